// Copyright (c) 2024, Jay Shah, Ganesh Bikshandi, Ying Zhang, Vijay Thakkar, Pradeep Ramani, Tri Dao.
// Splitting the different template instantiations to different files to speed up compilation.
// This file is auto-generated. See "generate_kernels.py"

#include "flash_fwd_launch_template.h"

#ifndef FLASHATTENTION_DISABLE_SM8x
#ifndef FLASHATTENTION_DISABLE_HDIM192
template void run_mha_fwd_<80, cutlass::bfloat16_t, 192, 192, true, false, false, true>(Flash_fwd_params &params, cudaStream_t stream);
template void run_mha_fwd_<86, cutlass::bfloat16_t, 192, 192, true, false, false, true>(Flash_fwd_params &params, cudaStream_t stream);
#endif
#endif


// ===== COMPILED SASS (sm_80) =====

	.target	sm_80

	.elftype	@"ET_EXEC"


//--------------------- .note.nv.tkinfo           --------------------------
	.section	.note.nv.tkinfo,"",@"SHT_NOTE"
	.sectionflags	@"SHF_NOTE_NV_TKINFO"
	.tkinfo
        /*0018*/ 	.word	0x00000002
        /*0030*/ 	.string	""
        /*0030*/ 	.string	"ptxas"
        /*0030*/ 	.string	"Cuda compilation tools, release 13.0, V13.0.88"
        /*0030*/ 	.string	"Build cuda_13.0.r13.0/compiler.36424714_0"
        /*0030*/ 	.string	"-arch sm_80 -m 64 "



//--------------------- .note.nv.cuinfo           --------------------------
	.section	.note.nv.cuinfo,"",@"SHT_NOTE"
	.sectionflags	@"SHF_NOTE_NV_CUINFO"
        /*0018*/ 	.short	0x0002
        /*001a*/ 	.short	0x0050
        /*001c*/ 	.short	0x0082
	.zero		2


//--------------------- .nv.info                  --------------------------
	.section	.nv.info,"",@"SHT_CUDA_INFO"
	.align	4


	//----- nvinfo : EIATTR_REGCOUNT
	.align		4
        /*0000*/ 	.byte	0x04, 0x2f
        /*0002*/ 	.short	(.L_12 - .L_11)
	.align		4
.L_11:
        /*0004*/ 	.word	index@(_ZN7cutlass13device_kernelIN5flash19enable_sm80_to_sm89INS1_16FlashAttnFwdSm80INS1_25CollectiveMainloopFwdSm80ILi8ELi2ELb0EN4cute5tupleIJNS5_1CILi128EEENS7_ILi64EEENS7_ILi192EEEEEELi192ENS_10bfloat16_tEfNS_4arch4Sm80ELb1ELb0ELb0ELb1ELb0ELb1ELb1ELb1EEENS1_21CollectiveEpilogueFwdINS6_IJS8_SA_S9_EEENS6_IJNS7_ILi1EEESI_SI_EEESC_SE_Li256ELb1ELb1ELb1ELb0EEENS1_36VarlenDynamicPersistentTileSchedulerILi128ELi64ELi256ELi256ELb1ELb1ELb0ELb1ELb1ELb1EEEEEEEEEvNT_6ParamsE)
        /*0008*/ 	.word	0x000000fe


	//----- nvinfo : EIATTR_FRAME_SIZE
	.align		4
.L_12:
        /*000c*/ 	.byte	0x04, 0x11
        /*000e*/ 	.short	(.L_14 - .L_13)
	.align		4
.L_13:
        /*0010*/ 	.word	index@($__internal_51_$__cuda_sm70_votesync_ballot)
        /*0014*/ 	.word	0x00000000


	//----- nvinfo : EIATTR_FRAME_SIZE
	.align		4
.L_14:
        /*0018*/ 	.byte	0x04, 0x11
        /*001a*/ 	.short	(.L_16 - .L_15)
	.align		4
.L_15:
        /*001c*/ 	.word	index@($__internal_50_$__cuda_sm70_shflsync_up_p)
        /*0020*/ 	.word	0x00000000


	//----- nvinfo : EIATTR_FRAME_SIZE
	.align		4
.L_16:
        /*0024*/ 	.byte	0x04, 0x11
        /*0026*/ 	.short	(.L_18 - .L_17)
	.align		4
.L_17:
        /*0028*/ 	.word	index@($__internal_49_$__cuda_sm70_shflsync_idx_p)
        /*002c*/ 	.word	0x00000000


	//----- nvinfo : EIATTR_FRAME_SIZE
	.align		4
.L_18:
        /*0030*/ 	.byte	0x04, 0x11
        /*0032*/ 	.short	(.L_20 - .L_19)
	.align		4
.L_19:
        /*0034*/ 	.word	index@($__internal_48_$__cuda_sm70_shflsync_bfly_p)
        /*0038*/ 	.word	0x00000000


	//----- nvinfo : EIATTR_FRAME_SIZE
	.align		4
.L_20:
        /*003c*/ 	.byte	0x04, 0x11
        /*003e*/ 	.short	(.L_22 - .L_21)
	.align		4
.L_21:
        /*0040*/ 	.word	index@(_ZN7cutlass13device_kernelIN5flash19enable_sm80_to_sm89INS1_16FlashAttnFwdSm80INS1_25CollectiveMainloopFwdSm80ILi8ELi2ELb0EN4cute5tupleIJNS5_1CILi128EEENS7_ILi64EEENS7_ILi192EEEEEELi192ENS_10bfloat16_tEfNS_4arch4Sm80ELb1ELb0ELb0ELb1ELb0ELb1ELb1ELb1EEENS1_21CollectiveEpilogueFwdINS6_IJS8_SA_S9_EEENS6_IJNS7_ILi1EEESI_SI_EEESC_SE_Li256ELb1ELb1ELb1ELb0EEENS1_36VarlenDynamicPersistentTileSchedulerILi128ELi64ELi256ELi256ELb1ELb1ELb0ELb1ELb1ELb1EEEEEEEEEvNT_6ParamsE)
        /*0044*/ 	.word	0x00000000


	//----- nvinfo : EIATTR_REGCOUNT
	.align		4
.L_22:
        /*0048*/ 	.byte	0x04, 0x2f
        /*004a*/ 	.short	(.L_24 - .L_23)
	.align		4
.L_23:
        /*004c*/ 	.word	index@(_ZN7cutlass13device_kernelIN5flash19enable_sm80_to_sm89INS1_16FlashAttnFwdSm80INS1_25CollectiveMainloopFwdSm80ILi8ELi2ELb0EN4cute5tupleIJNS5_1CILi128EEENS7_ILi64EEENS7_ILi192EEEEEELi192ENS_10bfloat16_tEfNS_4arch4Sm80ELb1ELb0ELb0ELb1ELb0ELb0ELb1ELb1EEENS1_21CollectiveEpilogueFwdINS6_IJS8_SA_S9_EEENS6_IJNS7_ILi1EEESI_SI_EEESC_SE_Li256ELb1ELb1ELb1ELb0EEENS1_36VarlenDynamicPersistentTileSchedulerILi128ELi64ELi256ELi256ELb1ELb1ELb0ELb1ELb1ELb1EEEEEEEEEvNT_6ParamsE)
        /*0050*/ 	.word	0x000000f7


	//----- nvinfo : EIATTR_FRAME_SIZE
	.align		4
.L_24:
        /*0054*/ 	.byte	0x04, 0x11
        /*0056*/ 	.short	(.L_26 - .L_25)
	.align		4
.L_25:
        /*0058*/ 	.word	index@($__internal_47_$__cuda_sm70_votesync_ballot)
        /*005c*/ 	.word	0x00000000


	//----- nvinfo : EIATTR_FRAME_SIZE
	.align		4
.L_26:
        /*0060*/ 	.byte	0x04, 0x11
        /*0062*/ 	.short	(.L_28 - .L_27)
	.align		4
.L_27:
        /*0064*/ 	.word	index@($__internal_46_$__cuda_sm70_shflsync_up_p)
        /*0068*/ 	.word	0x00000000


	//----- nvinfo : EIATTR_FRAME_SIZE
	.align		4
.L_28:
        /*006c*/ 	.byte	0x04, 0x11
        /*006e*/ 	.short	(.L_30 - .L_29)
	.align		4
.L_29:
        /*0070*/ 	.word	index@($__internal_45_$__cuda_sm70_shflsync_idx_p)
        /*0074*/ 	.word	0x00000000


	//----- nvinfo : EIATTR_FRAME_SIZE
	.align		4
.L_30:
        /*0078*/ 	.byte	0x04, 0x11
        /*007a*/ 	.short	(.L_32 - .L_31)
	.align		4
.L_31:
        /*007c*/ 	.word	index@($__internal_44_$__cuda_sm70_shflsync_bfly_p)
        /*0080*/ 	.word	0x00000000


	//----- nvinfo : EIATTR_FRAME_SIZE
	.align		4
.L_32:
        /*0084*/ 	.byte	0x04, 0x11
        /*0086*/ 	.short	(.L_34 - .L_33)
	.align		4
.L_33:
        /*0088*/ 	.word	index@(_ZN7cutlass13device_kernelIN5flash19enable_sm80_to_sm89INS1_16FlashAttnFwdSm80INS1_25CollectiveMainloopFwdSm80ILi8ELi2ELb0EN4cute5tupleIJNS5_1CILi128EEENS7_ILi64EEENS7_ILi192EEEEEELi192ENS_10bfloat16_tEfNS_4arch4Sm80ELb1ELb0ELb0ELb1ELb0ELb0ELb1ELb1EEENS1_21CollectiveEpilogueFwdINS6_IJS8_SA_S9_EEENS6_IJNS7_ILi1EEESI_SI_EEESC_SE_Li256ELb1ELb1ELb1ELb0EEENS1_36VarlenDynamicPersistentTileSchedulerILi128ELi64ELi256ELi256ELb1ELb1ELb0ELb1ELb1ELb1EEEEEEEEEvNT_6ParamsE)
        /*008c*/ 	.word	0x00000000


	//----- nvinfo : EIATTR_REGCOUNT
	.align		4
.L_34:
        /*0090*/ 	.byte	0x04, 0x2f
        /*0092*/ 	.short	(.L_36 - .L_35)
	.align		4
.L_35:
        /*0094*/ 	.word	index@(_ZN7cutlass13device_kernelIN5flash19enable_sm80_to_sm89INS1_16FlashAttnFwdSm80INS1_25CollectiveMainloopFwdSm80ILi8ELi2ELb1EN4cute5tupleIJNS5_1CILi128EEENS7_ILi96EEENS7_ILi192EEEEEELi192ENS_10bfloat16_tEfNS_4arch4Sm80ELb1ELb0ELb0ELb0ELb0ELb0ELb1ELb1EEENS1_21CollectiveEpilogueFwdINS6_IJS8_SA_S9_EEENS6_IJNS7_ILi1EEESI_SI_EEESC_SE_Li256ELb0ELb1ELb1ELb0EEENS1_30DynamicPersistentTileSchedulerILi256ELi256ELb1ELb1ELb0EEEEEEEEEvNT_6ParamsE)
        /*0098*/ 	.word	0x000000ff


	//----- nvinfo : EIATTR_FRAME_SIZE
	.align		4
.L_36:
        /*009c*/ 	.byte	0x04, 0x11
        /*009e*/ 	.short	(.L_38 - .L_37)
	.align		4
.L_37:
        /*00a0*/ 	.word	index@($__internal_43_$__cuda_sm70_shflsync_idx_p)
        /*00a4*/ 	.word	0x00000000


	//----- nvinfo : EIATTR_FRAME_SIZE
	.align		4
.L_38:
        /*00a8*/ 	.byte	0x04, 0x11
        /*00aa*/ 	.short	(.L_40 - .L_39)
	.align		4
.L_39:
        /*00ac*/ 	.word	index@($__internal_42_$__cuda_sm70_shflsync_bfly_p)
        /*00b0*/ 	.word	0x00000000


	//----- nvinfo : EIATTR_FRAME_SIZE
	.align		4
.L_40:
        /*00b4*/ 	.byte	0x04, 0x11
        /*00b6*/ 	.short	(.L_42 - .L_41)
	.align		4
.L_41:
        /*00b8*/ 	.word	index@(_ZN7cutlass13device_kernelIN5flash19enable_sm80_to_sm89INS1_16FlashAttnFwdSm80INS1_25CollectiveMainloopFwdSm80ILi8ELi2ELb1EN4cute5tupleIJNS5_1CILi128EEENS7_ILi96EEENS7_ILi192EEEEEELi192ENS_10bfloat16_tEfNS_4arch4Sm80ELb1ELb0ELb0ELb0ELb0ELb0ELb1ELb1EEENS1_21CollectiveEpilogueFwdINS6_IJS8_SA_S9_EEENS6_IJNS7_ILi1EEESI_SI_EEESC_SE_Li256ELb0ELb1ELb1ELb0EEENS1_30DynamicPersistentTileSchedulerILi256ELi256ELb1ELb1ELb0EEEEEEEEEvNT_6ParamsE)
        /*00bc*/ 	.word	0x00000098


	//----- nvinfo : EIATTR_REGCOUNT
	.align		4
.L_42:
        /*00c0*/ 	.byte	0x04, 0x2f
        /*00c2*/ 	.short	(.L_44 - .L_43)
	.align		4
.L_43:
        /*00c4*/ 	.word	index@(_ZN7cutlass13device_kernelIN5flash19enable_sm80_to_sm89INS1_16FlashAttnFwdSm80INS1_25CollectiveMainloopFwdSm80ILi8ELi2ELb0EN4cute5tupleIJNS5_1CILi128EEENS7_ILi64EEENS7_ILi192EEEEEELi192ENS_10bfloat16_tEfNS_4arch4Sm80ELb0ELb1ELb0ELb1ELb0ELb1ELb1ELb1EEENS1_21CollectiveEpilogueFwdINS6_IJS8_SA_S9_EEENS6_IJNS7_ILi1EEESI_SI_EEESC_SE_Li256ELb1ELb1ELb1ELb0EEENS1_36VarlenDynamicPersistentTileSchedulerILi128ELi64ELi256ELi256ELb1ELb1ELb0ELb1ELb0ELb1EEEEEEEEEvNT_6ParamsE)
        /*00c8*/ 	.word	0x000000f7


	//----- nvinfo : EIATTR_FRAME_SIZE
	.align		4
.L_44:
        /*00cc*/ 	.byte	0x04, 0x11
        /*00ce*/ 	.short	(.L_46 - .L_45)
	.align		4
.L_45:
        /*00d0*/ 	.word	index@($__internal_41_$__cuda_sm70_votesync_ballot)
        /*00d4*/ 	.word	0x00000000


	//----- nvinfo : EIATTR_FRAME_SIZE
	.align		4
.L_46:
        /*00d8*/ 	.byte	0x04, 0x11
        /*00da*/ 	.short	(.L_48 - .L_47)
	.align		4
.L_47:
        /*00dc*/ 	.word	index@($__internal_40_$__cuda_sm70_shflsync_up_p)
        /*00e0*/ 	.word	0x00000000


	//----- nvinfo : EIATTR_FRAME_SIZE
	.align		4
.L_48:
        /*00e4*/ 	.byte	0x04, 0x11
        /*00e6*/ 	.short	(.L_50 - .L_49)
	.align		4
.L_49:
        /*00e8*/ 	.word	index@($__internal_39_$__cuda_sm70_shflsync_idx_p)
        /*00ec*/ 	.word	0x00000000


	//----- nvinfo : EIATTR_FRAME_SIZE
	.align		4
.L_50:
        /*00f0*/ 	.byte	0x04, 0x11
        /*00f2*/ 	.short	(.L_52 - .L_51)
	.align		4
.L_51:
        /*00f4*/ 	.word	index@($__internal_38_$__cuda_sm70_shflsync_bfly_p)
        /*00f8*/ 	.word	0x00000000


	//----- nvinfo : EIATTR_FRAME_SIZE
	.align		4
.L_52:
        /*00fc*/ 	.byte	0x04, 0x11
        /*00fe*/ 	.short	(.L_54 - .L_53)
	.align		4
.L_53:
        /*0100*/ 	.word	index@(_ZN7cutlass13device_kernelIN5flash19enable_sm80_to_sm89INS1_16FlashAttnFwdSm80INS1_25CollectiveMainloopFwdSm80ILi8ELi2ELb0EN4cute5tupleIJNS5_1CILi128EEENS7_ILi64EEENS7_ILi192EEEEEELi192ENS_10bfloat16_tEfNS_4arch4Sm80ELb0ELb1ELb0ELb1ELb0ELb1ELb1ELb1EEENS1_21CollectiveEpilogueFwdINS6_IJS8_SA_S9_EEENS6_IJNS7_ILi1EEESI_SI_EEESC_SE_Li256ELb1ELb1ELb1ELb0EEENS1_36VarlenDynamicPersistentTileSchedulerILi128ELi64ELi256ELi256ELb1ELb1ELb0ELb1ELb0ELb1EEEEEEEEEvNT_6ParamsE)
        /*0104*/ 	.word	0x00000000


	//----- nvinfo : EIATTR_REGCOUNT
	.align		4
.L_54:
        /*0108*/ 	.byte	0x04, 0x2f
        /*010a*/ 	.short	(.L_56 - .L_55)
	.align		4
.L_55:
        /*010c*/ 	.word	index@(_ZN7cutlass13device_kernelIN5flash19enable_sm80_to_sm89INS1_16FlashAttnFwdSm80INS1_25CollectiveMainloopFwdSm80ILi8ELi2ELb0EN4cute5tupleIJNS5_1CILi128EEENS7_ILi64EEENS7_ILi192EEEEEELi192ENS_10bfloat16_tEfNS_4arch4Sm80ELb0ELb1ELb0ELb1ELb0ELb0ELb1ELb1EEENS1_21CollectiveEpilogueFwdINS6_IJS8_SA_S9_EEENS6_IJNS7_ILi1EEESI_SI_EEESC_SE_Li256ELb1ELb1ELb1ELb0EEENS1_36VarlenDynamicPersistentTileSchedulerILi128ELi64ELi256ELi256ELb1ELb1ELb0ELb1ELb0ELb1EEEEEEEEEvNT_6ParamsE)
        /*0110*/ 	.word	0x000000fb


	//----- nvinfo : EIATTR_FRAME_SIZE
	.align		4
.L_56:
        /*0114*/ 	.byte	0x04, 0x11
        /*0116*/ 	.short	(.L_58 - .L_57)
	.align		4
.L_57:
        /*0118*/ 	.word	index@($__internal_37_$__cuda_sm70_votesync_ballot)
        /*011c*/ 	.word	0x00000000


	//----- nvinfo : EIATTR_FRAME_SIZE
	.align		4
.L_58:
        /*0120*/ 	.byte	0x04, 0x11
        /*0122*/ 	.short	(.L_60 - .L_59)
	.align		4
.L_59:
        /*0124*/ 	.word	index@($__internal_36_$__cuda_sm70_shflsync_up_p)
        /*0128*/ 	.word	0x00000000


	//----- nvinfo : EIATTR_FRAME_SIZE
	.align		4
.L_60:
        /*012c*/ 	.byte	0x04, 0x11
        /*012e*/ 	.short	(.L_62 - .L_61)
	.align		4
.L_61:
        /*0130*/ 	.word	index@($__internal_35_$__cuda_sm70_shflsync_idx_p)
        /*0134*/ 	.word	0x00000000


	//----- nvinfo : EIATTR_FRAME_SIZE
	.align		4
.L_62:
        /*0138*/ 	.byte	0x04, 0x11
        /*013a*/ 	.short	(.L_64 - .L_63)
	.align		4
.L_63:
        /*013c*/ 	.word	index@($__internal_34_$__cuda_sm70_shflsync_bfly_p)
        /*0140*/ 	.word	0x00000000


	//----- nvinfo : EIATTR_FRAME_SIZE
	.align		4
.L_64:
        /*0144*/ 	.byte	0x04, 0x11
        /*0146*/ 	.short	(.L_66 - .L_65)
	.align		4
.L_65:
        /*0148*/ 	.word	index@(_ZN7cutlass13device_kernelIN5flash19enable_sm80_to_sm89INS1_16FlashAttnFwdSm80INS1_25CollectiveMainloopFwdSm80ILi8ELi2ELb0EN4cute5tupleIJNS5_1CILi128EEENS7_ILi64EEENS7_ILi192EEEEEELi192ENS_10bfloat16_tEfNS_4arch4Sm80ELb0ELb1ELb0ELb1ELb0ELb0ELb1ELb1EEENS1_21CollectiveEpilogueFwdINS6_IJS8_SA_S9_EEENS6_IJNS7_ILi1EEESI_SI_EEESC_SE_Li256ELb1ELb1ELb1ELb0EEENS1_36VarlenDynamicPersistentTileSchedulerILi128ELi64ELi256ELi256ELb1ELb1ELb0ELb1ELb0ELb1EEEEEEEEEvNT_6ParamsE)
        /*014c*/ 	.word	0x00000000


	//----- nvinfo : EIATTR_REGCOUNT
	.align		4
.L_66:
        /*0150*/ 	.byte	0x04, 0x2f
        /*0152*/ 	.short	(.L_68 - .L_67)
	.align		4
.L_67:
        /*0154*/ 	.word	index@(_ZN7cutlass13device_kernelIN5flash19enable_sm80_to_sm89INS1_16FlashAttnFwdSm80INS1_25CollectiveMainloopFwdSm80ILi8ELi2ELb0EN4cute5tupleIJNS5_1CILi128EEENS7_ILi64EEENS7_ILi192EEEEEELi192ENS_10bfloat16_tEfNS_4arch4Sm80ELb0ELb1ELb0ELb0ELb0ELb0ELb1ELb1EEENS1_21CollectiveEpilogueFwdINS6_IJS8_SA_S9_EEENS6_IJNS7_ILi1EEESI_SI_EEESC_SE_Li256ELb0ELb1ELb1ELb0EEENS1_19SingleTileSchedulerILb0ELb1ELb1ELi128EEEEEEEEEvNT_6ParamsE)
        /*0158*/ 	.word	0x000000f1


	//----- nvinfo : EIATTR_FRAME_SIZE
	.align		4
.L_68:
        /*015c*/ 	.byte	0x04, 0x11
        /*015e*/ 	.short	(.L_70 - .L_69)
	.align		4
.L_69:
        /*0160*/ 	.word	index@(_ZN7cutlass13device_kernelIN5flash19enable_sm80_to_sm89INS1_16FlashAttnFwdSm80INS1_25CollectiveMainloopFwdSm80ILi8ELi2ELb0EN4cute5tupleIJNS5_1CILi128EEENS7_ILi64EEENS7_ILi192EEEEEELi192ENS_10bfloat16_tEfNS_4arch4Sm80ELb0ELb1ELb0ELb0ELb0ELb0ELb1ELb1EEENS1_21CollectiveEpilogueFwdINS6_IJS8_SA_S9_EEENS6_IJNS7_ILi1EEESI_SI_EEESC_SE_Li256ELb0ELb1ELb1ELb0EEENS1_19SingleTileSchedulerILb0ELb1ELb1ELi128EEEEEEEEEvNT_6ParamsE)
        /*0164*/ 	.word	0x00000000


	//----- nvinfo : EIATTR_REGCOUNT
	.align		4
.L_70:
        /*0168*/ 	.byte	0x04, 0x2f
        /*016a*/ 	.short	(.L_72 - .L_71)
	.align		4
.L_71:
        /*016c*/ 	.word	index@(_ZN7cutlass13device_kernelIN5flash19enable_sm80_to_sm89INS1_16FlashAttnFwdSm80INS1_25CollectiveMainloopFwdSm80ILi8ELi2ELb0EN4cute5tupleIJNS5_1CILi128EEENS7_ILi64EEENS7_ILi192EEEEEELi192ENS_10bfloat16_tEfNS_4arch4Sm80ELb0ELb0ELb0ELb1ELb0ELb1ELb1ELb1EEENS1_21CollectiveEpilogueFwdINS6_IJS8_SA_S9_EEENS6_IJNS7_ILi1EEESI_SI_EEESC_SE_Li256ELb1ELb1ELb1ELb0EEENS1_36VarlenDynamicPersistentTileSchedulerILi128ELi64ELi256ELi256ELb1ELb1ELb0ELb0ELb1ELb1EEEEEEEEEvNT_6ParamsE)
        /*0170*/ 	.word	0x000000f9


	//----- nvinfo : EIATTR_FRAME_SIZE
	.align		4
.L_72:
        /*0174*/ 	.byte	0x04, 0x11
        /*0176*/ 	.short	(.L_74 - .L_73)
	.align		4
.L_73:
        /*0178*/ 	.word	index@($__internal_33_$__cuda_sm70_votesync_ballot)
        /*017c*/ 	.word	0x00000000


	//----- nvinfo : EIATTR_FRAME_SIZE
	.align		4
.L_74:
        /*0180*/ 	.byte	0x04, 0x11
        /*0182*/ 	.short	(.L_76 - .L_75)
	.align		4
.L_75:
        /*0184*/ 	.word	index@($__internal_32_$__cuda_sm70_shflsync_up_p)
        /*0188*/ 	.word	0x00000000


	//----- nvinfo : EIATTR_FRAME_SIZE
	.align		4
.L_76:
        /*018c*/ 	.byte	0x04, 0x11
        /*018e*/ 	.short	(.L_78 - .L_77)
	.align		4
.L_77:
        /*0190*/ 	.word	index@($__internal_31_$__cuda_sm70_shflsync_idx_p)
        /*0194*/ 	.word	0x00000000


	//----- nvinfo : EIATTR_FRAME_SIZE
	.align		4
.L_78:
        /*0198*/ 	.byte	0x04, 0x11
        /*019a*/ 	.short	(.L_80 - .L_79)
	.align		4
.L_79:
        /*019c*/ 	.word	index@($__internal_30_$__cuda_sm70_shflsync_bfly_p)
        /*01a0*/ 	.word	0x00000000


	//----- nvinfo : EIATTR_FRAME_SIZE
	.align		4
.L_80:
        /*01a4*/ 	.byte	0x04, 0x11
        /*01a6*/ 	.short	(.L_82 - .L_81)
	.align		4
.L_81:
        /*01a8*/ 	.word	index@(_ZN7cutlass13device_kernelIN5flash19enable_sm80_to_sm89INS1_16FlashAttnFwdSm80INS1_25CollectiveMainloopFwdSm80ILi8ELi2ELb0EN4cute5tupleIJNS5_1CILi128EEENS7_ILi64EEENS7_ILi192EEEEEELi192ENS_10bfloat16_tEfNS_4arch4Sm80ELb0ELb0ELb0ELb1ELb0ELb1ELb1ELb1EEENS1_21CollectiveEpilogueFwdINS6_IJS8_SA_S9_EEENS6_IJNS7_ILi1EEESI_SI_EEESC_SE_Li256ELb1ELb1ELb1ELb0EEENS1_36VarlenDynamicPersistentTileSchedulerILi128ELi64ELi256ELi256ELb1ELb1ELb0ELb0ELb1ELb1EEEEEEEEEvNT_6ParamsE)
        /*01ac*/ 	.word	0x00000000


	//----- nvinfo : EIATTR_REGCOUNT
	.align		4
.L_82:
        /*01b0*/ 	.byte	0x04, 0x2f
        /*01b2*/ 	.short	(.L_84 - .L_83)
	.align		4
.L_83:
        /*01b4*/ 	.word	index@(_ZN7cutlass13device_kernelIN5flash19enable_sm80_to_sm89INS1_16FlashAttnFwdSm80INS1_25CollectiveMainloopFwdSm80ILi8ELi2ELb0EN4cute5tupleIJNS5_1CILi128EEENS7_ILi64EEENS7_ILi192EEEEEELi192ENS_10bfloat16_tEfNS_4arch4Sm80ELb0ELb0ELb0ELb1ELb0ELb0ELb1ELb1EEENS1_21CollectiveEpilogueFwdINS6_IJS8_SA_S9_EEENS6_IJNS7_ILi1EEESI_SI_EEESC_SE_Li256ELb1ELb1ELb1ELb0EEENS1_36VarlenDynamicPersistentTileSchedulerILi128ELi64ELi256ELi256ELb1ELb1ELb0ELb0ELb1ELb1EEEEEEEEEvNT_6ParamsE)
        /*01b8*/ 	.word	0x000000ff


	//----- nvinfo : EIATTR_FRAME_SIZE
	.align		4
.L_84:
        /*01bc*/ 	.byte	0x04, 0x11
        /*01be*/ 	.short	(.L_86 - .L_85)
	.align		4
.L_85:
        /*01c0*/ 	.word	index@($__internal_29_$__cuda_sm70_votesync_ballot)
        /*01c4*/ 	.word	0x00000000


	//----- nvinfo : EIATTR_FRAME_SIZE
	.align		4
.L_86:
        /*01c8*/ 	.byte	0x04, 0x11
        /*01ca*/ 	.short	(.L_88 - .L_87)
	.align		4
.L_87:
        /*01cc*/ 	.word	index@($__internal_28_$__cuda_sm70_shflsync_up_p)
        /*01d0*/ 	.word	0x00000000


	//----- nvinfo : EIATTR_FRAME_SIZE
	.align		4
.L_88:
        /*01d4*/ 	.byte	0x04, 0x11
        /*01d6*/ 	.short	(.L_90 - .L_89)
	.align		4
.L_89:
        /*01d8*/ 	.word	index@($__internal_27_$__cuda_sm70_shflsync_idx_p)
        /*01dc*/ 	.word	0x00000000


	//----- nvinfo : EIATTR_FRAME_SIZE
	.align		4
.L_90:
        /*01e0*/ 	.byte	0x04, 0x11
        /*01e2*/ 	.short	(.L_92 - .L_91)
	.align		4
.L_91:
        /*01e4*/ 	.word	index@($__internal_26_$__cuda_sm70_shflsync_bfly_p)
        /*01e8*/ 	.word	0x00000000


	//----- nvinfo : EIATTR_FRAME_SIZE
	.align		4
.L_92:
        /*01ec*/ 	.byte	0x04, 0x11
        /*01ee*/ 	.short	(.L_94 - .L_93)
	.align		4
.L_93:
        /*01f0*/ 	.word	index@(_ZN7cutlass13device_kernelIN5flash19enable_sm80_to_sm89INS1_16FlashAttnFwdSm80INS1_25CollectiveMainloopFwdSm80ILi8ELi2ELb0EN4cute5tupleIJNS5_1CILi128EEENS7_ILi64EEENS7_ILi192EEEEEELi192ENS_10bfloat16_tEfNS_4arch4Sm80ELb0ELb0ELb0ELb1ELb0ELb0ELb1ELb1EEENS1_21CollectiveEpilogueFwdINS6_IJS8_SA_S9_EEENS6_IJNS7_ILi1EEESI_SI_EEESC_SE_Li256ELb1ELb1ELb1ELb0EEENS1_36VarlenDynamicPersistentTileSchedulerILi128ELi64ELi256ELi256ELb1ELb1ELb0ELb0ELb1ELb1EEEEEEEEEvNT_6ParamsE)
        /*01f4*/ 	.word	0x00000000


	//----- nvinfo : EIATTR_REGCOUNT
	.align		4
.L_94:
        /*01f8*/ 	.byte	0x04, 0x2f
        /*01fa*/ 	.short	(.L_96 - .L_95)
	.align		4
.L_95:
        /*01fc*/ 	.word	index@(_ZN7cutlass13device_kernelIN5flash19enable_sm80_to_sm89INS1_16FlashAttnFwdSm80INS1_25CollectiveMainloopFwdSm80ILi8ELi2ELb1EN4cute5tupleIJNS5_1CILi128EEENS7_ILi96EEENS7_ILi192EEEEEELi192ENS_10bfloat16_tEfNS_4arch4Sm80ELb0ELb0ELb0ELb0ELb0ELb0ELb1ELb1EEENS1_21CollectiveEpilogueFwdINS6_IJS8_SA_S9_EEENS6_IJNS7_ILi1EEESI_SI_EEESC_SE_Li256ELb0ELb1ELb1ELb0EEENS1_19SingleTileSchedulerILb0ELb1ELb1ELi128EEEEEEEEEvNT_6ParamsE)
        /*0200*/ 	.word	0x000000ff


	//----- nvinfo : EIATTR_FRAME_SIZE
	.align		4
.L_96:
        /*0204*/ 	.byte	0x04, 0x11
        /*0206*/ 	.short	(.L_98 - .L_97)
	.align		4
.L_97:
        /*0208*/ 	.word	index@(_ZN7cutlass13device_kernelIN5flash19enable_sm80_to_sm89INS1_16FlashAttnFwdSm80INS1_25CollectiveMainloopFwdSm80ILi8ELi2ELb1EN4cute5tupleIJNS5_1CILi128EEENS7_ILi96EEENS7_ILi192EEEEEELi192ENS_10bfloat16_tEfNS_4arch4Sm80ELb0ELb0ELb0ELb0ELb0ELb0ELb1ELb1EEENS1_21CollectiveEpilogueFwdINS6_IJS8_SA_S9_EEENS6_IJNS7_ILi1EEESI_SI_EEESC_SE_Li256ELb0ELb1ELb1ELb0EEENS1_19SingleTileSchedulerILb0ELb1ELb1ELi128EEEEEEEEEvNT_6ParamsE)
        /*020c*/ 	.word	0x00000020


	//----- nvinfo : EIATTR_REGCOUNT
	.align		4
.L_98:
        /*0210*/ 	.byte	0x04, 0x2f
        /*0212*/ 	.short	(.L_100 - .L_99)
	.align		4
.L_99:
        /*0214*/ 	.word	index@(_ZN7cutlass13device_kernelIN5flash19enable_sm80_to_sm89INS1_16FlashAttnFwdSm80INS1_25CollectiveMainloopFwdSm80ILi8ELi1ELb0EN4cute5tupleIJNS5_1CILi128EEENS7_ILi64EEENS7_ILi192EEEEEELi192ENS_10bfloat16_tEfNS_4arch4Sm80ELb1ELb0ELb0ELb1ELb0ELb1ELb1ELb1EEENS1_21CollectiveEpilogueFwdINS6_IJS8_SA_S9_EEENS6_IJNS7_ILi1EEESI_SI_EEESC_SE_Li256ELb1ELb1ELb1ELb0EEENS1_36VarlenDynamicPersistentTileSchedulerILi128ELi64ELi256ELi256ELb1ELb1ELb0ELb1ELb1ELb1EEEEEEEEEvNT_6ParamsE)
        /*0218*/ 	.word	0x000000ff


	//----- nvinfo : EIATTR_FRAME_SIZE
	.align		4
.L_100:
        /*021c*/ 	.byte	0x04, 0x11
        /*021e*/ 	.short	(.L_102 - .L_101)
	.align		4
.L_101:
        /*0220*/ 	.word	index@($__internal_25_$__cuda_sm70_votesync_ballot)
        /*0224*/ 	.word	0x00000000


	//----- nvinfo : EIATTR_FRAME_SIZE
	.align		4
.L_102:
        /*0228*/ 	.byte	0x04, 0x11
        /*022a*/ 	.short	(.L_104 - .L_103)
	.align		4
.L_103:
        /*022c*/ 	.word	index@($__internal_24_$__cuda_sm70_shflsync_up_p)
        /*0230*/ 	.word	0x00000000


	//----- nvinfo : EIATTR_FRAME_SIZE
	.align		4
.L_104:
        /*0234*/ 	.byte	0x04, 0x11
        /*0236*/ 	.short	(.L_106 - .L_105)
	.align		4
.L_105:
        /*0238*/ 	.word	index@($__internal_23_$__cuda_sm70_shflsync_idx_p)
        /*023c*/ 	.word	0x00000000


	//----- nvinfo : EIATTR_FRAME_SIZE
	.align		4
.L_106:
        /*0240*/ 	.byte	0x04, 0x11
        /*0242*/ 	.short	(.L_108 - .L_107)
	.align		4
.L_107:
        /*0244*/ 	.word	index@($__internal_22_$__cuda_sm70_shflsync_bfly_p)
        /*0248*/ 	.word	0x00000000


	//----- nvinfo : EIATTR_FRAME_SIZE
	.align		4
.L_108:
        /*024c*/ 	.byte	0x04, 0x11
        /*024e*/ 	.short	(.L_110 - .L_109)
	.align		4
.L_109:
        /*0250*/ 	.word	index@(_ZN7cutlass13device_kernelIN5flash19enable_sm80_to_sm89INS1_16FlashAttnFwdSm80INS1_25CollectiveMainloopFwdSm80ILi8ELi1ELb0EN4cute5tupleIJNS5_1CILi128EEENS7_ILi64EEENS7_ILi192EEEEEELi192ENS_10bfloat16_tEfNS_4arch4Sm80ELb1ELb0ELb0ELb1ELb0ELb1ELb1ELb1EEENS1_21CollectiveEpilogueFwdINS6_IJS8_SA_S9_EEENS6_IJNS7_ILi1EEESI_SI_EEESC_SE_Li256ELb1ELb1ELb1ELb0EEENS1_36VarlenDynamicPersistentTileSchedulerILi128ELi64ELi256ELi256ELb1ELb1ELb0ELb1ELb1ELb1EEEEEEEEEvNT_6ParamsE)
        /*0254*/ 	.word	0x00000050


	//----- nvinfo : EIATTR_REGCOUNT
	.align		4
.L_110:
        /*0258*/ 	.byte	0x04, 0x2f
        /*025a*/ 	.short	(.L_112 - .L_111)
	.align		4
.L_111:
        /*025c*/ 	.word	index@(_ZN7cutlass13device_kernelIN5flash19enable_sm80_to_sm89INS1_16FlashAttnFwdSm80INS1_25CollectiveMainloopFwdSm80ILi8ELi1ELb0EN4cute5tupleIJNS5_1CILi128EEENS7_ILi64EEENS7_ILi192EEEEEELi192ENS_10bfloat16_tEfNS_4arch4Sm80ELb1ELb0ELb0ELb1ELb0ELb0ELb1ELb1EEENS1_21CollectiveEpilogueFwdINS6_IJS8_SA_S9_EEENS6_IJNS7_ILi1EEESI_SI_EEESC_SE_Li256ELb1ELb1ELb1ELb0EEENS1_36VarlenDynamicPersistentTileSchedulerILi128ELi64ELi256ELi256ELb1ELb1ELb0ELb1ELb1ELb1EEEEEEEEEvNT_6ParamsE)
        /*0260*/ 	.word	0x000000ff


	//----- nvinfo : EIATTR_FRAME_SIZE
	.align		4
.L_112:
        /*0264*/ 	.byte	0x04, 0x11
        /*0266*/ 	.short	(.L_114 - .L_113)
	.align		4
.L_113:
        /*0268*/ 	.word	index@($__internal_21_$__cuda_sm70_votesync_ballot)
        /*026c*/ 	.word	0x00000000


	//----- nvinfo : EIATTR_FRAME_SIZE
	.align		4
.L_114:
        /*0270*/ 	.byte	0x04, 0x11
        /*0272*/ 	.short	(.L_116 - .L_115)
	.align		4
.L_115:
        /*0274*/ 	.word	index@($__internal_20_$__cuda_sm70_shflsync_up_p)
        /*0278*/ 	.word	0x00000000


	//----- nvinfo : EIATTR_FRAME_SIZE
	.align		4
.L_116:
        /*027c*/ 	.byte	0x04, 0x11
        /*027e*/ 	.short	(.L_118 - .L_117)
	.align		4
.L_117:
        /*0280*/ 	.word	index@($__internal_19_$__cuda_sm70_shflsync_idx_p)
        /*0284*/ 	.word	0x00000000


	//----- nvinfo : EIATTR_FRAME_SIZE
	.align		4
.L_118:
        /*0288*/ 	.byte	0x04, 0x11
        /*028a*/ 	.short	(.L_120 - .L_119)
	.align		4
.L_119:
        /*028c*/ 	.word	index@($__internal_18_$__cuda_sm70_shflsync_bfly_p)
        /*0290*/ 	.word	0x00000000


	//----- nvinfo : EIATTR_FRAME_SIZE
	.align		4
.L_120:
        /*0294*/ 	.byte	0x04, 0x11
        /*0296*/ 	.short	(.L_122 - .L_121)
	.align		4
.L_121:
        /*0298*/ 	.word	index@(_ZN7cutlass13device_kernelIN5flash19enable_sm80_to_sm89INS1_16FlashAttnFwdSm80INS1_25CollectiveMainloopFwdSm80ILi8ELi1ELb0EN4cute5tupleIJNS5_1CILi128EEENS7_ILi64EEENS7_ILi192EEEEEELi192ENS_10bfloat16_tEfNS_4arch4Sm80ELb1ELb0ELb0ELb1ELb0ELb0ELb1ELb1EEENS1_21CollectiveEpilogueFwdINS6_IJS8_SA_S9_EEENS6_IJNS7_ILi1EEESI_SI_EEESC_SE_Li256ELb1ELb1ELb1ELb0EEENS1_36VarlenDynamicPersistentTileSchedulerILi128ELi64ELi256ELi256ELb1ELb1ELb0ELb1ELb1ELb1EEEEEEEEEvNT_6ParamsE)
        /*029c*/ 	.word	0x00000050


	//----- nvinfo : EIATTR_REGCOUNT
	.align		4
.L_122:
        /*02a0*/ 	.byte	0x04, 0x2f
        /*02a2*/ 	.short	(.L_124 - .L_123)
	.align		4
.L_123:
        /*02a4*/ 	.word	index@(_ZN7cutlass13device_kernelIN5flash19enable_sm80_to_sm89INS1_16FlashAttnFwdSm80INS1_25CollectiveMainloopFwdSm80ILi8ELi1ELb1EN4cute5tupleIJNS5_1CILi128EEENS7_ILi96EEENS7_ILi192EEEEEELi192ENS_10bfloat16_tEfNS_4arch4Sm80ELb1ELb0ELb0ELb0ELb0ELb0ELb1ELb1EEENS1_21CollectiveEpilogueFwdINS6_IJS8_SA_S9_EEENS6_IJNS7_ILi1EEESI_SI_EEESC_SE_Li256ELb0ELb1ELb1ELb0EEENS1_30DynamicPersistentTileSchedulerILi256ELi256ELb1ELb1ELb0EEEEEEEEEvNT_6ParamsE)
        /*02a8*/ 	.word	0x000000ff


	//----- nvinfo : EIATTR_FRAME_SIZE
	.align		4
.L_124:
        /*02ac*/ 	.byte	0x04, 0x11
        /*02ae*/ 	.short	(.L_126 - .L_125)
	.align		4
.L_125:
        /*02b0*/ 	.word	index@($__internal_17_$__cuda_sm70_shflsync_idx_p)
        /*02b4*/ 	.word	0x00000000


	//----- nvinfo : EIATTR_FRAME_SIZE
	.align		4
.L_126:
        /*02b8*/ 	.byte	0x04, 0x11
        /*02ba*/ 	.short	(.L_128 - .L_127)
	.align		4
.L_127:
        /*02bc*/ 	.word	index@($__internal_16_$__cuda_sm70_shflsync_bfly_p)
        /*02c0*/ 	.word	0x00000000


	//----- nvinfo : EIATTR_FRAME_SIZE
	.align		4
.L_128:
        /*02c4*/ 	.byte	0x04, 0x11
        /*02c6*/ 	.short	(.L_130 - .L_129)
	.align		4
.L_129:
        /*02c8*/ 	.word	index@(_ZN7cutlass13device_kernelIN5flash19enable_sm80_to_sm89INS1_16FlashAttnFwdSm80INS1_25CollectiveMainloopFwdSm80ILi8ELi1ELb1EN4cute5tupleIJNS5_1CILi128EEENS7_ILi96EEENS7_ILi192EEEEEELi192ENS_10bfloat16_tEfNS_4arch4Sm80ELb1ELb0ELb0ELb0ELb0ELb0ELb1ELb1EEENS1_21CollectiveEpilogueFwdINS6_IJS8_SA_S9_EEENS6_IJNS7_ILi1EEESI_SI_EEESC_SE_Li256ELb0ELb1ELb1ELb0EEENS1_30DynamicPersistentTileSchedulerILi256ELi256ELb1ELb1ELb0EEEEEEEEEvNT_6ParamsE)
        /*02cc*/ 	.word	0x00000090


	//----- nvinfo : EIATTR_REGCOUNT
	.align		4
.L_130:
        /*02d0*/ 	.byte	0x04, 0x2f
        /*02d2*/ 	.short	(.L_132 - .L_131)
	.align		4
.L_131:
        /*02d4*/ 	.word	index@(_ZN7cutlass13device_kernelIN5flash19enable_sm80_to_sm89INS1_16FlashAttnFwdSm80INS1_25CollectiveMainloopFwdSm80ILi8ELi1ELb0EN4cute5tupleIJNS5_1CILi128EEENS7_ILi64EEENS7_ILi192EEEEEELi192ENS_10bfloat16_tEfNS_4arch4Sm80ELb0ELb1ELb0ELb1ELb0ELb1ELb1ELb1EEENS1_21CollectiveEpilogueFwdINS6_IJS8_SA_S9_EEENS6_IJNS7_ILi1EEESI_SI_EEESC_SE_Li256ELb1ELb1ELb1ELb0EEENS1_36VarlenDynamicPersistentTileSchedulerILi128ELi64ELi256ELi256ELb1ELb1ELb0ELb1ELb0ELb1EEEEEEEEEvNT_6ParamsE)
        /*02d8*/ 	.word	0x000000ff


	//----- nvinfo : EIATTR_FRAME_SIZE
	.align		4
.L_132:
        /*02dc*/ 	.byte	0x04, 0x11
        /*02de*/ 	.short	(.L_134 - .L_133)
	.align		4
.L_133:
        /*02e0*/ 	.word	index@($__internal_15_$__cuda_sm70_votesync_ballot)
        /*02e4*/ 	.word	0x00000000


	//----- nvinfo : EIATTR_FRAME_SIZE
	.align		4
.L_134:
        /*02e8*/ 	.byte	0x04, 0x11
        /*02ea*/ 	.short	(.L_136 - .L_135)
	.align		4
.L_135:
        /*02ec*/ 	.word	index@($__internal_14_$__cuda_sm70_shflsync_up_p)
        /*02f0*/ 	.word	0x00000000


	//----- nvinfo : EIATTR_FRAME_SIZE
	.align		4
.L_136:
        /*02f4*/ 	.byte	0x04, 0x11
        /*02f6*/ 	.short	(.L_138 - .L_137)
	.align		4
.L_137:
        /*02f8*/ 	.word	index@($__internal_13_$__cuda_sm70_shflsync_idx_p)
        /*02fc*/ 	.word	0x00000000


	//----- nvinfo : EIATTR_FRAME_SIZE
	.align		4
.L_138:
        /*0300*/ 	.byte	0x04, 0x11
        /*0302*/ 	.short	(.L_140 - .L_139)
	.align		4
.L_139:
        /*0304*/ 	.word	index@($__internal_12_$__cuda_sm70_shflsync_bfly_p)
        /*0308*/ 	.word	0x00000000


	//----- nvinfo : EIATTR_FRAME_SIZE
	.align		4
.L_140:
        /*030c*/ 	.byte	0x04, 0x11
        /*030e*/ 	.short	(.L_142 - .L_141)
	.align		4
.L_141:
        /*0310*/ 	.word	index@(_ZN7cutlass13device_kernelIN5flash19enable_sm80_to_sm89INS1_16FlashAttnFwdSm80INS1_25CollectiveMainloopFwdSm80ILi8ELi1ELb0EN4cute5tupleIJNS5_1CILi128EEENS7_ILi64EEENS7_ILi192EEEEEELi192ENS_10bfloat16_tEfNS_4arch4Sm80ELb0ELb1ELb0ELb1ELb0ELb1ELb1ELb1EEENS1_21CollectiveEpilogueFwdINS6_IJS8_SA_S9_EEENS6_IJNS7_ILi1EEESI_SI_EEESC_SE_Li256ELb1ELb1ELb1ELb0EEENS1_36VarlenDynamicPersistentTileSchedulerILi128ELi64ELi256ELi256ELb1ELb1ELb0ELb1ELb0ELb1EEEEEEEEEvNT_6ParamsE)
        /*0314*/ 	.word	0x00000040


	//----- nvinfo : EIATTR_REGCOUNT
	.align		4
.L_142:
        /*0318*/ 	.byte	0x04, 0x2f
        /*031a*/ 	.short	(.L_144 - .L_143)
	.align		4
.L_143:
        /*031c*/ 	.word	index@(_ZN7cutlass13device_kernelIN5flash19enable_sm80_to_sm89INS1_16FlashAttnFwdSm80INS1_25CollectiveMainloopFwdSm80ILi8ELi1ELb0EN4cute5tupleIJNS5_1CILi128EEENS7_ILi64EEENS7_ILi192EEEEEELi192ENS_10bfloat16_tEfNS_4arch4Sm80ELb0ELb1ELb0ELb1ELb0ELb0ELb1ELb1EEENS1_21CollectiveEpilogueFwdINS6_IJS8_SA_S9_EEENS6_IJNS7_ILi1EEESI_SI_EEESC_SE_Li256ELb1ELb1ELb1ELb0EEENS1_36VarlenDynamicPersistentTileSchedulerILi128ELi64ELi256ELi256ELb1ELb1ELb0ELb1ELb0ELb1EEEEEEEEEvNT_6ParamsE)
        /*0320*/ 	.word	0x000000ff


	//----- nvinfo : EIATTR_FRAME_SIZE
	.align		4
.L_144:
        /*0324*/ 	.byte	0x04, 0x11
        /*0326*/ 	.short	(.L_146 - .L_145)
	.align		4
.L_145:
        /*0328*/ 	.word	index@($__internal_11_$__cuda_sm70_votesync_ballot)
        /*032c*/ 	.word	0x00000000


	//----- nvinfo : EIATTR_FRAME_SIZE
	.align		4
.L_146:
        /*0330*/ 	.byte	0x04, 0x11
        /*0332*/ 	.short	(.L_148 - .L_147)
	.align		4
.L_147:
        /*0334*/ 	.word	index@($__internal_10_$__cuda_sm70_shflsync_up_p)
        /*0338*/ 	.word	0x00000000


	//----- nvinfo : EIATTR_FRAME_SIZE
	.align		4
.L_148:
        /*033c*/ 	.byte	0x04, 0x11
        /*033e*/ 	.short	(.L_150 - .L_149)
	.align		4
.L_149:
        /*0340*/ 	.word	index@($__internal_9_$__cuda_sm70_shflsync_idx_p)
        /*0344*/ 	.word	0x00000000


	//----- nvinfo : EIATTR_FRAME_SIZE
	.align		4
.L_150:
        /*0348*/ 	.byte	0x04, 0x11
        /*034a*/ 	.short	(.L_152 - .L_151)
	.align		4
.L_151:
        /*034c*/ 	.word	index@($__internal_8_$__cuda_sm70_shflsync_bfly_p)
        /*0350*/ 	.word	0x00000000


	//----- nvinfo : EIATTR_FRAME_SIZE
	.align		4
.L_152:
        /*0354*/ 	.byte	0x04, 0x11
        /*0356*/ 	.short	(.L_154 - .L_153)
	.align		4
.L_153:
        /*0358*/ 	.word	index@(_ZN7cutlass13device_kernelIN5flash19enable_sm80_to_sm89INS1_16FlashAttnFwdSm80INS1_25CollectiveMainloopFwdSm80ILi8ELi1ELb0EN4cute5tupleIJNS5_1CILi128EEENS7_ILi64EEENS7_ILi192EEEEEELi192ENS_10bfloat16_tEfNS_4arch4Sm80ELb0ELb1ELb0ELb1ELb0ELb0ELb1ELb1EEENS1_21CollectiveEpilogueFwdINS6_IJS8_SA_S9_EEENS6_IJNS7_ILi1EEESI_SI_EEESC_SE_Li256ELb1ELb1ELb1ELb0EEENS1_36VarlenDynamicPersistentTileSchedulerILi128ELi64ELi256ELi256ELb1ELb1ELb0ELb1ELb0ELb1EEEEEEEEEvNT_6ParamsE)
        /*035c*/ 	.word	0x00000040


	//----- nvinfo : EIATTR_REGCOUNT
	.align		4
.L_154:
        /*0360*/ 	.byte	0x04, 0x2f
        /*0362*/ 	.short	(.L_156 - .L_155)
	.align		4
.L_155:
        /*0364*/ 	.word	index@(_ZN7cutlass13device_kernelIN5flash19enable_sm80_to_sm89INS1_16FlashAttnFwdSm80INS1_25CollectiveMainloopFwdSm80ILi8ELi1ELb0EN4cute5tupleIJNS5_1CILi128EEENS7_ILi64EEENS7_ILi192EEEEEELi192ENS_10bfloat16_tEfNS_4arch4Sm80ELb0ELb1ELb0ELb0ELb0ELb0ELb1ELb1EEENS1_21CollectiveEpilogueFwdINS6_IJS8_SA_S9_EEENS6_IJNS7_ILi1EEESI_SI_EEESC_SE_Li256ELb0ELb1ELb1ELb0EEENS1_19SingleTileSchedulerILb0ELb1ELb1ELi128EEEEEEEEEvNT_6ParamsE)
        /*0368*/ 	.word	0x000000f0


	//----- nvinfo : EIATTR_FRAME_SIZE
	.align		4
.L_156:
        /*036c*/ 	.byte	0x04, 0x11
        /*036e*/ 	.short	(.L_158 - .L_157)
	.align		4
.L_157:
        /*0370*/ 	.word	index@(_ZN7cutlass13device_kernelIN5flash19enable_sm80_to_sm89INS1_16FlashAttnFwdSm80INS1_25CollectiveMainloopFwdSm80ILi8ELi1ELb0EN4cute5tupleIJNS5_1CILi128EEENS7_ILi64EEENS7_ILi192EEEEEELi192ENS_10bfloat16_tEfNS_4arch4Sm80ELb0ELb1ELb0ELb0ELb0ELb0ELb1ELb1EEENS1_21CollectiveEpilogueFwdINS6_IJS8_SA_S9_EEENS6_IJNS7_ILi1EEESI_SI_EEESC_SE_Li256ELb0ELb1ELb1ELb0EEENS1_19SingleTileSchedulerILb0ELb1ELb1ELi128EEEEEEEEEvNT_6ParamsE)
        /*0374*/ 	.word	0x00000000


	//----- nvinfo : EIATTR_REGCOUNT
	.align		4
.L_158:
        /*0378*/ 	.byte	0x04, 0x2f
        /*037a*/ 	.short	(.L_160 - .L_159)
	.align		4
.L_159:
        /*037c*/ 	.word	index@(_ZN7cutlass13device_kernelIN5flash19enable_sm80_to_sm89INS1_16FlashAttnFwdSm80INS1_25CollectiveMainloopFwdSm80ILi8ELi1ELb0EN4cute5tupleIJNS5_1CILi128EEENS7_ILi64EEENS7_ILi192EEEEEELi192ENS_10bfloat16_tEfNS_4arch4Sm80ELb0ELb0ELb0ELb1ELb0ELb1ELb1ELb1EEENS1_21CollectiveEpilogueFwdINS6_IJS8_SA_S9_EEENS6_IJNS7_ILi1EEESI_SI_EEESC_SE_Li256ELb1ELb1ELb1ELb0EEENS1_36VarlenDynamicPersistentTileSchedulerILi128ELi64ELi256ELi256ELb1ELb1ELb0ELb0ELb1ELb1EEEEEEEEEvNT_6ParamsE)
        /*0380*/ 	.word	0x000000ff


	//----- nvinfo : EIATTR_FRAME_SIZE
	.align		4
.L_160:
        /*0384*/ 	.byte	0x04, 0x11
        /*0386*/ 	.short	(.L_162 - .L_161)
	.align		4
.L_161:
        /*0388*/ 	.word	index@($__internal_7_$__cuda_sm70_votesync_ballot)
        /*038c*/ 	.word	0x00000000


	//----- nvinfo : EIATTR_FRAME_SIZE
	.align		4
.L_162:
        /*0390*/ 	.byte	0x04, 0x11
        /*0392*/ 	.short	(.L_164 - .L_163)
	.align		4
.L_163:
        /*0394*/ 	.word	index@($__internal_6_$__cuda_sm70_shflsync_up_p)
        /*0398*/ 	.word	0x00000000


	//----- nvinfo : EIATTR_FRAME_SIZE
	.align		4
.L_164:
        /*039c*/ 	.byte	0x04, 0x11
        /*039e*/ 	.short	(.L_166 - .L_165)
	.align		4
.L_165:
        /*03a0*/ 	.word	index@($__internal_5_$__cuda_sm70_shflsync_idx_p)
        /*03a4*/ 	.word	0x00000000


	//----- nvinfo : EIATTR_FRAME_SIZE
	.align		4
.L_166:
        /*03a8*/ 	.byte	0x04, 0x11
        /*03aa*/ 	.short	(.L_168 - .L_167)
	.align		4
.L_167:
        /*03ac*/ 	.word	index@($__internal_4_$__cuda_sm70_shflsync_bfly_p)
        /*03b0*/ 	.word	0x00000000


	//----- nvinfo : EIATTR_FRAME_SIZE
	.align		4
.L_168:
        /*03b4*/ 	.byte	0x04, 0x11
        /*03b6*/ 	.short	(.L_170 - .L_169)
	.align		4
.L_169:
        /*03b8*/ 	.word	index@(_ZN7cutlass13device_kernelIN5flash19enable_sm80_to_sm89INS1_16FlashAttnFwdSm80INS1_25CollectiveMainloopFwdSm80ILi8ELi1ELb0EN4cute5tupleIJNS5_1CILi128EEENS7_ILi64EEENS7_ILi192EEEEEELi192ENS_10bfloat16_tEfNS_4arch4Sm80ELb0ELb0ELb0ELb1ELb0ELb1ELb1ELb1EEENS1_21CollectiveEpilogueFwdINS6_IJS8_SA_S9_EEENS6_IJNS7_ILi1EEESI_SI_EEESC_SE_Li256ELb1ELb1ELb1ELb0EEENS1_36VarlenDynamicPersistentTileSchedulerILi128ELi64ELi256ELi256ELb1ELb1ELb0ELb0ELb1ELb1EEEEEEEEEvNT_6ParamsE)
        /*03bc*/ 	.word	0x00000010


	//----- nvinfo : EIATTR_REGCOUNT
	.align		4
.L_170:
        /*03c0*/ 	.byte	0x04, 0x2f
        /*03c2*/ 	.short	(.L_172 - .L_171)
	.align		4
.L_171:
        /*03c4*/ 	.word	index@(_ZN7cutlass13device_kernelIN5flash19enable_sm80_to_sm89INS1_16FlashAttnFwdSm80INS1_25CollectiveMainloopFwdSm80ILi8ELi1ELb0EN4cute5tupleIJNS5_1CILi128EEENS7_ILi64EEENS7_ILi192EEEEEELi192ENS_10bfloat16_tEfNS_4arch4Sm80ELb0ELb0ELb0ELb1ELb0ELb0ELb1ELb1EEENS1_21CollectiveEpilogueFwdINS6_IJS8_SA_S9_EEENS6_IJNS7_ILi1EEESI_SI_EEESC_SE_Li256ELb1ELb1ELb1ELb0EEENS1_36VarlenDynamicPersistentTileSchedulerILi128ELi64ELi256ELi256ELb1ELb1ELb0ELb0ELb1ELb1EEEEEEEEEvNT_6ParamsE)
        /*03c8*/ 	.word	0x000000ff


	//----- nvinfo : EIATTR_FRAME_SIZE
	.align		4
.L_172:
        /*03cc*/ 	.byte	0x04, 0x11
        /*03ce*/ 	.short	(.L_174 - .L_173)
	.align		4
.L_173:
        /*03d0*/ 	.word	index@($__internal_3_$__cuda_sm70_votesync_ballot)
        /*03d4*/ 	.word	0x00000000


	//----- nvinfo : EIATTR_FRAME_SIZE
	.align		4
.L_174:
        /*03d8*/ 	.byte	0x04, 0x11
        /*03da*/ 	.short	(.L_176 - .L_175)
	.align		4
.L_175:
        /*03dc*/ 	.word	index@($__internal_2_$__cuda_sm70_shflsync_up_p)
        /*03e0*/ 	.word	0x00000000


	//----- nvinfo : EIATTR_FRAME_SIZE
	.align		4
.L_176:
        /*03e4*/ 	.byte	0x04, 0x11
        /*03e6*/ 	.short	(.L_178 - .L_177)
	.align		4
.L_177:
        /*03e8*/ 	.word	index@($__internal_1_$__cuda_sm70_shflsync_idx_p)
        /*03ec*/ 	.word	0x00000000


	//----- nvinfo : EIATTR_FRAME_SIZE
	.align		4
.L_178:
        /*03f0*/ 	.byte	0x04, 0x11
        /*03f2*/ 	.short	(.L_180 - .L_179)
	.align		4
.L_179:
        /*03f4*/ 	.word	index@($__internal_0_$__cuda_sm70_shflsync_bfly_p)
        /*03f8*/ 	.word	0x00000000


	//----- nvinfo : EIATTR_FRAME_SIZE
	.align		4
.L_180:
        /*03fc*/ 	.byte	0x04, 0x11
        /*03fe*/ 	.short	(.L_182 - .L_181)
	.align		4
.L_181:
        /*0400*/ 	.word	index@(_ZN7cutlass13device_kernelIN5flash19enable_sm80_to_sm89INS1_16FlashAttnFwdSm80INS1_25CollectiveMainloopFwdSm80ILi8ELi1ELb0EN4cute5tupleIJNS5_1CILi128EEENS7_ILi64EEENS7_ILi192EEEEEELi192ENS_10bfloat16_tEfNS_4arch4Sm80ELb0ELb0ELb0ELb1ELb0ELb0ELb1ELb1EEENS1_21CollectiveEpilogueFwdINS6_IJS8_SA_S9_EEENS6_IJNS7_ILi1EEESI_SI_EEESC_SE_Li256ELb1ELb1ELb1ELb0EEENS1_36VarlenDynamicPersistentTileSchedulerILi128ELi64ELi256ELi256ELb1ELb1ELb0ELb0ELb1ELb1EEEEEEEEEvNT_6ParamsE)
        /*0404*/ 	.word	0x00000000


	//----- nvinfo : EIATTR_REGCOUNT
	.align		4
.L_182:
        /*0408*/ 	.byte	0x04, 0x2f
        /*040a*/ 	.short	(.L_184 - .L_183)
	.align		4
.L_183:
        /*040c*/ 	.word	index@(_ZN7cutlass13device_kernelIN5flash19enable_sm80_to_sm89INS1_16FlashAttnFwdSm80INS1_25CollectiveMainloopFwdSm80ILi8ELi1ELb1EN4cute5tupleIJNS5_1CILi128EEENS7_ILi96EEENS7_ILi192EEEEEELi192ENS_10bfloat16_tEfNS_4arch4Sm80ELb0ELb0ELb0ELb0ELb0ELb0ELb1ELb1EEENS1_21CollectiveEpilogueFwdINS6_IJS8_SA_S9_EEENS6_IJNS7_ILi1EEESI_SI_EEESC_SE_Li256ELb0ELb1ELb1ELb0EEENS1_19SingleTileSchedulerILb0ELb1ELb1ELi128EEEEEEEEEvNT_6ParamsE)
        /*0410*/ 	.word	0x000000ff


	//----- nvinfo : EIATTR_FRAME_SIZE
	.align		4
.L_184:
        /*0414*/ 	.byte	0x04, 0x11
        /*0416*/ 	.short	(.L_186 - .L_185)
	.align		4
.L_185:
        /*0418*/ 	.word	index@(_ZN7cutlass13device_kernelIN5flash19enable_sm80_to_sm89INS1_16FlashAttnFwdSm80INS1_25CollectiveMainloopFwdSm80ILi8ELi1ELb1EN4cute5tupleIJNS5_1CILi128EEENS7_ILi96EEENS7_ILi192EEEEEELi192ENS_10bfloat16_tEfNS_4arch4Sm80ELb0ELb0ELb0ELb0ELb0ELb0ELb1ELb1EEENS1_21CollectiveEpilogueFwdINS6_IJS8_SA_S9_EEENS6_IJNS7_ILi1EEESI_SI_EEESC_SE_Li256ELb0ELb1ELb1ELb0EEENS1_19SingleTileSchedulerILb0ELb1ELb1ELi128EEEEEEEEEvNT_6ParamsE)
        /*041c*/ 	.word	0x00000030


	//----- nvinfo : EIATTR_MIN_STACK_SIZE
	.align		4
.L_186:
        /*0420*/ 	.byte	0x04, 0x12
        /*0422*/ 	.short	(.L_188 - .L_187)
	.align		4
.L_187:
        /*0424*/ 	.word	index@(_ZN7cutlass13device_kernelIN5flash19enable_sm80_to_sm89INS1_16FlashAttnFwdSm80INS1_25CollectiveMainloopFwdSm80ILi8ELi1ELb1EN4cute5tupleIJNS5_1CILi128EEENS7_ILi96EEENS7_ILi192EEEEEELi192ENS_10bfloat16_tEfNS_4arch4Sm80ELb0ELb0ELb0ELb0ELb0ELb0ELb1ELb1EEENS1_21CollectiveEpilogueFwdINS6_IJS8_SA_S9_EEENS6_IJNS7_ILi1EEESI_SI_EEESC_SE_Li256ELb0ELb1ELb1ELb0EEENS1_19SingleTileSchedulerILb0ELb1ELb1ELi128EEEEEEEEEvNT_6ParamsE)
        /*0428*/ 	.word	0x00000030


	//----- nvinfo : EIATTR_MIN_STACK_SIZE
	.align		4
.L_188:
        /*042c*/ 	.byte	0x04, 0x12
        /*042e*/ 	.short	(.L_190 - .L_189)
	.align		4
.L_189:
        /*0430*/ 	.word	index@(_ZN7cutlass13device_kernelIN5flash19enable_sm80_to_sm89INS1_16FlashAttnFwdSm80INS1_25CollectiveMainloopFwdSm80ILi8ELi1ELb0EN4cute5tupleIJNS5_1CILi128EEENS7_ILi64EEENS7_ILi192EEEEEELi192ENS_10bfloat16_tEfNS_4arch4Sm80ELb0ELb0ELb0ELb1ELb0ELb0ELb1ELb1EEENS1_21CollectiveEpilogueFwdINS6_IJS8_SA_S9_EEENS6_IJNS7_ILi1EEESI_SI_EEESC_SE_Li256ELb1ELb1ELb1ELb0EEENS1_36VarlenDynamicPersistentTileSchedulerILi128ELi64ELi256ELi256ELb1ELb1ELb0ELb0ELb1ELb1EEEEEEEEEvNT_6ParamsE)
        /*0434*/ 	.word	0x00000000


	//----- nvinfo : EIATTR_MIN_STACK_SIZE
	.align		4
.L_190:
        /*0438*/ 	.byte	0x04, 0x12
        /*043a*/ 	.short	(.L_192 - .L_191)
	.align		4
.L_191:
        /*043c*/ 	.word	index@(_ZN7cutlass13device_kernelIN5flash19enable_sm80_to_sm89INS1_16FlashAttnFwdSm80INS1_25CollectiveMainloopFwdSm80ILi8ELi1ELb0EN4cute5tupleIJNS5_1CILi128EEENS7_ILi64EEENS7_ILi192EEEEEELi192ENS_10bfloat16_tEfNS_4arch4Sm80ELb0ELb0ELb0ELb1ELb0ELb1ELb1ELb1EEENS1_21CollectiveEpilogueFwdINS6_IJS8_SA_S9_EEENS6_IJNS7_ILi1EEESI_SI_EEESC_SE_Li256ELb1ELb1ELb1ELb0EEENS1_36VarlenDynamicPersistentTileSchedulerILi128ELi64ELi256ELi256ELb1ELb1ELb0ELb0ELb1ELb1EEEEEEEEEvNT_6ParamsE)
        /*0440*/ 	.word	0x00000010


	//----- nvinfo : EIATTR_MIN_STACK_SIZE
	.align		4
.L_192:
        /*0444*/ 	.byte	0x04, 0x12
        /*0446*/ 	.short	(.L_194 - .L_193)
	.align		4
.L_193:
        /*0448*/ 	.word	index@(_ZN7cutlass13device_kernelIN5flash19enable_sm80_to_sm89INS1_16FlashAttnFwdSm80INS1_25CollectiveMainloopFwdSm80ILi8ELi1ELb0EN4cute5tupleIJNS5_1CILi128EEENS7_ILi64EEENS7_ILi192EEEEEELi192ENS_10bfloat16_tEfNS_4arch4Sm80ELb0ELb1ELb0ELb0ELb0ELb0ELb1ELb1EEENS1_21CollectiveEpilogueFwdINS6_IJS8_SA_S9_EEENS6_IJNS7_ILi1EEESI_SI_EEESC_SE_Li256ELb0ELb1ELb1ELb0EEENS1_19SingleTileSchedulerILb0ELb1ELb1ELi128EEEEEEEEEvNT_6ParamsE)
        /*044c*/ 	.word	0x00000000


	//----- nvinfo : EIATTR_MIN_STACK_SIZE
	.align		4
.L_194:
        /*0450*/ 	.byte	0x04, 0x12
        /*0452*/ 	.short	(.L_196 - .L_195)
	.align		4
.L_195:
        /*0454*/ 	.word	index@(_ZN7cutlass13device_kernelIN5flash19enable_sm80_to_sm89INS1_16FlashAttnFwdSm80INS1_25CollectiveMainloopFwdSm80ILi8ELi1ELb0EN4cute5tupleIJNS5_1CILi128EEENS7_ILi64EEENS7_ILi192EEEEEELi192ENS_10bfloat16_tEfNS_4arch4Sm80ELb0ELb1ELb0ELb1ELb0ELb0ELb1ELb1EEENS1_21CollectiveEpilogueFwdINS6_IJS8_SA_S9_EEENS6_IJNS7_ILi1EEESI_SI_EEESC_SE_Li256ELb1ELb1ELb1ELb0EEENS1_36VarlenDynamicPersistentTileSchedulerILi128ELi64ELi256ELi256ELb1ELb1ELb0ELb1ELb0ELb1EEEEEEEEEvNT_6ParamsE)
        /*0458*/ 	.word	0x00000040


	//----- nvinfo : EIATTR_MIN_STACK_SIZE
	.align		4
.L_196:
        /*045c*/ 	.byte	0x04, 0x12
        /*045e*/ 	.short	(.L_198 - .L_197)
	.align		4
.L_197:
        /*0460*/ 	.word	index@(_ZN7cutlass13device_kernelIN5flash19enable_sm80_to_sm89INS1_16FlashAttnFwdSm80INS1_25CollectiveMainloopFwdSm80ILi8ELi1ELb0EN4cute5tupleIJNS5_1CILi128EEENS7_ILi64EEENS7_ILi192EEEEEELi192ENS_10bfloat16_tEfNS_4arch4Sm80ELb0ELb1ELb0ELb1ELb0ELb1ELb1ELb1EEENS1_21CollectiveEpilogueFwdINS6_IJS8_SA_S9_EEENS6_IJNS7_ILi1EEESI_SI_EEESC_SE_Li256ELb1ELb1ELb1ELb0EEENS1_36VarlenDynamicPersistentTileSchedulerILi128ELi64ELi256ELi256ELb1ELb1ELb0ELb1ELb0ELb1EEEEEEEEEvNT_6ParamsE)
        /*0464*/ 	.word	0x00000040


	//----- nvinfo : EIATTR_MIN_STACK_SIZE
	.align		4
.L_198:
        /*0468*/ 	.byte	0x04, 0x12
        /*046a*/ 	.short	(.L_200 - .L_199)
	.align		4
.L_199:
        /*046c*/ 	.word	index@(_ZN7cutlass13device_kernelIN5flash19enable_sm80_to_sm89INS1_16FlashAttnFwdSm80INS1_25CollectiveMainloopFwdSm80ILi8ELi1ELb1EN4cute5tupleIJNS5_1CILi128EEENS7_ILi96EEENS7_ILi192EEEEEELi192ENS_10bfloat16_tEfNS_4arch4Sm80ELb1ELb0ELb0ELb0ELb0ELb0ELb1ELb1EEENS1_21CollectiveEpilogueFwdINS6_IJS8_SA_S9_EEENS6_IJNS7_ILi1EEESI_SI_EEESC_SE_Li256ELb0ELb1ELb1ELb0EEENS1_30DynamicPersistentTileSchedulerILi256ELi256ELb1ELb1ELb0EEEEEEEEEvNT_6ParamsE)
        /*0470*/ 	.word	0x00000090


	//----- nvinfo : EIATTR_MIN_STACK_SIZE
	.align		4
.L_200:
        /*0474*/ 	.byte	0x04, 0x12
        /*0476*/ 	.short	(.L_202 - .L_201)
	.align		4
.L_201:
        /*0478*/ 	.word	index@(_ZN7cutlass13device_kernelIN5flash19enable_sm80_to_sm89INS1_16FlashAttnFwdSm80INS1_25CollectiveMainloopFwdSm80ILi8ELi1ELb0EN4cute5tupleIJNS5_1CILi128EEENS7_ILi64EEENS7_ILi192EEEEEELi192ENS_10bfloat16_tEfNS_4arch4Sm80ELb1ELb0ELb0ELb1ELb0ELb0ELb1ELb1EEENS1_21CollectiveEpilogueFwdINS6_IJS8_SA_S9_EEENS6_IJNS7_ILi1EEESI_SI_EEESC_SE_Li256ELb1ELb1ELb1ELb0EEENS1_36VarlenDynamicPersistentTileSchedulerILi128ELi64ELi256ELi256ELb1ELb1ELb0ELb1ELb1ELb1EEEEEEEEEvNT_6ParamsE)
        /*047c*/ 	.word	0x00000050


	//----- nvinfo : EIATTR_MIN_STACK_SIZE
	.align		4
.L_202:
        /*0480*/ 	.byte	0x04, 0x12
        /*0482*/ 	.short	(.L_204 - .L_203)
	.align		4
.L_203:
        /*0484*/ 	.word	index@(_ZN7cutlass13device_kernelIN5flash19enable_sm80_to_sm89INS1_16FlashAttnFwdSm80INS1_25CollectiveMainloopFwdSm80ILi8ELi1ELb0EN4cute5tupleIJNS5_1CILi128EEENS7_ILi64EEENS7_ILi192EEEEEELi192ENS_10bfloat16_tEfNS_4arch4Sm80ELb1ELb0ELb0ELb1ELb0ELb1ELb1ELb1EEENS1_21CollectiveEpilogueFwdINS6_IJS8_SA_S9_EEENS6_IJNS7_ILi1EEESI_SI_EEESC_SE_Li256ELb1ELb1ELb1ELb0EEENS1_36VarlenDynamicPersistentTileSchedulerILi128ELi64ELi256ELi256ELb1ELb1ELb0ELb1ELb1ELb1EEEEEEEEEvNT_6ParamsE)
        /*0488*/ 	.word	0x00000050


	//----- nvinfo : EIATTR_MIN_STACK_SIZE
	.align		4
.L_204:
        /*048c*/ 	.byte	0x04, 0x12
        /*048e*/ 	.short	(.L_206 - .L_205)
	.align		4
.L_205:
        /*0490*/ 	.word	index@(_ZN7cutlass13device_kernelIN5flash19enable_sm80_to_sm89INS1_16FlashAttnFwdSm80INS1_25CollectiveMainloopFwdSm80ILi8ELi2ELb1EN4cute5tupleIJNS5_1CILi128EEENS7_ILi96EEENS7_ILi192EEEEEELi192ENS_10bfloat16_tEfNS_4arch4Sm80ELb0ELb0ELb0ELb0ELb0ELb0ELb1ELb1EEENS1_21CollectiveEpilogueFwdINS6_IJS8_SA_S9_EEENS6_IJNS7_ILi1EEESI_SI_EEESC_SE_Li256ELb0ELb1ELb1ELb0EEENS1_19SingleTileSchedulerILb0ELb1ELb1ELi128EEEEEEEEEvNT_6ParamsE)
        /*0494*/ 	.word	0x00000020


	//----- nvinfo : EIATTR_MIN_STACK_SIZE
	.align		4
.L_206:
        /*0498*/ 	.byte	0x04, 0x12
        /*049a*/ 	.short	(.L_208 - .L_207)
	.align		4
.L_207:
        /*049c*/ 	.word	index@(_ZN7cutlass13device_kernelIN5flash19enable_sm80_to_sm89INS1_16FlashAttnFwdSm80INS1_25CollectiveMainloopFwdSm80ILi8ELi2ELb0EN4cute5tupleIJNS5_1CILi128EEENS7_ILi64EEENS7_ILi192EEEEEELi192ENS_10bfloat16_tEfNS_4arch4Sm80ELb0ELb0ELb0ELb1ELb0ELb0ELb1ELb1EEENS1_21CollectiveEpilogueFwdINS6_IJS8_SA_S9_EEENS6_IJNS7_ILi1EEESI_SI_EEESC_SE_Li256ELb1ELb1ELb1ELb0EEENS1_36VarlenDynamicPersistentTileSchedulerILi128ELi64ELi256ELi256ELb1ELb1ELb0ELb0ELb1ELb1EEEEEEEEEvNT_6ParamsE)
        /*04a0*/ 	.word	0x00000000


	//----- nvinfo : EIATTR_MIN_STACK_SIZE
	.align		4
.L_208:
        /*04a4*/ 	.byte	0x04, 0x12
        /*04a6*/ 	.short	(.L_210 - .L_209)
	.align		4
.L_209:
        /*04a8*/ 	.word	index@(_ZN7cutlass13device_kernelIN5flash19enable_sm80_to_sm89INS1_16FlashAttnFwdSm80INS1_25CollectiveMainloopFwdSm80ILi8ELi2ELb0EN4cute5tupleIJNS5_1CILi128EEENS7_ILi64EEENS7_ILi192EEEEEELi192ENS_10bfloat16_tEfNS_4arch4Sm80ELb0ELb0ELb0ELb1ELb0ELb1ELb1ELb1EEENS1_21CollectiveEpilogueFwdINS6_IJS8_SA_S9_EEENS6_IJNS7_ILi1EEESI_SI_EEESC_SE_Li256ELb1ELb1ELb1ELb0EEENS1_36VarlenDynamicPersistentTileSchedulerILi128ELi64ELi256ELi256ELb1ELb1ELb0ELb0ELb1ELb1EEEEEEEEEvNT_6ParamsE)
        /*04ac*/ 	.word	0x00000000


	//----- nvinfo : EIATTR_MIN_STACK_SIZE
	.align		4
.L_210:
        /*04b0*/ 	.byte	0x04, 0x12
        /*04b2*/ 	.short	(.L_212 - .L_211)
	.align		4
.L_211:
        /*04b4*/ 	.word	index@(_ZN7cutlass13device_kernelIN5flash19enable_sm80_to_sm89INS1_16FlashAttnFwdSm80INS1_25CollectiveMainloopFwdSm80ILi8ELi2ELb0EN4cute5tupleIJNS5_1CILi128EEENS7_ILi64EEENS7_ILi192EEEEEELi192ENS_10bfloat16_tEfNS_4arch4Sm80ELb0ELb1ELb0ELb0ELb0ELb0ELb1ELb1EEENS1_21CollectiveEpilogueFwdINS6_IJS8_SA_S9_EEENS6_IJNS7_ILi1EEESI_SI_EEESC_SE_Li256ELb0ELb1ELb1ELb0EEENS1_19SingleTileSchedulerILb0ELb1ELb1ELi128EEEEEEEEEvNT_6ParamsE)
        /*04b8*/ 	.word	0x00000000


	//----- nvinfo : EIATTR_MIN_STACK_SIZE
	.align		4
.L_212:
        /*04bc*/ 	.byte	0x04, 0x12
        /*04be*/ 	.short	(.L_214 - .L_213)
	.align		4
.L_213:
        /*04c0*/ 	.word	index@(_ZN7cutlass13device_kernelIN5flash19enable_sm80_to_sm89INS1_16FlashAttnFwdSm80INS1_25CollectiveMainloopFwdSm80ILi8ELi2ELb0EN4cute5tupleIJNS5_1CILi128EEENS7_ILi64EEENS7_ILi192EEEEEELi192ENS_10bfloat16_tEfNS_4arch4Sm80ELb0ELb1ELb0ELb1ELb0ELb0ELb1ELb1EEENS1_21CollectiveEpilogueFwdINS6_IJS8_SA_S9_EEENS6_IJNS7_ILi1EEESI_SI_EEESC_SE_Li256ELb1ELb1ELb1ELb0EEENS1_36VarlenDynamicPersistentTileSchedulerILi128ELi64ELi256ELi256ELb1ELb1ELb0ELb1ELb0ELb1EEEEEEEEEvNT_6ParamsE)
        /*04c4*/ 	.word	0x00000000


	//----- nvinfo : EIATTR_MIN_STACK_SIZE
	.align		4
.L_214:
        /*04c8*/ 	.byte	0x04, 0x12
        /*04ca*/ 	.short	(.L_216 - .L_215)
	.align		4
.L_215:
        /*04cc*/ 	.word	index@(_ZN7cutlass13device_kernelIN5flash19enable_sm80_to_sm89INS1_16FlashAttnFwdSm80INS1_25CollectiveMainloopFwdSm80ILi8ELi2ELb0EN4cute5tupleIJNS5_1CILi128EEENS7_ILi64EEENS7_ILi192EEEEEELi192ENS_10bfloat16_tEfNS_4arch4Sm80ELb0ELb1ELb0ELb1ELb0ELb1ELb1ELb1EEENS1_21CollectiveEpilogueFwdINS6_IJS8_SA_S9_EEENS6_IJNS7_ILi1EEESI_SI_EEESC_SE_Li256ELb1ELb1ELb1ELb0EEENS1_36VarlenDynamicPersistentTileSchedulerILi128ELi64ELi256ELi256ELb1ELb1ELb0ELb1ELb0ELb1EEEEEEEEEvNT_6ParamsE)
        /*04d0*/ 	.word	0x00000000


	//----- nvinfo : EIATTR_MIN_STACK_SIZE
	.align		4
.L_216:
        /*04d4*/ 	.byte	0x04, 0x12
        /*04d6*/ 	.short	(.L_218 - .L_217)
	.align		4
.L_217:
        /*04d8*/ 	.word	index@(_ZN7cutlass13device_kernelIN5flash19enable_sm80_to_sm89INS1_16FlashAttnFwdSm80INS1_25CollectiveMainloopFwdSm80ILi8ELi2ELb1EN4cute5tupleIJNS5_1CILi128EEENS7_ILi96EEENS7_ILi192EEEEEELi192ENS_10bfloat16_tEfNS_4arch4Sm80ELb1ELb0ELb0ELb0ELb0ELb0ELb1ELb1EEENS1_21CollectiveEpilogueFwdINS6_IJS8_SA_S9_EEENS6_IJNS7_ILi1EEESI_SI_EEESC_SE_Li256ELb0ELb1ELb1ELb0EEENS1_30DynamicPersistentTileSchedulerILi256ELi256ELb1ELb1ELb0EEEEEEEEEvNT_6ParamsE)
        /*04dc*/ 	.word	0x00000098


	//----- nvinfo : EIATTR_MIN_STACK_SIZE
	.align		4
.L_218:
        /*04e0*/ 	.byte	0x04, 0x12
        /*04e2*/ 	.short	(.L_220 - .L_219)
	.align		4
.L_219:
        /*04e4*/ 	.word	index@(_ZN7cutlass13device_kernelIN5flash19enable_sm80_to_sm89INS1_16FlashAttnFwdSm80INS1_25CollectiveMainloopFwdSm80ILi8ELi2ELb0EN4cute5tupleIJNS5_1CILi128EEENS7_ILi64EEENS7_ILi192EEEEEELi192ENS_10bfloat16_tEfNS_4arch4Sm80ELb1ELb0ELb0ELb1ELb0ELb0ELb1ELb1EEENS1_21CollectiveEpilogueFwdINS6_IJS8_SA_S9_EEENS6_IJNS7_ILi1EEESI_SI_EEESC_SE_Li256ELb1ELb1ELb1ELb0EEENS1_36VarlenDynamicPersistentTileSchedulerILi128ELi64ELi256ELi256ELb1ELb1ELb0ELb1ELb1ELb1EEEEEEEEEvNT_6ParamsE)
        /*04e8*/ 	.word	0x00000000


	//----- nvinfo : EIATTR_MIN_STACK_SIZE
	.align		4
.L_220:
        /*04ec*/ 	.byte	0x04, 0x12
        /*04ee*/ 	.short	(.L_222 - .L_221)
	.align		4
.L_221:
        /*04f0*/ 	.word	index@(_ZN7cutlass13device_kernelIN5flash19enable_sm80_to_sm89INS1_16FlashAttnFwdSm80INS1_25CollectiveMainloopFwdSm80ILi8ELi2ELb0EN4cute5tupleIJNS5_1CILi128EEENS7_ILi64EEENS7_ILi192EEEEEELi192ENS_10bfloat16_tEfNS_4arch4Sm80ELb1ELb0ELb0ELb1ELb0ELb1ELb1ELb1EEENS1_21CollectiveEpilogueFwdINS6_IJS8_SA_S9_EEENS6_IJNS7_ILi1EEESI_SI_EEESC_SE_Li256ELb1ELb1ELb1ELb0EEENS1_36VarlenDynamicPersistentTileSchedulerILi128ELi64ELi256ELi256ELb1ELb1ELb0ELb1ELb1ELb1EEEEEEEEEvNT_6ParamsE)
        /*04f4*/ 	.word	0x00000000
.L_222:


//--------------------- .nv.info._ZN7cutlass13device_kernelIN5flash19enable_sm80_to_sm89INS1_16FlashAttnFwdSm80INS1_25CollectiveMainloopFwdSm80ILi8ELi1ELb1EN4cute5tupleIJNS5_1CILi128EEENS7_ILi96EEENS7_ILi192EEEEEELi192ENS_10bfloat16_tEfNS_4arch4Sm80ELb0ELb0ELb0ELb0ELb0ELb0ELb1ELb1EEENS1_21CollectiveEpilogueFwdINS6_IJS8_SA_S9_EEENS6_IJNS7_ILi1EEESI_SI_EEESC_SE_Li256ELb0ELb1ELb1ELb0EEENS1_19SingleTileSchedulerILb0ELb1ELb1ELi128EEEEEEEEEvNT_6ParamsE --------------------------
	.section	.nv.info._ZN7cutlass13device_kernelIN5flash19enable_sm80_to_sm89INS1_16FlashAttnFwdSm80INS1_25CollectiveMainloopFwdSm80ILi8ELi1ELb1EN4cute5tupleIJNS5_1CILi128EEENS7_ILi96EEENS7_ILi192EEEEEELi192ENS_10bfloat16_tEfNS_4arch4Sm80ELb0ELb0ELb0ELb0ELb0ELb0ELb1ELb1EEENS1_21CollectiveEpilogueFwdINS6_IJS8_SA_S9_EEENS6_IJNS7_ILi1EEESI_SI_EEESC_SE_Li256ELb0ELb1ELb1ELb0EEENS1_19SingleTileSchedulerILb0ELb1ELb1ELi128EEEEEEEEEvNT_6ParamsE,"",@"SHT_CUDA_INFO"
	.sectionflags	@""
	.align	4


	//----- nvinfo : EIATTR_CUDA_API_VERSION
	.align		4
        /*0000*/ 	.byte	0x04, 0x37
        /*0002*/ 	.short	(.L_224 - .L_223)
.L_223:
        /*0004*/ 	.word	0x00000082


	//----- nvinfo : EIATTR_SW2861232_WAR
	.align		4
.L_224:
        /*0008*/ 	.byte	0x01, 0x35
	.zero		2


	//----- nvinfo : EIATTR_PARAM_CBANK
	.align		4
        /*000c*/ 	.byte	0x04, 0x0a
        /*000e*/ 	.short	(.L_226 - .L_225)
	.align		4
.L_225:
        /*0010*/ 	.word	index@(.nv.constant0._ZN7cutlass13device_kernelIN5flash19enable_sm80_to_sm89INS1_16FlashAttnFwdSm80INS1_25CollectiveMainloopFwdSm80ILi8ELi1ELb1EN4cute5tupleIJNS5_1CILi128EEENS7_ILi96EEENS7_ILi192EEEEEELi192ENS_10bfloat16_tEfNS_4arch4Sm80ELb0ELb0ELb0ELb0ELb0ELb0ELb1ELb1EEENS1_21CollectiveEpilogueFwdINS6_IJS8_SA_S9_EEENS6_IJNS7_ILi1EEESI_SI_EEESC_SE_Li256ELb0ELb1ELb1ELb0EEENS1_19SingleTileSchedulerILb0ELb1ELb1ELi128EEEEEEEEEvNT_6ParamsE)
        /*0014*/ 	.short	0x0160
        /*0016*/ 	.short	0x0418


	//----- nvinfo : EIATTR_CBANK_PARAM_SIZE
	.align		4
.L_226:
        /*0018*/ 	.byte	0x03, 0x19
        /*001a*/ 	.short	0x0418


	//----- nvinfo : EIATTR_KPARAM_INFO
	.align		4
        /*001c*/ 	.byte	0x04, 0x17
        /*001e*/ 	.short	(.L_228 - .L_227)
.L_227:
        /*0020*/ 	.word	0x00000000
        /*0024*/ 	.short	0x0000
        /*0026*/ 	.short	0x0000
        /*0028*/ 	.byte	0x00, 0xf0, 0x61, 0x10


	//----- nvinfo : EIATTR_MAXREG_COUNT
	.align		4
.L_228:
        /*002c*/ 	.byte	0x03, 0x1b
        /*002e*/ 	.short	0x00ff


	//----- nvinfo : EIATTR_NUM_BARRIERS
	.align		4
        /*0030*/ 	.byte	0x02, 0x4c
        /*0032*/ 	.byte	0x02
	.zero		1


	//----- nvinfo : EIATTR_ANNOTATIONS
	.align		4
        /*0034*/ 	.byte	0x04, 0x55
        /*0036*/ 	.short	(.L_230 - .L_229)


	//   ....[0]....
.L_229:
        /*0038*/ 	.word	0x00000001
        /*003c*/ 	.byte	0x70, 0x11, 0x00, 0x00, 0x01, 0x00, 0x00, 0x00, 0xe0, 0x13, 0x00, 0x00, 0x01, 0x00, 0x00, 0x00
        /*004c*/ 	.byte	0x70, 0x1b, 0x00, 0x00, 0x01, 0x00, 0x00, 0x00, 0xa0, 0x1b, 0x00, 0x00, 0x01, 0x00, 0x00, 0x00
        /*005c*/ 	.byte	0xc0, 0x58, 0x00, 0x00, 0x01, 0x00, 0x00, 0x00, 0xe0, 0x58, 0x00, 0x00, 0x01, 0x00, 0x00, 0x00
        /*006c*/ 	.byte	0xa0, 0x59, 0x00, 0x00, 0x01, 0x00, 0x00, 0x00, 0xe0, 0x59, 0x00, 0x00, 0x01, 0x00, 0x00, 0x00
        /*007c*/ 	.byte	0x20, 0x5a, 0x00, 0x00, 0x01, 0x00, 0x00, 0x00, 0x30, 0x5a, 0x00, 0x00, 0x01, 0x00, 0x00, 0x00
        /*008c*/ 	.byte	0xf0, 0x5b, 0x00, 0x00, 0x01, 0x00, 0x00, 0x00, 0xc0, 0x69, 0x00, 0x00, 0x01, 0x00, 0x00, 0x00
        /*009c*/ 	.byte	0x80, 0x83, 0x00, 0x00, 0x01, 0x00, 0x00, 0x00, 0x20, 0x87, 0x00, 0x00, 0x01, 0x00, 0x00, 0x00
        /*00ac*/ 	.byte	0x40, 0x90, 0x00, 0x00, 0x01, 0x00, 0x00, 0x00, 0x60, 0x90, 0x00, 0x00, 0x01, 0x00, 0x00, 0x00
        /*00bc*/ 	.byte	0x80, 0x90, 0x00, 0x00, 0x01, 0x00, 0x00, 0x00, 0x90, 0x90, 0x00, 0x00


	//----- nvinfo : EIATTR_MERCURY_ISA_VERSION
	.align		4
.L_230:
        /*00c8*/ 	.byte	0x03, 0x5f
        /*00ca*/ 	.short	0x0000


	//----- nvinfo : EIATTR_COOP_GROUP_MASK_REGIDS
	.align		4
        /*00cc*/ 	.byte	0x04, 0x29
        /*00ce*/ 	.short	(.L_232 - .L_231)


	//   ....[0]....
.L_231:
        /*00d0*/ 	.word	0xffffffff


	//   ....[1]....
        /*00d4*/ 	.word	0xffffffff


	//   ....[2]....
        /*00d8*/ 	.word	0xffffffff


	//   ....[3]....
        /*00dc*/ 	.word	0xffffffff


	//   ....[4]....
        /*00e0*/ 	.word	0xffffffff


	//   ....[5]....
        /*00e4*/ 	.word	0xffffffff


	//   ....[6]....
        /*00e8*/ 	.word	0xffffffff


	//   ....[7]....
        /*00ec*/ 	.word	0xffffffff


	//   ....[8]....
        /*00f0*/ 	.word	0xffffffff


	//   ....[9]....
        /*00f4*/ 	.word	0xffffffff


	//   ....[10]....
        /*00f8*/ 	.word	0xffffffff


	//   ....[11]....
        /*00fc*/ 	.word	0xffffffff


	//   ....[12]....
        /*0100*/ 	.word	0xffffffff


	//   ....[13]....
        /*0104*/ 	.word	0xffffffff


	//   ....[14]....
        /*0108*/ 	.word	0xffffffff


	//   ....[15]....
        /*010c*/ 	.word	0xffffffff


	//   ....[16]....
        /*0110*/ 	.word	0xffffffff


	//   ....[17]....
        /*0114*/ 	.word	0xffffffff


	//   ....[18]....
        /*0118*/ 	.word	0xffffffff


	//   ....[19]....
        /*011c*/ 	.word	0xffffffff


	//   ....[20]....
        /*0120*/ 	.word	0xffffffff


	//   ....[21]....
        /*0124*/ 	.word	0xffffffff


	//   ....[22]....
        /*0128*/ 	.word	0xffffffff


	//   ....[23]....
        /*012c*/ 	.word	0xffffffff


	//   ....[24]....
        /*0130*/ 	.word	0xffffffff


	//   ....[25]....
        /*0134*/ 	.word	0xffffffff


	//   ....[26]....
        /*0138*/ 	.word	0xffffffff


	//   ....[27]....
        /*013c*/ 	.word	0xffffffff


	//   ....[28]....
        /*0140*/ 	.word	0xffffffff


	//----- nvinfo : EIATTR_COOP_GROUP_INSTR_OFFSETS
	.align		4
.L_232:
        /*0144*/ 	.byte	0x04, 0x28
        /*0146*/ 	.short	(.L_234 - .L_233)


	//   ....[0]....
.L_233:
        /*0148*/ 	.word	0x00000060


	//   ....[1]....
        /*014c*/ 	.word	0x00000d80


	//   ....[2]....
        /*0150*/ 	.word	0x00000db0


	//   ....[3]....
        /*0154*/ 	.word	0x00000e90


	//   ....[4]....
        /*0158*/ 	.word	0x00000ed0


	//   ....[5]....
        /*015c*/ 	.word	0x00000f90


	//   ....[6]....
        /*0160*/ 	.word	0x00000fc0


	//   ....[7]....
        /*0164*/ 	.word	0x00001000


	//   ....[8]....
        /*0168*/ 	.word	0x00001020


	//   ....[9]....
        /*016c*/ 	.word	0x00003700


	//   ....[10]....
        /*0170*/ 	.word	0x000037d0


	//   ....[11]....
        /*0174*/ 	.word	0x000037e0


	//   ....[12]....
        /*0178*/ 	.word	0x00003830


	//   ....[13]....
        /*017c*/ 	.word	0x00006dc0


	//   ....[14]....
        /*0180*/ 	.word	0x00006e10


	//   ....[15]....
        /*0184*/ 	.word	0x00006e30


	//   ....[16]....
        /*0188*/ 	.word	0x00006e50


	//   ....[17]....
        /*018c*/ 	.word	0x000090d0


	//   ....[18]....
        /*0190*/ 	.word	0x000090e0


	//   ....[19]....
        /*0194*/ 	.word	0x00009110


	//   ....[20]....
        /*0198*/ 	.word	0x00009130


	//   ....[21]....
        /*019c*/ 	.word	0x00009e10


	//   ....[22]....
        /*01a0*/ 	.word	0x00009e50


	//   ....[23]....
        /*01a4*/ 	.word	0x00009e80


	//   ....[24]....
        /*01a8*/ 	.word	0x00009eb0


	//   ....[25]....
        /*01ac*/ 	.word	0x00009fa0


	//   ....[26]....
        /*01b0*/ 	.word	0x00009fb0


	//   ....[27]....
        /*01b4*/ 	.word	0x0000a8c0


	//   ....[28]....
        /*01b8*/ 	.word	0x0000a8d0


	//----- nvinfo : EIATTR_EXIT_INSTR_OFFSETS
	.align		4
.L_234:
        /*01bc*/ 	.byte	0x04, 0x1c
        /*01be*/ 	.short	(.L_236 - .L_235)


	//   ....[0]....
.L_235:
        /*01c0*/ 	.word	0x000001c0


	//   ....[1]....
        /*01c4*/ 	.word	0x0000a8e0


	//   ....[2]....
        /*01c8*/ 	.word	0x0000b180


	//   ....[3]....
        /*01cc*/ 	.word	0x0000b1d0


	//   ....[4]....
        /*01d0*/ 	.word	0x0000b200


	//   ....[5]....
        /*01d4*/ 	.word	0x0000b260


	//   ....[6]....
        /*01d8*/ 	.word	0x0000b4f0


	//----- nvinfo : EIATTR_CTAIDZ_USED
	.align		4
.L_236:
        /*01dc*/ 	.byte	0x01, 0x04
	.zero		2


	//----- nvinfo : EIATTR_MAX_THREADS
	.align		4
        /*01e0*/ 	.byte	0x04, 0x05
        /*01e2*/ 	.short	(.L_238 - .L_237)
.L_237:
        /*01e4*/ 	.word	0x00000100
        /*01e8*/ 	.word	0x00000001
        /*01ec*/ 	.word	0x00000001


	//----- nvinfo : EIATTR_CRS_STACK_SIZE
	.align		4
.L_238:
        /*01f0*/ 	.byte	0x04, 0x1e
        /*01f2*/ 	.short	(.L_240 - .L_239)
.L_239:
        /*01f4*/ 	.word	0x00000000
.L_240:


//--------------------- .nv.info._ZN7cutlass13device_kernelIN5flash19enable_sm80_to_sm89INS1_16FlashAttnFwdSm80INS1_25CollectiveMainloopFwdSm80ILi8ELi1ELb0EN4cute5tupleIJNS5_1CILi128EEENS7_ILi64EEENS7_ILi192EEEEEELi192ENS_10bfloat16_tEfNS_4arch4Sm80ELb0ELb0ELb0ELb1ELb0ELb0ELb1ELb1EEENS1_21CollectiveEpilogueFwdINS6_IJS8_SA_S9_EEENS6_IJNS7_ILi1EEESI_SI_EEESC_SE_Li256ELb1ELb1ELb1ELb0EEENS1_36VarlenDynamicPersistentTileSchedulerILi128ELi64ELi256ELi256ELb1ELb1ELb0ELb0ELb1ELb1EEEEEEEEEvNT_6ParamsE --------------------------
	.section	.nv.info._ZN7cutlass13device_kernelIN5flash19enable_sm80_to_sm89INS1_16FlashAttnFwdSm80INS1_25CollectiveMainloopFwdSm80ILi8ELi1ELb0EN4cute5tupleIJNS5_1CILi128EEENS7_ILi64EEENS7_ILi192EEEEEELi192ENS_10bfloat16_tEfNS_4arch4Sm80ELb0ELb0ELb0ELb1ELb0ELb0ELb1ELb1EEENS1_21CollectiveEpilogueFwdINS6_IJS8_SA_S9_EEENS6_IJNS7_ILi1EEESI_SI_EEESC_SE_Li256ELb1ELb1ELb1ELb0EEENS1_36VarlenDynamicPersistentTileSchedulerILi128ELi64ELi256ELi256ELb1ELb1ELb0ELb0ELb1ELb1EEEEEEEEEvNT_6ParamsE,"",@"SHT_CUDA_INFO"
	.sectionflags	@""
	.align	4


	//----- nvinfo : EIATTR_CUDA_API_VERSION
	.align		4
        /*0000*/ 	.byte	0x04, 0x37
        /*0002*/ 	.short	(.L_242 - .L_241)
.L_241:
        /*0004*/ 	.word	0x00000082


	//----- nvinfo : EIATTR_SW2861232_WAR
	.align		4
.L_242:
        /*0008*/ 	.byte	0x01, 0x35
	.zero		2


	//----- nvinfo : EIATTR_PARAM_CBANK
	.align		4
        /*000c*/ 	.byte	0x04, 0x0a
        /*000e*/ 	.short	(.L_244 - .L_243)
	.align		4
.L_243:
        /*0010*/ 	.word	index@(.nv.constant0._ZN7cutlass13device_kernelIN5flash19enable_sm80_to_sm89INS1_16FlashAttnFwdSm80INS1_25CollectiveMainloopFwdSm80ILi8ELi1ELb0EN4cute5tupleIJNS5_1CILi128EEENS7_ILi64EEENS7_ILi192EEEEEELi192ENS_10bfloat16_tEfNS_4arch4Sm80ELb0ELb0ELb0ELb1ELb0ELb0ELb1ELb1EEENS1_21CollectiveEpilogueFwdINS6_IJS8_SA_S9_EEENS6_IJNS7_ILi1EEESI_SI_EEESC_SE_Li256ELb1ELb1ELb1ELb0EEENS1_36VarlenDynamicPersistentTileSchedulerILi128ELi64ELi256ELi256ELb1ELb1ELb0ELb0ELb1ELb1EEEEEEEEEvNT_6ParamsE)
        /*0014*/ 	.short	0x0160
        /*0016*/ 	.short	0x0438


	//----- nvinfo : EIATTR_CBANK_PARAM_SIZE
	.align		4
.L_244:
        /*0018*/ 	.byte	0x03, 0x19
        /*001a*/ 	.short	0x0438


	//----- nvinfo : EIATTR_KPARAM_INFO
	.align		4
        /*001c*/ 	.byte	0x04, 0x17
        /*001e*/ 	.short	(.L_246 - .L_245)
.L_245:
        /*0020*/ 	.word	0x00000000
        /*0024*/ 	.short	0x0000
        /*0026*/ 	.short	0x0000
        /*0028*/ 	.byte	0x00, 0xf0, 0xe1, 0x10


	//----- nvinfo : EIATTR_MAXREG_COUNT
	.align		4
.L_246:
        /*002c*/ 	.byte	0x03, 0x1b
        /*002e*/ 	.short	0x00ff


	//----- nvinfo : EIATTR_NUM_BARRIERS
	.align		4
        /*0030*/ 	.byte	0x02, 0x4c
        /*0032*/ 	.byte	0x06
	.zero		1


	//----- nvinfo : EIATTR_MERCURY_ISA_VERSION
	.align		4
        /*0034*/ 	.byte	0x03, 0x5f
        /*0036*/ 	.short	0x0000


	//----- nvinfo : EIATTR_INT_WARP_WIDE_INSTR_OFFSETS
	.align		4
        /*0038*/ 	.byte	0x04, 0x31
        /*003a*/ 	.short	(.L_248 - .L_247)


	//   ....[0]....
.L_247:
        /*003c*/ 	.word	0x00007f90


	//   ....[1]....
        /*0040*/ 	.word	0x00008030


	//----- nvinfo : EIATTR_COOP_GROUP_MASK_REGIDS
	.align		4
.L_248:
        /*0044*/ 	.byte	0x04, 0x29
        /*0046*/ 	.short	(.L_250 - .L_249)


	//   ....[0]....
.L_249:
        /*0048*/ 	.word	0xffffffff


	//   ....[1]....
        /*004c*/ 	.word	0xffffffff


	//   ....[2]....
        /*0050*/ 	.word	0xffffffff


	//   ....[3]....
        /*0054*/ 	.word	0xffffffff


	//   ....[4]....
        /*0058*/ 	.word	0xffffffff


	//   ....[5]....
        /*005c*/ 	.word	0xffffffff


	//   ....[6]....
        /*0060*/ 	.word	0xffffffff


	//   ....[7]....
        /*0064*/ 	.word	0xffffffff


	//   ....[8]....
        /*0068*/ 	.word	0xffffffff


	//   ....[9]....
        /*006c*/ 	.word	0xffffffff


	//   ....[10]....
        /*0070*/ 	.word	0xffffffff


	//   ....[11]....
        /*0074*/ 	.word	0xffffffff


	//   ....[12]....
        /*0078*/ 	.word	0xffffffff


	//   ....[13]....
        /*007c*/ 	.word	0xffffffff


	//   ....[14]....
        /*0080*/ 	.word	0xffffffff


	//   ....[15]....
        /*0084*/ 	.word	0xffffffff


	//   ....[16]....
        /*0088*/ 	.word	0xffffffff


	//   ....[17]....
        /*008c*/ 	.word	0xffffffff


	//   ....[18]....
        /*0090*/ 	.word	0xffffffff


	//   ....[19]....
        /*0094*/ 	.word	0xffffffff


	//   ....[20]....
        /*0098*/ 	.word	0xffffffff


	//   ....[21]....
        /*009c*/ 	.word	0xffffffff


	//   ....[22]....
        /*00a0*/ 	.word	0xffffffff


	//   ....[23]....
        /*00a4*/ 	.word	0xffffffff


	//   ....[24]....
        /*00a8*/ 	.word	0xffffffff


	//   ....[25]....
        /*00ac*/ 	.word	0xffffffff


	//   ....[26]....
        /*00b0*/ 	.word	0xffffffff


	//   ....[27]....
        /*00b4*/ 	.word	0xffffffff


	//   ....[28]....
        /*00b8*/ 	.word	0xffffffff


	//   ....[29]....
        /*00bc*/ 	.word	0xffffffff


	//   ....[30]....
        /*00c0*/ 	.word	0xffffffff


	//   ....[31]....
        /*00c4*/ 	.word	0xffffffff


	//   ....[32]....
        /*00c8*/ 	.word	0xffffffff


	//   ....[33]....
        /*00cc*/ 	.word	0xffffffff


	//   ....[34]....
        /*00d0*/ 	.word	0xffffffff


	//   ....[35]....
        /*00d4*/ 	.word	0xffffffff


	//   ....[36]....
        /*00d8*/ 	.word	0xffffffff


	//   ....[37]....
        /*00dc*/ 	.word	0xffffffff


	//   ....[38]....
        /*00e0*/ 	.word	0xffffffff


	//   ....[39]....
        /*00e4*/ 	.word	0xffffffff


	//   ....[40]....
        /*00e8*/ 	.word	0xffffffff


	//   ....[41]....
        /*00ec*/ 	.word	0xffffffff


	//   ....[42]....
        /*00f0*/ 	.word	0xffffffff


	//   ....[43]....
        /*00f4*/ 	.word	0xffffffff


	//   ....[44]....
        /*00f8*/ 	.word	0xffffffff


	//   ....[45]....
        /*00fc*/ 	.word	0xffffffff


	//   ....[46]....
        /*0100*/ 	.word	0xffffffff


	//   ....[47]....
        /*0104*/ 	.word	0xffffffff


	//   ....[48]....
        /*0108*/ 	.word	0xffffffff


	//   ....[49]....
        /*010c*/ 	.word	0xffffffff


	//   ....[50]....
        /*0110*/ 	.word	0xffffffff


	//   ....[51]....
        /*0114*/ 	.word	0xffffffff


	//   ....[52]....
        /*0118*/ 	.word	0xffffffff


	//   ....[53]....
        /*011c*/ 	.word	0xffffffff


	//   ....[54]....
        /*0120*/ 	.word	0xffffffff


	//   ....[55]....
        /*0124*/ 	.word	0xffffffff


	//   ....[56]....
        /*0128*/ 	.word	0xffffffff


	//   ....[57]....
        /*012c*/ 	.word	0xffffffff


	//   ....[58]....
        /*0130*/ 	.word	0xffffffff


	//   ....[59]....
        /*0134*/ 	.word	0xffffffff


	//   ....[60]....
        /*0138*/ 	.word	0xffffffff


	//   ....[61]....
        /*013c*/ 	.word	0xffffffff


	//   ....[62]....
        /*0140*/ 	.word	0xffffffff


	//   ....[63]....
        /*0144*/ 	.word	0xffffffff


	//   ....[64]....
        /*0148*/ 	.word	0xffffffff


	//   ....[65]....
        /*014c*/ 	.word	0xffffffff


	//   ....[66]....
        /*0150*/ 	.word	0xffffffff


	//   ....[67]....
        /*0154*/ 	.word	0xffffffff


	//   ....[68]....
        /*0158*/ 	.word	0xffffffff


	//   ....[69]....
        /*015c*/ 	.word	0xffffffff


	//   ....[70]....
        /*0160*/ 	.word	0xffffffff


	//   ....[71]....
        /*0164*/ 	.word	0xffffffff


	//   ....[72]....
        /*0168*/ 	.word	0xffffffff


	//   ....[73]....
        /*016c*/ 	.word	0xffffffff


	//   ....[74]....
        /*0170*/ 	.word	0xffffffff


	//   ....[75]....
        /*0174*/ 	.word	0xffffffff


	//   ....[76]....
        /*0178*/ 	.word	0xffffffff


	//   ....[77]....
        /*017c*/ 	.word	0xffffffff


	//   ....[78]....
        /*0180*/ 	.word	0xffffffff


	//   ....[79]....
        /*0184*/ 	.word	0xffffffff


	//   ....[80]....
        /*0188*/ 	.word	0xffffffff


	//   ....[81]....
        /*018c*/ 	.word	0xffffffff


	//   ....[82]....
        /*0190*/ 	.word	0xffffffff


	//   ....[83]....
        /*0194*/ 	.word	0xffffffff


	//   ....[84]....
        /*0198*/ 	.word	0xffffffff


	//   ....[85]....
        /*019c*/ 	.word	0xffffffff


	//   ....[86]....
        /*01a0*/ 	.word	0xffffffff


	//   ....[87]....
        /*01a4*/ 	.word	0xffffffff


	//   ....[88]....
        /*01a8*/ 	.word	0xffffffff


	//   ....[89]....
        /*01ac*/ 	.word	0xffffffff


	//   ....[90]....
        /*01b0*/ 	.word	0xffffffff


	//   ....[91]....
        /*01b4*/ 	.word	0xffffffff


	//   ....[92]....
        /*01b8*/ 	.word	0xffffffff


	//   ....[93]....
        /*01bc*/ 	.word	0xffffffff


	//   ....[94]....
        /*01c0*/ 	.word	0xffffffff


	//   ....[95]....
        /*01c4*/ 	.word	0xffffffff


	//   ....[96]....
        /*01c8*/ 	.word	0xffffffff


	//   ....[97]....
        /*01cc*/ 	.word	0xffffffff


	//   ....[98]....
        /*01d0*/ 	.word	0xffffffff


	//   ....[99]....
        /*01d4*/ 	.word	0xffffffff


	//   ....[100]....
        /*01d8*/ 	.word	0xffffffff


	//   ....[101]....
        /*01dc*/ 	.word	0xffffffff


	//   ....[102]....
        /*01e0*/ 	.word	0xffffffff


	//   ....[103]....
        /*01e4*/ 	.word	0xffffffff


	//   ....[104]....
        /*01e8*/ 	.word	0xffffffff


	//   ....[105]....
        /*01ec*/ 	.word	0xffffffff


	//   ....[106]....
        /*01f0*/ 	.word	0xffffffff


	//   ....[107]....
        /*01f4*/ 	.word	0xffffffff


	//   ....[108]....
        /*01f8*/ 	.word	0xffffffff


	//   ....[109]....
        /*01fc*/ 	.word	0xffffffff


	//   ....[110]....
        /*0200*/ 	.word	0xffffffff


	//   ....[111]....
        /*0204*/ 	.word	0xffffffff


	//   ....[112]....
        /*0208*/ 	.word	0xffffffff


	//   ....[113]....
        /*020c*/ 	.word	0xffffffff


	//   ....[114]....
        /*0210*/ 	.word	0xffffffff


	//   ....[115]....
        /*0214*/ 	.word	0xffffffff


	//   ....[116]....
        /*0218*/ 	.word	0xffffffff


	//   ....[117]....
        /*021c*/ 	.word	0xffffffff


	//   ....[118]....
        /*0220*/ 	.word	0xffffffff


	//   ....[119]....
        /*0224*/ 	.word	0xffffffff


	//   ....[120]....
        /*0228*/ 	.word	0xffffffff


	//   ....[121]....
        /*022c*/ 	.word	0xffffffff


	//   ....[122]....
        /*0230*/ 	.word	0xffffffff


	//   ....[123]....
        /*0234*/ 	.word	0xffffffff


	//   ....[124]....
        /*0238*/ 	.word	0xffffffff


	//   ....[125]....
        /*023c*/ 	.word	0xffffffff


	//   ....[126]....
        /*0240*/ 	.word	0xffffffff


	//   ....[127]....
        /*0244*/ 	.word	0xffffffff


	//   ....[128]....
        /*0248*/ 	.word	0xffffffff


	//   ....[129]....
        /*024c*/ 	.word	0xffffffff


	//   ....[130]....
        /*0250*/ 	.word	0xffffffff


	//   ....[131]....
        /*0254*/ 	.word	0xffffffff


	//   ....[132]....
        /*0258*/ 	.word	0xffffffff


	//   ....[133]....
        /*025c*/ 	.word	0xffffffff


	//   ....[134]....
        /*0260*/ 	.word	0xffffffff


	//   ....[135]....
        /*0264*/ 	.word	0xffffffff


	//   ....[136]....
        /*0268*/ 	.word	0xffffffff


	//   ....[137]....
        /*026c*/ 	.word	0xffffffff


	//   ....[138]....
        /*0270*/ 	.word	0xffffffff


	//----- nvinfo : EIATTR_COOP_GROUP_INSTR_OFFSETS
	.align		4
.L_250:
        /*0274*/ 	.byte	0x04, 0x28
        /*0276*/ 	.short	(.L_252 - .L_251)


	//   ....[0]....
.L_251:
        /*0278*/ 	.word	0x00000080


	//   ....[1]....
        /*027c*/ 	.word	0x00000210


	//   ....[2]....
        /*0280*/ 	.word	0x00000240


	//   ....[3]....
        /*0284*/ 	.word	0x00000270


	//   ....[4]....
        /*0288*/ 	.word	0x000002a0


	//   ....[5]....
        /*028c*/ 	.word	0x000002d0


	//   ....[6]....
        /*0290*/ 	.word	0x00000300


	//   ....[7]....
        /*0294*/ 	.word	0x00000460


	//   ....[8]....
        /*0298*/ 	.word	0x000004a0


	//   ....[9]....
        /*029c*/ 	.word	0x000004d0


	//   ....[10]....
        /*02a0*/ 	.word	0x00000500


	//   ....[11]....
        /*02a4*/ 	.word	0x00000530


	//   ....[12]....
        /*02a8*/ 	.word	0x00000560


	//   ....[13]....
        /*02ac*/ 	.word	0x000005f0


	//   ....[14]....
        /*02b0*/ 	.word	0x00000620


	//   ....[15]....
        /*02b4*/ 	.word	0x00000640


	//   ....[16]....
        /*02b8*/ 	.word	0x000006a0


	//   ....[17]....
        /*02bc*/ 	.word	0x000022a0


	//   ....[18]....
        /*02c0*/ 	.word	0x000022c0


	//   ....[19]....
        /*02c4*/ 	.word	0x000023f0


	//   ....[20]....
        /*02c8*/ 	.word	0x00002400


	//   ....[21]....
        /*02cc*/ 	.word	0x00002530


	//   ....[22]....
        /*02d0*/ 	.word	0x00002550


	//   ....[23]....
        /*02d4*/ 	.word	0x00002680


	//   ....[24]....
        /*02d8*/ 	.word	0x00002690


	//   ....[25]....
        /*02dc*/ 	.word	0x00003d60


	//   ....[26]....
        /*02e0*/ 	.word	0x00003d90


	//   ....[27]....
        /*02e4*/ 	.word	0x00003db0


	//   ....[28]....
        /*02e8*/ 	.word	0x00003dd0


	//   ....[29]....
        /*02ec*/ 	.word	0x00005d30


	//   ....[30]....
        /*02f0*/ 	.word	0x00005d50


	//   ....[31]....
        /*02f4*/ 	.word	0x00005d70


	//   ....[32]....
        /*02f8*/ 	.word	0x00005d90


	//   ....[33]....
        /*02fc*/ 	.word	0x000077a0


	//   ....[34]....
        /*0300*/ 	.word	0x000077b0


	//   ....[35]....
        /*0304*/ 	.word	0x000077e0


	//   ....[36]....
        /*0308*/ 	.word	0x000077f0


	//   ....[37]....
        /*030c*/ 	.word	0x00008b00


	//   ....[38]....
        /*0310*/ 	.word	0x00008b20


	//   ....[39]....
        /*0314*/ 	.word	0x00008b40


	//   ....[40]....
        /*0318*/ 	.word	0x00008b50


	//   ....[41]....
        /*031c*/ 	.word	0x00008ea0


	//   ....[42]....
        /*0320*/ 	.word	0x00008ec0


	//   ....[43]....
        /*0324*/ 	.word	0x00008fe0


	//   ....[44]....
        /*0328*/ 	.word	0x00008ff0


	//   ....[45]....
        /*032c*/ 	.word	0x00009120


	//   ....[46]....
        /*0330*/ 	.word	0x00009140


	//   ....[47]....
        /*0334*/ 	.word	0x00009270


	//   ....[48]....
        /*0338*/ 	.word	0x00009280


	//   ....[49]....
        /*033c*/ 	.word	0x000095c0


	//   ....[50]....
        /*0340*/ 	.word	0x000095e0


	//   ....[51]....
        /*0344*/ 	.word	0x00009e30


	//   ....[52]....
        /*0348*/ 	.word	0x00009e40


	//   ....[53]....
        /*034c*/ 	.word	0x0000ab50


	//   ....[54]....
        /*0350*/ 	.word	0x0000ab70


	//   ....[55]....
        /*0354*/ 	.word	0x0000aca0


	//   ....[56]....
        /*0358*/ 	.word	0x0000acb0


	//   ....[57]....
        /*035c*/ 	.word	0x0000ade0


	//   ....[58]....
        /*0360*/ 	.word	0x0000ae00


	//   ....[59]....
        /*0364*/ 	.word	0x0000af30


	//   ....[60]....
        /*0368*/ 	.word	0x0000af40


	//   ....[61]....
        /*036c*/ 	.word	0x0000b0f0


	//   ....[62]....
        /*0370*/ 	.word	0x0000b110


	//   ....[63]....
        /*0374*/ 	.word	0x0000b230


	//   ....[64]....
        /*0378*/ 	.word	0x0000b270


	//   ....[65]....
        /*037c*/ 	.word	0x0000b2a0


	//   ....[66]....
        /*0380*/ 	.word	0x0000b2d0


	//   ....[67]....
        /*0384*/ 	.word	0x0000b300


	//   ....[68]....
        /*0388*/ 	.word	0x0000b330


	//   ....[69]....
        /*038c*/ 	.word	0x0000b470


	//   ....[70]....
        /*0390*/ 	.word	0x0000b4b0


	//   ....[71]....
        /*0394*/ 	.word	0x0000b4e0


	//   ....[72]....
        /*0398*/ 	.word	0x0000b510


	//   ....[73]....
        /*039c*/ 	.word	0x0000b540


	//   ....[74]....
        /*03a0*/ 	.word	0x0000b570


	//   ....[75]....
        /*03a4*/ 	.word	0x0000b600


	//   ....[76]....
        /*03a8*/ 	.word	0x0000b630


	//   ....[77]....
        /*03ac*/ 	.word	0x0000b640


	//   ....[78]....
        /*03b0*/ 	.word	0x0000b6a0


	//   ....[79]....
        /*03b4*/ 	.word	0x0000bb70


	//   ....[80]....
        /*03b8*/ 	.word	0x0000bbd0


	//   ....[81]....
        /*03bc*/ 	.word	0x0000bc30


	//   ....[82]....
        /*03c0*/ 	.word	0x0000bc90


	//   ....[83]....
        /*03c4*/ 	.word	0x0000bcf0


	//   ....[84]....
        /*03c8*/ 	.word	0x0000bd60


	//   ....[85]....
        /*03cc*/ 	.word	0x0000bda0


	//   ....[86]....
        /*03d0*/ 	.word	0x0000be00


	//   ....[87]....
        /*03d4*/ 	.word	0x0000be70


	//   ....[88]....
        /*03d8*/ 	.word	0x0000bed0


	//   ....[89]....
        /*03dc*/ 	.word	0x0000bf40


	//   ....[90]....
        /*03e0*/ 	.word	0x0000bfb0


	//   ....[91]....
        /*03e4*/ 	.word	0x0000c020


	//   ....[92]....
        /*03e8*/ 	.word	0x0000c080


	//   ....[93]....
        /*03ec*/ 	.word	0x0000c0e0


	//   ....[94]....
        /*03f0*/ 	.word	0x0000c150


	//   ....[95]....
        /*03f4*/ 	.word	0x0000c1b0


	//   ....[96]....
        /*03f8*/ 	.word	0x0000c210


	//   ....[97]....
        /*03fc*/ 	.word	0x0000c290


	//   ....[98]....
        /*0400*/ 	.word	0x0000c2e0


	//   ....[99]....
        /*0404*/ 	.word	0x0000c330


	//   ....[100]....
        /*0408*/ 	.word	0x0000c380


	//   ....[101]....
        /*040c*/ 	.word	0x0000c3f0


	//   ....[102]....
        /*0410*/ 	.word	0x0000c460


	//   ....[103]....
        /*0414*/ 	.word	0x0000c4d0


	//   ....[104]....
        /*0418*/ 	.word	0x0000c530


	//   ....[105]....
        /*041c*/ 	.word	0x0000c590


	//   ....[106]....
        /*0420*/ 	.word	0x0000c600


	//   ....[107]....
        /*0424*/ 	.word	0x0000c660


	//   ....[108]....
        /*0428*/ 	.word	0x0000c6c0


	//   ....[109]....
        /*042c*/ 	.word	0x0000c730


	//   ....[110]....
        /*0430*/ 	.word	0x0000c7a0


	//   ....[111]....
        /*0434*/ 	.word	0x0000c810


	//   ....[112]....
        /*0438*/ 	.word	0x0000c870


	//   ....[113]....
        /*043c*/ 	.word	0x0000c8e0


	//   ....[114]....
        /*0440*/ 	.word	0x0000c950


	//   ....[115]....
        /*0444*/ 	.word	0x0000c9c0


	//   ....[116]....
        /*0448*/ 	.word	0x0000ca20


	//   ....[117]....
        /*044c*/ 	.word	0x0000ca90


	//   ....[118]....
        /*0450*/ 	.word	0x0000cb00


	//   ....[119]....
        /*0454*/ 	.word	0x0000cb70


	//   ....[120]....
        /*0458*/ 	.word	0x0000cbd0


	//   ....[121]....
        /*045c*/ 	.word	0x0000cc40


	//   ....[122]....
        /*0460*/ 	.word	0x0000ccb0


	//   ....[123]....
        /*0464*/ 	.word	0x0000cd00


	//   ....[124]....
        /*0468*/ 	.word	0x0000cd50


	//   ....[125]....
        /*046c*/ 	.word	0x0000cda0


	//   ....[126]....
        /*0470*/ 	.word	0x0000cdf0


	//   ....[127]....
        /*0474*/ 	.word	0x0000ce40


	//   ....[128]....
        /*0478*/ 	.word	0x0000ceb0


	//   ....[129]....
        /*047c*/ 	.word	0x0000cf10


	//   ....[130]....
        /*0480*/ 	.word	0x0000cf70


	//   ....[131]....
        /*0484*/ 	.word	0x0000cfc0


	//   ....[132]....
        /*0488*/ 	.word	0x0000d010


	//   ....[133]....
        /*048c*/ 	.word	0x0000d060


	//   ....[134]....
        /*0490*/ 	.word	0x0000d0d0


	//   ....[135]....
        /*0494*/ 	.word	0x0000d120


	//   ....[136]....
        /*0498*/ 	.word	0x0000d180


	//   ....[137]....
        /*049c*/ 	.word	0x0000d1e0


	//   ....[138]....
        /*04a0*/ 	.word	0x0000d240


	//----- nvinfo : EIATTR_EXIT_INSTR_OFFSETS
	.align		4
.L_252:
        /*04a4*/ 	.byte	0x04, 0x1c
        /*04a6*/ 	.short	(.L_254 - .L_253)


	//   ....[0]....
.L_253:
        /*04a8*/ 	.word	0x00000b00


	//   ....[1]....
        /*04ac*/ 	.word	0x0000bb30


	//----- nvinfo : EIATTR_MAX_THREADS
	.align		4
.L_254:
        /*04b0*/ 	.byte	0x04, 0x05
        /*04b2*/ 	.short	(.L_256 - .L_255)
.L_255:
        /*04b4*/ 	.word	0x00000100
        /*04b8*/ 	.word	0x00000001
        /*04bc*/ 	.word	0x00000001


	//----- nvinfo : EIATTR_CRS_STACK_SIZE
	.align		4
.L_256:
        /*04c0*/ 	.byte	0x04, 0x1e
        /*04c2*/ 	.short	(.L_258 - .L_257)
.L_257:
        /*04c4*/ 	.word	0x00000000
.L_258:


//--------------------- .nv.info._ZN7cutlass13device_kernelIN5flash19enable_sm80_to_sm89INS1_16FlashAttnFwdSm80INS1_25CollectiveMainloopFwdSm80ILi8ELi1ELb0EN4cute5tupleIJNS5_1CILi128EEENS7_ILi64EEENS7_ILi192EEEEEELi192ENS_10bfloat16_tEfNS_4arch4Sm80ELb0ELb0ELb0ELb1ELb0ELb1ELb1ELb1EEENS1_21CollectiveEpilogueFwdINS6_IJS8_SA_S9_EEENS6_IJNS7_ILi1EEESI_SI_EEESC_SE_Li256ELb1ELb1ELb1ELb0EEENS1_36VarlenDynamicPersistentTileSchedulerILi128ELi64ELi256ELi256ELb1ELb1ELb0ELb0ELb1ELb1EEEEEEEEEvNT_6ParamsE --------------------------
	.section	.nv.info._ZN7cutlass13device_kernelIN5flash19enable_sm80_to_sm89INS1_16FlashAttnFwdSm80INS1_25CollectiveMainloopFwdSm80ILi8ELi1ELb0EN4cute5tupleIJNS5_1CILi128EEENS7_ILi64EEENS7_ILi192EEEEEELi192ENS_10bfloat16_tEfNS_4arch4Sm80ELb0ELb0ELb0ELb1ELb0ELb1ELb1ELb1EEENS1_21CollectiveEpilogueFwdINS6_IJS8_SA_S9_EEENS6_IJNS7_ILi1EEESI_SI_EEESC_SE_Li256ELb1ELb1ELb1ELb0EEENS1_36VarlenDynamicPersistentTileSchedulerILi128ELi64ELi256ELi256ELb1ELb1ELb0ELb0ELb1ELb1EEEEEEEEEvNT_6ParamsE,"",@"SHT_CUDA_INFO"
	.sectionflags	@""
	.align	4


	//----- nvinfo : EIATTR_CUDA_API_VERSION
	.align		4
        /*0000*/ 	.byte	0x04, 0x37
        /*0002*/ 	.short	(.L_260 - .L_259)
.L_259:
        /*0004*/ 	.word	0x00000082


	//----- nvinfo : EIATTR_SW2861232_WAR
	.align		4
.L_260:
        /*0008*/ 	.byte	0x01, 0x35
	.zero		2


	//----- nvinfo : EIATTR_PARAM_CBANK
	.align		4
        /*000c*/ 	.byte	0x04, 0x0a
        /*000e*/ 	.short	(.L_262 - .L_261)
	.align		4
.L_261:
        /*0010*/ 	.word	index@(.nv.constant0._ZN7cutlass13device_kernelIN5flash19enable_sm80_to_sm89INS1_16FlashAttnFwdSm80INS1_25CollectiveMainloopFwdSm80ILi8ELi1ELb0EN4cute5tupleIJNS5_1CILi128EEENS7_ILi64EEENS7_ILi192EEEEEELi192ENS_10bfloat16_tEfNS_4arch4Sm80ELb0ELb0ELb0ELb1ELb0ELb1ELb1ELb1EEENS1_21CollectiveEpilogueFwdINS6_IJS8_SA_S9_EEENS6_IJNS7_ILi1EEESI_SI_EEESC_SE_Li256ELb1ELb1ELb1ELb0EEENS1_36VarlenDynamicPersistentTileSchedulerILi128ELi64ELi256ELi256ELb1ELb1ELb0ELb0ELb1ELb1EEEEEEEEEvNT_6ParamsE)
        /*0014*/ 	.short	0x0160
        /*0016*/ 	.short	0x0438


	//----- nvinfo : EIATTR_CBANK_PARAM_SIZE
	.align		4
.L_262:
        /*0018*/ 	.byte	0x03, 0x19
        /*001a*/ 	.short	0x0438


	//----- nvinfo : EIATTR_KPARAM_INFO
	.align		4
        /*001c*/ 	.byte	0x04, 0x17
        /*001e*/ 	.short	(.L_264 - .L_263)
.L_263:
        /*0020*/ 	.word	0x00000000
        /*0024*/ 	.short	0x0000
        /*0026*/ 	.short	0x0000
        /*0028*/ 	.byte	0x00, 0xf0, 0xe1, 0x10


	//----- nvinfo : EIATTR_MAXREG_COUNT
	.align		4
.L_264:
        /*002c*/ 	.byte	0x03, 0x1b
        /*002e*/ 	.short	0x00ff


	//----- nvinfo : EIATTR_NUM_BARRIERS
	.align		4
        /*0030*/ 	.byte	0x02, 0x4c
        /*0032*/ 	.byte	0x06
	.zero		1


	//----- nvinfo : EIATTR_ANNOTATIONS
	.align		4
        /*0034*/ 	.byte	0x04, 0x55
        /*0036*/ 	.short	(.L_266 - .L_265)


	//   ....[0]....
.L_265:
        /*0038*/ 	.word	0x00000001
        /*003c*/ 	.byte	0x30, 0x76, 0x00, 0x00, 0x01, 0x00, 0x00, 0x00, 0x60, 0x76, 0x00, 0x00, 0x01, 0x00, 0x00, 0x00
        /*004c*/ 	.byte	0x00, 0x7b, 0x00, 0x00, 0x01, 0x00, 0x00, 0x00, 0x00, 0xd5, 0x00, 0x00, 0x01, 0x00, 0x00, 0x00
        /*005c*/ 	.byte	0x80, 0xf9, 0x00, 0x00, 0x01, 0x00, 0x00, 0x00, 0xb0, 0x05, 0x01, 0x00


	//----- nvinfo : EIATTR_MERCURY_ISA_VERSION
	.align		4
.L_266:
        /*0068*/ 	.byte	0x03, 0x5f
        /*006a*/ 	.short	0x0000


	//----- nvinfo : EIATTR_INT_WARP_WIDE_INSTR_OFFSETS
	.align		4
        /*006c*/ 	.byte	0x04, 0x31
        /*006e*/ 	.short	(.L_268 - .L_267)


	//   ....[0]....
.L_267:
        /*0070*/ 	.word	0x00012b70


	//   ....[1]....
        /*0074*/ 	.word	0x00012c10


	//----- nvinfo : EIATTR_COOP_GROUP_MASK_REGIDS
	.align		4
.L_268:
        /*0078*/ 	.byte	0x04, 0x29
        /*007a*/ 	.short	(.L_270 - .L_269)


	//   ....[0]....
.L_269:
        /*007c*/ 	.word	0xffffffff


	//   ....[1]....
        /*0080*/ 	.word	0xffffffff


	//   ....[2]....
        /*0084*/ 	.word	0xffffffff


	//   ....[3]....
        /*0088*/ 	.word	0xffffffff


	//   ....[4]....
        /*008c*/ 	.word	0xffffffff


	//   ....[5]....
        /*0090*/ 	.word	0xffffffff


	//   ....[6]....
        /*0094*/ 	.word	0xffffffff


	//   ....[7]....
        /*0098*/ 	.word	0xffffffff


	//   ....[8]....
        /*009c*/ 	.word	0xffffffff


	//   ....[9]....
        /*00a0*/ 	.word	0xffffffff


	//   ....[10]....
        /*00a4*/ 	.word	0xffffffff


	//   ....[11]....
        /*00a8*/ 	.word	0xffffffff


	//   ....[12]....
        /*00ac*/ 	.word	0xffffffff


	//   ....[13]....
        /*00b0*/ 	.word	0xffffffff


	//   ....[14]....
        /*00b4*/ 	.word	0xffffffff


	//   ....[15]....
        /*00b8*/ 	.word	0xffffffff


	//   ....[16]....
        /*00bc*/ 	.word	0xffffffff


	//   ....[17]....
        /*00c0*/ 	.word	0xffffffff


	//   ....[18]....
        /*00c4*/ 	.word	0xffffffff


	//   ....[19]....
        /*00c8*/ 	.word	0xffffffff


	//   ....[20]....
        /*00cc*/ 	.word	0xffffffff


	//   ....[21]....
        /*00d0*/ 	.word	0xffffffff


	//   ....[22]....
        /*00d4*/ 	.word	0xffffffff


	//   ....[23]....
        /*00d8*/ 	.word	0xffffffff


	//   ....[24]....
        /*00dc*/ 	.word	0xffffffff


	//   ....[25]....
        /*00e0*/ 	.word	0xffffffff


	//   ....[26]....
        /*00e4*/ 	.word	0xffffffff


	//   ....[27]....
        /*00e8*/ 	.word	0xffffffff


	//   ....[28]....
        /*00ec*/ 	.word	0xffffffff


	//   ....[29]....
        /*00f0*/ 	.word	0xffffffff


	//   ....[30]....
        /*00f4*/ 	.word	0xffffffff


	//   ....[31]....
        /*00f8*/ 	.word	0xffffffff


	//   ....[32]....
        /*00fc*/ 	.word	0xffffffff


	//   ....[33]....
        /*0100*/ 	.word	0xffffffff


	//   ....[34]....
        /*0104*/ 	.word	0xffffffff


	//   ....[35]....
        /*0108*/ 	.word	0xffffffff


	//   ....[36]....
        /*010c*/ 	.word	0xffffffff


	//   ....[37]....
        /*0110*/ 	.word	0xffffffff


	//   ....[38]....
        /*0114*/ 	.word	0xffffffff


	//   ....[39]....
        /*0118*/ 	.word	0xffffffff


	//   ....[40]....
        /*011c*/ 	.word	0xffffffff


	//   ....[41]....
        /*0120*/ 	.word	0xffffffff


	//   ....[42]....
        /*0124*/ 	.word	0xffffffff


	//   ....[43]....
        /*0128*/ 	.word	0xffffffff


	//   ....[44]....
        /*012c*/ 	.word	0xffffffff


	//   ....[45]....
        /*0130*/ 	.word	0xffffffff


	//   ....[46]....
        /*0134*/ 	.word	0xffffffff


	//   ....[47]....
        /*0138*/ 	.word	0xffffffff


	//   ....[48]....
        /*013c*/ 	.word	0xffffffff


	//   ....[49]....
        /*0140*/ 	.word	0xffffffff


	//   ....[50]....
        /*0144*/ 	.word	0xffffffff


	//   ....[51]....
        /*0148*/ 	.word	0xffffffff


	//   ....[52]....
        /*014c*/ 	.word	0xffffffff


	//   ....[53]....
        /*0150*/ 	.word	0xffffffff


	//   ....[54]....
        /*0154*/ 	.word	0xffffffff


	//   ....[55]....
        /*0158*/ 	.word	0xffffffff


	//   ....[56]....
        /*015c*/ 	.word	0xffffffff


	//   ....[57]....
        /*0160*/ 	.word	0xffffffff


	//   ....[58]....
        /*0164*/ 	.word	0xffffffff


	//   ....[59]....
        /*0168*/ 	.word	0xffffffff


	//   ....[60]....
        /*016c*/ 	.word	0xffffffff


	//   ....[61]....
        /*0170*/ 	.word	0xffffffff


	//   ....[62]....
        /*0174*/ 	.word	0xffffffff


	//   ....[63]....
        /*0178*/ 	.word	0xffffffff


	//   ....[64]....
        /*017c*/ 	.word	0xffffffff


	//   ....[65]....
        /*0180*/ 	.word	0xffffffff


	//   ....[66]....
        /*0184*/ 	.word	0xffffffff


	//   ....[67]....
        /*0188*/ 	.word	0xffffffff


	//   ....[68]....
        /*018c*/ 	.word	0xffffffff


	//   ....[69]....
        /*0190*/ 	.word	0xffffffff


	//   ....[70]....
        /*0194*/ 	.word	0xffffffff


	//   ....[71]....
        /*0198*/ 	.word	0xffffffff


	//   ....[72]....
        /*019c*/ 	.word	0xffffffff


	//   ....[73]....
        /*01a0*/ 	.word	0xffffffff


	//   ....[74]....
        /*01a4*/ 	.word	0xffffffff


	//   ....[75]....
        /*01a8*/ 	.word	0xffffffff


	//   ....[76]....
        /*01ac*/ 	.word	0xffffffff


	//   ....[77]....
        /*01b0*/ 	.word	0xffffffff


	//   ....[78]....
        /*01b4*/ 	.word	0xffffffff


	//   ....[79]....
        /*01b8*/ 	.word	0xffffffff


	//   ....[80]....
        /*01bc*/ 	.word	0xffffffff


	//   ....[81]....
        /*01c0*/ 	.word	0xffffffff


	//   ....[82]....
        /*01c4*/ 	.word	0xffffffff


	//   ....[83]....
        /*01c8*/ 	.word	0xffffffff


	//   ....[84]....
        /*01cc*/ 	.word	0xffffffff


	//   ....[85]....
        /*01d0*/ 	.word	0xffffffff


	//   ....[86]....
        /*01d4*/ 	.word	0xffffffff


	//   ....[87]....
        /*01d8*/ 	.word	0xffffffff


	//   ....[88]....
        /*01dc*/ 	.word	0xffffffff


	//   ....[89]....
        /*01e0*/ 	.word	0xffffffff


	//   ....[90]....
        /*01e4*/ 	.word	0xffffffff


	//   ....[91]....
        /*01e8*/ 	.word	0xffffffff


	//   ....[92]....
        /*01ec*/ 	.word	0xffffffff


	//   ....[93]....
        /*01f0*/ 	.word	0xffffffff


	//   ....[94]....
        /*01f4*/ 	.word	0xffffffff


	//   ....[95]....
        /*01f8*/ 	.word	0xffffffff


	//   ....[96]....
        /*01fc*/ 	.word	0xffffffff


	//   ....[97]....
        /*0200*/ 	.word	0xffffffff


	//   ....[98]....
        /*0204*/ 	.word	0xffffffff


	//   ....[99]....
        /*0208*/ 	.word	0xffffffff


	//   ....[100]....
        /*020c*/ 	.word	0xffffffff


	//   ....[101]....
        /*0210*/ 	.word	0xffffffff


	//   ....[102]....
        /*0214*/ 	.word	0xffffffff


	//   ....[103]....
        /*0218*/ 	.word	0xffffffff


	//   ....[104]....
        /*021c*/ 	.word	0xffffffff


	//   ....[105]....
        /*0220*/ 	.word	0xffffffff


	//   ....[106]....
        /*0224*/ 	.word	0xffffffff


	//   ....[107]....
        /*0228*/ 	.word	0xffffffff


	//   ....[108]....
        /*022c*/ 	.word	0xffffffff


	//   ....[109]....
        /*0230*/ 	.word	0xffffffff


	//   ....[110]....
        /*0234*/ 	.word	0xffffffff


	//   ....[111]....
        /*0238*/ 	.word	0xffffffff


	//   ....[112]....
        /*023c*/ 	.word	0xffffffff


	//   ....[113]....
        /*0240*/ 	.word	0xffffffff


	//   ....[114]....
        /*0244*/ 	.word	0xffffffff


	//   ....[115]....
        /*0248*/ 	.word	0xffffffff


	//   ....[116]....
        /*024c*/ 	.word	0xffffffff


	//   ....[117]....
        /*0250*/ 	.word	0xffffffff


	//   ....[118]....
        /*0254*/ 	.word	0xffffffff


	//   ....[119]....
        /*0258*/ 	.word	0xffffffff


	//   ....[120]....
        /*025c*/ 	.word	0xffffffff


	//   ....[121]....
        /*0260*/ 	.word	0xffffffff


	//   ....[122]....
        /*0264*/ 	.word	0xffffffff


	//   ....[123]....
        /*0268*/ 	.word	0xffffffff


	//   ....[124]....
        /*026c*/ 	.word	0xffffffff


	//   ....[125]....
        /*0270*/ 	.word	0xffffffff


	//   ....[126]....
        /*0274*/ 	.word	0xffffffff


	//   ....[127]....
        /*0278*/ 	.word	0xffffffff


	//   ....[128]....
        /*027c*/ 	.word	0xffffffff


	//   ....[129]....
        /*0280*/ 	.word	0xffffffff


	//   ....[130]....
        /*0284*/ 	.word	0xffffffff


	//   ....[131]....
        /*0288*/ 	.word	0xffffffff


	//   ....[132]....
        /*028c*/ 	.word	0xffffffff


	//   ....[133]....
        /*0290*/ 	.word	0xffffffff


	//   ....[134]....
        /*0294*/ 	.word	0xffffffff


	//   ....[135]....
        /*0298*/ 	.word	0xffffffff


	//   ....[136]....
        /*029c*/ 	.word	0xffffffff


	//   ....[137]....
        /*02a0*/ 	.word	0xffffffff


	//   ....[138]....
        /*02a4*/ 	.word	0xffffffff


	//   ....[139]....
        /*02a8*/ 	.word	0xffffffff


	//   ....[140]....
        /*02ac*/ 	.word	0xffffffff


	//   ....[141]....
        /*02b0*/ 	.word	0xffffffff


	//   ....[142]....
        /*02b4*/ 	.word	0xffffffff


	//   ....[143]....
        /*02b8*/ 	.word	0xffffffff


	//   ....[144]....
        /*02bc*/ 	.word	0xffffffff


	//   ....[145]....
        /*02c0*/ 	.word	0xffffffff


	//   ....[146]....
        /*02c4*/ 	.word	0xffffffff


	//----- nvinfo : EIATTR_COOP_GROUP_INSTR_OFFSETS
	.align		4
.L_270:
        /*02c8*/ 	.byte	0x04, 0x28
        /*02ca*/ 	.short	(.L_272 - .L_271)


	//   ....[0]....
.L_271:
        /*02cc*/ 	.word	0x00000090


	//   ....[1]....
        /*02d0*/ 	.word	0x00000210


	//   ....[2]....
        /*02d4*/ 	.word	0x00000240


	//   ....[3]....
        /*02d8*/ 	.word	0x00000270


	//   ....[4]....
        /*02dc*/ 	.word	0x000002a0


	//   ....[5]....
        /*02e0*/ 	.word	0x000002d0


	//   ....[6]....
        /*02e4*/ 	.word	0x00000300


	//   ....[7]....
        /*02e8*/ 	.word	0x00000450


	//   ....[8]....
        /*02ec*/ 	.word	0x00000490


	//   ....[9]....
        /*02f0*/ 	.word	0x000004c0


	//   ....[10]....
        /*02f4*/ 	.word	0x000004f0


	//   ....[11]....
        /*02f8*/ 	.word	0x00000520


	//   ....[12]....
        /*02fc*/ 	.word	0x00000550


	//   ....[13]....
        /*0300*/ 	.word	0x000005e0


	//   ....[14]....
        /*0304*/ 	.word	0x00000610


	//   ....[15]....
        /*0308*/ 	.word	0x00000630


	//   ....[16]....
        /*030c*/ 	.word	0x00000690


	//   ....[17]....
        /*0310*/ 	.word	0x000076e0


	//   ....[18]....
        /*0314*/ 	.word	0x00007700


	//   ....[19]....
        /*0318*/ 	.word	0x00007850


	//   ....[20]....
        /*031c*/ 	.word	0x00007860


	//   ....[21]....
        /*0320*/ 	.word	0x00007990


	//   ....[22]....
        /*0324*/ 	.word	0x000079b0


	//   ....[23]....
        /*0328*/ 	.word	0x00007ae0


	//   ....[24]....
        /*032c*/ 	.word	0x00007af0


	//   ....[25]....
        /*0330*/ 	.word	0x00007f90


	//   ....[26]....
        /*0334*/ 	.word	0x00007fd0


	//   ....[27]....
        /*0338*/ 	.word	0x00008010


	//   ....[28]....
        /*033c*/ 	.word	0x00008050


	//   ....[29]....
        /*0340*/ 	.word	0x0000a980


	//   ....[30]....
        /*0344*/ 	.word	0x0000a9d0


	//   ....[31]....
        /*0348*/ 	.word	0x0000aa10


	//   ....[32]....
        /*034c*/ 	.word	0x0000aa50


	//   ....[33]....
        /*0350*/ 	.word	0x0000e890


	//   ....[34]....
        /*0354*/ 	.word	0x0000e920


	//   ....[35]....
        /*0358*/ 	.word	0x0000e940


	//   ....[36]....
        /*035c*/ 	.word	0x0000e960


	//   ....[37]....
        /*0360*/ 	.word	0x00010920


	//   ....[38]....
        /*0364*/ 	.word	0x00010940


	//   ....[39]....
        /*0368*/ 	.word	0x00010960


	//   ....[40]....
        /*036c*/ 	.word	0x00010980


	//   ....[41]....
        /*0370*/ 	.word	0x00012380


	//   ....[42]....
        /*0374*/ 	.word	0x00012390


	//   ....[43]....
        /*0378*/ 	.word	0x000123c0


	//   ....[44]....
        /*037c*/ 	.word	0x000123d0


	//   ....[45]....
        /*0380*/ 	.word	0x000137c0


	//   ....[46]....
        /*0384*/ 	.word	0x000137e0


	//   ....[47]....
        /*0388*/ 	.word	0x000137f0


	//   ....[48]....
        /*038c*/ 	.word	0x00013800


	//   ....[49]....
        /*0390*/ 	.word	0x00013b70


	//   ....[50]....
        /*0394*/ 	.word	0x00013b90


	//   ....[51]....
        /*0398*/ 	.word	0x00013ce0


	//   ....[52]....
        /*039c*/ 	.word	0x00013cf0


	//   ....[53]....
        /*03a0*/ 	.word	0x00013e20


	//   ....[54]....
        /*03a4*/ 	.word	0x00013e40


	//   ....[55]....
        /*03a8*/ 	.word	0x00013f70


	//   ....[56]....
        /*03ac*/ 	.word	0x00013f80


	//   ....[57]....
        /*03b0*/ 	.word	0x000142b0


	//   ....[58]....
        /*03b4*/ 	.word	0x000142d0


	//   ....[59]....
        /*03b8*/ 	.word	0x00014c60


	//   ....[60]....
        /*03bc*/ 	.word	0x00014c70


	//   ....[61]....
        /*03c0*/ 	.word	0x000159a0


	//   ....[62]....
        /*03c4*/ 	.word	0x000159c0


	//   ....[63]....
        /*03c8*/ 	.word	0x00015b20


	//   ....[64]....
        /*03cc*/ 	.word	0x00015b30


	//   ....[65]....
        /*03d0*/ 	.word	0x00015c60


	//   ....[66]....
        /*03d4*/ 	.word	0x00015c80


	//   ....[67]....
        /*03d8*/ 	.word	0x00015db0


	//   ....[68]....
        /*03dc*/ 	.word	0x00015dc0


	//   ....[69]....
        /*03e0*/ 	.word	0x00015f70


	//   ....[70]....
        /*03e4*/ 	.word	0x00015f90


	//   ....[71]....
        /*03e8*/ 	.word	0x000160b0


	//   ....[72]....
        /*03ec*/ 	.word	0x000160f0


	//   ....[73]....
        /*03f0*/ 	.word	0x00016120


	//   ....[74]....
        /*03f4*/ 	.word	0x00016150


	//   ....[75]....
        /*03f8*/ 	.word	0x00016180


	//   ....[76]....
        /*03fc*/ 	.word	0x000161b0


	//   ....[77]....
        /*0400*/ 	.word	0x00016300


	//   ....[78]....
        /*0404*/ 	.word	0x00016340


	//   ....[79]....
        /*0408*/ 	.word	0x00016370


	//   ....[80]....
        /*040c*/ 	.word	0x000163a0


	//   ....[81]....
        /*0410*/ 	.word	0x000163d0


	//   ....[82]....
        /*0414*/ 	.word	0x00016400


	//   ....[83]....
        /*0418*/ 	.word	0x00016490


	//   ....[84]....
        /*041c*/ 	.word	0x000164c0


	//   ....[85]....
        /*0420*/ 	.word	0x000164d0


	//   ....[86]....
        /*0424*/ 	.word	0x00016530


	//   ....[87]....
        /*0428*/ 	.word	0x00016a10


	//   ....[88]....
        /*042c*/ 	.word	0x00016a70


	//   ....[89]....
        /*0430*/ 	.word	0x00016ad0


	//   ....[90]....
        /*0434*/ 	.word	0x00016b30


	//   ....[91]....
        /*0438*/ 	.word	0x00016b90


	//   ....[92]....
        /*043c*/ 	.word	0x00016c00


	//   ....[93]....
        /*0440*/ 	.word	0x00016c40


	//   ....[94]....
        /*0444*/ 	.word	0x00016ca0


	//   ....[95]....
        /*0448*/ 	.word	0x00016d10


	//   ....[96]....
        /*044c*/ 	.word	0x00016d80


	//   ....[97]....
        /*0450*/ 	.word	0x00016df0


	//   ....[98]....
        /*0454*/ 	.word	0x00016e60


	//   ....[99]....
        /*0458*/ 	.word	0x00016ed0


	//   ....[100]....
        /*045c*/ 	.word	0x00016f30


	//   ....[101]....
        /*0460*/ 	.word	0x00016f90


	//   ....[102]....
        /*0464*/ 	.word	0x00017000


	//   ....[103]....
        /*0468*/ 	.word	0x00017060


	//   ....[104]....
        /*046c*/ 	.word	0x000170c0


	//   ....[105]....
        /*0470*/ 	.word	0x00017140


	//   ....[106]....
        /*0474*/ 	.word	0x00017190


	//   ....[107]....
        /*0478*/ 	.word	0x000171e0


	//   ....[108]....
        /*047c*/ 	.word	0x00017230


	//   ....[109]....
        /*0480*/ 	.word	0x000172a0


	//   ....[110]....
        /*0484*/ 	.word	0x00017310


	//   ....[111]....
        /*0488*/ 	.word	0x00017380


	//   ....[112]....
        /*048c*/ 	.word	0x000173e0


	//   ....[113]....
        /*0490*/ 	.word	0x00017440


	//   ....[114]....
        /*0494*/ 	.word	0x000174b0


	//   ....[115]....
        /*0498*/ 	.word	0x00017510


	//   ....[116]....
        /*049c*/ 	.word	0x00017570


	//   ....[117]....
        /*04a0*/ 	.word	0x000175e0


	//   ....[118]....
        /*04a4*/ 	.word	0x00017650


	//   ....[119]....
        /*04a8*/ 	.word	0x000176c0


	//   ....[120]....
        /*04ac*/ 	.word	0x00017720


	//   ....[121]....
        /*04b0*/ 	.word	0x00017790


	//   ....[122]....
        /*04b4*/ 	.word	0x00017800


	//   ....[123]....
        /*04b8*/ 	.word	0x00017870


	//   ....[124]....
        /*04bc*/ 	.word	0x000178d0


	//   ....[125]....
        /*04c0*/ 	.word	0x00017930


	//   ....[126]....
        /*04c4*/ 	.word	0x000179a0


	//   ....[127]....
        /*04c8*/ 	.word	0x00017a00


	//   ....[128]....
        /*04cc*/ 	.word	0x00017a60


	//   ....[129]....
        /*04d0*/ 	.word	0x00017ad0


	//   ....[130]....
        /*04d4*/ 	.word	0x00017b40


	//   ....[131]....
        /*04d8*/ 	.word	0x00017b90


	//   ....[132]....
        /*04dc*/ 	.word	0x00017be0


	//   ....[133]....
        /*04e0*/ 	.word	0x00017c30


	//   ....[134]....
        /*04e4*/ 	.word	0x00017c80


	//   ....[135]....
        /*04e8*/ 	.word	0x00017cd0


	//   ....[136]....
        /*04ec*/ 	.word	0x00017d40


	//   ....[137]....
        /*04f0*/ 	.word	0x00017da0


	//   ....[138]....
        /*04f4*/ 	.word	0x00017e00


	//   ....[139]....
        /*04f8*/ 	.word	0x00017e50


	//   ....[140]....
        /*04fc*/ 	.word	0x00017ea0


	//   ....[141]....
        /*0500*/ 	.word	0x00017ef0


	//   ....[142]....
        /*0504*/ 	.word	0x00017f60


	//   ....[143]....
        /*0508*/ 	.word	0x00017fb0


	//   ....[144]....
        /*050c*/ 	.word	0x00018010


	//   ....[145]....
        /*0510*/ 	.word	0x00018070


	//   ....[146]....
        /*0514*/ 	.word	0x000180e0


	//----- nvinfo : EIATTR_EXIT_INSTR_OFFSETS
	.align		4
.L_272:
        /*0518*/ 	.byte	0x04, 0x1c
        /*051a*/ 	.short	(.L_274 - .L_273)


	//   ....[0]....
.L_273:
        /*051c*/ 	.word	0x00000ae0


	//   ....[1]....
        /*0520*/ 	.word	0x000169d0


	//----- nvinfo : EIATTR_MAX_THREADS
	.align		4
.L_274:
        /*0524*/ 	.byte	0x04, 0x05
        /*0526*/ 	.short	(.L_276 - .L_275)
.L_275:
        /*0528*/ 	.word	0x00000100
        /*052c*/ 	.word	0x00000001
        /*0530*/ 	.word	0x00000001


	//----- nvinfo : EIATTR_CRS_STACK_SIZE
	.align		4
.L_276:
        /*0534*/ 	.byte	0x04, 0x1e
        /*0536*/ 	.short	(.L_278 - .L_277)
.L_277:
        /*0538*/ 	.word	0x00000000
.L_278:


//--------------------- .nv.info._ZN7cutlass13device_kernelIN5flash19enable_sm80_to_sm89INS1_16FlashAttnFwdSm80INS1_25CollectiveMainloopFwdSm80ILi8ELi1ELb0EN4cute5tupleIJNS5_1CILi128EEENS7_ILi64EEENS7_ILi192EEEEEELi192ENS_10bfloat16_tEfNS_4arch4Sm80ELb0ELb1ELb0ELb0ELb0ELb0ELb1ELb1EEENS1_21CollectiveEpilogueFwdINS6_IJS8_SA_S9_EEENS6_IJNS7_ILi1EEESI_SI_EEESC_SE_Li256ELb0ELb1ELb1ELb0EEENS1_19SingleTileSchedulerILb0ELb1ELb1ELi128EEEEEEEEEvNT_6ParamsE --------------------------
	.section	.nv.info._ZN7cutlass13device_kernelIN5flash19enable_sm80_to_sm89INS1_16FlashAttnFwdSm80INS1_25CollectiveMainloopFwdSm80ILi8ELi1ELb0EN4cute5tupleIJNS5_1CILi128EEENS7_ILi64EEENS7_ILi192EEEEEELi192ENS_10bfloat16_tEfNS_4arch4Sm80ELb0ELb1ELb0ELb0ELb0ELb0ELb1ELb1EEENS1_21CollectiveEpilogueFwdINS6_IJS8_SA_S9_EEENS6_IJNS7_ILi1EEESI_SI_EEESC_SE_Li256ELb0ELb1ELb1ELb0EEENS1_19SingleTileSchedulerILb0ELb1ELb1ELi128EEEEEEEEEvNT_6ParamsE,"",@"SHT_CUDA_INFO"
	.sectionflags	@""
	.align	4


	//----- nvinfo : EIATTR_CUDA_API_VERSION
	.align		4
        /*0000*/ 	.byte	0x04, 0x37
        /*0002*/ 	.short	(.L_280 - .L_279)
.L_279:
        /*0004*/ 	.word	0x00000082


	//----- nvinfo : EIATTR_SW2861232_WAR
	.align		4
.L_280:
        /*0008*/ 	.byte	0x01, 0x35
	.zero		2


	//----- nvinfo : EIATTR_PARAM_CBANK
	.align		4
        /*000c*/ 	.byte	0x04, 0x0a
        /*000e*/ 	.short	(.L_282 - .L_281)
	.align		4
.L_281:
        /*0010*/ 	.word	index@(.nv.constant0._ZN7cutlass13device_kernelIN5flash19enable_sm80_to_sm89INS1_16FlashAttnFwdSm80INS1_25CollectiveMainloopFwdSm80ILi8ELi1ELb0EN4cute5tupleIJNS5_1CILi128EEENS7_ILi64EEENS7_ILi192EEEEEELi192ENS_10bfloat16_tEfNS_4arch4Sm80ELb0ELb1ELb0ELb0ELb0ELb0ELb1ELb1EEENS1_21CollectiveEpilogueFwdINS6_IJS8_SA_S9_EEENS6_IJNS7_ILi1EEESI_SI_EEESC_SE_Li256ELb0ELb1ELb1ELb0EEENS1_19SingleTileSchedulerILb0ELb1ELb1ELi128EEEEEEEEEvNT_6ParamsE)
        /*0014*/ 	.short	0x0160
        /*0016*/ 	.short	0x0418


	//----- nvinfo : EIATTR_CBANK_PARAM_SIZE
	.align		4
.L_282:
        /*0018*/ 	.byte	0x03, 0x19
        /*001a*/ 	.short	0x0418


	//----- nvinfo : EIATTR_KPARAM_INFO
	.align		4
        /*001c*/ 	.byte	0x04, 0x17
        /*001e*/ 	.short	(.L_284 - .L_283)
.L_283:
        /*0020*/ 	.word	0x00000000
        /*0024*/ 	.short	0x0000
        /*0026*/ 	.short	0x0000
        /*0028*/ 	.byte	0x00, 0xf0, 0x61, 0x10


	//----- nvinfo : EIATTR_MAXREG_COUNT
	.align		4
.L_284:
        /*002c*/ 	.byte	0x03, 0x1b
        /*002e*/ 	.short	0x00ff


	//----- nvinfo : EIATTR_NUM_BARRIERS
	.align		4
        /*0030*/ 	.byte	0x02, 0x4c
        /*0032*/ 	.byte	0x02
	.zero		1


	//----- nvinfo : EIATTR_MERCURY_ISA_VERSION
	.align		4
        /*0034*/ 	.byte	0x03, 0x5f
        /*0036*/ 	.short	0x0000


	//----- nvinfo : EIATTR_COOP_GROUP_MASK_REGIDS
	.align		4
        /*0038*/ 	.byte	0x04, 0x29
        /*003a*/ 	.short	(.L_286 - .L_285)


	//   ....[0]....
.L_285:
        /*003c*/ 	.word	0xffffffff


	//   ....[1]....
        /*0040*/ 	.word	0xffffffff


	//   ....[2]....
        /*0044*/ 	.word	0xffffffff


	//   ....[3]....
        /*0048*/ 	.word	0xffffffff


	//   ....[4]....
        /*004c*/ 	.word	0xffffffff


	//   ....[5]....
        /*0050*/ 	.word	0xffffffff


	//   ....[6]....
        /*0054*/ 	.word	0xffffffff


	//   ....[7]....
        /*0058*/ 	.word	0xffffffff


	//   ....[8]....
        /*005c*/ 	.word	0xffffffff


	//   ....[9]....
        /*0060*/ 	.word	0xffffffff


	//   ....[10]....
        /*0064*/ 	.word	0xffffffff


	//   ....[11]....
        /*0068*/ 	.word	0xffffffff


	//   ....[12]....
        /*006c*/ 	.word	0xffffffff


	//   ....[13]....
        /*0070*/ 	.word	0xffffffff


	//   ....[14]....
        /*0074*/ 	.word	0xffffffff


	//   ....[15]....
        /*0078*/ 	.word	0xffffffff


	//   ....[16]....
        /*007c*/ 	.word	0xffffffff


	//   ....[17]....
        /*0080*/ 	.word	0xffffffff


	//   ....[18]....
        /*0084*/ 	.word	0xffffffff


	//   ....[19]....
        /*0088*/ 	.word	0xffffffff


	//   ....[20]....
        /*008c*/ 	.word	0xffffffff


	//   ....[21]....
        /*0090*/ 	.word	0xffffffff


	//   ....[22]....
        /*0094*/ 	.word	0xffffffff


	//   ....[23]....
        /*0098*/ 	.word	0xffffffff


	//   ....[24]....
        /*009c*/ 	.word	0xffffffff


	//   ....[25]....
        /*00a0*/ 	.word	0xffffffff


	//   ....[26]....
        /*00a4*/ 	.word	0xffffffff


	//   ....[27]....
        /*00a8*/ 	.word	0xffffffff


	//   ....[28]....
        /*00ac*/ 	.word	0xffffffff


	//   ....[29]....
        /*00b0*/ 	.word	0xffffffff


	//   ....[30]....
        /*00b4*/ 	.word	0xffffffff


	//   ....[31]....
        /*00b8*/ 	.word	0xffffffff


	//   ....[32]....
        /*00bc*/ 	.word	0xffffffff


	//   ....[33]....
        /*00c0*/ 	.word	0xffffffff


	//   ....[34]....
        /*00c4*/ 	.word	0xffffffff


	//   ....[35]....
        /*00c8*/ 	.word	0xffffffff


	//   ....[36]....
        /*00cc*/ 	.word	0xffffffff


	//   ....[37]....
        /*00d0*/ 	.word	0xffffffff


	//   ....[38]....
        /*00d4*/ 	.word	0xffffffff


	//   ....[39]....
        /*00d8*/ 	.word	0xffffffff


	//   ....[40]....
        /*00dc*/ 	.word	0xffffffff


	//   ....[41]....
        /*00e0*/ 	.word	0xffffffff


	//   ....[42]....
        /*00e4*/ 	.word	0xffffffff


	//----- nvinfo : EIATTR_COOP_GROUP_INSTR_OFFSETS
	.align		4
.L_286:
        /*00e8*/ 	.byte	0x04, 0x28
        /*00ea*/ 	.short	(.L_288 - .L_287)


	//   ....[0]....
.L_287:
        /*00ec*/ 	.word	0x00000050


	//   ....[1]....
        /*00f0*/ 	.word	0x00001350


	//   ....[2]....
        /*00f4*/ 	.word	0x000013d0


	//   ....[3]....
        /*00f8*/ 	.word	0x00001700


	//   ....[4]....
        /*00fc*/ 	.word	0x00001730


	//   ....[5]....
        /*0100*/ 	.word	0x00001870


	//   ....[6]....
        /*0104*/ 	.word	0x000018a0


	//   ....[7]....
        /*0108*/ 	.word	0x000019d0


	//   ....[8]....
        /*010c*/ 	.word	0x00001a10


	//   ....[9]....
        /*0110*/ 	.word	0x00002f00


	//   ....[10]....
        /*0114*/ 	.word	0x000031d0


	//   ....[11]....
        /*0118*/ 	.word	0x00003d10


	//   ....[12]....
        /*011c*/ 	.word	0x00003d40


	//   ....[13]....
        /*0120*/ 	.word	0x00003d60


	//   ....[14]....
        /*0124*/ 	.word	0x00003d80


	//   ....[15]....
        /*0128*/ 	.word	0x00005830


	//   ....[16]....
        /*012c*/ 	.word	0x000062b0


	//   ....[17]....
        /*0130*/ 	.word	0x00006a70


	//   ....[18]....
        /*0134*/ 	.word	0x00006c80


	//   ....[19]....
        /*0138*/ 	.word	0x00006cb0


	//   ....[20]....
        /*013c*/ 	.word	0x00006d20


	//   ....[21]....
        /*0140*/ 	.word	0x000096f0


	//   ....[22]....
        /*0144*/ 	.word	0x00009710


	//   ....[23]....
        /*0148*/ 	.word	0x00009730


	//   ....[24]....
        /*014c*/ 	.word	0x00009750


	//   ....[25]....
        /*0150*/ 	.word	0x0000c170


	//   ....[26]....
        /*0154*/ 	.word	0x0000c4b0


	//   ....[27]....
        /*0158*/ 	.word	0x0000cde0


	//   ....[28]....
        /*015c*/ 	.word	0x0000ce30


	//   ....[29]....
        /*0160*/ 	.word	0x0000ce50


	//   ....[30]....
        /*0164*/ 	.word	0x0000ce70


	//   ....[31]....
        /*0168*/ 	.word	0x0000e5a0


	//   ....[32]....
        /*016c*/ 	.word	0x0000e5d0


	//   ....[33]....
        /*0170*/ 	.word	0x0000e610


	//   ....[34]....
        /*0174*/ 	.word	0x0000e620


	//   ....[35]....
        /*0178*/ 	.word	0x0000f330


	//   ....[36]....
        /*017c*/ 	.word	0x0000f370


	//   ....[37]....
        /*0180*/ 	.word	0x0000f390


	//   ....[38]....
        /*0184*/ 	.word	0x0000f3c0


	//   ....[39]....
        /*0188*/ 	.word	0x0000f430


	//   ....[40]....
        /*018c*/ 	.word	0x0000f4a0


	//   ....[41]....
        /*0190*/ 	.word	0x0000fdb0


	//   ....[42]....
        /*0194*/ 	.word	0x0000fdc0


	//----- nvinfo : EIATTR_EXIT_INSTR_OFFSETS
	.align		4
.L_288:
        /*0198*/ 	.byte	0x04, 0x1c
        /*019a*/ 	.short	(.L_290 - .L_289)


	//   ....[0]....
.L_289:
        /*019c*/ 	.word	0x000001b0


	//   ....[1]....
        /*01a0*/ 	.word	0x0000fdd0


	//   ....[2]....
        /*01a4*/ 	.word	0x00010670


	//   ....[3]....
        /*01a8*/ 	.word	0x000106c0


	//   ....[4]....
        /*01ac*/ 	.word	0x000106f0


	//   ....[5]....
        /*01b0*/ 	.word	0x00010750


	//   ....[6]....
        /*01b4*/ 	.word	0x000109e0


	//----- nvinfo : EIATTR_CTAIDZ_USED
	.align		4
.L_290:
        /*01b8*/ 	.byte	0x01, 0x04
	.zero		2


	//----- nvinfo : EIATTR_MAX_THREADS
	.align		4
        /*01bc*/ 	.byte	0x04, 0x05
        /*01be*/ 	.short	(.L_292 - .L_291)
.L_291:
        /*01c0*/ 	.word	0x00000100
        /*01c4*/ 	.word	0x00000001
        /*01c8*/ 	.word	0x00000001


	//----- nvinfo : EIATTR_CRS_STACK_SIZE
	.align		4
.L_292:
        /*01cc*/ 	.byte	0x04, 0x1e
        /*01ce*/ 	.short	(.L_294 - .L_293)
.L_293:
        /*01d0*/ 	.word	0x00000000
.L_294:


//--------------------- .nv.info._ZN7cutlass13device_kernelIN5flash19enable_sm80_to_sm89INS1_16FlashAttnFwdSm80INS1_25CollectiveMainloopFwdSm80ILi8ELi1ELb0EN4cute5tupleIJNS5_1CILi128EEENS7_ILi64EEENS7_ILi192EEEEEELi192ENS_10bfloat16_tEfNS_4arch4Sm80ELb0ELb1ELb0ELb1ELb0ELb0ELb1ELb1EEENS1_21CollectiveEpilogueFwdINS6_IJS8_SA_S9_EEENS6_IJNS7_ILi1EEESI_SI_EEESC_SE_Li256ELb1ELb1ELb1ELb0EEENS1_36VarlenDynamicPersistentTileSchedulerILi128ELi64ELi256ELi256ELb1ELb1ELb0ELb1ELb0ELb1EEEEEEEEEvNT_6ParamsE --------------------------
	.section	.nv.info._ZN7cutlass13device_kernelIN5flash19enable_sm80_to_sm89INS1_16FlashAttnFwdSm80INS1_25CollectiveMainloopFwdSm80ILi8ELi1ELb0EN4cute5tupleIJNS5_1CILi128EEENS7_ILi64EEENS7_ILi192EEEEEELi192ENS_10bfloat16_tEfNS_4arch4Sm80ELb0ELb1ELb0ELb1ELb0ELb0ELb1ELb1EEENS1_21CollectiveEpilogueFwdINS6_IJS8_SA_S9_EEENS6_IJNS7_ILi1EEESI_SI_EEESC_SE_Li256ELb1ELb1ELb1ELb0EEENS1_36VarlenDynamicPersistentTileSchedulerILi128ELi64ELi256ELi256ELb1ELb1ELb0ELb1ELb0ELb1EEEEEEEEEvNT_6ParamsE,"",@"SHT_CUDA_INFO"
	.sectionflags	@""
	.align	4


	//----- nvinfo : EIATTR_CUDA_API_VERSION
	.align		4
        /*0000*/ 	.byte	0x04, 0x37
        /*0002*/ 	.short	(.L_296 - .L_295)
.L_295:
        /*0004*/ 	.word	0x00000082


	//----- nvinfo : EIATTR_SW2861232_WAR
	.align		4
.L_296:
        /*0008*/ 	.byte	0x01, 0x35
	.zero		2


	//----- nvinfo : EIATTR_PARAM_CBANK
	.align		4
        /*000c*/ 	.byte	0x04, 0x0a
        /*000e*/ 	.short	(.L_298 - .L_297)
	.align		4
.L_297:
        /*0010*/ 	.word	index@(.nv.constant0._ZN7cutlass13device_kernelIN5flash19enable_sm80_to_sm89INS1_16FlashAttnFwdSm80INS1_25CollectiveMainloopFwdSm80ILi8ELi1ELb0EN4cute5tupleIJNS5_1CILi128EEENS7_ILi64EEENS7_ILi192EEEEEELi192ENS_10bfloat16_tEfNS_4arch4Sm80ELb0ELb1ELb0ELb1ELb0ELb0ELb1ELb1EEENS1_21CollectiveEpilogueFwdINS6_IJS8_SA_S9_EEENS6_IJNS7_ILi1EEESI_SI_EEESC_SE_Li256ELb1ELb1ELb1ELb0EEENS1_36VarlenDynamicPersistentTileSchedulerILi128ELi64ELi256ELi256ELb1ELb1ELb0ELb1ELb0ELb1EEEEEEEEEvNT_6ParamsE)
        /*0014*/ 	.short	0x0160
        /*0016*/ 	.short	0x0438


	//----- nvinfo : EIATTR_CBANK_PARAM_SIZE
	.align		4
.L_298:
        /*0018*/ 	.byte	0x03, 0x19
        /*001a*/ 	.short	0x0438


	//----- nvinfo : EIATTR_KPARAM_INFO
	.align		4
        /*001c*/ 	.byte	0x04, 0x17
        /*001e*/ 	.short	(.L_300 - .L_299)
.L_299:
        /*0020*/ 	.word	0x00000000
        /*0024*/ 	.short	0x0000
        /*0026*/ 	.short	0x0000
        /*0028*/ 	.byte	0x00, 0xf0, 0xe1, 0x10


	//----- nvinfo : EIATTR_MAXREG_COUNT
	.align		4
.L_300:
        /*002c*/ 	.byte	0x03, 0x1b
        /*002e*/ 	.short	0x00ff


	//----- nvinfo : EIATTR_NUM_BARRIERS
	.align		4
        /*0030*/ 	.byte	0x02, 0x4c
        /*0032*/ 	.byte	0x06
	.zero		1


	//----- nvinfo : EIATTR_ANNOTATIONS
	.align		4
        /*0034*/ 	.byte	0x04, 0x55
        /*0036*/ 	.short	(.L_302 - .L_301)


	//   ....[0]....
.L_301:
        /* <DEDUP_REMOVED lines=30> */
        /*020c*/ 	.byte	0xa0, 0x33, 0x01, 0x00


	//----- nvinfo : EIATTR_MERCURY_ISA_VERSION
	.align		4
.L_302:
        /*0210*/ 	.byte	0x03, 0x5f
        /*0212*/ 	.short	0x0000


	//----- nvinfo : EIATTR_INT_WARP_WIDE_INSTR_OFFSETS
	.align		4
        /*0214*/ 	.byte	0x04, 0x31
        /*0216*/ 	.short	(.L_304 - .L_303)


	//   ....[0]....
.L_303:
        /*0218*/ 	.word	0x0000fec0


	//   ....[1]....
        /*021c*/ 	.word	0x0000ff40


	//----- nvinfo : EIATTR_COOP_GROUP_MASK_REGIDS
	.align		4
.L_304:
        /*0220*/ 	.byte	0x04, 0x29
        /*0222*/ 	.short	(.L_306 - .L_305)


	//   ....[0]....
.L_305:
        /*0224*/ 	.word	0xffffffff


	//   ....[1]....
        /*0228*/ 	.word	0xffffffff


	//   ....[2]....
        /*022c*/ 	.word	0xffffffff


	//   ....[3]....
        /*0230*/ 	.word	0xffffffff


	//   ....[4]....
        /*0234*/ 	.word	0xffffffff


	//   ....[5]....
        /*0238*/ 	.word	0xffffffff


	//   ....[6]....
        /*023c*/ 	.word	0xffffffff


	//   ....[7]....
        /*0240*/ 	.word	0xffffffff


	//   ....[8]....
        /*0244*/ 	.word	0xffffffff


	//   ....[9]....
        /*0248*/ 	.word	0xffffffff


	//   ....[10]....
        /*024c*/ 	.word	0xffffffff


	//   ....[11]....
        /*0250*/ 	.word	0xffffffff


	//   ....[12]....
        /*0254*/ 	.word	0xffffffff


	//   ....[13]....
        /*0258*/ 	.word	0xffffffff


	//   ....[14]....
        /*025c*/ 	.word	0xffffffff


	//   ....[15]....
        /*0260*/ 	.word	0xffffffff


	//   ....[16]....
        /*0264*/ 	.word	0xffffffff


	//   ....[17]....
        /*0268*/ 	.word	0xffffffff


	//   ....[18]....
        /*026c*/ 	.word	0xffffffff


	//   ....[19]....
        /*0270*/ 	.word	0xffffffff


	//   ....[20]....
        /*0274*/ 	.word	0xffffffff


	//   ....[21]....
        /*0278*/ 	.word	0xffffffff


	//   ....[22]....
        /*027c*/ 	.word	0xffffffff


	//   ....[23]....
        /*0280*/ 	.word	0xffffffff


	//   ....[24]....
        /*0284*/ 	.word	0xffffffff


	//   ....[25]....
        /*0288*/ 	.word	0xffffffff


	//   ....[26]....
        /*028c*/ 	.word	0xffffffff


	//   ....[27]....
        /*0290*/ 	.word	0xffffffff


	//   ....[28]....
        /*0294*/ 	.word	0xffffffff


	//   ....[29]....
        /*0298*/ 	.word	0xffffffff


	//   ....[30]....
        /*029c*/ 	.word	0xffffffff


	//   ....[31]....
        /*02a0*/ 	.word	0xffffffff


	//   ....[32]....
        /*02a4*/ 	.word	0xffffffff


	//   ....[33]....
        /*02a8*/ 	.word	0xffffffff


	//   ....[34]....
        /*02ac*/ 	.word	0xffffffff


	//   ....[35]....
        /*02b0*/ 	.word	0xffffffff


	//   ....[36]....
        /*02b4*/ 	.word	0xffffffff


	//   ....[37]....
        /*02b8*/ 	.word	0xffffffff


	//   ....[38]....
        /*02bc*/ 	.word	0xffffffff


	//   ....[39]....
        /*02c0*/ 	.word	0xffffffff


	//   ....[40]....
        /*02c4*/ 	.word	0xffffffff


	//   ....[41]....
        /*02c8*/ 	.word	0xffffffff


	//   ....[42]....
        /*02cc*/ 	.word	0xffffffff


	//   ....[43]....
        /*02d0*/ 	.word	0xffffffff


	//   ....[44]....
        /*02d4*/ 	.word	0xffffffff


	//   ....[45]....
        /*02d8*/ 	.word	0xffffffff


	//   ....[46]....
        /*02dc*/ 	.word	0xffffffff


	//   ....[47]....
        /*02e0*/ 	.word	0xffffffff


	//   ....[48]....
        /*02e4*/ 	.word	0xffffffff


	//   ....[49]....
        /*02e8*/ 	.word	0xffffffff


	//   ....[50]....
        /*02ec*/ 	.word	0xffffffff


	//   ....[51]....
        /*02f0*/ 	.word	0xffffffff


	//   ....[52]....
        /*02f4*/ 	.word	0xffffffff


	//   ....[53]....
        /*02f8*/ 	.word	0xffffffff


	//   ....[54]....
        /*02fc*/ 	.word	0xffffffff


	//   ....[55]....
        /*0300*/ 	.word	0xffffffff


	//   ....[56]....
        /*0304*/ 	.word	0xffffffff


	//   ....[57]....
        /*0308*/ 	.word	0xffffffff


	//   ....[58]....
        /*030c*/ 	.word	0xffffffff


	//   ....[59]....
        /*0310*/ 	.word	0xffffffff


	//   ....[60]....
        /*0314*/ 	.word	0xffffffff


	//   ....[61]....
        /*0318*/ 	.word	0xffffffff


	//   ....[62]....
        /*031c*/ 	.word	0xffffffff


	//   ....[63]....
        /*0320*/ 	.word	0xffffffff


	//   ....[64]....
        /*0324*/ 	.word	0xffffffff


	//   ....[65]....
        /*0328*/ 	.word	0xffffffff


	//   ....[66]....
        /*032c*/ 	.word	0xffffffff


	//   ....[67]....
        /*0330*/ 	.word	0xffffffff


	//   ....[68]....
        /*0334*/ 	.word	0xffffffff


	//   ....[69]....
        /*0338*/ 	.word	0xffffffff


	//   ....[70]....
        /*033c*/ 	.word	0xffffffff


	//   ....[71]....
        /*0340*/ 	.word	0xffffffff


	//   ....[72]....
        /*0344*/ 	.word	0xffffffff


	//   ....[73]....
        /*0348*/ 	.word	0xffffffff


	//   ....[74]....
        /*034c*/ 	.word	0xffffffff


	//   ....[75]....
        /*0350*/ 	.word	0xffffffff


	//   ....[76]....
        /*0354*/ 	.word	0xffffffff


	//   ....[77]....
        /*0358*/ 	.word	0xffffffff


	//   ....[78]....
        /*035c*/ 	.word	0xffffffff


	//   ....[79]....
        /*0360*/ 	.word	0xffffffff


	//   ....[80]....
        /*0364*/ 	.word	0xffffffff


	//   ....[81]....
        /*0368*/ 	.word	0xffffffff


	//   ....[82]....
        /*036c*/ 	.word	0xffffffff


	//   ....[83]....
        /*0370*/ 	.word	0xffffffff


	//   ....[84]....
        /*0374*/ 	.word	0xffffffff


	//   ....[85]....
        /*0378*/ 	.word	0xffffffff


	//   ....[86]....
        /*037c*/ 	.word	0xffffffff


	//   ....[87]....
        /*0380*/ 	.word	0xffffffff


	//   ....[88]....
        /*0384*/ 	.word	0xffffffff


	//   ....[89]....
        /*0388*/ 	.word	0xffffffff


	//   ....[90]....
        /*038c*/ 	.word	0xffffffff


	//   ....[91]....
        /*0390*/ 	.word	0xffffffff


	//   ....[92]....
        /*0394*/ 	.word	0xffffffff


	//   ....[93]....
        /*0398*/ 	.word	0xffffffff


	//   ....[94]....
        /*039c*/ 	.word	0xffffffff


	//   ....[95]....
        /*03a0*/ 	.word	0xffffffff


	//   ....[96]....
        /*03a4*/ 	.word	0xffffffff


	//   ....[97]....
        /*03a8*/ 	.word	0xffffffff


	//   ....[98]....
        /*03ac*/ 	.word	0xffffffff


	//   ....[99]....
        /*03b0*/ 	.word	0xffffffff


	//   ....[100]....
        /*03b4*/ 	.word	0xffffffff


	//   ....[101]....
        /*03b8*/ 	.word	0xffffffff


	//   ....[102]....
        /*03bc*/ 	.word	0xffffffff


	//   ....[103]....
        /*03c0*/ 	.word	0xffffffff


	//   ....[104]....
        /*03c4*/ 	.word	0xffffffff


	//   ....[105]....
        /*03c8*/ 	.word	0xffffffff


	//   ....[106]....
        /*03cc*/ 	.word	0xffffffff


	//   ....[107]....
        /*03d0*/ 	.word	0xffffffff


	//   ....[108]....
        /*03d4*/ 	.word	0xffffffff


	//   ....[109]....
        /*03d8*/ 	.word	0xffffffff


	//   ....[110]....
        /*03dc*/ 	.word	0xffffffff


	//   ....[111]....
        /*03e0*/ 	.word	0xffffffff


	//   ....[112]....
        /*03e4*/ 	.word	0xffffffff


	//   ....[113]....
        /*03e8*/ 	.word	0xffffffff


	//   ....[114]....
        /*03ec*/ 	.word	0xffffffff


	//   ....[115]....
        /*03f0*/ 	.word	0xffffffff


	//   ....[116]....
        /*03f4*/ 	.word	0xffffffff


	//   ....[117]....
        /*03f8*/ 	.word	0xffffffff


	//   ....[118]....
        /*03fc*/ 	.word	0xffffffff


	//   ....[119]....
        /*0400*/ 	.word	0xffffffff


	//   ....[120]....
        /*0404*/ 	.word	0xffffffff


	//   ....[121]....
        /*0408*/ 	.word	0xffffffff


	//   ....[122]....
        /*040c*/ 	.word	0xffffffff


	//   ....[123]....
        /*0410*/ 	.word	0xffffffff


	//   ....[124]....
        /*0414*/ 	.word	0xffffffff


	//   ....[125]....
        /*0418*/ 	.word	0xffffffff


	//   ....[126]....
        /*041c*/ 	.word	0xffffffff


	//   ....[127]....
        /*0420*/ 	.word	0xffffffff


	//   ....[128]....
        /*0424*/ 	.word	0xffffffff


	//   ....[129]....
        /*0428*/ 	.word	0xffffffff


	//   ....[130]....
        /*042c*/ 	.word	0xffffffff


	//   ....[131]....
        /*0430*/ 	.word	0xffffffff


	//   ....[132]....
        /*0434*/ 	.word	0xffffffff


	//   ....[133]....
        /*0438*/ 	.word	0xffffffff


	//   ....[134]....
        /*043c*/ 	.word	0xffffffff


	//   ....[135]....
        /*0440*/ 	.word	0xffffffff


	//   ....[136]....
        /*0444*/ 	.word	0xffffffff


	//   ....[137]....
        /*0448*/ 	.word	0xffffffff


	//   ....[138]....
        /*044c*/ 	.word	0xffffffff


	//   ....[139]....
        /*0450*/ 	.word	0xffffffff


	//   ....[140]....
        /*0454*/ 	.word	0xffffffff


	//   ....[141]....
        /*0458*/ 	.word	0xffffffff


	//   ....[142]....
        /*045c*/ 	.word	0xffffffff


	//   ....[143]....
        /*0460*/ 	.word	0xffffffff


	//   ....[144]....
        /*0464*/ 	.word	0xffffffff


	//   ....[145]....
        /*0468*/ 	.word	0xffffffff


	//   ....[146]....
        /*046c*/ 	.word	0xffffffff


	//   ....[147]....
        /*0470*/ 	.word	0xffffffff


	//   ....[148]....
        /*0474*/ 	.word	0xffffffff


	//   ....[149]....
        /*0478*/ 	.word	0xffffffff


	//   ....[150]....
        /*047c*/ 	.word	0xffffffff


	//   ....[151]....
        /*0480*/ 	.word	0xffffffff


	//   ....[152]....
        /*0484*/ 	.word	0xffffffff


	//----- nvinfo : EIATTR_COOP_GROUP_INSTR_OFFSETS
	.align		4
.L_306:
        /*0488*/ 	.byte	0x04, 0x28
        /*048a*/ 	.short	(.L_308 - .L_307)


	//   ....[0]....
.L_307:
        /*048c*/ 	.word	0x00000050


	//   ....[1]....
        /*0490*/ 	.word	0x000001e0


	//   ....[2]....
        /*0494*/ 	.word	0x00000210


	//   ....[3]....
        /*0498*/ 	.word	0x00000240


	//   ....[4]....
        /*049c*/ 	.word	0x00000270


	//   ....[5]....
        /*04a0*/ 	.word	0x000002a0


	//   ....[6]....
        /*04a4*/ 	.word	0x000002d0


	//   ....[7]....
        /*04a8*/ 	.word	0x00000430


	//   ....[8]....
        /*04ac*/ 	.word	0x00000470


	//   ....[9]....
        /*04b0*/ 	.word	0x000004a0


	//   ....[10]....
        /*04b4*/ 	.word	0x000004d0


	//   ....[11]....
        /*04b8*/ 	.word	0x00000500


	//   ....[12]....
        /*04bc*/ 	.word	0x00000530


	//   ....[13]....
        /*04c0*/ 	.word	0x000005c0


	//   ....[14]....
        /*04c4*/ 	.word	0x00000600


	//   ....[15]....
        /*04c8*/ 	.word	0x00000620


	//   ....[16]....
        /*04cc*/ 	.word	0x00000680


	//   ....[17]....
        /*04d0*/ 	.word	0x00002bd0


	//   ....[18]....
        /*04d4*/ 	.word	0x00002bf0


	//   ....[19]....
        /*04d8*/ 	.word	0x00002d90


	//   ....[20]....
        /*04dc*/ 	.word	0x00002da0


	//   ....[21]....
        /*04e0*/ 	.word	0x00002f40


	//   ....[22]....
        /*04e4*/ 	.word	0x00002f60


	//   ....[23]....
        /*04e8*/ 	.word	0x00003100


	//   ....[24]....
        /*04ec*/ 	.word	0x00003110


	//   ....[25]....
        /*04f0*/ 	.word	0x00004360


	//   ....[26]....
        /*04f4*/ 	.word	0x00004540


	//   ....[27]....
        /*04f8*/ 	.word	0x00004c60


	//   ....[28]....
        /*04fc*/ 	.word	0x00004f30


	//   ....[29]....
        /*0500*/ 	.word	0x00004f40


	//   ....[30]....
        /*0504*/ 	.word	0x00004f90


	//   ....[31]....
        /*0508*/ 	.word	0x000072a0


	//   ....[32]....
        /*050c*/ 	.word	0x000074a0


	//   ....[33]....
        /*0510*/ 	.word	0x00007cf0


	//   ....[34]....
        /*0514*/ 	.word	0x00007ea0


	//   ....[35]....
        /*0518*/ 	.word	0x00007ed0


	//   ....[36]....
        /*051c*/ 	.word	0x00007f20


	//   ....[37]....
        /*0520*/ 	.word	0x0000a7e0


	//   ....[38]....
        /*0524*/ 	.word	0x0000a800


	//   ....[39]....
        /*0528*/ 	.word	0x0000a830


	//   ....[40]....
        /*052c*/ 	.word	0x0000a860


	//   ....[41]....
        /*0530*/ 	.word	0x0000d2e0


	//   ....[42]....
        /*0534*/ 	.word	0x0000d4e0


	//   ....[43]....
        /*0538*/ 	.word	0x0000dd20


	//   ....[44]....
        /*053c*/ 	.word	0x0000dee0


	//   ....[45]....
        /*0540*/ 	.word	0x0000df10


	//   ....[46]....
        /*0544*/ 	.word	0x0000df60


	//   ....[47]....
        /*0548*/ 	.word	0x0000f6a0


	//   ....[48]....
        /*054c*/ 	.word	0x0000f6d0


	//   ....[49]....
        /*0550*/ 	.word	0x0000f6e0


	//   ....[50]....
        /*0554*/ 	.word	0x0000f710


	//   ....[51]....
        /*0558*/ 	.word	0x00010b30


	//   ....[52]....
        /*055c*/ 	.word	0x00010b50


	//   ....[53]....
        /*0560*/ 	.word	0x00010b60


	//   ....[54]....
        /*0564*/ 	.word	0x00010b70


	//   ....[55]....
        /*0568*/ 	.word	0x00010f30


	//   ....[56]....
        /*056c*/ 	.word	0x00010f50


	//   ....[57]....
        /*0570*/ 	.word	0x00011090


	//   ....[58]....
        /*0574*/ 	.word	0x000110a0


	//   ....[59]....
        /*0578*/ 	.word	0x000111f0


	//   ....[60]....
        /*057c*/ 	.word	0x00011210


	//   ....[61]....
        /*0580*/ 	.word	0x00011360


	//   ....[62]....
        /*0584*/ 	.word	0x00011370


	//   ....[63]....
        /*0588*/ 	.word	0x000116b0


	//   ....[64]....
        /*058c*/ 	.word	0x000116d0


	//   ....[65]....
        /*0590*/ 	.word	0x00012030


	//   ....[66]....
        /*0594*/ 	.word	0x00012040


	//   ....[67]....
        /*0598*/ 	.word	0x00012e20


	//   ....[68]....
        /*059c*/ 	.word	0x00012e40


	//   ....[69]....
        /*05a0*/ 	.word	0x00012f90


	//   ....[70]....
        /*05a4*/ 	.word	0x00012fa0


	//   ....[71]....
        /*05a8*/ 	.word	0x000130f0


	//   ....[72]....
        /*05ac*/ 	.word	0x00013110


	//   ....[73]....
        /*05b0*/ 	.word	0x00013260


	//   ....[74]....
        /*05b4*/ 	.word	0x00013270


	//   ....[75]....
        /*05b8*/ 	.word	0x00013460


	//   ....[76]....
        /*05bc*/ 	.word	0x00013480


	//   ....[77]....
        /*05c0*/ 	.word	0x000135a0


	//   ....[78]....
        /*05c4*/ 	.word	0x000135e0


	//   ....[79]....
        /*05c8*/ 	.word	0x00013610


	//   ....[80]....
        /*05cc*/ 	.word	0x00013640


	//   ....[81]....
        /*05d0*/ 	.word	0x00013670


	//   ....[82]....
        /*05d4*/ 	.word	0x000136a0


	//   ....[83]....
        /*05d8*/ 	.word	0x000137f0


	//   ....[84]....
        /*05dc*/ 	.word	0x00013830


	//   ....[85]....
        /*05e0*/ 	.word	0x00013860


	//   ....[86]....
        /*05e4*/ 	.word	0x00013890


	//   ....[87]....
        /*05e8*/ 	.word	0x000138c0


	//   ....[88]....
        /*05ec*/ 	.word	0x000138f0


	//   ....[89]....
        /*05f0*/ 	.word	0x00013980


	//   ....[90]....
        /*05f4*/ 	.word	0x000139c0


	//   ....[91]....
        /*05f8*/ 	.word	0x000139d0


	//   ....[92]....
        /*05fc*/ 	.word	0x00013a30


	//   ....[93]....
        /*0600*/ 	.word	0x000143e0


	//   ....[94]....
        /*0604*/ 	.word	0x00014440


	//   ....[95]....
        /*0608*/ 	.word	0x00014490


	//   ....[96]....
        /*060c*/ 	.word	0x000144e0


	//   ....[97]....
        /*0610*/ 	.word	0x00014530


	//   ....[98]....
        /*0614*/ 	.word	0x000145a0


	//   ....[99]....
        /*0618*/ 	.word	0x000145e0


	//   ....[100]....
        /*061c*/ 	.word	0x00014650


	//   ....[101]....
        /*0620*/ 	.word	0x000146c0


	//   ....[102]....
        /*0624*/ 	.word	0x00014720


	//   ....[103]....
        /*0628*/ 	.word	0x00014790


	//   ....[104]....
        /*062c*/ 	.word	0x00014800


	//   ....[105]....
        /*0630*/ 	.word	0x00014860


	//   ....[106]....
        /*0634*/ 	.word	0x000148c0


	//   ....[107]....
        /*0638*/ 	.word	0x00014920


	//   ....[108]....
        /*063c*/ 	.word	0x00014990


	//   ....[109]....
        /*0640*/ 	.word	0x000149f0


	//   ....[110]....
        /*0644*/ 	.word	0x00014a50


	//   ....[111]....
        /*0648*/ 	.word	0x00014aa0


	//   ....[112]....
        /*064c*/ 	.word	0x00014b00


	//   ....[113]....
        /*0650*/ 	.word	0x00014b50


	//   ....[114]....
        /*0654*/ 	.word	0x00014ba0


	//   ....[115]....
        /*0658*/ 	.word	0x00014c10


	//   ....[116]....
        /*065c*/ 	.word	0x00014c80


	//   ....[117]....
        /*0660*/ 	.word	0x00014ce0


	//   ....[118]....
        /*0664*/ 	.word	0x00014d40


	//   ....[119]....
        /*0668*/ 	.word	0x00014da0


	//   ....[120]....
        /*066c*/ 	.word	0x00014e10


	//   ....[121]....
        /*0670*/ 	.word	0x00014e70


	//   ....[122]....
        /*0674*/ 	.word	0x00014ed0


	//   ....[123]....
        /*0678*/ 	.word	0x00014f30


	//   ....[124]....
        /*067c*/ 	.word	0x00014fa0


	//   ....[125]....
        /*0680*/ 	.word	0x00015000


	//   ....[126]....
        /*0684*/ 	.word	0x00015060


	//   ....[127]....
        /*0688*/ 	.word	0x000150c0


	//   ....[128]....
        /*068c*/ 	.word	0x00015130


	//   ....[129]....
        /*0690*/ 	.word	0x00015190


	//   ....[130]....
        /*0694*/ 	.word	0x000151f0


	//   ....[131]....
        /*0698*/ 	.word	0x00015250


	//   ....[132]....
        /*069c*/ 	.word	0x000152c0


	//   ....[133]....
        /*06a0*/ 	.word	0x00015320


	//   ....[134]....
        /*06a4*/ 	.word	0x00015380


	//   ....[135]....
        /*06a8*/ 	.word	0x000153e0


	//   ....[136]....
        /*06ac*/ 	.word	0x00015450


	//   ....[137]....
        /*06b0*/ 	.word	0x000154a0


	//   ....[138]....
        /*06b4*/ 	.word	0x000154e0


	//   ....[139]....
        /*06b8*/ 	.word	0x00015530


	//   ....[140]....
        /*06bc*/ 	.word	0x00015580


	//   ....[141]....
        /*06c0*/ 	.word	0x000155d0


	//   ....[142]....
        /*06c4*/ 	.word	0x00015640


	//   ....[143]....
        /*06c8*/ 	.word	0x00015680


	//   ....[144]....
        /*06cc*/ 	.word	0x000156d0


	//   ....[145]....
        /*06d0*/ 	.word	0x00015720


	//   ....[146]....
        /*06d4*/ 	.word	0x00015770


	//   ....[147]....
        /*06d8*/ 	.word	0x000157c0


	//   ....[148]....
        /*06dc*/ 	.word	0x00015830


	//   ....[149]....
        /*06e0*/ 	.word	0x00015870


	//   ....[150]....
        /*06e4*/ 	.word	0x000158e0


	//   ....[151]....
        /*06e8*/ 	.word	0x00015940


	//   ....[152]....
        /*06ec*/ 	.word	0x000159a0


	//----- nvinfo : EIATTR_EXIT_INSTR_OFFSETS
	.align		4
.L_308:
        /*06f0*/ 	.byte	0x04, 0x1c
        /*06f2*/ 	.short	(.L_310 - .L_309)


	//   ....[0]....
.L_309:
        /*06f4*/ 	.word	0x00000fe0


	//   ....[1]....
        /*06f8*/ 	.word	0x000143a0


	//----- nvinfo : EIATTR_MAX_THREADS
	.align		4
.L_310:
        /*06fc*/ 	.byte	0x04, 0x05
        /*06fe*/ 	.short	(.L_312 - .L_311)
.L_311:
        /*0700*/ 	.word	0x00000100
        /*0704*/ 	.word	0x00000001
        /*0708*/ 	.word	0x00000001


	//----- nvinfo : EIATTR_CRS_STACK_SIZE
	.align		4
.L_312:
        /*070c*/ 	.byte	0x04, 0x1e
        /*070e*/ 	.short	(.L_314 - .L_313)
.L_313:
        /*0710*/ 	.word	0x00000000
.L_314:


//--------------------- .nv.info._ZN7cutlass13device_kernelIN5flash19enable_sm80_to_sm89INS1_16FlashAttnFwdSm80INS1_25CollectiveMainloopFwdSm80ILi8ELi1ELb0EN4cute5tupleIJNS5_1CILi128EEENS7_ILi64EEENS7_ILi192EEEEEELi192ENS_10bfloat16_tEfNS_4arch4Sm80ELb0ELb1ELb0ELb1ELb0ELb1ELb1ELb1EEENS1_21CollectiveEpilogueFwdINS6_IJS8_SA_S9_EEENS6_IJNS7_ILi1EEESI_SI_EEESC_SE_Li256ELb1ELb1ELb1ELb0EEENS1_36VarlenDynamicPersistentTileSchedulerILi128ELi64ELi256ELi256ELb1ELb1ELb0ELb1ELb0ELb1EEEEEEEEEvNT_6ParamsE --------------------------
	.section	.nv.info._ZN7cutlass13device_kernelIN5flash19enable_sm80_to_sm89INS1_16FlashAttnFwdSm80INS1_25CollectiveMainloopFwdSm80ILi8ELi1ELb0EN4cute5tupleIJNS5_1CILi128EEENS7_ILi64EEENS7_ILi192EEEEEELi192ENS_10bfloat16_tEfNS_4arch4Sm80ELb0ELb1ELb0ELb1ELb0ELb1ELb1ELb1EEENS1_21CollectiveEpilogueFwdINS6_IJS8_SA_S9_EEENS6_IJNS7_ILi1EEESI_SI_EEESC_SE_Li256ELb1ELb1ELb1ELb0EEENS1_36VarlenDynamicPersistentTileSchedulerILi128ELi64ELi256ELi256ELb1ELb1ELb0ELb1ELb0ELb1EEEEEEEEEvNT_6ParamsE,"",@"SHT_CUDA_INFO"
	.sectionflags	@""
	.align	4


	//----- nvinfo : EIATTR_CUDA_API_VERSION
	.align		4
        /*0000*/ 	.byte	0x04, 0x37
        /*0002*/ 	.short	(.L_316 - .L_315)
.L_315:
        /*0004*/ 	.word	0x00000082


	//----- nvinfo : EIATTR_SW2861232_WAR
	.align		4
.L_316:
        /*0008*/ 	.byte	0x01, 0x35
	.zero		2


	//----- nvinfo : EIATTR_PARAM_CBANK
	.align		4
        /*000c*/ 	.byte	0x04, 0x0a
        /*000e*/ 	.short	(.L_318 - .L_317)
	.align		4
.L_317:
        /*0010*/ 	.word	index@(.nv.constant0._ZN7cutlass13device_kernelIN5flash19enable_sm80_to_sm89INS1_16FlashAttnFwdSm80INS1_25CollectiveMainloopFwdSm80ILi8ELi1ELb0EN4cute5tupleIJNS5_1CILi128EEENS7_ILi64EEENS7_ILi192EEEEEELi192ENS_10bfloat16_tEfNS_4arch4Sm80ELb0ELb1ELb0ELb1ELb0ELb1ELb1ELb1EEENS1_21CollectiveEpilogueFwdINS6_IJS8_SA_S9_EEENS6_IJNS7_ILi1EEESI_SI_EEESC_SE_Li256ELb1ELb1ELb1ELb0EEENS1_36VarlenDynamicPersistentTileSchedulerILi128ELi64ELi256ELi256ELb1ELb1ELb0ELb1ELb0ELb1EEEEEEEEEvNT_6ParamsE)
        /*0014*/ 	.short	0x0160
        /*0016*/ 	.short	0x0438


	//----- nvinfo : EIATTR_CBANK_PARAM_SIZE
	.align		4
.L_318:
        /*0018*/ 	.byte	0x03, 0x19
        /*001a*/ 	.short	0x0438


	//----- nvinfo : EIATTR_KPARAM_INFO
	.align		4
        /*001c*/ 	.byte	0x04, 0x17
        /*001e*/ 	.short	(.L_320 - .L_319)
.L_319:
        /*0020*/ 	.word	0x00000000
        /*0024*/ 	.short	0x0000
        /*0026*/ 	.short	0x0000
        /*0028*/ 	.byte	0x00, 0xf0, 0xe1, 0x10


	//----- nvinfo : EIATTR_MAXREG_COUNT
	.align		4
.L_320:
        /*002c*/ 	.byte	0x03, 0x1b
        /*002e*/ 	.short	0x00ff


	//----- nvinfo : EIATTR_NUM_BARRIERS
	.align		4
        /*0030*/ 	.byte	0x02, 0x4c
        /*0032*/ 	.byte	0x06
	.zero		1


	//----- nvinfo : EIATTR_ANNOTATIONS
	.align		4
        /*0034*/ 	.byte	0x04, 0x55
        /*0036*/ 	.short	(.L_322 - .L_321)


	//   ....[0]....
.L_321:
        /* <DEDUP_REMOVED lines=28> */


	//----- nvinfo : EIATTR_MERCURY_ISA_VERSION
	.align		4
.L_322:
        /*01e0*/ 	.byte	0x03, 0x5f
        /*01e2*/ 	.short	0x0000


	//----- nvinfo : EIATTR_INT_WARP_WIDE_INSTR_OFFSETS
	.align		4
        /*01e4*/ 	.byte	0x04, 0x31
        /*01e6*/ 	.short	(.L_324 - .L_323)


	//   ....[0]....
.L_323:
        /*01e8*/ 	.word	0x0001c940


	//   ....[1]....
        /*01ec*/ 	.word	0x0001c9c0


	//----- nvinfo : EIATTR_COOP_GROUP_MASK_REGIDS
	.align		4
.L_324:
        /*01f0*/ 	.byte	0x04, 0x29
        /*01f2*/ 	.short	(.L_326 - .L_325)


	//   ....[0]....
.L_325:
        /*01f4*/ 	.word	0xffffffff


	//   ....[1]....
        /*01f8*/ 	.word	0xffffffff


	//   ....[2]....
        /*01fc*/ 	.word	0xffffffff


	//   ....[3]....
        /*0200*/ 	.word	0xffffffff


	//   ....[4]....
        /*0204*/ 	.word	0xffffffff


	//   ....[5]....
        /*0208*/ 	.word	0xffffffff


	//   ....[6]....
        /*020c*/ 	.word	0xffffffff


	//   ....[7]....
        /*0210*/ 	.word	0xffffffff


	//   ....[8]....
        /*0214*/ 	.word	0xffffffff


	//   ....[9]....
        /*0218*/ 	.word	0xffffffff


	//   ....[10]....
        /*021c*/ 	.word	0xffffffff


	//   ....[11]....
        /*0220*/ 	.word	0xffffffff


	//   ....[12]....
        /*0224*/ 	.word	0xffffffff


	//   ....[13]....
        /*0228*/ 	.word	0xffffffff


	//   ....[14]....
        /*022c*/ 	.word	0xffffffff


	//   ....[15]....
        /*0230*/ 	.word	0xffffffff


	//   ....[16]....
        /*0234*/ 	.word	0xffffffff


	//   ....[17]....
        /*0238*/ 	.word	0xffffffff


	//   ....[18]....
        /*023c*/ 	.word	0xffffffff


	//   ....[19]....
        /*0240*/ 	.word	0xffffffff


	//   ....[20]....
        /*0244*/ 	.word	0xffffffff


	//   ....[21]....
        /*0248*/ 	.word	0xffffffff


	//   ....[22]....
        /*024c*/ 	.word	0xffffffff


	//   ....[23]....
        /*0250*/ 	.word	0xffffffff


	//   ....[24]....
        /*0254*/ 	.word	0xffffffff


	//   ....[25]....
        /*0258*/ 	.word	0xffffffff


	//   ....[26]....
        /*025c*/ 	.word	0xffffffff


	//   ....[27]....
        /*0260*/ 	.word	0xffffffff


	//   ....[28]....
        /*0264*/ 	.word	0xffffffff


	//   ....[29]....
        /*0268*/ 	.word	0xffffffff


	//   ....[30]....
        /*026c*/ 	.word	0xffffffff


	//   ....[31]....
        /*0270*/ 	.word	0xffffffff


	//   ....[32]....
        /*0274*/ 	.word	0xffffffff


	//   ....[33]....
        /*0278*/ 	.word	0xffffffff


	//   ....[34]....
        /*027c*/ 	.word	0xffffffff


	//   ....[35]....
        /*0280*/ 	.word	0xffffffff


	//   ....[36]....
        /*0284*/ 	.word	0xffffffff


	//   ....[37]....
        /*0288*/ 	.word	0xffffffff


	//   ....[38]....
        /*028c*/ 	.word	0xffffffff


	//   ....[39]....
        /*0290*/ 	.word	0xffffffff


	//   ....[40]....
        /*0294*/ 	.word	0xffffffff


	//   ....[41]....
        /*0298*/ 	.word	0xffffffff


	//   ....[42]....
        /*029c*/ 	.word	0xffffffff


	//   ....[43]....
        /*02a0*/ 	.word	0xffffffff


	//   ....[44]....
        /*02a4*/ 	.word	0xffffffff


	//   ....[45]....
        /*02a8*/ 	.word	0xffffffff


	//   ....[46]....
        /*02ac*/ 	.word	0xffffffff


	//   ....[47]....
        /*02b0*/ 	.word	0xffffffff


	//   ....[48]....
        /*02b4*/ 	.word	0xffffffff


	//   ....[49]....
        /*02b8*/ 	.word	0xffffffff


	//   ....[50]....
        /*02bc*/ 	.word	0xffffffff


	//   ....[51]....
        /*02c0*/ 	.word	0xffffffff


	//   ....[52]....
        /*02c4*/ 	.word	0xffffffff


	//   ....[53]....
        /*02c8*/ 	.word	0xffffffff


	//   ....[54]....
        /*02cc*/ 	.word	0xffffffff


	//   ....[55]....
        /*02d0*/ 	.word	0xffffffff


	//   ....[56]....
        /*02d4*/ 	.word	0xffffffff


	//   ....[57]....
        /*02d8*/ 	.word	0xffffffff


	//   ....[58]....
        /*02dc*/ 	.word	0xffffffff


	//   ....[59]....
        /*02e0*/ 	.word	0xffffffff


	//   ....[60]....
        /*02e4*/ 	.word	0xffffffff


	//   ....[61]....
        /*02e8*/ 	.word	0xffffffff


	//   ....[62]....
        /*02ec*/ 	.word	0xffffffff


	//   ....[63]....
        /*02f0*/ 	.word	0xffffffff


	//   ....[64]....
        /*02f4*/ 	.word	0xffffffff


	//   ....[65]....
        /*02f8*/ 	.word	0xffffffff


	//   ....[66]....
        /*02fc*/ 	.word	0xffffffff


	//   ....[67]....
        /*0300*/ 	.word	0xffffffff


	//   ....[68]....
        /*0304*/ 	.word	0xffffffff


	//   ....[69]....
        /*0308*/ 	.word	0xffffffff


	//   ....[70]....
        /*030c*/ 	.word	0xffffffff


	//   ....[71]....
        /*0310*/ 	.word	0xffffffff


	//   ....[72]....
        /*0314*/ 	.word	0xffffffff


	//   ....[73]....
        /*0318*/ 	.word	0xffffffff


	//   ....[74]....
        /*031c*/ 	.word	0xffffffff


	//   ....[75]....
        /*0320*/ 	.word	0xffffffff


	//   ....[76]....
        /*0324*/ 	.word	0xffffffff


	//   ....[77]....
        /*0328*/ 	.word	0xffffffff


	//   ....[78]....
        /*032c*/ 	.word	0xffffffff


	//   ....[79]....
        /*0330*/ 	.word	0xffffffff


	//   ....[80]....
        /*0334*/ 	.word	0xffffffff


	//   ....[81]....
        /*0338*/ 	.word	0xffffffff


	//   ....[82]....
        /*033c*/ 	.word	0xffffffff


	//   ....[83]....
        /*0340*/ 	.word	0xffffffff


	//   ....[84]....
        /*0344*/ 	.word	0xffffffff


	//   ....[85]....
        /*0348*/ 	.word	0xffffffff


	//   ....[86]....
        /*034c*/ 	.word	0xffffffff


	//   ....[87]....
        /*0350*/ 	.word	0xffffffff


	//   ....[88]....
        /*0354*/ 	.word	0xffffffff


	//   ....[89]....
        /*0358*/ 	.word	0xffffffff


	//   ....[90]....
        /*035c*/ 	.word	0xffffffff


	//   ....[91]....
        /*0360*/ 	.word	0xffffffff


	//   ....[92]....
        /*0364*/ 	.word	0xffffffff


	//   ....[93]....
        /*0368*/ 	.word	0xffffffff


	//   ....[94]....
        /*036c*/ 	.word	0xffffffff


	//   ....[95]....
        /*0370*/ 	.word	0xffffffff


	//   ....[96]....
        /*0374*/ 	.word	0xffffffff


	//   ....[97]....
        /*0378*/ 	.word	0xffffffff


	//   ....[98]....
        /*037c*/ 	.word	0xffffffff


	//   ....[99]....
        /*0380*/ 	.word	0xffffffff


	//   ....[100]....
        /*0384*/ 	.word	0xffffffff


	//   ....[101]....
        /*0388*/ 	.word	0xffffffff


	//   ....[102]....
        /*038c*/ 	.word	0xffffffff


	//   ....[103]....
        /*0390*/ 	.word	0xffffffff


	//   ....[104]....
        /*0394*/ 	.word	0xffffffff


	//   ....[105]....
        /*0398*/ 	.word	0xffffffff


	//   ....[106]....
        /*039c*/ 	.word	0xffffffff


	//   ....[107]....
        /*03a0*/ 	.word	0xffffffff


	//   ....[108]....
        /*03a4*/ 	.word	0xffffffff


	//   ....[109]....
        /*03a8*/ 	.word	0xffffffff


	//   ....[110]....
        /*03ac*/ 	.word	0xffffffff


	//   ....[111]....
        /*03b0*/ 	.word	0xffffffff


	//   ....[112]....
        /*03b4*/ 	.word	0xffffffff


	//   ....[113]....
        /*03b8*/ 	.word	0xffffffff


	//   ....[114]....
        /*03bc*/ 	.word	0xffffffff


	//   ....[115]....
        /*03c0*/ 	.word	0xffffffff


	//   ....[116]....
        /*03c4*/ 	.word	0xffffffff


	//   ....[117]....
        /*03c8*/ 	.word	0xffffffff


	//   ....[118]....
        /*03cc*/ 	.word	0xffffffff


	//   ....[119]....
        /*03d0*/ 	.word	0xffffffff


	//   ....[120]....
        /*03d4*/ 	.word	0xffffffff


	//   ....[121]....
        /*03d8*/ 	.word	0xffffffff


	//   ....[122]....
        /*03dc*/ 	.word	0xffffffff


	//   ....[123]....
        /*03e0*/ 	.word	0xffffffff


	//   ....[124]....
        /*03e4*/ 	.word	0xffffffff


	//   ....[125]....
        /*03e8*/ 	.word	0xffffffff


	//   ....[126]....
        /*03ec*/ 	.word	0xffffffff


	//   ....[127]....
        /*03f0*/ 	.word	0xffffffff


	//   ....[128]....
        /*03f4*/ 	.word	0xffffffff


	//   ....[129]....
        /*03f8*/ 	.word	0xffffffff


	//   ....[130]....
        /*03fc*/ 	.word	0xffffffff


	//   ....[131]....
        /*0400*/ 	.word	0xffffffff


	//   ....[132]....
        /*0404*/ 	.word	0xffffffff


	//   ....[133]....
        /*0408*/ 	.word	0xffffffff


	//   ....[134]....
        /*040c*/ 	.word	0xffffffff


	//   ....[135]....
        /*0410*/ 	.word	0xffffffff


	//   ....[136]....
        /*0414*/ 	.word	0xffffffff


	//   ....[137]....
        /*0418*/ 	.word	0xffffffff


	//   ....[138]....
        /*041c*/ 	.word	0xffffffff


	//   ....[139]....
        /*0420*/ 	.word	0xffffffff


	//   ....[140]....
        /*0424*/ 	.word	0xffffffff


	//   ....[141]....
        /*0428*/ 	.word	0xffffffff


	//   ....[142]....
        /*042c*/ 	.word	0xffffffff


	//   ....[143]....
        /*0430*/ 	.word	0xffffffff


	//   ....[144]....
        /*0434*/ 	.word	0xffffffff


	//   ....[145]....
        /*0438*/ 	.word	0xffffffff


	//   ....[146]....
        /*043c*/ 	.word	0xffffffff


	//   ....[147]....
        /*0440*/ 	.word	0xffffffff


	//   ....[148]....
        /*0444*/ 	.word	0xffffffff


	//   ....[149]....
        /*0448*/ 	.word	0xffffffff


	//   ....[150]....
        /*044c*/ 	.word	0xffffffff


	//   ....[151]....
        /*0450*/ 	.word	0xffffffff


	//   ....[152]....
        /*0454*/ 	.word	0xffffffff


	//   ....[153]....
        /*0458*/ 	.word	0xffffffff


	//   ....[154]....
        /*045c*/ 	.word	0xffffffff


	//   ....[155]....
        /*0460*/ 	.word	0xffffffff


	//   ....[156]....
        /*0464*/ 	.word	0xffffffff


	//   ....[157]....
        /*0468*/ 	.word	0xffffffff


	//   ....[158]....
        /*046c*/ 	.word	0xffffffff


	//   ....[159]....
        /*0470*/ 	.word	0xffffffff


	//   ....[160]....
        /*0474*/ 	.word	0xffffffff


	//   ....[161]....
        /*0478*/ 	.word	0xffffffff


	//   ....[162]....
        /*047c*/ 	.word	0xffffffff


	//   ....[163]....
        /*0480*/ 	.word	0xffffffff


	//   ....[164]....
        /*0484*/ 	.word	0xffffffff


	//   ....[165]....
        /*0488*/ 	.word	0xffffffff


	//   ....[166]....
        /*048c*/ 	.word	0xffffffff


	//   ....[167]....
        /*0490*/ 	.word	0xffffffff


	//   ....[168]....
        /*0494*/ 	.word	0xffffffff


	//----- nvinfo : EIATTR_COOP_GROUP_INSTR_OFFSETS
	.align		4
.L_326:
        /*0498*/ 	.byte	0x04, 0x28
        /*049a*/ 	.short	(.L_328 - .L_327)


	//   ....[0]....
.L_327:
        /*049c*/ 	.word	0x00000050


	//   ....[1]....
        /*04a0*/ 	.word	0x000001f0


	//   ....[2]....
        /*04a4*/ 	.word	0x00000220


	//   ....[3]....
        /*04a8*/ 	.word	0x00000250


	//   ....[4]....
        /*04ac*/ 	.word	0x00000280


	//   ....[5]....
        /*04b0*/ 	.word	0x000002b0


	//   ....[6]....
        /*04b4*/ 	.word	0x000002e0


	//   ....[7]....
        /*04b8*/ 	.word	0x00000450


	//   ....[8]....
        /*04bc*/ 	.word	0x00000490


	//   ....[9]....
        /*04c0*/ 	.word	0x000004c0


	//   ....[10]....
        /*04c4*/ 	.word	0x000004f0


	//   ....[11]....
        /*04c8*/ 	.word	0x00000520


	//   ....[12]....
        /*04cc*/ 	.word	0x00000550


	//   ....[13]....
        /*04d0*/ 	.word	0x000005e0


	//   ....[14]....
        /*04d4*/ 	.word	0x00000620


	//   ....[15]....
        /*04d8*/ 	.word	0x00000640


	//   ....[16]....
        /*04dc*/ 	.word	0x000006a0


	//   ....[17]....
        /*04e0*/ 	.word	0x00008410


	//   ....[18]....
        /*04e4*/ 	.word	0x00008430


	//   ....[19]....
        /*04e8*/ 	.word	0x000085a0


	//   ....[20]....
        /*04ec*/ 	.word	0x000085b0


	//   ....[21]....
        /*04f0*/ 	.word	0x00008700


	//   ....[22]....
        /*04f4*/ 	.word	0x00008720


	//   ....[23]....
        /*04f8*/ 	.word	0x00008870


	//   ....[24]....
        /*04fc*/ 	.word	0x00008880


	//   ....[25]....
        /*0500*/ 	.word	0x00008fd0


	//   ....[26]....
        /*0504*/ 	.word	0x00008ff0


	//   ....[27]....
        /*0508*/ 	.word	0x00009000


	//   ....[28]....
        /*050c*/ 	.word	0x00009010


	//   ....[29]....
        /*0510*/ 	.word	0x00009480


	//   ....[30]....
        /*0514*/ 	.word	0x000096f0


	//   ....[31]....
        /*0518*/ 	.word	0x00009730


	//   ....[32]....
        /*051c*/ 	.word	0x00009750


	//   ....[33]....
        /*0520*/ 	.word	0x0000c5e0


	//   ....[34]....
        /*0524*/ 	.word	0x0000c680


	//   ....[35]....
        /*0528*/ 	.word	0x0000c6a0


	//   ....[36]....
        /*052c*/ 	.word	0x0000c6b0


	//   ....[37]....
        /*0530*/ 	.word	0x0000c950


	//   ....[38]....
        /*0534*/ 	.word	0x0000cbc0


	//   ....[39]....
        /*0538*/ 	.word	0x0000cc00


	//   ....[40]....
        /*053c*/ 	.word	0x0000cc40


	//   ....[41]....
        /*0540*/ 	.word	0x00010b30


	//   ....[42]....
        /*0544*/ 	.word	0x00010d10


	//   ....[43]....
        /*0548*/ 	.word	0x00011590


	//   ....[44]....
        /*054c*/ 	.word	0x00011700


	//   ....[45]....
        /*0550*/ 	.word	0x00011710


	//   ....[46]....
        /*0554*/ 	.word	0x00011760


	//   ....[47]....
        /*0558*/ 	.word	0x00013c90


	//   ....[48]....
        /*055c*/ 	.word	0x00013e90


	//   ....[49]....
        /*0560*/ 	.word	0x000146e0


	//   ....[50]....
        /*0564*/ 	.word	0x00014850


	//   ....[51]....
        /*0568*/ 	.word	0x000148b0


	//   ....[52]....
        /*056c*/ 	.word	0x00014940


	//   ....[53]....
        /*0570*/ 	.word	0x00017210


	//   ....[54]....
        /*0574*/ 	.word	0x00017230


	//   ....[55]....
        /*0578*/ 	.word	0x00017260


	//   ....[56]....
        /*057c*/ 	.word	0x00017290


	//   ....[57]....
        /*0580*/ 	.word	0x00019d50


	//   ....[58]....
        /*0584*/ 	.word	0x00019f60


	//   ....[59]....
        /*0588*/ 	.word	0x0001a7a0


	//   ....[60]....
        /*058c*/ 	.word	0x0001a960


	//   ....[61]....
        /*0590*/ 	.word	0x0001a990


	//   ....[62]....
        /*0594*/ 	.word	0x0001a9e0


	//   ....[63]....
        /*0598*/ 	.word	0x0001c120


	//   ....[64]....
        /*059c*/ 	.word	0x0001c150


	//   ....[65]....
        /*05a0*/ 	.word	0x0001c160


	//   ....[66]....
        /*05a4*/ 	.word	0x0001c190


	//   ....[67]....
        /*05a8*/ 	.word	0x0001d6a0


	//   ....[68]....
        /*05ac*/ 	.word	0x0001d6b0


	//   ....[69]....
        /*05b0*/ 	.word	0x0001d6d0


	//   ....[70]....
        /*05b4*/ 	.word	0x0001d6f0


	//   ....[71]....
        /*05b8*/ 	.word	0x0001dab0


	//   ....[72]....
        /*05bc*/ 	.word	0x0001dad0


	//   ....[73]....
        /*05c0*/ 	.word	0x0001dc20


	//   ....[74]....
        /*05c4*/ 	.word	0x0001dc30


	//   ....[75]....
        /*05c8*/ 	.word	0x0001dd60


	//   ....[76]....
        /*05cc*/ 	.word	0x0001dd80


	//   ....[77]....
        /*05d0*/ 	.word	0x0001deb0


	//   ....[78]....
        /*05d4*/ 	.word	0x0001dec0


	//   ....[79]....
        /*05d8*/ 	.word	0x0001e1f0


	//   ....[80]....
        /*05dc*/ 	.word	0x0001e210


	//   ....[81]....
        /*05e0*/ 	.word	0x0001eb50


	//   ....[82]....
        /*05e4*/ 	.word	0x0001eb60


	//   ....[83]....
        /*05e8*/ 	.word	0x0001f910


	//   ....[84]....
        /*05ec*/ 	.word	0x0001f930


	//   ....[85]....
        /*05f0*/ 	.word	0x0001fa90


	//   ....[86]....
        /*05f4*/ 	.word	0x0001faa0


	//   ....[87]....
        /*05f8*/ 	.word	0x0001fbd0


	//   ....[88]....
        /*05fc*/ 	.word	0x0001fbf0


	//   ....[89]....
        /*0600*/ 	.word	0x0001fd20


	//   ....[90]....
        /*0604*/ 	.word	0x0001fd30


	//   ....[91]....
        /*0608*/ 	.word	0x0001ff00


	//   ....[92]....
        /*060c*/ 	.word	0x0001ff20


	//   ....[93]....
        /*0610*/ 	.word	0x00020040


	//   ....[94]....
        /*0614*/ 	.word	0x00020080


	//   ....[95]....
        /*0618*/ 	.word	0x000200b0


	//   ....[96]....
        /*061c*/ 	.word	0x000200e0


	//   ....[97]....
        /*0620*/ 	.word	0x00020110


	//   ....[98]....
        /*0624*/ 	.word	0x00020140


	//   ....[99]....
        /*0628*/ 	.word	0x00020290


	//   ....[100]....
        /*062c*/ 	.word	0x000202d0


	//   ....[101]....
        /*0630*/ 	.word	0x00020300


	//   ....[102]....
        /*0634*/ 	.word	0x00020330


	//   ....[103]....
        /*0638*/ 	.word	0x00020360


	//   ....[104]....
        /*063c*/ 	.word	0x00020390


	//   ....[105]....
        /*0640*/ 	.word	0x00020420


	//   ....[106]....
        /*0644*/ 	.word	0x00020460


	//   ....[107]....
        /*0648*/ 	.word	0x00020470


	//   ....[108]....
        /*064c*/ 	.word	0x000204d0


	//   ....[109]....
        /*0650*/ 	.word	0x00020e70


	//   ....[110]....
        /*0654*/ 	.word	0x00020ed0


	//   ....[111]....
        /*0658*/ 	.word	0x00020f30


	//   ....[112]....
        /*065c*/ 	.word	0x00020f90


	//   ....[113]....
        /*0660*/ 	.word	0x00020ff0


	//   ....[114]....
        /*0664*/ 	.word	0x00021060


	//   ....[115]....
        /*0668*/ 	.word	0x000210b0


	//   ....[116]....
        /*066c*/ 	.word	0x00021120


	//   ....[117]....
        /*0670*/ 	.word	0x00021190


	//   ....[118]....
        /*0674*/ 	.word	0x000211f0


	//   ....[119]....
        /*0678*/ 	.word	0x00021260


	//   ....[120]....
        /*067c*/ 	.word	0x000212d0


	//   ....[121]....
        /*0680*/ 	.word	0x00021340


	//   ....[122]....
        /*0684*/ 	.word	0x000213a0


	//   ....[123]....
        /*0688*/ 	.word	0x00021410


	//   ....[124]....
        /*068c*/ 	.word	0x00021480


	//   ....[125]....
        /*0690*/ 	.word	0x000214f0


	//   ....[126]....
        /*0694*/ 	.word	0x00021550


	//   ....[127]....
        /*0698*/ 	.word	0x000215b0


	//   ....[128]....
        /*069c*/ 	.word	0x00021610


	//   ....[129]....
        /*06a0*/ 	.word	0x00021660


	//   ....[130]....
        /*06a4*/ 	.word	0x000216b0


	//   ....[131]....
        /*06a8*/ 	.word	0x00021720


	//   ....[132]....
        /*06ac*/ 	.word	0x00021790


	//   ....[133]....
        /*06b0*/ 	.word	0x00021800


	//   ....[134]....
        /*06b4*/ 	.word	0x00021860


	//   ....[135]....
        /*06b8*/ 	.word	0x000218d0


	//   ....[136]....
        /*06bc*/ 	.word	0x00021940


	//   ....[137]....
        /*06c0*/ 	.word	0x000219b0


	//   ....[138]....
        /*06c4*/ 	.word	0x00021a10


	//   ....[139]....
        /*06c8*/ 	.word	0x00021a80


	//   ....[140]....
        /*06cc*/ 	.word	0x00021af0


	//   ....[141]....
        /*06d0*/ 	.word	0x00021b60


	//   ....[142]....
        /*06d4*/ 	.word	0x00021bc0


	//   ....[143]....
        /*06d8*/ 	.word	0x00021c30


	//   ....[144]....
        /*06dc*/ 	.word	0x00021ca0


	//   ....[145]....
        /*06e0*/ 	.word	0x00021d10


	//   ....[146]....
        /*06e4*/ 	.word	0x00021d70


	//   ....[147]....
        /*06e8*/ 	.word	0x00021de0


	//   ....[148]....
        /*06ec*/ 	.word	0x00021e50


	//   ....[149]....
        /*06f0*/ 	.word	0x00021ec0


	//   ....[150]....
        /*06f4*/ 	.word	0x00021f20


	//   ....[151]....
        /*06f8*/ 	.word	0x00021f90


	//   ....[152]....
        /*06fc*/ 	.word	0x00022000


	//   ....[153]....
        /*0700*/ 	.word	0x00022060


	//   ....[154]....
        /*0704*/ 	.word	0x000220b0


	//   ....[155]....
        /*0708*/ 	.word	0x00022110


	//   ....[156]....
        /*070c*/ 	.word	0x00022170


	//   ....[157]....
        /*0710*/ 	.word	0x000221d0


	//   ....[158]....
        /*0714*/ 	.word	0x00022240


	//   ....[159]....
        /*0718*/ 	.word	0x00022290


	//   ....[160]....
        /*071c*/ 	.word	0x000222e0


	//   ....[161]....
        /*0720*/ 	.word	0x00022330


	//   ....[162]....
        /*0724*/ 	.word	0x00022390


	//   ....[163]....
        /*0728*/ 	.word	0x000223f0


	//   ....[164]....
        /*072c*/ 	.word	0x00022460


	//   ....[165]....
        /*0730*/ 	.word	0x000224b0


	//   ....[166]....
        /*0734*/ 	.word	0x00022520


	//   ....[167]....
        /*0738*/ 	.word	0x00022580


	//   ....[168]....
        /*073c*/ 	.word	0x000225f0


	//----- nvinfo : EIATTR_EXIT_INSTR_OFFSETS
	.align		4
.L_328:
        /*0740*/ 	.byte	0x04, 0x1c
        /*0742*/ 	.short	(.L_330 - .L_329)


	//   ....[0]....
.L_329:
        /*0744*/ 	.word	0x00001000


	//   ....[1]....
        /*0748*/ 	.word	0x00020e30


	//----- nvinfo : EIATTR_MAX_THREADS
	.align		4
.L_330:
        /*074c*/ 	.byte	0x04, 0x05
        /*074e*/ 	.short	(.L_332 - .L_331)
.L_331:
        /*0750*/ 	.word	0x00000100
        /*0754*/ 	.word	0x00000001
        /*0758*/ 	.word	0x00000001


	//----- nvinfo : EIATTR_CRS_STACK_SIZE
	.align		4
.L_332:
        /*075c*/ 	.byte	0x04, 0x1e
        /*075e*/ 	.short	(.L_334 - .L_333)
.L_333:
        /*0760*/ 	.word	0x00000000
.L_334:


//--------------------- .nv.info._ZN7cutlass13device_kernelIN5flash19enable_sm80_to_sm89INS1_16FlashAttnFwdSm80INS1_25CollectiveMainloopFwdSm80ILi8ELi1ELb1EN4cute5tupleIJNS5_1CILi128EEENS7_ILi96EEENS7_ILi192EEEEEELi192ENS_10bfloat16_tEfNS_4arch4Sm80ELb1ELb0ELb0ELb0ELb0ELb0ELb1ELb1EEENS1_21CollectiveEpilogueFwdINS6_IJS8_SA_S9_EEENS6_IJNS7_ILi1EEESI_SI_EEESC_SE_Li256ELb0ELb1ELb1ELb0EEENS1_30DynamicPersistentTileSchedulerILi256ELi256ELb1ELb1ELb0EEEEEEEEEvNT_6ParamsE --------------------------
	.section	.nv.info._ZN7cutlass13device_kernelIN5flash19enable_sm80_to_sm89INS1_16FlashAttnFwdSm80INS1_25CollectiveMainloopFwdSm80ILi8ELi1ELb1EN4cute5tupleIJNS5_1CILi128EEENS7_ILi96EEENS7_ILi192EEEEEELi192ENS_10bfloat16_tEfNS_4arch4Sm80ELb1ELb0ELb0ELb0ELb0ELb0ELb1ELb1EEENS1_21CollectiveEpilogueFwdINS6_IJS8_SA_S9_EEENS6_IJNS7_ILi1EEESI_SI_EEESC_SE_Li256ELb0ELb1ELb1ELb0EEENS1_30DynamicPersistentTileSchedulerILi256ELi256ELb1ELb1ELb0EEEEEEEEEvNT_6ParamsE,"",@"SHT_CUDA_INFO"
	.sectionflags	@""
	.align	4


	//----- nvinfo : EIATTR_CUDA_API_VERSION
	.align		4
        /*0000*/ 	.byte	0x04, 0x37
        /*0002*/ 	.short	(.L_336 - .L_335)
.L_335:
        /*0004*/ 	.word	0x00000082


	//----- nvinfo : EIATTR_SW2861232_WAR
	.align		4
.L_336:
        /*0008*/ 	.byte	0x01, 0x35
	.zero		2


	//----- nvinfo : EIATTR_PARAM_CBANK
	.align		4
        /*000c*/ 	.byte	0x04, 0x0a
        /*000e*/ 	.short	(.L_338 - .L_337)
	.align		4
.L_337:
        /*0010*/ 	.word	index@(.nv.constant0._ZN7cutlass13device_kernelIN5flash19enable_sm80_to_sm89INS1_16FlashAttnFwdSm80INS1_25CollectiveMainloopFwdSm80ILi8ELi1ELb1EN4cute5tupleIJNS5_1CILi128EEENS7_ILi96EEENS7_ILi192EEEEEELi192ENS_10bfloat16_tEfNS_4arch4Sm80ELb1ELb0ELb0ELb0ELb0ELb0ELb1ELb1EEENS1_21CollectiveEpilogueFwdINS6_IJS8_SA_S9_EEENS6_IJNS7_ILi1EEESI_SI_EEESC_SE_Li256ELb0ELb1ELb1ELb0EEENS1_30DynamicPersistentTileSchedulerILi256ELi256ELb1ELb1ELb0EEEEEEEEEvNT_6ParamsE)
        /*0014*/ 	.short	0x0160
        /*0016*/ 	.short	0x0428


	//----- nvinfo : EIATTR_CBANK_PARAM_SIZE
	.align		4
.L_338:
        /*0018*/ 	.byte	0x03, 0x19
        /*001a*/ 	.short	0x0428


	//----- nvinfo : EIATTR_KPARAM_INFO
	.align		4
        /*001c*/ 	.byte	0x04, 0x17
        /*001e*/ 	.short	(.L_340 - .L_339)
.L_339:
        /*0020*/ 	.word	0x00000000
        /*0024*/ 	.short	0x0000
        /*0026*/ 	.short	0x0000
        /*0028*/ 	.byte	0x00, 0xf0, 0xa1, 0x10


	//----- nvinfo : EIATTR_MAXREG_COUNT
	.align		4
.L_340:
        /*002c*/ 	.byte	0x03, 0x1b
        /*002e*/ 	.short	0x00ff


	//----- nvinfo : EIATTR_NUM_BARRIERS
	.align		4
        /*0030*/ 	.byte	0x02, 0x4c
        /*0032*/ 	.byte	0x06
	.zero		1


	//----- nvinfo : EIATTR_ANNOTATIONS
	.align		4
        /*0034*/ 	.byte	0x04, 0x55
        /*0036*/ 	.short	(.L_342 - .L_341)


	//   ....[0]....
.L_341:
        /* <DEDUP_REMOVED lines=51> */


	//----- nvinfo : EIATTR_MERCURY_ISA_VERSION
	.align		4
.L_342:
        /*0358*/ 	.byte	0x03, 0x5f
        /*035a*/ 	.short	0x0000


	//----- nvinfo : EIATTR_INT_WARP_WIDE_INSTR_OFFSETS
	.align		4
        /*035c*/ 	.byte	0x04, 0x31
        /*035e*/ 	.short	(.L_344 - .L_343)


	//   ....[0]....
.L_343:
        /*0360*/ 	.word	0x0000e870


	//   ....[1]....
        /*0364*/ 	.word	0x0000e8f0


	//----- nvinfo : EIATTR_COOP_GROUP_MASK_REGIDS
	.align		4
.L_344:
        /*0368*/ 	.byte	0x04, 0x29
        /*036a*/ 	.short	(.L_346 - .L_345)


	//   ....[0]....
.L_345:
        /*036c*/ 	.word	0xffffffff


	//   ....[1]....
        /*0370*/ 	.word	0xffffffff


	//   ....[2]....
        /*0374*/ 	.word	0xffffffff


	//   ....[3]....
        /*0378*/ 	.word	0xffffffff


	//   ....[4]....
        /*037c*/ 	.word	0xffffffff


	//   ....[5]....
        /*0380*/ 	.word	0xffffffff


	//   ....[6]....
        /*0384*/ 	.word	0xffffffff


	//   ....[7]....
        /*0388*/ 	.word	0xffffffff


	//   ....[8]....
        /*038c*/ 	.word	0xffffffff


	//   ....[9]....
        /*0390*/ 	.word	0xffffffff


	//   ....[10]....
        /*0394*/ 	.word	0xffffffff


	//   ....[11]....
        /*0398*/ 	.word	0xffffffff


	//   ....[12]....
        /*039c*/ 	.word	0xffffffff


	//   ....[13]....
        /*03a0*/ 	.word	0xffffffff


	//   ....[14]....
        /*03a4*/ 	.word	0xffffffff


	//   ....[15]....
        /*03a8*/ 	.word	0xffffffff


	//   ....[16]....
        /*03ac*/ 	.word	0xffffffff


	//   ....[17]....
        /*03b0*/ 	.word	0xffffffff


	//   ....[18]....
        /*03b4*/ 	.word	0xffffffff


	//   ....[19]....
        /*03b8*/ 	.word	0xffffffff


	//   ....[20]....
        /*03bc*/ 	.word	0xffffffff


	//   ....[21]....
        /*03c0*/ 	.word	0xffffffff


	//   ....[22]....
        /*03c4*/ 	.word	0xffffffff


	//   ....[23]....
        /*03c8*/ 	.word	0xffffffff


	//   ....[24]....
        /*03cc*/ 	.word	0xffffffff


	//   ....[25]....
        /*03d0*/ 	.word	0xffffffff


	//   ....[26]....
        /*03d4*/ 	.word	0xffffffff


	//   ....[27]....
        /*03d8*/ 	.word	0xffffffff


	//   ....[28]....
        /*03dc*/ 	.word	0xffffffff


	//   ....[29]....
        /*03e0*/ 	.word	0xffffffff


	//   ....[30]....
        /*03e4*/ 	.word	0xffffffff


	//   ....[31]....
        /*03e8*/ 	.word	0xffffffff


	//   ....[32]....
        /*03ec*/ 	.word	0xffffffff


	//   ....[33]....
        /*03f0*/ 	.word	0xffffffff


	//   ....[34]....
        /*03f4*/ 	.word	0xffffffff


	//   ....[35]....
        /*03f8*/ 	.word	0xffffffff


	//   ....[36]....
        /*03fc*/ 	.word	0xffffffff


	//   ....[37]....
        /*0400*/ 	.word	0xffffffff


	//   ....[38]....
        /*0404*/ 	.word	0xffffffff


	//   ....[39]....
        /*0408*/ 	.word	0xffffffff


	//   ....[40]....
        /*040c*/ 	.word	0xffffffff


	//   ....[41]....
        /*0410*/ 	.word	0xffffffff


	//   ....[42]....
        /*0414*/ 	.word	0xffffffff


	//   ....[43]....
        /*0418*/ 	.word	0xffffffff


	//----- nvinfo : EIATTR_COOP_GROUP_INSTR_OFFSETS
	.align		4
.L_346:
        /*041c*/ 	.byte	0x04, 0x28
        /*041e*/ 	.short	(.L_348 - .L_347)


	//   ....[0]....
.L_347:
        /*0420*/ 	.word	0x00000050


	//   ....[1]....
        /*0424*/ 	.word	0x00001900


	//   ....[2]....
        /*0428*/ 	.word	0x00001910


	//   ....[3]....
        /*042c*/ 	.word	0x000019d0


	//   ....[4]....
        /*0430*/ 	.word	0x000019f0


	//   ....[5]....
        /*0434*/ 	.word	0x00001a00


	//   ....[6]....
        /*0438*/ 	.word	0x00001a10


	//   ....[7]....
        /*043c*/ 	.word	0x00001a20


	//   ....[8]....
        /*0440*/ 	.word	0x00001a40


	//   ....[9]....
        /*0444*/ 	.word	0x000033d0


	//   ....[10]....
        /*0448*/ 	.word	0x000033e0


	//   ....[11]....
        /*044c*/ 	.word	0x00003cb0


	//   ....[12]....
        /*0450*/ 	.word	0x00003df0


	//   ....[13]....
        /*0454*/ 	.word	0x00003e00


	//   ....[14]....
        /*0458*/ 	.word	0x00003e50


	//   ....[15]....
        /*045c*/ 	.word	0x00006c40


	//   ....[16]....
        /*0460*/ 	.word	0x00007700


	//   ....[17]....
        /*0464*/ 	.word	0x00007bc0


	//   ....[18]....
        /*0468*/ 	.word	0x00007cf0


	//   ....[19]....
        /*046c*/ 	.word	0x000080c0


	//   ....[20]....
        /*0470*/ 	.word	0x00008160


	//   ....[21]....
        /*0474*/ 	.word	0x0000bbc0


	//   ....[22]....
        /*0478*/ 	.word	0x0000bc10


	//   ....[23]....
        /*047c*/ 	.word	0x0000bc30


	//   ....[24]....
        /*0480*/ 	.word	0x0000bc50


	//   ....[25]....
        /*0484*/ 	.word	0x0000e020


	//   ....[26]....
        /*0488*/ 	.word	0x0000e070


	//   ....[27]....
        /*048c*/ 	.word	0x0000e090


	//   ....[28]....
        /*0490*/ 	.word	0x0000e0b0


	//   ....[29]....
        /*0494*/ 	.word	0x0000ea40


	//   ....[30]....
        /*0498*/ 	.word	0x0000eec0


	//   ....[31]....
        /*049c*/ 	.word	0x0000eed0


	//   ....[32]....
        /*04a0*/ 	.word	0x0000ef00


	//   ....[33]....
        /*04a4*/ 	.word	0x0000ef20


	//   ....[34]....
        /*04a8*/ 	.word	0x0000f020


	//   ....[35]....
        /*04ac*/ 	.word	0x0000f080


	//   ....[36]....
        /*04b0*/ 	.word	0x0000f900


	//   ....[37]....
        /*04b4*/ 	.word	0x0000f910


	//   ....[38]....
        /*04b8*/ 	.word	0x000102a0


	//   ....[39]....
        /*04bc*/ 	.word	0x00010380


	//   ....[40]....
        /*04c0*/ 	.word	0x000103e0


	//   ....[41]....
        /*04c4*/ 	.word	0x00010430


	//   ....[42]....
        /*04c8*/ 	.word	0x00010490


	//   ....[43]....
        /*04cc*/ 	.word	0x000104e0


	//----- nvinfo : EIATTR_EXIT_INSTR_OFFSETS
	.align		4
.L_348:
        /*04d0*/ 	.byte	0x04, 0x1c
        /*04d2*/ 	.short	(.L_350 - .L_349)


	//   ....[0]....
.L_349:
        /*04d4*/ 	.word	0x000000a0


	//   ....[1]....
        /*04d8*/ 	.word	0x00010340


	//----- nvinfo : EIATTR_MAX_THREADS
	.align		4
.L_350:
        /*04dc*/ 	.byte	0x04, 0x05
        /*04de*/ 	.short	(.L_352 - .L_351)
.L_351:
        /*04e0*/ 	.word	0x00000100
        /*04e4*/ 	.word	0x00000001
        /*04e8*/ 	.word	0x00000001


	//----- nvinfo : EIATTR_CRS_STACK_SIZE
	.align		4
.L_352:
        /*04ec*/ 	.byte	0x04, 0x1e
        /*04ee*/ 	.short	(.L_354 - .L_353)
.L_353:
        /*04f0*/ 	.word	0x00000000
.L_354:


//--------------------- .nv.info._ZN7cutlass13device_kernelIN5flash19enable_sm80_to_sm89INS1_16FlashAttnFwdSm80INS1_25CollectiveMainloopFwdSm80ILi8ELi1ELb0EN4cute5tupleIJNS5_1CILi128EEENS7_ILi64EEENS7_ILi192EEEEEELi192ENS_10bfloat16_tEfNS_4arch4Sm80ELb1ELb0ELb0ELb1ELb0ELb0ELb1ELb1EEENS1_21CollectiveEpilogueFwdINS6_IJS8_SA_S9_EEENS6_IJNS7_ILi1EEESI_SI_EEESC_SE_Li256ELb1ELb1ELb1ELb0EEENS1_36VarlenDynamicPersistentTileSchedulerILi128ELi64ELi256ELi256ELb1ELb1ELb0ELb1ELb1ELb1EEEEEEEEEvNT_6ParamsE --------------------------
	.section	.nv.info._ZN7cutlass13device_kernelIN5flash19enable_sm80_to_sm89INS1_16FlashAttnFwdSm80INS1_25CollectiveMainloopFwdSm80ILi8ELi1ELb0EN4cute5tupleIJNS5_1CILi128EEENS7_ILi64EEENS7_ILi192EEEEEELi192ENS_10bfloat16_tEfNS_4arch4Sm80ELb1ELb0ELb0ELb1ELb0ELb0ELb1ELb1EEENS1_21CollectiveEpilogueFwdINS6_IJS8_SA_S9_EEENS6_IJNS7_ILi1EEESI_SI_EEESC_SE_Li256ELb1ELb1ELb1ELb0EEENS1_36VarlenDynamicPersistentTileSchedulerILi128ELi64ELi256ELi256ELb1ELb1ELb0ELb1ELb1ELb1EEEEEEEEEvNT_6ParamsE,"",@"SHT_CUDA_INFO"
	.sectionflags	@""
	.align	4


	//----- nvinfo : EIATTR_CUDA_API_VERSION
	.align		4
        /*0000*/ 	.byte	0x04, 0x37
        /*0002*/ 	.short	(.L_356 - .L_355)
.L_355:
        /*0004*/ 	.word	0x00000082


	//----- nvinfo : EIATTR_SW2861232_WAR
	.align		4
.L_356:
        /*0008*/ 	.byte	0x01, 0x35
	.zero		2


	//----- nvinfo : EIATTR_PARAM_CBANK
	.align		4
        /*000c*/ 	.byte	0x04, 0x0a
        /*000e*/ 	.short	(.L_358 - .L_357)
	.align		4
.L_357:
        /*0010*/ 	.word	index@(.nv.constant0._ZN7cutlass13device_kernelIN5flash19enable_sm80_to_sm89INS1_16FlashAttnFwdSm80INS1_25CollectiveMainloopFwdSm80ILi8ELi1ELb0EN4cute5tupleIJNS5_1CILi128EEENS7_ILi64EEENS7_ILi192EEEEEELi192ENS_10bfloat16_tEfNS_4arch4Sm80ELb1ELb0ELb0ELb1ELb0ELb0ELb1ELb1EEENS1_21CollectiveEpilogueFwdINS6_IJS8_SA_S9_EEENS6_IJNS7_ILi1EEESI_SI_EEESC_SE_Li256ELb1ELb1ELb1ELb0EEENS1_36VarlenDynamicPersistentTileSchedulerILi128ELi64ELi256ELi256ELb1ELb1ELb0ELb1ELb1ELb1EEEEEEEEEvNT_6ParamsE)
        /*0014*/ 	.short	0x0160
        /*0016*/ 	.short	0x0438


	//----- nvinfo : EIATTR_CBANK_PARAM_SIZE
	.align		4
.L_358:
        /*0018*/ 	.byte	0x03, 0x19
        /*001a*/ 	.short	0x0438


	//----- nvinfo : EIATTR_KPARAM_INFO
	.align		4
        /*001c*/ 	.byte	0x04, 0x17
        /*001e*/ 	.short	(.L_360 - .L_359)
.L_359:
        /*0020*/ 	.word	0x00000000
        /*0024*/ 	.short	0x0000
        /*0026*/ 	.short	0x0000
        /*0028*/ 	.byte	0x00, 0xf0, 0xe1, 0x10


	//----- nvinfo : EIATTR_MAXREG_COUNT
	.align		4
.L_360:
        /*002c*/ 	.byte	0x03, 0x1b
        /*002e*/ 	.short	0x00ff


	//----- nvinfo : EIATTR_NUM_BARRIERS
	.align		4
        /*0030*/ 	.byte	0x02, 0x4c
        /*0032*/ 	.byte	0x06
	.zero		1


	//----- nvinfo : EIATTR_ANNOTATIONS
	.align		4
        /*0034*/ 	.byte	0x04, 0x55
        /*0036*/ 	.short	(.L_362 - .L_361)


	//   ....[0]....
.L_361:
        /* <DEDUP_REMOVED lines=37> */


	//----- nvinfo : EIATTR_MERCURY_ISA_VERSION
	.align		4
.L_362:
        /*0270*/ 	.byte	0x03, 0x5f
        /*0272*/ 	.short	0x0000


	//----- nvinfo : EIATTR_INT_WARP_WIDE_INSTR_OFFSETS
	.align		4
        /*0274*/ 	.byte	0x04, 0x31
        /*0276*/ 	.short	(.L_364 - .L_363)


	//   ....[0]....
.L_363:
        /*0278*/ 	.word	0x0000b9f0


	//   ....[1]....
        /*027c*/ 	.word	0x0000ba70


	//----- nvinfo : EIATTR_COOP_GROUP_MASK_REGIDS
	.align		4
.L_364:
        /*0280*/ 	.byte	0x04, 0x29
        /*0282*/ 	.short	(.L_366 - .L_365)


	//   ....[0]....
.L_365:
        /*0284*/ 	.word	0xffffffff


	//   ....[1]....
        /*0288*/ 	.word	0xffffffff


	//   ....[2]....
        /*028c*/ 	.word	0xffffffff


	//   ....[3]....
        /*0290*/ 	.word	0xffffffff


	//   ....[4]....
        /*0294*/ 	.word	0xffffffff


	//   ....[5]....
        /*0298*/ 	.word	0xffffffff


	//   ....[6]....
        /*029c*/ 	.word	0xffffffff


	//   ....[7]....
        /*02a0*/ 	.word	0xffffffff


	//   ....[8]....
        /*02a4*/ 	.word	0xffffffff


	//   ....[9]....
        /*02a8*/ 	.word	0xffffffff


	//   ....[10]....
        /*02ac*/ 	.word	0xffffffff


	//   ....[11]....
        /*02b0*/ 	.word	0xffffffff


	//   ....[12]....
        /*02b4*/ 	.word	0xffffffff


	//   ....[13]....
        /*02b8*/ 	.word	0xffffffff


	//   ....[14]....
        /*02bc*/ 	.word	0xffffffff


	//   ....[15]....
        /*02c0*/ 	.word	0xffffffff


	//   ....[16]....
        /*02c4*/ 	.word	0xffffffff


	//   ....[17]....
        /*02c8*/ 	.word	0xffffffff


	//   ....[18]....
        /*02cc*/ 	.word	0xffffffff


	//   ....[19]....
        /*02d0*/ 	.word	0xffffffff


	//   ....[20]....
        /*02d4*/ 	.word	0xffffffff


	//   ....[21]....
        /*02d8*/ 	.word	0xffffffff


	//   ....[22]....
        /*02dc*/ 	.word	0xffffffff


	//   ....[23]....
        /*02e0*/ 	.word	0xffffffff


	//   ....[24]....
        /*02e4*/ 	.word	0xffffffff


	//   ....[25]....
        /*02e8*/ 	.word	0xffffffff


	//   ....[26]....
        /*02ec*/ 	.word	0xffffffff


	//   ....[27]....
        /*02f0*/ 	.word	0xffffffff


	//   ....[28]....
        /*02f4*/ 	.word	0xffffffff


	//   ....[29]....
        /*02f8*/ 	.word	0xffffffff


	//   ....[30]....
        /*02fc*/ 	.word	0xffffffff


	//   ....[31]....
        /*0300*/ 	.word	0xffffffff


	//   ....[32]....
        /*0304*/ 	.word	0xffffffff


	//   ....[33]....
        /*0308*/ 	.word	0xffffffff


	//   ....[34]....
        /*030c*/ 	.word	0xffffffff


	//   ....[35]....
        /*0310*/ 	.word	0xffffffff


	//   ....[36]....
        /*0314*/ 	.word	0xffffffff


	//   ....[37]....
        /*0318*/ 	.word	0xffffffff


	//   ....[38]....
        /*031c*/ 	.word	0xffffffff


	//   ....[39]....
        /*0320*/ 	.word	0xffffffff


	//   ....[40]....
        /*0324*/ 	.word	0xffffffff


	//   ....[41]....
        /*0328*/ 	.word	0xffffffff


	//   ....[42]....
        /*032c*/ 	.word	0xffffffff


	//   ....[43]....
        /*0330*/ 	.word	0xffffffff


	//   ....[44]....
        /*0334*/ 	.word	0xffffffff


	//   ....[45]....
        /*0338*/ 	.word	0xffffffff


	//   ....[46]....
        /*033c*/ 	.word	0xffffffff


	//   ....[47]....
        /*0340*/ 	.word	0xffffffff


	//   ....[48]....
        /*0344*/ 	.word	0xffffffff


	//   ....[49]....
        /*0348*/ 	.word	0xffffffff


	//   ....[50]....
        /*034c*/ 	.word	0xffffffff


	//   ....[51]....
        /*0350*/ 	.word	0xffffffff


	//   ....[52]....
        /*0354*/ 	.word	0xffffffff


	//   ....[53]....
        /*0358*/ 	.word	0xffffffff


	//   ....[54]....
        /*035c*/ 	.word	0xffffffff


	//   ....[55]....
        /*0360*/ 	.word	0xffffffff


	//   ....[56]....
        /*0364*/ 	.word	0xffffffff


	//   ....[57]....
        /*0368*/ 	.word	0xffffffff


	//   ....[58]....
        /*036c*/ 	.word	0xffffffff


	//   ....[59]....
        /*0370*/ 	.word	0xffffffff


	//   ....[60]....
        /*0374*/ 	.word	0xffffffff


	//   ....[61]....
        /*0378*/ 	.word	0xffffffff


	//   ....[62]....
        /*037c*/ 	.word	0xffffffff


	//   ....[63]....
        /*0380*/ 	.word	0xffffffff


	//   ....[64]....
        /*0384*/ 	.word	0xffffffff


	//   ....[65]....
        /*0388*/ 	.word	0xffffffff


	//   ....[66]....
        /*038c*/ 	.word	0xffffffff


	//   ....[67]....
        /*0390*/ 	.word	0xffffffff


	//   ....[68]....
        /*0394*/ 	.word	0xffffffff


	//   ....[69]....
        /*0398*/ 	.word	0xffffffff


	//   ....[70]....
        /*039c*/ 	.word	0xffffffff


	//   ....[71]....
        /*03a0*/ 	.word	0xffffffff


	//   ....[72]....
        /*03a4*/ 	.word	0xffffffff


	//   ....[73]....
        /*03a8*/ 	.word	0xffffffff


	//   ....[74]....
        /*03ac*/ 	.word	0xffffffff


	//   ....[75]....
        /*03b0*/ 	.word	0xffffffff


	//   ....[76]....
        /*03b4*/ 	.word	0xffffffff


	//   ....[77]....
        /*03b8*/ 	.word	0xffffffff


	//   ....[78]....
        /*03bc*/ 	.word	0xffffffff


	//   ....[79]....
        /*03c0*/ 	.word	0xffffffff


	//   ....[80]....
        /*03c4*/ 	.word	0xffffffff


	//   ....[81]....
        /*03c8*/ 	.word	0xffffffff


	//   ....[82]....
        /*03cc*/ 	.word	0xffffffff


	//   ....[83]....
        /*03d0*/ 	.word	0xffffffff


	//   ....[84]....
        /*03d4*/ 	.word	0xffffffff


	//   ....[85]....
        /*03d8*/ 	.word	0xffffffff


	//   ....[86]....
        /*03dc*/ 	.word	0xffffffff


	//   ....[87]....
        /*03e0*/ 	.word	0xffffffff


	//   ....[88]....
        /*03e4*/ 	.word	0xffffffff


	//   ....[89]....
        /*03e8*/ 	.word	0xffffffff


	//   ....[90]....
        /*03ec*/ 	.word	0xffffffff


	//   ....[91]....
        /*03f0*/ 	.word	0xffffffff


	//   ....[92]....
        /*03f4*/ 	.word	0xffffffff


	//   ....[93]....
        /*03f8*/ 	.word	0xffffffff


	//   ....[94]....
        /*03fc*/ 	.word	0xffffffff


	//   ....[95]....
        /*0400*/ 	.word	0xffffffff


	//   ....[96]....
        /*0404*/ 	.word	0xffffffff


	//   ....[97]....
        /*0408*/ 	.word	0xffffffff


	//   ....[98]....
        /*040c*/ 	.word	0xffffffff


	//   ....[99]....
        /*0410*/ 	.word	0xffffffff


	//   ....[100]....
        /*0414*/ 	.word	0xffffffff


	//   ....[101]....
        /*0418*/ 	.word	0xffffffff


	//   ....[102]....
        /*041c*/ 	.word	0xffffffff


	//   ....[103]....
        /*0420*/ 	.word	0xffffffff


	//   ....[104]....
        /*0424*/ 	.word	0xffffffff


	//   ....[105]....
        /*0428*/ 	.word	0xffffffff


	//   ....[106]....
        /*042c*/ 	.word	0xffffffff


	//   ....[107]....
        /*0430*/ 	.word	0xffffffff


	//   ....[108]....
        /*0434*/ 	.word	0xffffffff


	//   ....[109]....
        /*0438*/ 	.word	0xffffffff


	//   ....[110]....
        /*043c*/ 	.word	0xffffffff


	//   ....[111]....
        /*0440*/ 	.word	0xffffffff


	//   ....[112]....
        /*0444*/ 	.word	0xffffffff


	//   ....[113]....
        /*0448*/ 	.word	0xffffffff


	//   ....[114]....
        /*044c*/ 	.word	0xffffffff


	//   ....[115]....
        /*0450*/ 	.word	0xffffffff


	//   ....[116]....
        /*0454*/ 	.word	0xffffffff


	//   ....[117]....
        /*0458*/ 	.word	0xffffffff


	//   ....[118]....
        /*045c*/ 	.word	0xffffffff


	//   ....[119]....
        /*0460*/ 	.word	0xffffffff


	//   ....[120]....
        /*0464*/ 	.word	0xffffffff


	//   ....[121]....
        /*0468*/ 	.word	0xffffffff


	//   ....[122]....
        /*046c*/ 	.word	0xffffffff


	//   ....[123]....
        /*0470*/ 	.word	0xffffffff


	//   ....[124]....
        /*0474*/ 	.word	0xffffffff


	//   ....[125]....
        /*0478*/ 	.word	0xffffffff


	//   ....[126]....
        /*047c*/ 	.word	0xffffffff


	//   ....[127]....
        /*0480*/ 	.word	0xffffffff


	//   ....[128]....
        /*0484*/ 	.word	0xffffffff


	//   ....[129]....
        /*0488*/ 	.word	0xffffffff


	//   ....[130]....
        /*048c*/ 	.word	0xffffffff


	//   ....[131]....
        /*0490*/ 	.word	0xffffffff


	//   ....[132]....
        /*0494*/ 	.word	0xffffffff


	//   ....[133]....
        /*0498*/ 	.word	0xffffffff


	//   ....[134]....
        /*049c*/ 	.word	0xffffffff


	//   ....[135]....
        /*04a0*/ 	.word	0xffffffff


	//   ....[136]....
        /*04a4*/ 	.word	0xffffffff


	//   ....[137]....
        /*04a8*/ 	.word	0xffffffff


	//   ....[138]....
        /*04ac*/ 	.word	0xffffffff


	//   ....[139]....
        /*04b0*/ 	.word	0xffffffff


	//   ....[140]....
        /*04b4*/ 	.word	0xffffffff


	//   ....[141]....
        /*04b8*/ 	.word	0xffffffff


	//   ....[142]....
        /*04bc*/ 	.word	0xffffffff


	//   ....[143]....
        /*04c0*/ 	.word	0xffffffff


	//   ....[144]....
        /*04c4*/ 	.word	0xffffffff


	//   ....[145]....
        /*04c8*/ 	.word	0xffffffff


	//   ....[146]....
        /*04cc*/ 	.word	0xffffffff


	//----- nvinfo : EIATTR_COOP_GROUP_INSTR_OFFSETS
	.align		4
.L_366:
        /*04d0*/ 	.byte	0x04, 0x28
        /*04d2*/ 	.short	(.L_368 - .L_367)


	//   ....[0]....
.L_367:
        /*04d4*/ 	.word	0x00000050


	//   ....[1]....
        /*04d8*/ 	.word	0x000001e0


	//   ....[2]....
        /*04dc*/ 	.word	0x00000210


	//   ....[3]....
        /*04e0*/ 	.word	0x00000240


	//   ....[4]....
        /*04e4*/ 	.word	0x00000270


	//   ....[5]....
        /*04e8*/ 	.word	0x000002a0


	//   ....[6]....
        /*04ec*/ 	.word	0x000002d0


	//   ....[7]....
        /*04f0*/ 	.word	0x00000430


	//   ....[8]....
        /*04f4*/ 	.word	0x00000470


	//   ....[9]....
        /*04f8*/ 	.word	0x000004a0


	//   ....[10]....
        /*04fc*/ 	.word	0x000004d0


	//   ....[11]....
        /*0500*/ 	.word	0x00000500


	//   ....[12]....
        /*0504*/ 	.word	0x00000530


	//   ....[13]....
        /*0508*/ 	.word	0x000005c0


	//   ....[14]....
        /*050c*/ 	.word	0x00000600


	//   ....[15]....
        /*0510*/ 	.word	0x00000620


	//   ....[16]....
        /*0514*/ 	.word	0x00000680


	//   ....[17]....
        /*0518*/ 	.word	0x00002900


	//   ....[18]....
        /*051c*/ 	.word	0x00002920


	//   ....[19]....
        /*0520*/ 	.word	0x00002a90


	//   ....[20]....
        /*0524*/ 	.word	0x00002aa0


	//   ....[21]....
        /*0528*/ 	.word	0x00002c10


	//   ....[22]....
        /*052c*/ 	.word	0x00002c30


	//   ....[23]....
        /*0530*/ 	.word	0x00002da0


	//   ....[24]....
        /*0534*/ 	.word	0x00002db0


	//   ....[25]....
        /*0538*/ 	.word	0x00003fb0


	//   ....[26]....
        /*053c*/ 	.word	0x00003fc0


	//   ....[27]....
        /*0540*/ 	.word	0x000045c0


	//   ....[28]....
        /*0544*/ 	.word	0x000046a0


	//   ....[29]....
        /*0548*/ 	.word	0x000046b0


	//   ....[30]....
        /*054c*/ 	.word	0x000046e0


	//   ....[31]....
        /*0550*/ 	.word	0x000062f0


	//   ....[32]....
        /*0554*/ 	.word	0x00006330


	//   ....[33]....
        /*0558*/ 	.word	0x00006c30


	//   ....[34]....
        /*055c*/ 	.word	0x00006e00


	//   ....[35]....
        /*0560*/ 	.word	0x00006e50


	//   ....[36]....
        /*0564*/ 	.word	0x00006f70


	//   ....[37]....
        /*0568*/ 	.word	0x00009780


	//   ....[38]....
        /*056c*/ 	.word	0x000097a0


	//   ....[39]....
        /*0570*/ 	.word	0x000097c0


	//   ....[40]....
        /*0574*/ 	.word	0x000097e0


	//   ....[41]....
        /*0578*/ 	.word	0x0000b1d0


	//   ....[42]....
        /*057c*/ 	.word	0x0000b200


	//   ....[43]....
        /*0580*/ 	.word	0x0000b210


	//   ....[44]....
        /*0584*/ 	.word	0x0000b240


	//   ....[45]....
        /*0588*/ 	.word	0x0000c680


	//   ....[46]....
        /*058c*/ 	.word	0x0000c6a0


	//   ....[47]....
        /*0590*/ 	.word	0x0000c6c0


	//   ....[48]....
        /*0594*/ 	.word	0x0000c6d0


	//   ....[49]....
        /*0598*/ 	.word	0x0000ca90


	//   ....[50]....
        /*059c*/ 	.word	0x0000cab0


	//   ....[51]....
        /*05a0*/ 	.word	0x0000cbf0


	//   ....[52]....
        /*05a4*/ 	.word	0x0000cc00


	//   ....[53]....
        /*05a8*/ 	.word	0x0000cd50


	//   ....[54]....
        /*05ac*/ 	.word	0x0000cd70


	//   ....[55]....
        /*05b0*/ 	.word	0x0000cec0


	//   ....[56]....
        /*05b4*/ 	.word	0x0000ced0


	//   ....[57]....
        /*05b8*/ 	.word	0x0000d220


	//   ....[58]....
        /*05bc*/ 	.word	0x0000d240


	//   ....[59]....
        /*05c0*/ 	.word	0x0000dba0


	//   ....[60]....
        /*05c4*/ 	.word	0x0000dbb0


	//   ....[61]....
        /*05c8*/ 	.word	0x0000e9e0


	//   ....[62]....
        /*05cc*/ 	.word	0x0000ea00


	//   ....[63]....
        /*05d0*/ 	.word	0x0000eb50


	//   ....[64]....
        /*05d4*/ 	.word	0x0000eb60


	//   ....[65]....
        /*05d8*/ 	.word	0x0000ecb0


	//   ....[66]....
        /*05dc*/ 	.word	0x0000ecd0


	//   ....[67]....
        /*05e0*/ 	.word	0x0000ee20


	//   ....[68]....
        /*05e4*/ 	.word	0x0000ee30


	//   ....[69]....
        /*05e8*/ 	.word	0x0000f020


	//   ....[70]....
        /*05ec*/ 	.word	0x0000f040


	//   ....[71]....
        /*05f0*/ 	.word	0x0000f160


	//   ....[72]....
        /*05f4*/ 	.word	0x0000f1a0


	//   ....[73]....
        /*05f8*/ 	.word	0x0000f1d0


	//   ....[74]....
        /*05fc*/ 	.word	0x0000f200


	//   ....[75]....
        /*0600*/ 	.word	0x0000f230


	//   ....[76]....
        /*0604*/ 	.word	0x0000f260


	//   ....[77]....
        /*0608*/ 	.word	0x0000f3b0


	//   ....[78]....
        /*060c*/ 	.word	0x0000f3f0


	//   ....[79]....
        /*0610*/ 	.word	0x0000f420


	//   ....[80]....
        /*0614*/ 	.word	0x0000f450


	//   ....[81]....
        /*0618*/ 	.word	0x0000f480


	//   ....[82]....
        /*061c*/ 	.word	0x0000f4b0


	//   ....[83]....
        /*0620*/ 	.word	0x0000f540


	//   ....[84]....
        /*0624*/ 	.word	0x0000f580


	//   ....[85]....
        /*0628*/ 	.word	0x0000f590


	//   ....[86]....
        /*062c*/ 	.word	0x0000f5f0


	//   ....[87]....
        /*0630*/ 	.word	0x0000ffa0


	//   ....[88]....
        /*0634*/ 	.word	0x00010000


	//   ....[89]....
        /*0638*/ 	.word	0x00010050


	//   ....[90]....
        /*063c*/ 	.word	0x000100a0


	//   ....[91]....
        /*0640*/ 	.word	0x000100f0


	//   ....[92]....
        /*0644*/ 	.word	0x00010160


	//   ....[93]....
        /*0648*/ 	.word	0x000101a0


	//   ....[94]....
        /*064c*/ 	.word	0x00010210


	//   ....[95]....
        /*0650*/ 	.word	0x00010280


	//   ....[96]....
        /*0654*/ 	.word	0x000102e0


	//   ....[97]....
        /*0658*/ 	.word	0x00010350


	//   ....[98]....
        /*065c*/ 	.word	0x000103c0


	//   ....[99]....
        /*0660*/ 	.word	0x00010420


	//   ....[100]....
        /*0664*/ 	.word	0x00010480


	//   ....[101]....
        /*0668*/ 	.word	0x000104e0


	//   ....[102]....
        /*066c*/ 	.word	0x00010550


	//   ....[103]....
        /*0670*/ 	.word	0x000105b0


	//   ....[104]....
        /*0674*/ 	.word	0x00010610


	//   ....[105]....
        /*0678*/ 	.word	0x00010660


	//   ....[106]....
        /*067c*/ 	.word	0x000106c0


	//   ....[107]....
        /*0680*/ 	.word	0x00010710


	//   ....[108]....
        /*0684*/ 	.word	0x00010760


	//   ....[109]....
        /*0688*/ 	.word	0x000107d0


	//   ....[110]....
        /*068c*/ 	.word	0x00010840


	//   ....[111]....
        /*0690*/ 	.word	0x000108a0


	//   ....[112]....
        /*0694*/ 	.word	0x00010900


	//   ....[113]....
        /*0698*/ 	.word	0x00010960


	//   ....[114]....
        /*069c*/ 	.word	0x000109d0


	//   ....[115]....
        /*06a0*/ 	.word	0x00010a30


	//   ....[116]....
        /*06a4*/ 	.word	0x00010a90


	//   ....[117]....
        /*06a8*/ 	.word	0x00010af0


	//   ....[118]....
        /*06ac*/ 	.word	0x00010b60


	//   ....[119]....
        /*06b0*/ 	.word	0x00010bc0


	//   ....[120]....
        /*06b4*/ 	.word	0x00010c20


	//   ....[121]....
        /*06b8*/ 	.word	0x00010c80


	//   ....[122]....
        /*06bc*/ 	.word	0x00010cf0


	//   ....[123]....
        /*06c0*/ 	.word	0x00010d50


	//   ....[124]....
        /*06c4*/ 	.word	0x00010db0


	//   ....[125]....
        /*06c8*/ 	.word	0x00010e10


	//   ....[126]....
        /*06cc*/ 	.word	0x00010e80


	//   ....[127]....
        /*06d0*/ 	.word	0x00010ee0


	//   ....[128]....
        /*06d4*/ 	.word	0x00010f40


	//   ....[129]....
        /*06d8*/ 	.word	0x00010fa0


	//   ....[130]....
        /*06dc*/ 	.word	0x00011010


	//   ....[131]....
        /*06e0*/ 	.word	0x00011060


	//   ....[132]....
        /*06e4*/ 	.word	0x000110a0


	//   ....[133]....
        /*06e8*/ 	.word	0x000110f0


	//   ....[134]....
        /*06ec*/ 	.word	0x00011140


	//   ....[135]....
        /*06f0*/ 	.word	0x00011190


	//   ....[136]....
        /*06f4*/ 	.word	0x00011200


	//   ....[137]....
        /*06f8*/ 	.word	0x00011240


	//   ....[138]....
        /*06fc*/ 	.word	0x00011290


	//   ....[139]....
        /*0700*/ 	.word	0x000112e0


	//   ....[140]....
        /*0704*/ 	.word	0x00011330


	//   ....[141]....
        /*0708*/ 	.word	0x00011380


	//   ....[142]....
        /*070c*/ 	.word	0x000113f0


	//   ....[143]....
        /*0710*/ 	.word	0x00011430


	//   ....[144]....
        /*0714*/ 	.word	0x000114a0


	//   ....[145]....
        /*0718*/ 	.word	0x00011500


	//   ....[146]....
        /*071c*/ 	.word	0x00011560


	//----- nvinfo : EIATTR_EXIT_INSTR_OFFSETS
	.align		4
.L_368:
        /*0720*/ 	.byte	0x04, 0x1c
        /*0722*/ 	.short	(.L_370 - .L_369)


	//   ....[0]....
.L_369:
        /*0724*/ 	.word	0x00000fe0


	//   ....[1]....
        /*0728*/ 	.word	0x0000ff60


	//----- nvinfo : EIATTR_MAX_THREADS
	.align		4
.L_370:
        /*072c*/ 	.byte	0x04, 0x05
        /*072e*/ 	.short	(.L_372 - .L_371)
.L_371:
        /*0730*/ 	.word	0x00000100
        /*0734*/ 	.word	0x00000001
        /*0738*/ 	.word	0x00000001


	//----- nvinfo : EIATTR_CRS_STACK_SIZE
	.align		4
.L_372:
        /*073c*/ 	.byte	0x04, 0x1e
        /*073e*/ 	.short	(.L_374 - .L_373)
.L_373:
        /*0740*/ 	.word	0x00000000
.L_374:


//--------------------- .nv.info._ZN7cutlass13device_kernelIN5flash19enable_sm80_to_sm89INS1_16FlashAttnFwdSm80INS1_25CollectiveMainloopFwdSm80ILi8ELi1ELb0EN4cute5tupleIJNS5_1CILi128EEENS7_ILi64EEENS7_ILi192EEEEEELi192ENS_10bfloat16_tEfNS_4arch4Sm80ELb1ELb0ELb0ELb1ELb0ELb1ELb1ELb1EEENS1_21CollectiveEpilogueFwdINS6_IJS8_SA_S9_EEENS6_IJNS7_ILi1EEESI_SI_EEESC_SE_Li256ELb1ELb1ELb1ELb0EEENS1_36VarlenDynamicPersistentTileSchedulerILi128ELi64ELi256ELi256ELb1ELb1ELb0ELb1ELb1ELb1EEEEEEEEEvNT_6ParamsE --------------------------
	.section	.nv.info._ZN7cutlass13device_kernelIN5flash19enable_sm80_to_sm89INS1_16FlashAttnFwdSm80INS1_25CollectiveMainloopFwdSm80ILi8ELi1ELb0EN4cute5tupleIJNS5_1CILi128EEENS7_ILi64EEENS7_ILi192EEEEEELi192ENS_10bfloat16_tEfNS_4arch4Sm80ELb1ELb0ELb0ELb1ELb0ELb1ELb1ELb1EEENS1_21CollectiveEpilogueFwdINS6_IJS8_SA_S9_EEENS6_IJNS7_ILi1EEESI_SI_EEESC_SE_Li256ELb1ELb1ELb1ELb0EEENS1_36VarlenDynamicPersistentTileSchedulerILi128ELi64ELi256ELi256ELb1ELb1ELb0ELb1ELb1ELb1EEEEEEEEEvNT_6ParamsE,"",@"SHT_CUDA_INFO"
	.sectionflags	@""
	.align	4


	//----- nvinfo : EIATTR_CUDA_API_VERSION
	.align		4
        /*0000*/ 	.byte	0x04, 0x37
        /*0002*/ 	.short	(.L_376 - .L_375)
.L_375:
        /*0004*/ 	.word	0x00000082


	//----- nvinfo : EIATTR_SW2861232_WAR
	.align		4
.L_376:
        /*0008*/ 	.byte	0x01, 0x35
	.zero		2


	//----- nvinfo : EIATTR_PARAM_CBANK
	.align		4
        /*000c*/ 	.byte	0x04, 0x0a
        /*000e*/ 	.short	(.L_378 - .L_377)
	.align		4
.L_377:
        /*0010*/ 	.word	index@(.nv.constant0._ZN7cutlass13device_kernelIN5flash19enable_sm80_to_sm89INS1_16FlashAttnFwdSm80INS1_25CollectiveMainloopFwdSm80ILi8ELi1ELb0EN4cute5tupleIJNS5_1CILi128EEENS7_ILi64EEENS7_ILi192EEEEEELi192ENS_10bfloat16_tEfNS_4arch4Sm80ELb1ELb0ELb0ELb1ELb0ELb1ELb1ELb1EEENS1_21CollectiveEpilogueFwdINS6_IJS8_SA_S9_EEENS6_IJNS7_ILi1EEESI_SI_EEESC_SE_Li256ELb1ELb1ELb1ELb0EEENS1_36VarlenDynamicPersistentTileSchedulerILi128ELi64ELi256ELi256ELb1ELb1ELb0ELb1ELb1ELb1EEEEEEEEEvNT_6ParamsE)
        /*0014*/ 	.short	0x0160
        /*0016*/ 	.short	0x0438


	//----- nvinfo : EIATTR_CBANK_PARAM_SIZE
	.align		4
.L_378:
        /*0018*/ 	.byte	0x03, 0x19
        /*001a*/ 	.short	0x0438


	//----- nvinfo : EIATTR_KPARAM_INFO
	.align		4
        /*001c*/ 	.byte	0x04, 0x17
        /*001e*/ 	.short	(.L_380 - .L_379)
.L_379:
        /*0020*/ 	.word	0x00000000
        /*0024*/ 	.short	0x0000
        /*0026*/ 	.short	0x0000
        /*0028*/ 	.byte	0x00, 0xf0, 0xe1, 0x10


	//----- nvinfo : EIATTR_MAXREG_COUNT
	.align		4
.L_380:
        /*002c*/ 	.byte	0x03, 0x1b
        /*002e*/ 	.short	0x00ff


	//----- nvinfo : EIATTR_NUM_BARRIERS
	.align		4
        /*0030*/ 	.byte	0x02, 0x4c
        /*0032*/ 	.byte	0x06
	.zero		1


	//----- nvinfo : EIATTR_ANNOTATIONS
	.align		4
        /*0034*/ 	.byte	0x04, 0x55
        /*0036*/ 	.short	(.L_382 - .L_381)


	//   ....[0]....
.L_381:
        /* <DEDUP_REMOVED lines=32> */


	//----- nvinfo : EIATTR_MERCURY_ISA_VERSION
	.align		4
.L_382:
        /*0228*/ 	.byte	0x03, 0x5f
        /*022a*/ 	.short	0x0000


	//----- nvinfo : EIATTR_INT_WARP_WIDE_INSTR_OFFSETS
	.align		4
        /*022c*/ 	.byte	0x04, 0x31
        /*022e*/ 	.short	(.L_384 - .L_383)


	//   ....[0]....
.L_383:
        /*0230*/ 	.word	0x000180d0


	//   ....[1]....
        /*0234*/ 	.word	0x00018150


	//----- nvinfo : EIATTR_COOP_GROUP_MASK_REGIDS
	.align		4
.L_384:
        /*0238*/ 	.byte	0x04, 0x29
        /*023a*/ 	.short	(.L_386 - .L_385)


	//   ....[0]....
.L_385:
        /*023c*/ 	.word	0xffffffff


	//   ....[1]....
        /*0240*/ 	.word	0xffffffff


	//   ....[2]....
        /*0244*/ 	.word	0xffffffff


	//   ....[3]....
        /*0248*/ 	.word	0xffffffff


	//   ....[4]....
        /*024c*/ 	.word	0xffffffff


	//   ....[5]....
        /*0250*/ 	.word	0xffffffff


	//   ....[6]....
        /*0254*/ 	.word	0xffffffff


	//   ....[7]....
        /*0258*/ 	.word	0xffffffff


	//   ....[8]....
        /*025c*/ 	.word	0xffffffff


	//   ....[9]....
        /*0260*/ 	.word	0xffffffff


	//   ....[10]....
        /*0264*/ 	.word	0xffffffff


	//   ....[11]....
        /*0268*/ 	.word	0xffffffff


	//   ....[12]....
        /*026c*/ 	.word	0xffffffff


	//   ....[13]....
        /*0270*/ 	.word	0xffffffff


	//   ....[14]....
        /*0274*/ 	.word	0xffffffff


	//   ....[15]....
        /*0278*/ 	.word	0xffffffff


	//   ....[16]....
        /*027c*/ 	.word	0xffffffff


	//   ....[17]....
        /*0280*/ 	.word	0xffffffff


	//   ....[18]....
        /*0284*/ 	.word	0xffffffff


	//   ....[19]....
        /*0288*/ 	.word	0xffffffff


	//   ....[20]....
        /*028c*/ 	.word	0xffffffff


	//   ....[21]....
        /*0290*/ 	.word	0xffffffff


	//   ....[22]....
        /*0294*/ 	.word	0xffffffff


	//   ....[23]....
        /*0298*/ 	.word	0xffffffff


	//   ....[24]....
        /*029c*/ 	.word	0xffffffff


	//   ....[25]....
        /*02a0*/ 	.word	0xffffffff


	//   ....[26]....
        /*02a4*/ 	.word	0xffffffff


	//   ....[27]....
        /*02a8*/ 	.word	0xffffffff


	//   ....[28]....
        /*02ac*/ 	.word	0xffffffff


	//   ....[29]....
        /*02b0*/ 	.word	0xffffffff


	//   ....[30]....
        /*02b4*/ 	.word	0xffffffff


	//   ....[31]....
        /*02b8*/ 	.word	0xffffffff


	//   ....[32]....
        /*02bc*/ 	.word	0xffffffff


	//   ....[33]....
        /*02c0*/ 	.word	0xffffffff


	//   ....[34]....
        /*02c4*/ 	.word	0xffffffff


	//   ....[35]....
        /*02c8*/ 	.word	0xffffffff


	//   ....[36]....
        /*02cc*/ 	.word	0xffffffff


	//   ....[37]....
        /*02d0*/ 	.word	0xffffffff


	//   ....[38]....
        /*02d4*/ 	.word	0xffffffff


	//   ....[39]....
        /*02d8*/ 	.word	0xffffffff


	//   ....[40]....
        /*02dc*/ 	.word	0xffffffff


	//   ....[41]....
        /*02e0*/ 	.word	0xffffffff


	//   ....[42]....
        /*02e4*/ 	.word	0xffffffff


	//   ....[43]....
        /*02e8*/ 	.word	0xffffffff


	//   ....[44]....
        /*02ec*/ 	.word	0xffffffff


	//   ....[45]....
        /*02f0*/ 	.word	0xffffffff


	//   ....[46]....
        /*02f4*/ 	.word	0xffffffff


	//   ....[47]....
        /*02f8*/ 	.word	0xffffffff


	//   ....[48]....
        /*02fc*/ 	.word	0xffffffff


	//   ....[49]....
        /*0300*/ 	.word	0xffffffff


	//   ....[50]....
        /*0304*/ 	.word	0xffffffff


	//   ....[51]....
        /*0308*/ 	.word	0xffffffff


	//   ....[52]....
        /*030c*/ 	.word	0xffffffff


	//   ....[53]....
        /*0310*/ 	.word	0xffffffff


	//   ....[54]....
        /*0314*/ 	.word	0xffffffff


	//   ....[55]....
        /*0318*/ 	.word	0xffffffff


	//   ....[56]....
        /*031c*/ 	.word	0xffffffff


	//   ....[57]....
        /*0320*/ 	.word	0xffffffff


	//   ....[58]....
        /*0324*/ 	.word	0xffffffff


	//   ....[59]....
        /*0328*/ 	.word	0xffffffff


	//   ....[60]....
        /*032c*/ 	.word	0xffffffff


	//   ....[61]....
        /*0330*/ 	.word	0xffffffff


	//   ....[62]....
        /*0334*/ 	.word	0xffffffff


	//   ....[63]....
        /*0338*/ 	.word	0xffffffff


	//   ....[64]....
        /*033c*/ 	.word	0xffffffff


	//   ....[65]....
        /*0340*/ 	.word	0xffffffff


	//   ....[66]....
        /*0344*/ 	.word	0xffffffff


	//   ....[67]....
        /*0348*/ 	.word	0xffffffff


	//   ....[68]....
        /*034c*/ 	.word	0xffffffff


	//   ....[69]....
        /*0350*/ 	.word	0xffffffff


	//   ....[70]....
        /*0354*/ 	.word	0xffffffff


	//   ....[71]....
        /*0358*/ 	.word	0xffffffff


	//   ....[72]....
        /*035c*/ 	.word	0xffffffff


	//   ....[73]....
        /*0360*/ 	.word	0xffffffff


	//   ....[74]....
        /*0364*/ 	.word	0xffffffff


	//   ....[75]....
        /*0368*/ 	.word	0xffffffff


	//   ....[76]....
        /*036c*/ 	.word	0xffffffff


	//   ....[77]....
        /*0370*/ 	.word	0xffffffff


	//   ....[78]....
        /*0374*/ 	.word	0xffffffff


	//   ....[79]....
        /*0378*/ 	.word	0xffffffff


	//   ....[80]....
        /*037c*/ 	.word	0xffffffff


	//   ....[81]....
        /*0380*/ 	.word	0xffffffff


	//   ....[82]....
        /*0384*/ 	.word	0xffffffff


	//   ....[83]....
        /*0388*/ 	.word	0xffffffff


	//   ....[84]....
        /*038c*/ 	.word	0xffffffff


	//   ....[85]....
        /*0390*/ 	.word	0xffffffff


	//   ....[86]....
        /*0394*/ 	.word	0xffffffff


	//   ....[87]....
        /*0398*/ 	.word	0xffffffff


	//   ....[88]....
        /*039c*/ 	.word	0xffffffff


	//   ....[89]....
        /*03a0*/ 	.word	0xffffffff


	//   ....[90]....
        /*03a4*/ 	.word	0xffffffff


	//   ....[91]....
        /*03a8*/ 	.word	0xffffffff


	//   ....[92]....
        /*03ac*/ 	.word	0xffffffff


	//   ....[93]....
        /*03b0*/ 	.word	0xffffffff


	//   ....[94]....
        /*03b4*/ 	.word	0xffffffff


	//   ....[95]....
        /*03b8*/ 	.word	0xffffffff


	//   ....[96]....
        /*03bc*/ 	.word	0xffffffff


	//   ....[97]....
        /*03c0*/ 	.word	0xffffffff


	//   ....[98]....
        /*03c4*/ 	.word	0xffffffff


	//   ....[99]....
        /*03c8*/ 	.word	0xffffffff


	//   ....[100]....
        /*03cc*/ 	.word	0xffffffff


	//   ....[101]....
        /*03d0*/ 	.word	0xffffffff


	//   ....[102]....
        /*03d4*/ 	.word	0xffffffff


	//   ....[103]....
        /*03d8*/ 	.word	0xffffffff


	//   ....[104]....
        /*03dc*/ 	.word	0xffffffff


	//   ....[105]....
        /*03e0*/ 	.word	0xffffffff


	//   ....[106]....
        /*03e4*/ 	.word	0xffffffff


	//   ....[107]....
        /*03e8*/ 	.word	0xffffffff


	//   ....[108]....
        /*03ec*/ 	.word	0xffffffff


	//   ....[109]....
        /*03f0*/ 	.word	0xffffffff


	//   ....[110]....
        /*03f4*/ 	.word	0xffffffff


	//   ....[111]....
        /*03f8*/ 	.word	0xffffffff


	//   ....[112]....
        /*03fc*/ 	.word	0xffffffff


	//   ....[113]....
        /*0400*/ 	.word	0xffffffff


	//   ....[114]....
        /*0404*/ 	.word	0xffffffff


	//   ....[115]....
        /*0408*/ 	.word	0xffffffff


	//   ....[116]....
        /*040c*/ 	.word	0xffffffff


	//   ....[117]....
        /*0410*/ 	.word	0xffffffff


	//   ....[118]....
        /*0414*/ 	.word	0xffffffff


	//   ....[119]....
        /*0418*/ 	.word	0xffffffff


	//   ....[120]....
        /*041c*/ 	.word	0xffffffff


	//   ....[121]....
        /*0420*/ 	.word	0xffffffff


	//   ....[122]....
        /*0424*/ 	.word	0xffffffff


	//   ....[123]....
        /*0428*/ 	.word	0xffffffff


	//   ....[124]....
        /*042c*/ 	.word	0xffffffff


	//   ....[125]....
        /*0430*/ 	.word	0xffffffff


	//   ....[126]....
        /*0434*/ 	.word	0xffffffff


	//   ....[127]....
        /*0438*/ 	.word	0xffffffff


	//   ....[128]....
        /*043c*/ 	.word	0xffffffff


	//   ....[129]....
        /*0440*/ 	.word	0xffffffff


	//   ....[130]....
        /*0444*/ 	.word	0xffffffff


	//   ....[131]....
        /*0448*/ 	.word	0xffffffff


	//   ....[132]....
        /*044c*/ 	.word	0xffffffff


	//   ....[133]....
        /*0450*/ 	.word	0xffffffff


	//   ....[134]....
        /*0454*/ 	.word	0xffffffff


	//   ....[135]....
        /*0458*/ 	.word	0xffffffff


	//   ....[136]....
        /*045c*/ 	.word	0xffffffff


	//   ....[137]....
        /*0460*/ 	.word	0xffffffff


	//   ....[138]....
        /*0464*/ 	.word	0xffffffff


	//   ....[139]....
        /*0468*/ 	.word	0xffffffff


	//   ....[140]....
        /*046c*/ 	.word	0xffffffff


	//   ....[141]....
        /*0470*/ 	.word	0xffffffff


	//   ....[142]....
        /*0474*/ 	.word	0xffffffff


	//   ....[143]....
        /*0478*/ 	.word	0xffffffff


	//   ....[144]....
        /*047c*/ 	.word	0xffffffff


	//   ....[145]....
        /*0480*/ 	.word	0xffffffff


	//   ....[146]....
        /*0484*/ 	.word	0xffffffff


	//   ....[147]....
        /*0488*/ 	.word	0xffffffff


	//   ....[148]....
        /*048c*/ 	.word	0xffffffff


	//   ....[149]....
        /*0490*/ 	.word	0xffffffff


	//   ....[150]....
        /*0494*/ 	.word	0xffffffff


	//   ....[151]....
        /*0498*/ 	.word	0xffffffff


	//   ....[152]....
        /*049c*/ 	.word	0xffffffff


	//   ....[153]....
        /*04a0*/ 	.word	0xffffffff


	//   ....[154]....
        /*04a4*/ 	.word	0xffffffff


	//   ....[155]....
        /*04a8*/ 	.word	0xffffffff


	//   ....[156]....
        /*04ac*/ 	.word	0xffffffff


	//   ....[157]....
        /*04b0*/ 	.word	0xffffffff


	//   ....[158]....
        /*04b4*/ 	.word	0xffffffff


	//   ....[159]....
        /*04b8*/ 	.word	0xffffffff


	//   ....[160]....
        /*04bc*/ 	.word	0xffffffff


	//   ....[161]....
        /*04c0*/ 	.word	0xffffffff


	//   ....[162]....
        /*04c4*/ 	.word	0xffffffff


	//----- nvinfo : EIATTR_COOP_GROUP_INSTR_OFFSETS
	.align		4
.L_386:
        /*04c8*/ 	.byte	0x04, 0x28
        /*04ca*/ 	.short	(.L_388 - .L_387)


	//   ....[0]....
.L_387:
        /*04cc*/ 	.word	0x00000050


	//   ....[1]....
        /*04d0*/ 	.word	0x000001f0


	//   ....[2]....
        /*04d4*/ 	.word	0x00000220


	//   ....[3]....
        /*04d8*/ 	.word	0x00000250


	//   ....[4]....
        /*04dc*/ 	.word	0x00000280


	//   ....[5]....
        /*04e0*/ 	.word	0x000002b0


	//   ....[6]....
        /*04e4*/ 	.word	0x000002e0


	//   ....[7]....
        /*04e8*/ 	.word	0x00000450


	//   ....[8]....
        /*04ec*/ 	.word	0x00000490


	//   ....[9]....
        /*04f0*/ 	.word	0x000004c0


	//   ....[10]....
        /*04f4*/ 	.word	0x000004f0


	//   ....[11]....
        /*04f8*/ 	.word	0x00000520


	//   ....[12]....
        /*04fc*/ 	.word	0x00000550


	//   ....[13]....
        /*0500*/ 	.word	0x000005e0


	//   ....[14]....
        /*0504*/ 	.word	0x00000620


	//   ....[15]....
        /*0508*/ 	.word	0x00000640


	//   ....[16]....
        /*050c*/ 	.word	0x000006a0


	//   ....[17]....
        /*0510*/ 	.word	0x00007ec0


	//   ....[18]....
        /*0514*/ 	.word	0x00007ee0


	//   ....[19]....
        /*0518*/ 	.word	0x00008040


	//   ....[20]....
        /*051c*/ 	.word	0x00008050


	//   ....[21]....
        /*0520*/ 	.word	0x00008180


	//   ....[22]....
        /*0524*/ 	.word	0x000081a0


	//   ....[23]....
        /*0528*/ 	.word	0x000082d0


	//   ....[24]....
        /*052c*/ 	.word	0x000082e0


	//   ....[25]....
        /*0530*/ 	.word	0x000089d0


	//   ....[26]....
        /*0534*/ 	.word	0x00008a10


	//   ....[27]....
        /*0538*/ 	.word	0x00008a50


	//   ....[28]....
        /*053c*/ 	.word	0x00008a60


	//   ....[29]....
        /*0540*/ 	.word	0x00008ed0


	//   ....[30]....
        /*0544*/ 	.word	0x00009140


	//   ....[31]....
        /*0548*/ 	.word	0x00009180


	//   ....[32]....
        /*054c*/ 	.word	0x000091a0


	//   ....[33]....
        /*0550*/ 	.word	0x0000bfa0


	//   ....[34]....
        /*0554*/ 	.word	0x0000c070


	//   ....[35]....
        /*0558*/ 	.word	0x0000c0b0


	//   ....[36]....
        /*055c*/ 	.word	0x0000c0f0


	//   ....[37]....
        /*0560*/ 	.word	0x0000c3a0


	//   ....[38]....
        /*0564*/ 	.word	0x0000c610


	//   ....[39]....
        /*0568*/ 	.word	0x0000c650


	//   ....[40]....
        /*056c*/ 	.word	0x0000c690


	//   ....[41]....
        /*0570*/ 	.word	0x00010540


	//   ....[42]....
        /*0574*/ 	.word	0x00010550


	//   ....[43]....
        /*0578*/ 	.word	0x00010b60


	//   ....[44]....
        /*057c*/ 	.word	0x00010c40


	//   ....[45]....
        /*0580*/ 	.word	0x00010c50


	//   ....[46]....
        /*0584*/ 	.word	0x00010c80


	//   ....[47]....
        /*0588*/ 	.word	0x000128f0


	//   ....[48]....
        /*058c*/ 	.word	0x00012970


	//   ....[49]....
        /*0590*/ 	.word	0x000132e0


	//   ....[50]....
        /*0594*/ 	.word	0x000134b0


	//   ....[51]....
        /*0598*/ 	.word	0x00013500


	//   ....[52]....
        /*059c*/ 	.word	0x00013620


	//   ....[53]....
        /*05a0*/ 	.word	0x00015e50


	//   ....[54]....
        /*05a4*/ 	.word	0x00015e70


	//   ....[55]....
        /*05a8*/ 	.word	0x00015e90


	//   ....[56]....
        /*05ac*/ 	.word	0x00015eb0


	//   ....[57]....
        /*05b0*/ 	.word	0x000178b0


	//   ....[58]....
        /*05b4*/ 	.word	0x000178e0


	//   ....[59]....
        /*05b8*/ 	.word	0x000178f0


	//   ....[60]....
        /*05bc*/ 	.word	0x00017920


	//   ....[61]....
        /*05c0*/ 	.word	0x00018e60


	//   ....[62]....
        /*05c4*/ 	.word	0x00018e70


	//   ....[63]....
        /*05c8*/ 	.word	0x00018e90


	//   ....[64]....
        /*05cc*/ 	.word	0x00018eb0


	//   ....[65]....
        /*05d0*/ 	.word	0x00019270


	//   ....[66]....
        /*05d4*/ 	.word	0x00019290


	//   ....[67]....
        /*05d8*/ 	.word	0x000193e0


	//   ....[68]....
        /*05dc*/ 	.word	0x000193f0


	//   ....[69]....
        /*05e0*/ 	.word	0x00019520


	//   ....[70]....
        /*05e4*/ 	.word	0x00019540


	//   ....[71]....
        /*05e8*/ 	.word	0x00019670


	//   ....[72]....
        /*05ec*/ 	.word	0x00019680


	//   ....[73]....
        /*05f0*/ 	.word	0x000199b0


	//   ....[74]....
        /*05f4*/ 	.word	0x000199d0


	//   ....[75]....
        /*05f8*/ 	.word	0x0001a310


	//   ....[76]....
        /*05fc*/ 	.word	0x0001a320


	//   ....[77]....
        /*0600*/ 	.word	0x0001b100


	//   ....[78]....
        /*0604*/ 	.word	0x0001b120


	//   ....[79]....
        /*0608*/ 	.word	0x0001b280


	//   ....[80]....
        /*060c*/ 	.word	0x0001b290


	//   ....[81]....
        /*0610*/ 	.word	0x0001b3c0


	//   ....[82]....
        /*0614*/ 	.word	0x0001b3e0


	//   ....[83]....
        /*0618*/ 	.word	0x0001b510


	//   ....[84]....
        /*061c*/ 	.word	0x0001b520


	//   ....[85]....
        /*0620*/ 	.word	0x0001b6f0


	//   ....[86]....
        /*0624*/ 	.word	0x0001b710


	//   ....[87]....
        /*0628*/ 	.word	0x0001b830


	//   ....[88]....
        /*062c*/ 	.word	0x0001b870


	//   ....[89]....
        /*0630*/ 	.word	0x0001b8a0


	//   ....[90]....
        /*0634*/ 	.word	0x0001b8d0


	//   ....[91]....
        /*0638*/ 	.word	0x0001b900


	//   ....[92]....
        /*063c*/ 	.word	0x0001b930


	//   ....[93]....
        /*0640*/ 	.word	0x0001ba80


	//   ....[94]....
        /*0644*/ 	.word	0x0001bac0


	//   ....[95]....
        /*0648*/ 	.word	0x0001baf0


	//   ....[96]....
        /*064c*/ 	.word	0x0001bb20


	//   ....[97]....
        /*0650*/ 	.word	0x0001bb50


	//   ....[98]....
        /*0654*/ 	.word	0x0001bb80


	//   ....[99]....
        /*0658*/ 	.word	0x0001bc10


	//   ....[100]....
        /*065c*/ 	.word	0x0001bc50


	//   ....[101]....
        /*0660*/ 	.word	0x0001bc60


	//   ....[102]....
        /*0664*/ 	.word	0x0001bcc0


	//   ....[103]....
        /*0668*/ 	.word	0x0001c660


	//   ....[104]....
        /*066c*/ 	.word	0x0001c6c0


	//   ....[105]....
        /*0670*/ 	.word	0x0001c720


	//   ....[106]....
        /*0674*/ 	.word	0x0001c780


	//   ....[107]....
        /*0678*/ 	.word	0x0001c7e0


	//   ....[108]....
        /*067c*/ 	.word	0x0001c850


	//   ....[109]....
        /*0680*/ 	.word	0x0001c8a0


	//   ....[110]....
        /*0684*/ 	.word	0x0001c910


	//   ....[111]....
        /*0688*/ 	.word	0x0001c980


	//   ....[112]....
        /*068c*/ 	.word	0x0001c9e0


	//   ....[113]....
        /*0690*/ 	.word	0x0001ca50


	//   ....[114]....
        /*0694*/ 	.word	0x0001cac0


	//   ....[115]....
        /*0698*/ 	.word	0x0001cb30


	//   ....[116]....
        /*069c*/ 	.word	0x0001cb90


	//   ....[117]....
        /*06a0*/ 	.word	0x0001cc00


	//   ....[118]....
        /*06a4*/ 	.word	0x0001cc70


	//   ....[119]....
        /*06a8*/ 	.word	0x0001cce0


	//   ....[120]....
        /*06ac*/ 	.word	0x0001cd40


	//   ....[121]....
        /*06b0*/ 	.word	0x0001cda0


	//   ....[122]....
        /*06b4*/ 	.word	0x0001ce00


	//   ....[123]....
        /*06b8*/ 	.word	0x0001ce50


	//   ....[124]....
        /*06bc*/ 	.word	0x0001cea0


	//   ....[125]....
        /*06c0*/ 	.word	0x0001cf10


	//   ....[126]....
        /*06c4*/ 	.word	0x0001cf80


	//   ....[127]....
        /*06c8*/ 	.word	0x0001cff0


	//   ....[128]....
        /*06cc*/ 	.word	0x0001d050


	//   ....[129]....
        /*06d0*/ 	.word	0x0001d0c0


	//   ....[130]....
        /*06d4*/ 	.word	0x0001d130


	//   ....[131]....
        /*06d8*/ 	.word	0x0001d1a0


	//   ....[132]....
        /*06dc*/ 	.word	0x0001d200


	//   ....[133]....
        /*06e0*/ 	.word	0x0001d270


	//   ....[134]....
        /*06e4*/ 	.word	0x0001d2e0


	//   ....[135]....
        /*06e8*/ 	.word	0x0001d350


	//   ....[136]....
        /*06ec*/ 	.word	0x0001d3b0


	//   ....[137]....
        /*06f0*/ 	.word	0x0001d420


	//   ....[138]....
        /*06f4*/ 	.word	0x0001d490


	//   ....[139]....
        /*06f8*/ 	.word	0x0001d500


	//   ....[140]....
        /*06fc*/ 	.word	0x0001d560


	//   ....[141]....
        /*0700*/ 	.word	0x0001d5d0


	//   ....[142]....
        /*0704*/ 	.word	0x0001d640


	//   ....[143]....
        /*0708*/ 	.word	0x0001d6b0


	//   ....[144]....
        /*070c*/ 	.word	0x0001d710


	//   ....[145]....
        /*0710*/ 	.word	0x0001d780


	//   ....[146]....
        /*0714*/ 	.word	0x0001d7f0


	//   ....[147]....
        /*0718*/ 	.word	0x0001d850


	//   ....[148]....
        /*071c*/ 	.word	0x0001d8a0


	//   ....[149]....
        /*0720*/ 	.word	0x0001d900


	//   ....[150]....
        /*0724*/ 	.word	0x0001d960


	//   ....[151]....
        /*0728*/ 	.word	0x0001d9c0


	//   ....[152]....
        /*072c*/ 	.word	0x0001da30


	//   ....[153]....
        /*0730*/ 	.word	0x0001da80


	//   ....[154]....
        /*0734*/ 	.word	0x0001dad0


	//   ....[155]....
        /*0738*/ 	.word	0x0001db20


	//   ....[156]....
        /*073c*/ 	.word	0x0001db80


	//   ....[157]....
        /*0740*/ 	.word	0x0001dbe0


	//   ....[158]....
        /*0744*/ 	.word	0x0001dc50


	//   ....[159]....
        /*0748*/ 	.word	0x0001dca0


	//   ....[160]....
        /*074c*/ 	.word	0x0001dd10


	//   ....[161]....
        /*0750*/ 	.word	0x0001dd70


	//   ....[162]....
        /*0754*/ 	.word	0x0001dde0


	//----- nvinfo : EIATTR_EXIT_INSTR_OFFSETS
	.align		4
.L_388:
        /*0758*/ 	.byte	0x04, 0x1c
        /*075a*/ 	.short	(.L_390 - .L_389)


	//   ....[0]....
.L_389:
        /*075c*/ 	.word	0x00001000


	//   ....[1]....
        /*0760*/ 	.word	0x0001c620


	//----- nvinfo : EIATTR_MAX_THREADS
	.align		4
.L_390:
        /*0764*/ 	.byte	0x04, 0x05
        /*0766*/ 	.short	(.L_392 - .L_391)
.L_391:
        /*0768*/ 	.word	0x00000100
        /*076c*/ 	.word	0x00000001
        /*0770*/ 	.word	0x00000001


	//----- nvinfo : EIATTR_CRS_STACK_SIZE
	.align		4
.L_392:
        /*0774*/ 	.byte	0x04, 0x1e
        /*0776*/ 	.short	(.L_394 - .L_393)
.L_393:
        /*0778*/ 	.word	0x00000000
.L_394:


//--------------------- .nv.info._ZN7cutlass13device_kernelIN5flash19enable_sm80_to_sm89INS1_16FlashAttnFwdSm80INS1_25CollectiveMainloopFwdSm80ILi8ELi2ELb1EN4cute5tupleIJNS5_1CILi128EEENS7_ILi96EEENS7_ILi192EEEEEELi192ENS_10bfloat16_tEfNS_4arch4Sm80ELb0ELb0ELb0ELb0ELb0ELb0ELb1ELb1EEENS1_21CollectiveEpilogueFwdINS6_IJS8_SA_S9_EEENS6_IJNS7_ILi1EEESI_SI_EEESC_SE_Li256ELb0ELb1ELb1ELb0EEENS1_19SingleTileSchedulerILb0ELb1ELb1ELi128EEEEEEEEEvNT_6ParamsE --------------------------
	.section	.nv.info._ZN7cutlass13device_kernelIN5flash19enable_sm80_to_sm89INS1_16FlashAttnFwdSm80INS1_25CollectiveMainloopFwdSm80ILi8ELi2ELb1EN4cute5tupleIJNS5_1CILi128EEENS7_ILi96EEENS7_ILi192EEEEEELi192ENS_10bfloat16_tEfNS_4arch4Sm80ELb0ELb0ELb0ELb0ELb0ELb0ELb1ELb1EEENS1_21CollectiveEpilogueFwdINS6_IJS8_SA_S9_EEENS6_IJNS7_ILi1EEESI_SI_EEESC_SE_Li256ELb0ELb1ELb1ELb0EEENS1_19SingleTileSchedulerILb0ELb1ELb1ELi128EEEEEEEEEvNT_6ParamsE,"",@"SHT_CUDA_INFO"
	.sectionflags	@""
	.align	4


	//----- nvinfo : EIATTR_CUDA_API_VERSION
	.align		4
        /*0000*/ 	.byte	0x04, 0x37
        /*0002*/ 	.short	(.L_396 - .L_395)
.L_395:
        /*0004*/ 	.word	0x00000082


	//----- nvinfo : EIATTR_SW2861232_WAR
	.align		4
.L_396:
        /*0008*/ 	.byte	0x01, 0x35
	.zero		2


	//----- nvinfo : EIATTR_PARAM_CBANK
	.align		4
        /*000c*/ 	.byte	0x04, 0x0a
        /*000e*/ 	.short	(.L_398 - .L_397)
	.align		4
.L_397:
        /*0010*/ 	.word	index@(.nv.constant0._ZN7cutlass13device_kernelIN5flash19enable_sm80_to_sm89INS1_16FlashAttnFwdSm80INS1_25CollectiveMainloopFwdSm80ILi8ELi2ELb1EN4cute5tupleIJNS5_1CILi128EEENS7_ILi96EEENS7_ILi192EEEEEELi192ENS_10bfloat16_tEfNS_4arch4Sm80ELb0ELb0ELb0ELb0ELb0ELb0ELb1ELb1EEENS1_21CollectiveEpilogueFwdINS6_IJS8_SA_S9_EEENS6_IJNS7_ILi1EEESI_SI_EEESC_SE_Li256ELb0ELb1ELb1ELb0EEENS1_19SingleTileSchedulerILb0ELb1ELb1ELi128EEEEEEEEEvNT_6ParamsE)
        /*0014*/ 	.short	0x0160
        /*0016*/ 	.short	0x0418


	//----- nvinfo : EIATTR_CBANK_PARAM_SIZE
	.align		4
.L_398:
        /*0018*/ 	.byte	0x03, 0x19
        /*001a*/ 	.short	0x0418


	//----- nvinfo : EIATTR_KPARAM_INFO
	.align		4
        /*001c*/ 	.byte	0x04, 0x17
        /*001e*/ 	.short	(.L_400 - .L_399)
.L_399:
        /*0020*/ 	.word	0x00000000
        /*0024*/ 	.short	0x0000
        /*0026*/ 	.short	0x0000
        /*0028*/ 	.byte	0x00, 0xf0, 0x61, 0x10


	//----- nvinfo : EIATTR_MAXREG_COUNT
	.align		4
.L_400:
        /*002c*/ 	.byte	0x03, 0x1b
        /*002e*/ 	.short	0x00ff


	//----- nvinfo : EIATTR_NUM_BARRIERS
	.align		4
        /*0030*/ 	.byte	0x02, 0x4c
        /*0032*/ 	.byte	0x02
	.zero		1


	//----- nvinfo : EIATTR_ANNOTATIONS
	.align		4
        /*0034*/ 	.byte	0x04, 0x55
        /*0036*/ 	.short	(.L_402 - .L_401)


	//   ....[0]....
.L_401:
        /*0038*/ 	.word	0x00000001
        /*003c*/ 	.byte	0xf0, 0x11, 0x00, 0x00, 0x01, 0x00, 0x00, 0x00, 0x20, 0x14, 0x00, 0x00, 0x01, 0x00, 0x00, 0x00
        /*004c*/ 	.byte	0x40, 0x16, 0x00, 0x00, 0x01, 0x00, 0x00, 0x00, 0xf0, 0x16, 0x00, 0x00, 0x01, 0x00, 0x00, 0x00
        /*005c*/ 	.byte	0x80, 0x5a, 0x00, 0x00, 0x01, 0x00, 0x00, 0x00, 0x80, 0x5d, 0x00, 0x00, 0x01, 0x00, 0x00, 0x00
        /*006c*/ 	.byte	0xb0, 0x5d, 0x00, 0x00, 0x01, 0x00, 0x00, 0x00, 0x40, 0x88, 0x00, 0x00, 0x01, 0x00, 0x00, 0x00
        /*007c*/ 	.byte	0x60, 0x88, 0x00, 0x00


	//----- nvinfo : EIATTR_MERCURY_ISA_VERSION
	.align		4
.L_402:
        /*0080*/ 	.byte	0x03, 0x5f
        /*0082*/ 	.short	0x0000


	//----- nvinfo : EIATTR_COOP_GROUP_MASK_REGIDS
	.align		4
        /*0084*/ 	.byte	0x04, 0x29
        /*0086*/ 	.short	(.L_404 - .L_403)


	//   ....[0]....
.L_403:
        /*0088*/ 	.word	0xffffffff


	//   ....[1]....
        /*008c*/ 	.word	0xffffffff


	//   ....[2]....
        /*0090*/ 	.word	0xffffffff


	//   ....[3]....
        /*0094*/ 	.word	0xffffffff


	//   ....[4]....
        /*0098*/ 	.word	0xffffffff


	//   ....[5]....
        /*009c*/ 	.word	0xffffffff


	//   ....[6]....
        /*00a0*/ 	.word	0xffffffff


	//   ....[7]....
        /*00a4*/ 	.word	0xffffffff


	//   ....[8]....
        /*00a8*/ 	.word	0xffffffff


	//   ....[9]....
        /*00ac*/ 	.word	0xffffffff


	//   ....[10]....
        /*00b0*/ 	.word	0xffffffff


	//   ....[11]....
        /*00b4*/ 	.word	0xffffffff


	//   ....[12]....
        /*00b8*/ 	.word	0xffffffff


	//   ....[13]....
        /*00bc*/ 	.word	0xffffffff


	//   ....[14]....
        /*00c0*/ 	.word	0xffffffff


	//   ....[15]....
        /*00c4*/ 	.word	0xffffffff


	//   ....[16]....
        /*00c8*/ 	.word	0xffffffff


	//   ....[17]....
        /*00cc*/ 	.word	0xffffffff


	//   ....[18]....
        /*00d0*/ 	.word	0xffffffff


	//   ....[19]....
        /*00d4*/ 	.word	0xffffffff


	//   ....[20]....
        /*00d8*/ 	.word	0xffffffff


	//   ....[21]....
        /*00dc*/ 	.word	0xffffffff


	//   ....[22]....
        /*00e0*/ 	.word	0xffffffff


	//   ....[23]....
        /*00e4*/ 	.word	0xffffffff


	//   ....[24]....
        /*00e8*/ 	.word	0xffffffff


	//   ....[25]....
        /*00ec*/ 	.word	0xffffffff


	//   ....[26]....
        /*00f0*/ 	.word	0xffffffff


	//   ....[27]....
        /*00f4*/ 	.word	0xffffffff


	//   ....[28]....
        /*00f8*/ 	.word	0xffffffff


	//----- nvinfo : EIATTR_COOP_GROUP_INSTR_OFFSETS
	.align		4
.L_404:
        /*00fc*/ 	.byte	0x04, 0x28
        /*00fe*/ 	.short	(.L_406 - .L_405)


	//   ....[0]....
.L_405:
        /*0100*/ 	.word	0x00000060


	//   ....[1]....
        /*0104*/ 	.word	0x00000eb0


	//   ....[2]....
        /*0108*/ 	.word	0x00000ee0


	//   ....[3]....
        /*010c*/ 	.word	0x00000f60


	//   ....[4]....
        /*0110*/ 	.word	0x00001090


	//   ....[5]....
        /*0114*/ 	.word	0x00001170


	//   ....[6]....
        /*0118*/ 	.word	0x000011b0


	//   ....[7]....
        /*011c*/ 	.word	0x00001280


	//   ....[8]....
        /*0120*/ 	.word	0x00001300


	//   ....[9]....
        /*0124*/ 	.word	0x00003730


	//   ....[10]....
        /*0128*/ 	.word	0x000037f0


	//   ....[11]....
        /*012c*/ 	.word	0x00003800


	//   ....[12]....
        /*0130*/ 	.word	0x00003830


	//   ....[13]....
        /*0134*/ 	.word	0x00007230


	//   ....[14]....
        /*0138*/ 	.word	0x00007260


	//   ....[15]....
        /*013c*/ 	.word	0x00007280


	//   ....[16]....
        /*0140*/ 	.word	0x000072a0


	//   ....[17]....
        /*0144*/ 	.word	0x00009470


	//   ....[18]....
        /*0148*/ 	.word	0x000094a0


	//   ....[19]....
        /*014c*/ 	.word	0x000094f0


	//   ....[20]....
        /*0150*/ 	.word	0x00009500


	//   ....[21]....
        /*0154*/ 	.word	0x0000a1e0


	//   ....[22]....
        /*0158*/ 	.word	0x0000a220


	//   ....[23]....
        /*015c*/ 	.word	0x0000a250


	//   ....[24]....
        /*0160*/ 	.word	0x0000a280


	//   ....[25]....
        /*0164*/ 	.word	0x0000a370


	//   ....[26]....
        /*0168*/ 	.word	0x0000a380


	//   ....[27]....
        /*016c*/ 	.word	0x0000ac90


	//   ....[28]....
        /*0170*/ 	.word	0x0000aca0


	//----- nvinfo : EIATTR_EXIT_INSTR_OFFSETS
	.align		4
.L_406:
        /*0174*/ 	.byte	0x04, 0x1c
        /*0176*/ 	.short	(.L_408 - .L_407)


	//   ....[0]....
.L_407:
        /*0178*/ 	.word	0x000001c0


	//   ....[1]....
        /*017c*/ 	.word	0x0000acb0


	//   ....[2]....
        /*0180*/ 	.word	0x0000b550


	//   ....[3]....
        /*0184*/ 	.word	0x0000b5a0


	//   ....[4]....
        /*0188*/ 	.word	0x0000b5d0


	//   ....[5]....
        /*018c*/ 	.word	0x0000b630


	//   ....[6]....
        /*0190*/ 	.word	0x0000b8c0


	//----- nvinfo : EIATTR_CTAIDZ_USED
	.align		4
.L_408:
        /*0194*/ 	.byte	0x01, 0x04
	.zero		2


	//----- nvinfo : EIATTR_MAX_THREADS
	.align		4
        /*0198*/ 	.byte	0x04, 0x05
        /*019a*/ 	.short	(.L_410 - .L_409)
.L_409:
        /*019c*/ 	.word	0x00000100
        /*01a0*/ 	.word	0x00000001
        /*01a4*/ 	.word	0x00000001


	//----- nvinfo : EIATTR_CRS_STACK_SIZE
	.align		4
.L_410:
        /*01a8*/ 	.byte	0x04, 0x1e
        /*01aa*/ 	.short	(.L_412 - .L_411)
.L_411:
        /*01ac*/ 	.word	0x00000000
.L_412:


//--------------------- .nv.info._ZN7cutlass13device_kernelIN5flash19enable_sm80_to_sm89INS1_16FlashAttnFwdSm80INS1_25CollectiveMainloopFwdSm80ILi8ELi2ELb0EN4cute5tupleIJNS5_1CILi128EEENS7_ILi64EEENS7_ILi192EEEEEELi192ENS_10bfloat16_tEfNS_4arch4Sm80ELb0ELb0ELb0ELb1ELb0ELb0ELb1ELb1EEENS1_21CollectiveEpilogueFwdINS6_IJS8_SA_S9_EEENS6_IJNS7_ILi1EEESI_SI_EEESC_SE_Li256ELb1ELb1ELb1ELb0EEENS1_36VarlenDynamicPersistentTileSchedulerILi128ELi64ELi256ELi256ELb1ELb1ELb0ELb0ELb1ELb1EEEEEEEEEvNT_6ParamsE --------------------------
	.section	.nv.info._ZN7cutlass13device_kernelIN5flash19enable_sm80_to_sm89INS1_16FlashAttnFwdSm80INS1_25CollectiveMainloopFwdSm80ILi8ELi2ELb0EN4cute5tupleIJNS5_1CILi128EEENS7_ILi64EEENS7_ILi192EEEEEELi192ENS_10bfloat16_tEfNS_4arch4Sm80ELb0ELb0ELb0ELb1ELb0ELb0ELb1ELb1EEENS1_21CollectiveEpilogueFwdINS6_IJS8_SA_S9_EEENS6_IJNS7_ILi1EEESI_SI_EEESC_SE_Li256ELb1ELb1ELb1ELb0EEENS1_36VarlenDynamicPersistentTileSchedulerILi128ELi64ELi256ELi256ELb1ELb1ELb0ELb0ELb1ELb1EEEEEEEEEvNT_6ParamsE,"",@"SHT_CUDA_INFO"
	.sectionflags	@""
	.align	4


	//----- nvinfo : EIATTR_CUDA_API_VERSION
	.align		4
        /*0000*/ 	.byte	0x04, 0x37
        /*0002*/ 	.short	(.L_414 - .L_413)
.L_413:
        /*0004*/ 	.word	0x00000082


	//----- nvinfo : EIATTR_SW2861232_WAR
	.align		4
.L_414:
        /*0008*/ 	.byte	0x01, 0x35
	.zero		2


	//----- nvinfo : EIATTR_PARAM_CBANK
	.align		4
        /*000c*/ 	.byte	0x04, 0x0a
        /*000e*/ 	.short	(.L_416 - .L_415)
	.align		4
.L_415:
        /*0010*/ 	.word	index@(.nv.constant0._ZN7cutlass13device_kernelIN5flash19enable_sm80_to_sm89INS1_16FlashAttnFwdSm80INS1_25CollectiveMainloopFwdSm80ILi8ELi2ELb0EN4cute5tupleIJNS5_1CILi128EEENS7_ILi64EEENS7_ILi192EEEEEELi192ENS_10bfloat16_tEfNS_4arch4Sm80ELb0ELb0ELb0ELb1ELb0ELb0ELb1ELb1EEENS1_21CollectiveEpilogueFwdINS6_IJS8_SA_S9_EEENS6_IJNS7_ILi1EEESI_SI_EEESC_SE_Li256ELb1ELb1ELb1ELb0EEENS1_36VarlenDynamicPersistentTileSchedulerILi128ELi64ELi256ELi256ELb1ELb1ELb0ELb0ELb1ELb1EEEEEEEEEvNT_6ParamsE)
        /*0014*/ 	.short	0x0160
        /*0016*/ 	.short	0x0438


	//----- nvinfo : EIATTR_CBANK_PARAM_SIZE
	.align		4
.L_416:
        /*0018*/ 	.byte	0x03, 0x19
        /*001a*/ 	.short	0x0438


	//----- nvinfo : EIATTR_KPARAM_INFO
	.align		4
        /*001c*/ 	.byte	0x04, 0x17
        /*001e*/ 	.short	(.L_418 - .L_417)
.L_417:
        /*0020*/ 	.word	0x00000000
        /*0024*/ 	.short	0x0000
        /*0026*/ 	.short	0x0000
        /*0028*/ 	.byte	0x00, 0xf0, 0xe1, 0x10


	//----- nvinfo : EIATTR_MAXREG_COUNT
	.align		4
.L_418:
        /*002c*/ 	.byte	0x03, 0x1b
        /*002e*/ 	.short	0x00ff


	//----- nvinfo : EIATTR_NUM_BARRIERS
	.align		4
        /*0030*/ 	.byte	0x02, 0x4c
        /*0032*/ 	.byte	0x06
	.zero		1


	//----- nvinfo : EIATTR_MERCURY_ISA_VERSION
	.align		4
        /*0034*/ 	.byte	0x03, 0x5f
        /*0036*/ 	.short	0x0000


	//----- nvinfo : EIATTR_INT_WARP_WIDE_INSTR_OFFSETS
	.align		4
        /*0038*/ 	.byte	0x04, 0x31
        /*003a*/ 	.short	(.L_420 - .L_419)


	//   ....[0]....
.L_419:
        /*003c*/ 	.word	0x00008000


	//   ....[1]....
        /*0040*/ 	.word	0x000080a0


	//----- nvinfo : EIATTR_COOP_GROUP_MASK_REGIDS
	.align		4
.L_420:
        /*0044*/ 	.byte	0x04, 0x29
        /*0046*/ 	.short	(.L_422 - .L_421)


	//   ....[0]....
.L_421:
        /*0048*/ 	.word	0xffffffff


	//   ....[1]....
        /*004c*/ 	.word	0xffffffff


	//   ....[2]....
        /*0050*/ 	.word	0xffffffff


	//   ....[3]....
        /*0054*/ 	.word	0xffffffff


	//   ....[4]....
        /*0058*/ 	.word	0xffffffff


	//   ....[5]....
        /*005c*/ 	.word	0xffffffff


	//   ....[6]....
        /*0060*/ 	.word	0xffffffff


	//   ....[7]....
        /*0064*/ 	.word	0xffffffff


	//   ....[8]....
        /*0068*/ 	.word	0xffffffff


	//   ....[9]....
        /*006c*/ 	.word	0xffffffff


	//   ....[10]....
        /*0070*/ 	.word	0xffffffff


	//   ....[11]....
        /*0074*/ 	.word	0xffffffff


	//   ....[12]....
        /*0078*/ 	.word	0xffffffff


	//   ....[13]....
        /*007c*/ 	.word	0xffffffff


	//   ....[14]....
        /*0080*/ 	.word	0xffffffff


	//   ....[15]....
        /*0084*/ 	.word	0xffffffff


	//   ....[16]....
        /*0088*/ 	.word	0xffffffff


	//   ....[17]....
        /*008c*/ 	.word	0xffffffff


	//   ....[18]....
        /*0090*/ 	.word	0xffffffff


	//   ....[19]....
        /*0094*/ 	.word	0xffffffff


	//   ....[20]....
        /*0098*/ 	.word	0xffffffff


	//   ....[21]....
        /*009c*/ 	.word	0xffffffff


	//   ....[22]....
        /*00a0*/ 	.word	0xffffffff


	//   ....[23]....
        /*00a4*/ 	.word	0xffffffff


	//   ....[24]....
        /*00a8*/ 	.word	0xffffffff


	//   ....[25]....
        /*00ac*/ 	.word	0xffffffff


	//   ....[26]....
        /*00b0*/ 	.word	0xffffffff


	//   ....[27]....
        /*00b4*/ 	.word	0xffffffff


	//   ....[28]....
        /*00b8*/ 	.word	0xffffffff


	//   ....[29]....
        /*00bc*/ 	.word	0xffffffff


	//   ....[30]....
        /*00c0*/ 	.word	0xffffffff


	//   ....[31]....
        /*00c4*/ 	.word	0xffffffff


	//   ....[32]....
        /*00c8*/ 	.word	0xffffffff


	//   ....[33]....
        /*00cc*/ 	.word	0xffffffff


	//   ....[34]....
        /*00d0*/ 	.word	0xffffffff


	//   ....[35]....
        /*00d4*/ 	.word	0xffffffff


	//   ....[36]....
        /*00d8*/ 	.word	0xffffffff


	//   ....[37]....
        /*00dc*/ 	.word	0xffffffff


	//   ....[38]....
        /*00e0*/ 	.word	0xffffffff


	//   ....[39]....
        /*00e4*/ 	.word	0xffffffff


	//   ....[40]....
        /*00e8*/ 	.word	0xffffffff


	//   ....[41]....
        /*00ec*/ 	.word	0xffffffff


	//   ....[42]....
        /*00f0*/ 	.word	0xffffffff


	//   ....[43]....
        /*00f4*/ 	.word	0xffffffff


	//   ....[44]....
        /*00f8*/ 	.word	0xffffffff


	//   ....[45]....
        /*00fc*/ 	.word	0xffffffff


	//   ....[46]....
        /*0100*/ 	.word	0xffffffff


	//   ....[47]....
        /*0104*/ 	.word	0xffffffff


	//   ....[48]....
        /*0108*/ 	.word	0xffffffff


	//   ....[49]....
        /*010c*/ 	.word	0xffffffff


	//   ....[50]....
        /*0110*/ 	.word	0xffffffff


	//   ....[51]....
        /*0114*/ 	.word	0xffffffff


	//   ....[52]....
        /*0118*/ 	.word	0xffffffff


	//   ....[53]....
        /*011c*/ 	.word	0xffffffff


	//   ....[54]....
        /*0120*/ 	.word	0xffffffff


	//   ....[55]....
        /*0124*/ 	.word	0xffffffff


	//   ....[56]....
        /*0128*/ 	.word	0xffffffff


	//   ....[57]....
        /*012c*/ 	.word	0xffffffff


	//   ....[58]....
        /*0130*/ 	.word	0xffffffff


	//   ....[59]....
        /*0134*/ 	.word	0xffffffff


	//   ....[60]....
        /*0138*/ 	.word	0xffffffff


	//   ....[61]....
        /*013c*/ 	.word	0xffffffff


	//   ....[62]....
        /*0140*/ 	.word	0xffffffff


	//   ....[63]....
        /*0144*/ 	.word	0xffffffff


	//   ....[64]....
        /*0148*/ 	.word	0xffffffff


	//   ....[65]....
        /*014c*/ 	.word	0xffffffff


	//   ....[66]....
        /*0150*/ 	.word	0xffffffff


	//   ....[67]....
        /*0154*/ 	.word	0xffffffff


	//   ....[68]....
        /*0158*/ 	.word	0xffffffff


	//   ....[69]....
        /*015c*/ 	.word	0xffffffff


	//   ....[70]....
        /*0160*/ 	.word	0xffffffff


	//   ....[71]....
        /*0164*/ 	.word	0xffffffff


	//   ....[72]....
        /*0168*/ 	.word	0xffffffff


	//   ....[73]....
        /*016c*/ 	.word	0xffffffff


	//   ....[74]....
        /*0170*/ 	.word	0xffffffff


	//   ....[75]....
        /*0174*/ 	.word	0xffffffff


	//   ....[76]....
        /*0178*/ 	.word	0xffffffff


	//   ....[77]....
        /*017c*/ 	.word	0xffffffff


	//   ....[78]....
        /*0180*/ 	.word	0xffffffff


	//   ....[79]....
        /*0184*/ 	.word	0xffffffff


	//   ....[80]....
        /*0188*/ 	.word	0xffffffff


	//   ....[81]....
        /*018c*/ 	.word	0xffffffff


	//   ....[82]....
        /*0190*/ 	.word	0xffffffff


	//   ....[83]....
        /*0194*/ 	.word	0xffffffff


	//   ....[84]....
        /*0198*/ 	.word	0xffffffff


	//   ....[85]....
        /*019c*/ 	.word	0xffffffff


	//   ....[86]....
        /*01a0*/ 	.word	0xffffffff


	//   ....[87]....
        /*01a4*/ 	.word	0xffffffff


	//   ....[88]....
        /*01a8*/ 	.word	0xffffffff


	//   ....[89]....
        /*01ac*/ 	.word	0xffffffff


	//   ....[90]....
        /*01b0*/ 	.word	0xffffffff


	//   ....[91]....
        /*01b4*/ 	.word	0xffffffff


	//   ....[92]....
        /*01b8*/ 	.word	0xffffffff


	//   ....[93]....
        /*01bc*/ 	.word	0xffffffff


	//   ....[94]....
        /*01c0*/ 	.word	0xffffffff


	//   ....[95]....
        /*01c4*/ 	.word	0xffffffff


	//   ....[96]....
        /*01c8*/ 	.word	0xffffffff


	//   ....[97]....
        /*01cc*/ 	.word	0xffffffff


	//   ....[98]....
        /*01d0*/ 	.word	0xffffffff


	//   ....[99]....
        /*01d4*/ 	.word	0xffffffff


	//   ....[100]....
        /*01d8*/ 	.word	0xffffffff


	//   ....[101]....
        /*01dc*/ 	.word	0xffffffff


	//   ....[102]....
        /*01e0*/ 	.word	0xffffffff


	//   ....[103]....
        /*01e4*/ 	.word	0xffffffff


	//   ....[104]....
        /*01e8*/ 	.word	0xffffffff


	//   ....[105]....
        /*01ec*/ 	.word	0xffffffff


	//   ....[106]....
        /*01f0*/ 	.word	0xffffffff


	//   ....[107]....
        /*01f4*/ 	.word	0xffffffff


	//   ....[108]....
        /*01f8*/ 	.word	0xffffffff


	//   ....[109]....
        /*01fc*/ 	.word	0xffffffff


	//   ....[110]....
        /*0200*/ 	.word	0xffffffff


	//   ....[111]....
        /*0204*/ 	.word	0xffffffff


	//   ....[112]....
        /*0208*/ 	.word	0xffffffff


	//   ....[113]....
        /*020c*/ 	.word	0xffffffff


	//   ....[114]....
        /*0210*/ 	.word	0xffffffff


	//   ....[115]....
        /*0214*/ 	.word	0xffffffff


	//   ....[116]....
        /*0218*/ 	.word	0xffffffff


	//   ....[117]....
        /*021c*/ 	.word	0xffffffff


	//   ....[118]....
        /*0220*/ 	.word	0xffffffff


	//   ....[119]....
        /*0224*/ 	.word	0xffffffff


	//   ....[120]....
        /*0228*/ 	.word	0xffffffff


	//   ....[121]....
        /*022c*/ 	.word	0xffffffff


	//   ....[122]....
        /*0230*/ 	.word	0xffffffff


	//   ....[123]....
        /*0234*/ 	.word	0xffffffff


	//   ....[124]....
        /*0238*/ 	.word	0xffffffff


	//   ....[125]....
        /*023c*/ 	.word	0xffffffff


	//   ....[126]....
        /*0240*/ 	.word	0xffffffff


	//   ....[127]....
        /*0244*/ 	.word	0xffffffff


	//   ....[128]....
        /*0248*/ 	.word	0xffffffff


	//   ....[129]....
        /*024c*/ 	.word	0xffffffff


	//   ....[130]....
        /*0250*/ 	.word	0xffffffff


	//   ....[131]....
        /*0254*/ 	.word	0xffffffff


	//   ....[132]....
        /*0258*/ 	.word	0xffffffff


	//   ....[133]....
        /*025c*/ 	.word	0xffffffff


	//   ....[134]....
        /*0260*/ 	.word	0xffffffff


	//   ....[135]....
        /*0264*/ 	.word	0xffffffff


	//   ....[136]....
        /*0268*/ 	.word	0xffffffff


	//   ....[137]....
        /*026c*/ 	.word	0xffffffff


	//   ....[138]....
        /*0270*/ 	.word	0xffffffff


	//----- nvinfo : EIATTR_COOP_GROUP_INSTR_OFFSETS
	.align		4
.L_422:
        /*0274*/ 	.byte	0x04, 0x28
        /*0276*/ 	.short	(.L_424 - .L_423)


	//   ....[0]....
.L_423:
        /*0278*/ 	.word	0x00000080


	//   ....[1]....
        /*027c*/ 	.word	0x00000200


	//   ....[2]....
        /*0280*/ 	.word	0x00000230


	//   ....[3]....
        /*0284*/ 	.word	0x00000260


	//   ....[4]....
        /*0288*/ 	.word	0x00000290


	//   ....[5]....
        /*028c*/ 	.word	0x000002c0


	//   ....[6]....
        /*0290*/ 	.word	0x000002f0


	//   ....[7]....
        /*0294*/ 	.word	0x00000450


	//   ....[8]....
        /*0298*/ 	.word	0x00000490


	//   ....[9]....
        /*029c*/ 	.word	0x000004c0


	//   ....[10]....
        /*02a0*/ 	.word	0x000004f0


	//   ....[11]....
        /*02a4*/ 	.word	0x00000520


	//   ....[12]....
        /*02a8*/ 	.word	0x00000550


	//   ....[13]....
        /*02ac*/ 	.word	0x000005e0


	//   ....[14]....
        /*02b0*/ 	.word	0x00000610


	//   ....[15]....
        /*02b4*/ 	.word	0x00000630


	//   ....[16]....
        /*02b8*/ 	.word	0x00000690


	//   ....[17]....
        /*02bc*/ 	.word	0x00002010


	//   ....[18]....
        /*02c0*/ 	.word	0x00002030


	//   ....[19]....
        /*02c4*/ 	.word	0x00002160


	//   ....[20]....
        /*02c8*/ 	.word	0x00002170


	//   ....[21]....
        /*02cc*/ 	.word	0x000022a0


	//   ....[22]....
        /*02d0*/ 	.word	0x000022c0


	//   ....[23]....
        /*02d4*/ 	.word	0x000023f0


	//   ....[24]....
        /*02d8*/ 	.word	0x00002400


	//   ....[25]....
        /*02dc*/ 	.word	0x00003cb0


	//   ....[26]....
        /*02e0*/ 	.word	0x00003ce0


	//   ....[27]....
        /*02e4*/ 	.word	0x00003d00


	//   ....[28]....
        /*02e8*/ 	.word	0x00003d20


	//   ....[29]....
        /*02ec*/ 	.word	0x00005e40


	//   ....[30]....
        /*02f0*/ 	.word	0x00005e60


	//   ....[31]....
        /*02f4*/ 	.word	0x00005e80


	//   ....[32]....
        /*02f8*/ 	.word	0x00005ea0


	//   ....[33]....
        /*02fc*/ 	.word	0x00007800


	//   ....[34]....
        /*0300*/ 	.word	0x00007830


	//   ....[35]....
        /*0304*/ 	.word	0x00007840


	//   ....[36]....
        /*0308*/ 	.word	0x00007870


	//   ....[37]....
        /*030c*/ 	.word	0x00008b70


	//   ....[38]....
        /*0310*/ 	.word	0x00008b90


	//   ....[39]....
        /*0314*/ 	.word	0x00008bc0


	//   ....[40]....
        /*0318*/ 	.word	0x00008be0


	//   ....[41]....
        /*031c*/ 	.word	0x00008f30


	//   ....[42]....
        /*0320*/ 	.word	0x00008f50


	//   ....[43]....
        /*0324*/ 	.word	0x00009070


	//   ....[44]....
        /*0328*/ 	.word	0x00009080


	//   ....[45]....
        /*032c*/ 	.word	0x000091b0


	//   ....[46]....
        /*0330*/ 	.word	0x000091d0


	//   ....[47]....
        /*0334*/ 	.word	0x00009300


	//   ....[48]....
        /*0338*/ 	.word	0x00009310


	//   ....[49]....
        /*033c*/ 	.word	0x00009620


	//   ....[50]....
        /*0340*/ 	.word	0x00009640


	//   ....[51]....
        /*0344*/ 	.word	0x00009f10


	//   ....[52]....
        /*0348*/ 	.word	0x00009f20


	//   ....[53]....
        /*034c*/ 	.word	0x0000ac20


	//   ....[54]....
        /*0350*/ 	.word	0x0000ac40


	//   ....[55]....
        /*0354*/ 	.word	0x0000ad70


	//   ....[56]....
        /*0358*/ 	.word	0x0000ad80


	//   ....[57]....
        /*035c*/ 	.word	0x0000aeb0


	//   ....[58]....
        /*0360*/ 	.word	0x0000aed0


	//   ....[59]....
        /*0364*/ 	.word	0x0000b000


	//   ....[60]....
        /*0368*/ 	.word	0x0000b010


	//   ....[61]....
        /*036c*/ 	.word	0x0000b1c0


	//   ....[62]....
        /*0370*/ 	.word	0x0000b1e0


	//   ....[63]....
        /*0374*/ 	.word	0x0000b300


	//   ....[64]....
        /*0378*/ 	.word	0x0000b340


	//   ....[65]....
        /*037c*/ 	.word	0x0000b370


	//   ....[66]....
        /*0380*/ 	.word	0x0000b3a0


	//   ....[67]....
        /*0384*/ 	.word	0x0000b3d0


	//   ....[68]....
        /*0388*/ 	.word	0x0000b400


	//   ....[69]....
        /*038c*/ 	.word	0x0000b550


	//   ....[70]....
        /*0390*/ 	.word	0x0000b590


	//   ....[71]....
        /*0394*/ 	.word	0x0000b5c0


	//   ....[72]....
        /*0398*/ 	.word	0x0000b5f0


	//   ....[73]....
        /*039c*/ 	.word	0x0000b620


	//   ....[74]....
        /*03a0*/ 	.word	0x0000b650


	//   ....[75]....
        /*03a4*/ 	.word	0x0000b6e0


	//   ....[76]....
        /*03a8*/ 	.word	0x0000b710


	//   ....[77]....
        /*03ac*/ 	.word	0x0000b720


	//   ....[78]....
        /*03b0*/ 	.word	0x0000b780


	//   ....[79]....
        /*03b4*/ 	.word	0x0000bc40


	//   ....[80]....
        /*03b8*/ 	.word	0x0000bc80


	//   ....[81]....
        /*03bc*/ 	.word	0x0000bcd0


	//   ....[82]....
        /*03c0*/ 	.word	0x0000bd20


	//   ....[83]....
        /*03c4*/ 	.word	0x0000bd70


	//   ....[84]....
        /*03c8*/ 	.word	0x0000bde0


	//   ....[85]....
        /*03cc*/ 	.word	0x0000be20


	//   ....[86]....
        /*03d0*/ 	.word	0x0000be80


	//   ....[87]....
        /*03d4*/ 	.word	0x0000bef0


	//   ....[88]....
        /*03d8*/ 	.word	0x0000bf50


	//   ....[89]....
        /*03dc*/ 	.word	0x0000bfc0


	//   ....[90]....
        /*03e0*/ 	.word	0x0000c030


	//   ....[91]....
        /*03e4*/ 	.word	0x0000c090


	//   ....[92]....
        /*03e8*/ 	.word	0x0000c0f0


	//   ....[93]....
        /*03ec*/ 	.word	0x0000c150


	//   ....[94]....
        /*03f0*/ 	.word	0x0000c1c0


	//   ....[95]....
        /*03f4*/ 	.word	0x0000c220


	//   ....[96]....
        /*03f8*/ 	.word	0x0000c280


	//   ....[97]....
        /*03fc*/ 	.word	0x0000c2c0


	//   ....[98]....
        /*0400*/ 	.word	0x0000c300


	//   ....[99]....
        /*0404*/ 	.word	0x0000c350


	//   ....[100]....
        /*0408*/ 	.word	0x0000c3a0


	//   ....[101]....
        /*040c*/ 	.word	0x0000c400


	//   ....[102]....
        /*0410*/ 	.word	0x0000c470


	//   ....[103]....
        /*0414*/ 	.word	0x0000c4d0


	//   ....[104]....
        /*0418*/ 	.word	0x0000c530


	//   ....[105]....
        /*041c*/ 	.word	0x0000c590


	//   ....[106]....
        /*0420*/ 	.word	0x0000c600


	//   ....[107]....
        /*0424*/ 	.word	0x0000c660


	//   ....[108]....
        /*0428*/ 	.word	0x0000c6c0


	//   ....[109]....
        /*042c*/ 	.word	0x0000c720


	//   ....[110]....
        /*0430*/ 	.word	0x0000c790


	//   ....[111]....
        /*0434*/ 	.word	0x0000c7f0


	//   ....[112]....
        /*0438*/ 	.word	0x0000c850


	//   ....[113]....
        /*043c*/ 	.word	0x0000c8b0


	//   ....[114]....
        /*0440*/ 	.word	0x0000c920


	//   ....[115]....
        /*0444*/ 	.word	0x0000c980


	//   ....[116]....
        /*0448*/ 	.word	0x0000c9e0


	//   ....[117]....
        /*044c*/ 	.word	0x0000ca40


	//   ....[118]....
        /*0450*/ 	.word	0x0000cab0


	//   ....[119]....
        /*0454*/ 	.word	0x0000cb10


	//   ....[120]....
        /*0458*/ 	.word	0x0000cb70


	//   ....[121]....
        /*045c*/ 	.word	0x0000cbd0


	//   ....[122]....
        /*0460*/ 	.word	0x0000cc40


	//   ....[123]....
        /*0464*/ 	.word	0x0000cc90


	//   ....[124]....
        /*0468*/ 	.word	0x0000ccd0


	//   ....[125]....
        /*046c*/ 	.word	0x0000cd20


	//   ....[126]....
        /*0470*/ 	.word	0x0000cd70


	//   ....[127]....
        /*0474*/ 	.word	0x0000cdc0


	//   ....[128]....
        /*0478*/ 	.word	0x0000ce30


	//   ....[129]....
        /*047c*/ 	.word	0x0000ce80


	//   ....[130]....
        /*0480*/ 	.word	0x0000ced0


	//   ....[131]....
        /*0484*/ 	.word	0x0000cf20


	//   ....[132]....
        /*0488*/ 	.word	0x0000cf70


	//   ....[133]....
        /*048c*/ 	.word	0x0000cfc0


	//   ....[134]....
        /*0490*/ 	.word	0x0000d030


	//   ....[135]....
        /*0494*/ 	.word	0x0000d070


	//   ....[136]....
        /*0498*/ 	.word	0x0000d0d0


	//   ....[137]....
        /*049c*/ 	.word	0x0000d130


	//   ....[138]....
        /*04a0*/ 	.word	0x0000d190


	//----- nvinfo : EIATTR_EXIT_INSTR_OFFSETS
	.align		4
.L_424:
        /*04a4*/ 	.byte	0x04, 0x1c
        /*04a6*/ 	.short	(.L_426 - .L_425)


	//   ....[0]....
.L_425:
        /*04a8*/ 	.word	0x00000ae0


	//   ....[1]....
        /*04ac*/ 	.word	0x0000bc10


	//----- nvinfo : EIATTR_MAX_THREADS
	.align		4
.L_426:
        /*04b0*/ 	.byte	0x04, 0x05
        /*04b2*/ 	.short	(.L_428 - .L_427)
.L_427:
        /*04b4*/ 	.word	0x00000100
        /*04b8*/ 	.word	0x00000001
        /*04bc*/ 	.word	0x00000001


	//----- nvinfo : EIATTR_CRS_STACK_SIZE
	.align		4
.L_428:
        /*04c0*/ 	.byte	0x04, 0x1e
        /*04c2*/ 	.short	(.L_430 - .L_429)
.L_429:
        /*04c4*/ 	.word	0x00000000
.L_430:


//--------------------- .nv.info._ZN7cutlass13device_kernelIN5flash19enable_sm80_to_sm89INS1_16FlashAttnFwdSm80INS1_25CollectiveMainloopFwdSm80ILi8ELi2ELb0EN4cute5tupleIJNS5_1CILi128EEENS7_ILi64EEENS7_ILi192EEEEEELi192ENS_10bfloat16_tEfNS_4arch4Sm80ELb0ELb0ELb0ELb1ELb0ELb1ELb1ELb1EEENS1_21CollectiveEpilogueFwdINS6_IJS8_SA_S9_EEENS6_IJNS7_ILi1EEESI_SI_EEESC_SE_Li256ELb1ELb1ELb1ELb0EEENS1_36VarlenDynamicPersistentTileSchedulerILi128ELi64ELi256ELi256ELb1ELb1ELb0ELb0ELb1ELb1EEEEEEEEEvNT_6ParamsE --------------------------
	.section	.nv.info._ZN7cutlass13device_kernelIN5flash19enable_sm80_to_sm89INS1_16FlashAttnFwdSm80INS1_25CollectiveMainloopFwdSm80ILi8ELi2ELb0EN4cute5tupleIJNS5_1CILi128EEENS7_ILi64EEENS7_ILi192EEEEEELi192ENS_10bfloat16_tEfNS_4arch4Sm80ELb0ELb0ELb0ELb1ELb0ELb1ELb1ELb1EEENS1_21CollectiveEpilogueFwdINS6_IJS8_SA_S9_EEENS6_IJNS7_ILi1EEESI_SI_EEESC_SE_Li256ELb1ELb1ELb1ELb0EEENS1_36VarlenDynamicPersistentTileSchedulerILi128ELi64ELi256ELi256ELb1ELb1ELb0ELb0ELb1ELb1EEEEEEEEEvNT_6ParamsE,"",@"SHT_CUDA_INFO"
	.sectionflags	@""
	.align	4


	//----- nvinfo : EIATTR_CUDA_API_VERSION
	.align		4
        /*0000*/ 	.byte	0x04, 0x37
        /*0002*/ 	.short	(.L_432 - .L_431)
.L_431:
        /*0004*/ 	.word	0x00000082


	//----- nvinfo : EIATTR_SW2861232_WAR
	.align		4
.L_432:
        /*0008*/ 	.byte	0x01, 0x35
	.zero		2


	//----- nvinfo : EIATTR_PARAM_CBANK
	.align		4
        /*000c*/ 	.byte	0x04, 0x0a
        /*000e*/ 	.short	(.L_434 - .L_433)
	.align		4
.L_433:
        /*0010*/ 	.word	index@(.nv.constant0._ZN7cutlass13device_kernelIN5flash19enable_sm80_to_sm89INS1_16FlashAttnFwdSm80INS1_25CollectiveMainloopFwdSm80ILi8ELi2ELb0EN4cute5tupleIJNS5_1CILi128EEENS7_ILi64EEENS7_ILi192EEEEEELi192ENS_10bfloat16_tEfNS_4arch4Sm80ELb0ELb0ELb0ELb1ELb0ELb1ELb1ELb1EEENS1_21CollectiveEpilogueFwdINS6_IJS8_SA_S9_EEENS6_IJNS7_ILi1EEESI_SI_EEESC_SE_Li256ELb1ELb1ELb1ELb0EEENS1_36VarlenDynamicPersistentTileSchedulerILi128ELi64ELi256ELi256ELb1ELb1ELb0ELb0ELb1ELb1EEEEEEEEEvNT_6ParamsE)
        /*0014*/ 	.short	0x0160
        /*0016*/ 	.short	0x0438


	//----- nvinfo : EIATTR_CBANK_PARAM_SIZE
	.align		4
.L_434:
        /*0018*/ 	.byte	0x03, 0x19
        /*001a*/ 	.short	0x0438


	//----- nvinfo : EIATTR_KPARAM_INFO
	.align		4
        /*001c*/ 	.byte	0x04, 0x17
        /*001e*/ 	.short	(.L_436 - .L_435)
.L_435:
        /*0020*/ 	.word	0x00000000
        /*0024*/ 	.short	0x0000
        /*0026*/ 	.short	0x0000
        /*0028*/ 	.byte	0x00, 0xf0, 0xe1, 0x10


	//----- nvinfo : EIATTR_MAXREG_COUNT
	.align		4
.L_436:
        /*002c*/ 	.byte	0x03, 0x1b
        /*002e*/ 	.short	0x00ff


	//----- nvinfo : EIATTR_NUM_BARRIERS
	.align		4
        /*0030*/ 	.byte	0x02, 0x4c
        /*0032*/ 	.byte	0x06
	.zero		1


	//----- nvinfo : EIATTR_MERCURY_ISA_VERSION
	.align		4
        /*0034*/ 	.byte	0x03, 0x5f
        /*0036*/ 	.short	0x0000


	//----- nvinfo : EIATTR_INT_WARP_WIDE_INSTR_OFFSETS
	.align		4
        /*0038*/ 	.byte	0x04, 0x31
        /*003a*/ 	.short	(.L_438 - .L_437)


	//   ....[0]....
.L_437:
        /*003c*/ 	.word	0x000131e0


	//   ....[1]....
        /*0040*/ 	.word	0x00013280


	//----- nvinfo : EIATTR_COOP_GROUP_MASK_REGIDS
	.align		4
.L_438:
        /*0044*/ 	.byte	0x04, 0x29
        /*0046*/ 	.short	(.L_440 - .L_439)


	//   ....[0]....
.L_439:
        /*0048*/ 	.word	0xffffffff


	//   ....[1]....
        /*004c*/ 	.word	0xffffffff


	//   ....[2]....
        /*0050*/ 	.word	0xffffffff


	//   ....[3]....
        /*0054*/ 	.word	0xffffffff


	//   ....[4]....
        /*0058*/ 	.word	0xffffffff


	//   ....[5]....
        /*005c*/ 	.word	0xffffffff


	//   ....[6]....
        /*0060*/ 	.word	0xffffffff


	//   ....[7]....
        /*0064*/ 	.word	0xffffffff


	//   ....[8]....
        /*0068*/ 	.word	0xffffffff


	//   ....[9]....
        /*006c*/ 	.word	0xffffffff


	//   ....[10]....
        /*0070*/ 	.word	0xffffffff


	//   ....[11]....
        /*0074*/ 	.word	0xffffffff


	//   ....[12]....
        /*0078*/ 	.word	0xffffffff


	//   ....[13]....
        /*007c*/ 	.word	0xffffffff


	//   ....[14]....
        /*0080*/ 	.word	0xffffffff


	//   ....[15]....
        /*0084*/ 	.word	0xffffffff


	//   ....[16]....
        /*0088*/ 	.word	0xffffffff


	//   ....[17]....
        /*008c*/ 	.word	0xffffffff


	//   ....[18]....
        /*0090*/ 	.word	0xffffffff


	//   ....[19]....
        /*0094*/ 	.word	0xffffffff


	//   ....[20]....
        /*0098*/ 	.word	0xffffffff


	//   ....[21]....
        /*009c*/ 	.word	0xffffffff


	//   ....[22]....
        /*00a0*/ 	.word	0xffffffff


	//   ....[23]....
        /*00a4*/ 	.word	0xffffffff


	//   ....[24]....
        /*00a8*/ 	.word	0xffffffff


	//   ....[25]....
        /*00ac*/ 	.word	0xffffffff


	//   ....[26]....
        /*00b0*/ 	.word	0xffffffff


	//   ....[27]....
        /*00b4*/ 	.word	0xffffffff


	//   ....[28]....
        /*00b8*/ 	.word	0xffffffff


	//   ....[29]....
        /*00bc*/ 	.word	0xffffffff


	//   ....[30]....
        /*00c0*/ 	.word	0xffffffff


	//   ....[31]....
        /*00c4*/ 	.word	0xffffffff


	//   ....[32]....
        /*00c8*/ 	.word	0xffffffff


	//   ....[33]....
        /*00cc*/ 	.word	0xffffffff


	//   ....[34]....
        /*00d0*/ 	.word	0xffffffff


	//   ....[35]....
        /*00d4*/ 	.word	0xffffffff


	//   ....[36]....
        /*00d8*/ 	.word	0xffffffff


	//   ....[37]....
        /*00dc*/ 	.word	0xffffffff


	//   ....[38]....
        /*00e0*/ 	.word	0xffffffff


	//   ....[39]....
        /*00e4*/ 	.word	0xffffffff


	//   ....[40]....
        /*00e8*/ 	.word	0xffffffff


	//   ....[41]....
        /*00ec*/ 	.word	0xffffffff


	//   ....[42]....
        /*00f0*/ 	.word	0xffffffff


	//   ....[43]....
        /*00f4*/ 	.word	0xffffffff


	//   ....[44]....
        /*00f8*/ 	.word	0xffffffff


	//   ....[45]....
        /*00fc*/ 	.word	0xffffffff


	//   ....[46]....
        /*0100*/ 	.word	0xffffffff


	//   ....[47]....
        /*0104*/ 	.word	0xffffffff


	//   ....[48]....
        /*0108*/ 	.word	0xffffffff


	//   ....[49]....
        /*010c*/ 	.word	0xffffffff


	//   ....[50]....
        /*0110*/ 	.word	0xffffffff


	//   ....[51]....
        /*0114*/ 	.word	0xffffffff


	//   ....[52]....
        /*0118*/ 	.word	0xffffffff


	//   ....[53]....
        /*011c*/ 	.word	0xffffffff


	//   ....[54]....
        /*0120*/ 	.word	0xffffffff


	//   ....[55]....
        /*0124*/ 	.word	0xffffffff


	//   ....[56]....
        /*0128*/ 	.word	0xffffffff


	//   ....[57]....
        /*012c*/ 	.word	0xffffffff


	//   ....[58]....
        /*0130*/ 	.word	0xffffffff


	//   ....[59]....
        /*0134*/ 	.word	0xffffffff


	//   ....[60]....
        /*0138*/ 	.word	0xffffffff


	//   ....[61]....
        /*013c*/ 	.word	0xffffffff


	//   ....[62]....
        /*0140*/ 	.word	0xffffffff


	//   ....[63]....
        /*0144*/ 	.word	0xffffffff


	//   ....[64]....
        /*0148*/ 	.word	0xffffffff


	//   ....[65]....
        /*014c*/ 	.word	0xffffffff


	//   ....[66]....
        /*0150*/ 	.word	0xffffffff


	//   ....[67]....
        /*0154*/ 	.word	0xffffffff


	//   ....[68]....
        /*0158*/ 	.word	0xffffffff


	//   ....[69]....
        /*015c*/ 	.word	0xffffffff


	//   ....[70]....
        /*0160*/ 	.word	0xffffffff


	//   ....[71]....
        /*0164*/ 	.word	0xffffffff


	//   ....[72]....
        /*0168*/ 	.word	0xffffffff


	//   ....[73]....
        /*016c*/ 	.word	0xffffffff


	//   ....[74]....
        /*0170*/ 	.word	0xffffffff


	//   ....[75]....
        /*0174*/ 	.word	0xffffffff


	//   ....[76]....
        /*0178*/ 	.word	0xffffffff


	//   ....[77]....
        /*017c*/ 	.word	0xffffffff


	//   ....[78]....
        /*0180*/ 	.word	0xffffffff


	//   ....[79]....
        /*0184*/ 	.word	0xffffffff


	//   ....[80]....
        /*0188*/ 	.word	0xffffffff


	//   ....[81]....
        /*018c*/ 	.word	0xffffffff


	//   ....[82]....
        /*0190*/ 	.word	0xffffffff


	//   ....[83]....
        /*0194*/ 	.word	0xffffffff


	//   ....[84]....
        /*0198*/ 	.word	0xffffffff


	//   ....[85]....
        /*019c*/ 	.word	0xffffffff


	//   ....[86]....
        /*01a0*/ 	.word	0xffffffff


	//   ....[87]....
        /*01a4*/ 	.word	0xffffffff


	//   ....[88]....
        /*01a8*/ 	.word	0xffffffff


	//   ....[89]....
        /*01ac*/ 	.word	0xffffffff


	//   ....[90]....
        /*01b0*/ 	.word	0xffffffff


	//   ....[91]....
        /*01b4*/ 	.word	0xffffffff


	//   ....[92]....
        /*01b8*/ 	.word	0xffffffff


	//   ....[93]....
        /*01bc*/ 	.word	0xffffffff


	//   ....[94]....
        /*01c0*/ 	.word	0xffffffff


	//   ....[95]....
        /*01c4*/ 	.word	0xffffffff


	//   ....[96]....
        /*01c8*/ 	.word	0xffffffff


	//   ....[97]....
        /*01cc*/ 	.word	0xffffffff


	//   ....[98]....
        /*01d0*/ 	.word	0xffffffff


	//   ....[99]....
        /*01d4*/ 	.word	0xffffffff


	//   ....[100]....
        /*01d8*/ 	.word	0xffffffff


	//   ....[101]....
        /*01dc*/ 	.word	0xffffffff


	//   ....[102]....
        /*01e0*/ 	.word	0xffffffff


	//   ....[103]....
        /*01e4*/ 	.word	0xffffffff


	//   ....[104]....
        /*01e8*/ 	.word	0xffffffff


	//   ....[105]....
        /*01ec*/ 	.word	0xffffffff


	//   ....[106]....
        /*01f0*/ 	.word	0xffffffff


	//   ....[107]....
        /*01f4*/ 	.word	0xffffffff


	//   ....[108]....
        /*01f8*/ 	.word	0xffffffff


	//   ....[109]....
        /*01fc*/ 	.word	0xffffffff


	//   ....[110]....
        /*0200*/ 	.word	0xffffffff


	//   ....[111]....
        /*0204*/ 	.word	0xffffffff


	//   ....[112]....
        /*0208*/ 	.word	0xffffffff


	//   ....[113]....
        /*020c*/ 	.word	0xffffffff


	//   ....[114]....
        /*0210*/ 	.word	0xffffffff


	//   ....[115]....
        /*0214*/ 	.word	0xffffffff


	//   ....[116]....
        /*0218*/ 	.word	0xffffffff


	//   ....[117]....
        /*021c*/ 	.word	0xffffffff


	//   ....[118]....
        /*0220*/ 	.word	0xffffffff


	//   ....[119]....
        /*0224*/ 	.word	0xffffffff


	//   ....[120]....
        /*0228*/ 	.word	0xffffffff


	//   ....[121]....
        /*022c*/ 	.word	0xffffffff


	//   ....[122]....
        /*0230*/ 	.word	0xffffffff


	//   ....[123]....
        /*0234*/ 	.word	0xffffffff


	//   ....[124]....
        /*0238*/ 	.word	0xffffffff


	//   ....[125]....
        /*023c*/ 	.word	0xffffffff


	//   ....[126]....
        /*0240*/ 	.word	0xffffffff


	//   ....[127]....
        /*0244*/ 	.word	0xffffffff


	//   ....[128]....
        /*0248*/ 	.word	0xffffffff


	//   ....[129]....
        /*024c*/ 	.word	0xffffffff


	//   ....[130]....
        /*0250*/ 	.word	0xffffffff


	//   ....[131]....
        /*0254*/ 	.word	0xffffffff


	//   ....[132]....
        /*0258*/ 	.word	0xffffffff


	//   ....[133]....
        /*025c*/ 	.word	0xffffffff


	//   ....[134]....
        /*0260*/ 	.word	0xffffffff


	//   ....[135]....
        /*0264*/ 	.word	0xffffffff


	//   ....[136]....
        /*0268*/ 	.word	0xffffffff


	//   ....[137]....
        /*026c*/ 	.word	0xffffffff


	//   ....[138]....
        /*0270*/ 	.word	0xffffffff


	//   ....[139]....
        /*0274*/ 	.word	0xffffffff


	//   ....[140]....
        /*0278*/ 	.word	0xffffffff


	//   ....[141]....
        /*027c*/ 	.word	0xffffffff


	//   ....[142]....
        /*0280*/ 	.word	0xffffffff


	//   ....[143]....
        /*0284*/ 	.word	0xffffffff


	//   ....[144]....
        /*0288*/ 	.word	0xffffffff


	//   ....[145]....
        /*028c*/ 	.word	0xffffffff


	//   ....[146]....
        /*0290*/ 	.word	0xffffffff


	//----- nvinfo : EIATTR_COOP_GROUP_INSTR_OFFSETS
	.align		4
.L_440:
        /*0294*/ 	.byte	0x04, 0x28
        /*0296*/ 	.short	(.L_442 - .L_441)


	//   ....[0]....
.L_441:
        /*0298*/ 	.word	0x00000080


	//   ....[1]....
        /*029c*/ 	.word	0x00000200


	//   ....[2]....
        /*02a0*/ 	.word	0x00000230


	//   ....[3]....
        /*02a4*/ 	.word	0x00000260


	//   ....[4]....
        /*02a8*/ 	.word	0x00000290


	//   ....[5]....
        /*02ac*/ 	.word	0x000002c0


	//   ....[6]....
        /*02b0*/ 	.word	0x000002f0


	//   ....[7]....
        /*02b4*/ 	.word	0x00000450


	//   ....[8]....
        /*02b8*/ 	.word	0x00000490


	//   ....[9]....
        /*02bc*/ 	.word	0x000004c0


	//   ....[10]....
        /*02c0*/ 	.word	0x000004f0


	//   ....[11]....
        /*02c4*/ 	.word	0x00000520


	//   ....[12]....
        /*02c8*/ 	.word	0x00000550


	//   ....[13]....
        /*02cc*/ 	.word	0x000005e0


	//   ....[14]....
        /*02d0*/ 	.word	0x00000610


	//   ....[15]....
        /*02d4*/ 	.word	0x00000630


	//   ....[16]....
        /*02d8*/ 	.word	0x00000690


	//   ....[17]....
        /*02dc*/ 	.word	0x00007710


	//   ....[18]....
        /*02e0*/ 	.word	0x00007730


	//   ....[19]....
        /*02e4*/ 	.word	0x00007880


	//   ....[20]....
        /*02e8*/ 	.word	0x00007890


	//   ....[21]....
        /*02ec*/ 	.word	0x000079c0


	//   ....[22]....
        /*02f0*/ 	.word	0x000079e0


	//   ....[23]....
        /*02f4*/ 	.word	0x00007b10


	//   ....[24]....
        /*02f8*/ 	.word	0x00007b20


	//   ....[25]....
        /*02fc*/ 	.word	0x000083a0


	//   ....[26]....
        /*0300*/ 	.word	0x000083e0


	//   ....[27]....
        /*0304*/ 	.word	0x00008420


	//   ....[28]....
        /*0308*/ 	.word	0x00008460


	//   ....[29]....
        /*030c*/ 	.word	0x0000ae00


	//   ....[30]....
        /*0310*/ 	.word	0x0000ae50


	//   ....[31]....
        /*0314*/ 	.word	0x0000ae90


	//   ....[32]....
        /*0318*/ 	.word	0x0000aed0


	//   ....[33]....
        /*031c*/ 	.word	0x0000ee30


	//   ....[34]....
        /*0320*/ 	.word	0x0000ee60


	//   ....[35]....
        /*0324*/ 	.word	0x0000ee80


	//   ....[36]....
        /*0328*/ 	.word	0x0000eea0


	//   ....[37]....
        /*032c*/ 	.word	0x00010f90


	//   ....[38]....
        /*0330*/ 	.word	0x00010fb0


	//   ....[39]....
        /*0334*/ 	.word	0x00010fd0


	//   ....[40]....
        /*0338*/ 	.word	0x00010ff0


	//   ....[41]....
        /*033c*/ 	.word	0x000129d0


	//   ....[42]....
        /*0340*/ 	.word	0x00012a00


	//   ....[43]....
        /*0344*/ 	.word	0x00012a10


	//   ....[44]....
        /*0348*/ 	.word	0x00012a40


	//   ....[45]....
        /*034c*/ 	.word	0x00013fe0


	//   ....[46]....
        /*0350*/ 	.word	0x00014000


	//   ....[47]....
        /*0354*/ 	.word	0x00014030


	//   ....[48]....
        /*0358*/ 	.word	0x00014050


	//   ....[49]....
        /*035c*/ 	.word	0x000143b0


	//   ....[50]....
        /*0360*/ 	.word	0x000143d0


	//   ....[51]....
        /*0364*/ 	.word	0x00014520


	//   ....[52]....
        /*0368*/ 	.word	0x00014530


	//   ....[53]....
        /*036c*/ 	.word	0x00014660


	//   ....[54]....
        /*0370*/ 	.word	0x00014680


	//   ....[55]....
        /*0374*/ 	.word	0x000147b0


	//   ....[56]....
        /*0378*/ 	.word	0x000147c0


	//   ....[57]....
        /*037c*/ 	.word	0x00014ad0


	//   ....[58]....
        /*0380*/ 	.word	0x00014af0


	//   ....[59]....
        /*0384*/ 	.word	0x00015460


	//   ....[60]....
        /*0388*/ 	.word	0x00015470


	//   ....[61]....
        /*038c*/ 	.word	0x000161c0


	//   ....[62]....
        /*0390*/ 	.word	0x000161e0


	//   ....[63]....
        /*0394*/ 	.word	0x00016340


	//   ....[64]....
        /*0398*/ 	.word	0x00016350


	//   ....[65]....
        /*039c*/ 	.word	0x00016480


	//   ....[66]....
        /*03a0*/ 	.word	0x000164a0


	//   ....[67]....
        /*03a4*/ 	.word	0x000165d0


	//   ....[68]....
        /*03a8*/ 	.word	0x000165e0


	//   ....[69]....
        /*03ac*/ 	.word	0x00016790


	//   ....[70]....
        /*03b0*/ 	.word	0x000167b0


	//   ....[71]....
        /*03b4*/ 	.word	0x000168d0


	//   ....[72]....
        /*03b8*/ 	.word	0x00016910


	//   ....[73]....
        /*03bc*/ 	.word	0x00016940


	//   ....[74]....
        /*03c0*/ 	.word	0x00016970


	//   ....[75]....
        /*03c4*/ 	.word	0x000169a0


	//   ....[76]....
        /*03c8*/ 	.word	0x000169d0


	//   ....[77]....
        /*03cc*/ 	.word	0x00016b20


	//   ....[78]....
        /*03d0*/ 	.word	0x00016b60


	//   ....[79]....
        /*03d4*/ 	.word	0x00016b90


	//   ....[80]....
        /*03d8*/ 	.word	0x00016bc0


	//   ....[81]....
        /*03dc*/ 	.word	0x00016bf0


	//   ....[82]....
        /*03e0*/ 	.word	0x00016c20


	//   ....[83]....
        /*03e4*/ 	.word	0x00016cb0


	//   ....[84]....
        /*03e8*/ 	.word	0x00016ce0


	//   ....[85]....
        /*03ec*/ 	.word	0x00016cf0


	//   ....[86]....
        /*03f0*/ 	.word	0x00016d50


	//   ....[87]....
        /*03f4*/ 	.word	0x00017210


	//   ....[88]....
        /*03f8*/ 	.word	0x00017250


	//   ....[89]....
        /*03fc*/ 	.word	0x000172a0


	//   ....[90]....
        /*0400*/ 	.word	0x000172f0


	//   ....[91]....
        /*0404*/ 	.word	0x00017340


	//   ....[92]....
        /*0408*/ 	.word	0x000173b0


	//   ....[93]....
        /*040c*/ 	.word	0x000173f0


	//   ....[94]....
        /*0410*/ 	.word	0x00017450


	//   ....[95]....
        /*0414*/ 	.word	0x000174c0


	//   ....[96]....
        /*0418*/ 	.word	0x00017520


	//   ....[97]....
        /*041c*/ 	.word	0x00017590


	//   ....[98]....
        /*0420*/ 	.word	0x00017600


	//   ....[99]....
        /*0424*/ 	.word	0x00017660


	//   ....[100]....
        /*0428*/ 	.word	0x000176c0


	//   ....[101]....
        /*042c*/ 	.word	0x00017730


	//   ....[102]....
        /*0430*/ 	.word	0x000177a0


	//   ....[103]....
        /*0434*/ 	.word	0x00017810


	//   ....[104]....
        /*0438*/ 	.word	0x00017870


	//   ....[105]....
        /*043c*/ 	.word	0x000178b0


	//   ....[106]....
        /*0440*/ 	.word	0x000178f0


	//   ....[107]....
        /*0444*/ 	.word	0x00017940


	//   ....[108]....
        /*0448*/ 	.word	0x00017990


	//   ....[109]....
        /*044c*/ 	.word	0x000179f0


	//   ....[110]....
        /*0450*/ 	.word	0x00017a60


	//   ....[111]....
        /*0454*/ 	.word	0x00017ac0


	//   ....[112]....
        /*0458*/ 	.word	0x00017b20


	//   ....[113]....
        /*045c*/ 	.word	0x00017b80


	//   ....[114]....
        /*0460*/ 	.word	0x00017bf0


	//   ....[115]....
        /*0464*/ 	.word	0x00017c50


	//   ....[116]....
        /*0468*/ 	.word	0x00017cb0


	//   ....[117]....
        /*046c*/ 	.word	0x00017d10


	//   ....[118]....
        /*0470*/ 	.word	0x00017d80


	//   ....[119]....
        /*0474*/ 	.word	0x00017df0


	//   ....[120]....
        /*0478*/ 	.word	0x00017e50


	//   ....[121]....
        /*047c*/ 	.word	0x00017ec0


	//   ....[122]....
        /*0480*/ 	.word	0x00017f30


	//   ....[123]....
        /*0484*/ 	.word	0x00017f90


	//   ....[124]....
        /*0488*/ 	.word	0x00017ff0


	//   ....[125]....
        /*048c*/ 	.word	0x00018060


	//   ....[126]....
        /*0490*/ 	.word	0x000180d0


	//   ....[127]....
        /*0494*/ 	.word	0x00018140


	//   ....[128]....
        /*0498*/ 	.word	0x000181a0


	//   ....[129]....
        /*049c*/ 	.word	0x00018200


	//   ....[130]....
        /*04a0*/ 	.word	0x00018270


	//   ....[131]....
        /*04a4*/ 	.word	0x000182c0


	//   ....[132]....
        /*04a8*/ 	.word	0x00018300


	//   ....[133]....
        /*04ac*/ 	.word	0x00018350


	//   ....[134]....
        /*04b0*/ 	.word	0x000183a0


	//   ....[135]....
        /*04b4*/ 	.word	0x000183f0


	//   ....[136]....
        /*04b8*/ 	.word	0x00018460


	//   ....[137]....
        /*04bc*/ 	.word	0x000184b0


	//   ....[138]....
        /*04c0*/ 	.word	0x00018500


	//   ....[139]....
        /*04c4*/ 	.word	0x00018550


	//   ....[140]....
        /*04c8*/ 	.word	0x000185a0


	//   ....[141]....
        /*04cc*/ 	.word	0x000185f0


	//   ....[142]....
        /*04d0*/ 	.word	0x00018660


	//   ....[143]....
        /*04d4*/ 	.word	0x000186a0


	//   ....[144]....
        /*04d8*/ 	.word	0x00018700


	//   ....[145]....
        /*04dc*/ 	.word	0x00018760


	//   ....[146]....
        /*04e0*/ 	.word	0x000187c0


	//----- nvinfo : EIATTR_EXIT_INSTR_OFFSETS
	.align		4
.L_442:
        /*04e4*/ 	.byte	0x04, 0x1c
        /*04e6*/ 	.short	(.L_444 - .L_443)


	//   ....[0]....
.L_443:
        /*04e8*/ 	.word	0x00000af0


	//   ....[1]....
        /*04ec*/ 	.word	0x000171e0


	//----- nvinfo : EIATTR_MAX_THREADS
	.align		4
.L_444:
        /*04f0*/ 	.byte	0x04, 0x05
        /*04f2*/ 	.short	(.L_446 - .L_445)
.L_445:
        /*04f4*/ 	.word	0x00000100
        /*04f8*/ 	.word	0x00000001
        /*04fc*/ 	.word	0x00000001


	//----- nvinfo : EIATTR_CRS_STACK_SIZE
	.align		4
.L_446:
        /*0500*/ 	.byte	0x04, 0x1e
        /*0502*/ 	.short	(.L_448 - .L_447)
.L_447:
        /*0504*/ 	.word	0x00000000
.L_448:


//--------------------- .nv.info._ZN7cutlass13device_kernelIN5flash19enable_sm80_to_sm89INS1_16FlashAttnFwdSm80INS1_25CollectiveMainloopFwdSm80ILi8ELi2ELb0EN4cute5tupleIJNS5_1CILi128EEENS7_ILi64EEENS7_ILi192EEEEEELi192ENS_10bfloat16_tEfNS_4arch4Sm80ELb0ELb1ELb0ELb0ELb0ELb0ELb1ELb1EEENS1_21CollectiveEpilogueFwdINS6_IJS8_SA_S9_EEENS6_IJNS7_ILi1EEESI_SI_EEESC_SE_Li256ELb0ELb1ELb1ELb0EEENS1_19SingleTileSchedulerILb0ELb1ELb1ELi128EEEEEEEEEvNT_6ParamsE --------------------------
	.section	.nv.info._ZN7cutlass13device_kernelIN5flash19enable_sm80_to_sm89INS1_16FlashAttnFwdSm80INS1_25CollectiveMainloopFwdSm80ILi8ELi2ELb0EN4cute5tupleIJNS5_1CILi128EEENS7_ILi64EEENS7_ILi192EEEEEELi192ENS_10bfloat16_tEfNS_4arch4Sm80ELb0ELb1ELb0ELb0ELb0ELb0ELb1ELb1EEENS1_21CollectiveEpilogueFwdINS6_IJS8_SA_S9_EEENS6_IJNS7_ILi1EEESI_SI_EEESC_SE_Li256ELb0ELb1ELb1ELb0EEENS1_19SingleTileSchedulerILb0ELb1ELb1ELi128EEEEEEEEEvNT_6ParamsE,"",@"SHT_CUDA_INFO"
	.sectionflags	@""
	.align	4


	//----- nvinfo : EIATTR_CUDA_API_VERSION
	.align		4
        /*0000*/ 	.byte	0x04, 0x37
        /*0002*/ 	.short	(.L_450 - .L_449)
.L_449:
        /*0004*/ 	.word	0x00000082


	//----- nvinfo : EIATTR_SW2861232_WAR
	.align		4
.L_450:
        /*0008*/ 	.byte	0x01, 0x35
	.zero		2


	//----- nvinfo : EIATTR_PARAM_CBANK
	.align		4
        /*000c*/ 	.byte	0x04, 0x0a
        /*000e*/ 	.short	(.L_452 - .L_451)
	.align		4
.L_451:
        /*0010*/ 	.word	index@(.nv.constant0._ZN7cutlass13device_kernelIN5flash19enable_sm80_to_sm89INS1_16FlashAttnFwdSm80INS1_25CollectiveMainloopFwdSm80ILi8ELi2ELb0EN4cute5tupleIJNS5_1CILi128EEENS7_ILi64EEENS7_ILi192EEEEEELi192ENS_10bfloat16_tEfNS_4arch4Sm80ELb0ELb1ELb0ELb0ELb0ELb0ELb1ELb1EEENS1_21CollectiveEpilogueFwdINS6_IJS8_SA_S9_EEENS6_IJNS7_ILi1EEESI_SI_EEESC_SE_Li256ELb0ELb1ELb1ELb0EEENS1_19SingleTileSchedulerILb0ELb1ELb1ELi128EEEEEEEEEvNT_6ParamsE)
        /*0014*/ 	.short	0x0160
        /*0016*/ 	.short	0x0418


	//----- nvinfo : EIATTR_CBANK_PARAM_SIZE
	.align		4
.L_452:
        /*0018*/ 	.byte	0x03, 0x19
        /*001a*/ 	.short	0x0418


	//----- nvinfo : EIATTR_KPARAM_INFO
	.align		4
        /*001c*/ 	.byte	0x04, 0x17
        /*001e*/ 	.short	(.L_454 - .L_453)
.L_453:
        /*0020*/ 	.word	0x00000000
        /*0024*/ 	.short	0x0000
        /*0026*/ 	.short	0x0000
        /*0028*/ 	.byte	0x00, 0xf0, 0x61, 0x10


	//----- nvinfo : EIATTR_MAXREG_COUNT
	.align		4
.L_454:
        /*002c*/ 	.byte	0x03, 0x1b
        /*002e*/ 	.short	0x00ff


	//----- nvinfo : EIATTR_NUM_BARRIERS
	.align		4
        /*0030*/ 	.byte	0x02, 0x4c
        /*0032*/ 	.byte	0x02
	.zero		1


	//----- nvinfo : EIATTR_MERCURY_ISA_VERSION
	.align		4
        /*0034*/ 	.byte	0x03, 0x5f
        /*0036*/ 	.short	0x0000


	//----- nvinfo : EIATTR_COOP_GROUP_MASK_REGIDS
	.align		4
        /*0038*/ 	.byte	0x04, 0x29
        /*003a*/ 	.short	(.L_456 - .L_455)


	//   ....[0]....
.L_455:
        /*003c*/ 	.word	0xffffffff


	//   ....[1]....
        /*0040*/ 	.word	0xffffffff


	//   ....[2]....
        /*0044*/ 	.word	0xffffffff


	//   ....[3]....
        /*0048*/ 	.word	0xffffffff


	//   ....[4]....
        /*004c*/ 	.word	0xffffffff


	//   ....[5]....
        /*0050*/ 	.word	0xffffffff


	//   ....[6]....
        /*0054*/ 	.word	0xffffffff


	//   ....[7]....
        /*0058*/ 	.word	0xffffffff


	//   ....[8]....
        /*005c*/ 	.word	0xffffffff


	//   ....[9]....
        /*0060*/ 	.word	0xffffffff


	//   ....[10]....
        /*0064*/ 	.word	0xffffffff


	//   ....[11]....
        /*0068*/ 	.word	0xffffffff


	//   ....[12]....
        /*006c*/ 	.word	0xffffffff


	//   ....[13]....
        /*0070*/ 	.word	0xffffffff


	//   ....[14]....
        /*0074*/ 	.word	0xffffffff


	//   ....[15]....
        /*0078*/ 	.word	0xffffffff


	//   ....[16]....
        /*007c*/ 	.word	0xffffffff


	//   ....[17]....
        /*0080*/ 	.word	0xffffffff


	//   ....[18]....
        /*0084*/ 	.word	0xffffffff


	//   ....[19]....
        /*0088*/ 	.word	0xffffffff


	//   ....[20]....
        /*008c*/ 	.word	0xffffffff


	//   ....[21]....
        /*0090*/ 	.word	0xffffffff


	//   ....[22]....
        /*0094*/ 	.word	0xffffffff


	//   ....[23]....
        /*0098*/ 	.word	0xffffffff


	//   ....[24]....
        /*009c*/ 	.word	0xffffffff


	//   ....[25]....
        /*00a0*/ 	.word	0xffffffff


	//   ....[26]....
        /*00a4*/ 	.word	0xffffffff


	//   ....[27]....
        /*00a8*/ 	.word	0xffffffff


	//   ....[28]....
        /*00ac*/ 	.word	0xffffffff


	//   ....[29]....
        /*00b0*/ 	.word	0xffffffff


	//   ....[30]....
        /*00b4*/ 	.word	0xffffffff


	//   ....[31]....
        /*00b8*/ 	.word	0xffffffff


	//   ....[32]....
        /*00bc*/ 	.word	0xffffffff


	//   ....[33]....
        /*00c0*/ 	.word	0xffffffff


	//   ....[34]....
        /*00c4*/ 	.word	0xffffffff


	//   ....[35]....
        /*00c8*/ 	.word	0xffffffff


	//   ....[36]....
        /*00cc*/ 	.word	0xffffffff


	//   ....[37]....
        /*00d0*/ 	.word	0xffffffff


	//   ....[38]....
        /*00d4*/ 	.word	0xffffffff


	//   ....[39]....
        /*00d8*/ 	.word	0xffffffff


	//   ....[40]....
        /*00dc*/ 	.word	0xffffffff


	//   ....[41]....
        /*00e0*/ 	.word	0xffffffff


	//   ....[42]....
        /*00e4*/ 	.word	0xffffffff


	//----- nvinfo : EIATTR_COOP_GROUP_INSTR_OFFSETS
	.align		4
.L_456:
        /*00e8*/ 	.byte	0x04, 0x28
        /*00ea*/ 	.short	(.L_458 - .L_457)


	//   ....[0]....
.L_457:
        /*00ec*/ 	.word	0x00000050


	//   ....[1]....
        /*00f0*/ 	.word	0x000013d0


	//   ....[2]....
        /*00f4*/ 	.word	0x00001410


	//   ....[3]....
        /*00f8*/ 	.word	0x00001730


	//   ....[4]....
        /*00fc*/ 	.word	0x00001760


	//   ....[5]....
        /*0100*/ 	.word	0x000018b0


	//   ....[6]....
        /*0104*/ 	.word	0x000018e0


	//   ....[7]....
        /*0108*/ 	.word	0x00001a20


	//   ....[8]....
        /*010c*/ 	.word	0x00001a60


	//   ....[9]....
        /*0110*/ 	.word	0x00002f30


	//   ....[10]....
        /*0114*/ 	.word	0x00003100


	//   ....[11]....
        /*0118*/ 	.word	0x00003c10


	//   ....[12]....
        /*011c*/ 	.word	0x00003c30


	//   ....[13]....
        /*0120*/ 	.word	0x00003c60


	//   ....[14]....
        /*0124*/ 	.word	0x00003c80


	//   ....[15]....
        /*0128*/ 	.word	0x000056b0


	//   ....[16]....
        /*012c*/ 	.word	0x00006030


	//   ....[17]....
        /*0130*/ 	.word	0x000069e0


	//   ....[18]....
        /*0134*/ 	.word	0x00006aa0


	//   ....[19]....
        /*0138*/ 	.word	0x00006ac0


	//   ....[20]....
        /*013c*/ 	.word	0x00006ae0


	//   ....[21]....
        /*0140*/ 	.word	0x00009840


	//   ....[22]....
        /*0144*/ 	.word	0x00009860


	//   ....[23]....
        /*0148*/ 	.word	0x00009880


	//   ....[24]....
        /*014c*/ 	.word	0x000098a0


	//   ....[25]....
        /*0150*/ 	.word	0x0000c0e0


	//   ....[26]....
        /*0154*/ 	.word	0x0000c4a0


	//   ....[27]....
        /*0158*/ 	.word	0x0000cc20


	//   ....[28]....
        /*015c*/ 	.word	0x0000ce30


	//   ....[29]....
        /*0160*/ 	.word	0x0000ce60


	//   ....[30]....
        /*0164*/ 	.word	0x0000ced0


	//   ....[31]....
        /*0168*/ 	.word	0x0000e900


	//   ....[32]....
        /*016c*/ 	.word	0x0000e930


	//   ....[33]....
        /*0170*/ 	.word	0x0000e970


	//   ....[34]....
        /*0174*/ 	.word	0x0000e980


	//   ....[35]....
        /*0178*/ 	.word	0x0000f6a0


	//   ....[36]....
        /*017c*/ 	.word	0x0000f6f0


	//   ....[37]....
        /*0180*/ 	.word	0x0000f720


	//   ....[38]....
        /*0184*/ 	.word	0x0000f750


	//   ....[39]....
        /*0188*/ 	.word	0x0000f7c0


	//   ....[40]....
        /*018c*/ 	.word	0x0000f810


	//   ....[41]....
        /*0190*/ 	.word	0x00010110


	//   ....[42]....
        /*0194*/ 	.word	0x00010120


	//----- nvinfo : EIATTR_EXIT_INSTR_OFFSETS
	.align		4
.L_458:
        /*0198*/ 	.byte	0x04, 0x1c
        /*019a*/ 	.short	(.L_460 - .L_459)


	//   ....[0]....
.L_459:
        /*019c*/ 	.word	0x000001b0


	//   ....[1]....
        /*01a0*/ 	.word	0x00010130


	//   ....[2]....
        /*01a4*/ 	.word	0x000109d0


	//   ....[3]....
        /*01a8*/ 	.word	0x00010a20


	//   ....[4]....
        /*01ac*/ 	.word	0x00010a50


	//   ....[5]....
        /*01b0*/ 	.word	0x00010ab0


	//   ....[6]....
        /*01b4*/ 	.word	0x00010d40


	//----- nvinfo : EIATTR_CTAIDZ_USED
	.align		4
.L_460:
        /*01b8*/ 	.byte	0x01, 0x04
	.zero		2


	//----- nvinfo : EIATTR_MAX_THREADS
	.align		4
        /*01bc*/ 	.byte	0x04, 0x05
        /*01be*/ 	.short	(.L_462 - .L_461)
.L_461:
        /*01c0*/ 	.word	0x00000100
        /*01c4*/ 	.word	0x00000001
        /*01c8*/ 	.word	0x00000001


	//----- nvinfo : EIATTR_CRS_STACK_SIZE
	.align		4
.L_462:
        /*01cc*/ 	.byte	0x04, 0x1e
        /*01ce*/ 	.short	(.L_464 - .L_463)
.L_463:
        /*01d0*/ 	.word	0x00000000
.L_464:


//--------------------- .nv.info._ZN7cutlass13device_kernelIN5flash19enable_sm80_to_sm89INS1_16FlashAttnFwdSm80INS1_25CollectiveMainloopFwdSm80ILi8ELi2ELb0EN4cute5tupleIJNS5_1CILi128EEENS7_ILi64EEENS7_ILi192EEEEEELi192ENS_10bfloat16_tEfNS_4arch4Sm80ELb0ELb1ELb0ELb1ELb0ELb0ELb1ELb1EEENS1_21CollectiveEpilogueFwdINS6_IJS8_SA_S9_EEENS6_IJNS7_ILi1EEESI_SI_EEESC_SE_Li256ELb1ELb1ELb1ELb0EEENS1_36VarlenDynamicPersistentTileSchedulerILi128ELi64ELi256ELi256ELb1ELb1ELb0ELb1ELb0ELb1EEEEEEEEEvNT_6ParamsE --------------------------
	.section	.nv.info._ZN7cutlass13device_kernelIN5flash19enable_sm80_to_sm89INS1_16FlashAttnFwdSm80INS1_25CollectiveMainloopFwdSm80ILi8ELi2ELb0EN4cute5tupleIJNS5_1CILi128EEENS7_ILi64EEENS7_ILi192EEEEEELi192ENS_10bfloat16_tEfNS_4arch4Sm80ELb0ELb1ELb0ELb1ELb0ELb0ELb1ELb1EEENS1_21CollectiveEpilogueFwdINS6_IJS8_SA_S9_EEENS6_IJNS7_ILi1EEESI_SI_EEESC_SE_Li256ELb1ELb1ELb1ELb0EEENS1_36VarlenDynamicPersistentTileSchedulerILi128ELi64ELi256ELi256ELb1ELb1ELb0ELb1ELb0ELb1EEEEEEEEEvNT_6ParamsE,"",@"SHT_CUDA_INFO"
	.sectionflags	@""
	.align	4


	//----- nvinfo : EIATTR_CUDA_API_VERSION
	.align		4
        /*0000*/ 	.byte	0x04, 0x37
        /*0002*/ 	.short	(.L_466 - .L_465)
.L_465:
        /*0004*/ 	.word	0x00000082


	//----- nvinfo : EIATTR_SW2861232_WAR
	.align		4
.L_466:
        /*0008*/ 	.byte	0x01, 0x35
	.zero		2


	//----- nvinfo : EIATTR_PARAM_CBANK
	.align		4
        /*000c*/ 	.byte	0x04, 0x0a
        /*000e*/ 	.short	(.L_468 - .L_467)
	.align		4
.L_467:
        /*0010*/ 	.word	index@(.nv.constant0._ZN7cutlass13device_kernelIN5flash19enable_sm80_to_sm89INS1_16FlashAttnFwdSm80INS1_25CollectiveMainloopFwdSm80ILi8ELi2ELb0EN4cute5tupleIJNS5_1CILi128EEENS7_ILi64EEENS7_ILi192EEEEEELi192ENS_10bfloat16_tEfNS_4arch4Sm80ELb0ELb1ELb0ELb1ELb0ELb0ELb1ELb1EEENS1_21CollectiveEpilogueFwdINS6_IJS8_SA_S9_EEENS6_IJNS7_ILi1EEESI_SI_EEESC_SE_Li256ELb1ELb1ELb1ELb0EEENS1_36VarlenDynamicPersistentTileSchedulerILi128ELi64ELi256ELi256ELb1ELb1ELb0ELb1ELb0ELb1EEEEEEEEEvNT_6ParamsE)
        /*0014*/ 	.short	0x0160
        /*0016*/ 	.short	0x0438


	//----- nvinfo : EIATTR_CBANK_PARAM_SIZE
	.align		4
.L_468:
        /*0018*/ 	.byte	0x03, 0x19
        /*001a*/ 	.short	0x0438


	//----- nvinfo : EIATTR_KPARAM_INFO
	.align		4
        /*001c*/ 	.byte	0x04, 0x17
        /*001e*/ 	.short	(.L_470 - .L_469)
.L_469:
        /*0020*/ 	.word	0x00000000
        /*0024*/ 	.short	0x0000
        /*0026*/ 	.short	0x0000
        /*0028*/ 	.byte	0x00, 0xf0, 0xe1, 0x10


	//----- nvinfo : EIATTR_MAXREG_COUNT
	.align		4
.L_470:
        /*002c*/ 	.byte	0x03, 0x1b
        /*002e*/ 	.short	0x00ff


	//----- nvinfo : EIATTR_NUM_BARRIERS
	.align		4
        /*0030*/ 	.byte	0x02, 0x4c
        /*0032*/ 	.byte	0x06
	.zero		1


	//----- nvinfo : EIATTR_MERCURY_ISA_VERSION
	.align		4
        /*0034*/ 	.byte	0x03, 0x5f
        /*0036*/ 	.short	0x0000


	//----- nvinfo : EIATTR_INT_WARP_WIDE_INSTR_OFFSETS
	.align		4
        /*0038*/ 	.byte	0x04, 0x31
        /*003a*/ 	.short	(.L_472 - .L_471)


	//   ....[0]....
.L_471:
        /*003c*/ 	.word	0x0000f900


	//   ....[1]....
        /*0040*/ 	.word	0x0000f9a0


	//----- nvinfo : EIATTR_COOP_GROUP_MASK_REGIDS
	.align		4
.L_472:
        /*0044*/ 	.byte	0x04, 0x29
        /*0046*/ 	.short	(.L_474 - .L_473)


	//   ....[0]....
.L_473:
        /*0048*/ 	.word	0xffffffff


	//   ....[1]....
        /*004c*/ 	.word	0xffffffff


	//   ....[2]....
        /*0050*/ 	.word	0xffffffff


	//   ....[3]....
        /*0054*/ 	.word	0xffffffff


	//   ....[4]....
        /*0058*/ 	.word	0xffffffff


	//   ....[5]....
        /*005c*/ 	.word	0xffffffff


	//   ....[6]....
        /*0060*/ 	.word	0xffffffff


	//   ....[7]....
        /*0064*/ 	.word	0xffffffff


	//   ....[8]....
        /*0068*/ 	.word	0xffffffff


	//   ....[9]....
        /*006c*/ 	.word	0xffffffff


	//   ....[10]....
        /*0070*/ 	.word	0xffffffff


	//   ....[11]....
        /*0074*/ 	.word	0xffffffff


	//   ....[12]....
        /*0078*/ 	.word	0xffffffff


	//   ....[13]....
        /*007c*/ 	.word	0xffffffff


	//   ....[14]....
        /*0080*/ 	.word	0xffffffff


	//   ....[15]....
        /*0084*/ 	.word	0xffffffff


	//   ....[16]....
        /*0088*/ 	.word	0xffffffff


	//   ....[17]....
        /*008c*/ 	.word	0xffffffff


	//   ....[18]....
        /*0090*/ 	.word	0xffffffff


	//   ....[19]....
        /*0094*/ 	.word	0xffffffff


	//   ....[20]....
        /*0098*/ 	.word	0xffffffff


	//   ....[21]....
        /*009c*/ 	.word	0xffffffff


	//   ....[22]....
        /*00a0*/ 	.word	0xffffffff


	//   ....[23]....
        /*00a4*/ 	.word	0xffffffff


	//   ....[24]....
        /*00a8*/ 	.word	0xffffffff


	//   ....[25]....
        /*00ac*/ 	.word	0xffffffff


	//   ....[26]....
        /*00b0*/ 	.word	0xffffffff


	//   ....[27]....
        /*00b4*/ 	.word	0xffffffff


	//   ....[28]....
        /*00b8*/ 	.word	0xffffffff


	//   ....[29]....
        /*00bc*/ 	.word	0xffffffff


	//   ....[30]....
        /*00c0*/ 	.word	0xffffffff


	//   ....[31]....
        /*00c4*/ 	.word	0xffffffff


	//   ....[32]....
        /*00c8*/ 	.word	0xffffffff


	//   ....[33]....
        /*00cc*/ 	.word	0xffffffff


	//   ....[34]....
        /*00d0*/ 	.word	0xffffffff


	//   ....[35]....
        /*00d4*/ 	.word	0xffffffff


	//   ....[36]....
        /*00d8*/ 	.word	0xffffffff


	//   ....[37]....
        /*00dc*/ 	.word	0xffffffff


	//   ....[38]....
        /*00e0*/ 	.word	0xffffffff


	//   ....[39]....
        /*00e4*/ 	.word	0xffffffff


	//   ....[40]....
        /*00e8*/ 	.word	0xffffffff


	//   ....[41]....
        /*00ec*/ 	.word	0xffffffff


	//   ....[42]....
        /*00f0*/ 	.word	0xffffffff


	//   ....[43]....
        /*00f4*/ 	.word	0xffffffff


	//   ....[44]....
        /*00f8*/ 	.word	0xffffffff


	//   ....[45]....
        /*00fc*/ 	.word	0xffffffff


	//   ....[46]....
        /*0100*/ 	.word	0xffffffff


	//   ....[47]....
        /*0104*/ 	.word	0xffffffff


	//   ....[48]....
        /*0108*/ 	.word	0xffffffff


	//   ....[49]....
        /*010c*/ 	.word	0xffffffff


	//   ....[50]....
        /*0110*/ 	.word	0xffffffff


	//   ....[51]....
        /*0114*/ 	.word	0xffffffff


	//   ....[52]....
        /*0118*/ 	.word	0xffffffff


	//   ....[53]....
        /*011c*/ 	.word	0xffffffff


	//   ....[54]....
        /*0120*/ 	.word	0xffffffff


	//   ....[55]....
        /*0124*/ 	.word	0xffffffff


	//   ....[56]....
        /*0128*/ 	.word	0xffffffff


	//   ....[57]....
        /*012c*/ 	.word	0xffffffff


	//   ....[58]....
        /*0130*/ 	.word	0xffffffff


	//   ....[59]....
        /*0134*/ 	.word	0xffffffff


	//   ....[60]....
        /*0138*/ 	.word	0xffffffff


	//   ....[61]....
        /*013c*/ 	.word	0xffffffff


	//   ....[62]....
        /*0140*/ 	.word	0xffffffff


	//   ....[63]....
        /*0144*/ 	.word	0xffffffff


	//   ....[64]....
        /*0148*/ 	.word	0xffffffff


	//   ....[65]....
        /*014c*/ 	.word	0xffffffff


	//   ....[66]....
        /*0150*/ 	.word	0xffffffff


	//   ....[67]....
        /*0154*/ 	.word	0xffffffff


	//   ....[68]....
        /*0158*/ 	.word	0xffffffff


	//   ....[69]....
        /*015c*/ 	.word	0xffffffff


	//   ....[70]....
        /*0160*/ 	.word	0xffffffff


	//   ....[71]....
        /*0164*/ 	.word	0xffffffff


	//   ....[72]....
        /*0168*/ 	.word	0xffffffff


	//   ....[73]....
        /*016c*/ 	.word	0xffffffff


	//   ....[74]....
        /*0170*/ 	.word	0xffffffff


	//   ....[75]....
        /*0174*/ 	.word	0xffffffff


	//   ....[76]....
        /*0178*/ 	.word	0xffffffff


	//   ....[77]....
        /*017c*/ 	.word	0xffffffff


	//   ....[78]....
        /*0180*/ 	.word	0xffffffff


	//   ....[79]....
        /*0184*/ 	.word	0xffffffff


	//   ....[80]....
        /*0188*/ 	.word	0xffffffff


	//   ....[81]....
        /*018c*/ 	.word	0xffffffff


	//   ....[82]....
        /*0190*/ 	.word	0xffffffff


	//   ....[83]....
        /*0194*/ 	.word	0xffffffff


	//   ....[84]....
        /*0198*/ 	.word	0xffffffff


	//   ....[85]....
        /*019c*/ 	.word	0xffffffff


	//   ....[86]....
        /*01a0*/ 	.word	0xffffffff


	//   ....[87]....
        /*01a4*/ 	.word	0xffffffff


	//   ....[88]....
        /*01a8*/ 	.word	0xffffffff


	//   ....[89]....
        /*01ac*/ 	.word	0xffffffff


	//   ....[90]....
        /*01b0*/ 	.word	0xffffffff


	//   ....[91]....
        /*01b4*/ 	.word	0xffffffff


	//   ....[92]....
        /*01b8*/ 	.word	0xffffffff


	//   ....[93]....
        /*01bc*/ 	.word	0xffffffff


	//   ....[94]....
        /*01c0*/ 	.word	0xffffffff


	//   ....[95]....
        /*01c4*/ 	.word	0xffffffff


	//   ....[96]....
        /*01c8*/ 	.word	0xffffffff


	//   ....[97]....
        /*01cc*/ 	.word	0xffffffff


	//   ....[98]....
        /*01d0*/ 	.word	0xffffffff


	//   ....[99]....
        /*01d4*/ 	.word	0xffffffff


	//   ....[100]....
        /*01d8*/ 	.word	0xffffffff


	//   ....[101]....
        /*01dc*/ 	.word	0xffffffff


	//   ....[102]....
        /*01e0*/ 	.word	0xffffffff


	//   ....[103]....
        /*01e4*/ 	.word	0xffffffff


	//   ....[104]....
        /*01e8*/ 	.word	0xffffffff


	//   ....[105]....
        /*01ec*/ 	.word	0xffffffff


	//   ....[106]....
        /*01f0*/ 	.word	0xffffffff


	//   ....[107]....
        /*01f4*/ 	.word	0xffffffff


	//   ....[108]....
        /*01f8*/ 	.word	0xffffffff


	//   ....[109]....
        /*01fc*/ 	.word	0xffffffff


	//   ....[110]....
        /*0200*/ 	.word	0xffffffff


	//   ....[111]....
        /*0204*/ 	.word	0xffffffff


	//   ....[112]....
        /*0208*/ 	.word	0xffffffff


	//   ....[113]....
        /*020c*/ 	.word	0xffffffff


	//   ....[114]....
        /*0210*/ 	.word	0xffffffff


	//   ....[115]....
        /*0214*/ 	.word	0xffffffff


	//   ....[116]....
        /*0218*/ 	.word	0xffffffff


	//   ....[117]....
        /*021c*/ 	.word	0xffffffff


	//   ....[118]....
        /*0220*/ 	.word	0xffffffff


	//   ....[119]....
        /*0224*/ 	.word	0xffffffff


	//   ....[120]....
        /*0228*/ 	.word	0xffffffff


	//   ....[121]....
        /*022c*/ 	.word	0xffffffff


	//   ....[122]....
        /*0230*/ 	.word	0xffffffff


	//   ....[123]....
        /*0234*/ 	.word	0xffffffff


	//   ....[124]....
        /*0238*/ 	.word	0xffffffff


	//   ....[125]....
        /*023c*/ 	.word	0xffffffff


	//   ....[126]....
        /*0240*/ 	.word	0xffffffff


	//   ....[127]....
        /*0244*/ 	.word	0xffffffff


	//   ....[128]....
        /*0248*/ 	.word	0xffffffff


	//   ....[129]....
        /*024c*/ 	.word	0xffffffff


	//   ....[130]....
        /*0250*/ 	.word	0xffffffff


	//   ....[131]....
        /*0254*/ 	.word	0xffffffff


	//   ....[132]....
        /*0258*/ 	.word	0xffffffff


	//   ....[133]....
        /*025c*/ 	.word	0xffffffff


	//   ....[134]....
        /*0260*/ 	.word	0xffffffff


	//   ....[135]....
        /*0264*/ 	.word	0xffffffff


	//   ....[136]....
        /*0268*/ 	.word	0xffffffff


	//   ....[137]....
        /*026c*/ 	.word	0xffffffff


	//   ....[138]....
        /*0270*/ 	.word	0xffffffff


	//   ....[139]....
        /*0274*/ 	.word	0xffffffff


	//   ....[140]....
        /*0278*/ 	.word	0xffffffff


	//   ....[141]....
        /*027c*/ 	.word	0xffffffff


	//   ....[142]....
        /*0280*/ 	.word	0xffffffff


	//   ....[143]....
        /*0284*/ 	.word	0xffffffff


	//   ....[144]....
        /*0288*/ 	.word	0xffffffff


	//   ....[145]....
        /*028c*/ 	.word	0xffffffff


	//   ....[146]....
        /*0290*/ 	.word	0xffffffff


	//   ....[147]....
        /*0294*/ 	.word	0xffffffff


	//   ....[148]....
        /*0298*/ 	.word	0xffffffff


	//   ....[149]....
        /*029c*/ 	.word	0xffffffff


	//   ....[150]....
        /*02a0*/ 	.word	0xffffffff


	//   ....[151]....
        /*02a4*/ 	.word	0xffffffff


	//   ....[152]....
        /*02a8*/ 	.word	0xffffffff


	//----- nvinfo : EIATTR_COOP_GROUP_INSTR_OFFSETS
	.align		4
.L_474:
        /*02ac*/ 	.byte	0x04, 0x28
        /*02ae*/ 	.short	(.L_476 - .L_475)


	//   ....[0]....
.L_475:
        /*02b0*/ 	.word	0x00000080


	//   ....[1]....
        /*02b4*/ 	.word	0x00000210


	//   ....[2]....
        /*02b8*/ 	.word	0x00000240


	//   ....[3]....
        /*02bc*/ 	.word	0x00000270


	//   ....[4]....
        /*02c0*/ 	.word	0x000002a0


	//   ....[5]....
        /*02c4*/ 	.word	0x000002d0


	//   ....[6]....
        /*02c8*/ 	.word	0x00000300


	//   ....[7]....
        /*02cc*/ 	.word	0x00000460


	//   ....[8]....
        /*02d0*/ 	.word	0x000004a0


	//   ....[9]....
        /*02d4*/ 	.word	0x000004d0


	//   ....[10]....
        /*02d8*/ 	.word	0x00000500


	//   ....[11]....
        /*02dc*/ 	.word	0x00000530


	//   ....[12]....
        /*02e0*/ 	.word	0x00000560


	//   ....[13]....
        /*02e4*/ 	.word	0x000005f0


	//   ....[14]....
        /*02e8*/ 	.word	0x00000630


	//   ....[15]....
        /*02ec*/ 	.word	0x00000650


	//   ....[16]....
        /*02f0*/ 	.word	0x000006b0


	//   ....[17]....
        /*02f4*/ 	.word	0x00002750


	//   ....[18]....
        /*02f8*/ 	.word	0x00002770


	//   ....[19]....
        /*02fc*/ 	.word	0x000028b0


	//   ....[20]....
        /*0300*/ 	.word	0x000028c0


	//   ....[21]....
        /*0304*/ 	.word	0x00002a00


	//   ....[22]....
        /*0308*/ 	.word	0x00002a20


	//   ....[23]....
        /*030c*/ 	.word	0x00002b60


	//   ....[24]....
        /*0310*/ 	.word	0x00002b70


	//   ....[25]....
        /*0314*/ 	.word	0x00003e60


	//   ....[26]....
        /*0318*/ 	.word	0x000040d0


	//   ....[27]....
        /*031c*/ 	.word	0x00004b60


	//   ....[28]....
        /*0320*/ 	.word	0x00004b80


	//   ....[29]....
        /*0324*/ 	.word	0x00004ba0


	//   ....[30]....
        /*0328*/ 	.word	0x00004bc0


	//   ....[31]....
        /*032c*/ 	.word	0x00006bf0


	//   ....[32]....
        /*0330*/ 	.word	0x00006ef0


	//   ....[33]....
        /*0334*/ 	.word	0x000076f0


	//   ....[34]....
        /*0338*/ 	.word	0x000078a0


	//   ....[35]....
        /*033c*/ 	.word	0x000078e0


	//   ....[36]....
        /*0340*/ 	.word	0x00007970


	//   ....[37]....
        /*0344*/ 	.word	0x0000a3a0


	//   ....[38]....
        /*0348*/ 	.word	0x0000a3b0


	//   ....[39]....
        /*034c*/ 	.word	0x0000a3d0


	//   ....[40]....
        /*0350*/ 	.word	0x0000a3f0


	//   ....[41]....
        /*0354*/ 	.word	0x0000ca10


	//   ....[42]....
        /*0358*/ 	.word	0x0000cdf0


	//   ....[43]....
        /*035c*/ 	.word	0x0000d550


	//   ....[44]....
        /*0360*/ 	.word	0x0000d6c0


	//   ....[45]....
        /*0364*/ 	.word	0x0000d6f0


	//   ....[46]....
        /*0368*/ 	.word	0x0000d780


	//   ....[47]....
        /*036c*/ 	.word	0x0000f100


	//   ....[48]....
        /*0370*/ 	.word	0x0000f130


	//   ....[49]....
        /*0374*/ 	.word	0x0000f140


	//   ....[50]....
        /*0378*/ 	.word	0x0000f170


	//   ....[51]....
        /*037c*/ 	.word	0x00010470


	//   ....[52]....
        /*0380*/ 	.word	0x000104a0


	//   ....[53]....
        /*0384*/ 	.word	0x000104c0


	//   ....[54]....
        /*0388*/ 	.word	0x000104f0


	//   ....[55]....
        /*038c*/ 	.word	0x00010820


	//   ....[56]....
        /*0390*/ 	.word	0x00010840


	//   ....[57]....
        /*0394*/ 	.word	0x00010960


	//   ....[58]....
        /*0398*/ 	.word	0x00010970


	//   ....[59]....
        /*039c*/ 	.word	0x00010aa0


	//   ....[60]....
        /*03a0*/ 	.word	0x00010ac0


	//   ....[61]....
        /*03a4*/ 	.word	0x00010bf0


	//   ....[62]....
        /*03a8*/ 	.word	0x00010c00


	//   ....[63]....
        /*03ac*/ 	.word	0x00010f10


	//   ....[64]....
        /*03b0*/ 	.word	0x00010f30


	//   ....[65]....
        /*03b4*/ 	.word	0x00011870


	//   ....[66]....
        /*03b8*/ 	.word	0x00011880


	//   ....[67]....
        /*03bc*/ 	.word	0x00012580


	//   ....[68]....
        /*03c0*/ 	.word	0x000125a0


	//   ....[69]....
        /*03c4*/ 	.word	0x000126d0


	//   ....[70]....
        /*03c8*/ 	.word	0x000126e0


	//   ....[71]....
        /*03cc*/ 	.word	0x00012810


	//   ....[72]....
        /*03d0*/ 	.word	0x00012830


	//   ....[73]....
        /*03d4*/ 	.word	0x00012960


	//   ....[74]....
        /*03d8*/ 	.word	0x00012970


	//   ....[75]....
        /*03dc*/ 	.word	0x00012b20


	//   ....[76]....
        /*03e0*/ 	.word	0x00012b40


	//   ....[77]....
        /*03e4*/ 	.word	0x00012c60


	//   ....[78]....
        /*03e8*/ 	.word	0x00012ca0


	//   ....[79]....
        /*03ec*/ 	.word	0x00012cd0


	//   ....[80]....
        /*03f0*/ 	.word	0x00012d00


	//   ....[81]....
        /*03f4*/ 	.word	0x00012d30


	//   ....[82]....
        /*03f8*/ 	.word	0x00012d60


	//   ....[83]....
        /*03fc*/ 	.word	0x00012eb0


	//   ....[84]....
        /*0400*/ 	.word	0x00012ef0


	//   ....[85]....
        /*0404*/ 	.word	0x00012f20


	//   ....[86]....
        /*0408*/ 	.word	0x00012f50


	//   ....[87]....
        /*040c*/ 	.word	0x00012f80


	//   ....[88]....
        /*0410*/ 	.word	0x00012fb0


	//   ....[89]....
        /*0414*/ 	.word	0x00013040


	//   ....[90]....
        /*0418*/ 	.word	0x00013080


	//   ....[91]....
        /*041c*/ 	.word	0x00013090


	//   ....[92]....
        /*0420*/ 	.word	0x000130f0


	//   ....[93]....
        /*0424*/ 	.word	0x000139d0


	//   ....[94]....
        /*0428*/ 	.word	0x00013a10


	//   ....[95]....
        /*042c*/ 	.word	0x00013a60


	//   ....[96]....
        /*0430*/ 	.word	0x00013ab0


	//   ....[97]....
        /*0434*/ 	.word	0x00013b00


	//   ....[98]....
        /*0438*/ 	.word	0x00013b70


	//   ....[99]....
        /*043c*/ 	.word	0x00013bb0


	//   ....[100]....
        /*0440*/ 	.word	0x00013c10


	//   ....[101]....
        /*0444*/ 	.word	0x00013c80


	//   ....[102]....
        /*0448*/ 	.word	0x00013ce0


	//   ....[103]....
        /*044c*/ 	.word	0x00013d50


	//   ....[104]....
        /*0450*/ 	.word	0x00013dc0


	//   ....[105]....
        /*0454*/ 	.word	0x00013e20


	//   ....[106]....
        /*0458*/ 	.word	0x00013e80


	//   ....[107]....
        /*045c*/ 	.word	0x00013ee0


	//   ....[108]....
        /*0460*/ 	.word	0x00013f50


	//   ....[109]....
        /*0464*/ 	.word	0x00013fb0


	//   ....[110]....
        /*0468*/ 	.word	0x00014010


	//   ....[111]....
        /*046c*/ 	.word	0x00014060


	//   ....[112]....
        /*0470*/ 	.word	0x000140b0


	//   ....[113]....
        /*0474*/ 	.word	0x00014100


	//   ....[114]....
        /*0478*/ 	.word	0x00014140


	//   ....[115]....
        /*047c*/ 	.word	0x000141a0


	//   ....[116]....
        /*0480*/ 	.word	0x00014210


	//   ....[117]....
        /*0484*/ 	.word	0x00014270


	//   ....[118]....
        /*0488*/ 	.word	0x000142d0


	//   ....[119]....
        /*048c*/ 	.word	0x00014330


	//   ....[120]....
        /*0490*/ 	.word	0x000143a0


	//   ....[121]....
        /*0494*/ 	.word	0x00014400


	//   ....[122]....
        /*0498*/ 	.word	0x00014460


	//   ....[123]....
        /*049c*/ 	.word	0x000144c0


	//   ....[124]....
        /*04a0*/ 	.word	0x00014530


	//   ....[125]....
        /*04a4*/ 	.word	0x00014590


	//   ....[126]....
        /*04a8*/ 	.word	0x000145f0


	//   ....[127]....
        /*04ac*/ 	.word	0x00014650


	//   ....[128]....
        /*04b0*/ 	.word	0x000146c0


	//   ....[129]....
        /*04b4*/ 	.word	0x00014720


	//   ....[130]....
        /*04b8*/ 	.word	0x00014780


	//   ....[131]....
        /*04bc*/ 	.word	0x000147e0


	//   ....[132]....
        /*04c0*/ 	.word	0x00014850


	//   ....[133]....
        /*04c4*/ 	.word	0x000148b0


	//   ....[134]....
        /*04c8*/ 	.word	0x00014910


	//   ....[135]....
        /*04cc*/ 	.word	0x00014970


	//   ....[136]....
        /*04d0*/ 	.word	0x000149e0


	//   ....[137]....
        /*04d4*/ 	.word	0x00014a30


	//   ....[138]....
        /*04d8*/ 	.word	0x00014a70


	//   ....[139]....
        /*04dc*/ 	.word	0x00014ac0


	//   ....[140]....
        /*04e0*/ 	.word	0x00014b10


	//   ....[141]....
        /*04e4*/ 	.word	0x00014b60


	//   ....[142]....
        /*04e8*/ 	.word	0x00014bd0


	//   ....[143]....
        /*04ec*/ 	.word	0x00014c20


	//   ....[144]....
        /*04f0*/ 	.word	0x00014c70


	//   ....[145]....
        /*04f4*/ 	.word	0x00014cc0


	//   ....[146]....
        /*04f8*/ 	.word	0x00014d10


	//   ....[147]....
        /*04fc*/ 	.word	0x00014d60


	//   ....[148]....
        /*0500*/ 	.word	0x00014dd0


	//   ....[149]....
        /*0504*/ 	.word	0x00014e10


	//   ....[150]....
        /*0508*/ 	.word	0x00014e70


	//   ....[151]....
        /*050c*/ 	.word	0x00014ed0


	//   ....[152]....
        /*0510*/ 	.word	0x00014f30


	//----- nvinfo : EIATTR_EXIT_INSTR_OFFSETS
	.align		4
.L_476:
        /*0514*/ 	.byte	0x04, 0x1c
        /*0516*/ 	.short	(.L_478 - .L_477)


	//   ....[0]....
.L_477:
        /*0518*/ 	.word	0x00000f30


	//   ....[1]....
        /*051c*/ 	.word	0x000139a0


	//----- nvinfo : EIATTR_MAX_THREADS
	.align		4
.L_478:
        /*0520*/ 	.byte	0x04, 0x05
        /*0522*/ 	.short	(.L_480 - .L_479)
.L_479:
        /*0524*/ 	.word	0x00000100
        /*0528*/ 	.word	0x00000001
        /*052c*/ 	.word	0x00000001


	//----- nvinfo : EIATTR_CRS_STACK_SIZE
	.align		4
.L_480:
        /*0530*/ 	.byte	0x04, 0x1e
        /*0532*/ 	.short	(.L_482 - .L_481)
.L_481:
        /*0534*/ 	.word	0x00000000
.L_482:


//--------------------- .nv.info._ZN7cutlass13device_kernelIN5flash19enable_sm80_to_sm89INS1_16FlashAttnFwdSm80INS1_25CollectiveMainloopFwdSm80ILi8ELi2ELb0EN4cute5tupleIJNS5_1CILi128EEENS7_ILi64EEENS7_ILi192EEEEEELi192ENS_10bfloat16_tEfNS_4arch4Sm80ELb0ELb1ELb0ELb1ELb0ELb1ELb1ELb1EEENS1_21CollectiveEpilogueFwdINS6_IJS8_SA_S9_EEENS6_IJNS7_ILi1EEESI_SI_EEESC_SE_Li256ELb1ELb1ELb1ELb0EEENS1_36VarlenDynamicPersistentTileSchedulerILi128ELi64ELi256ELi256ELb1ELb1ELb0ELb1ELb0ELb1EEEEEEEEEvNT_6ParamsE --------------------------
	.section	.nv.info._ZN7cutlass13device_kernelIN5flash19enable_sm80_to_sm89INS1_16FlashAttnFwdSm80INS1_25CollectiveMainloopFwdSm80ILi8ELi2ELb0EN4cute5tupleIJNS5_1CILi128EEENS7_ILi64EEENS7_ILi192EEEEEELi192ENS_10bfloat16_tEfNS_4arch4Sm80ELb0ELb1ELb0ELb1ELb0ELb1ELb1ELb1EEENS1_21CollectiveEpilogueFwdINS6_IJS8_SA_S9_EEENS6_IJNS7_ILi1EEESI_SI_EEESC_SE_Li256ELb1ELb1ELb1ELb0EEENS1_36VarlenDynamicPersistentTileSchedulerILi128ELi64ELi256ELi256ELb1ELb1ELb0ELb1ELb0ELb1EEEEEEEEEvNT_6ParamsE,"",@"SHT_CUDA_INFO"
	.sectionflags	@""
	.align	4


	//----- nvinfo : EIATTR_CUDA_API_VERSION
	.align		4
        /*0000*/ 	.byte	0x04, 0x37
        /*0002*/ 	.short	(.L_484 - .L_483)
.L_483:
        /*0004*/ 	.word	0x00000082


	//----- nvinfo : EIATTR_SW2861232_WAR
	.align		4
.L_484:
        /*0008*/ 	.byte	0x01, 0x35
	.zero		2


	//----- nvinfo : EIATTR_PARAM_CBANK
	.align		4
        /*000c*/ 	.byte	0x04, 0x0a
        /*000e*/ 	.short	(.L_486 - .L_485)
	.align		4
.L_485:
        /*0010*/ 	.word	index@(.nv.constant0._ZN7cutlass13device_kernelIN5flash19enable_sm80_to_sm89INS1_16FlashAttnFwdSm80INS1_25CollectiveMainloopFwdSm80ILi8ELi2ELb0EN4cute5tupleIJNS5_1CILi128EEENS7_ILi64EEENS7_ILi192EEEEEELi192ENS_10bfloat16_tEfNS_4arch4Sm80ELb0ELb1ELb0ELb1ELb0ELb1ELb1ELb1EEENS1_21CollectiveEpilogueFwdINS6_IJS8_SA_S9_EEENS6_IJNS7_ILi1EEESI_SI_EEESC_SE_Li256ELb1ELb1ELb1ELb0EEENS1_36VarlenDynamicPersistentTileSchedulerILi128ELi64ELi256ELi256ELb1ELb1ELb0ELb1ELb0ELb1EEEEEEEEEvNT_6ParamsE)
        /*0014*/ 	.short	0x0160
        /*0016*/ 	.short	0x0438


	//----- nvinfo : EIATTR_CBANK_PARAM_SIZE
	.align		4
.L_486:
        /*0018*/ 	.byte	0x03, 0x19
        /*001a*/ 	.short	0x0438


	//----- nvinfo : EIATTR_KPARAM_INFO
	.align		4
        /*001c*/ 	.byte	0x04, 0x17
        /*001e*/ 	.short	(.L_488 - .L_487)
.L_487:
        /*0020*/ 	.word	0x00000000
        /*0024*/ 	.short	0x0000
        /*0026*/ 	.short	0x0000
        /*0028*/ 	.byte	0x00, 0xf0, 0xe1, 0x10


	//----- nvinfo : EIATTR_MAXREG_COUNT
	.align		4
.L_488:
        /*002c*/ 	.byte	0x03, 0x1b
        /*002e*/ 	.short	0x00ff


	//----- nvinfo : EIATTR_NUM_BARRIERS
	.align		4
        /*0030*/ 	.byte	0x02, 0x4c
        /*0032*/ 	.byte	0x06
	.zero		1


	//----- nvinfo : EIATTR_MERCURY_ISA_VERSION
	.align		4
        /*0034*/ 	.byte	0x03, 0x5f
        /*0036*/ 	.short	0x0000


	//----- nvinfo : EIATTR_INT_WARP_WIDE_INSTR_OFFSETS
	.align		4
        /*0038*/ 	.byte	0x04, 0x31
        /*003a*/ 	.short	(.L_490 - .L_489)


	//   ....[0]....
.L_489:
        /*003c*/ 	.word	0x0001c890


	//   ....[1]....
        /*0040*/ 	.word	0x0001c930


	//----- nvinfo : EIATTR_COOP_GROUP_MASK_REGIDS
	.align		4
.L_490:
        /*0044*/ 	.byte	0x04, 0x29
        /*0046*/ 	.short	(.L_492 - .L_491)


	//   ....[0]....
.L_491:
        /*0048*/ 	.word	0xffffffff


	//   ....[1]....
        /*004c*/ 	.word	0xffffffff


	//   ....[2]....
        /*0050*/ 	.word	0xffffffff


	//   ....[3]....
        /*0054*/ 	.word	0xffffffff


	//   ....[4]....
        /*0058*/ 	.word	0xffffffff


	//   ....[5]....
        /*005c*/ 	.word	0xffffffff


	//   ....[6]....
        /*0060*/ 	.word	0xffffffff


	//   ....[7]....
        /*0064*/ 	.word	0xffffffff


	//   ....[8]....
        /*0068*/ 	.word	0xffffffff


	//   ....[9]....
        /*006c*/ 	.word	0xffffffff


	//   ....[10]....
        /*0070*/ 	.word	0xffffffff


	//   ....[11]....
        /*0074*/ 	.word	0xffffffff


	//   ....[12]....
        /*0078*/ 	.word	0xffffffff


	//   ....[13]....
        /*007c*/ 	.word	0xffffffff


	//   ....[14]....
        /*0080*/ 	.word	0xffffffff


	//   ....[15]....
        /*0084*/ 	.word	0xffffffff


	//   ....[16]....
        /*0088*/ 	.word	0xffffffff


	//   ....[17]....
        /*008c*/ 	.word	0xffffffff


	//   ....[18]....
        /*0090*/ 	.word	0xffffffff


	//   ....[19]....
        /*0094*/ 	.word	0xffffffff


	//   ....[20]....
        /*0098*/ 	.word	0xffffffff


	//   ....[21]....
        /*009c*/ 	.word	0xffffffff


	//   ....[22]....
        /*00a0*/ 	.word	0xffffffff


	//   ....[23]....
        /*00a4*/ 	.word	0xffffffff


	//   ....[24]....
        /*00a8*/ 	.word	0xffffffff


	//   ....[25]....
        /*00ac*/ 	.word	0xffffffff


	//   ....[26]....
        /*00b0*/ 	.word	0xffffffff


	//   ....[27]....
        /*00b4*/ 	.word	0xffffffff


	//   ....[28]....
        /*00b8*/ 	.word	0xffffffff


	//   ....[29]....
        /*00bc*/ 	.word	0xffffffff


	//   ....[30]....
        /*00c0*/ 	.word	0xffffffff


	//   ....[31]....
        /*00c4*/ 	.word	0xffffffff


	//   ....[32]....
        /*00c8*/ 	.word	0xffffffff


	//   ....[33]....
        /*00cc*/ 	.word	0xffffffff


	//   ....[34]....
        /*00d0*/ 	.word	0xffffffff


	//   ....[35]....
        /*00d4*/ 	.word	0xffffffff


	//   ....[36]....
        /*00d8*/ 	.word	0xffffffff


	//   ....[37]....
        /*00dc*/ 	.word	0xffffffff


	//   ....[38]....
        /*00e0*/ 	.word	0xffffffff


	//   ....[39]....
        /*00e4*/ 	.word	0xffffffff


	//   ....[40]....
        /*00e8*/ 	.word	0xffffffff


	//   ....[41]....
        /*00ec*/ 	.word	0xffffffff


	//   ....[42]....
        /*00f0*/ 	.word	0xffffffff


	//   ....[43]....
        /*00f4*/ 	.word	0xffffffff


	//   ....[44]....
        /*00f8*/ 	.word	0xffffffff


	//   ....[45]....
        /*00fc*/ 	.word	0xffffffff


	//   ....[46]....
        /*0100*/ 	.word	0xffffffff


	//   ....[47]....
        /*0104*/ 	.word	0xffffffff


	//   ....[48]....
        /*0108*/ 	.word	0xffffffff


	//   ....[49]....
        /*010c*/ 	.word	0xffffffff


	//   ....[50]....
        /*0110*/ 	.word	0xffffffff


	//   ....[51]....
        /*0114*/ 	.word	0xffffffff


	//   ....[52]....
        /*0118*/ 	.word	0xffffffff


	//   ....[53]....
        /*011c*/ 	.word	0xffffffff


	//   ....[54]....
        /*0120*/ 	.word	0xffffffff


	//   ....[55]....
        /*0124*/ 	.word	0xffffffff


	//   ....[56]....
        /*0128*/ 	.word	0xffffffff


	//   ....[57]....
        /*012c*/ 	.word	0xffffffff


	//   ....[58]....
        /*0130*/ 	.word	0xffffffff


	//   ....[59]....
        /*0134*/ 	.word	0xffffffff


	//   ....[60]....
        /*0138*/ 	.word	0xffffffff


	//   ....[61]....
        /*013c*/ 	.word	0xffffffff


	//   ....[62]....
        /*0140*/ 	.word	0xffffffff


	//   ....[63]....
        /*0144*/ 	.word	0xffffffff


	//   ....[64]....
        /*0148*/ 	.word	0xffffffff


	//   ....[65]....
        /*014c*/ 	.word	0xffffffff


	//   ....[66]....
        /*0150*/ 	.word	0xffffffff


	//   ....[67]....
        /*0154*/ 	.word	0xffffffff


	//   ....[68]....
        /*0158*/ 	.word	0xffffffff


	//   ....[69]....
        /*015c*/ 	.word	0xffffffff


	//   ....[70]....
        /*0160*/ 	.word	0xffffffff


	//   ....[71]....
        /*0164*/ 	.word	0xffffffff


	//   ....[72]....
        /*0168*/ 	.word	0xffffffff


	//   ....[73]....
        /*016c*/ 	.word	0xffffffff


	//   ....[74]....
        /*0170*/ 	.word	0xffffffff


	//   ....[75]....
        /*0174*/ 	.word	0xffffffff


	//   ....[76]....
        /*0178*/ 	.word	0xffffffff


	//   ....[77]....
        /*017c*/ 	.word	0xffffffff


	//   ....[78]....
        /*0180*/ 	.word	0xffffffff


	//   ....[79]....
        /*0184*/ 	.word	0xffffffff


	//   ....[80]....
        /*0188*/ 	.word	0xffffffff


	//   ....[81]....
        /*018c*/ 	.word	0xffffffff


	//   ....[82]....
        /*0190*/ 	.word	0xffffffff


	//   ....[83]....
        /*0194*/ 	.word	0xffffffff


	//   ....[84]....
        /*0198*/ 	.word	0xffffffff


	//   ....[85]....
        /*019c*/ 	.word	0xffffffff


	//   ....[86]....
        /*01a0*/ 	.word	0xffffffff


	//   ....[87]....
        /*01a4*/ 	.word	0xffffffff


	//   ....[88]....
        /*01a8*/ 	.word	0xffffffff


	//   ....[89]....
        /*01ac*/ 	.word	0xffffffff


	//   ....[90]....
        /*01b0*/ 	.word	0xffffffff


	//   ....[91]....
        /*01b4*/ 	.word	0xffffffff


	//   ....[92]....
        /*01b8*/ 	.word	0xffffffff


	//   ....[93]....
        /*01bc*/ 	.word	0xffffffff


	//   ....[94]....
        /*01c0*/ 	.word	0xffffffff


	//   ....[95]....
        /*01c4*/ 	.word	0xffffffff


	//   ....[96]....
        /*01c8*/ 	.word	0xffffffff


	//   ....[97]....
        /*01cc*/ 	.word	0xffffffff


	//   ....[98]....
        /*01d0*/ 	.word	0xffffffff


	//   ....[99]....
        /*01d4*/ 	.word	0xffffffff


	//   ....[100]....
        /*01d8*/ 	.word	0xffffffff


	//   ....[101]....
        /*01dc*/ 	.word	0xffffffff


	//   ....[102]....
        /*01e0*/ 	.word	0xffffffff


	//   ....[103]....
        /*01e4*/ 	.word	0xffffffff


	//   ....[104]....
        /*01e8*/ 	.word	0xffffffff


	//   ....[105]....
        /*01ec*/ 	.word	0xffffffff


	//   ....[106]....
        /*01f0*/ 	.word	0xffffffff


	//   ....[107]....
        /*01f4*/ 	.word	0xffffffff


	//   ....[108]....
        /*01f8*/ 	.word	0xffffffff


	//   ....[109]....
        /*01fc*/ 	.word	0xffffffff


	//   ....[110]....
        /*0200*/ 	.word	0xffffffff


	//   ....[111]....
        /*0204*/ 	.word	0xffffffff


	//   ....[112]....
        /*0208*/ 	.word	0xffffffff


	//   ....[113]....
        /*020c*/ 	.word	0xffffffff


	//   ....[114]....
        /*0210*/ 	.word	0xffffffff


	//   ....[115]....
        /*0214*/ 	.word	0xffffffff


	//   ....[116]....
        /*0218*/ 	.word	0xffffffff


	//   ....[117]....
        /*021c*/ 	.word	0xffffffff


	//   ....[118]....
        /*0220*/ 	.word	0xffffffff


	//   ....[119]....
        /*0224*/ 	.word	0xffffffff


	//   ....[120]....
        /*0228*/ 	.word	0xffffffff


	//   ....[121]....
        /*022c*/ 	.word	0xffffffff


	//   ....[122]....
        /*0230*/ 	.word	0xffffffff


	//   ....[123]....
        /*0234*/ 	.word	0xffffffff


	//   ....[124]....
        /*0238*/ 	.word	0xffffffff


	//   ....[125]....
        /*023c*/ 	.word	0xffffffff


	//   ....[126]....
        /*0240*/ 	.word	0xffffffff


	//   ....[127]....
        /*0244*/ 	.word	0xffffffff


	//   ....[128]....
        /*0248*/ 	.word	0xffffffff


	//   ....[129]....
        /*024c*/ 	.word	0xffffffff


	//   ....[130]....
        /*0250*/ 	.word	0xffffffff


	//   ....[131]....
        /*0254*/ 	.word	0xffffffff


	//   ....[132]....
        /*0258*/ 	.word	0xffffffff


	//   ....[133]....
        /*025c*/ 	.word	0xffffffff


	//   ....[134]....
        /*0260*/ 	.word	0xffffffff


	//   ....[135]....
        /*0264*/ 	.word	0xffffffff


	//   ....[136]....
        /*0268*/ 	.word	0xffffffff


	//   ....[137]....
        /*026c*/ 	.word	0xffffffff


	//   ....[138]....
        /*0270*/ 	.word	0xffffffff


	//   ....[139]....
        /*0274*/ 	.word	0xffffffff


	//   ....[140]....
        /*0278*/ 	.word	0xffffffff


	//   ....[141]....
        /*027c*/ 	.word	0xffffffff


	//   ....[142]....
        /*0280*/ 	.word	0xffffffff


	//   ....[143]....
        /*0284*/ 	.word	0xffffffff


	//   ....[144]....
        /*0288*/ 	.word	0xffffffff


	//   ....[145]....
        /*028c*/ 	.word	0xffffffff


	//   ....[146]....
        /*0290*/ 	.word	0xffffffff


	//   ....[147]....
        /*0294*/ 	.word	0xffffffff


	//   ....[148]....
        /*0298*/ 	.word	0xffffffff


	//   ....[149]....
        /*029c*/ 	.word	0xffffffff


	//   ....[150]....
        /*02a0*/ 	.word	0xffffffff


	//   ....[151]....
        /*02a4*/ 	.word	0xffffffff


	//   ....[152]....
        /*02a8*/ 	.word	0xffffffff


	//   ....[153]....
        /*02ac*/ 	.word	0xffffffff


	//   ....[154]....
        /*02b0*/ 	.word	0xffffffff


	//   ....[155]....
        /*02b4*/ 	.word	0xffffffff


	//   ....[156]....
        /*02b8*/ 	.word	0xffffffff


	//   ....[157]....
        /*02bc*/ 	.word	0xffffffff


	//   ....[158]....
        /*02c0*/ 	.word	0xffffffff


	//   ....[159]....
        /*02c4*/ 	.word	0xffffffff


	//   ....[160]....
        /*02c8*/ 	.word	0xffffffff


	//   ....[161]....
        /*02cc*/ 	.word	0xffffffff


	//   ....[162]....
        /*02d0*/ 	.word	0xffffffff


	//   ....[163]....
        /*02d4*/ 	.word	0xffffffff


	//   ....[164]....
        /*02d8*/ 	.word	0xffffffff


	//   ....[165]....
        /*02dc*/ 	.word	0xffffffff


	//   ....[166]....
        /*02e0*/ 	.word	0xffffffff


	//   ....[167]....
        /*02e4*/ 	.word	0xffffffff


	//   ....[168]....
        /*02e8*/ 	.word	0xffffffff


	//----- nvinfo : EIATTR_COOP_GROUP_INSTR_OFFSETS
	.align		4
.L_492:
        /*02ec*/ 	.byte	0x04, 0x28
        /*02ee*/ 	.short	(.L_494 - .L_493)


	//   ....[0]....
.L_493:
        /*02f0*/ 	.word	0x00000080


	//   ....[1]....
        /*02f4*/ 	.word	0x00000210


	//   ....[2]....
        /*02f8*/ 	.word	0x00000240


	//   ....[3]....
        /*02fc*/ 	.word	0x00000270


	//   ....[4]....
        /*0300*/ 	.word	0x000002a0


	//   ....[5]....
        /*0304*/ 	.word	0x000002d0


	//   ....[6]....
        /*0308*/ 	.word	0x00000300


	//   ....[7]....
        /*030c*/ 	.word	0x00000460


	//   ....[8]....
        /*0310*/ 	.word	0x000004a0


	//   ....[9]....
        /*0314*/ 	.word	0x000004d0


	//   ....[10]....
        /*0318*/ 	.word	0x00000500


	//   ....[11]....
        /*031c*/ 	.word	0x00000530


	//   ....[12]....
        /*0320*/ 	.word	0x00000560


	//   ....[13]....
        /*0324*/ 	.word	0x000005f0


	//   ....[14]....
        /*0328*/ 	.word	0x00000630


	//   ....[15]....
        /*032c*/ 	.word	0x00000650


	//   ....[16]....
        /*0330*/ 	.word	0x000006b0


	//   ....[17]....
        /*0334*/ 	.word	0x00008340


	//   ....[18]....
        /*0338*/ 	.word	0x00008360


	//   ....[19]....
        /*033c*/ 	.word	0x000084b0


	//   ....[20]....
        /*0340*/ 	.word	0x000084c0


	//   ....[21]....
        /*0344*/ 	.word	0x000085f0


	//   ....[22]....
        /*0348*/ 	.word	0x00008610


	//   ....[23]....
        /*034c*/ 	.word	0x00008740


	//   ....[24]....
        /*0350*/ 	.word	0x00008750


	//   ....[25]....
        /*0354*/ 	.word	0x000090d0


	//   ....[26]....
        /*0358*/ 	.word	0x000091a0


	//   ....[27]....
        /*035c*/ 	.word	0x000091e0


	//   ....[28]....
        /*0360*/ 	.word	0x00009220


	//   ....[29]....
        /*0364*/ 	.word	0x00009680


	//   ....[30]....
        /*0368*/ 	.word	0x00009940


	//   ....[31]....
        /*036c*/ 	.word	0x00009980


	//   ....[32]....
        /*0370*/ 	.word	0x000099c0


	//   ....[33]....
        /*0374*/ 	.word	0x0000c9c0


	//   ....[34]....
        /*0378*/ 	.word	0x0000ca00


	//   ....[35]....
        /*037c*/ 	.word	0x0000ca50


	//   ....[36]....
        /*0380*/ 	.word	0x0000ca90


	//   ....[37]....
        /*0384*/ 	.word	0x0000cd00


	//   ....[38]....
        /*0388*/ 	.word	0x0000cfc0


	//   ....[39]....
        /*038c*/ 	.word	0x0000d000


	//   ....[40]....
        /*0390*/ 	.word	0x0000d040


	//   ....[41]....
        /*0394*/ 	.word	0x00010d30


	//   ....[42]....
        /*0398*/ 	.word	0x00010fc0


	//   ....[43]....
        /*039c*/ 	.word	0x00011a60


	//   ....[44]....
        /*03a0*/ 	.word	0x00011a80


	//   ....[45]....
        /*03a4*/ 	.word	0x00011aa0


	//   ....[46]....
        /*03a8*/ 	.word	0x00011ac0


	//   ....[47]....
        /*03ac*/ 	.word	0x00013b80


	//   ....[48]....
        /*03b0*/ 	.word	0x00013f00


	//   ....[49]....
        /*03b4*/ 	.word	0x00014620


	//   ....[50]....
        /*03b8*/ 	.word	0x000147d0


	//   ....[51]....
        /*03bc*/ 	.word	0x00014810


	//   ....[52]....
        /*03c0*/ 	.word	0x000148a0


	//   ....[53]....
        /*03c4*/ 	.word	0x00017300


	//   ....[54]....
        /*03c8*/ 	.word	0x00017310


	//   ....[55]....
        /*03cc*/ 	.word	0x00017330


	//   ....[56]....
        /*03d0*/ 	.word	0x00017350


	//   ....[57]....
        /*03d4*/ 	.word	0x000199b0


	//   ....[58]....
        /*03d8*/ 	.word	0x00019d70


	//   ....[59]....
        /*03dc*/ 	.word	0x0001a490


	//   ....[60]....
        /*03e0*/ 	.word	0x0001a640


	//   ....[61]....
        /*03e4*/ 	.word	0x0001a670


	//   ....[62]....
        /*03e8*/ 	.word	0x0001a700


	//   ....[63]....
        /*03ec*/ 	.word	0x0001c080


	//   ....[64]....
        /*03f0*/ 	.word	0x0001c0b0


	//   ....[65]....
        /*03f4*/ 	.word	0x0001c0c0


	//   ....[66]....
        /*03f8*/ 	.word	0x0001c0f0


	//   ....[67]....
        /*03fc*/ 	.word	0x0001d650


	//   ....[68]....
        /*0400*/ 	.word	0x0001d680


	//   ....[69]....
        /*0404*/ 	.word	0x0001d6a0


	//   ....[70]....
        /*0408*/ 	.word	0x0001d6c0


	//   ....[71]....
        /*040c*/ 	.word	0x0001da70


	//   ....[72]....
        /*0410*/ 	.word	0x0001da90


	//   ....[73]....
        /*0414*/ 	.word	0x0001dbe0


	//   ....[74]....
        /*0418*/ 	.word	0x0001dbf0


	//   ....[75]....
        /*041c*/ 	.word	0x0001dd20


	//   ....[76]....
        /*0420*/ 	.word	0x0001dd40


	//   ....[77]....
        /*0424*/ 	.word	0x0001de70


	//   ....[78]....
        /*0428*/ 	.word	0x0001de80


	//   ....[79]....
        /*042c*/ 	.word	0x0001e190


	//   ....[80]....
        /*0430*/ 	.word	0x0001e1b0


	//   ....[81]....
        /*0434*/ 	.word	0x0001eaf0


	//   ....[82]....
        /*0438*/ 	.word	0x0001eb00


	//   ....[83]....
        /*043c*/ 	.word	0x0001f860


	//   ....[84]....
        /*0440*/ 	.word	0x0001f880


	//   ....[85]....
        /*0444*/ 	.word	0x0001f9e0


	//   ....[86]....
        /*0448*/ 	.word	0x0001f9f0


	//   ....[87]....
        /*044c*/ 	.word	0x0001fb20


	//   ....[88]....
        /*0450*/ 	.word	0x0001fb40


	//   ....[89]....
        /*0454*/ 	.word	0x0001fc70


	//   ....[90]....
        /*0458*/ 	.word	0x0001fc80


	//   ....[91]....
        /*045c*/ 	.word	0x0001fe30


	//   ....[92]....
        /*0460*/ 	.word	0x0001fe50


	//   ....[93]....
        /*0464*/ 	.word	0x0001ff70


	//   ....[94]....
        /*0468*/ 	.word	0x0001ffb0


	//   ....[95]....
        /*046c*/ 	.word	0x0001ffe0


	//   ....[96]....
        /*0470*/ 	.word	0x00020010


	//   ....[97]....
        /*0474*/ 	.word	0x00020040


	//   ....[98]....
        /*0478*/ 	.word	0x00020070


	//   ....[99]....
        /*047c*/ 	.word	0x000201c0


	//   ....[100]....
        /*0480*/ 	.word	0x00020200


	//   ....[101]....
        /*0484*/ 	.word	0x00020230


	//   ....[102]....
        /*0488*/ 	.word	0x00020260


	//   ....[103]....
        /*048c*/ 	.word	0x00020290


	//   ....[104]....
        /*0490*/ 	.word	0x000202c0


	//   ....[105]....
        /*0494*/ 	.word	0x00020350


	//   ....[106]....
        /*0498*/ 	.word	0x00020390


	//   ....[107]....
        /*049c*/ 	.word	0x000203a0


	//   ....[108]....
        /*04a0*/ 	.word	0x00020400


	//   ....[109]....
        /*04a4*/ 	.word	0x00020ce0


	//   ....[110]....
        /*04a8*/ 	.word	0x00020d20


	//   ....[111]....
        /*04ac*/ 	.word	0x00020d70


	//   ....[112]....
        /*04b0*/ 	.word	0x00020dc0


	//   ....[113]....
        /*04b4*/ 	.word	0x00020e10


	//   ....[114]....
        /*04b8*/ 	.word	0x00020e80


	//   ....[115]....
        /*04bc*/ 	.word	0x00020ec0


	//   ....[116]....
        /*04c0*/ 	.word	0x00020f20


	//   ....[117]....
        /*04c4*/ 	.word	0x00020f90


	//   ....[118]....
        /*04c8*/ 	.word	0x00020ff0


	//   ....[119]....
        /*04cc*/ 	.word	0x00021060


	//   ....[120]....
        /*04d0*/ 	.word	0x000210d0


	//   ....[121]....
        /*04d4*/ 	.word	0x00021130


	//   ....[122]....
        /*04d8*/ 	.word	0x00021190


	//   ....[123]....
        /*04dc*/ 	.word	0x000211f0


	//   ....[124]....
        /*04e0*/ 	.word	0x00021260


	//   ....[125]....
        /*04e4*/ 	.word	0x000212c0


	//   ....[126]....
        /*04e8*/ 	.word	0x00021320


	//   ....[127]....
        /*04ec*/ 	.word	0x00021370


	//   ....[128]....
        /*04f0*/ 	.word	0x000213b0


	//   ....[129]....
        /*04f4*/ 	.word	0x00021400


	//   ....[130]....
        /*04f8*/ 	.word	0x00021450


	//   ....[131]....
        /*04fc*/ 	.word	0x000214b0


	//   ....[132]....
        /*0500*/ 	.word	0x00021520


	//   ....[133]....
        /*0504*/ 	.word	0x00021580


	//   ....[134]....
        /*0508*/ 	.word	0x000215e0


	//   ....[135]....
        /*050c*/ 	.word	0x00021650


	//   ....[136]....
        /*0510*/ 	.word	0x000216c0


	//   ....[137]....
        /*0514*/ 	.word	0x00021730


	//   ....[138]....
        /*0518*/ 	.word	0x00021790


	//   ....[139]....
        /*051c*/ 	.word	0x000217f0


	//   ....[140]....
        /*0520*/ 	.word	0x00021860


	//   ....[141]....
        /*0524*/ 	.word	0x000218d0


	//   ....[142]....
        /*0528*/ 	.word	0x00021930


	//   ....[143]....
        /*052c*/ 	.word	0x000219a0


	//   ....[144]....
        /*0530*/ 	.word	0x00021a10


	//   ....[145]....
        /*0534*/ 	.word	0x00021a70


	//   ....[146]....
        /*0538*/ 	.word	0x00021ad0


	//   ....[147]....
        /*053c*/ 	.word	0x00021b30


	//   ....[148]....
        /*0540*/ 	.word	0x00021ba0


	//   ....[149]....
        /*0544*/ 	.word	0x00021c00


	//   ....[150]....
        /*0548*/ 	.word	0x00021c60


	//   ....[151]....
        /*054c*/ 	.word	0x00021cc0


	//   ....[152]....
        /*0550*/ 	.word	0x00021d30


	//   ....[153]....
        /*0554*/ 	.word	0x00021d80


	//   ....[154]....
        /*0558*/ 	.word	0x00021dc0


	//   ....[155]....
        /*055c*/ 	.word	0x00021e10


	//   ....[156]....
        /*0560*/ 	.word	0x00021e60


	//   ....[157]....
        /*0564*/ 	.word	0x00021eb0


	//   ....[158]....
        /*0568*/ 	.word	0x00021f20


	//   ....[159]....
        /*056c*/ 	.word	0x00021f70


	//   ....[160]....
        /*0570*/ 	.word	0x00021fc0


	//   ....[161]....
        /*0574*/ 	.word	0x00022010


	//   ....[162]....
        /*0578*/ 	.word	0x00022060


	//   ....[163]....
        /*057c*/ 	.word	0x000220b0


	//   ....[164]....
        /*0580*/ 	.word	0x00022120


	//   ....[165]....
        /*0584*/ 	.word	0x00022160


	//   ....[166]....
        /*0588*/ 	.word	0x000221c0


	//   ....[167]....
        /*058c*/ 	.word	0x00022220


	//   ....[168]....
        /*0590*/ 	.word	0x00022280


	//----- nvinfo : EIATTR_EXIT_INSTR_OFFSETS
	.align		4
.L_494:
        /*0594*/ 	.byte	0x04, 0x1c
        /*0596*/ 	.short	(.L_496 - .L_495)


	//   ....[0]....
.L_495:
        /*0598*/ 	.word	0x00000f20


	//   ....[1]....
        /*059c*/ 	.word	0x00020cb0


	//----- nvinfo : EIATTR_MAX_THREADS
	.align		4
.L_496:
        /*05a0*/ 	.byte	0x04, 0x05
        /*05a2*/ 	.short	(.L_498 - .L_497)
.L_497:
        /*05a4*/ 	.word	0x00000100
        /*05a8*/ 	.word	0x00000001
        /*05ac*/ 	.word	0x00000001


	//----- nvinfo : EIATTR_CRS_STACK_SIZE
	.align		4
.L_498:
        /*05b0*/ 	.byte	0x04, 0x1e
        /*05b2*/ 	.short	(.L_500 - .L_499)
.L_499:
        /*05b4*/ 	.word	0x00000000
.L_500:


//--------------------- .nv.info._ZN7cutlass13device_kernelIN5flash19enable_sm80_to_sm89INS1_16FlashAttnFwdSm80INS1_25CollectiveMainloopFwdSm80ILi8ELi2ELb1EN4cute5tupleIJNS5_1CILi128EEENS7_ILi96EEENS7_ILi192EEEEEELi192ENS_10bfloat16_tEfNS_4arch4Sm80ELb1ELb0ELb0ELb0ELb0ELb0ELb1ELb1EEENS1_21CollectiveEpilogueFwdINS6_IJS8_SA_S9_EEENS6_IJNS7_ILi1EEESI_SI_EEESC_SE_Li256ELb0ELb1ELb1ELb0EEENS1_30DynamicPersistentTileSchedulerILi256ELi256ELb1ELb1ELb0EEEEEEEEEvNT_6ParamsE --------------------------
	.section	.nv.info._ZN7cutlass13device_kernelIN5flash19enable_sm80_to_sm89INS1_16FlashAttnFwdSm80INS1_25CollectiveMainloopFwdSm80ILi8ELi2ELb1EN4cute5tupleIJNS5_1CILi128EEENS7_ILi96EEENS7_ILi192EEEEEELi192ENS_10bfloat16_tEfNS_4arch4Sm80ELb1ELb0ELb0ELb0ELb0ELb0ELb1ELb1EEENS1_21CollectiveEpilogueFwdINS6_IJS8_SA_S9_EEENS6_IJNS7_ILi1EEESI_SI_EEESC_SE_Li256ELb0ELb1ELb1ELb0EEENS1_30DynamicPersistentTileSchedulerILi256ELi256ELb1ELb1ELb0EEEEEEEEEvNT_6ParamsE,"",@"SHT_CUDA_INFO"
	.sectionflags	@""
	.align	4


	//----- nvinfo : EIATTR_CUDA_API_VERSION
	.align		4
        /*0000*/ 	.byte	0x04, 0x37
        /*0002*/ 	.short	(.L_502 - .L_501)
.L_501:
        /*0004*/ 	.word	0x00000082


	//----- nvinfo : EIATTR_SW2861232_WAR
	.align		4
.L_502:
        /*0008*/ 	.byte	0x01, 0x35
	.zero		2


	//----- nvinfo : EIATTR_PARAM_CBANK
	.align		4
        /*000c*/ 	.byte	0x04, 0x0a
        /*000e*/ 	.short	(.L_504 - .L_503)
	.align		4
.L_503:
        /*0010*/ 	.word	index@(.nv.constant0._ZN7cutlass13device_kernelIN5flash19enable_sm80_to_sm89INS1_16FlashAttnFwdSm80INS1_25CollectiveMainloopFwdSm80ILi8ELi2ELb1EN4cute5tupleIJNS5_1CILi128EEENS7_ILi96EEENS7_ILi192EEEEEELi192ENS_10bfloat16_tEfNS_4arch4Sm80ELb1ELb0ELb0ELb0ELb0ELb0ELb1ELb1EEENS1_21CollectiveEpilogueFwdINS6_IJS8_SA_S9_EEENS6_IJNS7_ILi1EEESI_SI_EEESC_SE_Li256ELb0ELb1ELb1ELb0EEENS1_30DynamicPersistentTileSchedulerILi256ELi256ELb1ELb1ELb0EEEEEEEEEvNT_6ParamsE)
        /*0014*/ 	.short	0x0160
        /*0016*/ 	.short	0x0428


	//----- nvinfo : EIATTR_CBANK_PARAM_SIZE
	.align		4
.L_504:
        /*0018*/ 	.byte	0x03, 0x19
        /*001a*/ 	.short	0x0428


	//----- nvinfo : EIATTR_KPARAM_INFO
	.align		4
        /*001c*/ 	.byte	0x04, 0x17
        /*001e*/ 	.short	(.L_506 - .L_505)
.L_505:
        /*0020*/ 	.word	0x00000000
        /*0024*/ 	.short	0x0000
        /*0026*/ 	.short	0x0000
        /*0028*/ 	.byte	0x00, 0xf0, 0xa1, 0x10


	//----- nvinfo : EIATTR_MAXREG_COUNT
	.align		4
.L_506:
        /*002c*/ 	.byte	0x03, 0x1b
        /*002e*/ 	.short	0x00ff


	//----- nvinfo : EIATTR_NUM_BARRIERS
	.align		4
        /*0030*/ 	.byte	0x02, 0x4c
        /*0032*/ 	.byte	0x06
	.zero		1


	//----- nvinfo : EIATTR_ANNOTATIONS
	.align		4
        /*0034*/ 	.byte	0x04, 0x55
        /*0036*/ 	.short	(.L_508 - .L_507)


	//   ....[0]....
.L_507:
        /* <DEDUP_REMOVED lines=61> */


	//----- nvinfo : EIATTR_MERCURY_ISA_VERSION
	.align		4
.L_508:
        /*03f0*/ 	.byte	0x03, 0x5f
        /*03f2*/ 	.short	0x0000


	//----- nvinfo : EIATTR_INT_WARP_WIDE_INSTR_OFFSETS
	.align		4
        /*03f4*/ 	.byte	0x04, 0x31
        /*03f6*/ 	.short	(.L_510 - .L_509)


	//   ....[0]....
.L_509:
        /*03f8*/ 	.word	0x0000dec0


	//   ....[1]....
        /*03fc*/ 	.word	0x0000df40


	//----- nvinfo : EIATTR_COOP_GROUP_MASK_REGIDS
	.align		4
.L_510:
        /*0400*/ 	.byte	0x04, 0x29
        /*0402*/ 	.short	(.L_512 - .L_511)


	//   ....[0]....
.L_511:
        /*0404*/ 	.word	0xffffffff


	//   ....[1]....
        /*0408*/ 	.word	0xffffffff


	//   ....[2]....
        /*040c*/ 	.word	0xffffffff


	//   ....[3]....
        /*0410*/ 	.word	0xffffffff


	//   ....[4]....
        /*0414*/ 	.word	0xffffffff


	//   ....[5]....
        /*0418*/ 	.word	0xffffffff


	//   ....[6]....
        /*041c*/ 	.word	0xffffffff


	//   ....[7]....
        /*0420*/ 	.word	0xffffffff


	//   ....[8]....
        /*0424*/ 	.word	0xffffffff


	//   ....[9]....
        /*0428*/ 	.word	0xffffffff


	//   ....[10]....
        /*042c*/ 	.word	0xffffffff


	//   ....[11]....
        /*0430*/ 	.word	0xffffffff


	//   ....[12]....
        /*0434*/ 	.word	0xffffffff


	//   ....[13]....
        /*0438*/ 	.word	0xffffffff


	//   ....[14]....
        /*043c*/ 	.word	0xffffffff


	//   ....[15]....
        /*0440*/ 	.word	0xffffffff


	//   ....[16]....
        /*0444*/ 	.word	0xffffffff


	//   ....[17]....
        /*0448*/ 	.word	0xffffffff


	//   ....[18]....
        /*044c*/ 	.word	0xffffffff


	//   ....[19]....
        /*0450*/ 	.word	0xffffffff


	//   ....[20]....
        /*0454*/ 	.word	0xffffffff


	//   ....[21]....
        /*0458*/ 	.word	0xffffffff


	//   ....[22]....
        /*045c*/ 	.word	0xffffffff


	//   ....[23]....
        /*0460*/ 	.word	0xffffffff


	//   ....[24]....
        /*0464*/ 	.word	0xffffffff


	//   ....[25]....
        /*0468*/ 	.word	0xffffffff


	//   ....[26]....
        /*046c*/ 	.word	0xffffffff


	//   ....[27]....
        /*0470*/ 	.word	0xffffffff


	//   ....[28]....
        /*0474*/ 	.word	0xffffffff


	//   ....[29]....
        /*0478*/ 	.word	0xffffffff


	//   ....[30]....
        /*047c*/ 	.word	0xffffffff


	//   ....[31]....
        /*0480*/ 	.word	0xffffffff


	//   ....[32]....
        /*0484*/ 	.word	0xffffffff


	//   ....[33]....
        /*0488*/ 	.word	0xffffffff


	//   ....[34]....
        /*048c*/ 	.word	0xffffffff


	//   ....[35]....
        /*0490*/ 	.word	0xffffffff


	//   ....[36]....
        /*0494*/ 	.word	0xffffffff


	//   ....[37]....
        /*0498*/ 	.word	0xffffffff


	//   ....[38]....
        /*049c*/ 	.word	0xffffffff


	//   ....[39]....
        /*04a0*/ 	.word	0xffffffff


	//   ....[40]....
        /*04a4*/ 	.word	0xffffffff


	//   ....[41]....
        /*04a8*/ 	.word	0xffffffff


	//   ....[42]....
        /*04ac*/ 	.word	0xffffffff


	//   ....[43]....
        /*04b0*/ 	.word	0xffffffff


	//----- nvinfo : EIATTR_COOP_GROUP_INSTR_OFFSETS
	.align		4
.L_512:
        /*04b4*/ 	.byte	0x04, 0x28
        /*04b6*/ 	.short	(.L_514 - .L_513)


	//   ....[0]....
.L_513:
        /*04b8*/ 	.word	0x00000050


	//   ....[1]....
        /*04bc*/ 	.word	0x00001670


	//   ....[2]....
        /*04c0*/ 	.word	0x00001680


	//   ....[3]....
        /*04c4*/ 	.word	0x000016b0


	//   ....[4]....
        /*04c8*/ 	.word	0x000016e0


	//   ....[5]....
        /*04cc*/ 	.word	0x00001870


	//   ....[6]....
        /*04d0*/ 	.word	0x00001880


	//   ....[7]....
        /*04d4*/ 	.word	0x000018a0


	//   ....[8]....
        /*04d8*/ 	.word	0x000018d0


	//   ....[9]....
        /*04dc*/ 	.word	0x00003390


	//   ....[10]....
        /*04e0*/ 	.word	0x000033a0


	//   ....[11]....
        /*04e4*/ 	.word	0x00003ce0


	//   ....[12]....
        /*04e8*/ 	.word	0x00003e40


	//   ....[13]....
        /*04ec*/ 	.word	0x00003e60


	//   ....[14]....
        /*04f0*/ 	.word	0x00003ec0


	//   ....[15]....
        /*04f4*/ 	.word	0x00006f40


	//   ....[16]....
        /*04f8*/ 	.word	0x00006f70


	//   ....[17]....
        /*04fc*/ 	.word	0x00007930


	//   ....[18]....
        /*0500*/ 	.word	0x00007990


	//   ....[19]....
        /*0504*/ 	.word	0x000079b0


	//   ....[20]....
        /*0508*/ 	.word	0x000079d0


	//   ....[21]....
        /*050c*/ 	.word	0x0000b340


	//   ....[22]....
        /*0510*/ 	.word	0x0000b3d0


	//   ....[23]....
        /*0514*/ 	.word	0x0000b3e0


	//   ....[24]....
        /*0518*/ 	.word	0x0000b450


	//   ....[25]....
        /*051c*/ 	.word	0x0000d670


	//   ....[26]....
        /*0520*/ 	.word	0x0000d6c0


	//   ....[27]....
        /*0524*/ 	.word	0x0000d6e0


	//   ....[28]....
        /*0528*/ 	.word	0x0000d700


	//   ....[29]....
        /*052c*/ 	.word	0x0000e090


	//   ....[30]....
        /*0530*/ 	.word	0x0000e540


	//   ....[31]....
        /*0534*/ 	.word	0x0000e560


	//   ....[32]....
        /*0538*/ 	.word	0x0000e580


	//   ....[33]....
        /*053c*/ 	.word	0x0000e5a0


	//   ....[34]....
        /*0540*/ 	.word	0x0000e6a0


	//   ....[35]....
        /*0544*/ 	.word	0x0000e700


	//   ....[36]....
        /*0548*/ 	.word	0x0000ef60


	//   ....[37]....
        /*054c*/ 	.word	0x0000ef70


	//   ....[38]....
        /*0550*/ 	.word	0x0000f900


	//   ....[39]....
        /*0554*/ 	.word	0x0000f9e0


	//   ....[40]....
        /*0558*/ 	.word	0x0000fa40


	//   ....[41]....
        /*055c*/ 	.word	0x0000fa90


	//   ....[42]....
        /*0560*/ 	.word	0x0000faf0


	//   ....[43]....
        /*0564*/ 	.word	0x0000fb40


	//----- nvinfo : EIATTR_EXIT_INSTR_OFFSETS
	.align		4
.L_514:
        /*0568*/ 	.byte	0x04, 0x1c
        /*056a*/ 	.short	(.L_516 - .L_515)


	//   ....[0]....
.L_515:
        /*056c*/ 	.word	0x000000a0


	//   ....[1]....
        /*0570*/ 	.word	0x0000f9a0


	//----- nvinfo : EIATTR_MAX_THREADS
	.align		4
.L_516:
        /*0574*/ 	.byte	0x04, 0x05
        /*0576*/ 	.short	(.L_518 - .L_517)
.L_517:
        /*0578*/ 	.word	0x00000100
        /*057c*/ 	.word	0x00000001
        /*0580*/ 	.word	0x00000001


	//----- nvinfo : EIATTR_CRS_STACK_SIZE
	.align		4
.L_518:
        /*0584*/ 	.byte	0x04, 0x1e
        /*0586*/ 	.short	(.L_520 - .L_519)
.L_519:
        /*0588*/ 	.word	0x00000000
.L_520:


//--------------------- .nv.info._ZN7cutlass13device_kernelIN5flash19enable_sm80_to_sm89INS1_16FlashAttnFwdSm80INS1_25CollectiveMainloopFwdSm80ILi8ELi2ELb0EN4cute5tupleIJNS5_1CILi128EEENS7_ILi64EEENS7_ILi192EEEEEELi192ENS_10bfloat16_tEfNS_4arch4Sm80ELb1ELb0ELb0ELb1ELb0ELb0ELb1ELb1EEENS1_21CollectiveEpilogueFwdINS6_IJS8_SA_S9_EEENS6_IJNS7_ILi1EEESI_SI_EEESC_SE_Li256ELb1ELb1ELb1ELb0EEENS1_36VarlenDynamicPersistentTileSchedulerILi128ELi64ELi256ELi256ELb1ELb1ELb0ELb1ELb1ELb1EEEEEEEEEvNT_6ParamsE --------------------------
	.section	.nv.info._ZN7cutlass13device_kernelIN5flash19enable_sm80_to_sm89INS1_16FlashAttnFwdSm80INS1_25CollectiveMainloopFwdSm80ILi8ELi2ELb0EN4cute5tupleIJNS5_1CILi128EEENS7_ILi64EEENS7_ILi192EEEEEELi192ENS_10bfloat16_tEfNS_4arch4Sm80ELb1ELb0ELb0ELb1ELb0ELb0ELb1ELb1EEENS1_21CollectiveEpilogueFwdINS6_IJS8_SA_S9_EEENS6_IJNS7_ILi1EEESI_SI_EEESC_SE_Li256ELb1ELb1ELb1ELb0EEENS1_36VarlenDynamicPersistentTileSchedulerILi128ELi64ELi256ELi256ELb1ELb1ELb0ELb1ELb1ELb1EEEEEEEEEvNT_6ParamsE,"",@"SHT_CUDA_INFO"
	.sectionflags	@""
	.align	4


	//----- nvinfo : EIATTR_CUDA_API_VERSION
	.align		4
        /*0000*/ 	.byte	0x04, 0x37
        /*0002*/ 	.short	(.L_522 - .L_521)
.L_521:
        /*0004*/ 	.word	0x00000082


	//----- nvinfo : EIATTR_SW2861232_WAR
	.align		4
.L_522:
        /*0008*/ 	.byte	0x01, 0x35
	.zero		2


	//----- nvinfo : EIATTR_PARAM_CBANK
	.align		4
        /*000c*/ 	.byte	0x04, 0x0a
        /*000e*/ 	.short	(.L_524 - .L_523)
	.align		4
.L_523:
        /*0010*/ 	.word	index@(.nv.constant0._ZN7cutlass13device_kernelIN5flash19enable_sm80_to_sm89INS1_16FlashAttnFwdSm80INS1_25CollectiveMainloopFwdSm80ILi8ELi2ELb0EN4cute5tupleIJNS5_1CILi128EEENS7_ILi64EEENS7_ILi192EEEEEELi192ENS_10bfloat16_tEfNS_4arch4Sm80ELb1ELb0ELb0ELb1ELb0ELb0ELb1ELb1EEENS1_21CollectiveEpilogueFwdINS6_IJS8_SA_S9_EEENS6_IJNS7_ILi1EEESI_SI_EEESC_SE_Li256ELb1ELb1ELb1ELb0EEENS1_36VarlenDynamicPersistentTileSchedulerILi128ELi64ELi256ELi256ELb1ELb1ELb0ELb1ELb1ELb1EEEEEEEEEvNT_6ParamsE)
        /*0014*/ 	.short	0x0160
        /*0016*/ 	.short	0x0438


	//----- nvinfo : EIATTR_CBANK_PARAM_SIZE
	.align		4
.L_524:
        /*0018*/ 	.byte	0x03, 0x19
        /*001a*/ 	.short	0x0438


	//----- nvinfo : EIATTR_KPARAM_INFO
	.align		4
        /*001c*/ 	.byte	0x04, 0x17
        /*001e*/ 	.short	(.L_526 - .L_525)
.L_525:
        /*0020*/ 	.word	0x00000000
        /*0024*/ 	.short	0x0000
        /*0026*/ 	.short	0x0000
        /*0028*/ 	.byte	0x00, 0xf0, 0xe1, 0x10


	//----- nvinfo : EIATTR_MAXREG_COUNT
	.align		4
.L_526:
        /*002c*/ 	.byte	0x03, 0x1b
        /*002e*/ 	.short	0x00ff


	//----- nvinfo : EIATTR_NUM_BARRIERS
	.align		4
        /*0030*/ 	.byte	0x02, 0x4c
        /*0032*/ 	.byte	0x06
	.zero		1


	//----- nvinfo : EIATTR_MERCURY_ISA_VERSION
	.align		4
        /*0034*/ 	.byte	0x03, 0x5f
        /*0036*/ 	.short	0x0000


	//----- nvinfo : EIATTR_INT_WARP_WIDE_INSTR_OFFSETS
	.align		4
        /*0038*/ 	.byte	0x04, 0x31
        /*003a*/ 	.short	(.L_528 - .L_527)


	//   ....[0]....
.L_527:
        /*003c*/ 	.word	0x0000b5e0


	//   ....[1]....
        /*0040*/ 	.word	0x0000b680


	//----- nvinfo : EIATTR_COOP_GROUP_MASK_REGIDS
	.align		4
.L_528:
        /*0044*/ 	.byte	0x04, 0x29
        /*0046*/ 	.short	(.L_530 - .L_529)


	//   ....[0]....
.L_529:
        /*0048*/ 	.word	0xffffffff


	//   ....[1]....
        /*004c*/ 	.word	0xffffffff


	//   ....[2]....
        /*0050*/ 	.word	0xffffffff


	//   ....[3]....
        /*0054*/ 	.word	0xffffffff


	//   ....[4]....
        /*0058*/ 	.word	0xffffffff


	//   ....[5]....
        /*005c*/ 	.word	0xffffffff


	//   ....[6]....
        /*0060*/ 	.word	0xffffffff


	//   ....[7]....
        /*0064*/ 	.word	0xffffffff


	//   ....[8]....
        /*0068*/ 	.word	0xffffffff


	//   ....[9]....
        /*006c*/ 	.word	0xffffffff


	//   ....[10]....
        /*0070*/ 	.word	0xffffffff


	//   ....[11]....
        /*0074*/ 	.word	0xffffffff


	//   ....[12]....
        /*0078*/ 	.word	0xffffffff


	//   ....[13]....
        /*007c*/ 	.word	0xffffffff


	//   ....[14]....
        /*0080*/ 	.word	0xffffffff


	//   ....[15]....
        /*0084*/ 	.word	0xffffffff


	//   ....[16]....
        /*0088*/ 	.word	0xffffffff


	//   ....[17]....
        /*008c*/ 	.word	0xffffffff


	//   ....[18]....
        /*0090*/ 	.word	0xffffffff


	//   ....[19]....
        /*0094*/ 	.word	0xffffffff


	//   ....[20]....
        /*0098*/ 	.word	0xffffffff


	//   ....[21]....
        /*009c*/ 	.word	0xffffffff


	//   ....[22]....
        /*00a0*/ 	.word	0xffffffff


	//   ....[23]....
        /*00a4*/ 	.word	0xffffffff


	//   ....[24]....
        /*00a8*/ 	.word	0xffffffff


	//   ....[25]....
        /*00ac*/ 	.word	0xffffffff


	//   ....[26]....
        /*00b0*/ 	.word	0xffffffff


	//   ....[27]....
        /*00b4*/ 	.word	0xffffffff


	//   ....[28]....
        /*00b8*/ 	.word	0xffffffff


	//   ....[29]....
        /*00bc*/ 	.word	0xffffffff


	//   ....[30]....
        /*00c0*/ 	.word	0xffffffff


	//   ....[31]....
        /*00c4*/ 	.word	0xffffffff


	//   ....[32]....
        /*00c8*/ 	.word	0xffffffff


	//   ....[33]....
        /*00cc*/ 	.word	0xffffffff


	//   ....[34]....
        /*00d0*/ 	.word	0xffffffff


	//   ....[35]....
        /*00d4*/ 	.word	0xffffffff


	//   ....[36]....
        /*00d8*/ 	.word	0xffffffff


	//   ....[37]....
        /*00dc*/ 	.word	0xffffffff


	//   ....[38]....
        /*00e0*/ 	.word	0xffffffff


	//   ....[39]....
        /*00e4*/ 	.word	0xffffffff


	//   ....[40]....
        /*00e8*/ 	.word	0xffffffff


	//   ....[41]....
        /*00ec*/ 	.word	0xffffffff


	//   ....[42]....
        /*00f0*/ 	.word	0xffffffff


	//   ....[43]....
        /*00f4*/ 	.word	0xffffffff


	//   ....[44]....
        /*00f8*/ 	.word	0xffffffff


	//   ....[45]....
        /*00fc*/ 	.word	0xffffffff


	//   ....[46]....
        /*0100*/ 	.word	0xffffffff


	//   ....[47]....
        /*0104*/ 	.word	0xffffffff


	//   ....[48]....
        /*0108*/ 	.word	0xffffffff


	//   ....[49]....
        /*010c*/ 	.word	0xffffffff


	//   ....[50]....
        /*0110*/ 	.word	0xffffffff


	//   ....[51]....
        /*0114*/ 	.word	0xffffffff


	//   ....[52]....
        /*0118*/ 	.word	0xffffffff


	//   ....[53]....
        /*011c*/ 	.word	0xffffffff


	//   ....[54]....
        /*0120*/ 	.word	0xffffffff


	//   ....[55]....
        /*0124*/ 	.word	0xffffffff


	//   ....[56]....
        /*0128*/ 	.word	0xffffffff


	//   ....[57]....
        /*012c*/ 	.word	0xffffffff


	//   ....[58]....
        /*0130*/ 	.word	0xffffffff


	//   ....[59]....
        /*0134*/ 	.word	0xffffffff


	//   ....[60]....
        /*0138*/ 	.word	0xffffffff


	//   ....[61]....
        /*013c*/ 	.word	0xffffffff


	//   ....[62]....
        /*0140*/ 	.word	0xffffffff


	//   ....[63]....
        /*0144*/ 	.word	0xffffffff


	//   ....[64]....
        /*0148*/ 	.word	0xffffffff


	//   ....[65]....
        /*014c*/ 	.word	0xffffffff


	//   ....[66]....
        /*0150*/ 	.word	0xffffffff


	//   ....[67]....
        /*0154*/ 	.word	0xffffffff


	//   ....[68]....
        /*0158*/ 	.word	0xffffffff


	//   ....[69]....
        /*015c*/ 	.word	0xffffffff


	//   ....[70]....
        /*0160*/ 	.word	0xffffffff


	//   ....[71]....
        /*0164*/ 	.word	0xffffffff


	//   ....[72]....
        /*0168*/ 	.word	0xffffffff


	//   ....[73]....
        /*016c*/ 	.word	0xffffffff


	//   ....[74]....
        /*0170*/ 	.word	0xffffffff


	//   ....[75]....
        /*0174*/ 	.word	0xffffffff


	//   ....[76]....
        /*0178*/ 	.word	0xffffffff


	//   ....[77]....
        /*017c*/ 	.word	0xffffffff


	//   ....[78]....
        /*0180*/ 	.word	0xffffffff


	//   ....[79]....
        /*0184*/ 	.word	0xffffffff


	//   ....[80]....
        /*0188*/ 	.word	0xffffffff


	//   ....[81]....
        /*018c*/ 	.word	0xffffffff


	//   ....[82]....
        /*0190*/ 	.word	0xffffffff


	//   ....[83]....
        /*0194*/ 	.word	0xffffffff


	//   ....[84]....
        /*0198*/ 	.word	0xffffffff


	//   ....[85]....
        /*019c*/ 	.word	0xffffffff


	//   ....[86]....
        /*01a0*/ 	.word	0xffffffff


	//   ....[87]....
        /*01a4*/ 	.word	0xffffffff


	//   ....[88]....
        /*01a8*/ 	.word	0xffffffff


	//   ....[89]....
        /*01ac*/ 	.word	0xffffffff


	//   ....[90]....
        /*01b0*/ 	.word	0xffffffff


	//   ....[91]....
        /*01b4*/ 	.word	0xffffffff


	//   ....[92]....
        /*01b8*/ 	.word	0xffffffff


	//   ....[93]....
        /*01bc*/ 	.word	0xffffffff


	//   ....[94]....
        /*01c0*/ 	.word	0xffffffff


	//   ....[95]....
        /*01c4*/ 	.word	0xffffffff


	//   ....[96]....
        /*01c8*/ 	.word	0xffffffff


	//   ....[97]....
        /*01cc*/ 	.word	0xffffffff


	//   ....[98]....
        /*01d0*/ 	.word	0xffffffff


	//   ....[99]....
        /*01d4*/ 	.word	0xffffffff


	//   ....[100]....
        /*01d8*/ 	.word	0xffffffff


	//   ....[101]....
        /*01dc*/ 	.word	0xffffffff


	//   ....[102]....
        /*01e0*/ 	.word	0xffffffff


	//   ....[103]....
        /*01e4*/ 	.word	0xffffffff


	//   ....[104]....
        /*01e8*/ 	.word	0xffffffff


	//   ....[105]....
        /*01ec*/ 	.word	0xffffffff


	//   ....[106]....
        /*01f0*/ 	.word	0xffffffff


	//   ....[107]....
        /*01f4*/ 	.word	0xffffffff


	//   ....[108]....
        /*01f8*/ 	.word	0xffffffff


	//   ....[109]....
        /*01fc*/ 	.word	0xffffffff


	//   ....[110]....
        /*0200*/ 	.word	0xffffffff


	//   ....[111]....
        /*0204*/ 	.word	0xffffffff


	//   ....[112]....
        /*0208*/ 	.word	0xffffffff


	//   ....[113]....
        /*020c*/ 	.word	0xffffffff


	//   ....[114]....
        /*0210*/ 	.word	0xffffffff


	//   ....[115]....
        /*0214*/ 	.word	0xffffffff


	//   ....[116]....
        /*0218*/ 	.word	0xffffffff


	//   ....[117]....
        /*021c*/ 	.word	0xffffffff


	//   ....[118]....
        /*0220*/ 	.word	0xffffffff


	//   ....[119]....
        /*0224*/ 	.word	0xffffffff


	//   ....[120]....
        /*0228*/ 	.word	0xffffffff


	//   ....[121]....
        /*022c*/ 	.word	0xffffffff


	//   ....[122]....
        /*0230*/ 	.word	0xffffffff


	//   ....[123]....
        /*0234*/ 	.word	0xffffffff


	//   ....[124]....
        /*0238*/ 	.word	0xffffffff


	//   ....[125]....
        /*023c*/ 	.word	0xffffffff


	//   ....[126]....
        /*0240*/ 	.word	0xffffffff


	//   ....[127]....
        /*0244*/ 	.word	0xffffffff


	//   ....[128]....
        /*0248*/ 	.word	0xffffffff


	//   ....[129]....
        /*024c*/ 	.word	0xffffffff


	//   ....[130]....
        /*0250*/ 	.word	0xffffffff


	//   ....[131]....
        /*0254*/ 	.word	0xffffffff


	//   ....[132]....
        /*0258*/ 	.word	0xffffffff


	//   ....[133]....
        /*025c*/ 	.word	0xffffffff


	//   ....[134]....
        /*0260*/ 	.word	0xffffffff


	//   ....[135]....
        /*0264*/ 	.word	0xffffffff


	//   ....[136]....
        /*0268*/ 	.word	0xffffffff


	//   ....[137]....
        /*026c*/ 	.word	0xffffffff


	//   ....[138]....
        /*0270*/ 	.word	0xffffffff


	//   ....[139]....
        /*0274*/ 	.word	0xffffffff


	//   ....[140]....
        /*0278*/ 	.word	0xffffffff


	//   ....[141]....
        /*027c*/ 	.word	0xffffffff


	//   ....[142]....
        /*0280*/ 	.word	0xffffffff


	//   ....[143]....
        /*0284*/ 	.word	0xffffffff


	//   ....[144]....
        /*0288*/ 	.word	0xffffffff


	//   ....[145]....
        /*028c*/ 	.word	0xffffffff


	//   ....[146]....
        /*0290*/ 	.word	0xffffffff


	//----- nvinfo : EIATTR_COOP_GROUP_INSTR_OFFSETS
	.align		4
.L_530:
        /*0294*/ 	.byte	0x04, 0x28
        /*0296*/ 	.short	(.L_532 - .L_531)


	//   ....[0]....
.L_531:
        /*0298*/ 	.word	0x00000080


	//   ....[1]....
        /*029c*/ 	.word	0x00000210


	//   ....[2]....
        /*02a0*/ 	.word	0x00000240


	//   ....[3]....
        /*02a4*/ 	.word	0x00000270


	//   ....[4]....
        /*02a8*/ 	.word	0x000002a0


	//   ....[5]....
        /*02ac*/ 	.word	0x000002d0


	//   ....[6]....
        /*02b0*/ 	.word	0x00000300


	//   ....[7]....
        /*02b4*/ 	.word	0x00000460


	//   ....[8]....
        /*02b8*/ 	.word	0x000004a0


	//   ....[9]....
        /*02bc*/ 	.word	0x000004d0


	//   ....[10]....
        /*02c0*/ 	.word	0x00000500


	//   ....[11]....
        /*02c4*/ 	.word	0x00000530


	//   ....[12]....
        /*02c8*/ 	.word	0x00000560


	//   ....[13]....
        /*02cc*/ 	.word	0x000005f0


	//   ....[14]....
        /*02d0*/ 	.word	0x00000630


	//   ....[15]....
        /*02d4*/ 	.word	0x00000650


	//   ....[16]....
        /*02d8*/ 	.word	0x000006b0


	//   ....[17]....
        /*02dc*/ 	.word	0x000024d0


	//   ....[18]....
        /*02e0*/ 	.word	0x000024f0


	//   ....[19]....
        /*02e4*/ 	.word	0x00002620


	//   ....[20]....
        /*02e8*/ 	.word	0x00002630


	//   ....[21]....
        /*02ec*/ 	.word	0x00002760


	//   ....[22]....
        /*02f0*/ 	.word	0x00002780


	//   ....[23]....
        /*02f4*/ 	.word	0x000028b0


	//   ....[24]....
        /*02f8*/ 	.word	0x000028c0


	//   ....[25]....
        /*02fc*/ 	.word	0x00003c00


	//   ....[26]....
        /*0300*/ 	.word	0x00003c10


	//   ....[27]....
        /*0304*/ 	.word	0x00004400


	//   ....[28]....
        /*0308*/ 	.word	0x00004430


	//   ....[29]....
        /*030c*/ 	.word	0x00004450


	//   ....[30]....
        /*0310*/ 	.word	0x00004470


	//   ....[31]....
        /*0314*/ 	.word	0x00006250


	//   ....[32]....
        /*0318*/ 	.word	0x00006290


	//   ....[33]....
        /*031c*/ 	.word	0x00006940


	//   ....[34]....
        /*0320*/ 	.word	0x00006a70


	//   ....[35]....
        /*0324*/ 	.word	0x00006aa0


	//   ....[36]....
        /*0328*/ 	.word	0x00006b20


	//   ....[37]....
        /*032c*/ 	.word	0x00009430


	//   ....[38]....
        /*0330*/ 	.word	0x00009450


	//   ....[39]....
        /*0334*/ 	.word	0x00009470


	//   ....[40]....
        /*0338*/ 	.word	0x00009490


	//   ....[41]....
        /*033c*/ 	.word	0x0000ade0


	//   ....[42]....
        /*0340*/ 	.word	0x0000ae10


	//   ....[43]....
        /*0344*/ 	.word	0x0000ae20


	//   ....[44]....
        /*0348*/ 	.word	0x0000ae50


	//   ....[45]....
        /*034c*/ 	.word	0x0000c160


	//   ....[46]....
        /*0350*/ 	.word	0x0000c180


	//   ....[47]....
        /*0354*/ 	.word	0x0000c1a0


	//   ....[48]....
        /*0358*/ 	.word	0x0000c1b0


	//   ....[49]....
        /*035c*/ 	.word	0x0000c510


	//   ....[50]....
        /*0360*/ 	.word	0x0000c530


	//   ....[51]....
        /*0364*/ 	.word	0x0000c650


	//   ....[52]....
        /*0368*/ 	.word	0x0000c660


	//   ....[53]....
        /*036c*/ 	.word	0x0000c790


	//   ....[54]....
        /*0370*/ 	.word	0x0000c7b0


	//   ....[55]....
        /*0374*/ 	.word	0x0000c8e0


	//   ....[56]....
        /*0378*/ 	.word	0x0000c8f0


	//   ....[57]....
        /*037c*/ 	.word	0x0000cc20


	//   ....[58]....
        /*0380*/ 	.word	0x0000cc40


	//   ....[59]....
        /*0384*/ 	.word	0x0000d580


	//   ....[60]....
        /*0388*/ 	.word	0x0000d590


	//   ....[61]....
        /*038c*/ 	.word	0x0000e2b0


	//   ....[62]....
        /*0390*/ 	.word	0x0000e2d0


	//   ....[63]....
        /*0394*/ 	.word	0x0000e400


	//   ....[64]....
        /*0398*/ 	.word	0x0000e410


	//   ....[65]....
        /*039c*/ 	.word	0x0000e540


	//   ....[66]....
        /*03a0*/ 	.word	0x0000e560


	//   ....[67]....
        /*03a4*/ 	.word	0x0000e690


	//   ....[68]....
        /*03a8*/ 	.word	0x0000e6a0


	//   ....[69]....
        /*03ac*/ 	.word	0x0000e850


	//   ....[70]....
        /*03b0*/ 	.word	0x0000e870


	//   ....[71]....
        /*03b4*/ 	.word	0x0000e990


	//   ....[72]....
        /*03b8*/ 	.word	0x0000e9d0


	//   ....[73]....
        /*03bc*/ 	.word	0x0000ea00


	//   ....[74]....
        /*03c0*/ 	.word	0x0000ea30


	//   ....[75]....
        /*03c4*/ 	.word	0x0000ea60


	//   ....[76]....
        /*03c8*/ 	.word	0x0000ea90


	//   ....[77]....
        /*03cc*/ 	.word	0x0000ebe0


	//   ....[78]....
        /*03d0*/ 	.word	0x0000ec20


	//   ....[79]....
        /*03d4*/ 	.word	0x0000ec50


	//   ....[80]....
        /*03d8*/ 	.word	0x0000ec80


	//   ....[81]....
        /*03dc*/ 	.word	0x0000ecb0


	//   ....[82]....
        /*03e0*/ 	.word	0x0000ece0


	//   ....[83]....
        /*03e4*/ 	.word	0x0000ed70


	//   ....[84]....
        /*03e8*/ 	.word	0x0000edb0


	//   ....[85]....
        /*03ec*/ 	.word	0x0000edc0


	//   ....[86]....
        /*03f0*/ 	.word	0x0000ee20


	//   ....[87]....
        /*03f4*/ 	.word	0x0000f720


	//   ....[88]....
        /*03f8*/ 	.word	0x0000f780


	//   ....[89]....
        /*03fc*/ 	.word	0x0000f7d0


	//   ....[90]....
        /*0400*/ 	.word	0x0000f820


	//   ....[91]....
        /*0404*/ 	.word	0x0000f870


	//   ....[92]....
        /*0408*/ 	.word	0x0000f8e0


	//   ....[93]....
        /*040c*/ 	.word	0x0000f920


	//   ....[94]....
        /*0410*/ 	.word	0x0000f980


	//   ....[95]....
        /*0414*/ 	.word	0x0000f9f0


	//   ....[96]....
        /*0418*/ 	.word	0x0000fa60


	//   ....[97]....
        /*041c*/ 	.word	0x0000fad0


	//   ....[98]....
        /*0420*/ 	.word	0x0000fb40


	//   ....[99]....
        /*0424*/ 	.word	0x0000fbb0


	//   ....[100]....
        /*0428*/ 	.word	0x0000fc10


	//   ....[101]....
        /*042c*/ 	.word	0x0000fc70


	//   ....[102]....
        /*0430*/ 	.word	0x0000fce0


	//   ....[103]....
        /*0434*/ 	.word	0x0000fd40


	//   ....[104]....
        /*0438*/ 	.word	0x0000fda0


	//   ....[105]....
        /*043c*/ 	.word	0x0000fe00


	//   ....[106]....
        /*0440*/ 	.word	0x0000fe60


	//   ....[107]....
        /*0444*/ 	.word	0x0000feb0


	//   ....[108]....
        /*0448*/ 	.word	0x0000ff00


	//   ....[109]....
        /*044c*/ 	.word	0x0000ff70


	//   ....[110]....
        /*0450*/ 	.word	0x0000ffe0


	//   ....[111]....
        /*0454*/ 	.word	0x00010050


	//   ....[112]....
        /*0458*/ 	.word	0x000100b0


	//   ....[113]....
        /*045c*/ 	.word	0x00010110


	//   ....[114]....
        /*0460*/ 	.word	0x00010180


	//   ....[115]....
        /*0464*/ 	.word	0x000101e0


	//   ....[116]....
        /*0468*/ 	.word	0x00010240


	//   ....[117]....
        /*046c*/ 	.word	0x000102b0


	//   ....[118]....
        /*0470*/ 	.word	0x00010320


	//   ....[119]....
        /*0474*/ 	.word	0x00010390


	//   ....[120]....
        /*0478*/ 	.word	0x000103f0


	//   ....[121]....
        /*047c*/ 	.word	0x00010460


	//   ....[122]....
        /*0480*/ 	.word	0x000104d0


	//   ....[123]....
        /*0484*/ 	.word	0x00010540


	//   ....[124]....
        /*0488*/ 	.word	0x000105a0


	//   ....[125]....
        /*048c*/ 	.word	0x00010610


	//   ....[126]....
        /*0490*/ 	.word	0x00010680


	//   ....[127]....
        /*0494*/ 	.word	0x000106f0


	//   ....[128]....
        /*0498*/ 	.word	0x00010750


	//   ....[129]....
        /*049c*/ 	.word	0x000107c0


	//   ....[130]....
        /*04a0*/ 	.word	0x00010830


	//   ....[131]....
        /*04a4*/ 	.word	0x00010880


	//   ....[132]....
        /*04a8*/ 	.word	0x000108d0


	//   ....[133]....
        /*04ac*/ 	.word	0x00010920


	//   ....[134]....
        /*04b0*/ 	.word	0x00010970


	//   ....[135]....
        /*04b4*/ 	.word	0x000109c0


	//   ....[136]....
        /*04b8*/ 	.word	0x00010a30


	//   ....[137]....
        /*04bc*/ 	.word	0x00010a90


	//   ....[138]....
        /*04c0*/ 	.word	0x00010af0


	//   ....[139]....
        /*04c4*/ 	.word	0x00010b40


	//   ....[140]....
        /*04c8*/ 	.word	0x00010b90


	//   ....[141]....
        /*04cc*/ 	.word	0x00010be0


	//   ....[142]....
        /*04d0*/ 	.word	0x00010c50


	//   ....[143]....
        /*04d4*/ 	.word	0x00010ca0


	//   ....[144]....
        /*04d8*/ 	.word	0x00010d00


	//   ....[145]....
        /*04dc*/ 	.word	0x00010d60


	//   ....[146]....
        /*04e0*/ 	.word	0x00010dc0


	//----- nvinfo : EIATTR_EXIT_INSTR_OFFSETS
	.align		4
.L_532:
        /*04e4*/ 	.byte	0x04, 0x1c
        /*04e6*/ 	.short	(.L_534 - .L_533)


	//   ....[0]....
.L_533:
        /*04e8*/ 	.word	0x00000f40


	//   ....[1]....
        /*04ec*/ 	.word	0x0000f6e0


	//----- nvinfo : EIATTR_MAX_THREADS
	.align		4
.L_534:
        /*04f0*/ 	.byte	0x04, 0x05
        /*04f2*/ 	.short	(.L_536 - .L_535)
.L_535:
        /*04f4*/ 	.word	0x00000100
        /*04f8*/ 	.word	0x00000001
        /*04fc*/ 	.word	0x00000001


	//----- nvinfo : EIATTR_CRS_STACK_SIZE
	.align		4
.L_536:
        /*0500*/ 	.byte	0x04, 0x1e
        /*0502*/ 	.short	(.L_538 - .L_537)
.L_537:
        /*0504*/ 	.word	0x00000000
.L_538:


//--------------------- .nv.info._ZN7cutlass13device_kernelIN5flash19enable_sm80_to_sm89INS1_16FlashAttnFwdSm80INS1_25CollectiveMainloopFwdSm80ILi8ELi2ELb0EN4cute5tupleIJNS5_1CILi128EEENS7_ILi64EEENS7_ILi192EEEEEELi192ENS_10bfloat16_tEfNS_4arch4Sm80ELb1ELb0ELb0ELb1ELb0ELb1ELb1ELb1EEENS1_21CollectiveEpilogueFwdINS6_IJS8_SA_S9_EEENS6_IJNS7_ILi1EEESI_SI_EEESC_SE_Li256ELb1ELb1ELb1ELb0EEENS1_36VarlenDynamicPersistentTileSchedulerILi128ELi64ELi256ELi256ELb1ELb1ELb0ELb1ELb1ELb1EEEEEEEEEvNT_6ParamsE --------------------------
	.section	.nv.info._ZN7cutlass13device_kernelIN5flash19enable_sm80_to_sm89INS1_16FlashAttnFwdSm80INS1_25CollectiveMainloopFwdSm80ILi8ELi2ELb0EN4cute5tupleIJNS5_1CILi128EEENS7_ILi64EEENS7_ILi192EEEEEELi192ENS_10bfloat16_tEfNS_4arch4Sm80ELb1ELb0ELb0ELb1ELb0ELb1ELb1ELb1EEENS1_21CollectiveEpilogueFwdINS6_IJS8_SA_S9_EEENS6_IJNS7_ILi1EEESI_SI_EEESC_SE_Li256ELb1ELb1ELb1ELb0EEENS1_36VarlenDynamicPersistentTileSchedulerILi128ELi64ELi256ELi256ELb1ELb1ELb0ELb1ELb1ELb1EEEEEEEEEvNT_6ParamsE,"",@"SHT_CUDA_INFO"
	.sectionflags	@""
	.align	4


	//----- nvinfo : EIATTR_CUDA_API_VERSION
	.align		4
        /*0000*/ 	.byte	0x04, 0x37
        /*0002*/ 	.short	(.L_540 - .L_539)
.L_539:
        /*0004*/ 	.word	0x00000082


	//----- nvinfo : EIATTR_SW2861232_WAR
	.align		4
.L_540:
        /*0008*/ 	.byte	0x01, 0x35
	.zero		2


	//----- nvinfo : EIATTR_PARAM_CBANK
	.align		4
        /*000c*/ 	.byte	0x04, 0x0a
        /*000e*/ 	.short	(.L_542 - .L_541)
	.align		4
.L_541:
        /*0010*/ 	.word	index@(.nv.constant0._ZN7cutlass13device_kernelIN5flash19enable_sm80_to_sm89INS1_16FlashAttnFwdSm80INS1_25CollectiveMainloopFwdSm80ILi8ELi2ELb0EN4cute5tupleIJNS5_1CILi128EEENS7_ILi64EEENS7_ILi192EEEEEELi192ENS_10bfloat16_tEfNS_4arch4Sm80ELb1ELb0ELb0ELb1ELb0ELb1ELb1ELb1EEENS1_21CollectiveEpilogueFwdINS6_IJS8_SA_S9_EEENS6_IJNS7_ILi1EEESI_SI_EEESC_SE_Li256ELb1ELb1ELb1ELb0EEENS1_36VarlenDynamicPersistentTileSchedulerILi128ELi64ELi256ELi256ELb1ELb1ELb0ELb1ELb1ELb1EEEEEEEEEvNT_6ParamsE)
        /*0014*/ 	.short	0x0160
        /*0016*/ 	.short	0x0438


	//----- nvinfo : EIATTR_CBANK_PARAM_SIZE
	.align		4
.L_542:
        /*0018*/ 	.byte	0x03, 0x19
        /*001a*/ 	.short	0x0438


	//----- nvinfo : EIATTR_KPARAM_INFO
	.align		4
        /*001c*/ 	.byte	0x04, 0x17
        /*001e*/ 	.short	(.L_544 - .L_543)
.L_543:
        /*0020*/ 	.word	0x00000000
        /*0024*/ 	.short	0x0000
        /*0026*/ 	.short	0x0000
        /*0028*/ 	.byte	0x00, 0xf0, 0xe1, 0x10


	//----- nvinfo : EIATTR_MAXREG_COUNT
	.align		4
.L_544:
        /*002c*/ 	.byte	0x03, 0x1b
        /*002e*/ 	.short	0x00ff


	//----- nvinfo : EIATTR_NUM_BARRIERS
	.align		4
        /*0030*/ 	.byte	0x02, 0x4c
        /*0032*/ 	.byte	0x06
	.zero		1


	//----- nvinfo : EIATTR_MERCURY_ISA_VERSION
	.align		4
        /*0034*/ 	.byte	0x03, 0x5f
        /*0036*/ 	.short	0x0000


	//----- nvinfo : EIATTR_INT_WARP_WIDE_INSTR_OFFSETS
	.align		4
        /*0038*/ 	.byte	0x04, 0x31
        /*003a*/ 	.short	(.L_546 - .L_545)


	//   ....[0]....
.L_545:
        /*003c*/ 	.word	0x00018010


	//   ....[1]....
        /*0040*/ 	.word	0x000180b0


	//----- nvinfo : EIATTR_COOP_GROUP_MASK_REGIDS
	.align		4
.L_546:
        /*0044*/ 	.byte	0x04, 0x29
        /*0046*/ 	.short	(.L_548 - .L_547)


	//   ....[0]....
.L_547:
        /*0048*/ 	.word	0xffffffff


	//   ....[1]....
        /*004c*/ 	.word	0xffffffff


	//   ....[2]....
        /*0050*/ 	.word	0xffffffff


	//   ....[3]....
        /*0054*/ 	.word	0xffffffff


	//   ....[4]....
        /*0058*/ 	.word	0xffffffff


	//   ....[5]....
        /*005c*/ 	.word	0xffffffff


	//   ....[6]....
        /*0060*/ 	.word	0xffffffff


	//   ....[7]....
        /*0064*/ 	.word	0xffffffff


	//   ....[8]....
        /*0068*/ 	.word	0xffffffff


	//   ....[9]....
        /*006c*/ 	.word	0xffffffff


	//   ....[10]....
        /*0070*/ 	.word	0xffffffff


	//   ....[11]....
        /*0074*/ 	.word	0xffffffff


	//   ....[12]....
        /*0078*/ 	.word	0xffffffff


	//   ....[13]....
        /*007c*/ 	.word	0xffffffff


	//   ....[14]....
        /*0080*/ 	.word	0xffffffff


	//   ....[15]....
        /*0084*/ 	.word	0xffffffff


	//   ....[16]....
        /*0088*/ 	.word	0xffffffff


	//   ....[17]....
        /*008c*/ 	.word	0xffffffff


	//   ....[18]....
        /*0090*/ 	.word	0xffffffff


	//   ....[19]....
        /*0094*/ 	.word	0xffffffff


	//   ....[20]....
        /*0098*/ 	.word	0xffffffff


	//   ....[21]....
        /*009c*/ 	.word	0xffffffff


	//   ....[22]....
        /*00a0*/ 	.word	0xffffffff


	//   ....[23]....
        /*00a4*/ 	.word	0xffffffff


	//   ....[24]....
        /*00a8*/ 	.word	0xffffffff


	//   ....[25]....
        /*00ac*/ 	.word	0xffffffff


	//   ....[26]....
        /*00b0*/ 	.word	0xffffffff


	//   ....[27]....
        /*00b4*/ 	.word	0xffffffff


	//   ....[28]....
        /*00b8*/ 	.word	0xffffffff


	//   ....[29]....
        /*00bc*/ 	.word	0xffffffff


	//   ....[30]....
        /*00c0*/ 	.word	0xffffffff


	//   ....[31]....
        /*00c4*/ 	.word	0xffffffff


	//   ....[32]....
        /*00c8*/ 	.word	0xffffffff


	//   ....[33]....
        /*00cc*/ 	.word	0xffffffff


	//   ....[34]....
        /*00d0*/ 	.word	0xffffffff


	//   ....[35]....
        /*00d4*/ 	.word	0xffffffff


	//   ....[36]....
        /*00d8*/ 	.word	0xffffffff


	//   ....[37]....
        /*00dc*/ 	.word	0xffffffff


	//   ....[38]....
        /*00e0*/ 	.word	0xffffffff


	//   ....[39]....
        /*00e4*/ 	.word	0xffffffff


	//   ....[40]....
        /*00e8*/ 	.word	0xffffffff


	//   ....[41]....
        /*00ec*/ 	.word	0xffffffff


	//   ....[42]....
        /*00f0*/ 	.word	0xffffffff


	//   ....[43]....
        /*00f4*/ 	.word	0xffffffff


	//   ....[44]....
        /*00f8*/ 	.word	0xffffffff


	//   ....[45]....
        /*00fc*/ 	.word	0xffffffff


	//   ....[46]....
        /*0100*/ 	.word	0xffffffff


	//   ....[47]....
        /*0104*/ 	.word	0xffffffff


	//   ....[48]....
        /*0108*/ 	.word	0xffffffff


	//   ....[49]....
        /*010c*/ 	.word	0xffffffff


	//   ....[50]....
        /*0110*/ 	.word	0xffffffff


	//   ....[51]....
        /*0114*/ 	.word	0xffffffff


	//   ....[52]....
        /*0118*/ 	.word	0xffffffff


	//   ....[53]....
        /*011c*/ 	.word	0xffffffff


	//   ....[54]....
        /*0120*/ 	.word	0xffffffff


	//   ....[55]....
        /*0124*/ 	.word	0xffffffff


	//   ....[56]....
        /*0128*/ 	.word	0xffffffff


	//   ....[57]....
        /*012c*/ 	.word	0xffffffff


	//   ....[58]....
        /*0130*/ 	.word	0xffffffff


	//   ....[59]....
        /*0134*/ 	.word	0xffffffff


	//   ....[60]....
        /*0138*/ 	.word	0xffffffff


	//   ....[61]....
        /*013c*/ 	.word	0xffffffff


	//   ....[62]....
        /*0140*/ 	.word	0xffffffff


	//   ....[63]....
        /*0144*/ 	.word	0xffffffff


	//   ....[64]....
        /*0148*/ 	.word	0xffffffff


	//   ....[65]....
        /*014c*/ 	.word	0xffffffff


	//   ....[66]....
        /*0150*/ 	.word	0xffffffff


	//   ....[67]....
        /*0154*/ 	.word	0xffffffff


	//   ....[68]....
        /*0158*/ 	.word	0xffffffff


	//   ....[69]....
        /*015c*/ 	.word	0xffffffff


	//   ....[70]....
        /*0160*/ 	.word	0xffffffff


	//   ....[71]....
        /*0164*/ 	.word	0xffffffff


	//   ....[72]....
        /*0168*/ 	.word	0xffffffff


	//   ....[73]....
        /*016c*/ 	.word	0xffffffff


	//   ....[74]....
        /*0170*/ 	.word	0xffffffff


	//   ....[75]....
        /*0174*/ 	.word	0xffffffff


	//   ....[76]....
        /*0178*/ 	.word	0xffffffff


	//   ....[77]....
        /*017c*/ 	.word	0xffffffff


	//   ....[78]....
        /*0180*/ 	.word	0xffffffff


	//   ....[79]....
        /*0184*/ 	.word	0xffffffff


	//   ....[80]....
        /*0188*/ 	.word	0xffffffff


	//   ....[81]....
        /*018c*/ 	.word	0xffffffff


	//   ....[82]....
        /*0190*/ 	.word	0xffffffff


	//   ....[83]....
        /*0194*/ 	.word	0xffffffff


	//   ....[84]....
        /*0198*/ 	.word	0xffffffff


	//   ....[85]....
        /*019c*/ 	.word	0xffffffff


	//   ....[86]....
        /*01a0*/ 	.word	0xffffffff


	//   ....[87]....
        /*01a4*/ 	.word	0xffffffff


	//   ....[88]....
        /*01a8*/ 	.word	0xffffffff


	//   ....[89]....
        /*01ac*/ 	.word	0xffffffff


	//   ....[90]....
        /*01b0*/ 	.word	0xffffffff


	//   ....[91]....
        /*01b4*/ 	.word	0xffffffff


	//   ....[92]....
        /*01b8*/ 	.word	0xffffffff


	//   ....[93]....
        /*01bc*/ 	.word	0xffffffff


	//   ....[94]....
        /*01c0*/ 	.word	0xffffffff


	//   ....[95]....
        /*01c4*/ 	.word	0xffffffff


	//   ....[96]....
        /*01c8*/ 	.word	0xffffffff


	//   ....[97]....
        /*01cc*/ 	.word	0xffffffff


	//   ....[98]....
        /*01d0*/ 	.word	0xffffffff


	//   ....[99]....
        /*01d4*/ 	.word	0xffffffff


	//   ....[100]....
        /*01d8*/ 	.word	0xffffffff


	//   ....[101]....
        /*01dc*/ 	.word	0xffffffff


	//   ....[102]....
        /*01e0*/ 	.word	0xffffffff


	//   ....[103]....
        /*01e4*/ 	.word	0xffffffff


	//   ....[104]....
        /*01e8*/ 	.word	0xffffffff


	//   ....[105]....
        /*01ec*/ 	.word	0xffffffff


	//   ....[106]....
        /*01f0*/ 	.word	0xffffffff


	//   ....[107]....
        /*01f4*/ 	.word	0xffffffff


	//   ....[108]....
        /*01f8*/ 	.word	0xffffffff


	//   ....[109]....
        /*01fc*/ 	.word	0xffffffff


	//   ....[110]....
        /*0200*/ 	.word	0xffffffff


	//   ....[111]....
        /*0204*/ 	.word	0xffffffff


	//   ....[112]....
        /*0208*/ 	.word	0xffffffff


	//   ....[113]....
        /*020c*/ 	.word	0xffffffff


	//   ....[114]....
        /*0210*/ 	.word	0xffffffff


	//   ....[115]....
        /*0214*/ 	.word	0xffffffff


	//   ....[116]....
        /*0218*/ 	.word	0xffffffff


	//   ....[117]....
        /*021c*/ 	.word	0xffffffff


	//   ....[118]....
        /*0220*/ 	.word	0xffffffff


	//   ....[119]....
        /*0224*/ 	.word	0xffffffff


	//   ....[120]....
        /*0228*/ 	.word	0xffffffff


	//   ....[121]....
        /*022c*/ 	.word	0xffffffff


	//   ....[122]....
        /*0230*/ 	.word	0xffffffff


	//   ....[123]....
        /*0234*/ 	.word	0xffffffff


	//   ....[124]....
        /*0238*/ 	.word	0xffffffff


	//   ....[125]....
        /*023c*/ 	.word	0xffffffff


	//   ....[126]....
        /*0240*/ 	.word	0xffffffff


	//   ....[127]....
        /*0244*/ 	.word	0xffffffff


	//   ....[128]....
        /*0248*/ 	.word	0xffffffff


	//   ....[129]....
        /*024c*/ 	.word	0xffffffff


	//   ....[130]....
        /*0250*/ 	.word	0xffffffff


	//   ....[131]....
        /*0254*/ 	.word	0xffffffff


	//   ....[132]....
        /*0258*/ 	.word	0xffffffff


	//   ....[133]....
        /*025c*/ 	.word	0xffffffff


	//   ....[134]....
        /*0260*/ 	.word	0xffffffff


	//   ....[135]....
        /*0264*/ 	.word	0xffffffff


	//   ....[136]....
        /*0268*/ 	.word	0xffffffff


	//   ....[137]....
        /*026c*/ 	.word	0xffffffff


	//   ....[138]....
        /*0270*/ 	.word	0xffffffff


	//   ....[139]....
        /*0274*/ 	.word	0xffffffff


	//   ....[140]....
        /*0278*/ 	.word	0xffffffff


	//   ....[141]....
        /*027c*/ 	.word	0xffffffff


	//   ....[142]....
        /*0280*/ 	.word	0xffffffff


	//   ....[143]....
        /*0284*/ 	.word	0xffffffff


	//   ....[144]....
        /*0288*/ 	.word	0xffffffff


	//   ....[145]....
        /*028c*/ 	.word	0xffffffff


	//   ....[146]....
        /*0290*/ 	.word	0xffffffff


	//   ....[147]....
        /*0294*/ 	.word	0xffffffff


	//   ....[148]....
        /*0298*/ 	.word	0xffffffff


	//   ....[149]....
        /*029c*/ 	.word	0xffffffff


	//   ....[150]....
        /*02a0*/ 	.word	0xffffffff


	//   ....[151]....
        /*02a4*/ 	.word	0xffffffff


	//   ....[152]....
        /*02a8*/ 	.word	0xffffffff


	//   ....[153]....
        /*02ac*/ 	.word	0xffffffff


	//   ....[154]....
        /*02b0*/ 	.word	0xffffffff


	//   ....[155]....
        /*02b4*/ 	.word	0xffffffff


	//   ....[156]....
        /*02b8*/ 	.word	0xffffffff


	//   ....[157]....
        /*02bc*/ 	.word	0xffffffff


	//   ....[158]....
        /*02c0*/ 	.word	0xffffffff


	//   ....[159]....
        /*02c4*/ 	.word	0xffffffff


	//   ....[160]....
        /*02c8*/ 	.word	0xffffffff


	//   ....[161]....
        /*02cc*/ 	.word	0xffffffff


	//   ....[162]....
        /*02d0*/ 	.word	0xffffffff


	//----- nvinfo : EIATTR_COOP_GROUP_INSTR_OFFSETS
	.align		4
.L_548:
        /*02d4*/ 	.byte	0x04, 0x28
        /*02d6*/ 	.short	(.L_550 - .L_549)


	//   ....[0]....
.L_549:
        /*02d8*/ 	.word	0x00000080


	//   ....[1]....
        /*02dc*/ 	.word	0x00000210


	//   ....[2]....
        /*02e0*/ 	.word	0x00000240


	//   ....[3]....
        /*02e4*/ 	.word	0x00000270


	//   ....[4]....
        /*02e8*/ 	.word	0x000002a0


	//   ....[5]....
        /*02ec*/ 	.word	0x000002d0


	//   ....[6]....
        /*02f0*/ 	.word	0x00000300


	//   ....[7]....
        /*02f4*/ 	.word	0x00000460


	//   ....[8]....
        /*02f8*/ 	.word	0x000004a0


	//   ....[9]....
        /*02fc*/ 	.word	0x000004d0


	//   ....[10]....
        /*0300*/ 	.word	0x00000500


	//   ....[11]....
        /*0304*/ 	.word	0x00000530


	//   ....[12]....
        /*0308*/ 	.word	0x00000560


	//   ....[13]....
        /*030c*/ 	.word	0x000005f0


	//   ....[14]....
        /*0310*/ 	.word	0x00000630


	//   ....[15]....
        /*0314*/ 	.word	0x00000650


	//   ....[16]....
        /*0318*/ 	.word	0x000006b0


	//   ....[17]....
        /*031c*/ 	.word	0x00007b70


	//   ....[18]....
        /*0320*/ 	.word	0x00007b90


	//   ....[19]....
        /*0324*/ 	.word	0x00007ce0


	//   ....[20]....
        /*0328*/ 	.word	0x00007cf0


	//   ....[21]....
        /*032c*/ 	.word	0x00007e20


	//   ....[22]....
        /*0330*/ 	.word	0x00007e40


	//   ....[23]....
        /*0334*/ 	.word	0x00007f70


	//   ....[24]....
        /*0338*/ 	.word	0x00007f80


	//   ....[25]....
        /*033c*/ 	.word	0x00008930


	//   ....[26]....
        /*0340*/ 	.word	0x000089e0


	//   ....[27]....
        /*0344*/ 	.word	0x00008a20


	//   ....[28]....
        /*0348*/ 	.word	0x00008a60


	//   ....[29]....
        /*034c*/ 	.word	0x00008ef0


	//   ....[30]....
        /*0350*/ 	.word	0x000091b0


	//   ....[31]....
        /*0354*/ 	.word	0x000091f0


	//   ....[32]....
        /*0358*/ 	.word	0x00009230


	//   ....[33]....
        /*035c*/ 	.word	0x0000c270


	//   ....[34]....
        /*0360*/ 	.word	0x0000c2b0


	//   ....[35]....
        /*0364*/ 	.word	0x0000c2f0


	//   ....[36]....
        /*0368*/ 	.word	0x0000c310


	//   ....[37]....
        /*036c*/ 	.word	0x0000c570


	//   ....[38]....
        /*0370*/ 	.word	0x0000c830


	//   ....[39]....
        /*0374*/ 	.word	0x0000c870


	//   ....[40]....
        /*0378*/ 	.word	0x0000c8b0


	//   ....[41]....
        /*037c*/ 	.word	0x00010560


	//   ....[42]....
        /*0380*/ 	.word	0x00010580


	//   ....[43]....
        /*0384*/ 	.word	0x00010da0


	//   ....[44]....
        /*0388*/ 	.word	0x00010dd0


	//   ....[45]....
        /*038c*/ 	.word	0x00010df0


	//   ....[46]....
        /*0390*/ 	.word	0x00010e10


	//   ....[47]....
        /*0394*/ 	.word	0x00012c90


	//   ....[48]....
        /*0398*/ 	.word	0x00012cb0


	//   ....[49]....
        /*039c*/ 	.word	0x00013450


	//   ....[50]....
        /*03a0*/ 	.word	0x00013470


	//   ....[51]....
        /*03a4*/ 	.word	0x000134d0


	//   ....[52]....
        /*03a8*/ 	.word	0x000134e0


	//   ....[53]....
        /*03ac*/ 	.word	0x00015d90


	//   ....[54]....
        /*03b0*/ 	.word	0x00015dc0


	//   ....[55]....
        /*03b4*/ 	.word	0x00015de0


	//   ....[56]....
        /*03b8*/ 	.word	0x00015e00


	//   ....[57]....
        /*03bc*/ 	.word	0x00017810


	//   ....[58]....
        /*03c0*/ 	.word	0x00017840


	//   ....[59]....
        /*03c4*/ 	.word	0x00017850


	//   ....[60]....
        /*03c8*/ 	.word	0x00017880


	//   ....[61]....
        /*03cc*/ 	.word	0x00018d90


	//   ....[62]....
        /*03d0*/ 	.word	0x00018db0


	//   ....[63]....
        /*03d4*/ 	.word	0x00018de0


	//   ....[64]....
        /*03d8*/ 	.word	0x00018e00


	//   ....[65]....
        /*03dc*/ 	.word	0x000191a0


	//   ....[66]....
        /*03e0*/ 	.word	0x000191c0


	//   ....[67]....
        /*03e4*/ 	.word	0x00019310


	//   ....[68]....
        /*03e8*/ 	.word	0x00019320


	//   ....[69]....
        /*03ec*/ 	.word	0x00019450


	//   ....[70]....
        /*03f0*/ 	.word	0x00019470


	//   ....[71]....
        /*03f4*/ 	.word	0x000195a0


	//   ....[72]....
        /*03f8*/ 	.word	0x000195b0


	//   ....[73]....
        /*03fc*/ 	.word	0x000198c0


	//   ....[74]....
        /*0400*/ 	.word	0x000198e0


	//   ....[75]....
        /*0404*/ 	.word	0x0001a210


	//   ....[76]....
        /*0408*/ 	.word	0x0001a220


	//   ....[77]....
        /*040c*/ 	.word	0x0001af90


	//   ....[78]....
        /*0410*/ 	.word	0x0001afb0


	//   ....[79]....
        /*0414*/ 	.word	0x0001b110


	//   ....[80]....
        /*0418*/ 	.word	0x0001b120


	//   ....[81]....
        /*041c*/ 	.word	0x0001b250


	//   ....[82]....
        /*0420*/ 	.word	0x0001b270


	//   ....[83]....
        /*0424*/ 	.word	0x0001b3a0


	//   ....[84]....
        /*0428*/ 	.word	0x0001b3b0


	//   ....[85]....
        /*042c*/ 	.word	0x0001b560


	//   ....[86]....
        /*0430*/ 	.word	0x0001b580


	//   ....[87]....
        /*0434*/ 	.word	0x0001b6a0


	//   ....[88]....
        /*0438*/ 	.word	0x0001b6e0


	//   ....[89]....
        /*043c*/ 	.word	0x0001b710


	//   ....[90]....
        /*0440*/ 	.word	0x0001b740


	//   ....[91]....
        /*0444*/ 	.word	0x0001b770


	//   ....[92]....
        /*0448*/ 	.word	0x0001b7a0


	//   ....[93]....
        /*044c*/ 	.word	0x0001b8f0


	//   ....[94]....
        /*0450*/ 	.word	0x0001b930


	//   ....[95]....
        /*0454*/ 	.word	0x0001b960


	//   ....[96]....
        /*0458*/ 	.word	0x0001b990


	//   ....[97]....
        /*045c*/ 	.word	0x0001b9c0


	//   ....[98]....
        /*0460*/ 	.word	0x0001b9f0


	//   ....[99]....
        /*0464*/ 	.word	0x0001ba80


	//   ....[100]....
        /*0468*/ 	.word	0x0001bac0


	//   ....[101]....
        /*046c*/ 	.word	0x0001bad0


	//   ....[102]....
        /*0470*/ 	.word	0x0001bb30


	//   ....[103]....
        /*0474*/ 	.word	0x0001c410


	//   ....[104]....
        /*0478*/ 	.word	0x0001c450


	//   ....[105]....
        /*047c*/ 	.word	0x0001c4a0


	//   ....[106]....
        /*0480*/ 	.word	0x0001c4f0


	//   ....[107]....
        /*0484*/ 	.word	0x0001c540


	//   ....[108]....
        /*0488*/ 	.word	0x0001c5b0


	//   ....[109]....
        /*048c*/ 	.word	0x0001c5f0


	//   ....[110]....
        /*0490*/ 	.word	0x0001c640


	//   ....[111]....
        /*0494*/ 	.word	0x0001c6a0


	//   ....[112]....
        /*0498*/ 	.word	0x0001c700


	//   ....[113]....
        /*049c*/ 	.word	0x0001c770


	//   ....[114]....
        /*04a0*/ 	.word	0x0001c7e0


	//   ....[115]....
        /*04a4*/ 	.word	0x0001c840


	//   ....[116]....
        /*04a8*/ 	.word	0x0001c8a0


	//   ....[117]....
        /*04ac*/ 	.word	0x0001c910


	//   ....[118]....
        /*04b0*/ 	.word	0x0001c980


	//   ....[119]....
        /*04b4*/ 	.word	0x0001c9f0


	//   ....[120]....
        /*04b8*/ 	.word	0x0001ca50


	//   ....[121]....
        /*04bc*/ 	.word	0x0001caa0


	//   ....[122]....
        /*04c0*/ 	.word	0x0001cae0


	//   ....[123]....
        /*04c4*/ 	.word	0x0001cb30


	//   ....[124]....
        /*04c8*/ 	.word	0x0001cb80


	//   ....[125]....
        /*04cc*/ 	.word	0x0001cbe0


	//   ....[126]....
        /*04d0*/ 	.word	0x0001cc50


	//   ....[127]....
        /*04d4*/ 	.word	0x0001ccb0


	//   ....[128]....
        /*04d8*/ 	.word	0x0001cd10


	//   ....[129]....
        /*04dc*/ 	.word	0x0001cd80


	//   ....[130]....
        /*04e0*/ 	.word	0x0001cdf0


	//   ....[131]....
        /*04e4*/ 	.word	0x0001ce60


	//   ....[132]....
        /*04e8*/ 	.word	0x0001cec0


	//   ....[133]....
        /*04ec*/ 	.word	0x0001cf20


	//   ....[134]....
        /*04f0*/ 	.word	0x0001cf90


	//   ....[135]....
        /*04f4*/ 	.word	0x0001cff0


	//   ....[136]....
        /*04f8*/ 	.word	0x0001d050


	//   ....[137]....
        /*04fc*/ 	.word	0x0001d0b0


	//   ....[138]....
        /*0500*/ 	.word	0x0001d120


	//   ....[139]....
        /*0504*/ 	.word	0x0001d180


	//   ....[140]....
        /*0508*/ 	.word	0x0001d1e0


	//   ....[141]....
        /*050c*/ 	.word	0x0001d240


	//   ....[142]....
        /*0510*/ 	.word	0x0001d2b0


	//   ....[143]....
        /*0514*/ 	.word	0x0001d310


	//   ....[144]....
        /*0518*/ 	.word	0x0001d370


	//   ....[145]....
        /*051c*/ 	.word	0x0001d3d0


	//   ....[146]....
        /*0520*/ 	.word	0x0001d440


	//   ....[147]....
        /*0524*/ 	.word	0x0001d490


	//   ....[148]....
        /*0528*/ 	.word	0x0001d4d0


	//   ....[149]....
        /*052c*/ 	.word	0x0001d520


	//   ....[150]....
        /*0530*/ 	.word	0x0001d570


	//   ....[151]....
        /*0534*/ 	.word	0x0001d5c0


	//   ....[152]....
        /*0538*/ 	.word	0x0001d630


	//   ....[153]....
        /*053c*/ 	.word	0x0001d680


	//   ....[154]....
        /*0540*/ 	.word	0x0001d6d0


	//   ....[155]....
        /*0544*/ 	.word	0x0001d720


	//   ....[156]....
        /*0548*/ 	.word	0x0001d770


	//   ....[157]....
        /*054c*/ 	.word	0x0001d7c0


	//   ....[158]....
        /*0550*/ 	.word	0x0001d830


	//   ....[159]....
        /*0554*/ 	.word	0x0001d870


	//   ....[160]....
        /*0558*/ 	.word	0x0001d8c0


	//   ....[161]....
        /*055c*/ 	.word	0x0001d910


	//   ....[162]....
        /*0560*/ 	.word	0x0001d970


	//----- nvinfo : EIATTR_EXIT_INSTR_OFFSETS
	.align		4
.L_550:
        /*0564*/ 	.byte	0x04, 0x1c
        /*0566*/ 	.short	(.L_552 - .L_551)


	//   ....[0]....
.L_551:
        /*0568*/ 	.word	0x00000f20


	//   ....[1]....
        /*056c*/ 	.word	0x0001c3e0


	//----- nvinfo : EIATTR_MAX_THREADS
	.align		4
.L_552:
        /*0570*/ 	.byte	0x04, 0x05
        /*0572*/ 	.short	(.L_554 - .L_553)
.L_553:
        /*0574*/ 	.word	0x00000100
        /*0578*/ 	.word	0x00000001
        /*057c*/ 	.word	0x00000001


	//----- nvinfo : EIATTR_CRS_STACK_SIZE
	.align		4
.L_554:
        /*0580*/ 	.byte	0x04, 0x1e
        /*0582*/ 	.short	(.L_556 - .L_555)
.L_555:
        /*0584*/ 	.word	0x00000000
.L_556:


//--------------------- .nv.callgraph             --------------------------
	.section	.nv.callgraph,"",@"SHT_CUDA_CALLGRAPH"
	.align	4
	.sectionentsize	8
	.align		4
        /*0000*/ 	.word	0x00000000
	.align		4
        /*0004*/ 	.word	0xffffffff
	.align		4
        /*0008*/ 	.word	0x00000000
	.align		4
        /*000c*/ 	.word	0xfffffffe
	.align		4
        /*0010*/ 	.word	0x00000000
	.align		4
        /*0014*/ 	.word	0xfffffffd
	.align		4
        /*0018*/ 	.word	0x00000000
	.align		4
        /*001c*/ 	.word	0xfffffffc


//--------------------- .nv.rel.action            --------------------------
	.section	.nv.rel.action,"",@"SHT_CUDA_RELOCINFO"
	.align	8
	.sectionentsize	8
        /*0000*/ 	.byte	0x73, 0x00, 0x00, 0x00, 0x00, 0x00, 0x00, 0x00, 0x00, 0x00, 0x00, 0x11, 0x25, 0x00, 0x05, 0x36


//--------------------- .nv.constant4             --------------------------
	.section	.nv.constant4,"a",@progbits
	.align	8
	.align		8
.nv.constant4:
        /*0000*/ 	.dword	_ZN72_INTERNAL_05d41440_36_flash_fwd_hdim192_bf16_split_sm80_cu_3fbc093a_35014cuda3std3__45__cpo5beginE
	.align		8
        /*0008*/ 	.dword	_ZN72_INTERNAL_05d41440_36_flash_fwd_hdim192_bf16_split_sm80_cu_3fbc093a_35014cuda3std3__45__cpo3endE
	.align		8
        /*0010*/ 	.dword	_ZN72_INTERNAL_05d41440_36_flash_fwd_hdim192_bf16_split_sm80_cu_3fbc093a_35014cuda3std3__45__cpo6cbeginE
	.align		8
        /*0018*/ 	.dword	_ZN72_INTERNAL_05d41440_36_flash_fwd_hdim192_bf16_split_sm80_cu_3fbc093a_35014cuda3std3__45__cpo4cendE
	.align		8
        /*0020*/ 	.dword	_ZN72_INTERNAL_05d41440_36_flash_fwd_hdim192_bf16_split_sm80_cu_3fbc093a_35014cuda3std3__474_GLOBAL__N__05d41440_36_flash_fwd_hdim192_bf16_split_sm80_cu_3fbc093a_35016ignoreE
	.align		8
        /*0028*/ 	.dword	_ZN72_INTERNAL_05d41440_36_flash_fwd_hdim192_bf16_split_sm80_cu_3fbc093a_35014cuda3std3__419piecewise_constructE
	.align		8
        /*0030*/ 	.dword	_ZN72_INTERNAL_05d41440_36_flash_fwd_hdim192_bf16_split_sm80_cu_3fbc093a_35014cuda3std3__48in_placeE
	.align		8
        /*0038*/ 	.dword	_ZN72_INTERNAL_05d41440_36_flash_fwd_hdim192_bf16_split_sm80_cu_3fbc093a_35014cuda3std6ranges3__45__cpo4swapE
	.align		8
        /*0040*/ 	.dword	_ZN72_INTERNAL_05d41440_36_flash_fwd_hdim192_bf16_split_sm80_cu_3fbc093a_35014cuda3std6ranges3__45__cpo9iter_moveE
	.align		8
        /*0048*/ 	.dword	_ZN72_INTERNAL_05d41440_36_flash_fwd_hdim192_bf16_split_sm80_cu_3fbc093a_35014cute7productE
	.align		8
        /*0050*/ 	.dword	_ZN72_INTERNAL_05d41440_36_flash_fwd_hdim192_bf16_split_sm80_cu_3fbc093a_35014cute1_E


//--------------------- .nv.constant0._ZN7cutlass13device_kernelIN5flash19enable_sm80_to_sm89INS1_16FlashAttnFwdSm80INS1_25CollectiveMainloopFwdSm80ILi8ELi1ELb1EN4cute5tupleIJNS5_1CILi128EEENS7_ILi96EEENS7_ILi192EEEEEELi192ENS_10bfloat16_tEfNS_4arch4Sm80ELb0ELb0ELb0ELb0ELb0ELb0ELb1ELb1EEENS1_21CollectiveEpilogueFwdINS6_IJS8_SA_S9_EEENS6_IJNS7_ILi1EEESI_SI_EEESC_SE_Li256ELb0ELb1ELb1ELb0EEENS1_19SingleTileSchedulerILb0ELb1ELb1ELi128EEEEEEEEEvNT_6ParamsE --------------------------
	.section	.nv.constant0._ZN7cutlass13device_kernelIN5flash19enable_sm80_to_sm89INS1_16FlashAttnFwdSm80INS1_25CollectiveMainloopFwdSm80ILi8ELi1ELb1EN4cute5tupleIJNS5_1CILi128EEENS7_ILi96EEENS7_ILi192EEEEEELi192ENS_10bfloat16_tEfNS_4arch4Sm80ELb0ELb0ELb0ELb0ELb0ELb0ELb1ELb1EEENS1_21CollectiveEpilogueFwdINS6_IJS8_SA_S9_EEENS6_IJNS7_ILi1EEESI_SI_EEESC_SE_Li256ELb0ELb1ELb1ELb0EEENS1_19SingleTileSchedulerILb0ELb1ELb1ELi128EEEEEEEEEvNT_6ParamsE,"a",@progbits
	.sectionflags	@""
	.align	4
.nv.constant0._ZN7cutlass13device_kernelIN5flash19enable_sm80_to_sm89INS1_16FlashAttnFwdSm80INS1_25CollectiveMainloopFwdSm80ILi8ELi1ELb1EN4cute5tupleIJNS5_1CILi128EEENS7_ILi96EEENS7_ILi192EEEEEELi192ENS_10bfloat16_tEfNS_4arch4Sm80ELb0ELb0ELb0ELb0ELb0ELb0ELb1ELb1EEENS1_21CollectiveEpilogueFwdINS6_IJS8_SA_S9_EEENS6_IJNS7_ILi1EEESI_SI_EEESC_SE_Li256ELb0ELb1ELb1ELb0EEENS1_19SingleTileSchedulerILb0ELb1ELb1ELi128EEEEEEEEEvNT_6ParamsE:
	.zero		1400


//--------------------- .nv.constant0._ZN7cutlass13device_kernelIN5flash19enable_sm80_to_sm89INS1_16FlashAttnFwdSm80INS1_25CollectiveMainloopFwdSm80ILi8ELi1ELb0EN4cute5tupleIJNS5_1CILi128EEENS7_ILi64EEENS7_ILi192EEEEEELi192ENS_10bfloat16_tEfNS_4arch4Sm80ELb0ELb0ELb0ELb1ELb0ELb0ELb1ELb1EEENS1_21CollectiveEpilogueFwdINS6_IJS8_SA_S9_EEENS6_IJNS7_ILi1EEESI_SI_EEESC_SE_Li256ELb1ELb1ELb1ELb0EEENS1_36VarlenDynamicPersistentTileSchedulerILi128ELi64ELi256ELi256ELb1ELb1ELb0ELb0ELb1ELb1EEEEEEEEEvNT_6ParamsE --------------------------
	.section	.nv.constant0._ZN7cutlass13device_kernelIN5flash19enable_sm80_to_sm89INS1_16FlashAttnFwdSm80INS1_25CollectiveMainloopFwdSm80ILi8ELi1ELb0EN4cute5tupleIJNS5_1CILi128EEENS7_ILi64EEENS7_ILi192EEEEEELi192ENS_10bfloat16_tEfNS_4arch4Sm80ELb0ELb0ELb0ELb1ELb0ELb0ELb1ELb1EEENS1_21CollectiveEpilogueFwdINS6_IJS8_SA_S9_EEENS6_IJNS7_ILi1EEESI_SI_EEESC_SE_Li256ELb1ELb1ELb1ELb0EEENS1_36VarlenDynamicPersistentTileSchedulerILi128ELi64ELi256ELi256ELb1ELb1ELb0ELb0ELb1ELb1EEEEEEEEEvNT_6ParamsE,"a",@progbits
	.sectionflags	@""
	.align	4
.nv.constant0._ZN7cutlass13device_kernelIN5flash19enable_sm80_to_sm89INS1_16FlashAttnFwdSm80INS1_25CollectiveMainloopFwdSm80ILi8ELi1ELb0EN4cute5tupleIJNS5_1CILi128EEENS7_ILi64EEENS7_ILi192EEEEEELi192ENS_10bfloat16_tEfNS_4arch4Sm80ELb0ELb0ELb0ELb1ELb0ELb0ELb1ELb1EEENS1_21CollectiveEpilogueFwdINS6_IJS8_SA_S9_EEENS6_IJNS7_ILi1EEESI_SI_EEESC_SE_Li256ELb1ELb1ELb1ELb0EEENS1_36VarlenDynamicPersistentTileSchedulerILi128ELi64ELi256ELi256ELb1ELb1ELb0ELb0ELb1ELb1EEEEEEEEEvNT_6ParamsE:
	.zero		1432


//--------------------- .nv.constant0._ZN7cutlass13device_kernelIN5flash19enable_sm80_to_sm89INS1_16FlashAttnFwdSm80INS1_25CollectiveMainloopFwdSm80ILi8ELi1ELb0EN4cute5tupleIJNS5_1CILi128EEENS7_ILi64EEENS7_ILi192EEEEEELi192ENS_10bfloat16_tEfNS_4arch4Sm80ELb0ELb0ELb0ELb1ELb0ELb1ELb1ELb1EEENS1_21CollectiveEpilogueFwdINS6_IJS8_SA_S9_EEENS6_IJNS7_ILi1EEESI_SI_EEESC_SE_Li256ELb1ELb1ELb1ELb0EEENS1_36VarlenDynamicPersistentTileSchedulerILi128ELi64ELi256ELi256ELb1ELb1ELb0ELb0ELb1ELb1EEEEEEEEEvNT_6ParamsE --------------------------
	.section	.nv.constant0._ZN7cutlass13device_kernelIN5flash19enable_sm80_to_sm89INS1_16FlashAttnFwdSm80INS1_25CollectiveMainloopFwdSm80ILi8ELi1ELb0EN4cute5tupleIJNS5_1CILi128EEENS7_ILi64EEENS7_ILi192EEEEEELi192ENS_10bfloat16_tEfNS_4arch4Sm80ELb0ELb0ELb0ELb1ELb0ELb1ELb1ELb1EEENS1_21CollectiveEpilogueFwdINS6_IJS8_SA_S9_EEENS6_IJNS7_ILi1EEESI_SI_EEESC_SE_Li256ELb1ELb1ELb1ELb0EEENS1_36VarlenDynamicPersistentTileSchedulerILi128ELi64ELi256ELi256ELb1ELb1ELb0ELb0ELb1ELb1EEEEEEEEEvNT_6ParamsE,"a",@progbits
	.sectionflags	@""
	.align	4
.nv.constant0._ZN7cutlass13device_kernelIN5flash19enable_sm80_to_sm89INS1_16FlashAttnFwdSm80INS1_25CollectiveMainloopFwdSm80ILi8ELi1ELb0EN4cute5tupleIJNS5_1CILi128EEENS7_ILi64EEENS7_ILi192EEEEEELi192ENS_10bfloat16_tEfNS_4arch4Sm80ELb0ELb0ELb0ELb1ELb0ELb1ELb1ELb1EEENS1_21CollectiveEpilogueFwdINS6_IJS8_SA_S9_EEENS6_IJNS7_ILi1EEESI_SI_EEESC_SE_Li256ELb1ELb1ELb1ELb0EEENS1_36VarlenDynamicPersistentTileSchedulerILi128ELi64ELi256ELi256ELb1ELb1ELb0ELb0ELb1ELb1EEEEEEEEEvNT_6ParamsE:
	.zero		1432


//--------------------- .nv.constant0._ZN7cutlass13device_kernelIN5flash19enable_sm80_to_sm89INS1_16FlashAttnFwdSm80INS1_25CollectiveMainloopFwdSm80ILi8ELi1ELb0EN4cute5tupleIJNS5_1CILi128EEENS7_ILi64EEENS7_ILi192EEEEEELi192ENS_10bfloat16_tEfNS_4arch4Sm80ELb0ELb1ELb0ELb0ELb0ELb0ELb1ELb1EEENS1_21CollectiveEpilogueFwdINS6_IJS8_SA_S9_EEENS6_IJNS7_ILi1EEESI_SI_EEESC_SE_Li256ELb0ELb1ELb1ELb0EEENS1_19SingleTileSchedulerILb0ELb1ELb1ELi128EEEEEEEEEvNT_6ParamsE --------------------------
	.section	.nv.constant0._ZN7cutlass13device_kernelIN5flash19enable_sm80_to_sm89INS1_16FlashAttnFwdSm80INS1_25CollectiveMainloopFwdSm80ILi8ELi1ELb0EN4cute5tupleIJNS5_1CILi128EEENS7_ILi64EEENS7_ILi192EEEEEELi192ENS_10bfloat16_tEfNS_4arch4Sm80ELb0ELb1ELb0ELb0ELb0ELb0ELb1ELb1EEENS1_21CollectiveEpilogueFwdINS6_IJS8_SA_S9_EEENS6_IJNS7_ILi1EEESI_SI_EEESC_SE_Li256ELb0ELb1ELb1ELb0EEENS1_19SingleTileSchedulerILb0ELb1ELb1ELi128EEEEEEEEEvNT_6ParamsE,"a",@progbits
	.sectionflags	@""
	.align	4
.nv.constant0._ZN7cutlass13device_kernelIN5flash19enable_sm80_to_sm89INS1_16FlashAttnFwdSm80INS1_25CollectiveMainloopFwdSm80ILi8ELi1ELb0EN4cute5tupleIJNS5_1CILi128EEENS7_ILi64EEENS7_ILi192EEEEEELi192ENS_10bfloat16_tEfNS_4arch4Sm80ELb0ELb1ELb0ELb0ELb0ELb0ELb1ELb1EEENS1_21CollectiveEpilogueFwdINS6_IJS8_SA_S9_EEENS6_IJNS7_ILi1EEESI_SI_EEESC_SE_Li256ELb0ELb1ELb1ELb0EEENS1_19SingleTileSchedulerILb0ELb1ELb1ELi128EEEEEEEEEvNT_6ParamsE:
	.zero		1400


//--------------------- .nv.constant0._ZN7cutlass13device_kernelIN5flash19enable_sm80_to_sm89INS1_16FlashAttnFwdSm80INS1_25CollectiveMainloopFwdSm80ILi8ELi1ELb0EN4cute5tupleIJNS5_1CILi128EEENS7_ILi64EEENS7_ILi192EEEEEELi192ENS_10bfloat16_tEfNS_4arch4Sm80ELb0ELb1ELb0ELb1ELb0ELb0ELb1ELb1EEENS1_21CollectiveEpilogueFwdINS6_IJS8_SA_S9_EEENS6_IJNS7_ILi1EEESI_SI_EEESC_SE_Li256ELb1ELb1ELb1ELb0EEENS1_36VarlenDynamicPersistentTileSchedulerILi128ELi64ELi256ELi256ELb1ELb1ELb0ELb1ELb0ELb1EEEEEEEEEvNT_6ParamsE --------------------------
	.section	.nv.constant0._ZN7cutlass13device_kernelIN5flash19enable_sm80_to_sm89INS1_16FlashAttnFwdSm80INS1_25CollectiveMainloopFwdSm80ILi8ELi1ELb0EN4cute5tupleIJNS5_1CILi128EEENS7_ILi64EEENS7_ILi192EEEEEELi192ENS_10bfloat16_tEfNS_4arch4Sm80ELb0ELb1ELb0ELb1ELb0ELb0ELb1ELb1EEENS1_21CollectiveEpilogueFwdINS6_IJS8_SA_S9_EEENS6_IJNS7_ILi1EEESI_SI_EEESC_SE_Li256ELb1ELb1ELb1ELb0EEENS1_36VarlenDynamicPersistentTileSchedulerILi128ELi64ELi256ELi256ELb1ELb1ELb0ELb1ELb0ELb1EEEEEEEEEvNT_6ParamsE,"a",@progbits
	.sectionflags	@""
	.align	4
.nv.constant0._ZN7cutlass13device_kernelIN5flash19enable_sm80_to_sm89INS1_16FlashAttnFwdSm80INS1_25CollectiveMainloopFwdSm80ILi8ELi1ELb0EN4cute5tupleIJNS5_1CILi128EEENS7_ILi64EEENS7_ILi192EEEEEELi192ENS_10bfloat16_tEfNS_4arch4Sm80ELb0ELb1ELb0ELb1ELb0ELb0ELb1ELb1EEENS1_21CollectiveEpilogueFwdINS6_IJS8_SA_S9_EEENS6_IJNS7_ILi1EEESI_SI_EEESC_SE_Li256ELb1ELb1ELb1ELb0EEENS1_36VarlenDynamicPersistentTileSchedulerILi128ELi64ELi256ELi256ELb1ELb1ELb0ELb1ELb0ELb1EEEEEEEEEvNT_6ParamsE:
	.zero		1432


//--------------------- .nv.constant0._ZN7cutlass13device_kernelIN5flash19enable_sm80_to_sm89INS1_16FlashAttnFwdSm80INS1_25CollectiveMainloopFwdSm80ILi8ELi1ELb0EN4cute5tupleIJNS5_1CILi128EEENS7_ILi64EEENS7_ILi192EEEEEELi192ENS_10bfloat16_tEfNS_4arch4Sm80ELb0ELb1ELb0ELb1ELb0ELb1ELb1ELb1EEENS1_21CollectiveEpilogueFwdINS6_IJS8_SA_S9_EEENS6_IJNS7_ILi1EEESI_SI_EEESC_SE_Li256ELb1ELb1ELb1ELb0EEENS1_36VarlenDynamicPersistentTileSchedulerILi128ELi64ELi256ELi256ELb1ELb1ELb0ELb1ELb0ELb1EEEEEEEEEvNT_6ParamsE --------------------------
	.section	.nv.constant0._ZN7cutlass13device_kernelIN5flash19enable_sm80_to_sm89INS1_16FlashAttnFwdSm80INS1_25CollectiveMainloopFwdSm80ILi8ELi1ELb0EN4cute5tupleIJNS5_1CILi128EEENS7_ILi64EEENS7_ILi192EEEEEELi192ENS_10bfloat16_tEfNS_4arch4Sm80ELb0ELb1ELb0ELb1ELb0ELb1ELb1ELb1EEENS1_21CollectiveEpilogueFwdINS6_IJS8_SA_S9_EEENS6_IJNS7_ILi1EEESI_SI_EEESC_SE_Li256ELb1ELb1ELb1ELb0EEENS1_36VarlenDynamicPersistentTileSchedulerILi128ELi64ELi256ELi256ELb1ELb1ELb0ELb1ELb0ELb1EEEEEEEEEvNT_6ParamsE,"a",@progbits
	.sectionflags	@""
	.align	4
.nv.constant0._ZN7cutlass13device_kernelIN5flash19enable_sm80_to_sm89INS1_16FlashAttnFwdSm80INS1_25CollectiveMainloopFwdSm80ILi8ELi1ELb0EN4cute5tupleIJNS5_1CILi128EEENS7_ILi64EEENS7_ILi192EEEEEELi192ENS_10bfloat16_tEfNS_4arch4Sm80ELb0ELb1ELb0ELb1ELb0ELb1ELb1ELb1EEENS1_21CollectiveEpilogueFwdINS6_IJS8_SA_S9_EEENS6_IJNS7_ILi1EEESI_SI_EEESC_SE_Li256ELb1ELb1ELb1ELb0EEENS1_36VarlenDynamicPersistentTileSchedulerILi128ELi64ELi256ELi256ELb1ELb1ELb0ELb1ELb0ELb1EEEEEEEEEvNT_6ParamsE:
	.zero		1432


//--------------------- .nv.constant0._ZN7cutlass13device_kernelIN5flash19enable_sm80_to_sm89INS1_16FlashAttnFwdSm80INS1_25CollectiveMainloopFwdSm80ILi8ELi1ELb1EN4cute5tupleIJNS5_1CILi128EEENS7_ILi96EEENS7_ILi192EEEEEELi192ENS_10bfloat16_tEfNS_4arch4Sm80ELb1ELb0ELb0ELb0ELb0ELb0ELb1ELb1EEENS1_21CollectiveEpilogueFwdINS6_IJS8_SA_S9_EEENS6_IJNS7_ILi1EEESI_SI_EEESC_SE_Li256ELb0ELb1ELb1ELb0EEENS1_30DynamicPersistentTileSchedulerILi256ELi256ELb1ELb1ELb0EEEEEEEEEvNT_6ParamsE --------------------------
	.section	.nv.constant0._ZN7cutlass13device_kernelIN5flash19enable_sm80_to_sm89INS1_16FlashAttnFwdSm80INS1_25CollectiveMainloopFwdSm80ILi8ELi1ELb1EN4cute5tupleIJNS5_1CILi128EEENS7_ILi96EEENS7_ILi192EEEEEELi192ENS_10bfloat16_tEfNS_4arch4Sm80ELb1ELb0ELb0ELb0ELb0ELb0ELb1ELb1EEENS1_21CollectiveEpilogueFwdINS6_IJS8_SA_S9_EEENS6_IJNS7_ILi1EEESI_SI_EEESC_SE_Li256ELb0ELb1ELb1ELb0EEENS1_30DynamicPersistentTileSchedulerILi256ELi256ELb1ELb1ELb0EEEEEEEEEvNT_6ParamsE,"a",@progbits
	.sectionflags	@""
	.align	4
.nv.constant0._ZN7cutlass13device_kernelIN5flash19enable_sm80_to_sm89INS1_16FlashAttnFwdSm80INS1_25CollectiveMainloopFwdSm80ILi8ELi1ELb1EN4cute5tupleIJNS5_1CILi128EEENS7_ILi96EEENS7_ILi192EEEEEELi192ENS_10bfloat16_tEfNS_4arch4Sm80ELb1ELb0ELb0ELb0ELb0ELb0ELb1ELb1EEENS1_21CollectiveEpilogueFwdINS6_IJS8_SA_S9_EEENS6_IJNS7_ILi1EEESI_SI_EEESC_SE_Li256ELb0ELb1ELb1ELb0EEENS1_30DynamicPersistentTileSchedulerILi256ELi256ELb1ELb1ELb0EEEEEEEEEvNT_6ParamsE:
	.zero		1416


//--------------------- .nv.constant0._ZN7cutlass13device_kernelIN5flash19enable_sm80_to_sm89INS1_16FlashAttnFwdSm80INS1_25CollectiveMainloopFwdSm80ILi8ELi1ELb0EN4cute5tupleIJNS5_1CILi128EEENS7_ILi64EEENS7_ILi192EEEEEELi192ENS_10bfloat16_tEfNS_4arch4Sm80ELb1ELb0ELb0ELb1ELb0ELb0ELb1ELb1EEENS1_21CollectiveEpilogueFwdINS6_IJS8_SA_S9_EEENS6_IJNS7_ILi1EEESI_SI_EEESC_SE_Li256ELb1ELb1ELb1ELb0EEENS1_36VarlenDynamicPersistentTileSchedulerILi128ELi64ELi256ELi256ELb1ELb1ELb0ELb1ELb1ELb1EEEEEEEEEvNT_6ParamsE --------------------------
	.section	.nv.constant0._ZN7cutlass13device_kernelIN5flash19enable_sm80_to_sm89INS1_16FlashAttnFwdSm80INS1_25CollectiveMainloopFwdSm80ILi8ELi1ELb0EN4cute5tupleIJNS5_1CILi128EEENS7_ILi64EEENS7_ILi192EEEEEELi192ENS_10bfloat16_tEfNS_4arch4Sm80ELb1ELb0ELb0ELb1ELb0ELb0ELb1ELb1EEENS1_21CollectiveEpilogueFwdINS6_IJS8_SA_S9_EEENS6_IJNS7_ILi1EEESI_SI_EEESC_SE_Li256ELb1ELb1ELb1ELb0EEENS1_36VarlenDynamicPersistentTileSchedulerILi128ELi64ELi256ELi256ELb1ELb1ELb0ELb1ELb1ELb1EEEEEEEEEvNT_6ParamsE,"a",@progbits
	.sectionflags	@""
	.align	4
.nv.constant0._ZN7cutlass13device_kernelIN5flash19enable_sm80_to_sm89INS1_16FlashAttnFwdSm80INS1_25CollectiveMainloopFwdSm80ILi8ELi1ELb0EN4cute5tupleIJNS5_1CILi128EEENS7_ILi64EEENS7_ILi192EEEEEELi192ENS_10bfloat16_tEfNS_4arch4Sm80ELb1ELb0ELb0ELb1ELb0ELb0ELb1ELb1EEENS1_21CollectiveEpilogueFwdINS6_IJS8_SA_S9_EEENS6_IJNS7_ILi1EEESI_SI_EEESC_SE_Li256ELb1ELb1ELb1ELb0EEENS1_36VarlenDynamicPersistentTileSchedulerILi128ELi64ELi256ELi256ELb1ELb1ELb0ELb1ELb1ELb1EEEEEEEEEvNT_6ParamsE:
	.zero		1432


//--------------------- .nv.constant0._ZN7cutlass13device_kernelIN5flash19enable_sm80_to_sm89INS1_16FlashAttnFwdSm80INS1_25CollectiveMainloopFwdSm80ILi8ELi1ELb0EN4cute5tupleIJNS5_1CILi128EEENS7_ILi64EEENS7_ILi192EEEEEELi192ENS_10bfloat16_tEfNS_4arch4Sm80ELb1ELb0ELb0ELb1ELb0ELb1ELb1ELb1EEENS1_21CollectiveEpilogueFwdINS6_IJS8_SA_S9_EEENS6_IJNS7_ILi1EEESI_SI_EEESC_SE_Li256ELb1ELb1ELb1ELb0EEENS1_36VarlenDynamicPersistentTileSchedulerILi128ELi64ELi256ELi256ELb1ELb1ELb0ELb1ELb1ELb1EEEEEEEEEvNT_6ParamsE --------------------------
	.section	.nv.constant0._ZN7cutlass13device_kernelIN5flash19enable_sm80_to_sm89INS1_16FlashAttnFwdSm80INS1_25CollectiveMainloopFwdSm80ILi8ELi1ELb0EN4cute5tupleIJNS5_1CILi128EEENS7_ILi64EEENS7_ILi192EEEEEELi192ENS_10bfloat16_tEfNS_4arch4Sm80ELb1ELb0ELb0ELb1ELb0ELb1ELb1ELb1EEENS1_21CollectiveEpilogueFwdINS6_IJS8_SA_S9_EEENS6_IJNS7_ILi1EEESI_SI_EEESC_SE_Li256ELb1ELb1ELb1ELb0EEENS1_36VarlenDynamicPersistentTileSchedulerILi128ELi64ELi256ELi256ELb1ELb1ELb0ELb1ELb1ELb1EEEEEEEEEvNT_6ParamsE,"a",@progbits
	.sectionflags	@""
	.align	4
.nv.constant0._ZN7cutlass13device_kernelIN5flash19enable_sm80_to_sm89INS1_16FlashAttnFwdSm80INS1_25CollectiveMainloopFwdSm80ILi8ELi1ELb0EN4cute5tupleIJNS5_1CILi128EEENS7_ILi64EEENS7_ILi192EEEEEELi192ENS_10bfloat16_tEfNS_4arch4Sm80ELb1ELb0ELb0ELb1ELb0ELb1ELb1ELb1EEENS1_21CollectiveEpilogueFwdINS6_IJS8_SA_S9_EEENS6_IJNS7_ILi1EEESI_SI_EEESC_SE_Li256ELb1ELb1ELb1ELb0EEENS1_36VarlenDynamicPersistentTileSchedulerILi128ELi64ELi256ELi256ELb1ELb1ELb0ELb1ELb1ELb1EEEEEEEEEvNT_6ParamsE:
	.zero		1432


//--------------------- .nv.constant0._ZN7cutlass13device_kernelIN5flash19enable_sm80_to_sm89INS1_16FlashAttnFwdSm80INS1_25CollectiveMainloopFwdSm80ILi8ELi2ELb1EN4cute5tupleIJNS5_1CILi128EEENS7_ILi96EEENS7_ILi192EEEEEELi192ENS_10bfloat16_tEfNS_4arch4Sm80ELb0ELb0ELb0ELb0ELb0ELb0ELb1ELb1EEENS1_21CollectiveEpilogueFwdINS6_IJS8_SA_S9_EEENS6_IJNS7_ILi1EEESI_SI_EEESC_SE_Li256ELb0ELb1ELb1ELb0EEENS1_19SingleTileSchedulerILb0ELb1ELb1ELi128EEEEEEEEEvNT_6ParamsE --------------------------
	.section	.nv.constant0._ZN7cutlass13device_kernelIN5flash19enable_sm80_to_sm89INS1_16FlashAttnFwdSm80INS1_25CollectiveMainloopFwdSm80ILi8ELi2ELb1EN4cute5tupleIJNS5_1CILi128EEENS7_ILi96EEENS7_ILi192EEEEEELi192ENS_10bfloat16_tEfNS_4arch4Sm80ELb0ELb0ELb0ELb0ELb0ELb0ELb1ELb1EEENS1_21CollectiveEpilogueFwdINS6_IJS8_SA_S9_EEENS6_IJNS7_ILi1EEESI_SI_EEESC_SE_Li256ELb0ELb1ELb1ELb0EEENS1_19SingleTileSchedulerILb0ELb1ELb1ELi128EEEEEEEEEvNT_6ParamsE,"a",@progbits
	.sectionflags	@""
	.align	4
.nv.constant0._ZN7cutlass13device_kernelIN5flash19enable_sm80_to_sm89INS1_16FlashAttnFwdSm80INS1_25CollectiveMainloopFwdSm80ILi8ELi2ELb1EN4cute5tupleIJNS5_1CILi128EEENS7_ILi96EEENS7_ILi192EEEEEELi192ENS_10bfloat16_tEfNS_4arch4Sm80ELb0ELb0ELb0ELb0ELb0ELb0ELb1ELb1EEENS1_21CollectiveEpilogueFwdINS6_IJS8_SA_S9_EEENS6_IJNS7_ILi1EEESI_SI_EEESC_SE_Li256ELb0ELb1ELb1ELb0EEENS1_19SingleTileSchedulerILb0ELb1ELb1ELi128EEEEEEEEEvNT_6ParamsE:
	.zero		1400


//--------------------- .nv.constant0._ZN7cutlass13device_kernelIN5flash19enable_sm80_to_sm89INS1_16FlashAttnFwdSm80INS1_25CollectiveMainloopFwdSm80ILi8ELi2ELb0EN4cute5tupleIJNS5_1CILi128EEENS7_ILi64EEENS7_ILi192EEEEEELi192ENS_10bfloat16_tEfNS_4arch4Sm80ELb0ELb0ELb0ELb1ELb0ELb0ELb1ELb1EEENS1_21CollectiveEpilogueFwdINS6_IJS8_SA_S9_EEENS6_IJNS7_ILi1EEESI_SI_EEESC_SE_Li256ELb1ELb1ELb1ELb0EEENS1_36VarlenDynamicPersistentTileSchedulerILi128ELi64ELi256ELi256ELb1ELb1ELb0ELb0ELb1ELb1EEEEEEEEEvNT_6ParamsE --------------------------
	.section	.nv.constant0._ZN7cutlass13device_kernelIN5flash19enable_sm80_to_sm89INS1_16FlashAttnFwdSm80INS1_25CollectiveMainloopFwdSm80ILi8ELi2ELb0EN4cute5tupleIJNS5_1CILi128EEENS7_ILi64EEENS7_ILi192EEEEEELi192ENS_10bfloat16_tEfNS_4arch4Sm80ELb0ELb0ELb0ELb1ELb0ELb0ELb1ELb1EEENS1_21CollectiveEpilogueFwdINS6_IJS8_SA_S9_EEENS6_IJNS7_ILi1EEESI_SI_EEESC_SE_Li256ELb1ELb1ELb1ELb0EEENS1_36VarlenDynamicPersistentTileSchedulerILi128ELi64ELi256ELi256ELb1ELb1ELb0ELb0ELb1ELb1EEEEEEEEEvNT_6ParamsE,"a",@progbits
	.sectionflags	@""
	.align	4
.nv.constant0._ZN7cutlass13device_kernelIN5flash19enable_sm80_to_sm89INS1_16FlashAttnFwdSm80INS1_25CollectiveMainloopFwdSm80ILi8ELi2ELb0EN4cute5tupleIJNS5_1CILi128EEENS7_ILi64EEENS7_ILi192EEEEEELi192ENS_10bfloat16_tEfNS_4arch4Sm80ELb0ELb0ELb0ELb1ELb0ELb0ELb1ELb1EEENS1_21CollectiveEpilogueFwdINS6_IJS8_SA_S9_EEENS6_IJNS7_ILi1EEESI_SI_EEESC_SE_Li256ELb1ELb1ELb1ELb0EEENS1_36VarlenDynamicPersistentTileSchedulerILi128ELi64ELi256ELi256ELb1ELb1ELb0ELb0ELb1ELb1EEEEEEEEEvNT_6ParamsE:
	.zero		1432


//--------------------- .nv.constant0._ZN7cutlass13device_kernelIN5flash19enable_sm80_to_sm89INS1_16FlashAttnFwdSm80INS1_25CollectiveMainloopFwdSm80ILi8ELi2ELb0EN4cute5tupleIJNS5_1CILi128EEENS7_ILi64EEENS7_ILi192EEEEEELi192ENS_10bfloat16_tEfNS_4arch4Sm80ELb0ELb0ELb0ELb1ELb0ELb1ELb1ELb1EEENS1_21CollectiveEpilogueFwdINS6_IJS8_SA_S9_EEENS6_IJNS7_ILi1EEESI_SI_EEESC_SE_Li256ELb1ELb1ELb1ELb0EEENS1_36VarlenDynamicPersistentTileSchedulerILi128ELi64ELi256ELi256ELb1ELb1ELb0ELb0ELb1ELb1EEEEEEEEEvNT_6ParamsE --------------------------
	.section	.nv.constant0._ZN7cutlass13device_kernelIN5flash19enable_sm80_to_sm89INS1_16FlashAttnFwdSm80INS1_25CollectiveMainloopFwdSm80ILi8ELi2ELb0EN4cute5tupleIJNS5_1CILi128EEENS7_ILi64EEENS7_ILi192EEEEEELi192ENS_10bfloat16_tEfNS_4arch4Sm80ELb0ELb0ELb0ELb1ELb0ELb1ELb1ELb1EEENS1_21CollectiveEpilogueFwdINS6_IJS8_SA_S9_EEENS6_IJNS7_ILi1EEESI_SI_EEESC_SE_Li256ELb1ELb1ELb1ELb0EEENS1_36VarlenDynamicPersistentTileSchedulerILi128ELi64ELi256ELi256ELb1ELb1ELb0ELb0ELb1ELb1EEEEEEEEEvNT_6ParamsE,"a",@progbits
	.sectionflags	@""
	.align	4
.nv.constant0._ZN7cutlass13device_kernelIN5flash19enable_sm80_to_sm89INS1_16FlashAttnFwdSm80INS1_25CollectiveMainloopFwdSm80ILi8ELi2ELb0EN4cute5tupleIJNS5_1CILi128EEENS7_ILi64EEENS7_ILi192EEEEEELi192ENS_10bfloat16_tEfNS_4arch4Sm80ELb0ELb0ELb0ELb1ELb0ELb1ELb1ELb1EEENS1_21CollectiveEpilogueFwdINS6_IJS8_SA_S9_EEENS6_IJNS7_ILi1EEESI_SI_EEESC_SE_Li256ELb1ELb1ELb1ELb0EEENS1_36VarlenDynamicPersistentTileSchedulerILi128ELi64ELi256ELi256ELb1ELb1ELb0ELb0ELb1ELb1EEEEEEEEEvNT_6ParamsE:
	.zero		1432


//--------------------- .nv.constant0._ZN7cutlass13device_kernelIN5flash19enable_sm80_to_sm89INS1_16FlashAttnFwdSm80INS1_25CollectiveMainloopFwdSm80ILi8ELi2ELb0EN4cute5tupleIJNS5_1CILi128EEENS7_ILi64EEENS7_ILi192EEEEEELi192ENS_10bfloat16_tEfNS_4arch4Sm80ELb0ELb1ELb0ELb0ELb0ELb0ELb1ELb1EEENS1_21CollectiveEpilogueFwdINS6_IJS8_SA_S9_EEENS6_IJNS7_ILi1EEESI_SI_EEESC_SE_Li256ELb0ELb1ELb1ELb0EEENS1_19SingleTileSchedulerILb0ELb1ELb1ELi128EEEEEEEEEvNT_6ParamsE --------------------------
	.section	.nv.constant0._ZN7cutlass13device_kernelIN5flash19enable_sm80_to_sm89INS1_16FlashAttnFwdSm80INS1_25CollectiveMainloopFwdSm80ILi8ELi2ELb0EN4cute5tupleIJNS5_1CILi128EEENS7_ILi64EEENS7_ILi192EEEEEELi192ENS_10bfloat16_tEfNS_4arch4Sm80ELb0ELb1ELb0ELb0ELb0ELb0ELb1ELb1EEENS1_21CollectiveEpilogueFwdINS6_IJS8_SA_S9_EEENS6_IJNS7_ILi1EEESI_SI_EEESC_SE_Li256ELb0ELb1ELb1ELb0EEENS1_19SingleTileSchedulerILb0ELb1ELb1ELi128EEEEEEEEEvNT_6ParamsE,"a",@progbits
	.sectionflags	@""
	.align	4
.nv.constant0._ZN7cutlass13device_kernelIN5flash19enable_sm80_to_sm89INS1_16FlashAttnFwdSm80INS1_25CollectiveMainloopFwdSm80ILi8ELi2ELb0EN4cute5tupleIJNS5_1CILi128EEENS7_ILi64EEENS7_ILi192EEEEEELi192ENS_10bfloat16_tEfNS_4arch4Sm80ELb0ELb1ELb0ELb0ELb0ELb0ELb1ELb1EEENS1_21CollectiveEpilogueFwdINS6_IJS8_SA_S9_EEENS6_IJNS7_ILi1EEESI_SI_EEESC_SE_Li256ELb0ELb1ELb1ELb0EEENS1_19SingleTileSchedulerILb0ELb1ELb1ELi128EEEEEEEEEvNT_6ParamsE:
	.zero		1400


//--------------------- .nv.constant0._ZN7cutlass13device_kernelIN5flash19enable_sm80_to_sm89INS1_16FlashAttnFwdSm80INS1_25CollectiveMainloopFwdSm80ILi8ELi2ELb0EN4cute5tupleIJNS5_1CILi128EEENS7_ILi64EEENS7_ILi192EEEEEELi192ENS_10bfloat16_tEfNS_4arch4Sm80ELb0ELb1ELb0ELb1ELb0ELb0ELb1ELb1EEENS1_21CollectiveEpilogueFwdINS6_IJS8_SA_S9_EEENS6_IJNS7_ILi1EEESI_SI_EEESC_SE_Li256ELb1ELb1ELb1ELb0EEENS1_36VarlenDynamicPersistentTileSchedulerILi128ELi64ELi256ELi256ELb1ELb1ELb0ELb1ELb0ELb1EEEEEEEEEvNT_6ParamsE --------------------------
	.section	.nv.constant0._ZN7cutlass13device_kernelIN5flash19enable_sm80_to_sm89INS1_16FlashAttnFwdSm80INS1_25CollectiveMainloopFwdSm80ILi8ELi2ELb0EN4cute5tupleIJNS5_1CILi128EEENS7_ILi64EEENS7_ILi192EEEEEELi192ENS_10bfloat16_tEfNS_4arch4Sm80ELb0ELb1ELb0ELb1ELb0ELb0ELb1ELb1EEENS1_21CollectiveEpilogueFwdINS6_IJS8_SA_S9_EEENS6_IJNS7_ILi1EEESI_SI_EEESC_SE_Li256ELb1ELb1ELb1ELb0EEENS1_36VarlenDynamicPersistentTileSchedulerILi128ELi64ELi256ELi256ELb1ELb1ELb0ELb1ELb0ELb1EEEEEEEEEvNT_6ParamsE,"a",@progbits
	.sectionflags	@""
	.align	4
.nv.constant0._ZN7cutlass13device_kernelIN5flash19enable_sm80_to_sm89INS1_16FlashAttnFwdSm80INS1_25CollectiveMainloopFwdSm80ILi8ELi2ELb0EN4cute5tupleIJNS5_1CILi128EEENS7_ILi64EEENS7_ILi192EEEEEELi192ENS_10bfloat16_tEfNS_4arch4Sm80ELb0ELb1ELb0ELb1ELb0ELb0ELb1ELb1EEENS1_21CollectiveEpilogueFwdINS6_IJS8_SA_S9_EEENS6_IJNS7_ILi1EEESI_SI_EEESC_SE_Li256ELb1ELb1ELb1ELb0EEENS1_36VarlenDynamicPersistentTileSchedulerILi128ELi64ELi256ELi256ELb1ELb1ELb0ELb1ELb0ELb1EEEEEEEEEvNT_6ParamsE:
	.zero		1432


//--------------------- .nv.constant0._ZN7cutlass13device_kernelIN5flash19enable_sm80_to_sm89INS1_16FlashAttnFwdSm80INS1_25CollectiveMainloopFwdSm80ILi8ELi2ELb0EN4cute5tupleIJNS5_1CILi128EEENS7_ILi64EEENS7_ILi192EEEEEELi192ENS_10bfloat16_tEfNS_4arch4Sm80ELb0ELb1ELb0ELb1ELb0ELb1ELb1ELb1EEENS1_21CollectiveEpilogueFwdINS6_IJS8_SA_S9_EEENS6_IJNS7_ILi1EEESI_SI_EEESC_SE_Li256ELb1ELb1ELb1ELb0EEENS1_36VarlenDynamicPersistentTileSchedulerILi128ELi64ELi256ELi256ELb1ELb1ELb0ELb1ELb0ELb1EEEEEEEEEvNT_6ParamsE --------------------------
	.section	.nv.constant0._ZN7cutlass13device_kernelIN5flash19enable_sm80_to_sm89INS1_16FlashAttnFwdSm80INS1_25CollectiveMainloopFwdSm80ILi8ELi2ELb0EN4cute5tupleIJNS5_1CILi128EEENS7_ILi64EEENS7_ILi192EEEEEELi192ENS_10bfloat16_tEfNS_4arch4Sm80ELb0ELb1ELb0ELb1ELb0ELb1ELb1ELb1EEENS1_21CollectiveEpilogueFwdINS6_IJS8_SA_S9_EEENS6_IJNS7_ILi1EEESI_SI_EEESC_SE_Li256ELb1ELb1ELb1ELb0EEENS1_36VarlenDynamicPersistentTileSchedulerILi128ELi64ELi256ELi256ELb1ELb1ELb0ELb1ELb0ELb1EEEEEEEEEvNT_6ParamsE,"a",@progbits
	.sectionflags	@""
	.align	4
.nv.constant0._ZN7cutlass13device_kernelIN5flash19enable_sm80_to_sm89INS1_16FlashAttnFwdSm80INS1_25CollectiveMainloopFwdSm80ILi8ELi2ELb0EN4cute5tupleIJNS5_1CILi128EEENS7_ILi64EEENS7_ILi192EEEEEELi192ENS_10bfloat16_tEfNS_4arch4Sm80ELb0ELb1ELb0ELb1ELb0ELb1ELb1ELb1EEENS1_21CollectiveEpilogueFwdINS6_IJS8_SA_S9_EEENS6_IJNS7_ILi1EEESI_SI_EEESC_SE_Li256ELb1ELb1ELb1ELb0EEENS1_36VarlenDynamicPersistentTileSchedulerILi128ELi64ELi256ELi256ELb1ELb1ELb0ELb1ELb0ELb1EEEEEEEEEvNT_6ParamsE:
	.zero		1432


//--------------------- .nv.constant0._ZN7cutlass13device_kernelIN5flash19enable_sm80_to_sm89INS1_16FlashAttnFwdSm80INS1_25CollectiveMainloopFwdSm80ILi8ELi2ELb1EN4cute5tupleIJNS5_1CILi128EEENS7_ILi96EEENS7_ILi192EEEEEELi192ENS_10bfloat16_tEfNS_4arch4Sm80ELb1ELb0ELb0ELb0ELb0ELb0ELb1ELb1EEENS1_21CollectiveEpilogueFwdINS6_IJS8_SA_S9_EEENS6_IJNS7_ILi1EEESI_SI_EEESC_SE_Li256ELb0ELb1ELb1ELb0EEENS1_30DynamicPersistentTileSchedulerILi256ELi256ELb1ELb1ELb0EEEEEEEEEvNT_6ParamsE --------------------------
	.section	.nv.constant0._ZN7cutlass13device_kernelIN5flash19enable_sm80_to_sm89INS1_16FlashAttnFwdSm80INS1_25CollectiveMainloopFwdSm80ILi8ELi2ELb1EN4cute5tupleIJNS5_1CILi128EEENS7_ILi96EEENS7_ILi192EEEEEELi192ENS_10bfloat16_tEfNS_4arch4Sm80ELb1ELb0ELb0ELb0ELb0ELb0ELb1ELb1EEENS1_21CollectiveEpilogueFwdINS6_IJS8_SA_S9_EEENS6_IJNS7_ILi1EEESI_SI_EEESC_SE_Li256ELb0ELb1ELb1ELb0EEENS1_30DynamicPersistentTileSchedulerILi256ELi256ELb1ELb1ELb0EEEEEEEEEvNT_6ParamsE,"a",@progbits
	.sectionflags	@""
	.align	4
.nv.constant0._ZN7cutlass13device_kernelIN5flash19enable_sm80_to_sm89INS1_16FlashAttnFwdSm80INS1_25CollectiveMainloopFwdSm80ILi8ELi2ELb1EN4cute5tupleIJNS5_1CILi128EEENS7_ILi96EEENS7_ILi192EEEEEELi192ENS_10bfloat16_tEfNS_4arch4Sm80ELb1ELb0ELb0ELb0ELb0ELb0ELb1ELb1EEENS1_21CollectiveEpilogueFwdINS6_IJS8_SA_S9_EEENS6_IJNS7_ILi1EEESI_SI_EEESC_SE_Li256ELb0ELb1ELb1ELb0EEENS1_30DynamicPersistentTileSchedulerILi256ELi256ELb1ELb1ELb0EEEEEEEEEvNT_6ParamsE:
	.zero		1416


//--------------------- .nv.constant0._ZN7cutlass13device_kernelIN5flash19enable_sm80_to_sm89INS1_16FlashAttnFwdSm80INS1_25CollectiveMainloopFwdSm80ILi8ELi2ELb0EN4cute5tupleIJNS5_1CILi128EEENS7_ILi64EEENS7_ILi192EEEEEELi192ENS_10bfloat16_tEfNS_4arch4Sm80ELb1ELb0ELb0ELb1ELb0ELb0ELb1ELb1EEENS1_21CollectiveEpilogueFwdINS6_IJS8_SA_S9_EEENS6_IJNS7_ILi1EEESI_SI_EEESC_SE_Li256ELb1ELb1ELb1ELb0EEENS1_36VarlenDynamicPersistentTileSchedulerILi128ELi64ELi256ELi256ELb1ELb1ELb0ELb1ELb1ELb1EEEEEEEEEvNT_6ParamsE --------------------------
	.section	.nv.constant0._ZN7cutlass13device_kernelIN5flash19enable_sm80_to_sm89INS1_16FlashAttnFwdSm80INS1_25CollectiveMainloopFwdSm80ILi8ELi2ELb0EN4cute5tupleIJNS5_1CILi128EEENS7_ILi64EEENS7_ILi192EEEEEELi192ENS_10bfloat16_tEfNS_4arch4Sm80ELb1ELb0ELb0ELb1ELb0ELb0ELb1ELb1EEENS1_21CollectiveEpilogueFwdINS6_IJS8_SA_S9_EEENS6_IJNS7_ILi1EEESI_SI_EEESC_SE_Li256ELb1ELb1ELb1ELb0EEENS1_36VarlenDynamicPersistentTileSchedulerILi128ELi64ELi256ELi256ELb1ELb1ELb0ELb1ELb1ELb1EEEEEEEEEvNT_6ParamsE,"a",@progbits
	.sectionflags	@""
	.align	4
.nv.constant0._ZN7cutlass13device_kernelIN5flash19enable_sm80_to_sm89INS1_16FlashAttnFwdSm80INS1_25CollectiveMainloopFwdSm80ILi8ELi2ELb0EN4cute5tupleIJNS5_1CILi128EEENS7_ILi64EEENS7_ILi192EEEEEELi192ENS_10bfloat16_tEfNS_4arch4Sm80ELb1ELb0ELb0ELb1ELb0ELb0ELb1ELb1EEENS1_21CollectiveEpilogueFwdINS6_IJS8_SA_S9_EEENS6_IJNS7_ILi1EEESI_SI_EEESC_SE_Li256ELb1ELb1ELb1ELb0EEENS1_36VarlenDynamicPersistentTileSchedulerILi128ELi64ELi256ELi256ELb1ELb1ELb0ELb1ELb1ELb1EEEEEEEEEvNT_6ParamsE:
	.zero		1432


//--------------------- .nv.constant0._ZN7cutlass13device_kernelIN5flash19enable_sm80_to_sm89INS1_16FlashAttnFwdSm80INS1_25CollectiveMainloopFwdSm80ILi8ELi2ELb0EN4cute5tupleIJNS5_1CILi128EEENS7_ILi64EEENS7_ILi192EEEEEELi192ENS_10bfloat16_tEfNS_4arch4Sm80ELb1ELb0ELb0ELb1ELb0ELb1ELb1ELb1EEENS1_21CollectiveEpilogueFwdINS6_IJS8_SA_S9_EEENS6_IJNS7_ILi1EEESI_SI_EEESC_SE_Li256ELb1ELb1ELb1ELb0EEENS1_36VarlenDynamicPersistentTileSchedulerILi128ELi64ELi256ELi256ELb1ELb1ELb0ELb1ELb1ELb1EEEEEEEEEvNT_6ParamsE --------------------------
	.section	.nv.constant0._ZN7cutlass13device_kernelIN5flash19enable_sm80_to_sm89INS1_16FlashAttnFwdSm80INS1_25CollectiveMainloopFwdSm80ILi8ELi2ELb0EN4cute5tupleIJNS5_1CILi128EEENS7_ILi64EEENS7_ILi192EEEEEELi192ENS_10bfloat16_tEfNS_4arch4Sm80ELb1ELb0ELb0ELb1ELb0ELb1ELb1ELb1EEENS1_21CollectiveEpilogueFwdINS6_IJS8_SA_S9_EEENS6_IJNS7_ILi1EEESI_SI_EEESC_SE_Li256ELb1ELb1ELb1ELb0EEENS1_36VarlenDynamicPersistentTileSchedulerILi128ELi64ELi256ELi256ELb1ELb1ELb0ELb1ELb1ELb1EEEEEEEEEvNT_6ParamsE,"a",@progbits
	.sectionflags	@""
	.align	4
.nv.constant0._ZN7cutlass13device_kernelIN5flash19enable_sm80_to_sm89INS1_16FlashAttnFwdSm80INS1_25CollectiveMainloopFwdSm80ILi8ELi2ELb0EN4cute5tupleIJNS5_1CILi128EEENS7_ILi64EEENS7_ILi192EEEEEELi192ENS_10bfloat16_tEfNS_4arch4Sm80ELb1ELb0ELb0ELb1ELb0ELb1ELb1ELb1EEENS1_21CollectiveEpilogueFwdINS6_IJS8_SA_S9_EEENS6_IJNS7_ILi1EEESI_SI_EEESC_SE_Li256ELb1ELb1ELb1ELb0EEENS1_36VarlenDynamicPersistentTileSchedulerILi128ELi64ELi256ELi256ELb1ELb1ELb0ELb1ELb1ELb1EEEEEEEEEvNT_6ParamsE:
	.zero		1432


//--------------------- .text._ZN7cutlass13device_kernelIN5flash19enable_sm80_to_sm89INS1_16FlashAttnFwdSm80INS1_25CollectiveMainloopFwdSm80ILi8ELi1ELb1EN4cute5tupleIJNS5_1CILi128EEENS7_ILi96EEENS7_ILi192EEEEEELi192ENS_10bfloat16_tEfNS_4arch4Sm80ELb0ELb0ELb0ELb0ELb0ELb0ELb1ELb1EEENS1_21CollectiveEpilogueFwdINS6_IJS8_SA_S9_EEENS6_IJNS7_ILi1EEESI_SI_EEESC_SE_Li256ELb0ELb1ELb1ELb0EEENS1_19SingleTileSchedulerILb0ELb1ELb1ELi128EEEEEEEEEvNT_6ParamsE --------------------------
	.section	.text._ZN7cutlass13device_kernelIN5flash19enable_sm80_to_sm89INS1_16FlashAttnFwdSm80INS1_25CollectiveMainloopFwdSm80ILi8ELi1ELb1EN4cute5tupleIJNS5_1CILi128EEENS7_ILi96EEENS7_ILi192EEEEEELi192ENS_10bfloat16_tEfNS_4arch4Sm80ELb0ELb0ELb0ELb0ELb0ELb0ELb1ELb1EEENS1_21CollectiveEpilogueFwdINS6_IJS8_SA_S9_EEENS6_IJNS7_ILi1EEESI_SI_EEESC_SE_Li256ELb0ELb1ELb1ELb0EEENS1_19SingleTileSchedulerILb0ELb1ELb1ELi128EEEEEEEEEvNT_6ParamsE,"ax",@progbits
	.sectioninfo	@"SHI_REGISTERS=255"
	.align	128
.text._ZN7cutlass13device_kernelIN5flash19enable_sm80_to_sm89INS1_16FlashAttnFwdSm80INS1_25CollectiveMainloopFwdSm80ILi8ELi1ELb1EN4cute5tupleIJNS5_1CILi128EEENS7_ILi96EEENS7_ILi192EEEEEELi192ENS_10bfloat16_tEfNS_4arch4Sm80ELb0ELb0ELb0ELb0ELb0ELb0ELb1ELb1EEENS1_21CollectiveEpilogueFwdINS6_IJS8_SA_S9_EEENS6_IJNS7_ILi1EEESI_SI_EEESC_SE_Li256ELb0ELb1ELb1ELb0EEENS1_19SingleTileSchedulerILb0ELb1ELb1ELi128EEEEEEEEEvNT_6ParamsE:
        .type           _ZN7cutlass13device_kernelIN5flash19enable_sm80_to_sm89INS1_16FlashAttnFwdSm80INS1_25CollectiveMainloopFwdSm80ILi8ELi1ELb1EN4cute5tupleIJNS5_1CILi128EEENS7_ILi96EEENS7_ILi192EEEEEELi192ENS_10bfloat16_tEfNS_4arch4Sm80ELb0ELb0ELb0ELb0ELb0ELb0ELb1ELb1EEENS1_21CollectiveEpilogueFwdINS6_IJS8_SA_S9_EEENS6_IJNS7_ILi1EEESI_SI_EEESC_SE_Li256ELb0ELb1ELb1ELb0EEENS1_19SingleTileSchedulerILb0ELb1ELb1ELi128EEEEEEEEEvNT_6ParamsE,@function
        .size           _ZN7cutlass13device_kernelIN5flash19enable_sm80_to_sm89INS1_16FlashAttnFwdSm80INS1_25CollectiveMainloopFwdSm80ILi8ELi1ELb1EN4cute5tupleIJNS5_1CILi128EEENS7_ILi96EEENS7_ILi192EEEEEELi192ENS_10bfloat16_tEfNS_4arch4Sm80ELb0ELb0ELb0ELb0ELb0ELb0ELb1ELb1EEENS1_21CollectiveEpilogueFwdINS6_IJS8_SA_S9_EEENS6_IJNS7_ILi1EEESI_SI_EEESC_SE_Li256ELb0ELb1ELb1ELb0EEENS1_19SingleTileSchedulerILb0ELb1ELb1ELi128EEEEEEEEEvNT_6ParamsE,(.L_x_2452 - _ZN7cutlass13device_kernelIN5flash19enable_sm80_to_sm89INS1_16FlashAttnFwdSm80INS1_25CollectiveMainloopFwdSm80ILi8ELi1ELb1EN4cute5tupleIJNS5_1CILi128EEENS7_ILi96EEENS7_ILi192EEEEEELi192ENS_10bfloat16_tEfNS_4arch4Sm80ELb0ELb0ELb0ELb0ELb0ELb0ELb1ELb1EEENS1_21CollectiveEpilogueFwdINS6_IJS8_SA_S9_EEENS6_IJNS7_ILi1EEESI_SI_EEESC_SE_Li256ELb0ELb1ELb1ELb0EEENS1_19SingleTileSchedulerILb0ELb1ELb1ELi128EEEEEEEEEvNT_6ParamsE)
        .other          _ZN7cutlass13device_kernelIN5flash19enable_sm80_to_sm89INS1_16FlashAttnFwdSm80INS1_25CollectiveMainloopFwdSm80ILi8ELi1ELb1EN4cute5tupleIJNS5_1CILi128EEENS7_ILi96EEENS7_ILi192EEEEEELi192ENS_10bfloat16_tEfNS_4arch4Sm80ELb0ELb0ELb0ELb0ELb0ELb0ELb1ELb1EEENS1_21CollectiveEpilogueFwdINS6_IJS8_SA_S9_EEENS6_IJNS7_ILi1EEESI_SI_EEESC_SE_Li256ELb0ELb1ELb1ELb0EEENS1_19SingleTileSchedulerILb0ELb1ELb1ELi128EEEEEEEEEvNT_6ParamsE,@"STO_CUDA_ENTRY STV_DEFAULT"
_ZN7cutlass13device_kernelIN5flash19enable_sm80_to_sm89INS1_16FlashAttnFwdSm80INS1_25CollectiveMainloopFwdSm80ILi8ELi1ELb1EN4cute5tupleIJNS5_1CILi128EEENS7_ILi96EEENS7_ILi192EEEEEELi192ENS_10bfloat16_tEfNS_4arch4Sm80ELb0ELb0ELb0ELb0ELb0ELb0ELb1ELb1EEENS1_21CollectiveEpilogueFwdINS6_IJS8_SA_S9_EEENS6_IJNS7_ILi1EEESI_SI_EEESC_SE_Li256ELb0ELb1ELb1ELb0EEENS1_19SingleTileSchedulerILb0ELb1ELb1ELi128EEEEEEEEEvNT_6ParamsE:
[----:B------:R-:W-:Y:S02]  /*0000*/  MOV R1, c[0x0][0x28] ;  /* 0x00000a0000017a02 */ /* 0x000fe40000000f00 */
[----:B------:R-:W1:Y:S01]  /*0010*/  S2R R132, SR_TID.X ;  /* 0x0000000000847919 */ /* 0x000e620000002100 */
[----:B------:R-:W2:Y:S01]  /*0020*/  S2UR UR6, SR_CTAID.Y ;  /* 0x00000000000679c3 */ /* 0x000ea20000002600 */
[----:B------:R-:W-:Y:S02]  /*0030*/  IADD3 R1, R1, -0x30, RZ ;  /* 0xffffffd001017810 */ /* 0x000fe40007ffe0ff */
[----:B------:R-:W3:Y:S01]  /*0040*/  S2R R18, SR_CTAID.Z ;  /* 0x0000000000127919 */ /* 0x000ee20000002700 */
[----:B-1----:R-:W-:-:S06]  /*0050*/  SHF.R.U32.HI R0, RZ, 0x5, R132 ;  /* 0x00000005ff007819 */ /* 0x002fcc0000011684 */
[----:B------:R-:W1:Y:S02]  /*0060*/  SHFL.IDX PT, R0, R0, RZ, 0x1f ;  /* 0x00001fff00007589 */ /* 0x000e6400000e0000 */
[----:B-1----:R-:W-:-:S13]  /*0070*/  ISETP.NE.AND P0, PT, R0, RZ, PT ;  /* 0x000000ff0000720c */ /* 0x002fda0003f05270 */
[----:B--2---:R-:W-:Y:S05]  /*0080*/  @!P0 BRA `(.L_x_0) ;  /* 0x0000009000008947 */ /* 0x004fea0003800000 */
[----:B---3--:R-:W-:Y:S01]  /*0090*/  MOV R0, c[0x0][0x550] ;  /* 0x0001540000007a02 */ /* 0x008fe20000000f00 */
[----:B------:R-:W-:-:S03]  /*00a0*/  UMOV UR9, UR6 ;  /* 0x0000000600097c82 */ /* 0x000fc60008000000 */
[----:B------:R-:W-:-:S13]  /*00b0*/  ISETP.NE.AND P0, PT, R0, 0x1, PT ;  /* 0x000000010000780c */ /* 0x000fda0003f05270 */
[----:B------:R-:W-:Y:S05]  /*00c0*/  @!P0 BRA `(.L_x_1) ;  /* 0x000000b000008947 */ /* 0x000fea0003800000 */
[----:B------:R-:W-:Y:S02]  /*00d0*/  ULDC UR4, c[0x0][0x554] ;  /* 0x0001550000047ab9 */ /* 0x000fe40000000800 */
[----:B------:R-:W-:Y:S02]  /*00e0*/  UIMAD.WIDE.U32 UR4, UR6, UR4, URZ ;  /* 0x00000004060472a5 */ /* 0x000fe4000f8e003f */
[----:B------:R-:W-:Y:S02]  /*00f0*/  ULDC UR9, c[0x0][0x558] ;  /* 0x0001560000097ab9 */ /* 0x000fe40000000800 */
[----:B------:R-:W-:Y:S01]  /*0100*/  USHF.R.U32.HI UR9, URZ, UR9, UR5 ;  /* 0x000000093f097299 */ /* 0x000fe20008011605 */
[----:B------:R-:W-:Y:S05]  /*0110*/  BRA `(.L_x_1) ;  /* 0x0000006000007947 */ /* 0x000fea0003800000 */
.L_x_0:
[----:B---3--:R-:W-:Y:S02]  /*0120*/  ULDC.64 UR4, c[0x0][0x550] ;  /* 0x0001540000047ab9 */ /* 0x008fe40000000a00 */
[----:B------:R-:W-:Y:S02]  /*0130*/  UISETP.NE.AND UP0, UPT, UR4, 0x1, UPT ;  /* 0x000000010400788c */ /* 0x000fe4000bf05270 */
[----:B------:R-:W-:-:S02]  /*0140*/  UIMAD.WIDE.U32 UR10, UR6, UR5, URZ ;  /* 0x00000005060a72a5 */ /* 0x000fc4000f8e003f */
[----:B------:R-:W-:Y:S02]  /*0150*/  ULDC UR4, c[0x0][0x558] ;  /* 0x0001560000047ab9 */ /* 0x000fe40000000800 */
[----:B------:R-:W-:-:S05]  /*0160*/  UMOV UR9, UR6 ;  /* 0x0000000600097c82 */ /* 0x000fca0008000000 */
[----:B------:R-:W-:-:S03]  /*0170*/  @UP0 USHF.R.U32.HI UR9, URZ, UR4, UR11 ;  /* 0x000000043f090299 */ /* 0x000fc6000801160b */
.L_x_1:
[----:B------:R-:W-:Y:S01]  /*0180*/  ISETP.GE.AND P0, PT, R18, RZ, PT ;  /* 0x000000ff1200720c */ /* 0x000fe20003f06270 */
[----:B------:R-:W-:Y:S02]  /*0190*/  UIADD3 UR5, -UR9, URZ, URZ ;  /* 0x0000003f09057290 */ /* 0x000fe4000fffe13f */
[----:B------:R-:W-:Y:S02]  /*01a0*/  ULDC UR4, c[0x0][0x550] ;  /* 0x0001540000047ab9 */ /* 0x000fe40000000800 */
[----:B------:R-:W-:-:S08]  /*01b0*/  UIMAD UR6, UR5, UR4, UR6 ;  /* 0x00000004050672a4 */ /* 0x000fd0000f8e0206 */
[----:B------:R-:W-:Y:S05]  /*01c0*/  @!P0 EXIT ;  /* 0x000000000000894d */ /* 0x000fea0003800000 */
[----:B------:R-:W-:Y:S02]  /*01d0*/  ULDC UR4, c[0x0][0x1d0] ;  /* 0x0000740000047ab9 */ /* 0x000fe40000000800 */
[----:B------:R-:W-:Y:S02]  /*01e0*/  UISETP.GE.AND UP0, UPT, UR4, 0x1, UPT ;  /* 0x000000010400788c */ /* 0x000fe4000bf06270 */
[----:B------:R-:W-:Y:S02]  /*01f0*/  UIADD3 UR10, UR4, 0x5f, URZ ;  /* 0x0000005f040a7890 */ /* 0x000fe4000fffe03f */
[----:B------:R-:W-:Y:S02]  /*0200*/  UMOV UR15, URZ ;  /* 0x0000003f000f7c82 */ /* 0x000fe40008000000 */
[----:B------:R-:W-:Y:S01]  /*0210*/  PLOP3.LUT P0, PT, PT, PT, UP0, 0x80, 0x0 ;  /* 0x000000000000781c */ /* 0x000fe20003f0f008 */
[----:B------:R-:W-:-:S04]  /*0220*/  UIMAD.WIDE UR10, UR10, 0x2aaaaaab, URZ ;  /* 0x2aaaaaab0a0a78a5 */ /* 0x000fc8000f8e023f */
[----:B------:R-:W-:-:S04]  /*0230*/  USHF.R.U32.HI UR12, URZ, 0x1f, UR11 ;  /* 0x0000001f3f0c7899 */ /* 0x000fc8000801160b */
[----:B------:R-:W-:-:S04]  /*0240*/  ULEA.HI.SX32 UR12, UR11, UR12, 0x1c ;  /* 0x0000000c0b0c7291 */ /* 0x000fc8000f8fe23f */
[----:B------:R-:W-:Y:S05]  /*0250*/  @!P0 BRA `(.L_x_2) ;  /* 0x0000023000008947 */ /* 0x000fea0003800000 */
[----:B------:R-:W-:Y:S02]  /*0260*/  USHF.R.U32.HI UR4, URZ, 0x10, UR6 ;  /* 0x000000103f047899 */ /* 0x000fe40008011606 */
[----:B------:R-:W-:Y:S02]  /*0270*/  ULDC UR5, c[0x0][0x338] ;  /* 0x0000ce0000057ab9 */ /* 0x000fe40000000800 */
[----:B------:R-:W-:Y:S02]  /*0280*/  UISETP.NE.AND UP0, UPT, UR4, URZ, UPT ;  /* 0x0000003f0400728c */ /* 0x000fe4000bf05270 */
[----:B------:R-:W-:Y:S02]  /*0290*/  UMOV UR14, URZ ;  /* 0x0000003f000e7c82 */ /* 0x000fe40008000000 */
[----:B------:R-:W-:-:S04]  /*02a0*/  USEL UR5, UR4, UR5, UP0 ;  /* 0x0000000504057287 */ /* 0x000fc80008000000 */
[----:B------:R-:W-:Y:S02]  /*02b0*/  UIADD3 UR11, UR12, -0x1, UR5 ;  /* 0xffffffff0c0b7890 */ /* 0x000fe4000fffe005 */
[----:B------:R-:W-:-:S05]  /*02c0*/  IMAD.U32 R3, RZ, RZ, UR5 ;  /* 0x00000005ff037e24 */ /* 0x000fca000f8e00ff */
[----:B------:R-:W-:-:S04]  /*02d0*/  IABS R0, R3 ;  /* 0x0000000300007213 */ /* 0x000fc80000000000 */
[----:B------:R-:W1:Y:S02]  /*02e0*/  R2UR UR10, R0 ;  /* 0x00000000000a73c2 */ /* 0x000e6400000e0000 */
[----:B-1----:R-:W1:Y:S08]  /*02f0*/  I2F.RP R0, UR10 ;  /* 0x0000000a00007d06 */ /* 0x002e700008209400 */
[----:B-1----:R-:W1:Y:S02]  /*0300*/  MUFU.RCP R0, R0 ;  /* 0x0000000000007308 */ /* 0x002e640000001000 */
[----:B-1----:R-:W-:-:S06]  /*0310*/  IADD3 R0, R0, 0xffffffe, RZ ;  /* 0x0ffffffe00007810 */ /* 0x002fcc0007ffe0ff */
[----:B------:R-:W1:Y:S02]  /*0320*/  F2I.FTZ.U32.TRUNC.NTZ R0, R0 ;  /* 0x0000000000007305 */ /* 0x000e64000021f000 */
[----:B-1----:R1:W2:Y:S02]  /*0330*/  R2UR UR15, R0 ;  /* 0x00000000000f73c2 */ /* 0x0022a400000e0000 */
[----:B-1----:R-:W-:Y:S01]  /*0340*/  IMAD.U32 R0, RZ, RZ, UR11 ;  /* 0x0000000bff007e24 */ /* 0x002fe2000f8e00ff */
[----:B--2---:R-:W-:Y:S02]  /*0350*/  UIADD3 UR4, URZ, -UR15, URZ ;  /* 0x8000000f3f047290 */ /* 0x004fe4000fffe03f */
[----:B------:R-:W-:Y:S02]  /*0360*/  ULOP3.LUT UR11, UR11, UR5, URZ, 0x3c, !UPT ;  /* 0x000000050b0b7292 */ /* 0x000fe4000f8e3c3f */
[----:B------:R-:W-:Y:S01]  /*0370*/  IABS R2, R0 ;  /* 0x0000000000027213 */ /* 0x000fe20000000000 */
[----:B------:R-:W-:Y:S01]  /*0380*/  UIMAD UR4, UR4, UR10, URZ ;  /* 0x0000000a040472a4 */ /* 0x000fe2000f8e023f */
[----:B------:R-:W-:-:S02]  /*0390*/  IABS R0, R3 ;  /* 0x0000000300007213 */ /* 0x000fc40000000000 */
[----:B------:R-:W1:Y:S01]  /*03a0*/  R2UR UR8, R2 ;  /* 0x00000000020873c2 */ /* 0x000e6200000e0000 */
[----:B------:R-:W-:Y:S02]  /*03b0*/  UIMAD.WIDE.U32 UR14, UR15, UR4, UR14 ;  /* 0x000000040f0e72a5 */ /* 0x000fe4000f8e000e */
[----:B------:R-:W-:-:S05]  /*03c0*/  IMAD.MOV R0, RZ, RZ, -R0 ;  /* 0x000000ffff007224 */ /* 0x000fca00078e0a00 */
[----:B------:R-:W2:Y:S01]  /*03d0*/  R2UR UR7, R0 ;  /* 0x00000000000773c2 */ /* 0x000ea200000e0000 */
[----:B-1----:R-:W-:-:S04]  /*03e0*/  UIMAD.WIDE.U32 UR14, UR15, UR8, URZ ;  /* 0x000000080f0e72a5 */ /* 0x002fc8000f8e003f */
[----:B--2---:R-:W-:-:S04]  /*03f0*/  UIMAD UR7, UR15, UR7, UR8 ;  /* 0x000000070f0772a4 */ /* 0x004fc8000f8e0208 */
[----:B------:R-:W-:-:S11]  /*0400*/  UISETP.GT.U32.AND UP0, UPT, UR10, UR7, UPT ;  /* 0x000000070a00728c */ /* 0x000fd6000bf04070 */
[----:B------:R-:W-:Y:S02]  /*0410*/  @!UP0 UIADD3 UR7, UR7, -UR10, URZ ;  /* 0x8000000a07078290 */ /* 0x000fe4000fffe03f */
[----:B------:R-:W-:Y:S02]  /*0420*/  @!UP0 UIADD3 UR15, UR15, 0x1, URZ ;  /* 0x000000010f0f8890 */ /* 0x000fe4000fffe03f */
[----:B------:R-:W-:Y:S02]  /*0430*/  UISETP.GE.U32.AND UP1, UPT, UR7, UR10, UPT ;  /* 0x0000000a0700728c */ /* 0x000fe4000bf26070 */
[----:B------:R-:W-:-:S09]  /*0440*/  UISETP.GE.AND UP0, UPT, UR11, URZ, UPT ;  /* 0x0000003f0b00728c */ /* 0x000fd2000bf06270 */
[----:B------:R-:W-:Y:S02]  /*0450*/  @UP1 UIADD3 UR15, UR15, 0x1, URZ ;  /* 0x000000010f0f1890 */ /* 0x000fe4000fffe03f */
[----:B------:R-:W-:Y:S02]  /*0460*/  UISETP.NE.AND UP1, UPT, UR5, URZ, UPT ;  /* 0x0000003f0500728c */ /* 0x000fe4000bf25270 */
[----:B------:R-:W-:-:S09]  /*0470*/  @!UP0 UIADD3 UR15, -UR15, URZ, URZ ;  /* 0x0000003f0f0f8290 */ /* 0x000fd2000fffe13f */
[----:B------:R-:W-:Y:S02]  /*0480*/  @!UP1 ULOP3.LUT UR15, URZ, UR5, URZ, 0x33, !UPT ;  /* 0x000000053f0f9292 */ /* 0x000fe4000f8e333f */
.L_x_2:
[----:B------:R-:W-:Y:S01]  /*0490*/  ULOP3.LUT UR8, UR6, 0xffff, URZ, 0xc0, !UPT ;  /* 0x0000ffff06087892 */ /* 0x000fe2000f8ec03f */
[----:B------:R-:W-:Y:S01]  /*04a0*/  PLOP3.LUT P2, PT, PT, PT, PT, 0x80, 0x0 ;  /* 0x000000000000781c */ /* 0x000fe20003f4f070 */
[----:B------:R-:W-:Y:S01]  /*04b0*/  ULDC.64 UR10, c[0x0][0x118] ;  /* 0x00004600000a7ab9 */ /* 0x000fe20000000a00 */
[----:B------:R-:W-:Y:S01]  /*04c0*/  CS2R R16, SRZ ;  /* 0x0000000000107805 */ /* 0x000fe2000001ff00 */
[----:B------:R-:W-:Y:S01]  /*04d0*/  UIMAD UR8, UR8, UR15, URZ ;  /* 0x0000000f080872a4 */ /* 0x000fe2000f8e023f */
[----:B------:R-:W-:Y:S01]  /*04e0*/  CS2R R130, SRZ ;  /* 0x0000000000827805 */ /* 0x000fe2000001ff00 */
[----:B------:R-:W-:Y:S01]  /*04f0*/  CS2R R128, SRZ ;  /* 0x0000000000807805 */ /* 0x000fe2000001ff00 */
[----:B------:R-:W-:Y:S01]  /*0500*/  CS2R R150, SRZ ;  /* 0x0000000000967805 */ /* 0x000fe2000001ff00 */
[----:B------:R-:W-:Y:S01]  /*0510*/  UIADD3 UR15, UR8, UR15, URZ ;  /* 0x0000000f080f7290 */ /* 0x000fe2000fffe03f */
[----:B------:R-:W-:Y:S01]  /*0520*/  CS2R R148, SRZ ;  /* 0x0000000000947805 */ /* 0x000fe2000001ff00 */
[----:B------:R-:W-:Y:S01]  /*0530*/  CS2R R126, SRZ ;  /* 0x00000000007e7805 */ /* 0x000fe2000001ff00 */
[----:B------:R-:W-:Y:S01]  /*0540*/  CS2R R124, SRZ ;  /* 0x00000000007c7805 */ /* 0x000fe2000001ff00 */
[----:B------:R-:W-:Y:S01]  /*0550*/  UISETP.LT.AND UP0, UPT, UR12, UR15, UPT ;  /* 0x0000000f0c00728c */ /* 0x000fe2000bf01270 */
[----:B------:R-:W-:Y:S01]  /*0560*/  CS2R R146, SRZ ;  /* 0x0000000000927805 */ /* 0x000fe2000001ff00 */
[----:B------:R-:W-:Y:S01]  /*0570*/  CS2R R144, SRZ ;  /* 0x0000000000907805 */ /* 0x000fe2000001ff00 */
[----:B------:R-:W-:Y:S01]  /*0580*/  CS2R R122, SRZ ;  /* 0x00000000007a7805 */ /* 0x000fe2000001ff00 */
[----:B------:R-:W-:Y:S01]  /*0590*/  USEL UR12, UR12, UR15, UP0 ;  /* 0x0000000f0c0c7287 */ /* 0x000fe20008000000 */
[----:B------:R-:W-:Y:S01]  /*05a0*/  CS2R R120, SRZ ;  /* 0x0000000000787805 */ /* 0x000fe2000001ff00 */
[----:B------:R-:W-:Y:S01]  /*05b0*/  CS2R R118, SRZ ;  /* 0x0000000000767805 */ /* 0x000fe2000001ff00 */
[----:B------:R-:W-:Y:S01]  /*05c0*/  CS2R R116, SRZ ;  /* 0x0000000000747805 */ /* 0x000fe2000001ff00 */
[----:B------:R-:W-:Y:S01]  /*05d0*/  UISETP.GT.AND UP0, UPT, UR12, UR8, UPT ;  /* 0x000000080c00728c */ /* 0x000fe2000bf04270 */
[----:B------:R-:W-:Y:S01]  /*05e0*/  CS2R R114, SRZ ;  /* 0x0000000000727805 */ /* 0x000fe2000001ff00 */
[----:B------:R-:W-:Y:S01]  /*05f0*/  CS2R R112, SRZ ;  /* 0x0000000000707805 */ /* 0x000fe2000001ff00 */
[----:B------:R-:W-:Y:S01]  /*0600*/  CS2R R110, SRZ ;  /* 0x00000000006e7805 */ /* 0x000fe2000001ff00 */
[----:B------:R-:W-:Y:S01]  /*0610*/  CS2R R108, SRZ ;  /* 0x00000000006c7805 */ /* 0x000fe2000001ff00 */
[----:B------:R-:W-:Y:S01]  /*0620*/  CS2R R106, SRZ ;  /* 0x00000000006a7805 */ /* 0x000fe2000001ff00 */
[----:B------:R-:W-:Y:S01]  /*0630*/  PLOP3.LUT P0, PT, PT, PT, UP0, 0x80, 0x0 ;  /* 0x000000000000781c */ /* 0x000fe20003f0f008 */
[----:B------:R-:W-:Y:S01]  /*0640*/  CS2R R104, SRZ ;  /* 0x0000000000687805 */ /* 0x000fe2000001ff00 */
        /* <DEDUP_REMOVED lines=30> */
[----:B------:R-:W-:Y:S05]  /*0830*/  @!P0 BRA `(.L_x_3) ;  /* 0x0000901000008947 */ /* 0x000fea0003800000 */
[----:B------:R-:W-:Y:S01]  /*0840*/  ISETP.NE.U32.AND P4, PT, RZ, c[0x0][0x340], PT ;  /* 0x0000d000ff007a0c */ /* 0x000fe20003f85070 */
[----:B------:R-:W1:Y:S01]  /*0850*/  S2R R9, SR_CTAID.X ;  /* 0x0000000000097919 */ /* 0x000e620000002500 */
[----:B------:R-:W-:Y:S01]  /*0860*/  SHF.R.S32.HI R27, RZ, 0x1f, R132 ;  /* 0x0000001fff1b7819 */ /* 0x000fe20000011484 */
[----:B------:R-:W-:Y:S01]  /*0870*/  USHF.R.S32.HI UR13, URZ, 0x1f, UR9 ;  /* 0x0000001f3f0d7899 */ /* 0x000fe20008011409 */
[----:B------:R-:W-:Y:S01]  /*0880*/  ISETP.NE.AND.EX P4, PT, RZ, c[0x0][0x344], PT, P4 ;  /* 0x0000d100ff007a0c */ /* 0x000fe20003f85340 */
[----:B------:R-:W-:-:S12]  /*0890*/  ULDC.64 UR4, c[0x0][0x1b8] ;  /* 0x00006e0000047ab9 */ /* 0x000fd80000000a00 */
[----:B------:R-:W-:-:S04]  /*08a0*/  @P4 IMAD.MOV.U32 R2, RZ, RZ, 0x4 ;  /* 0x00000004ff024424 */ /* 0x000fc800078e00ff */
[----:B------:R-:W-:-:S05]  /*08b0*/  @P4 IMAD.WIDE R2, R18, R2, c[0x0][0x340] ;  /* 0x0000d00012024625 */ /* 0x000fca00078e0202 */
[----:B------:R2:W3:Y:S01]  /*08c0*/  @P4 LDG.E R20, [R2.64] ;  /* 0x0000000a02144981 */ /* 0x0004e2000c1e1900 */
[----:B------:R-:W-:Y:S01]  /*08d0*/  IMAD.MOV.U32 R8, RZ, RZ, c[0x0][0x2c4] ;  /* 0x0000b100ff087624 */ /* 0x000fe200078e00ff */
[----:B------:R-:W-:Y:S01]  /*08e0*/  UIMAD.WIDE.U32 UR6, UR9, UR4, URZ ;  /* 0x00000004090672a5 */ /* 0x000fe2000f8e003f */
[----:B------:R-:W-:Y:S01]  /*08f0*/  SHF.R.S32.HI R11, RZ, 0x1f, R18 ;  /* 0x0000001fff0b7819 */ /* 0x000fe20000011412 */
[----:B------:R-:W-:Y:S01]  /*0900*/  UIMAD UR4, UR13, UR4, URZ ;  /* 0x000000040d0472a4 */ /* 0x000fe2000f8e023f */
[-C--:B------:R-:W-:Y:S01]  /*0910*/  LEA.HI R26, R27, R132.reuse, RZ, 0x4 ;  /* 0x000000841b1a7211 */ /* 0x080fe200078f20ff */
[----:B------:R-:W-:Y:S01]  /*0920*/  UMOV UR16, 0x60 ;  /* 0x0000006000107882 */ /* 0x000fe20000000000 */
[C---:B------:R-:W-:Y:S01]  /*0930*/  ISETP.NE.AND P0, PT, R8.reuse, 0x1, PT ;  /* 0x000000010800780c */ /* 0x040fe20003f05270 */
[----:B------:R-:W-:Y:S01]  /*0940*/  UIMAD UR4, UR9, UR5, UR4 ;  /* 0x00000005090472a4 */ /* 0x000fe2000f8e0204 */
[----:B------:R-:W-:Y:S01]  /*0950*/  IMAD R6, R11, c[0x0][0x1c0], RZ ;  /* 0x000070000b067a24 */ /* 0x000fe200078e02ff */
[CC--:B------:R-:W-:Y:S01]  /*0960*/  LEA.HI R10, R27.reuse, R132.reuse, RZ, 0x6 ;  /* 0x000000841b0a7211 */ /* 0x0c0fe200078f30ff */
[----:B------:R-:W-:Y:S01]  /*0970*/  IMAD R8, R8, c[0x0][0x168], RZ ;  /* 0x00005a0008087a24 */ /* 0x000fe200078e02ff */
[----:B------:R-:W-:Y:S01]  /*0980*/  UIADD3 UR4, UR7, UR4, URZ ;  /* 0x0000000407047290 */ /* 0x000fe2000fffe03f */
[----:B------:R-:W-:Y:S01]  /*0990*/  IMAD R6, R18, c[0x0][0x1c4], R6 ;  /* 0x0000710012067a24 */ /* 0x000fe200078e0206 */
[----:B------:R-:W-:Y:S01]  /*09a0*/  LEA.HI R117, R27, R132, RZ, 0x5 ;  /* 0x000000841b757211 */ /* 0x000fe200078f28ff */
[----:B------:R-:W-:-:S02]  /*09b0*/  IMAD.MOV.U32 R118, RZ, RZ, c[0x0][0x1e0] ;  /* 0x00007800ff767624 */ /* 0x000fc400078e00ff */
[----:B------:R-:W-:Y:S01]  /*09c0*/  IMAD.MOV.U32 R119, RZ, RZ, c[0x0][0x1e4] ;  /* 0x00007900ff777624 */ /* 0x000fe200078e00ff */
[----:B--2---:R-:W-:Y:S01]  /*09d0*/  LEA.HI R2, R27, R132, RZ, 0x3 ;  /* 0x000000841b027211 */ /* 0x004fe200078f18ff */
[----:B------:R-:W-:Y:S02]  /*09e0*/  IMAD.U32 R3, RZ, RZ, UR7 ;  /* 0x00000007ff037e24 */ /* 0x000fe4000f8e00ff */
[----:B------:R-:W-:Y:S01]  /*09f0*/  IMAD.U32 R3, RZ, RZ, UR4 ;  /* 0x00000004ff037e24 */ /* 0x000fe2000f8e00ff */
[----:B------:R-:W-:Y:S01]  /*0a00*/  LOP3.LUT R0, R2, 0xfffffff8, RZ, 0xc0, !PT ;  /* 0xfffffff802007812 */ /* 0x000fe200078ec0ff */
[----:B------:R-:W-:Y:S01]  /*0a10*/  ULDC.64 UR4, c[0x0][0x1e0] ;  /* 0x0000780000047ab9 */ /* 0x000fe20000000a00 */
[----:B------:R-:W-:Y:S01]  /*0a20*/  SHF.R.S32.HI R22, RZ, 0x3, R2 ;  /* 0x00000003ff167819 */ /* 0x000fe20000011402 */
[----:B------:R-:W-:Y:S01]  /*0a30*/  IMAD.U32 R2, RZ, RZ, UR6 ;  /* 0x00000006ff027e24 */ /* 0x000fe2000f8e00ff */
[----:B------:R-:W-:Y:S01]  /*0a40*/  UIMAD.WIDE.U32 UR14, UR16, UR4, URZ ;  /* 0x00000004100e72a5 */ /* 0x000fe2000f8e003f */
[----:B------:R-:W-:Y:S01]  /*0a50*/  IMAD.IADD R28, R132, 0x1, -R0 ;  /* 0x00000001841c7824 */ /* 0x000fe200078e0a00 */
[----:B------:R-:W-:Y:S01]  /*0a60*/  SHF.R.S32.HI R29, RZ, 0x1f, R22 ;  /* 0x0000001fff1d7819 */ /* 0x000fe20000011416 */
[----:B------:R-:W-:Y:S01]  /*0a70*/  IMAD.WIDE.U32 R2, R18, c[0x0][0x1c0], R2 ;  /* 0x0000700012027a25 */ /* 0x000fe200078e0002 */
[----:B------:R-:W-:-:S02]  /*0a80*/  ULDC.64 UR6, c[0x0][0x1e8] ;  /* 0x00007a0000067ab9 */ /* 0x000fc40000000a00 */
[----:B------:R-:W-:Y:S01]  /*0a90*/  UIMAD UR6, UR13, UR6, URZ ;  /* 0x000000060d0672a4 */ /* 0x000fe2000f8e023f */
[----:B------:R-:W-:Y:S02]  /*0aa0*/  IMAD R0, R28, 0x20, R22 ;  /* 0x000000201c007824 */ /* 0x000fe400078e0216 */
[----:B------:R-:W-:Y:S01]  /*0ab0*/  IMAD.IADD R3, R3, 0x1, R6 ;  /* 0x0000000103037824 */ /* 0x000fe200078e0206 */
[----:B------:R-:W-:Y:S01]  /*0ac0*/  UIMAD UR6, UR9, UR7, UR6 ;  /* 0x00000007090672a4 */ /* 0x000fe2000f8e0206 */
[----:B-1----:R-:W-:Y:S01]  /*0ad0*/  IMAD R4, R9, 0x80, R0 ;  /* 0x0000008009047824 */ /* 0x002fe200078e0200 */
[----:B------:R-:W-:Y:S01]  /*0ae0*/  UIADD3 UR7, UR12, -0x1, URZ ;  /* 0xffffffff0c077890 */ /* 0x000fe2000fffe03f */
[----:B------:R-:W-:Y:S02]  /*0af0*/  IMAD.U32 R6, RZ, RZ, UR14 ;  /* 0x0000000eff067e24 */ /* 0x000fe4000f8e00ff */
[----:B------:R-:W-:Y:S01]  /*0b00*/  @P0 IMAD.HI.U32 R5, R4, c[0x0][0x2c8], RZ ;  /* 0x0000b20004050a27 */ /* 0x000fe200078e00ff */
[----:B------:R-:W-:-:S02]  /*0b10*/  USHF.R.S32.HI UR17, URZ, 0x1f, UR7 ;  /* 0x0000001f3f117899 */ /* 0x000fc40008011407 */
[----:B------:R-:W-:Y:S01]  /*0b20*/  UISETP.GT.AND UP0, UPT, UR7, UR8, UPT ;  /* 0x000000080700728c */ /* 0x000fe2000bf04270 */
[----:B------:R-:W-:Y:S01]  /*0b30*/  IMAD.MOV.U32 R0, RZ, RZ, R4 ;  /* 0x000000ffff007224 */ /* 0x000fe200078e0004 */
[----:B------:R-:W-:Y:S01]  /*0b40*/  @P0 SHF.R.U32.HI R0, RZ, c[0x0][0x2cc], R5 ;  /* 0x0000b300ff000a19 */ /* 0x000fe20000011605 */
[----:B------:R-:W-:Y:S02]  /*0b50*/  IMAD.MOV.U32 R116, RZ, RZ, R6 ;  /* 0x000000ffff747224 */ /* 0x000fe400078e0006 */
[----:B------:R-:W-:Y:S01]  /*0b60*/  IMAD.SHL.U32 R16, R28, 0x8, RZ ;  /* 0x000000081c107824 */ /* 0x000fe200078e00ff */
[--C-:B------:R-:W-:Y:S01]  /*0b70*/  SHF.R.S32.HI R7, RZ, 0x1f, R0.reuse ;  /* 0x0000001fff077819 */ /* 0x100fe20000011400 */
[----:B------:R-:W-:Y:S02]  /*0b80*/  IMAD.MOV R5, RZ, RZ, -R0 ;  /* 0x000000ffff057224 */ /* 0x000fe400078e0a00 */
[----:B------:R-:W-:Y:S01]  /*0b90*/  IMAD.WIDE.U32 R2, R0, c[0x0][0x1b0], R2 ;  /* 0x00006c0000027a25 */ /* 0x000fe200078e0002 */
[----:B------:R-:W-:-:S02]  /*0ba0*/  SHF.R.S32.HI R17, RZ, 0x1f, R16 ;  /* 0x0000001fff117819 */ /* 0x000fc40000011410 */
[C---:B------:R-:W-:Y:S01]  /*0bb0*/  IADD3 R23, R16.reuse, 0x40, RZ ;  /* 0x0000004010177810 */ /* 0x040fe20007ffe0ff */
[----:B------:R-:W-:Y:S01]  /*0bc0*/  IMAD R4, R5, c[0x0][0x2c4], R4 ;  /* 0x0000b10005047a24 */ /* 0x000fe200078e0204 */
[----:B------:R-:W-:Y:S01]  /*0bd0*/  IADD3 R25, R16, 0x80, RZ ;  /* 0x0000008010197810 */ /* 0x000fe20007ffe0ff */
[----:B------:R-:W-:Y:S01]  /*0be0*/  IMAD R7, R7, c[0x0][0x1b0], RZ ;  /* 0x00006c0007077a24 */ /* 0x000fe200078e02ff */
[----:B------:R-:W-:Y:S01]  /*0bf0*/  BAR.SYNC.DEFER_BLOCKING 0x0 ;  /* 0x0000000000007b1d */ /* 0x000fe20000010000 */
[----:B------:R-:W-:Y:S02]  /*0c00*/  ISETP.GE.AND P5, PT, R23, c[0x0][0x198], PT ;  /* 0x0000660017007a0c */ /* 0x000fe40003fa6270 */
[----:B------:R-:W-:Y:S01]  /*0c10*/  IMAD R0, R0, c[0x0][0x1b4], R7 ;  /* 0x00006d0000007a24 */ /* 0x000fe200078e0207 */
[----:B------:R-:W-:Y:S01]  /*0c20*/  SHF.R.S32.HI R5, RZ, 0x1f, R4 ;  /* 0x0000001fff057819 */ /* 0x000fe20000011404 */
[----:B------:R-:W-:Y:S02]  /*0c30*/  IMAD.U32 R7, RZ, RZ, UR15 ;  /* 0x0000000fff077e24 */ /* 0x000fe4000f8e00ff */
[----:B------:R-:W-:-:S02]  /*0c40*/  IMAD.IADD R3, R3, 0x1, R0 ;  /* 0x0000000103037824 */ /* 0x000fc400078e0200 */
[----:B------:R-:W-:Y:S02]  /*0c50*/  IMAD R0, R5, c[0x0][0x1a8], RZ ;  /* 0x00006a0005007a24 */ /* 0x000fe400078e02ff */
[----:B------:R-:W-:-:S04]  /*0c60*/  IMAD.WIDE.U32 R2, R4, c[0x0][0x1a8], R2 ;  /* 0x00006a0004027a25 */ /* 0x000fc800078e0002 */
[----:B------:R-:W-:Y:S01]  /*0c70*/  IMAD R0, R4, c[0x0][0x1ac], R0 ;  /* 0x00006b0004007a24 */ /* 0x000fe200078e0200 */
[----:B------:R-:W-:Y:S01]  /*0c80*/  LEA R13, P3, R2, c[0x0][0x160], 0x1 ;  /* 0x00005800020d7a11 */ /* 0x000fe200078608ff */
[----:B------:R-:W-:Y:S01]  /*0c90*/  IMAD R7, R9, 0x80, R22 ;  /* 0x0000008009077824 */ /* 0x000fe200078e0216 */
[----:B------:R-:W-:Y:S01]  /*0ca0*/  SHF.R.S32.HI R9, RZ, 0x4, R26 ;  /* 0x00000004ff097819 */ /* 0x000fe2000001141a */
[----:B------:R-:W-:-:S03]  /*0cb0*/  IMAD.IADD R0, R3, 0x1, R0 ;  /* 0x0000000103007824 */ /* 0x000fc600078e0200 */
[----:B------:R-:W-:Y:S02]  /*0cc0*/  IADD3 R6, R7, 0x20, RZ ;  /* 0x0000002007067810 */ /* 0x000fe40007ffe0ff */
[----:B------:R-:W-:Y:S01]  /*0cd0*/  LEA.HI.X R12, R2, c[0x0][0x164], R0, 0x1, P3 ;  /* 0x00005900020c7a11 */ /* 0x000fe200018f0c00 */
[----:B------:R-:W-:Y:S01]  /*0ce0*/  IMAD.SHL.U32 R0, R22, 0x40, RZ ;  /* 0x0000004016007824 */ /* 0x000fe200078e00ff */
[----:B------:R-:W-:Y:S01]  /*0cf0*/  ISETP.GE.AND P1, PT, R6, R8, PT ;  /* 0x000000080600720c */ /* 0x000fe20003f26270 */
[----:B------:R-:W-:Y:S01]  /*0d00*/  IMAD R2, R29, c[0x0][0x1e0], RZ ;  /* 0x000078001d027a24 */ /* 0x000fe200078e02ff */
[C---:B------:R-:W-:Y:S02]  /*0d10*/  IADD3 R5, R7.reuse, 0x40, RZ ;  /* 0x0000004007057810 */ /* 0x040fe40007ffe0ff */
[----:B------:R-:W-:Y:S02]  /*0d20*/  LOP3.LUT R0, R0, 0x1c0, RZ, 0xc0, !PT ;  /* 0x000001c000007812 */ /* 0x000fe400078ec0ff */
[----:B------:R-:W-:-:S02]  /*0d30*/  IADD3 R4, R7, 0x60, RZ ;  /* 0x0000006007047810 */ /* 0x000fc40007ffe0ff */
[----:B------:R-:W-:Y:S02]  /*0d40*/  SHF.R.U32.HI R6, RZ, 0x3, R0 ;  /* 0x00000003ff067819 */ /* 0x000fe40000011600 */
[----:B------:R-:W-:Y:S01]  /*0d50*/  LOP3.LUT R3, R0, 0x38, R16, 0xf8, !PT ;  /* 0x0000003800037812 */ /* 0x000fe200078ef810 */
[----:B------:R-:W-:Y:S01]  /*0d60*/  IMAD R0, R22, c[0x0][0x1e4], R2 ;  /* 0x0000790016007a24 */ /* 0x000fe200078e0202 */
[----:B------:R-:W-:Y:S01]  /*0d70*/  ISETP.GE.AND P6, PT, R7, R8, PT ;  /* 0x000000080700720c */ /* 0x000fe20003fc6270 */
[----:B------:R-:W-:Y:S01]  /*0d80*/  SHFL.IDX PT, R2, R13, RZ, 0x181f ;  /* 0x00181fff0d027589 */ /* 0x000fe200000e0000 */
[----:B------:R-:W-:Y:S02]  /*0d90*/  LOP3.LUT R7, R3, R6, RZ, 0x3c, !PT ;  /* 0x0000000603077212 */ /* 0x000fe400078e3cff */
[-C--:B------:R-:W-:Y:S01]  /*0da0*/  ISETP.GE.AND P2, PT, R5, R8.reuse, PT ;  /* 0x000000080500720c */ /* 0x080fe20003f46270 */
[----:B------:R-:W1:Y:S01]  /*0db0*/  SHFL.IDX PT, R3, R12, RZ, 0x181f ;  /* 0x00181fff0c037589 */ /* 0x000e6200000e0000 */
[----:B------:R-:W-:Y:S01]  /*0dc0*/  ISETP.GE.AND P0, PT, R4, R8, PT ;  /* 0x000000080400720c */ /* 0x000fe20003f06270 */
[----:B------:R-:W-:Y:S01]  /*0dd0*/  IMAD.WIDE.U32 R4, R22, c[0x0][0x1e0], R16 ;  /* 0x0000780016047a25 */ /* 0x000fe200078e0010 */
[----:B------:R-:W-:-:S02]  /*0de0*/  LEA.HI R8, R26, R9, RZ, 0x1 ;  /* 0x000000091a087211 */ /* 0x000fc400078f08ff */
[----:B------:R-:W-:Y:S01]  /*0df0*/  ISETP.GE.AND P3, PT, R16, c[0x0][0x198], PT ;  /* 0x0000660010007a0c */ /* 0x000fe20003f66270 */
[----:B------:R-:W-:Y:S01]  /*0e00*/  IMAD.IADD R5, R5, 0x1, R0 ;  /* 0x0000000105057824 */ /* 0x000fe200078e0200 */
[----:B------:R-:W-:Y:S01]  /*0e10*/  LOP3.LUT R6, R8, 0xfffffffe, RZ, 0xc0, !PT ;  /* 0xfffffffe08067812 */ /* 0x000fe200078ec0ff */
[----:B------:R-:W-:Y:S02]  /*0e20*/  IMAD.U32 R0, RZ, RZ, UR9 ;  /* 0x00000009ff007e24 */ /* 0x000fe4000f8e00ff */
[----:B------:R-:W-:Y:S02]  /*0e30*/  IMAD.SHL.U32 R8, R10, 0x8, RZ ;  /* 0x000000080a087824 */ /* 0x000fe400078e00ff */
[----:B------:R-:W-:Y:S01]  /*0e40*/  IMAD.WIDE.U32 R14, R0, c[0x0][0x1e8], R4 ;  /* 0x00007a00000e7a25 */ /* 0x000fe200078e0004 */
[----:B------:R-:W-:Y:S02]  /*0e50*/  @!P6 SHF.R.S32.HI R4, RZ, 0x1f, R23 ;  /* 0x0000001fff04e819 */ /* 0x000fe40000011417 */
[----:B------:R-:W-:Y:S01]  /*0e60*/  LOP3.LUT R8, R7, 0xfffffe00, R8, 0xf8, !PT ;  /* 0xfffffe0007087812 */ /* 0x000fe200078ef808 */
[----:B------:R-:W-:Y:S01]  /*0e70*/  IMAD.IADD R24, R9, 0x1, -R6 ;  /* 0x0000000109187824 */ /* 0x000fe200078e0a06 */
[----:B------:R-:W-:Y:S01]  /*0e80*/  @!P6 LEA.HI R10, R4, R23, RZ, 0x3 ;  /* 0x00000017040ae211 */ /* 0x000fe200078f18ff */
[----:B------:R-:W2:Y:S01]  /*0e90*/  SHFL.IDX PT, R6, R13, 0x1, 0x181f ;  /* 0x00381f000d067f89 */ /* 0x000ea200000e0000 */
[----:B------:R-:W-:Y:S01]  /*0ea0*/  @!P6 SHF.R.S32.HI R0, RZ, 0x1f, R25 ;  /* 0x0000001fff00e819 */ /* 0x000fe20000011419 */
[----:B------:R-:W-:Y:S01]  /*0eb0*/  IMAD.SHL.U32 R248, R8, 0x2, RZ ;  /* 0x0000000208f87824 */ /* 0x000fe200078e00ff */
[----:B------:R-:W-:Y:S01]  /*0ec0*/  @!P6 LOP3.LUT R10, R10, 0xfffffff8, RZ, 0xc0, !PT ;  /* 0xfffffff80a0ae812 */ /* 0x000fe200078ec0ff */
[----:B------:R-:W4:Y:S01]  /*0ed0*/  SHFL.IDX PT, R7, R12, 0x1, 0x181f ;  /* 0x00381f000c077f89 */ /* 0x000f2200000e0000 */
[----:B------:R-:W-:-:S04]  /*0ee0*/  @!P6 LEA.HI R0, R0, R25, RZ, 0x3 ;  /* 0x000000190000e211 */ /* 0x000fc800078f18ff */
[----:B------:R-:W-:-:S05]  /*0ef0*/  @!P6 LOP3.LUT R0, R0, 0xfffffff8, RZ, 0xc0, !PT ;  /* 0xfffffff80000e812 */ /* 0x000fca00078ec0ff */
[----:B-1----:R-:W-:Y:S01]  /*0f00*/  @!P6 IMAD.WIDE R8, R0, 0x2, R2 ;  /* 0x000000020008e825 */ /* 0x002fe200078e0202 */
[----:B------:R-:W-:-:S04]  /*0f10*/  @!P1 SHF.R.S32.HI R0, RZ, 0x1f, R25 ;  /* 0x0000001fff009819 */ /* 0x000fc80000011419 */
[----:B------:R-:W-:-:S04]  /*0f20*/  @!P1 LEA.HI R0, R0, R25, RZ, 0x3 ;  /* 0x0000001900009211 */ /* 0x000fc800078f18ff */
[----:B------:R-:W-:Y:S02]  /*0f30*/  @!P1 LOP3.LUT R0, R0, 0xfffffff8, RZ, 0xc0, !PT ;  /* 0xfffffff800009812 */ /* 0x000fe400078ec0ff */
[----:B---3--:R-:W-:Y:S01]  /*0f40*/  @P4 SHF.R.S32.HI R21, RZ, 0x1f, R20 ;  /* 0x0000001fff154819 */ /* 0x008fe20000011414 */
[----:B------:R-:W-:Y:S02]  /*0f50*/  @!P4 IMAD.MOV.U32 R20, RZ, RZ, R18 ;  /* 0x000000ffff14c224 */ /* 0x000fe400078e0012 */
[----:B------:R-:W-:Y:S01]  /*0f60*/  @!P4 IMAD.MOV.U32 R21, RZ, RZ, R11 ;  /* 0x000000ffff15c224 */ /* 0x000fe200078e000b */
[----:B------:R-:W-:Y:S01]  /*0f70*/  @!P6 LEA R4, P4, R16, R2, 0x1 ;  /* 0x000000021004e211 */ /* 0x000fe200078808ff */
[----:B------:R-:W-:Y:S02]  /*0f80*/  @!P6 IMAD.WIDE R10, R10, 0x2, R2 ;  /* 0x000000020a0ae825 */ /* 0x000fe400078e0202 */
[----:B------:R-:W-:Y:S01]  /*0f90*/  SHFL.IDX PT, R2, R13, 0x3, 0x181f ;  /* 0x00781f000d027f89 */ /* 0x000fe200000e0000 */
[----:B------:R-:W-:-:S02]  /*0fa0*/  @!P6 LEA.HI.X R5, R16, R3, R17, 0x1, P4 ;  /* 0x000000031005e211 */ /* 0x000fc400020f0c11 */
[----:B------:R-:W-:Y:S01]  /*0fb0*/  ISETP.GE.AND P4, PT, R25, c[0x0][0x198], PT ;  /* 0x0000660019007a0c */ /* 0x000fe20003f86270 */
[----:B------:R-:W-:Y:S04]  /*0fc0*/  SHFL.IDX PT, R3, R12, 0x3, 0x181f ;  /* 0x00781f000c037f89 */ /* 0x000fe800000e0000 */
[----:B------:R1:W-:Y:S04]  /*0fd0*/  @!P6 LDGSTS.E.BYPASS.LTC128B.128 [R248+0x100], [R4.64], !P3 ;  /* 0x0010000004f8efae */ /* 0x0003e8000d901d4a */
[----:B------:R3:W-:Y:S04]  /*0fe0*/  @!P6 LDGSTS.E.BYPASS.LTC128B.128 [R248+0x4100], [R10.64], !P5 ;  /* 0x041000000af8efae */ /* 0x0007e8000e901d4a */
[----:B------:R2:W-:Y:S04]  /*0ff0*/  @!P6 LDGSTS.E.BYPASS.LTC128B.128 [R248+0x8100], [R8.64], !P4 ;  /* 0x0810000008f8efae */ /* 0x0005e8000e101d4a */
[----:B-1----:R1:W5:Y:S01]  /*1000*/  SHFL.IDX PT, R4, R13, 0x2, 0x181f ;  /* 0x00581f000d047f89 */ /* 0x00236200000e0000 */
[----:B---3--:R-:W-:-:S03]  /*1010*/  @!P1 SHF.R.S32.HI R10, RZ, 0x1f, R23 ;  /* 0x0000001fff0a9819 */ /* 0x008fc60000011417 */
[----:B------:R3:W5:Y:S01]  /*1020*/  SHFL.IDX PT, R5, R12, 0x2, 0x181f ;  /* 0x00581f000c057f89 */ /* 0x00076200000e0000 */
[----:B------:R-:W-:Y:S02]  /*1030*/  @!P1 LEA.HI R10, R10, R23, RZ, 0x3 ;  /* 0x000000170a0a9211 */ /* 0x000fe400078f18ff */
[----:B--2---:R-:W-:Y:S02]  /*1040*/  @!P1 LEA R8, P6, R16, R6, 0x1 ;  /* 0x0000000610089211 */ /* 0x004fe400078c08ff */
[----:B------:R-:W-:Y:S02]  /*1050*/  @!P1 LOP3.LUT R10, R10, 0xfffffff8, RZ, 0xc0, !PT ;  /* 0xfffffff80a0a9812 */ /* 0x000fe400078ec0ff */
[----:B----4-:R-:W-:-:S03]  /*1060*/  @!P1 LEA.HI.X R9, R16, R7, R17, 0x1, P6 ;  /* 0x0000000710099211 */ /* 0x010fc600030f0c11 */
[--C-:B------:R-:W-:Y:S02]  /*1070*/  @!P1 IMAD.WIDE R10, R10, 0x2, R6.reuse ;  /* 0x000000020a0a9825 */ /* 0x100fe400078e0206 */
[----:B------:R5:W-:Y:S02]  /*1080*/  @!P1 LDGSTS.E.BYPASS.LTC128B.128 [R248+0x1100], [R8.64], !P3 ;  /* 0x0110000008f89fae */ /* 0x000be4000d901d4a */
[----:B------:R-:W-:Y:S01]  /*1090*/  @!P1 IMAD.WIDE R6, R0, 0x2, R6 ;  /* 0x0000000200069825 */ /* 0x000fe200078e0206 */
[----:B------:R-:W-:Y:S01]  /*10a0*/  @!P0 SHF.R.S32.HI R0, RZ, 0x1f, R23 ;  /* 0x0000001fff008819 */ /* 0x000fe20000011417 */
[----:B------:R2:W-:Y:S01]  /*10b0*/  @!P1 LDGSTS.E.BYPASS.LTC128B.128 [R248+0x5100], [R10.64], !P5 ;  /* 0x051000000af89fae */ /* 0x0005e2000e901d4a */
[----:B-1----:R-:W-:Y:S01]  /*10c0*/  IADD3 R13, R15, UR6, RZ ;  /* 0x000000060f0d7c10 */ /* 0x002fe2000fffe0ff */
[----:B------:R-:W-:Y:S01]  /*10d0*/  UIMAD UR6, UR12, -0x60, UR16 ;  /* 0xffffffa00c0678a4 */ /* 0x000fe2000f8e0210 */
[----:B------:R-:W-:Y:S01]  /*10e0*/  @!P0 SHF.R.S32.HI R15, RZ, 0x1f, R25 ;  /* 0x0000001fff0f8819 */ /* 0x000fe20000011419 */
[----:B------:R1:W-:Y:S01]  /*10f0*/  @!P1 LDGSTS.E.BYPASS.LTC128B.128 [R248+0x9100], [R6.64], !P4 ;  /* 0x0910000006f89fae */ /* 0x0003e2000e101d4a */
[----:B---3--:R-:W-:Y:S01]  /*1100*/  IMAD.MOV.U32 R12, RZ, RZ, R14 ;  /* 0x000000ffff0c7224 */ /* 0x008fe200078e000e */
[----:B------:R-:W-:-:S03]  /*1110*/  UIMAD UR16, UR16, UR5, URZ ;  /* 0x00000005101072a4 */ /* 0x000fc6000f8e023f */
[----:B------:R-:W-:Y:S01]  /*1120*/  IMAD.WIDE.U32 R32, R20, c[0x0][0x1f0], R12 ;  /* 0x00007c0014207a25 */ /* 0x000fe200078e000c */
[----:B------:R-:W-:-:S03]  /*1130*/  UIADD3 UR16, UR15, UR16, URZ ;  /* 0x000000100f107290 */ /* 0x000fc6000fffe03f */
[----:B------:R-:W-:Y:S01]  /*1140*/  IMAD.MOV.U32 R120, RZ, RZ, R32 ;  /* 0x000000ffff787224 */ /* 0x000fe200078e0020 */
[----:B------:R-:W-:Y:S01]  /*1150*/  UIMAD UR4, UR16, UR7, URZ ;  /* 0x00000007100472a4 */ /* 0x000fe2000f8e023f */
[----:B------:R-:W-:Y:S01]  /*1160*/  IMAD.SHL.U32 R13, R119, 0x40, RZ ;  /* 0x00000040770d7824 */ /* 0x000fe200078e00ff */
[----:B------:R-:W-:Y:S02]  /*1170*/  STL.64 [R1+0x18], R32 ;  /* 0x0000182001007387 */ /* 0x000fe40000100a00 */
[----:B------:R-:W-:Y:S01]  /*1180*/  UIMAD UR4, UR17, UR14, UR4 ;  /* 0x0000000e110472a4 */ /* 0x000fe2000f8e0204 */
[----:B-----5:R-:W-:Y:S02]  /*1190*/  @!P2 LEA R8, P6, R16, R4, 0x1 ;  /* 0x000000041008a211 */ /* 0x020fe400078c08ff */
[----:B--2---:R-:W-:Y:S02]  /*11a0*/  @!P2 SHF.R.S32.HI R11, RZ, 0x1f, R23 ;  /* 0x0000001fff0ba819 */ /* 0x004fe40000011417 */
[----:B------:R-:W-:-:S02]  /*11b0*/  @!P2 SHF.R.S32.HI R10, RZ, 0x1f, R25 ;  /* 0x0000001fff0aa819 */ /* 0x000fc40000011419 */
[----:B------:R-:W-:Y:S02]  /*11c0*/  @!P2 LEA.HI R14, R11, R23, RZ, 0x3 ;  /* 0x000000170b0ea211 */ /* 0x000fe400078f18ff */
[----:B------:R-:W-:Y:S02]  /*11d0*/  @!P2 LEA.HI R11, R10, R25, RZ, 0x3 ;  /* 0x000000190a0ba211 */ /* 0x000fe400078f18ff */
[----:B------:R-:W-:Y:S02]  /*11e0*/  @!P0 LEA.HI R10, R0, R23, RZ, 0x3 ;  /* 0x00000017000a8211 */ /* 0x000fe400078f18ff */
[----:B------:R-:W-:Y:S02]  /*11f0*/  @!P0 LEA.HI R0, R15, R25, RZ, 0x3 ;  /* 0x000000190f008211 */ /* 0x000fe400078f18ff */
[----:B------:R-:W-:Y:S02]  /*1200*/  @!P2 LOP3.LUT R14, R14, 0xfffffff8, RZ, 0xc0, !PT ;  /* 0xfffffff80e0ea812 */ /* 0x000fe400078ec0ff */
[----:B------:R-:W-:-:S02]  /*1210*/  @!P2 LOP3.LUT R11, R11, 0xfffffff8, RZ, 0xc0, !PT ;  /* 0xfffffff80b0ba812 */ /* 0x000fc400078ec0ff */
[----:B------:R-:W-:Y:S01]  /*1220*/  @!P0 LOP3.LUT R18, R10, 0xfffffff8, RZ, 0xc0, !PT ;  /* 0xfffffff80a128812 */ /* 0x000fe200078ec0ff */
[--C-:B------:R-:W-:Y:S01]  /*1230*/  @!P2 IMAD.WIDE R14, R14, 0x2, R4.reuse ;  /* 0x000000020e0ea825 */ /* 0x100fe200078e0204 */
[----:B------:R-:W-:Y:S02]  /*1240*/  @!P0 LOP3.LUT R0, R0, 0xfffffff8, RZ, 0xc0, !PT ;  /* 0xfffffff800008812 */ /* 0x000fe400078ec0ff */
[C---:B-1----:R-:W-:Y:S01]  /*1250*/  @!P0 LEA R6, P1, R16.reuse, R2, 0x1 ;  /* 0x0000000210068211 */ /* 0x042fe200078208ff */
[----:B------:R-:W-:Y:S01]  /*1260*/  @!P2 IMAD.WIDE R10, R11, 0x2, R4 ;  /* 0x000000020b0aa825 */ /* 0x000fe200078e0204 */
[C-C-:B------:R-:W-:Y:S02]  /*1270*/  @!P2 LEA.HI.X R9, R16.reuse, R5, R17.reuse, 0x1, P6 ;  /* 0x000000051009a211 */ /* 0x140fe400030f0c11 */
[----:B------:R-:W-:Y:S01]  /*1280*/  @!P0 LEA.HI.X R7, R16, R3, R17, 0x1, P1 ;  /* 0x0000000310078211 */ /* 0x000fe200008f0c11 */
[--C-:B------:R-:W-:Y:S01]  /*1290*/  @!P0 IMAD.WIDE R4, R18, 0x2, R2.reuse ;  /* 0x0000000212048825 */ /* 0x100fe200078e0202 */
[----:B------:R-:W-:Y:S01]  /*12a0*/  ISETP.GE.AND P6, PT, R16, c[0x0][0x1d4], PT ;  /* 0x0000750010007a0c */ /* 0x000fe20003fc6270 */
[----:B------:R1:W-:Y:S02]  /*12b0*/  @!P2 LDGSTS.E.BYPASS.LTC128B.128 [R248+0x2100], [R8.64], !P3 ;  /* 0x0210000008f8afae */ /* 0x0003e4000d901d4a */
[----:B------:R-:W-:Y:S01]  /*12c0*/  @!P0 IMAD.WIDE R18, R0, 0x2, R2 ;  /* 0x0000000200128825 */ /* 0x000fe200078e0202 */
[----:B------:R-:W-:Y:S01]  /*12d0*/  LOP3.LUT R2, R26, 0xfffffff0, RZ, 0xc0, !PT ;  /* 0xfffffff01a027812 */ /* 0x000fe200078ec0ff */
[----:B------:R2:W-:Y:S02]  /*12e0*/  @!P2 LDGSTS.E.BYPASS.LTC128B.128 [R248+0x6100], [R14.64], !P5 ;  /* 0x061000000ef8afae */ /* 0x0005e4000e901d4a */
[----:B------:R-:W-:-:S02]  /*12f0*/  IMAD.U32 R0, RZ, RZ, UR6 ;  /* 0x00000006ff007e24 */ /* 0x000fc4000f8e00ff */
[----:B------:R3:W-:Y:S01]  /*1300*/  @!P2 LDGSTS.E.BYPASS.LTC128B.128 [R248+0xa100], [R10.64], !P4 ;  /* 0x0a1000000af8afae */ /* 0x0007e2000e101d4a */
[----:B------:R-:W-:-:S03]  /*1310*/  IMAD R3, R21, c[0x0][0x1f0], RZ ;  /* 0x00007c0015037a24 */ /* 0x000fc600078e02ff */
[----:B------:R4:W-:Y:S04]  /*1320*/  @!P0 LDGSTS.E.BYPASS.LTC128B.128 [R248+0x3100], [R6.64], !P3 ;  /* 0x0310000006f88fae */ /* 0x0009e8000d901d4a */
[----:B------:R5:W-:Y:S01]  /*1330*/  @!P0 LDGSTS.E.BYPASS.LTC128B.128 [R248+0x7100], [R4.64], !P5 ;  /* 0x0710000004f88fae */ /* 0x000be2000e901d4a */
[----:B------:R-:W-:-:S03]  /*1340*/  ISETP.GE.AND P5, PT, R23, c[0x0][0x1d4], PT ;  /* 0x0000750017007a0c */ /* 0x000fc60003fa6270 */
[----:B------:R4:W-:Y:S04]  /*1350*/  @!P0 LDGSTS.E.BYPASS.LTC128B.128 [R248+0xb100], [R18.64], !P4 ;  /* 0x0b10000012f88fae */ /* 0x0009e8000e101d4a */
[----:B------:R-:W0:Y:S01]  /*1360*/  LDGDEPBAR ;  /* 0x00000000000079af */ /* 0x000e220000000000 */
[----:B-1----:R-:W-:Y:S01]  /*1370*/  IADD3 R9, R0, c[0x0][0x1d0], -R22 ;  /* 0x0000740000097a10 */ /* 0x002fe20007ffe816 */
[----:B------:R-:W-:-:S03]  /*1380*/  IMAD R0, R20, c[0x0][0x1f4], R3 ;  /* 0x00007d0014007a24 */ /* 0x000fc600078e0203 */
[----:B------:R-:W-:Y:S01]  /*1390*/  ISETP.GE.AND P3, PT, R9, 0x1, PT ;  /* 0x000000010900780c */ /* 0x000fe20003f66270 */
[----:B------:R-:W-:Y:S01]  /*13a0*/  IMAD.IADD R121, R33, 0x1, R0 ;  /* 0x0000000121797824 */ /* 0x000fe200078e0200 */
[C---:B------:R-:W-:Y:S01]  /*13b0*/  ISETP.GE.AND P1, PT, R9.reuse, 0x41, PT ;  /* 0x000000410900780c */ /* 0x040fe20003f26270 */
[----:B--2---:R-:W-:Y:S01]  /*13c0*/  IMAD.WIDE.U32 R14, R118, 0x40, RZ ;  /* 0x00000040760e7825 */ /* 0x004fe200078e00ff */
[----:B------:R-:W-:Y:S02]  /*13d0*/  ISETP.GE.AND P2, PT, R9, 0x21, PT ;  /* 0x000000210900780c */ /* 0x000fe40003f46270 */
[----:B------:R-:W-:Y:S01]  /*13e0*/  STL.64 [R1+0x10], R120 ;  /* 0x0000107801007387 */ /* 0x000fe20000100a00 */
[----:B---3--:R-:W-:Y:S02]  /*13f0*/  IMAD.SHL.U32 R11, R24, 0x8, RZ ;  /* 0x00000008180b7824 */ /* 0x008fe400078e00ff */
[----:B-----5:R-:W-:-:S05]  /*1400*/  IMAD.IADD R4, R132, 0x1, -R2 ;  /* 0x0000000184047824 */ /* 0x020fca00078e0a02 */
[----:B------:R-:W-:-:S04]  /*1410*/  SHF.R.S32.HI R2, RZ, 0x1f, R4 ;  /* 0x0000001fff027819 */ /* 0x000fc80000011404 */
[----:B------:R-:W-:Y:S01]  /*1420*/  LEA.HI R12, R2, R4, RZ, 0x3 ;  /* 0x00000004020c7211 */ /* 0x000fe200078f18ff */
[----:B------:R-:W-:-:S03]  /*1430*/  IMAD.WIDE.U32 R2, R116, UR7, R120 ;  /* 0x0000000774027c25 */ /* 0x000fc6000f8e0078 */
[----:B------:R-:W-:Y:S02]  /*1440*/  LOP3.LUT R0, R12, 0xfffffff8, RZ, 0xc0, !PT ;  /* 0xfffffff80c007812 */ /* 0x000fe400078ec0ff */
[----:B------:R-:W-:Y:S01]  /*1450*/  IADD3 R3, R3, UR4, RZ ;  /* 0x0000000403037c10 */ /* 0x000fe2000fffe0ff */
[----:B------:R-:W-:Y:S01]  /*1460*/  ULDC.64 UR4, c[0x0][0x210] ;  /* 0x0000840000047ab9 */ /* 0x000fe20000000a00 */
[----:B----4-:R-:W-:Y:S01]  /*1470*/  @P3 LEA R6, P4, R2, c[0x0][0x1c8], 0x1 ;  /* 0x0000720002063a11 */ /* 0x010fe200078808ff */
[----:B------:R-:W-:Y:S01]  /*1480*/  IMAD.IADD R10, R4, 0x1, -R0 ;  /* 0x00000001040a7824 */ /* 0x000fe200078e0a00 */
[----:B------:R-:W-:Y:S01]  /*1490*/  @P2 LEA R5, P0, R118, R2, 0x5 ;  /* 0x0000000276052211 */ /* 0x000fe200078028ff */
[----:B------:R-:W-:Y:S01]  /*14a0*/  UIMAD UR4, UR13, UR4, URZ ;  /* 0x000000040d0472a4 */ /* 0x000fe2000f8e023f */
[----:B------:R-:W-:Y:S01]  /*14b0*/  @P3 LEA.HI.X R7, R2, c[0x0][0x1cc], R3, 0x1, P4 ;  /* 0x0000730002073a11 */ /* 0x000fe200020f0c03 */
[----:B------:R-:W-:Y:S01]  /*14c0*/  IMAD.SHL.U32 R0, R10, 0x40, RZ ;  /* 0x000000400a007824 */ /* 0x000fe200078e00ff */
[----:B------:R-:W-:Y:S01]  /*14d0*/  @P1 IADD3 R8, P4, R2, R14, RZ ;  /* 0x0000000e02081210 */ /* 0x000fe20007f9e0ff */
[----:B------:R-:W-:Y:S01]  /*14e0*/  UIMAD UR4, UR9, UR5, UR4 ;  /* 0x00000005090472a4 */ /* 0x000fe2000f8e0204 */
[----:B------:R-:W-:Y:S01]  /*14f0*/  @P2 LEA.HI.X R2, R118, R3, R119, 0x5, P0 ;  /* 0x0000000376022211 */ /* 0x000fe200000f2c77 */
[----:B------:R1:W-:Y:S01]  /*1500*/  @P3 LDGSTS.E.BYPASS.LTC128B.128 [R248+0xc100], [R6.64], !P6 ;  /* 0x0c10000006f83fae */ /* 0x0003e2000f101d4a */
[----:B------:R-:W-:-:S02]  /*1510*/  @P1 IADD3.X R13, R3, R15, R13, P4, !PT ;  /* 0x0000000f030d1210 */ /* 0x000fc400027fe40d */
[----:B------:R-:W-:Y:S01]  /*1520*/  ISETP.GE.AND P4, PT, R25, c[0x0][0x1d4], PT ;  /* 0x0000750019007a0c */ /* 0x000fe20003f86270 */
[----:B------:R1:W-:Y:S01]  /*1530*/  @P3 LDGSTS.E.BYPASS.LTC128B.128 [R248+0xf100], [R6.64+0x80], !P5 ;  /* 0x0f10008006f83fae */ /* 0x0003e2000e901d4a */
[----:B------:R-:W-:Y:S02]  /*1540*/  LOP3.LUT R0, R0, 0x1c0, RZ, 0xc0, !PT ;  /* 0x000001c000007812 */ /* 0x000fe400078ec0ff */
[C---:B------:R-:W-:Y:S02]  /*1550*/  @P2 LEA R4, P0, R5.reuse, c[0x0][0x1c8], 0x1 ;  /* 0x0000720005042a11 */ /* 0x040fe400078008ff */
[----:B------:R-:W-:Y:S02]  /*1560*/  LOP3.LUT R3, R0, 0x8, R11, 0xf8, !PT ;  /* 0x0000000800037812 */ /* 0x000fe400078ef80b */
[----:B------:R-:W-:Y:S02]  /*1570*/  @P2 LEA.HI.X R5, R5, c[0x0][0x1cc], R2, 0x1, P0 ;  /* 0x0000730005052a11 */ /* 0x000fe400000f0c02 */
[----:B------:R-:W-:-:S02]  /*1580*/  SHF.R.U32.HI R0, RZ, 0x3, R0 ;  /* 0x00000003ff007819 */ /* 0x000fc40000011600 */
[----:B------:R-:W-:Y:S01]  /*1590*/  @P1 LEA R2, P0, R8, c[0x0][0x1c8], 0x1 ;  /* 0x0000720008021a11 */ /* 0x000fe200078008ff */
[----:B------:R1:W-:Y:S01]  /*15a0*/  @P3 LDGSTS.E.BYPASS.LTC128B.128 [R248+0x12100], [R6.64+0x100], !P4 ;  /* 0x1210010006f83fae */ /* 0x0003e2000e101d4a */
[----:B------:R-:W-:Y:S01]  /*15b0*/  LOP3.LUT R11, R3, R0, RZ, 0x3c, !PT ;  /* 0x00000000030b7212 */ /* 0x000fe200078e3cff */
[----:B------:R-:W-:Y:S01]  /*15c0*/  IMAD.SHL.U32 R0, R28, 0x40, RZ ;  /* 0x000000401c007824 */ /* 0x000fe200078e00ff */
[----:B------:R-:W-:Y:S01]  /*15d0*/  @P1 LEA.HI.X R3, R8, c[0x0][0x1cc], R13, 0x1, P0 ;  /* 0x0000730008031a11 */ /* 0x000fe200000f0c0d */
[----:B------:R2:W-:Y:S01]  /*15e0*/  @P2 LDGSTS.E.BYPASS.LTC128B.128 [R248+0xd100], [R4.64], !P6 ;  /* 0x0d10000004f82fae */ /* 0x0005e2000f101d4a */
[----:B------:R-:W-:Y:S02]  /*15f0*/  LOP3.LUT P0, RZ, R10, 0x2, RZ, 0xc0, !PT ;  /* 0x000000020aff7812 */ /* 0x000fe4000780c0ff */
[----:B------:R-:W-:Y:S01]  /*1600*/  LOP3.LUT R0, R0, 0x1c0, RZ, 0xc0, !PT ;  /* 0x000001c000007812 */ /* 0x000fe200078ec0ff */
[----:B------:R2:W-:Y:S04]  /*1610*/  @P2 LDGSTS.E.BYPASS.LTC128B.128 [R248+0x10100], [R4.64+0x80], !P5 ;  /* 0x1010008004f82fae */ /* 0x0005e8000e901d4a */
[----:B------:R2:W-:Y:S04]  /*1620*/  @P2 LDGSTS.E.BYPASS.LTC128B.128 [R248+0x13100], [R4.64+0x100], !P4 ;  /* 0x1310010004f82fae */ /* 0x0005e8000e101d4a */
[----:B------:R3:W-:Y:S04]  /*1630*/  @P1 LDGSTS.E.BYPASS.LTC128B.128 [R248+0xe100], [R2.64], !P6 ;  /* 0x0e10000002f81fae */ /* 0x0007e8000f101d4a */
[----:B------:R3:W-:Y:S04]  /*1640*/  @P1 LDGSTS.E.BYPASS.LTC128B.128 [R248+0x11100], [R2.64+0x80], !P5 ;  /* 0x1110008002f81fae */ /* 0x0007e8000e901d4a */
[----:B------:R3:W-:Y:S01]  /*1650*/  @P1 LDGSTS.E.BYPASS.LTC128B.128 [R248+0x14100], [R2.64+0x100], !P4 ;  /* 0x1410010002f81fae */ /* 0x0007e2000e101d4a */
[----:B------:R-:W-:Y:S01]  /*1660*/  LOP3.LUT P1, RZ, R10, 0x4, RZ, 0xc0, !PT ;  /* 0x000000040aff7812 */ /* 0x000fe2000782c0ff */
[----:B-1----:R-:W-:-:S02]  /*1670*/  IMAD.WIDE.U32 R6, R22, c[0x0][0x208], R16 ;  /* 0x0000820016067a25 */ /* 0x002fc400078e0010 */
[----:B------:R-:W0:Y:S02]  /*1680*/  LDGDEPBAR ;  /* 0x00000000000079af */ /* 0x000e240000000000 */
[----:B--2---:R-:W-:Y:S02]  /*1690*/  IMAD.SHL.U32 R4, R12, 0x40, RZ ;  /* 0x000000400c047824 */ /* 0x004fe400078e00ff */
[----:B------:R-:W-:-:S03]  /*16a0*/  IMAD.SHL.U32 R5, R22, 0x8, RZ ;  /* 0x0000000816057824 */ /* 0x000fc600078e00ff */
[----:B------:R-:W-:Y:S01]  /*16b0*/  LOP3.LUT R4, R11, 0xfffffe00, R4, 0xf8, !PT ;  /* 0xfffffe000b047812 */ /* 0x000fe200078ef804 */
[----:B---3--:R-:W-:Y:S01]  /*16c0*/  IMAD.SHL.U32 R2, R117, 0x20, RZ ;  /* 0x0000002075027824 */ /* 0x008fe200078e00ff */
[----:B------:R-:W-:-:S04]  /*16d0*/  DEPBAR.LE SB0, 0x1 ;  /* 0x000080400000791a */ /* 0x000fc80000000000 */
[----:B------:R-:W-:Y:S02]  /*16e0*/  LOP3.LUT R2, R2, 0x7ffffc00, RZ, 0xc0, !PT ;  /* 0x7ffffc0002027812 */ /* 0x000fe400078ec0ff */
[----:B------:R-:W-:Y:S01]  /*16f0*/  LOP3.LUT R3, R0, 0x8, R5, 0xf8, !PT ;  /* 0x0000000800037812 */ /* 0x000fe200078ef805 */
[----:B------:R-:W-:Y:S01]  /*1700*/  IMAD.MOV.U32 R5, RZ, RZ, 0x10 ;  /* 0x00000010ff057424 */ /* 0x000fe200078e00ff */
[----:B------:R-:W-:Y:S01]  /*1710*/  SHF.R.U32.HI R0, RZ, 0x3, R0 ;  /* 0x00000003ff007819 */ /* 0x000fe20000011600 */
[----:B------:R-:W-:Y:S02]  /*1720*/  IMAD.IADD R208, R4, 0x1, R2 ;  /* 0x0000000104d07824 */ /* 0x000fe400078e0202 */
[----:B------:R-:W-:Y:S01]  /*1730*/  IMAD.MOV.U32 R2, RZ, RZ, 0x20 ;  /* 0x00000020ff027424 */ /* 0x000fe200078e00ff */
[----:B------:R-:W-:Y:S02]  /*1740*/  SEL R5, R5, 0xfffffff0, !P0 ;  /* 0xfffffff005057807 */ /* 0x000fe40004000000 */
[C---:B------:R-:W-:Y:S01]  /*1750*/  LEA R216, R208.reuse, 0x100, 0x1 ;  /* 0x00000100d0d87811 */ /* 0x040fe200078e08ff */
[----:B------:R-:W-:Y:S01]  /*1760*/  IMAD.SHL.U32 R208, R208, 0x2, RZ ;  /* 0x00000002d0d07824 */ /* 0x000fe200078e00ff */
[----:B------:R-:W-:Y:S01]  /*1770*/  BAR.SYNC.DEFER_BLOCKING 0x0 ;  /* 0x0000000000007b1d */ /* 0x000fe20000010000 */
[----:B------:R-:W-:-:S02]  /*1780*/  SEL R2, R2, 0xffffffe0, !P1 ;  /* 0xffffffe002027807 */ /* 0x000fc40004800000 */
[--C-:B------:R-:W-:Y:S01]  /*1790*/  IMAD R212, R5, 0x2, R216.reuse ;  /* 0x0000000205d47824 */ /* 0x100fe200078e02d8 */
[----:B------:R-:W-:Y:S02]  /*17a0*/  LOP3.LUT R0, R3, R0, RZ, 0x3c, !PT ;  /* 0x0000000003007212 */ /* 0x000fe400078e3cff */
[----:B------:R-:W-:Y:S01]  /*17b0*/  IMAD R216, R2, 0x2, R216 ;  /* 0x0000000202d87824 */ /* 0x000fe200078e02d8 */
[----:B------:R-:W-:Y:S01]  /*17c0*/  LOP3.LUT P0, RZ, R28, 0x2, RZ, 0xc0, !PT ;  /* 0x000000021cff7812 */ /* 0x000fe2000780c0ff */
[----:B------:R-:W-:Y:S02]  /*17d0*/  IMAD R220, R2, 0x2, R212 ;  /* 0x0000000202dc7824 */ /* 0x000fe400078e02d4 */
[----:B------:R-:W-:-:S04]  /*17e0*/  IMAD R0, R24, 0x200, R0 ;  /* 0x0000020018007824 */ /* 0x000fc800078e0200 */
[----:B------:R-:W-:Y:S02]  /*17f0*/  IMAD.SHL.U32 R135, R0, 0x2, RZ ;  /* 0x0000000200877824 */ /* 0x000fe400078e00ff */
[----:B------:R-:W-:-:S03]  /*1800*/  IMAD R0, R29, c[0x0][0x208], RZ ;  /* 0x000082001d007a24 */ /* 0x000fc600078e02ff */
[C---:B------:R-:W-:Y:S01]  /*1810*/  IADD3 R3, R135.reuse, 0xc100, RZ ;  /* 0x0000c10087037810 */ /* 0x040fe20007ffe0ff */
[----:B------:R-:W-:Y:S01]  /*1820*/  IMAD R0, R22, c[0x0][0x20c], R0 ;  /* 0x0000830016007a24 */ /* 0x000fe200078e0200 */
[----:B------:R-:W-:Y:S02]  /*1830*/  IADD3 R230, R135, 0xc120, RZ ;  /* 0x0000c12087e67810 */ /* 0x000fe40007ffe0ff */
[----:B------:R-:W-:Y:S01]  /*1840*/  @P0 IADD3 R230, R3, -0x20, RZ ;  /* 0xffffffe003e60810 */ /* 0x000fe20007ffe0ff */
[----:B------:R-:W-:Y:S01]  /*1850*/  LDSM.16.M88.4 R152, [R208+0x100] ;  /* 0x00010000d098783b */ /* 0x000fe20000000200 */
[----:B------:R-:W-:Y:S01]  /*1860*/  IMAD.IADD R7, R7, 0x1, R0 ;  /* 0x0000000107077824 */ /* 0x000fe200078e0200 */
[----:B------:R-:W-:Y:S01]  /*1870*/  SEL R3, RZ, 0x2, P5 ;  /* 0x00000002ff037807 */ /* 0x000fe20002800000 */
[----:B------:R-:W-:Y:S01]  /*1880*/  IMAD.U32 R0, RZ, RZ, UR9 ;  /* 0x00000009ff007e24 */ /* 0x000fe2000f8e00ff */
[----:B------:R-:W-:Y:S01]  /*1890*/  LDSM.16.M88.4 R188, [R208+0x4100] ;  /* 0x00410000d0bc783b */ /* 0x000fe20000000200 */
[----:B------:R-:W-:-:S02]  /*18a0*/  IADD3 R247, R230, 0x800, RZ ;  /* 0x00000800e6f77810 */ /* 0x000fc40007ffe0ff */
[----:B------:R-:W-:Y:S01]  /*18b0*/  IMAD.WIDE.U32 R6, R0, c[0x0][0x210], R6 ;  /* 0x0000840000067a25 */ /* 0x000fe200078e0006 */
[----:B------:R-:W-:Y:S01]  /*18c0*/  LDSM.16.M88.4 R156, [R212] ;  /* 0x00000000d49c783b */ /* 0x000fe20000000200 */
[----:B------:R-:W-:Y:S02]  /*18d0*/  IADD3 R246, R230, 0x1000, RZ ;  /* 0x00001000e6f67810 */ /* 0x000fe40007ffe0ff */
[----:B------:R-:W-:Y:S01]  /*18e0*/  IMAD R0, R21, c[0x0][0x218], RZ ;  /* 0x0000860015007a24 */ /* 0x000fe200078e02ff */
[----:B------:R-:W-:Y:S01]  /*18f0*/  LDSM.16.M88.4 R192, [R212+0x4000] ;  /* 0x00400000d4c0783b */ /* 0x000fe20000000200 */
[----:B------:R-:W-:Y:S01]  /*1900*/  IADD3 R7, R7, UR4, RZ ;  /* 0x0000000407077c10 */ /* 0x000fe2000fffe0ff */
[----:B------:R-:W-:Y:S01]  /*1910*/  ULDC.64 UR4, c[0x0][0x208] ;  /* 0x0000820000047ab9 */ /* 0x000fe20000000a00 */
[C---:B------:R-:W-:Y:S01]  /*1920*/  IMAD R0, R20.reuse, c[0x0][0x21c], R0 ;  /* 0x0000870014007a24 */ /* 0x040fe200078e0200 */
[----:B------:R-:W-:Y:S01]  /*1930*/  LDSM.16.M88.4 R176, [R216] ;  /* 0x00000000d8b0783b */ /* 0x000fe20000000200 */
[----:B------:R-:W-:Y:S01]  /*1940*/  UIMAD UR13, UR17, UR4, URZ ;  /* 0x00000004110d72a4 */ /* 0x000fe2000f8e023f */
[----:B------:R-:W-:Y:S01]  /*1950*/  IMAD.WIDE.U32 R36, R20, c[0x0][0x218], R6 ;  /* 0x0000860014247a25 */ /* 0x000fe200078e0006 */
[----:B------:R-:W-:Y:S01]  /*1960*/  UIMAD.WIDE.U32 UR18, UR7, UR4, URZ ;  /* 0x00000004071272a5 */ /* 0x000fe2000f8e003f */
[----:B------:R-:W-:Y:S01]  /*1970*/  LDSM.16.M88.4 R200, [R216+0x4000] ;  /* 0x00400000d8c8783b */ /* 0x000fe20000000200 */
[----:B------:R-:W-:Y:S01]  /*1980*/  UIMAD UR13, UR7, UR5, UR13 ;  /* 0x00000005070d72a4 */ /* 0x000fe2000f8e020d */
[----:B------:R-:W-:Y:S01]  /*1990*/  IMAD.IADD R31, R37, 0x1, R0 ;  /* 0x00000001251f7824 */ /* 0x000fe200078e0200 */
[----:B------:R-:W-:Y:S01]  /*19a0*/  SEL R0, RZ, 0x4, P4 ;  /* 0x00000004ff007807 */ /* 0x000fe20002000000 */
[----:B------:R-:W-:Y:S01]  /*19b0*/  LDSM.16.M88.4 R184, [R220] ;  /* 0x00000000dcb8783b */ /* 0x000fe20000000200 */
[----:B------:R-:W-:Y:S01]  /*19c0*/  UIADD3 UR13, UR19, UR13, URZ ;  /* 0x0000000d130d7290 */ /* 0x000fe2000fffe03f */
[----:B------:R-:W-:Y:S01]  /*19d0*/  IMAD.U32 R6, RZ, RZ, UR18 ;  /* 0x00000012ff067e24 */ /* 0x000fe2000f8e00ff */
[----:B------:R-:W-:Y:S01]  /*19e0*/  IADD3 R245, R230, 0x1800, RZ ;  /* 0x00001800e6f57810 */ /* 0x000fe20007ffe0ff */
[----:B------:R-:W-:Y:S01]  /*19f0*/  LDSM.16.M88.4 R204, [R220+0x4000] ;  /* 0x00400000dccc783b */ /* 0x000fe20000000200 */
[----:B------:R-:W-:Y:S01]  /*1a00*/  IMAD.MOV.U32 R30, RZ, RZ, R36 ;  /* 0x000000ffff1e7224 */ /* 0x000fe200078e0024 */
[----:B------:R-:W-:Y:S01]  /*1a10*/  UIMAD UR17, UR13, 0x60, URZ ;  /* 0x000000600d1178a4 */ /* 0x000fe2000f8e023f */
[----:B------:R-:W-:Y:S01]  /*1a20*/  IMAD.U32 R7, RZ, RZ, UR19 ;  /* 0x00000013ff077e24 */ /* 0x000fe2000f8e00ff */
[----:B------:R-:W-:Y:S01]  /*1a30*/  LDSM.16.M88.4 R208, [R208+0x8100] ;  /* 0x00810000d0d0783b */ /* 0x000fe20000000200 */
[----:B------:R-:W-:Y:S01]  /*1a40*/  IMAD.WIDE.U32 R10, R6, 0x60, R30 ;  /* 0x00000060060a7825 */ /* 0x000fe200078e001e */
[----:B------:R-:W-:Y:S01]  /*1a50*/  USHF.L.U32 UR13, UR4, 0x6, URZ ;  /* 0x00000006040d7899 */ /* 0x000fe2000800063f */
[----:B------:R-:W-:Y:S01]  /*1a60*/  SEL R6, RZ, 0x1, P6 ;  /* 0x00000001ff067807 */ /* 0x000fe20003000000 */
[----:B------:R-:W-:Y:S01]  /*1a70*/  LDSM.16.M88.4 R212, [R212+0x8000] ;  /* 0x00800000d4d4783b */ /* 0x000fe20000000200 */
[----:B------:R-:W-:-:S02]  /*1a80*/  IADD3 R244, R230, 0x2000, RZ ;  /* 0x00002000e6f47810 */ /* 0x000fc40007ffe0ff */
[----:B------:R-:W-:Y:S01]  /*1a90*/  IADD3 R0, R0, R3, R6 ;  /* 0x0000000300007210 */ /* 0x000fe20007ffe006 */
[----:B------:R-:W-:Y:S01]  /*1aa0*/  LDSM.16.M88.4 R216, [R216+0x8000] ;  /* 0x00800000d8d8783b */ /* 0x000fe20000000200 */
[----:B------:R-:W-:Y:S01]  /*1ab0*/  IADD3 R3, R11, UR17, RZ ;  /* 0x000000110b037c10 */ /* 0x000fe2000fffe0ff */
[----:B------:R-:W-:Y:S01]  /*1ac0*/  IMAD.U32 R8, RZ, RZ, UR13 ;  /* 0x0000000dff087e24 */ /* 0x000fe2000f8e00ff */
[----:B------:R-:W-:Y:S01]  /*1ad0*/  LEA R6, P0, R10, c[0x0][0x1f8], 0x1 ;  /* 0x00007e000a067a11 */ /* 0x000fe200078008ff */
[----:B------:R-:W-:Y:S01]  /*1ae0*/  LDSM.16.M88.4 R220, [R220+0x8000] ;  /* 0x00800000dcdc783b */ /* 0x000fe20000000200 */
[----:B------:R-:W-:Y:S01]  /*1af0*/  UMOV UR17, 0x6 ;  /* 0x0000000600117882 */ /* 0x000fe20000000000 */
[----:B------:R-:W-:Y:S01]  /*1b00*/  LOP3.LUT P3, RZ, R0, 0x2, RZ, 0xc0, !PT ;  /* 0x0000000200ff7812 */ /* 0x000fe2000786c0ff */
[----:B------:R-:W-:Y:S01]  /*1b10*/  USHF.L.U64.HI UR17, UR4, UR17, UR5 ;  /* 0x0000001104117299 */ /* 0x000fe20008010205 */
[----:B------:R-:W-:Y:S01]  /*1b20*/  BAR.SYNC.DEFER_BLOCKING 0x0 ;  /* 0x0000000000007b1d */ /* 0x000fe20000010000 */
[----:B------:R-:W-:Y:S01]  /*1b30*/  LEA.HI.X R7, R10, c[0x0][0x1fc], R3, 0x1, P0 ;  /* 0x00007f000a077a11 */ /* 0x000fe200000f0c03 */
[----:B------:R-:W-:Y:S01]  /*1b40*/  IMAD.U32 R3, RZ, RZ, UR13 ;  /* 0x0000000dff037e24 */ /* 0x000fe2000f8e00ff */
[----:B------:R-:W-:-:S02]  /*1b50*/  IADD3 R16, P1, P0, R8, 0x80, R6 ;  /* 0x0000008008107810 */ /* 0x000fc4000783e006 */
[----:B------:R-:W-:Y:S01]  /*1b60*/  IADD3 R10, P2, R6, UR13, RZ ;  /* 0x0000000d060a7c10 */ /* 0x000fe2000ff5e0ff */
[----:B------:R-:W-:Y:S01]  /*1b70*/  STL.64 [R1+0x28], R36 ;  /* 0x0000282401007387 */ /* 0x000fe20000100a00 */
[----:B------:R-:W-:Y:S02]  /*1b80*/  IADD3.X R17, RZ, UR17, R7, P1, P0 ;  /* 0x00000011ff117c10 */ /* 0x000fe40008fe0407 */
[----:B------:R-:W-:Y:S01]  /*1b90*/  IADD3.X R11, R7, UR17, RZ, P2, !PT ;  /* 0x00000011070b7c10 */ /* 0x000fe200097fe4ff */
[----:B------:R-:W-:Y:S01]  /*1ba0*/  STL.64 [R1+0x20], R30 ;  /* 0x0000201e01007387 */ /* 0x000fe20000100a00 */
[----:B------:R-:W-:Y:S02]  /*1bb0*/  ISETP.LT.OR P2, PT, R9, 0x1, P6 ;  /* 0x000000010900780c */ /* 0x000fe40003741670 */
[C---:B------:R-:W-:Y:S02]  /*1bc0*/  IADD3 R243, R230.reuse, 0x2800, RZ ;  /* 0x00002800e6f37810 */ /* 0x040fe40007ffe0ff */
[----:B------:R-:W-:-:S02]  /*1bd0*/  IADD3 R242, R230, 0x3000, RZ ;  /* 0x00003000e6f27810 */ /* 0x000fc40007ffe0ff */
[C---:B------:R-:W-:Y:S02]  /*1be0*/  IADD3 R241, R230.reuse, 0x3800, RZ ;  /* 0x00003800e6f17810 */ /* 0x040fe40007ffe0ff */
[C---:B------:R-:W-:Y:S02]  /*1bf0*/  IADD3 R240, R230.reuse, 0x4000, RZ ;  /* 0x00004000e6f07810 */ /* 0x040fe40007ffe0ff */
[C---:B------:R-:W-:Y:S02]  /*1c00*/  IADD3 R239, R230.reuse, 0x4800, RZ ;  /* 0x00004800e6ef7810 */ /* 0x040fe40007ffe0ff */
[----:B------:R-:W-:Y:S01]  /*1c10*/  IADD3 R238, R230, 0x5000, RZ ;  /* 0x00005000e6ee7810 */ /* 0x000fe20007ffe0ff */
[----:B------:R-:W-:-:S04]  /*1c20*/  DEPBAR.LE SB0, 0x0 ;  /* 0x000080000000791a */ /* 0x000fc80000000000 */
[----:B------:R-:W-:Y:S01]  /*1c30*/  BAR.SYNC.DEFER_BLOCKING 0x0 ;  /* 0x0000000000007b1d */ /* 0x000fe20000010000 */
[C---:B------:R-:W-:Y:S02]  /*1c40*/  IADD3 R237, R230.reuse, 0x5800, RZ ;  /* 0x00005800e6ed7810 */ /* 0x040fe40007ffe0ff */
[C---:B------:R-:W-:Y:S02]  /*1c50*/  IADD3 R236, R230.reuse, 0x6000, RZ ;  /* 0x00006000e6ec7810 */ /* 0x040fe40007ffe0ff */
[C---:B------:R-:W-:Y:S02]  /*1c60*/  IADD3 R235, R230.reuse, 0x6800, RZ ;  /* 0x00006800e6eb7810 */ /* 0x040fe40007ffe0ff */
[C---:B------:R-:W-:Y:S02]  /*1c70*/  IADD3 R234, R230.reuse, 0x7000, RZ ;  /* 0x00007000e6ea7810 */ /* 0x040fe40007ffe0ff */
[C---:B------:R-:W-:Y:S02]  /*1c80*/  IADD3 R233, R230.reuse, 0x7800, RZ ;  /* 0x00007800e6e97810 */ /* 0x040fe40007ffe0ff */
[----:B------:R-:W-:-:S02]  /*1c90*/  IADD3 R232, R230, 0x8000, RZ ;  /* 0x00008000e6e87810 */ /* 0x000fc40007ffe0ff */
[----:B------:R-:W-:Y:S01]  /*1ca0*/  IADD3 R231, R230, 0x8800, RZ ;  /* 0x00008800e6e77810 */ /* 0x000fe20007ffe0ff */
[----:B------:R-:W1:Y:S04]  /*1cb0*/  LDSM.16.M88.4 R24, [R135+0xc100] ;  /* 0x00c100008718783b */ /* 0x000e680000000200 */
[----:B------:R-:W-:Y:S04]  /*1cc0*/  LDSM.16.M88.4 R48, [R230] ;  /* 0x00000000e630783b */ /* 0x000fe80000000200 */
[----:B------:R-:W2:Y:S04]  /*1cd0*/  LDSM.16.M88.4 R32, [R135+0xc900] ;  /* 0x00c900008720783b */ /* 0x000ea80000000200 */
[----:B------:R-:W3:Y:S04]  /*1ce0*/  LDSM.16.M88.4 R44, [R230+0x800] ;  /* 0x00080000e62c783b */ /* 0x000ee80000000200 */
[----:B------:R-:W4:Y:S04]  /*1cf0*/  LDSM.16.M88.4 R36, [R135+0xd100] ;  /* 0x00d100008724783b */ /* 0x000f280000000200 */
[----:B------:R-:W-:Y:S04]  /*1d00*/  LDSM.16.M88.4 R52, [R135+0xe900] ;  /* 0x00e900008734783b */ /* 0x000fe80000000200 */
[----:B------:R-:W-:Y:S04]  /*1d10*/  LDSM.16.M88.4 R56, [R230+0x1000] ;  /* 0x00100000e638783b */ /* 0x000fe80000000200 */
[----:B------:R-:W-:Y:S04]  /*1d20*/  LDSM.16.M88.4 R60, [R230+0x1800] ;  /* 0x00180000e63c783b */ /* 0x000fe80000000200 */
[----:B------:R-:W-:Y:S04]  /*1d30*/  LDSM.16.M88.4 R72, [R230+0x2000] ;  /* 0x00200000e648783b */ /* 0x000fe80000000200 */
[----:B------:R-:W-:Y:S01]  /*1d40*/  LDSM.16.M88.4 R84, [R230+0x2800] ;  /* 0x00280000e654783b */ /* 0x000fe20000000200 */
[C---:B-1----:R-:W-:Y:S08]  /*1d50*/  HMMA.16816.F32.BF16 R12, R152.reuse, R24, RZ ;  /* 0x00000018980c723c */ /* 0x042ff000000418ff */
[C---:B------:R-:W-:Y:S08]  /*1d60*/  HMMA.16816.F32.BF16 R40, R152.reuse, R26, RZ ;  /* 0x0000001a9828723c */ /* 0x040ff000000418ff */
[----:B--2---:R-:W-:Y:S08]  /*1d70*/  HMMA.16816.F32.BF16 R24, R152, R32, RZ ;  /* 0x000000209818723c */ /* 0x004ff000000418ff */
[C---:B------:R-:W-:Y:S07]  /*1d80*/  HMMA.16816.F32.BF16 R100, R156.reuse, R48, R12 ;  /* 0x000000309c64723c */ /* 0x040fee000004180c */
[----:B------:R-:W-:Y:S01]  /*1d90*/  IADD3 R14, P1, P0, R3, 0x100, R6 ;  /* 0x00000100030e7810 */ /* 0x000fe2000783e006 */
[----:B------:R-:W-:Y:S01]  /*1da0*/  HMMA.16816.F32.BF16 R88, R156, R50, R40 ;  /* 0x000000329c58723c */ /* 0x000fe20000041828 */
[----:B------:R-:W1:Y:S02]  /*1db0*/  LDSM.16.M88.4 R40, [R135+0xe100] ;  /* 0x00e100008728783b */ /* 0x000e640000000200 */
[----:B------:R-:W-:-:S02]  /*1dc0*/  IADD3.X R15, RZ, UR17, R7, P1, P0 ;  /* 0x00000011ff0f7c10 */ /* 0x000fc40008fe0407 */
[----:B------:R-:W-:Y:S02]  /*1dd0*/  ISETP.LT.OR P1, PT, R9, 0x1, !P3 ;  /* 0x000000010900780c */ /* 0x000fe40005f21670 */
[----:B------:R-:W-:Y:S01]  /*1de0*/  IADD3 R12, P0, R10, UR13, RZ ;  /* 0x0000000d0a0c7c10 */ /* 0x000fe2000ff1e0ff */
[----:B------:R-:W-:Y:S01]  /*1df0*/  HMMA.16816.F32.BF16 R20, R152, R34, RZ ;  /* 0x000000229814723c */ /* 0x000fe200000418ff */
[----:B------:R-:W2:Y:S02]  /*1e00*/  LDSM.16.M88.4 R32, [R135+0xd900] ;  /* 0x00d900008720783b */ /* 0x000ea40000000200 */
[----:B------:R-:W-:Y:S02]  /*1e10*/  IADD3.X R13, R11, UR17, RZ, P0, !PT ;  /* 0x000000110b0d7c10 */ /* 0x000fe400087fe4ff */
[----:B------:R-:W-:Y:S01]  /*1e20*/  LOP3.LUT P0, RZ, R0, 0x4, RZ, 0xc0, !PT ;  /* 0x0000000400ff7812 */ /* 0x000fe2000780c0ff */
[----:B------:R-:W-:Y:S01]  /*1e30*/  @!PT LDS RZ, [RZ] ;  /* 0x00000000fffff984 */ /* 0x000fe20000000800 */
[----:B------:R-:W-:Y:S01]  /*1e40*/  @!PT LDS RZ, [RZ] ;  /* 0x00000000fffff984 */ /* 0x000fe20000000800 */
[----:B------:R-:W-:Y:S01]  /*1e50*/  @!PT LDS RZ, [RZ] ;  /* 0x00000000fffff984 */ /* 0x000fe20000000800 */
[----:B------:R1:W-:Y:S01]  /*1e60*/  LDGSTS.E.BYPASS.LTC128B.128 [R248+0x100], [R6.64], !P2 ;  /* 0x0010000006f87fae */ /* 0x0003e2000d101d4a */
[----:B------:R-:W-:Y:S01]  /*1e70*/  IMAD.MOV.U32 R0, RZ, RZ, 0x40 ;  /* 0x00000040ff007424 */ /* 0x000fe200078e00ff */
[----:B---3--:R-:W-:Y:S01]  /*1e80*/  HMMA.16816.F32.BF16 R96, R156, R44, R24 ;  /* 0x0000002c9c60723c */ /* 0x008fe20000041818 */
[C---:B------:R-:W-:Y:S01]  /*1e90*/  ISETP.LT.OR P2, PT, R9.reuse, 0x1, !P0 ;  /* 0x000000010900780c */ /* 0x040fe20004741670 */
[----:B------:R3:W-:Y:S01]  /*1ea0*/  LDGSTS.E.BYPASS.LTC128B.128 [R248+0x3100], [R6.64+0x80], !P1 ;  /* 0x0310008006f87fae */ /* 0x0007e2000c901d4a */
[----:B------:R-:W-:-:S05]  /*1eb0*/  ISETP.LT.OR P1, PT, R9, 0x21, P6 ;  /* 0x000000210900780c */ /* 0x000fca0003721670 */
[----:B----4-:R-:W-:Y:S06]  /*1ec0*/  HMMA.16816.F32.BF16 R48, R152, R36, RZ ;  /* 0x000000249830723c */ /* 0x010fec00000418ff */
[----:B------:R3:W-:Y:S01]  /*1ed0*/  LDGSTS.E.BYPASS.LTC128B.128 [R248+0x6100], [R6.64+0x100], !P2 ;  /* 0x0610010006f87fae */ /* 0x0007e2000d101d4a */
[C---:B------:R-:W-:Y:S01]  /*1ee0*/  ISETP.LT.OR P2, PT, R9.reuse, 0x21, !P3 ;  /* 0x000000210900780c */ /* 0x040fe20005f41670 */
[----:B------:R-:W-:Y:S01]  /*1ef0*/  HMMA.16816.F32.BF16 R92, R156, R46, R20 ;  /* 0x0000002e9c5c723c */ /* 0x000fe20000041814 */
[C---:B------:R-:W-:Y:S01]  /*1f00*/  ISETP.LT.OR P3, PT, R9.reuse, 0x41, !P3 ;  /* 0x000000410900780c */ /* 0x040fe20005f61670 */
[----:B------:R4:W-:Y:S01]  /*1f10*/  LDGSTS.E.BYPASS.LTC128B.128 [R248+0x1100], [R10.64], !P1 ;  /* 0x011000000af87fae */ /* 0x0009e2000c901d4a */
[----:B------:R-:W-:-:S02]  /*1f20*/  ISETP.LT.OR P1, PT, R9, 0x21, !P0 ;  /* 0x000000210900780c */ /* 0x000fc40004721670 */
[----:B------:R-:W-:-:S03]  /*1f30*/  ISETP.LT.OR P0, PT, R9, 0x41, !P0 ;  /* 0x000000410900780c */ /* 0x000fc60004701670 */
[----:B------:R-:W-:Y:S04]  /*1f40*/  HMMA.16816.F32.BF16 R44, R152, R38, RZ ;  /* 0x00000026982c723c */ /* 0x000fe800000418ff */
[----:B------:R5:W-:Y:S01]  /*1f50*/  LDGSTS.E.BYPASS.LTC128B.128 [R248+0x4100], [R16.64], !P2 ;  /* 0x0410000010f87fae */ /* 0x000be2000d101d4a */
[----:B------:R-:W-:-:S03]  /*1f60*/  LOP3.LUT P2, RZ, R28, 0x4, RZ, 0xc0, !PT ;  /* 0x000000041cff7812 */ /* 0x000fc6000784c0ff */
[----:B------:R3:W-:Y:S01]  /*1f70*/  LDGSTS.E.BYPASS.LTC128B.128 [R248+0x7100], [R14.64], !P1 ;  /* 0x071000000ef87fae */ /* 0x0007e2000c901d4a */
[----:B-1----:R-:W-:Y:S01]  /*1f80*/  HMMA.16816.F32.BF16 R24, R152, R40, RZ ;  /* 0x000000289818723c */ /* 0x002fe200000418ff */
[----:B------:R-:W-:Y:S02]  /*1f90*/  ISETP.LT.OR P1, PT, R9, 0x41, P6 ;  /* 0x000000410900780c */ /* 0x000fe40003721670 */
[----:B------:R-:W-:-:S05]  /*1fa0*/  SEL R0, R0, 0xffffffc0, !P2 ;  /* 0xffffffc000007807 */ /* 0x000fca0005000000 */
[----:B--2---:R-:W-:Y:S01]  /*1fb0*/  HMMA.16816.F32.BF16 R36, R152, R32, RZ ;  /* 0x000000209824723c */ /* 0x004fe200000418ff */
[----:B------:R-:W-:Y:S02]  /*1fc0*/  IMAD.IADD R229, R135, 0x1, R0 ;  /* 0x0000000187e57824 */ /* 0x000fe400078e0200 */
[----:B------:R-:W-:-:S03]  /*1fd0*/  IMAD.IADD R226, R0, 0x1, R230 ;  /* 0x0000000100e27824 */ /* 0x000fc600078e02e6 */
[----:B------:R3:W-:Y:S02]  /*1fe0*/  LDGSTS.E.BYPASS.LTC128B.128 [R248+0x2100], [R12.64], !P1 ;  /* 0x021000000cf87fae */ /* 0x0007e4000c901d4a */
[C---:B------:R-:W-:Y:S02]  /*1ff0*/  HMMA.16816.F32.BF16 R32, R152.reuse, R34, RZ ;  /* 0x000000229820723c */ /* 0x040fe400000418ff */
[----:B------:R3:W-:Y:S04]  /*2000*/  LDGSTS.E.BYPASS.LTC128B.128 [R248+0x5100], [R12.64+0x80], !P3 ;  /* 0x051000800cf87fae */ /* 0x0007e8000d901d4a */
[----:B------:R3:W-:Y:S01]  /*2010*/  LDGSTS.E.BYPASS.LTC128B.128 [R248+0x8100], [R12.64+0x100], !P0 ;  /* 0x081001000cf87fae */ /* 0x0007e2000c101d4a */
[----:B------:R-:W-:Y:S01]  /*2020*/  PLOP3.LUT P0, PT, PT, PT, UP0, 0x80, 0x0 ;  /* 0x000000000000781c */ /* 0x000fe20003f0f008 */
[----:B-----5:R-:W-:Y:S02]  /*2030*/  HMMA.16816.F32.BF16 R16, R152, R52, RZ ;  /* 0x000000349810723c */ /* 0x020fe400000418ff */
[----:B----4-:R-:W1:Y:S04]  /*2040*/  LDSM.16.M88.4 R8, [R229+0xc100] ;  /* 0x00c10000e508783b */ /* 0x010e680000000200 */
[----:B------:R-:W2:Y:S02]  /*2050*/  LDSM.16.M88.4 R76, [R229+0xc900] ;  /* 0x00c90000e54c783b */ /* 0x000ea40000000200 */
[----:B------:R-:W-:Y:S02]  /*2060*/  HMMA.16816.F32.BF16 R80, R156, R56, R48 ;  /* 0x000000389c50723c */ /* 0x000fe40000041830 */
[----:B------:R-:W4:Y:S04]  /*2070*/  LDSM.16.M88.4 R48, [R229+0xd100] ;  /* 0x00d10000e530783b */ /* 0x000f280000000200 */
[----:B------:R-:W-:Y:S02]  /*2080*/  LDSM.16.M88.4 R28, [R229+0xe100] ;  /* 0x00e10000e51c783b */ /* 0x000fe40000000200 */
[----:B------:R-:W-:Y:S02]  /*2090*/  HMMA.16816.F32.BF16 R20, R152, R42, RZ ;  /* 0x0000002a9814723c */ /* 0x000fe400000418ff */
[----:B------:R-:W5:Y:S04]  /*20a0*/  LDSM.16.M88.4 R40, [R229+0xd900] ;  /* 0x00d90000e528783b */ /* 0x000f680000000200 */
[----:B------:R-:W0:Y:S02]  /*20b0*/  LDGDEPBAR ;  /* 0x00000000000079af */ /* 0x000e240000000000 */
[----:B------:R-:W-:Y:S08]  /*20c0*/  HMMA.16816.F32.BF16 R68, R156, R58, R44 ;  /* 0x0000003a9c44723c */ /* 0x000ff0000004182c */
[----:B---3--:R-:W-:Y:S08]  /*20d0*/  HMMA.16816.F32.BF16 R12, R152, R54, RZ ;  /* 0x00000036980c723c */ /* 0x008ff000000418ff */
[C---:B------:R-:W-:Y:S01]  /*20e0*/  HMMA.16816.F32.BF16 R56, R156.reuse, R72, R24 ;  /* 0x000000489c38723c */ /* 0x040fe20000041818 */
[----:B------:R-:W3:Y:S07]  /*20f0*/  LDSM.16.M88.4 R24, [R229+0xe900] ;  /* 0x00e90000e518783b */ /* 0x000eee0000000200 */
[C---:B------:R-:W-:Y:S08]  /*2100*/  HMMA.16816.F32.BF16 R64, R156.reuse, R60, R36 ;  /* 0x0000003c9c40723c */ /* 0x040ff00000041824 */
[C---:B------:R-:W-:Y:S08]  /*2110*/  HMMA.16816.F32.BF16 R60, R156.reuse, R62, R32 ;  /* 0x0000003e9c3c723c */ /* 0x040ff00000041820 */
[C---:B------:R-:W-:Y:S08]  /*2120*/  HMMA.16816.F32.BF16 R44, R156.reuse, R84, R16 ;  /* 0x000000549c2c723c */ /* 0x040ff00000041810 */
[C---:B------:R-:W-:Y:S01]  /*2130*/  HMMA.16816.F32.BF16 R36, R156.reuse, R86, R12 ;  /* 0x000000569c24723c */ /* 0x040fe2000004180c */
[----:B------:R-:W3:Y:S07]  /*2140*/  LDSM.16.M88.4 R12, [R226] ;  /* 0x00000000e20c783b */ /* 0x000eee0000000200 */
[----:B------:R-:W-:Y:S08]  /*2150*/  HMMA.16816.F32.BF16 R52, R156, R74, R20 ;  /* 0x0000004a9c34723c */ /* 0x000ff00000041814 */
[C---:B-1----:R-:W-:Y:S08]  /*2160*/  HMMA.16816.F32.BF16 R20, R176.reuse, R10, R88 ;  /* 0x0000000ab014723c */ /* 0x042ff00000041858 */
[C---:B--2---:R-:W-:Y:S08]  /*2170*/  HMMA.16816.F32.BF16 R16, R176.reuse, R76, R96 ;  /* 0x0000004cb010723c */ /* 0x044ff00000041860 */
[C---:B------:R-:W-:Y:S08]  /*2180*/  HMMA.16816.F32.BF16 R88, R176.reuse, R78, R92 ;  /* 0x0000004eb058723c */ /* 0x040ff0000004185c */
[C---:B----4-:R-:W-:Y:S08]  /*2190*/  HMMA.16816.F32.BF16 R76, R176.reuse, R50, R68 ;  /* 0x00000032b04c723c */ /* 0x050ff00000041844 */
[C---:B------:R-:W-:Y:S08]  /*21a0*/  HMMA.16816.F32.BF16 R72, R176.reuse, R48, R80 ;  /* 0x00000030b048723c */ /* 0x040ff00000041850 */
[C---:B-----5:R-:W-:Y:S08]  /*21b0*/  HMMA.16816.F32.BF16 R96, R176.reuse, R40, R64 ;  /* 0x00000028b060723c */ /* 0x060ff00000041840 */
[C---:B------:R-:W-:Y:S01]  /*21c0*/  HMMA.16816.F32.BF16 R68, R176.reuse, R42, R60 ;  /* 0x0000002ab044723c */ /* 0x040fe2000004183c */
[----:B------:R-:W1:Y:S07]  /*21d0*/  LDSM.16.M88.4 R60, [R226+0x1000] ;  /* 0x00100000e23c783b */ /* 0x000e6e0000000200 */
[C---:B------:R-:W-:Y:S01]  /*21e0*/  HMMA.16816.F32.BF16 R32, R176.reuse, R8, R100 ;  /* 0x00000008b020723c */ /* 0x040fe20000041864 */
[----:B------:R-:W2:Y:S07]  /*21f0*/  LDSM.16.M88.4 R8, [R226+0x800] ;  /* 0x00080000e208783b */ /* 0x000eae0000000200 */
[C---:B---3--:R-:W-:Y:S01]  /*2200*/  HMMA.16816.F32.BF16 R80, R176.reuse, R24, R44 ;  /* 0x00000018b050723c */ /* 0x048fe2000004182c */
[----:B------:R-:W-:Y:S07]  /*2210*/  LDSM.16.M88.4 R44, [R226+0x2800] ;  /* 0x00280000e22c783b */ /* 0x000fee0000000200 */
[C---:B------:R-:W-:Y:S01]  /*2220*/  HMMA.16816.F32.BF16 R64, R176.reuse, R26, R36 ;  /* 0x0000001ab040723c */ /* 0x040fe20000041824 */
[----:B------:R-:W3:Y:S04]  /*2230*/  LDSM.16.M88.4 R24, [R226+0x2000] ;  /* 0x00200000e218783b */ /* 0x000ee80000000200 */
[----:B------:R-:W-:Y:S03]  /*2240*/  LDSM.16.M88.4 R36, [R135+0xf100] ;  /* 0x00f100008724783b */ /* 0x000fe60000000200 */
[C---:B------:R-:W-:Y:S01]  /*2250*/  HMMA.16816.F32.BF16 R92, R176.reuse, R28, R56 ;  /* 0x0000001cb05c723c */ /* 0x040fe20000041838 */
[----:B------:R-:W4:Y:S07]  /*2260*/  LDSM.16.M88.4 R56, [R226+0x1800] ;  /* 0x00180000e238783b */ /* 0x000f2e0000000200 */
[----:B------:R-:W-:Y:S01]  /*2270*/  HMMA.16816.F32.BF16 R84, R176, R30, R52 ;  /* 0x0000001eb054723c */ /* 0x000fe20000041834 */
[----:B------:R-:W-:Y:S07]  /*2280*/  LDSM.16.M88.4 R28, [R135+0x10100] ;  /* 0x01010000871c783b */ /* 0x000fee0000000200 */
[C---:B------:R-:W-:Y:S01]  /*2290*/  HMMA.16816.F32.BF16 R52, R184.reuse, R12, R32 ;  /* 0x0000000cb834723c */ /* 0x040fe20000041820 */
[----:B------:R-:W5:Y:S07]  /*22a0*/  LDSM.16.M88.4 R32, [R135+0xf900] ;  /* 0x00f900008720783b */ /* 0x000f6e0000000200 */
[C---:B------:R-:W-:Y:S08]  /*22b0*/  HMMA.16816.F32.BF16 R48, R184.reuse, R14, R20 ;  /* 0x0000000eb830723c */ /* 0x040ff00000041814 */
[C---:B-1----:R-:W-:Y:S08]  /*22c0*/  HMMA.16816.F32.BF16 R12, R184.reuse, R62, R76 ;  /* 0x0000003eb80c723c */ /* 0x042ff0000004184c */
[C---:B--2---:R-:W-:Y:S08]  /*22d0*/  HMMA.16816.F32.BF16 R40, R184.reuse, R8, R16 ;  /* 0x00000008b828723c */ /* 0x044ff00000041810 */
[C---:B---3--:R-:W-:Y:S08]  /*22e0*/  HMMA.16816.F32.BF16 R76, R184.reuse, R24, R92 ;  /* 0x00000018b84c723c */ /* 0x048ff0000004185c */
[C---:B------:R-:W-:Y:S01]  /*22f0*/  HMMA.16816.F32.BF16 R84, R184.reuse, R26, R84 ;  /* 0x0000001ab854723c */ /* 0x040fe20000041854 */
[----:B------:R-:W1:Y:S07]  /*2300*/  LDSM.16.M88.4 R24, [R135+0x10900] ;  /* 0x010900008718783b */ /* 0x000e6e0000000200 */
[C---:B------:R-:W-:Y:S08]  /*2310*/  HMMA.16816.F32.BF16 R20, R184.reuse, R10, R88 ;  /* 0x0000000ab814723c */ /* 0x040ff00000041858 */
[C---:B------:R-:W-:Y:S01]  /*2320*/  HMMA.16816.F32.BF16 R16, R184.reuse, R60, R72 ;  /* 0x0000003cb810723c */ /* 0x040fe20000041848 */
[----:B------:R-:W-:Y:S07]  /*2330*/  LDSM.16.M88.4 R60, [R135+0x11900] ;  /* 0x01190000873c783b */ /* 0x000fee0000000200 */
[C---:B----4-:R-:W-:Y:S08]  /*2340*/  HMMA.16816.F32.BF16 R8, R184.reuse, R56, R96 ;  /* 0x00000038b808723c */ /* 0x050ff00000041860 */
[C---:B------:R-:W-:Y:S08]  /*2350*/  HMMA.16816.F32.BF16 R56, R184.reuse, R58, R68 ;  /* 0x0000003ab838723c */ /* 0x040ff00000041844 */
[----:B------:R-:W-:Y:S01]  /*2360*/  HMMA.16816.F32.BF16 R92, R184, R46, R64 ;  /* 0x0000002eb85c723c */ /* 0x000fe20000041840 */
[----:B------:R-:W2:Y:S07]  /*2370*/  LDSM.16.M88.4 R64, [R135+0x11100] ;  /* 0x011100008740783b */ /* 0x000eae0000000200 */
[C---:B------:R-:W-:Y:S01]  /*2380*/  HMMA.16816.F32.BF16 R100, R188.reuse, R36, R52 ;  /* 0x00000024bc64723c */ /* 0x040fe20000041834 */
[----:B------:R-:W3:Y:S07]  /*2390*/  LDSM.16.M88.4 R52, [R230+0x3000] ;  /* 0x00300000e634783b */ /* 0x000eee0000000200 */
[C---:B------:R-:W-:Y:S01]  /*23a0*/  HMMA.16816.F32.BF16 R88, R188.reuse, R38, R48 ;  /* 0x00000026bc58723c */ /* 0x040fe20000041830 */
[----:B------:R-:W-:Y:S04]  /*23b0*/  LDSM.16.M88.4 R36, [R230+0x4800] ;  /* 0x00480000e624783b */ /* 0x000fe80000000200 */
[----:B------:R-:W-:Y:S03]  /*23c0*/  LDSM.16.M88.4 R48, [R230+0x3800] ;  /* 0x00380000e630783b */ /* 0x000fe60000000200 */
[----:B-----5:R-:W-:Y:S01]  /*23d0*/  HMMA.16816.F32.BF16 R96, R188, R32, R40 ;  /* 0x00000020bc60723c */ /* 0x020fe20000041828 */
[----:B------:R-:W4:Y:S07]  /*23e0*/  LDSM.16.M88.4 R40, [R230+0x4000] ;  /* 0x00400000e628783b */ /* 0x000f2e0000000200 */
[----:B------:R-:W-:Y:S08]  /*23f0*/  HMMA.16816.F32.BF16 R104, R184, R44, R80 ;  /* 0x0000002cb868723c */ /* 0x000ff00000041850 */
[C---:B------:R-:W-:Y:S08]  /*2400*/  HMMA.16816.F32.BF16 R72, R188.reuse, R28, R16 ;  /* 0x0000001cbc48723c */ /* 0x040ff00000041810 */
[C---:B-1----:R-:W-:Y:S08]  /*2410*/  HMMA.16816.F32.BF16 R44, R188.reuse, R24, R8 ;  /* 0x00000018bc2c723c */ /* 0x042ff00000041808 */
[C---:B------:R-:W-:Y:S08]  /*2420*/  HMMA.16816.F32.BF16 R24, R188.reuse, R26, R56 ;  /* 0x0000001abc18723c */ /* 0x040ff00000041838 */
[C---:B------:R-:W-:Y:S01]  /*2430*/  HMMA.16816.F32.BF16 R80, R188.reuse, R34, R20 ;  /* 0x00000022bc50723c */ /* 0x040fe20000041814 */
[----:B------:R-:W1:Y:S07]  /*2440*/  LDSM.16.M88.4 R32, [R230+0x5000] ;  /* 0x00500000e620783b */ /* 0x000e6e0000000200 */
[C---:B------:R-:W-:Y:S01]  /*2450*/  HMMA.16816.F32.BF16 R68, R188.reuse, R30, R12 ;  /* 0x0000001ebc44723c */ /* 0x040fe2000004180c */
[----:B------:R-:W5:Y:S07]  /*2460*/  LDSM.16.M88.4 R28, [R230+0x5800] ;  /* 0x00580000e61c783b */ /* 0x000f6e0000000200 */
[C---:B--2---:R-:W-:Y:S08]  /*2470*/  HMMA.16816.F32.BF16 R20, R188.reuse, R64, R76 ;  /* 0x00000040bc14723c */ /* 0x044ff0000004184c */
[C---:B------:R-:W-:Y:S08]  /*2480*/  HMMA.16816.F32.BF16 R12, R188.reuse, R60, R104 ;  /* 0x0000003cbc0c723c */ /* 0x040ff00000041868 */
[----:B------:R-:W-:Y:S08]  /*2490*/  HMMA.16816.F32.BF16 R8, R188, R62, R92 ;  /* 0x0000003ebc08723c */ /* 0x000ff0000004185c */
[C---:B---3--:R-:W-:Y:S08]  /*24a0*/  HMMA.16816.F32.BF16 R76, R192.reuse, R54, R88 ;  /* 0x00000036c04c723c */ /* 0x048ff00000041858 */
[C---:B------:R-:W-:Y:S01]  /*24b0*/  HMMA.16816.F32.BF16 R60, R192.reuse, R52, R100 ;  /* 0x00000034c03c723c */ /* 0x040fe20000041864 */
[----:B------:R-:W2:Y:S07]  /*24c0*/  LDSM.16.M88.4 R52, [R229+0xf100] ;  /* 0x00f10000e534783b */ /* 0x000eae0000000200 */
[C---:B----4-:R-:W-:Y:S08]  /*24d0*/  HMMA.16816.F32.BF16 R92, R192.reuse, R40, R72 ;  /* 0x00000028c05c723c */ /* 0x050ff00000041848 */
[C---:B------:R-:W-:Y:S01]  /*24e0*/  HMMA.16816.F32.BF16 R88, R192.reuse, R36, R44 ;  /* 0x00000024c058723c */ /* 0x040fe2000004182c */
[----:B------:R-:W3:Y:S07]  /*24f0*/  LDSM.16.M88.4 R44, [R229+0xf900] ;  /* 0x00f90000e52c783b */ /* 0x000eee0000000200 */
[----:B------:R-:W-:Y:S01]  /*2500*/  HMMA.16816.F32.BF16 R72, R192, R38, R24 ;  /* 0x00000026c048723c */ /* 0x000fe20000041818 */
[----:B------:R-:W4:Y:S04]  /*2510*/  LDSM.16.M88.4 R24, [R229+0x10100] ;  /* 0x01010000e518783b */ /* 0x000f280000000200 */
[----:B------:R-:W-:Y:S03]  /*2520*/  LDSM.16.M88.4 R36, [R229+0x11900] ;  /* 0x01190000e524783b */ /* 0x000fe60000000200 */
[----:B------:R-:W-:Y:S08]  /*2530*/  HMMA.16816.F32.BF16 R16, R188, R66, R84 ;  /* 0x00000042bc10723c */ /* 0x000ff00000041854 */
[C---:B------:R-:W-:Y:S08]  /*2540*/  HMMA.16816.F32.BF16 R96, R192.reuse, R48, R96 ;  /* 0x00000030c060723c */ /* 0x040ff00000041860 */
[C---:B------:R-:W-:Y:S01]  /*2550*/  HMMA.16816.F32.BF16 R84, R192.reuse, R50, R80 ;  /* 0x00000032c054723c */ /* 0x040fe20000041850 */
[----:B------:R-:W2:Y:S07]  /*2560*/  LDSM.16.M88.4 R48, [R229+0x10900] ;  /* 0x01090000e530783b */ /* 0x000eae0000000200 */
[C---:B------:R-:W-:Y:S01]  /*2570*/  HMMA.16816.F32.BF16 R80, R192.reuse, R42, R68 ;  /* 0x0000002ac050723c */ /* 0x040fe20000041844 */
[----:B------:R-:W3:Y:S07]  /*2580*/  LDSM.16.M88.4 R40, [R229+0x11100] ;  /* 0x01110000e528783b */ /* 0x000eee0000000200 */
[C---:B-1----:R-:W-:Y:S08]  /*2590*/  HMMA.16816.F32.BF16 R68, R192.reuse, R32, R20 ;  /* 0x00000020c044723c */ /* 0x042ff00000041814 */
[C---:B------:R-:W-:Y:S08]  /*25a0*/  HMMA.16816.F32.BF16 R64, R192.reuse, R34, R16 ;  /* 0x00000022c040723c */ /* 0x040ff00000041810 */
[C---:B-----5:R-:W-:Y:S08]  /*25b0*/  HMMA.16816.F32.BF16 R56, R192.reuse, R28, R12 ;  /* 0x0000001cc038723c */ /* 0x060ff0000004180c */
[----:B------:R-:W-:Y:S01]  /*25c0*/  HMMA.16816.F32.BF16 R32, R192, R30, R8 ;  /* 0x0000001ec020723c */ /* 0x000fe20000041808 */
[----:B------:R-:W1:Y:S07]  /*25d0*/  LDSM.16.M88.4 R28, [R226+0x3000] ;  /* 0x00300000e21c783b */ /* 0x000e6e0000000200 */
[C---:B--2---:R-:W-:Y:S08]  /*25e0*/  HMMA.16816.F32.BF16 R16, R200.reuse, R54, R76 ;  /* 0x00000036c810723c */ /* 0x044ff0000004184c */
[C---:B---3--:R-:W-:Y:S08]  /*25f0*/  HMMA.16816.F32.BF16 R12, R200.reuse, R44, R96 ;  /* 0x0000002cc80c723c */ /* 0x048ff00000041860 */
[C---:B------:R-:W-:Y:S08]  /*2600*/  HMMA.16816.F32.BF16 R8, R200.reuse, R46, R84 ;  /* 0x0000002ec808723c */ /* 0x040ff00000041854 */
[C---:B----4-:R-:W-:Y:S08]  /*2610*/  HMMA.16816.F32.BF16 R44, R200.reuse, R24, R92 ;  /* 0x00000018c82c723c */ /* 0x050ff0000004185c */
[C---:B------:R-:W-:Y:S01]  /*2620*/  HMMA.16816.F32.BF16 R76, R200.reuse, R26, R80 ;  /* 0x0000001ac84c723c */ /* 0x040fe20000041850 */
[----:B------:R-:W2:Y:S07]  /*2630*/  LDSM.16.M88.4 R24, [R226+0x3800] ;  /* 0x00380000e218783b */ /* 0x000eae0000000200 */
[C---:B------:R-:W-:Y:S01]  /*2640*/  HMMA.16816.F32.BF16 R20, R200.reuse, R52, R60 ;  /* 0x00000034c814723c */ /* 0x040fe2000004183c */
[----:B------:R-:W-:Y:S07]  /*2650*/  LDSM.16.M88.4 R52, [R226+0x5800] ;  /* 0x00580000e234783b */ /* 0x000fee0000000200 */
[C---:B------:R-:W-:Y:S08]  /*2660*/  HMMA.16816.F32.BF16 R92, R200.reuse, R48, R88 ;  /* 0x00000030c85c723c */ /* 0x040ff00000041858 */
[C---:B------:R-:W-:Y:S01]  /*2670*/  HMMA.16816.F32.BF16 R80, R200.reuse, R50, R72 ;  /* 0x00000032c850723c */ /* 0x040fe20000041848 */
[----:B------:R-:W3:Y:S07]  /*2680*/  LDSM.16.M88.4 R48, [R226+0x4000] ;  /* 0x00400000e230783b */ /* 0x000eee0000000200 */
[C---:B------:R-:W-:Y:S08]  /*2690*/  HMMA.16816.F32.BF16 R84, R200.reuse, R40, R68 ;  /* 0x00000028c854723c */ /* 0x040ff00000041844 */
[C---:B------:R-:W-:Y:S08]  /*26a0*/  HMMA.16816.F32.BF16 R88, R200.reuse, R36, R56 ;  /* 0x00000024c858723c */ /* 0x040ff00000041838 */
[C---:B------:R-:W-:Y:S01]  /*26b0*/  HMMA.16816.F32.BF16 R68, R200.reuse, R38, R32 ;  /* 0x00000026c844723c */ /* 0x040fe20000041820 */
[----:B------:R-:W4:Y:S04]  /*26c0*/  LDSM.16.M88.4 R36, [R226+0x5000] ;  /* 0x00500000e224783b */ /* 0x000f280000000200 */
[----:B------:R-:W-:Y:S03]  /*26d0*/  LDSM.16.M88.4 R32, [R135+0x12100] ;  /* 0x012100008720783b */ /* 0x000fe60000000200 */
[----:B------:R-:W-:Y:S01]  /*26e0*/  HMMA.16816.F32.BF16 R72, R200, R42, R64 ;  /* 0x0000002ac848723c */ /* 0x000fe20000041840 */
[----:B------:R-:W-:Y:S07]  /*26f0*/  LDSM.16.M88.4 R40, [R226+0x4800] ;  /* 0x00480000e228783b */ /* 0x000fee0000000200 */
[C---:B-1----:R-:W-:Y:S08]  /*2700*/  HMMA.16816.F32.BF16 R64, R204.reuse, R28, R20 ;  /* 0x0000001ccc40723c */ /* 0x042ff00000041814 */
[C---:B--2---:R-:W-:Y:S08]  /*2710*/  HMMA.16816.F32.BF16 R56, R204.reuse, R24, R12 ;  /* 0x00000018cc38723c */ /* 0x044ff0000004180c */
[C---:B------:R-:W-:Y:S01]  /*2720*/  HMMA.16816.F32.BF16 R20, R204.reuse, R26, R8 ;  /* 0x0000001acc14723c */ /* 0x040fe20000041808 */
[----:B------:R-:W1:Y:S07]  /*2730*/  LDSM.16.M88.4 R24, [R135+0x13100] ;  /* 0x013100008718783b */ /* 0x000e6e0000000200 */
[C---:B------:R-:W-:Y:S01]  /*2740*/  HMMA.16816.F32.BF16 R60, R204.reuse, R30, R16 ;  /* 0x0000001ecc3c723c */ /* 0x040fe20000041810 */
[----:B------:R-:W2:Y:S07]  /*2750*/  LDSM.16.M88.4 R28, [R135+0x12900] ;  /* 0x01290000871c783b */ /* 0x000eae0000000200 */
[C---:B---3--:R-:W-:Y:S08]  /*2760*/  HMMA.16816.F32.BF16 R16, R204.reuse, R48, R44 ;  /* 0x00000030cc10723c */ /* 0x048ff0000004182c */
[C---:B------:R-:W-:Y:S01]  /*2770*/  HMMA.16816.F32.BF16 R12, R204.reuse, R50, R76 ;  /* 0x00000032cc0c723c */ /* 0x040fe2000004184c */
[----:B------:R-:W-:Y:S07]  /*2780*/  LDSM.16.M88.4 R48, [R135+0x14100] ;  /* 0x014100008730783b */ /* 0x000fee0000000200 */
[C---:B----4-:R-:W-:Y:S08]  /*2790*/  HMMA.16816.F32.BF16 R44, R204.reuse, R36, R84 ;  /* 0x00000024cc2c723c */ /* 0x050ff00000041854 */
[C---:B------:R-:W-:Y:S01]  /*27a0*/  HMMA.16816.F32.BF16 R76, R204.reuse, R38, R72 ;  /* 0x00000026cc4c723c */ /* 0x040fe20000041848 */
[----:B------:R-:W3:Y:S07]  /*27b0*/  LDSM.16.M88.4 R36, [R135+0x13900] ;  /* 0x013900008724783b */ /* 0x000eee0000000200 */
[----:B------:R-:W-:Y:S08]  /*27c0*/  HMMA.16816.F32.BF16 R96, R204, R54, R68 ;  /* 0x00000036cc60723c */ /* 0x000ff00000041844 */
[----:B-1----:R-:W-:Y:S01]  /*27d0*/  HMMA.16816.F32.BF16 R68, R208, R24, R16 ;  /* 0x00000018d044723c */ /* 0x002fe20000041810 */
[----:B------:R-:W1:Y:S07]  /*27e0*/  LDSM.16.M88.4 R16, [R230+0x7000] ;  /* 0x00700000e610783b */ /* 0x000e6e0000000200 */
[C---:B------:R-:W-:Y:S08]  /*27f0*/  HMMA.16816.F32.BF16 R8, R204.reuse, R40, R92 ;  /* 0x00000028cc08723c */ /* 0x040ff0000004185c */
[----:B------:R-:W-:Y:S08]  /*2800*/  HMMA.16816.F32.BF16 R40, R204, R42, R80 ;  /* 0x0000002acc28723c */ /* 0x000ff00000041850 */
[C---:B--2---:R-:W-:Y:S01]  /*2810*/  HMMA.16816.F32.BF16 R80, R208.reuse, R28, R56 ;  /* 0x0000001cd050723c */ /* 0x044fe20000041838 */
[----:B------:R-:W2:Y:S07]  /*2820*/  LDSM.16.M88.4 R56, [R135+0x14900] ;  /* 0x014900008738783b */ /* 0x000eae0000000200 */
[C---:B------:R-:W-:Y:S01]  /*2830*/  HMMA.16816.F32.BF16 R92, R208.reuse, R34, R60 ;  /* 0x00000022d05c723c */ /* 0x040fe2000004183c */
[----:B------:R-:W4:Y:S07]  /*2840*/  LDSM.16.M88.4 R60, [R230+0x6000] ;  /* 0x00600000e63c783b */ /* 0x000f2e0000000200 */
[C---:B------:R-:W-:Y:S08]  /*2850*/  HMMA.16816.F32.BF16 R84, R208.reuse, R32, R64 ;  /* 0x00000020d054723c */ /* 0x040ff00000041840 */
[C---:B------:R-:W-:Y:S01]  /*2860*/  HMMA.16816.F32.BF16 R72, R208.reuse, R30, R20 ;  /* 0x0000001ed048723c */ /* 0x040fe20000041814 */
[----:B------:R-:W5:Y:S04]  /*2870*/  LDSM.16.M88.4 R20, [R230+0x6800] ;  /* 0x00680000e614783b */ /* 0x000f680000000200 */
[----:B------:R-:W-:Y:S03]  /*2880*/  LDSM.16.M88.4 R28, [R230+0x8000] ;  /* 0x00800000e61c783b */ /* 0x000fe60000000200 */
[----:B------:R-:W-:Y:S01]  /*2890*/  HMMA.16816.F32.BF16 R64, R208, R26, R12 ;  /* 0x0000001ad040723c */ /* 0x000fe2000004180c */
[----:B------:R-:W1:Y:S07]  /*28a0*/  LDSM.16.M88.4 R12, [R230+0x7800] ;  /* 0x00780000e60c783b */ /* 0x000e6e0000000200 */
[----:B------:R-:W-:Y:S08]  /*28b0*/  HMMA.16816.F32.BF16 R88, R204, R52, R88 ;  /* 0x00000034cc58723c */ /* 0x000ff00000041858 */
[C---:B---3--:R-:W-:Y:S08]  /*28c0*/  HMMA.16816.F32.BF16 R52, R208.reuse, R36, R8 ;  /* 0x00000024d034723c */ /* 0x048ff00000041808 */
[C---:B------:R-:W-:Y:S01]  /*28d0*/  HMMA.16816.F32.BF16 R8, R208.reuse, R38, R40 ;  /* 0x00000026d008723c */ /* 0x040fe20000041828 */
[----:B------:R-:W3:Y:S07]  /*28e0*/  LDSM.16.M88.4 R40, [R230+0x8800] ;  /* 0x00880000e628783b */ /* 0x000eee0000000200 */
[C---:B------:R-:W-:Y:S08]  /*28f0*/  HMMA.16816.F32.BF16 R24, R208.reuse, R48, R44 ;  /* 0x00000030d018723c */ /* 0x040ff0000004182c */
[----:B------:R-:W-:Y:S01]  /*2900*/  HMMA.16816.F32.BF16 R36, R208, R50, R76 ;  /* 0x00000032d024723c */ /* 0x000fe2000004184c */
[----:B------:R-:W3:Y:S04]  /*2910*/  LDSM.16.M88.4 R48, [R229+0x12100] ;  /* 0x01210000e530783b */ /* 0x000ee80000000200 */
[----:B------:R-:W-:Y:S03]  /*2920*/  LDSM.16.M88.4 R76, [R229+0x14900] ;  /* 0x01490000e54c783b */ /* 0x000fe60000000200 */
[C---:B-1----:R-:W-:Y:S01]  /*2930*/  HMMA.16816.F32.BF16 R112, R212.reuse, R16, R68 ;  /* 0x00000010d470723c */ /* 0x042fe20000041844 */
[----:B------:R-:W-:Y:S07]  /*2940*/  LDSM.16.M88.4 R68, [R226+0x6800] ;  /* 0x00680000e244783b */ /* 0x000fee0000000200 */
[----:B------:R-:W-:Y:S01]  /*2950*/  HMMA.16816.F32.BF16 R108, R212, R18, R64 ;  /* 0x00000012d46c723c */ /* 0x000fe20000041840 */
[----:B------:R-:W1:Y:S07]  /*2960*/  LDSM.16.M88.4 R16, [R229+0x12900] ;  /* 0x01290000e510783b */ /* 0x000e6e0000000200 */
[C---:B--2---:R-:W-:Y:S08]  /*2970*/  HMMA.16816.F32.BF16 R32, R208.reuse, R56, R88 ;  /* 0x00000038d020723c */ /* 0x044ff00000041858 */
[----:B------:R-:W-:Y:S08]  /*2980*/  HMMA.16816.F32.BF16 R44, R208, R58, R96 ;  /* 0x0000003ad02c723c */ /* 0x000ff00000041860 */
[C---:B----4-:R-:W-:Y:S08]  /*2990*/  HMMA.16816.F32.BF16 R56, R212.reuse, R60, R84 ;  /* 0x0000003cd438723c */ /* 0x050ff00000041854 */
[C---:B------:R-:W-:Y:S08]  /*29a0*/  HMMA.16816.F32.BF16 R60, R212.reuse, R62, R92 ;  /* 0x0000003ed43c723c */ /* 0x040ff0000004185c */
[C---:B-----5:R-:W-:Y:S08]  /*29b0*/  HMMA.16816.F32.BF16 R104, R212.reuse, R20, R80 ;  /* 0x00000014d468723c */ /* 0x060ff00000041850 */
[C---:B------:R-:W-:Y:S01]  /*29c0*/  HMMA.16816.F32.BF16 R92, R212.reuse, R22, R72 ;  /* 0x00000016d45c723c */ /* 0x040fe20000041848 */
[----:B------:R-:W-:Y:S07]  /*29d0*/  LDSM.16.M88.4 R72, [R226+0x6000] ;  /* 0x00600000e248783b */ /* 0x000fee0000000200 */
[C---:B------:R-:W-:Y:S08]  /*29e0*/  HMMA.16816.F32.BF16 R100, R212.reuse, R12, R52 ;  /* 0x0000000cd464723c */ /* 0x040ff00000041834 */
[C---:B------:R-:W-:Y:S01]  /*29f0*/  HMMA.16816.F32.BF16 R96, R212.reuse, R14, R8 ;  /* 0x0000000ed460723c */ /* 0x040fe20000041808 */
[----:B------:R-:W2:Y:S04]  /*2a00*/  LDSM.16.M88.4 R12, [R229+0x13100] ;  /* 0x01310000e50c783b */ /* 0x000ea80000000200 */
[----:B------:R-:W4:Y:S03]  /*2a10*/  LDSM.16.M88.4 R8, [R229+0x13900] ;  /* 0x01390000e508783b */ /* 0x000f260000000200 */
[C---:B------:R-:W-:Y:S01]  /*2a20*/  HMMA.16816.F32.BF16 R20, R212.reuse, R28, R24 ;  /* 0x0000001cd414723c */ /* 0x040fe20000041818 */
[----:B------:R-:W5:Y:S07]  /*2a30*/  LDSM.16.M88.4 R24, [R229+0x14100] ;  /* 0x01410000e518783b */ /* 0x000f6e0000000200 */
[C---:B------:R-:W-:Y:S08]  /*2a40*/  HMMA.16816.F32.BF16 R88, R212.reuse, R30, R36 ;  /* 0x0000001ed458723c */ /* 0x040ff00000041824 */
[C---:B---3--:R-:W-:Y:S08]  /*2a50*/  HMMA.16816.F32.BF16 R84, R212.reuse, R40, R32 ;  /* 0x00000028d454723c */ /* 0x048ff00000041820 */
[----:B------:R-:W-:Y:S08]  /*2a60*/  HMMA.16816.F32.BF16 R80, R212, R42, R44 ;  /* 0x0000002ad450723c */ /* 0x000ff0000004182c */
[C---:B------:R-:W-:Y:S08]  /*2a70*/  HMMA.16816.F32.BF16 R64, R216.reuse, R48, R56 ;  /* 0x00000030d840723c */ /* 0x040ff00000041838 */
[C---:B------:R-:W-:Y:S01]  /*2a80*/  HMMA.16816.F32.BF16 R56, R216.reuse, R50, R60 ;  /* 0x00000032d838723c */ /* 0x040fe2000004183c */
[----:B------:R-:W3:Y:S04]  /*2a90*/  LDSM.16.M88.4 R60, [R226+0x7000] ;  /* 0x00700000e23c783b */ /* 0x000ee80000000200 */
[----:B------:R-:W3:Y:S03]  /*2aa0*/  LDSM.16.M88.4 R48, [R226+0x7800] ;  /* 0x00780000e230783b */ /* 0x000ee60000000200 */
[C---:B-1----:R-:W-:Y:S01]  /*2ab0*/  HMMA.16816.F32.BF16 R52, R216.reuse, R16, R104 ;  /* 0x00000010d834723c */ /* 0x042fe20000041868 */
[----:B------:R-:W-:Y:S07]  /*2ac0*/  LDSM.16.M88.4 R104, [R226+0x8800] ;  /* 0x00880000e268783b */ /* 0x000fee0000000200 */
[----:B------:R-:W-:Y:S01]  /*2ad0*/  HMMA.16816.F32.BF16 R44, R216, R18, R92 ;  /* 0x00000012d82c723c */ /* 0x000fe2000004185c */
[----:B------:R-:W1:Y:S01]  /*2ae0*/  LDSM.16.M88.4 R92, [R226+0x8000] ;  /* 0x00800000e25c783b */ /* 0x000e620000000200 */
[----:B------:R-:W-:-:S06]  /*2af0*/  DEPBAR.LE SB0, 0x0 ;  /* 0x000080000000791a */ /* 0x000fcc0000000000 */
[C---:B--2---:R-:W-:Y:S08]  /*2b00*/  HMMA.16816.F32.BF16 R40, R216.reuse, R12, R112 ;  /* 0x0000000cd828723c */ /* 0x044ff00000041870 */
[C---:B------:R-:W-:Y:S08]  /*2b10*/  HMMA.16816.F32.BF16 R36, R216.reuse, R14, R108 ;  /* 0x0000000ed824723c */ /* 0x040ff0000004186c */
[C---:B----4-:R-:W-:Y:S08]  /*2b20*/  HMMA.16816.F32.BF16 R32, R216.reuse, R8, R100 ;  /* 0x00000008d820723c */ /* 0x050ff00000041864 */
[C---:B------:R-:W-:Y:S08]  /*2b30*/  HMMA.16816.F32.BF16 R28, R216.reuse, R10, R96 ;  /* 0x0000000ad81c723c */ /* 0x040ff00000041860 */
[C---:B-----5:R-:W-:Y:S08]  /*2b40*/  HMMA.16816.F32.BF16 R20, R216.reuse, R24, R20 ;  /* 0x00000018d814723c */ /* 0x060ff00000041814 */
[C---:B------:R-:W-:Y:S08]  /*2b50*/  HMMA.16816.F32.BF16 R16, R216.reuse, R26, R88 ;  /* 0x0000001ad810723c */ /* 0x040ff00000041858 */
[C---:B------:R-:W-:Y:S08]  /*2b60*/  HMMA.16816.F32.BF16 R12, R216.reuse, R76, R84 ;  /* 0x0000004cd80c723c */ /* 0x040ff00000041854 */
[----:B------:R-:W-:Y:S08]  /*2b70*/  HMMA.16816.F32.BF16 R8, R216, R78, R80 ;  /* 0x0000004ed808723c */ /* 0x000ff00000041850 */
[C---:B------:R-:W-:Y:S08]  /*2b80*/  HMMA.16816.F32.BF16 R76, R220.reuse, R72, R64 ;  /* 0x00000048dc4c723c */ /* 0x040ff00000041840 */
[C---:B------:R-:W-:Y:S08]  /*2b90*/  HMMA.16816.F32.BF16 R72, R220.reuse, R74, R56 ;  /* 0x0000004adc48723c */ /* 0x040ff00000041838 */
[C---:B------:R-:W-:Y:S08]  /*2ba0*/  HMMA.16816.F32.BF16 R64, R220.reuse, R68, R52 ;  /* 0x00000044dc40723c */ /* 0x040ff00000041834 */
[C---:B---3--:R-:W-:Y:S08]  /*2bb0*/  HMMA.16816.F32.BF16 R56, R220.reuse, R60, R40 ;  /* 0x0000003cdc38723c */ /* 0x048ff00000041828 */
[C---:B------:R-:W-:Y:S08]  /*2bc0*/  HMMA.16816.F32.BF16 R32, R220.reuse, R48, R32 ;  /* 0x00000030dc20723c */ /* 0x040ff00000041820 */
[C---:B------:R-:W-:Y:S08]  /*2bd0*/  HMMA.16816.F32.BF16 R68, R220.reuse, R70, R44 ;  /* 0x00000046dc44723c */ /* 0x040ff0000004182c */
[C---:B------:R-:W-:Y:S08]  /*2be0*/  HMMA.16816.F32.BF16 R36, R220.reuse, R62, R36 ;  /* 0x0000003edc24723c */ /* 0x040ff00000041824 */
[C---:B------:R-:W-:Y:S08]  /*2bf0*/  HMMA.16816.F32.BF16 R48, R220.reuse, R50, R28 ;  /* 0x00000032dc30723c */ /* 0x040ff0000004181c */
[C---:B-1----:R-:W-:Y:S08]  /*2c00*/  HMMA.16816.F32.BF16 R24, R220.reuse, R92, R20 ;  /* 0x0000005cdc18723c */ /* 0x042ff00000041814 */
[C---:B------:R-:W-:Y:S08]  /*2c10*/  HMMA.16816.F32.BF16 R16, R220.reuse, R94, R16 ;  /* 0x0000005edc10723c */ /* 0x040ff00000041810 */
[C---:B------:R-:W-:Y:S08]  /*2c20*/  HMMA.16816.F32.BF16 R52, R220.reuse, R104, R12 ;  /* 0x00000068dc34723c */ /* 0x040ff0000004180c */
[----:B------:R-:W-:Y:S01]  /*2c30*/  HMMA.16816.F32.BF16 R40, R220, R106, R8 ;  /* 0x0000006adc28723c */ /* 0x000fe20000041808 */
[----:B------:R-:W-:Y:S06]  /*2c40*/  BAR.SYNC.DEFER_BLOCKING 0x0 ;  /* 0x0000000000007b1d */ /* 0x000fec0000010000 */
[----:B------:R-:W-:Y:S05]  /*2c50*/  @!P0 BRA `(.L_x_4) ;  /* 0x000001e000008947 */ /* 0x000fea0003800000 */
[----:B------:R-:W-:Y:S01]  /*2c60*/  UIADD3 UR5, UR12, -0x2, URZ ;  /* 0xfffffffe0c057890 */ /* 0x000fe2000fffe03f */
[C---:B------:R-:W-:Y:S01]  /*2c70*/  IMAD.SHL.U32 R10, R118.reuse, 0x40, RZ ;  /* 0x00000040760a7824 */ /* 0x040fe200078e00ff */
[----:B------:R-:W-:-:S02]  /*2c80*/  SHF.L.U64.HI R3, R118, 0x6, R119 ;  /* 0x0000000676037819 */ /* 0x000fc40000010277 */
[----:B------:R-:W-:Y:S02]  /*2c90*/  USHF.R.S32.HI UR4, URZ, 0x1f, UR5 ;  /* 0x0000001f3f047899 */ /* 0x000fe40008011405 */
[----:B------:R-:W-:Y:S01]  /*2ca0*/  UIMAD UR16, UR16, UR5, URZ ;  /* 0x00000005101072a4 */ /* 0x000fe2000f8e023f */
[----:B------:R-:W-:-:S03]  /*2cb0*/  IMAD.WIDE.U32 R8, R116, UR5, R120 ;  /* 0x0000000574087c25 */ /* 0x000fc6000f8e0078 */
[----:B------:R-:W-:Y:S02]  /*2cc0*/  UIMAD UR4, UR4, UR14, UR16 ;  /* 0x0000000e040472a4 */ /* 0x000fe4000f8e0210 */
[----:B------:R-:W-:-:S04]  /*2cd0*/  LEA R6, P2, R8, c[0x0][0x1c8], 0x1 ;  /* 0x0000720008067a11 */ /* 0x000fc800078408ff */
[----:B------:R-:W-:Y:S02]  /*2ce0*/  IADD3 R0, R9, UR4, RZ ;  /* 0x0000000409007c10 */ /* 0x000fe4000fffe0ff */
[----:B------:R-:W-:Y:S02]  /*2cf0*/  IADD3 R14, P1, P0, R10, 0x80, R6 ;  /* 0x000000800a0e7810 */ /* 0x000fe4000783e006 */
[----:B------:R-:W-:Y:S02]  /*2d00*/  LEA.HI.X R7, R8, c[0x0][0x1cc], R0, 0x1, P2 ;  /* 0x0000730008077a11 */ /* 0x000fe400010f0c00 */
[C---:B------:R-:W-:Y:S02]  /*2d10*/  IADD3 R8, P3, R10.reuse, R6, RZ ;  /* 0x000000060a087210 */ /* 0x040fe40007f7e0ff */
[C-C-:B------:R-:W-:Y:S01]  /*2d20*/  IADD3.X R15, R3.reuse, RZ, R7.reuse, P1, P0 ;  /* 0x000000ff030f7210 */ /* 0x140fe20000fe0407 */
[----:B------:R-:W-:Y:S01]  /*2d30*/  @!PT LDS RZ, [RZ] ;  /* 0x00000000fffff984 */ /* 0x000fe20000000800 */
[----:B------:R-:W-:Y:S01]  /*2d40*/  @!PT LDS RZ, [RZ] ;  /* 0x00000000fffff984 */ /* 0x000fe20000000800 */
[----:B------:R-:W-:Y:S01]  /*2d50*/  @!PT LDS RZ, [RZ] ;  /* 0x00000000fffff984 */ /* 0x000fe20000000800 */
[----:B------:R1:W-:Y:S01]  /*2d60*/  LDGSTS.E.BYPASS.LTC128B.128 [R248+0xc100], [R6.64], !P6 ;  /* 0x0c10000006f87fae */ /* 0x0003e2000f101d4a */
[----:B------:R-:W-:Y:S01]  /*2d70*/  IADD3 R12, P2, P1, R10, 0x100, R6 ;  /* 0x000001000a0c7810 */ /* 0x000fe2000795e006 */
[C-C-:B------:R-:W-:Y:S01]  /*2d80*/  IMAD.X R9, R3.reuse, 0x1, R7.reuse, P3 ;  /* 0x0000000103097824 */ /* 0x140fe200018e0607 */
[----:B------:R-:W-:Y:S01]  /*2d90*/  IADD3 R10, P0, R8, R10, RZ ;  /* 0x0000000a080a7210 */ /* 0x000fe20007f1e0ff */
[----:B------:R1:W-:Y:S01]  /*2da0*/  LDGSTS.E.BYPASS.LTC128B.128 [R248+0xf100], [R6.64+0x80], !P5 ;  /* 0x0f10008006f87fae */ /* 0x0003e2000e901d4a */
[----:B------:R-:W-:-:S03]  /*2db0*/  IADD3.X R13, R3, RZ, R7, P2, P1 ;  /* 0x000000ff030d7210 */ /* 0x000fc600017e2407 */
[----:B------:R-:W-:Y:S01]  /*2dc0*/  IMAD.X R11, R9, 0x1, R3, P0 ;  /* 0x00000001090b7824 */ /* 0x000fe200000e0603 */
[----:B------:R1:W-:Y:S04]  /*2dd0*/  LDGSTS.E.BYPASS.LTC128B.128 [R248+0x12100], [R6.64+0x100], !P4 ;  /* 0x1210010006f87fae */ /* 0x0003e8000e101d4a */
[----:B------:R1:W-:Y:S04]  /*2de0*/  LDGSTS.E.BYPASS.LTC128B.128 [R248+0xd100], [R8.64], !P6 ;  /* 0x0d10000008f87fae */ /* 0x0003e8000f101d4a */
[----:B------:R1:W-:Y:S04]  /*2df0*/  LDGSTS.E.BYPASS.LTC128B.128 [R248+0x10100], [R14.64], !P5 ;  /* 0x101000000ef87fae */ /* 0x0003e8000e901d4a */
[----:B------:R1:W-:Y:S04]  /*2e00*/  LDGSTS.E.BYPASS.LTC128B.128 [R248+0x13100], [R12.64], !P4 ;  /* 0x131000000cf87fae */ /* 0x0003e8000e101d4a */
[----:B------:R1:W-:Y:S04]  /*2e10*/  LDGSTS.E.BYPASS.LTC128B.128 [R248+0xe100], [R10.64], !P6 ;  /* 0x0e1000000af87fae */ /* 0x0003e8000f101d4a */
[----:B------:R1:W-:Y:S04]  /*2e20*/  LDGSTS.E.BYPASS.LTC128B.128 [R248+0x11100], [R10.64+0x80], !P5 ;  /* 0x111000800af87fae */ /* 0x0003e8000e901d4a */
[----:B------:R1:W-:Y:S02]  /*2e30*/  LDGSTS.E.BYPASS.LTC128B.128 [R248+0x14100], [R10.64+0x100], !P4 ;  /* 0x141001000af87fae */ /* 0x0003e4000e101d4a */
.L_x_4:
[----:B------:R-:W-:Y:S01]  /*2e40*/  LOP3.LUT R0, R117, 0xffffffe0, RZ, 0xc0, !PT ;  /* 0xffffffe075007812 */ /* 0x000fe200078ec0ff */
[----:B------:R-:W-:Y:S01]  /*2e50*/  ULDC UR4, c[0x0][0x1d0] ;  /* 0x0000740000047ab9 */ /* 0x000fe20000000800 */
[----:B------:R-:W-:Y:S01]  /*2e60*/  IMAD.SHL.U32 R224, R4, 0x2, RZ ;  /* 0x0000000204e07824 */ /* 0x000fe200078e00ff */
[----:B------:R-:W-:Y:S01]  /*2e70*/  UIADD3 UR4, UR6, UR4, URZ ;  /* 0x0000000406047290 */ /* 0x000fe2000fffe03f */
[----:B------:R-:W0:Y:S01]  /*2e80*/  LDGDEPBAR ;  /* 0x00000000000079af */ /* 0x000e220000000000 */
[----:B------:R-:W-:Y:S01]  /*2e90*/  IMAD.IADD R0, R132, 0x1, -R0 ;  /* 0x0000000184007824 */ /* 0x000fe200078e0a00 */
[----:B------:R-:W-:Y:S01]  /*2ea0*/  UIADD3 UR14, UR12, -0x2, URZ ;  /* 0xfffffffe0c0e7890 */ /* 0x000fe2000fffe03f */
[----:B------:R-:W-:Y:S01]  /*2eb0*/  IMAD R225, R5, 0x2, R224 ;  /* 0x0000000205e17824 */ /* 0x000fe200078e02e0 */
[C---:B------:R-:W-:Y:S01]  /*2ec0*/  LEA R228, R2.reuse, R224, 0x1 ;  /* 0x000000e002e47211 */ /* 0x040fe200078e08ff */
[----:B-1----:R-:W-:Y:S01]  /*2ed0*/  IMAD.U32 R6, RZ, RZ, UR4 ;  /* 0x00000004ff067e24 */ /* 0x002fe2000f8e00ff */
[----:B------:R-:W-:Y:S01]  /*2ee0*/  SHF.R.S32.HI R3, RZ, 0x1f, R0 ;  /* 0x0000001fff037819 */ /* 0x000fe20000011400 */
[----:B------:R-:W-:Y:S01]  /*2ef0*/  IMAD R227, R2, 0x2, R225 ;  /* 0x0000000202e37824 */ /* 0x000fe200078e02e1 */
[----:B------:R-:W-:Y:S01]  /*2f00*/  LDSM.16.MT88.4 R96, [R224+0x3900] ;  /* 0x00390000e060783b */ /* 0x000fe20000004200 */
[----:B------:R-:W-:Y:S01]  /*2f10*/  UISETP.GE.AND UP0, UPT, UR14, UR8, UPT ;  /* 0x000000080e00728c */ /* 0x000fe2000bf06270 */
[----:B------:R-:W-:-:S02]  /*2f20*/  LEA.HI R3, R3, R0, RZ, 0x2 ;  /* 0x0000000003037211 */ /* 0x000fc400078f10ff */
[----:B------:R-:W-:Y:S02]  /*2f30*/  LDSM.16.MT88.4 R60, [R228+0x900] ;  /* 0x00090000e43c783b */ /* 0x000fe40000004200 */
[----:B------:R-:W-:Y:S02]  /*2f40*/  LOP3.LUT R3, R3, 0x7ffffffc, RZ, 0xc0, !PT ;  /* 0x7ffffffc03037812 */ /* 0x000fe400078ec0ff */
[----:B------:R-:W-:Y:S03]  /*2f50*/  LDSM.16.MT88.4 R84, [R227+0x6100] ;  /* 0x00610000e354783b */ /* 0x000fe60000004200 */
[----:B------:R-:W-:Y:S01]  /*2f60*/  IMAD.IADD R0, R0, 0x1, -R3 ;  /* 0x0000000100007824 */ /* 0x000fe200078e0a03 */
[----:B------:R-:W-:Y:S03]  /*2f70*/  LDSM.16.MT88.4 R92, [R225+0x3900] ;  /* 0x00390000e15c783b */ /* 0x000fe60000004200 */
[----:B------:R-:W-:Y:S01]  /*2f80*/  IMAD R0, R0, -0x2, R6 ;  /* 0xfffffffe00007824 */ /* 0x000fe200078e0206 */
[----:B------:R-:W-:Y:S04]  /*2f90*/  LDSM.16.MT88.4 R88, [R228+0x3900] ;  /* 0x00390000e458783b */ /* 0x000fe80000004200 */
[C---:B------:R-:W-:Y:S01]  /*2fa0*/  ISETP.GT.AND P1, PT, R0.reuse, RZ, PT ;  /* 0x000000ff0000720c */ /* 0x040fe20003f24270 */
[----:B------:R-:W-:Y:S01]  /*2fb0*/  LDSM.16.MT88.4 R80, [R227+0x3900] ;  /* 0x00390000e350783b */ /* 0x000fe20000004200 */
[----:B------:R-:W-:-:S02]  /*2fc0*/  ISETP.GT.AND P0, PT, R0, 0x1, PT ;  /* 0x000000010000780c */ /* 0x000fc40003f04270 */
[----:B------:R-:W-:Y:S02]  /*2fd0*/  FSEL R7, R76, -INF , P1 ;  /* 0xff8000004c077808 */ /* 0x000fe40000800000 */
[----:B------:R-:W-:Y:S02]  /*2fe0*/  FSEL R8, R77, -INF , P0 ;  /* 0xff8000004d087808 */ /* 0x000fe40000000000 */
[C---:B------:R-:W-:Y:S02]  /*2ff0*/  ISETP.GT.AND P3, PT, R0.reuse, 0x8, PT ;  /* 0x000000080000780c */ /* 0x040fe40003f64270 */
[----:B------:R-:W-:Y:S02]  /*3000*/  ISETP.GT.AND P2, PT, R0, 0x9, PT ;  /* 0x000000090000780c */ /* 0x000fe40003f44270 */
[----:B------:R-:W-:Y:S02]  /*3010*/  FSEL R9, R72, -INF , P3 ;  /* 0xff80000048097808 */ /* 0x000fe40001800000 */
[----:B------:R-:W-:-:S02]  /*3020*/  FMNMX.FTZ R3, R7, R8, !PT ;  /* 0x0000000807037209 */ /* 0x000fc40007810000 */
[----:B------:R-:W-:Y:S02]  /*3030*/  FSEL R14, R78, -INF , P1 ;  /* 0xff8000004e0e7808 */ /* 0x000fe40000800000 */
[C---:B------:R-:W-:Y:S02]  /*3040*/  ISETP.GT.AND P1, PT, R0.reuse, 0x10, PT ;  /* 0x000000100000780c */ /* 0x040fe40003f24270 */
[----:B------:R-:W-:Y:S02]  /*3050*/  FSEL R10, R73, -INF , P2 ;  /* 0xff800000490a7808 */ /* 0x000fe40001000000 */
[----:B------:R-:W-:Y:S02]  /*3060*/  FMNMX.FTZ R3, R9, R3, !PT ;  /* 0x0000000309037209 */ /* 0x000fe40007810000 */
[----:B------:R-:W-:Y:S02]  /*3070*/  FSEL R15, R79, -INF , P0 ;  /* 0xff8000004f0f7808 */ /* 0x000fe40000000000 */
[----:B------:R-:W-:Y:S01]  /*3080*/  ISETP.GT.AND P0, PT, R0, 0x11, PT ;  /* 0x000000110000780c */ /* 0x000fe20003f04270 */
[----:B------:R-:W-:Y:S01]  /*3090*/  LDSM.16.MT88.4 R76, [R228+0x6100] ;  /* 0x00610000e44c783b */ /* 0x000fe20000004200 */
[----:B------:R-:W-:-:S02]  /*30a0*/  FSEL R11, R64, -INF , P1 ;  /* 0xff800000400b7808 */ /* 0x000fc40000800000 */
[----:B------:R-:W-:Y:S02]  /*30b0*/  FMNMX.FTZ R3, R10, R3, !PT ;  /* 0x000000030a037209 */ /* 0x000fe40007810000 */
[----:B------:R-:W-:Y:S02]  /*30c0*/  FSEL R21, R75, -INF , P2 ;  /* 0xff8000004b157808 */ /* 0x000fe40001000000 */
[----:B------:R-:W-:Y:S02]  /*30d0*/  FSEL R13, R65, -INF , P0 ;  /* 0xff800000410d7808 */ /* 0x000fe40000000000 */
[----:B------:R-:W-:Y:S02]  /*30e0*/  ISETP.GT.AND P2, PT, R0, 0x18, PT ;  /* 0x000000180000780c */ /* 0x000fe40003f44270 */
[----:B------:R-:W-:Y:S02]  /*30f0*/  FMNMX.FTZ R3, R11, R3, !PT ;  /* 0x000000030b037209 */ /* 0x000fe40007810000 */
[----:B------:R-:W-:-:S02]  /*3100*/  FSEL R28, R66, -INF , P1 ;  /* 0xff800000421c7808 */ /* 0x000fc40000800000 */
[----:B------:R-:W-:Y:S02]  /*3110*/  ISETP.GT.AND P1, PT, R0, 0x19, PT ;  /* 0x000000190000780c */ /* 0x000fe40003f24270 */
        /* <DEDUP_REMOVED lines=8> */
[----:B------:R-:W-:Y:S02]  /*31a0*/  ISETP.GT.AND P1, PT, R0, 0x21, PT ;  /* 0x000000210000780c */ /* 0x000fe40003f24270 */
[----:B------:R-:W-:Y:S02]  /*31b0*/  FSEL R107, R56, -INF , P0 ;  /* 0xff800000386b7808 */ /* 0x000fe40000000000 */
[----:B------:R-:W-:Y:S02]  /*31c0*/  FMNMX.FTZ R3, R22, R3, !PT ;  /* 0x0000000316037209 */ /* 0x000fe40007810000 */
[----:B------:R-:W-:-:S02]  /*31d0*/  FSEL R44, R70, -INF , P2 ;  /* 0xff800000462c7808 */ /* 0x000fc40001000000 */
[----:B------:R-:W-:Y:S02]  /*31e0*/  FSEL R106, R57, -INF , P1 ;  /* 0xff800000396a7808 */ /* 0x000fe40000800000 */
[----:B------:R-:W-:Y:S02]  /*31f0*/  ISETP.GT.AND P2, PT, R0, 0x28, PT ;  /* 0x000000280000780c */ /* 0x000fe40003f44270 */
[----:B------:R-:W-:Y:S02]  /*3200*/  FMNMX.FTZ R3, R107, R3, !PT ;  /* 0x000000036b037209 */ /* 0x000fe40007810000 */
[----:B------:R-:W-:Y:S02]  /*3210*/  FSEL R20, R74, -INF , P3 ;  /* 0xff8000004a147808 */ /* 0x000fe40001800000 */
[----:B------:R-:W-:Y:S01]  /*3220*/  FMNMX.FTZ R6, R14, R15, !PT ;  /* 0x0000000f0e067209 */ /* 0x000fe20007810000 */
[----:B------:R-:W-:Y:S01]  /*3230*/  LDSM.16.MT88.4 R72, [R225+0x6100] ;  /* 0x00610000e148783b */ /* 0x000fe20000004200 */
[----:B------:R-:W-:-:S02]  /*3240*/  FSEL R108, R59, -INF , P1 ;  /* 0xff8000003b6c7808 */ /* 0x000fc40000800000 */
[----:B------:R-:W-:Y:S02]  /*3250*/  ISETP.GT.AND P1, PT, R0, 0x29, PT ;  /* 0x000000290000780c */ /* 0x000fe40003f24270 */
[----:B------:R-:W-:Y:S02]  /*3260*/  FSEL R105, R36, -INF , P2 ;  /* 0xff80000024697808 */ /* 0x000fe40001000000 */
[----:B------:R-:W-:Y:S02]  /*3270*/  FMNMX.FTZ R3, R106, R3, !PT ;  /* 0x000000036a037209 */ /* 0x000fe40007810000 */
[----:B------:R-:W-:Y:S02]  /*3280*/  FMNMX.FTZ R6, R20, R6, !PT ;  /* 0x0000000614067209 */ /* 0x000fe40007810000 */
[----:B------:R-:W-:Y:S02]  /*3290*/  FSEL R110, R58, -INF , P0 ;  /* 0xff8000003a6e7808 */ /* 0x000fe40000000000 */
[----:B------:R-:W-:Y:S01]  /*32a0*/  ISETP.GT.AND P0, PT, R0, 0x30, PT ;  /* 0x000000300000780c */ /* 0x000fe20003f04270 */
[----:B------:R-:W-:Y:S01]  /*32b0*/  LDSM.16.MT88.4 R56, [R228+0x3100] ;  /* 0x00310000e438783b */ /* 0x000fe20000004200 */
[----:B------:R-:W-:-:S02]  /*32c0*/  FSEL R104, R37, -INF , P1 ;  /* 0xff80000025687808 */ /* 0x000fc40000800000 */
[----:B------:R-:W-:Y:S02]  /*32d0*/  FMNMX.FTZ R3, R105, R3, !PT ;  /* 0x0000000369037209 */ /* 0x000fe40007810000 */
[----:B------:R-:W-:Y:S02]  /*32e0*/  FSEL R111, R39, -INF , P1 ;  /* 0xff800000276f7808 */ /* 0x000fe40000800000 */
[----:B------:R-:W-:Y:S02]  /*32f0*/  FMNMX.FTZ R6, R21, R6, !PT ;  /* 0x0000000615067209 */ /* 0x000fe40007810000 */
[----:B------:R-:W-:Y:S02]  /*3300*/  ISETP.GT.AND P1, PT, R0, 0x31, PT ;  /* 0x000000310000780c */ /* 0x000fe40003f24270 */
[----:B------:R-:W-:Y:S02]  /*3310*/  FSEL R161, R32, -INF , P0 ;  /* 0xff80000020a17808 */ /* 0x000fe40000000000 */
[----:B------:R-:W-:-:S02]  /*3320*/  FMNMX.FTZ R3, R104, R3, !PT ;  /* 0x0000000368037209 */ /* 0x000fc40007810000 */
[----:B------:R-:W-:Y:S02]  /*3330*/  FMNMX.FTZ R6, R28, R6, !PT ;  /* 0x000000061c067209 */ /* 0x000fe40007810000 */
[----:B------:R-:W-:Y:S02]  /*3340*/  FSEL R162, R35, -INF , P1 ;  /* 0xff80000023a27808 */ /* 0x000fe40000800000 */
[----:B------:R-:W-:Y:S02]  /*3350*/  FSEL R160, R33, -INF , P1 ;  /* 0xff80000021a07808 */ /* 0x000fe40000800000 */
[----:B------:R-:W-:Y:S02]  /*3360*/  ISETP.GT.AND P1, PT, R0, 0x38, PT ;  /* 0x000000380000780c */ /* 0x000fe40003f24270 */
[----:B------:R-:W-:Y:S02]  /*3370*/  FMNMX.FTZ R3, R161, R3, !PT ;  /* 0x00000003a1037209 */ /* 0x000fe40007810000 */
[----:B------:R-:W-:-:S02]  /*3380*/  FMNMX.FTZ R6, R29, R6, !PT ;  /* 0x000000061d067209 */ /* 0x000fc40007810000 */
[----:B------:R-:W-:Y:S02]  /*3390*/  FSEL R164, R34, -INF , P0 ;  /* 0xff80000022a47808 */ /* 0x000fe40000000000 */
[----:B------:R-:W-:Y:S01]  /*33a0*/  ISETP.GT.AND P0, PT, R0, 0x39, PT ;  /* 0x000000390000780c */ /* 0x000fe20003f04270 */
[----:B------:R-:W-:Y:S01]  /*33b0*/  LDSM.16.MT88.4 R32, [R225+0x900] ;  /* 0x00090000e120783b */ /* 0x000fe20000004200 */
[----:B------:R-:W-:Y:S02]  /*33c0*/  FSEL R134, R48, -INF , P1 ;  /* 0xff80000030867808 */ /* 0x000fe40000800000 */
[----:B------:R-:W-:Y:S02]  /*33d0*/  FMNMX.FTZ R3, R160, R3, !PT ;  /* 0x00000003a0037209 */ /* 0x000fe40007810000 */
[----:B------:R-:W-:Y:S02]  /*33e0*/  FMNMX.FTZ R6, R44, R6, !PT ;  /* 0x000000062c067209 */ /* 0x000fe40007810000 */
[----:B------:R-:W-:-:S02]  /*33f0*/  FSEL R163, R50, -INF , P1 ;  /* 0xff80000032a37808 */ /* 0x000fc40000800000 */
[----:B------:R-:W-:Y:S02]  /*3400*/  FSEL R133, R49, -INF , P0 ;  /* 0xff80000031857808 */ /* 0x000fe40000000000 */
[----:B------:R-:W-:Y:S02]  /*3410*/  ISETP.GT.AND P1, PT, R0, 0x40, PT ;  /* 0x000000400000780c */ /* 0x000fe40003f24270 */
[----:B------:R-:W-:Y:S02]  /*3420*/  FMNMX.FTZ R3, R134, R3, !PT ;  /* 0x0000000386037209 */ /* 0x000fe40007810000 */
[----:B------:R-:W-:Y:S02]  /*3430*/  FMNMX.FTZ R6, R45, R6, !PT ;  /* 0x000000062d067209 */ /* 0x000fe40007810000 */
[----:B------:R-:W-:Y:S02]  /*3440*/  FSEL R165, R51, -INF , P0 ;  /* 0xff80000033a57808 */ /* 0x000fe40000000000 */
[----:B------:R-:W-:Y:S01]  /*3450*/  ISETP.GT.AND P0, PT, R0, 0x41, PT ;  /* 0x000000410000780c */ /* 0x000fe20003f04270 */
[----:B------:R-:W-:Y:S01]  /*3460*/  LDSM.16.MT88.4 R48, [R225+0x3100] ;  /* 0x00310000e130783b */ /* 0x000fe20000004200 */
[----:B------:R-:W-:-:S02]  /*3470*/  FSEL R175, R24, -INF , P1 ;  /* 0xff80000018af7808 */ /* 0x000fc40000800000 */
[----:B------:R-:W-:Y:S02]  /*3480*/  FMNMX.FTZ R3, R133, R3, !PT ;  /* 0x0000000385037209 */ /* 0x000fe40007810000 */
[----:B------:R-:W-:Y:S02]  /*3490*/  FMNMX.FTZ R6, R110, R6, !PT ;  /* 0x000000066e067209 */ /* 0x000fe40007810000 */
[----:B------:R-:W-:Y:S02]  /*34a0*/  FSEL R197, R26, -INF , P1 ;  /* 0xff8000001ac57808 */ /* 0x000fe40000800000 */
[----:B------:R-:W-:Y:S02]  /*34b0*/  FSEL R174, R25, -INF , P0 ;  /* 0xff80000019ae7808 */ /* 0x000fe40000000000 */
[----:B------:R-:W-:Y:S02]  /*34c0*/  ISETP.GT.AND P1, PT, R0, 0x48, PT ;  /* 0x000000480000780c */ /* 0x000fe40003f24270 */
[----:B------:R-:W-:-:S02]  /*34d0*/  FMNMX.FTZ R3, R175, R3, !PT ;  /* 0x00000003af037209 */ /* 0x000fc40007810000 */
[----:B------:R-:W-:Y:S02]  /*34e0*/  FSEL R109, R38, -INF , P2 ;  /* 0xff800000266d7808 */ /* 0x000fe40001000000 */
[----:B------:R-:W-:Y:S01]  /*34f0*/  FMNMX.FTZ R6, R108, R6, !PT ;  /* 0x000000066c067209 */ /* 0x000fe20007810000 */
[----:B------:R-:W-:Y:S01]  /*3500*/  LDSM.16.MT88.4 R36, [R224+0x900] ;  /* 0x00090000e024783b */ /* 0x000fe20000004200 */
[----:B------:R-:W-:Y:S02]  /*3510*/  FSEL R196, R27, -INF , P0 ;  /* 0xff8000001bc47808 */ /* 0x000fe40000000000 */
[----:B------:R-:W-:Y:S01]  /*3520*/  ISETP.GT.AND P0, PT, R0, 0x49, PT ;  /* 0x000000490000780c */ /* 0x000fe20003f04270 */
[----:B------:R-:W-:Y:S01]  /*3530*/  LDSM.16.MT88.4 R24, [R225+0x100] ;  /* 0x00010000e118783b */ /* 0x000fe20000004200 */
[----:B------:R-:W-:Y:S02]  /*3540*/  FSEL R173, R16, -INF , P1 ;  /* 0xff80000010ad7808 */ /* 0x000fe40000800000 */
[----:B------:R-:W-:-:S02]  /*3550*/  FMNMX.FTZ R3, R174, R3, !PT ;  /* 0x00000003ae037209 */ /* 0x000fc40007810000 */
[----:B------:R-:W-:Y:S02]  /*3560*/  FMNMX.FTZ R6, R109, R6, !PT ;  /* 0x000000066d067209 */ /* 0x000fe40007810000 */
[----:B------:R-:W-:Y:S02]  /*3570*/  FSEL R172, R17, -INF , P0 ;  /* 0xff80000011ac7808 */ /* 0x000fe40000000000 */
[C---:B------:R-:W-:Y:S02]  /*3580*/  ISETP.GT.AND P3, PT, R0.reuse, 0x50, PT ;  /* 0x000000500000780c */ /* 0x040fe40003f64270 */
[----:B------:R-:W-:Y:S02]  /*3590*/  FMNMX.FTZ R3, R173, R3, !PT ;  /* 0x00000003ad037209 */ /* 0x000fe40007810000 */
[----:B------:R-:W-:Y:S02]  /*35a0*/  FMNMX.FTZ R6, R111, R6, !PT ;  /* 0x000000066f067209 */ /* 0x000fe40007810000 */
[----:B------:R-:W-:-:S02]  /*35b0*/  ISETP.GT.AND P2, PT, R0, 0x51, PT ;  /* 0x000000510000780c */ /* 0x000fc40003f44270 */
[----:B------:R-:W-:Y:S02]  /*35c0*/  FSEL R250, R52, -INF , P3 ;  /* 0xff80000034fa7808 */ /* 0x000fe40001800000 */
[----:B------:R-:W-:Y:S02]  /*35d0*/  FMNMX.FTZ R3, R172, R3, !PT ;  /* 0x00000003ac037209 */ /* 0x000fe40007810000 */
[----:B------:R-:W-:Y:S02]  /*35e0*/  FMNMX.FTZ R6, R164, R6, !PT ;  /* 0x00000006a4067209 */ /* 0x000fe40007810000 */
[----:B------:R-:W-:Y:S02]  /*35f0*/  FSEL R183, R18, -INF , P1 ;  /* 0xff80000012b77808 */ /* 0x000fe40000800000 */
[----:B------:R-:W-:Y:S02]  /*3600*/  FSEL R198, R19, -INF , P0 ;  /* 0xff80000013c67808 */ /* 0x000fe40000000000 */
[----:B------:R-:W-:Y:S01]  /*3610*/  ISETP.GT.AND P1, PT, R0, 0x58, PT ;  /* 0x000000580000780c */ /* 0x000fe20003f24270 */
[----:B------:R-:W-:Y:S01]  /*3620*/  LDSM.16.MT88.4 R16, [R224+0x100] ;  /* 0x00010000e010783b */ /* 0x000fe20000004200 */
[----:B------:R-:W-:-:S02]  /*3630*/  FSEL R169, R53, -INF , P2 ;  /* 0xff80000035a97808 */ /* 0x000fc40001000000 */
[----:B------:R-:W-:Y:S02]  /*3640*/  FMNMX.FTZ R3, R250, R3, !PT ;  /* 0x00000003fa037209 */ /* 0x000fe40007810000 */
[----:B------:R-:W-:Y:S02]  /*3650*/  ISETP.GT.AND P0, PT, R0, 0x59, PT ;  /* 0x000000590000780c */ /* 0x000fe40003f04270 */
[----:B------:R-:W-:Y:S02]  /*3660*/  FMNMX.FTZ R0, R162, R6, !PT ;  /* 0x00000006a2007209 */ /* 0x000fe40007810000 */
[----:B------:R-:W-:Y:S02]  /*3670*/  FSEL R251, R40, -INF , P1 ;  /* 0xff80000028fb7808 */ /* 0x000fe40000800000 */
[----:B------:R-:W-:Y:S02]  /*3680*/  FMNMX.FTZ R132, R169, R3, !PT ;  /* 0x00000003a9847209 */ /* 0x000fe40007810000 */
[----:B------:R-:W-:-:S02]  /*3690*/  FMNMX.FTZ R0, R163, R0, !PT ;  /* 0x00000000a3007209 */ /* 0x000fc40007810000 */
[----:B------:R-:W-:Y:S02]  /*36a0*/  FSEL R170, R41, -INF , P0 ;  /* 0xff80000029aa7808 */ /* 0x000fe40000000000 */
[----:B------:R-:W-:Y:S02]  /*36b0*/  FMNMX.FTZ R132, R251, R132, !PT ;  /* 0x00000084fb847209 */ /* 0x000fe40007810000 */
[----:B------:R-:W-:Y:S02]  /*36c0*/  FMNMX.FTZ R0, R165, R0, !PT ;  /* 0x00000000a5007209 */ /* 0x000fe40007810000 */
[----:B------:R-:W-:Y:S02]  /*36d0*/  FMNMX.FTZ R132, R170, R132, !PT ;  /* 0x00000084aa847209 */ /* 0x000fe40007810000 */
[----:B------:R-:W-:Y:S02]  /*36e0*/  FMNMX.FTZ R0, R197, R0, !PT ;  /* 0x00000000c5007209 */ /* 0x000fe40007810000 */
[----:B------:R-:W-:Y:S01]  /*36f0*/  FSEL R168, R54, -INF , P3 ;  /* 0xff80000036a87808 */ /* 0x000fe20001800000 */
[----:B------:R-:W1:Y:S01]  /*3700*/  SHFL.BFLY PT, R3, R132, 0x2, 0x1f ;  /* 0x0c401f0084037f89 */ /* 0x000e6200000e0000 */
[----:B------:R-:W-:-:S02]  /*3710*/  FMNMX.FTZ R0, R196, R0, !PT ;  /* 0x00000000c4007209 */ /* 0x000fc40007810000 */
[----:B------:R-:W-:Y:S02]  /*3720*/  FSEL R249, R55, -INF , P2 ;  /* 0xff80000037f97808 */ /* 0x000fe40001000000 */
[----:B------:R-:W-:Y:S01]  /*3730*/  FMNMX.FTZ R0, R183, R0, !PT ;  /* 0x00000000b7007209 */ /* 0x000fe20007810000 */
[----:B------:R-:W-:Y:S01]  /*3740*/  LDSM.16.MT88.4 R52, [R228+0x100] ;  /* 0x00010000e434783b */ /* 0x000fe20000004200 */
[----:B------:R-:W-:Y:S02]  /*3750*/  FSEL R46, R42, -INF , P1 ;  /* 0xff8000002a2e7808 */ /* 0x000fe40000800000 */
[----:B------:R-:W-:Y:S02]  /*3760*/  FMNMX.FTZ R0, R198, R0, !PT ;  /* 0x00000000c6007209 */ /* 0x000fe40007810000 */
[----:B------:R-:W-:Y:S02]  /*3770*/  FSEL R47, R43, -INF , P0 ;  /* 0xff8000002b2f7808 */ /* 0x000fe40000000000 */
[----:B------:R-:W-:-:S04]  /*3780*/  FMNMX.FTZ R0, R168, R0, !PT ;  /* 0x00000000a8007209 */ /* 0x000fc80007810000 */
[----:B------:R-:W-:-:S04]  /*3790*/  FMNMX.FTZ R0, R249, R0, !PT ;  /* 0x00000000f9007209 */ /* 0x000fc80007810000 */
[----:B------:R-:W-:Y:S02]  /*37a0*/  FMNMX.FTZ R0, R46, R0, !PT ;  /* 0x000000002e007209 */ /* 0x000fe40007810000 */
[----:B-1----:R-:W-:Y:S02]  /*37b0*/  FMNMX.FTZ R132, R132, R3, !PT ;  /* 0x0000000384847209 */ /* 0x002fe40007810000 */
[----:B------:R-:W-:-:S03]  /*37c0*/  FMNMX.FTZ R3, R47, R0, !PT ;  /* 0x000000002f037209 */ /* 0x000fc60007810000 */
[----:B------:R-:W1:Y:S04]  /*37d0*/  SHFL.BFLY PT, R0, R132, 0x1, 0x1f ;  /* 0x0c201f0084007f89 */ /* 0x000e6800000e0000 */
[----:B------:R-:W2:Y:S01]  /*37e0*/  SHFL.BFLY PT, R6, R3, 0x2, 0x1f ;  /* 0x0c401f0003067f89 */ /* 0x000ea200000e0000 */
[----:B-1----:R-:W-:Y:S02]  /*37f0*/  FMNMX.FTZ R132, R132, R0, !PT ;  /* 0x0000000084847209 */ /* 0x002fe40007810000 */
[----:B--2---:R-:W-:-:S03]  /*3800*/  FMNMX.FTZ R3, R3, R6, !PT ;  /* 0x0000000603037209 */ /* 0x004fc60007810000 */
[C---:B------:R-:W-:Y:S01]  /*3810*/  FMUL.FTZ R12, R132.reuse, c[0x0][0x2d0] ;  /* 0x0000b400840c7a20 */ /* 0x040fe20000410000 */
[----:B------:R-:W-:Y:S01]  /*3820*/  FSETP.NEU.FTZ.AND P0, PT, R132, -INF , PT ;  /* 0xff8000008400780b */ /* 0x000fe20003f1d000 */
[----:B------:R-:W1:Y:S03]  /*3830*/  SHFL.BFLY PT, R6, R3, 0x1, 0x1f ;  /* 0x0c201f0003067f89 */ /* 0x000e6600000e0000 */
[----:B------:R-:W-:-:S05]  /*3840*/  FSEL R12, R12, RZ, P0 ;  /* 0x000000ff0c0c7208 */ /* 0x000fca0000000000 */
[----:B------:R-:W-:-:S04]  /*3850*/  FFMA.FTZ R0, R7, c[0x0][0x2d0], -R12 ;  /* 0x0000b40007007a23 */ /* 0x000fc8000001080c */
[----:B------:R2:W-:Y:S01]  /*3860*/  MUFU.EX2 R171, R0 ;  /* 0x0000000000ab7308 */ /* 0x0005e20000000800 */
[----:B-1----:R-:W-:Y:S01]  /*3870*/  FMNMX.FTZ R3, R3, R6, !PT ;  /* 0x0000000603037209 */ /* 0x002fe20007810000 */
[--C-:B------:R-:W-:Y:S02]  /*3880*/  FFMA.FTZ R6, R11, c[0x0][0x2d0], -R12.reuse ;  /* 0x0000b4000b067a23 */ /* 0x100fe4000001080c */
[----:B--2---:R-:W-:Y:S01]  /*3890*/  FFMA.FTZ R0, R8, c[0x0][0x2d0], -R12 ;  /* 0x0000b40008007a23 */ /* 0x004fe2000001080c */
[----:B------:R-:W-:-:S03]  /*38a0*/  FSETP.NEU.FTZ.AND P0, PT, R3, -INF , PT ;  /* 0xff8000000300780b */ /* 0x000fc60003f1d000 */
[----:B------:R1:W-:Y:S08]  /*38b0*/  MUFU.EX2 R167, R6 ;  /* 0x0000000600a77308 */ /* 0x0003f00000000800 */
[----:B------:R2:W3:Y:S01]  /*38c0*/  MUFU.EX2 R103, R0 ;  /* 0x0000000000677308 */ /* 0x0004e20000000800 */
[----:B-1----:R-:W-:-:S07]  /*38d0*/  FFMA.FTZ R6, R13, c[0x0][0x2d0], -R12 ;  /* 0x0000b4000d067a23 */ /* 0x002fce000001080c */
[----:B------:R-:W-:Y:S01]  /*38e0*/  MUFU.EX2 R166, R6 ;  /* 0x0000000600a67308 */ /* 0x000fe20000000800 */
[----:B--2---:R-:W-:Y:S01]  /*38f0*/  FFMA.FTZ R0, R9, c[0x0][0x2d0], -R12 ;  /* 0x0000b40009007a23 */ /* 0x004fe2000001080c */
[----:B---3--:R-:W-:-:S06]  /*3900*/  F2FP.BF16.PACK_AB R8, R103, R171 ;  /* 0x000000ab6708723e */ /* 0x008fcc00000010ff */
[----:B------:R1:W2:Y:S02]  /*3910*/  MUFU.EX2 R30, R0 ;  /* 0x00000000001e7308 */ /* 0x0002a40000000800 */
[----:B-1----:R-:W-:Y:S01]  /*3920*/  FFMA.FTZ R0, R10, c[0x0][0x2d0], -R12 ;  /* 0x0000b4000a007a23 */ /* 0x002fe2000001080c */
[----:B--2---:R-:W-:-:S05]  /*3930*/  MOV R13, R30 ;  /* 0x0000001e000d7202 */ /* 0x004fca0000000f00 */
[----:B------:R1:W2:Y:S02]  /*3940*/  MUFU.EX2 R199, R0 ;  /* 0x0000000000c77308 */ /* 0x0002a40000000800 */
[----:B-1----:R-:W-:Y:S01]  /*3950*/  FMUL.FTZ R0, R3, c[0x0][0x2d0] ;  /* 0x0000b40003007a20 */ /* 0x002fe20000410000 */
[----:B--2---:R-:W-:-:S04]  /*3960*/  F2FP.BF16.PACK_AB R10, R199, R13 ;  /* 0x0000000dc70a723e */ /* 0x004fc800000010ff */
[----:B------:R-:W-:Y:S02]  /*3970*/  FSEL R0, R0, RZ, P0 ;  /* 0x000000ff00007208 */ /* 0x000fe40000000000 */
[----:B------:R-:W-:-:S03]  /*3980*/  PLOP3.LUT P0, PT, PT, PT, UP0, 0x80, 0x0 ;  /* 0x000000000000781c */ /* 0x000fc60003f0f008 */
[----:B------:R-:W-:Y:S02]  /*3990*/  FFMA.FTZ R4, R14, c[0x0][0x2d0], -R0 ;  /* 0x0000b4000e047a23 */ /* 0x000fe40000010800 */
[----:B------:R-:W-:Y:S02]  /*39a0*/  IMAD.MOV.U32 R14, RZ, RZ, R46 ;  /* 0x000000ffff0e7224 */ /* 0x000fe400078e002e */
[----:B------:R1:W-:Y:S02]  /*39b0*/  MUFU.EX2 R121, R4 ;  /* 0x0000000400797308 */ /* 0x0003e40000000800 */
[----:B-1----:R-:W-:Y:S01]  /*39c0*/  FFMA.FTZ R4, R15, c[0x0][0x2d0], -R0 ;  /* 0x0000b4000f047a23 */ /* 0x002fe20000010800 */
[----:B------:R-:W-:-:S05]  /*39d0*/  MOV R15, R47 ;  /* 0x0000002f000f7202 */ /* 0x000fca0000000f00 */
[----:B------:R1:W2:Y:S02]  /*39e0*/  MUFU.EX2 R101, R4 ;  /* 0x0000000400657308 */ /* 0x0002a40000000800 */
[----:B-1----:R-:W-:Y:S01]  /*39f0*/  FFMA.FTZ R4, R20, c[0x0][0x2d0], -R0 ;  /* 0x0000b40014047a23 */ /* 0x002fe20000010800 */
[----:B--2---:R-:W-:-:S05]  /*3a00*/  F2FP.BF16.PACK_AB R9, R101, R121 ;  /* 0x000000796509723e */ /* 0x004fca00000010ff */
[----:B------:R1:W-:Y:S02]  /*3a10*/  MUFU.EX2 R180, R4 ;  /* 0x0000000400b47308 */ /* 0x0003e40000000800 */
[----:B-1----:R-:W-:-:S06]  /*3a20*/  FFMA.FTZ R4, R21, c[0x0][0x2d0], -R0 ;  /* 0x0000b40015047a23 */ /* 0x002fcc0000010800 */
[----:B------:R1:W2:Y:S02]  /*3a30*/  MUFU.EX2 R102, R4 ;  /* 0x0000000400667308 */ /* 0x0002a40000000800 */
[----:B-1----:R-:W-:Y:S01]  /*3a40*/  FFMA.FTZ R4, R23, c[0x0][0x2d0], -R12 ;  /* 0x0000b40017047a23 */ /* 0x002fe2000001080c */
[----:B--2---:R-:W-:-:S05]  /*3a50*/  F2FP.BF16.PACK_AB R11, R102, R180 ;  /* 0x000000b4660b723e */ /* 0x004fca00000010ff */
[----:B------:R1:W-:Y:S02]  /*3a60*/  MUFU.EX2 R182, R4 ;  /* 0x0000000400b67308 */ /* 0x0003e40000000800 */
[C---:B------:R-:W-:Y:S08]  /*3a70*/  HMMA.16816.F32.BF16 R40, R8.reuse, R16, RZ ;  /* 0x000000100828723c */ /* 0x040ff000000418ff */
[----:B------:R-:W-:Y:S01]  /*3a80*/  HMMA.16816.F32.BF16 R68, R8, R64, RZ ;  /* 0x000000400844723c */ /* 0x000fe200000418ff */
[----:B-1----:R-:W-:-:S04]  /*3a90*/  FFMA.FTZ R4, R22, c[0x0][0x2d0], -R12 ;  /* 0x0000b40016047a23 */ /* 0x002fc8000001080c */
[----:B------:R1:W2:Y:S03]  /*3aa0*/  MUFU.EX2 R7, R4 ;  /* 0x0000000400077308 */ /* 0x0002a60000000800 */
[C---:B------:R-:W-:Y:S08]  /*3ab0*/  HMMA.16816.F32.BF16 R20, R8.reuse, R24, RZ ;  /* 0x000000180814723c */ /* 0x040ff000000418ff */
[----:B------:R-:W-:Y:S01]  /*3ac0*/  HMMA.16816.F32.BF16 R64, R8, R66, RZ ;  /* 0x000000420840723c */ /* 0x000fe200000418ff */
[----:B-1----:R-:W-:-:S02]  /*3ad0*/  FFMA.FTZ R4, R28, c[0x0][0x2d0], -R0 ;  /* 0x0000b4001c047a23 */ /* 0x002fc40000010800 */
[----:B--2---:R-:W-:Y:S02]  /*3ae0*/  IMAD.MOV.U32 R2, RZ, RZ, R7 ;  /* 0x000000ffff027224 */ /* 0x004fe400078e0007 */
[----:B------:R1:W-:Y:S03]  /*3af0*/  MUFU.EX2 R181, R4 ;  /* 0x0000000400b57308 */ /* 0x0003e60000000800 */
[----:B------:R-:W-:Y:S01]  /*3b00*/  F2FP.BF16.PACK_AB R6, R2, R182 ;  /* 0x000000b60206723e */ /* 0x000fe200000010ff */
[--C-:B-1----:R-:W-:Y:S02]  /*3b10*/  FFMA.FTZ R4, R29, c[0x0][0x2d0], -R0.reuse ;  /* 0x0000b4001d047a23 */ /* 0x102fe40000010800 */
[C---:B------:R-:W-:Y:S02]  /*3b20*/  HMMA.16816.F32.BF16 R28, R8.reuse, R18, RZ ;  /* 0x00000012081c723c */ /* 0x040fe400000418ff */
[----:B------:R1:W2:Y:S06]  /*3b30*/  MUFU.EX2 R120, R4 ;  /* 0x0000000400787308 */ /* 0x0002ac0000000800 */
[C---:B------:R-:W-:Y:S08]  /*3b40*/  HMMA.16816.F32.BF16 R16, R8.reuse, R26, RZ ;  /* 0x0000001a0810723c */ /* 0x040ff000000418ff */
[----:B------:R-:W-:Y:S01]  /*3b50*/  HMMA.16816.F32.BF16 R24, R8, R54, RZ ;  /* 0x000000360818723c */ /* 0x000fe200000418ff */
[----:B-1----:R-:W-:Y:S01]  /*3b60*/  FFMA.FTZ R4, R44, c[0x0][0x2d0], -R0 ;  /* 0x0000b4002c047a23 */ /* 0x002fe20000010800 */
[----:B--2---:R-:W-:-:S03]  /*3b70*/  F2FP.BF16.PACK_AB R5, R120, R181 ;  /* 0x000000b57805723e */ /* 0x004fc600000010ff */
[----:B------:R1:W-:Y:S02]  /*3b80*/  MUFU.EX2 R100, R4 ;  /* 0x0000000400647308 */ /* 0x0003e40000000800 */
[----:B-1----:R-:W-:Y:S02]  /*3b90*/  FFMA.FTZ R4, R45, c[0x0][0x2d0], -R0 ;  /* 0x0000b4002d047a23 */ /* 0x002fe40000010800 */
[----:B------:R-:W1:Y:S04]  /*3ba0*/  LDSM.16.MT88.4 R44, [R227+0x100] ;  /* 0x00010000e32c783b */ /* 0x000e680000004200 */
[----:B------:R2:W3:Y:S02]  /*3bb0*/  MUFU.EX2 R252, R4 ;  /* 0x0000000400fc7308 */ /* 0x0004e40000000800 */
[----:B--2---:R-:W-:-:S02]  /*3bc0*/  F2FP.BF16.PACK_AB R4, R166, R167 ;  /* 0x000000a7a604723e */ /* 0x004fc400000010ff */
[----:B---3--:R-:W-:-:S07]  /*3bd0*/  F2FP.BF16.PACK_AB R7, R252, R100 ;  /* 0x00000064fc07723e */ /* 0x008fce00000010ff */
[C---:B------:R-:W-:Y:S08]  /*3be0*/  HMMA.16816.F32.BF16 R136, R4.reuse, R36, R40 ;  /* 0x000000240488723c */ /* 0x040ff00000041828 */
[C---:B------:R-:W-:Y:S01]  /*3bf0*/  HMMA.16816.F32.BF16 R148, R4.reuse, R38, R28 ;  /* 0x000000260494723c */ /* 0x040fe2000004181c */
[----:B------:R-:W2:Y:S07]  /*3c00*/  LDSM.16.MT88.4 R36, [R224+0x3100] ;  /* 0x00310000e024783b */ /* 0x000eae0000004200 */
[C---:B------:R-:W-:Y:S08]  /*3c10*/  HMMA.16816.F32.BF16 R144, R4.reuse, R32, R20 ;  /* 0x000000200490723c */ /* 0x040ff00000041814 */
[----:B------:R-:W-:Y:S01]  /*3c20*/  HMMA.16816.F32.BF16 R140, R4, R34, R16 ;  /* 0x00000022048c723c */ /* 0x000fe20000041810 */
[----:B------:R-:W3:Y:S07]  /*3c30*/  LDSM.16.MT88.4 R32, [R227+0x900] ;  /* 0x00090000e320783b */ /* 0x000eee0000004200 */
[C---:B-1----:R-:W-:Y:S08]  /*3c40*/  HMMA.16816.F32.BF16 R20, R8.reuse, R44, RZ ;  /* 0x0000002c0814723c */ /* 0x042ff000000418ff */
[C---:B------:R-:W-:Y:S08]  /*3c50*/  HMMA.16816.F32.BF16 R16, R8.reuse, R46, RZ ;  /* 0x0000002e0810723c */ /* 0x040ff000000418ff */
[C---:B------:R-:W-:Y:S01]  /*3c60*/  HMMA.16816.F32.BF16 R28, R8.reuse, R52, RZ ;  /* 0x00000034081c723c */ /* 0x040fe200000418ff */
[----:B------:R-:W1:Y:S07]  /*3c70*/  LDSM.16.MT88.4 R52, [R227+0x3100] ;  /* 0x00310000e334783b */ /* 0x000e6e0000004200 */
[C---:B--2---:R-:W-:Y:S08]  /*3c80*/  HMMA.16816.F32.BF16 R44, R8.reuse, R36, RZ ;  /* 0x00000024082c723c */ /* 0x044ff000000418ff */
[----:B------:R-:W-:Y:S08]  /*3c90*/  HMMA.16816.F32.BF16 R40, R8, R38, RZ ;  /* 0x000000260828723c */ /* 0x000ff000000418ff */
[C---:B---3--:R-:W-:Y:S08]  /*3ca0*/  HMMA.16816.F32.BF16 R116, R4.reuse, R32, R20 ;  /* 0x000000200474723c */ /* 0x048ff00000041814 */
[----:B------:R-:W-:Y:S08]  /*3cb0*/  HMMA.16816.F32.BF16 R124, R4, R34, R16 ;  /* 0x00000022047c723c */ /* 0x000ff00000041810 */
[C---:B------:R-:W-:Y:S08]  /*3cc0*/  HMMA.16816.F32.BF16 R36, R8.reuse, R48, RZ ;  /* 0x000000300824723c */ /* 0x040ff000000418ff */
[----:B------:R-:W-:Y:S08]  /*3cd0*/  HMMA.16816.F32.BF16 R32, R8, R50, RZ ;  /* 0x000000320820723c */ /* 0x000ff000000418ff */
[----:B------:R-:W-:Y:S08]  /*3ce0*/  HMMA.16816.F32.BF16 R128, R4, R60, R28 ;  /* 0x0000003c0480723c */ /* 0x000ff0000004181c */
[----:B------:R-:W-:Y:S08]  /*3cf0*/  HMMA.16816.F32.BF16 R28, R8, R56, RZ ;  /* 0x00000038081c723c */ /* 0x000ff000000418ff */
[----:B------:R-:W-:Y:S08]  /*3d00*/  HMMA.16816.F32.BF16 R112, R4, R62, R24 ;  /* 0x0000003e0470723c */ /* 0x000ff00000041818 */
[C---:B------:R-:W-:Y:S08]  /*3d10*/  HMMA.16816.F32.BF16 R24, R8.reuse, R58, RZ ;  /* 0x0000003a0818723c */ /* 0x040ff000000418ff */
[C---:B-1----:R-:W-:Y:S08]  /*3d20*/  HMMA.16816.F32.BF16 R20, R8.reuse, R52, RZ ;  /* 0x000000340814723c */ /* 0x042ff000000418ff */
[C---:B------:R-:W-:Y:S08]  /*3d30*/  HMMA.16816.F32.BF16 R16, R8.reuse, R54, RZ ;  /* 0x000000360810723c */ /* 0x040ff000000418ff */
[C---:B------:R-:W-:Y:S08]  /*3d40*/  HMMA.16816.F32.BF16 R60, R8.reuse, R72, RZ ;  /* 0x00000048083c723c */ /* 0x040ff000000418ff */
[C---:B------:R-:W-:Y:S08]  /*3d50*/  HMMA.16816.F32.BF16 R56, R8.reuse, R74, RZ ;  /* 0x0000004a0838723c */ /* 0x040ff000000418ff */
[C---:B------:R-:W-:Y:S08]  /*3d60*/  HMMA.16816.F32.BF16 R52, R8.reuse, R76, RZ ;  /* 0x0000004c0834723c */ /* 0x040ff000000418ff */
[C---:B------:R-:W-:Y:S08]  /*3d70*/  HMMA.16816.F32.BF16 R48, R8.reuse, R78, RZ ;  /* 0x0000004e0830723c */ /* 0x040ff000000418ff */
[C---:B------:R-:W-:Y:S07]  /*3d80*/  HMMA.16816.F32.BF16 R72, R8.reuse, R84, RZ ;  /* 0x000000540848723c */ /* 0x040fee00000418ff */
[----:B------:R-:W-:Y:S01]  /*3d90*/  MOV R85, R120 ;  /* 0x0000007800557202 */ /* 0x000fe20000000f00 */
[----:B------:R-:W-:Y:S01]  /*3da0*/  HMMA.16816.F32.BF16 R76, R8, R86, RZ ;  /* 0x00000056084c723c */ /* 0x000fe200000418ff */
[----:B------:R-:W-:-:S06]  /*3db0*/  IMAD.MOV.U32 R84, RZ, RZ, R121 ;  /* 0x000000ffff547224 */ /* 0x000fcc00078e0079 */
[----:B------:R-:W-:Y:S01]  /*3dc0*/  IMAD.MOV.U32 R87, RZ, RZ, R102 ;  /* 0x000000ffff577224 */ /* 0x000fe200078e0066 */
[----:B------:R-:W-:Y:S01]  /*3dd0*/  MOV R10, R101 ;  /* 0x00000065000a7202 */ /* 0x000fe20000000f00 */
[----:B------:R-:W-:Y:S01]  /*3de0*/  IMAD.MOV.U32 R86, RZ, RZ, R103 ;  /* 0x000000ffff567224 */ /* 0x000fe200078e0067 */
[----:B------:R-:W-:Y:S01]  /*3df0*/  HMMA.16816.F32.BF16 R120, R4, R96, R44 ;  /* 0x000000600478723c */ /* 0x000fe2000004182c */
[----:B------:R-:W-:-:S07]  /*3e00*/  IMAD.MOV.U32 R11, RZ, RZ, R100 ;  /* 0x000000ffff0b7224 */ /* 0x000fce00078e0064 */
[C---:B------:R-:W-:Y:S08]  /*3e10*/  HMMA.16816.F32.BF16 R100, R4.reuse, R98, R40 ;  /* 0x000000620464723c */ /* 0x040ff00000041828 */
[C---:B------:R-:W-:Y:S08]  /*3e20*/  HMMA.16816.F32.BF16 R96, R4.reuse, R92, R36 ;  /* 0x0000005c0460723c */ /* 0x040ff00000041824 */
[C---:B------:R-:W-:Y:S07]  /*3e30*/  HMMA.16816.F32.BF16 R92, R4.reuse, R94, R32 ;  /* 0x0000005e045c723c */ /* 0x040fee0000041820 */
[----:B------:R-:W-:Y:S01]  /*3e40*/  IMAD.MOV.U32 R32, RZ, RZ, R86 ;  /* 0x000000ffff207224 */ /* 0x000fe200078e0056 */
[----:B------:R-:W-:Y:S01]  /*3e50*/  MOV R33, R87 ;  /* 0x0000005700217202 */ /* 0x000fe20000000f00 */
[----:B------:R-:W-:Y:S01]  /*3e60*/  IMAD.MOV.U32 R34, RZ, RZ, R84 ;  /* 0x000000ffff227224 */ /* 0x000fe200078e0054 */
[C---:B------:R-:W-:Y:S01]  /*3e70*/  HMMA.16816.F32.BF16 R40, R4.reuse, R80, R20 ;  /* 0x000000500428723c */ /* 0x040fe20000041814 */
[----:B------:R-:W-:Y:S01]  /*3e80*/  IMAD.MOV.U32 R35, RZ, RZ, R85 ;  /* 0x000000ffff237224 */ /* 0x000fe200078e0055 */
[----:B------:R-:W1:Y:S05]  /*3e90*/  LDSM.16.MT88.4 R20, [R224+0x6900] ;  /* 0x00690000e014783b */ /* 0x000e6a0000004200 */
[----:B------:R-:W-:Y:S01]  /*3ea0*/  IMAD.MOV.U32 R81, RZ, RZ, R33 ;  /* 0x000000ffff517224 */ /* 0x000fe200078e0021 */
[----:B------:R-:W-:Y:S01]  /*3eb0*/  HMMA.16816.F32.BF16 R84, R4, R88, R28 ;  /* 0x000000580454723c */ /* 0x000fe2000004181c */
[----:B------:R-:W-:-:S06]  /*3ec0*/  MOV R80, R34 ;  /* 0x0000002200507202 */ /* 0x000fcc0000000f00 */
[----:B------:R-:W-:Y:S01]  /*3ed0*/  MOV R30, R10 ;  /* 0x0000000a001e7202 */ /* 0x000fe20000000f00 */
[----:B------:R-:W-:Y:S01]  /*3ee0*/  IMAD.MOV.U32 R31, RZ, RZ, R11 ;  /* 0x000000ffff1f7224 */ /* 0x000fe200078e000b */
[C---:B------:R-:W-:Y:S01]  /*3ef0*/  HMMA.16816.F32.BF16 R88, R4.reuse, R90, R24 ;  /* 0x0000005a0458723c */ /* 0x040fe20000041818 */
[----:B------:R-:W2:Y:S04]  /*3f00*/  LDSM.16.MT88.4 R8, [R228+0x6900] ;  /* 0x00690000e408783b */ /* 0x000ea80000004200 */
[----:B------:R-:W3:Y:S03]  /*3f10*/  LDSM.16.MT88.4 R24, [R227+0x6900] ;  /* 0x00690000e318783b */ /* 0x000ee60000004200 */
[C---:B------:R-:W-:Y:S01]  /*3f20*/  HMMA.16816.F32.BF16 R36, R4.reuse, R82, R16 ;  /* 0x000000520424723c */ /* 0x040fe20000041810 */
[----:B------:R-:W4:Y:S06]  /*3f30*/  LDSM.16.MT88.4 R16, [R225+0x6900] ;  /* 0x00690000e110783b */ /* 0x000f2c0000004200 */
[----:B------:R-:W-:Y:S01]  /*3f40*/  IMAD.MOV.U32 R83, RZ, RZ, R35 ;  /* 0x000000ffff537224 */ /* 0x000fe200078e0023 */
[C---:B-1----:R-:W-:Y:S08]  /*3f50*/  HMMA.16816.F32.BF16 R68, R4.reuse, R20, R68 ;  /* 0x000000140444723c */ /* 0x042ff00000041844 */
[C---:B------:R-:W-:Y:S01]  /*3f60*/  HMMA.16816.F32.BF16 R64, R4.reuse, R22, R64 ;  /* 0x000000160440723c */ /* 0x040fe20000041840 */
[----:B------:R-:W-:Y:S07]  /*3f70*/  LDSM.16.MT88.4 R20, [R225+0x1100] ;  /* 0x00110000e114783b */ /* 0x000fee0000004200 */
[C---:B--2---:R-:W-:Y:S07]  /*3f80*/  HMMA.16816.F32.BF16 R44, R4.reuse, R8, R52 ;  /* 0x00000008042c723c */ /* 0x044fee0000041834 */
[----:B------:R-:W-:Y:S01]  /*3f90*/  IMAD.MOV.U32 R53, RZ, RZ, R32 ;  /* 0x000000ffff357224 */ /* 0x000fe200078e0020 */
[----:B------:R-:W-:Y:S01]  /*3fa0*/  MOV R54, R31 ;  /* 0x0000001f00367202 */ /* 0x000fe20000000f00 */
[----:B---3--:R-:W-:Y:S01]  /*3fb0*/  HMMA.16816.F32.BF16 R32, R4, R24, R72 ;  /* 0x000000180420723c */ /* 0x008fe20000041848 */
[----:B------:R-:W-:-:S06]  /*3fc0*/  IMAD.MOV.U32 R55, RZ, RZ, R30 ;  /* 0x000000ffff377224 */ /* 0x000fcc00078e001e */
[----:B------:R-:W-:Y:S01]  /*3fd0*/  IMAD.MOV.U32 R73, RZ, RZ, R2 ;  /* 0x000000ffff497224 */ /* 0x000fe200078e0002 */
[----:B------:R-:W-:Y:S01]  /*3fe0*/  MOV R74, R252 ;  /* 0x000000fc004a7202 */ /* 0x000fe20000000f00 */
[--C-:B------:R-:W-:Y:S01]  /*3ff0*/  FFMA.FTZ R2, R107, c[0x0][0x2d0], -R12.reuse ;  /* 0x0000b4006b027a23 */ /* 0x100fe2000001080c */
[C---:B------:R-:W-:Y:S01]  /*4000*/  HMMA.16816.F32.BF16 R28, R4.reuse, R26, R76 ;  /* 0x0000001a041c723c */ /* 0x040fe2000004184c */
[----:B------:R-:W1:Y:S02]  /*4010*/  LDSM.16.MT88.4 R24, [R224+0x1100] ;  /* 0x00110000e018783b */ /* 0x000e640000004200 */
[----:B------:R2:W-:Y:S05]  /*4020*/  MUFU.EX2 R252, R2 ;  /* 0x0000000200fc7308 */ /* 0x0005ea0000000800 */
[C---:B----4-:R-:W-:Y:S08]  /*4030*/  HMMA.16816.F32.BF16 R60, R4.reuse, R16, R60 ;  /* 0x00000010043c723c */ /* 0x050ff0000004183c */
[----:B------:R-:W-:Y:S01]  /*4040*/  HMMA.16816.F32.BF16 R56, R4, R18, R56 ;  /* 0x000000120438723c */ /* 0x000fe20000041838 */
[----:B------:R-:W3:Y:S01]  /*4050*/  LDSM.16.MT88.4 R16, [R228+0x1100] ;  /* 0x00110000e410783b */ /* 0x000ee20000004200 */
[----:B--2---:R-:W-:-:S04]  /*4060*/  FFMA.FTZ R2, R106, c[0x0][0x2d0], -R12 ;  /* 0x0000b4006a027a23 */ /* 0x004fc8000001080c */
[----:B------:R2:W-:Y:S02]  /*4070*/  MUFU.EX2 R75, R2 ;  /* 0x00000002004b7308 */ /* 0x0005e40000000800 */
[----:B------:R-:W-:Y:S01]  /*4080*/  HMMA.16816.F32.BF16 R48, R4, R10, R48 ;  /* 0x0000000a0430723c */ /* 0x000fe20000041830 */
[----:B------:R-:W4:Y:S06]  /*4090*/  LDSM.16.MT88.4 R8, [R227+0x1100] ;  /* 0x00110000e308783b */ /* 0x000f2c0000004200 */
[----:B------:R-:W-:Y:S01]  /*40a0*/  FFMA.FTZ R4, R109, c[0x0][0x2d0], -R0 ;  /* 0x0000b4006d047a23 */ /* 0x000fe20000010800 */
[----:B------:R-:W-:Y:S01]  /*40b0*/  MOV R109, R249 ;  /* 0x000000f9006d7202 */ /* 0x000fe20000000f00 */
[----:B--2---:R-:W-:-:S04]  /*40c0*/  FFMA.FTZ R2, R105, c[0x0][0x2d0], -R12 ;  /* 0x0000b40069027a23 */ /* 0x004fc8000001080c */
[----:B------:R2:W-:Y:S02]  /*40d0*/  MUFU.EX2 R82, R2 ;  /* 0x0000000200527308 */ /* 0x0005e40000000800 */
[----:B--2---:R-:W-:-:S06]  /*40e0*/  FFMA.FTZ R2, R104, c[0x0][0x2d0], -R12 ;  /* 0x0000b40068027a23 */ /* 0x004fcc000001080c */
[----:B------:R2:W5:Y:S02]  /*40f0*/  MUFU.EX2 R52, R2 ;  /* 0x0000000200347308 */ /* 0x0005640000000800 */
[----:B--2---:R-:W-:Y:S01]  /*4100*/  FFMA.FTZ R2, R110, c[0x0][0x2d0], -R0 ;  /* 0x0000b4006e027a23 */ /* 0x004fe20000010800 */
[----:B-----5:R-:W-:Y:S01]  /*4110*/  F2FP.BF16.PACK_AB R6, R52, R82 ;  /* 0x000000523406723e */ /* 0x020fe200000010ff */
[----:B------:R-:W-:-:S04]  /*4120*/  IMAD.MOV.U32 R110, RZ, RZ, R250 ;  /* 0x000000ffff6e7224 */ /* 0x000fc800078e00fa */
[----:B------:R2:W-:Y:S02]  /*4130*/  MUFU.EX2 R250, R2 ;  /* 0x0000000200fa7308 */ /* 0x0005e40000000800 */
[----:B--2---:R-:W-:Y:S02]  /*4140*/  FFMA.FTZ R2, R108, c[0x0][0x2d0], -R0 ;  /* 0x0000b4006c027a23 */ /* 0x004fe40000010800 */
[----:B------:R-:W-:-:S04]  /*4150*/  IMAD.MOV.U32 R108, RZ, RZ, R251 ;  /* 0x000000ffff6c7224 */ /* 0x000fc800078e00fb */
[----:B------:R2:W5:Y:S02]  /*4160*/  MUFU.EX2 R251, R2 ;  /* 0x0000000200fb7308 */ /* 0x0005640000000800 */
[----:B--2---:R-:W-:Y:S01]  /*4170*/  FFMA.FTZ R2, R111, c[0x0][0x2d0], -R0 ;  /* 0x0000b4006f027a23 */ /* 0x004fe20000010800 */
[----:B-----5:R-:W-:Y:S01]  /*4180*/  F2FP.BF16.PACK_AB R5, R251, R250 ;  /* 0x000000fafb05723e */ /* 0x020fe200000010ff */
[----:B------:R-:W-:-:S04]  /*4190*/  IMAD.MOV.U32 R111, RZ, RZ, R199 ;  /* 0x000000ffff6f7224 */ /* 0x000fc800078e00c7 */
[----:B------:R2:W-:Y:S08]  /*41a0*/  MUFU.EX2 R199, R4 ;  /* 0x0000000400c77308 */ /* 0x0005f00000000800 */
[----:B------:R-:W5:Y:S01]  /*41b0*/  MUFU.EX2 R249, R2 ;  /* 0x0000000200f97308 */ /* 0x000f620000000800 */
[----:B--2---:R-:W-:Y:S02]  /*41c0*/  F2FP.BF16.PACK_AB R4, R75, R252 ;  /* 0x000000fc4b04723e */ /* 0x004fe400000010ff */
[----:B-----5:R-:W-:Y:S01]  /*41d0*/  F2FP.BF16.PACK_AB R7, R249, R199 ;  /* 0x000000c7f907723e */ /* 0x020fe200000010ff */
[----:B------:R-:W-:-:S06]  /*41e0*/  IMAD.MOV.U32 R2, RZ, RZ, R73 ;  /* 0x000000ffff027224 */ /* 0x000fcc00078e0049 */
[C---:B-1----:R-:W-:Y:S07]  /*41f0*/  HMMA.16816.F32.BF16 R136, R4.reuse, R24, R136 ;  /* 0x000000180488723c */ /* 0x042fee0000041888 */
[----:B------:R-:W-:Y:S01]  /*4200*/  MOV R24, R74 ;  /* 0x0000004a00187202 */ /* 0x000fe20000000f00 */
[----:B------:R-:W-:Y:S01]  /*4210*/  IMAD.MOV.U32 R25, RZ, RZ, R75 ;  /* 0x000000ffff197224 */ /* 0x000fe200078e004b */
[C---:B------:R-:W-:Y:S07]  /*4220*/  HMMA.16816.F32.BF16 R76, R4.reuse, R20, R144 ;  /* 0x00000014044c723c */ /* 0x040fee0000041890 */
[----:B------:R-:W-:Y:S01]  /*4230*/  IMAD.MOV.U32 R145, RZ, RZ, R24 ;  /* 0x000000ffff917224 */ /* 0x000fe200078e0018 */
[----:B------:R-:W-:Y:S01]  /*4240*/  HMMA.16816.F32.BF16 R72, R4, R26, R148 ;  /* 0x0000001a0448723c */ /* 0x000fe20000041894 */
[----:B------:R-:W-:-:S02]  /*4250*/  IMAD.MOV.U32 R144, RZ, RZ, R25 ;  /* 0x000000ffff907224 */ /* 0x000fc400078e0019 */
[----:B------:R-:W1:Y:S04]  /*4260*/  LDSM.16.MT88.4 R24, [R224+0x4100] ;  /* 0x00410000e018783b */ /* 0x000e680000004200 */
[----:B------:R-:W-:Y:S01]  /*4270*/  IMAD.MOV.U32 R148, RZ, RZ, R82 ;  /* 0x000000ffff947224 */ /* 0x000fe200078e0052 */
[----:B------:R-:W-:Y:S01]  /*4280*/  MOV R149, R83 ;  /* 0x0000005300957202 */ /* 0x000fe20000000f00 */
[----:B------:R-:W-:Y:S01]  /*4290*/  IMAD.MOV.U32 R150, RZ, RZ, R80 ;  /* 0x000000ffff967224 */ /* 0x000fe200078e0050 */
[----:B---3--:R-:W-:Y:S01]  /*42a0*/  HMMA.16816.F32.BF16 R104, R4, R16, R128 ;  /* 0x000000100468723c */ /* 0x008fe20000041880 */
[----:B------:R-:W-:Y:S02]  /*42b0*/  IMAD.MOV.U32 R151, RZ, RZ, R81 ;  /* 0x000000ffff977224 */ /* 0x000fe400078e0051 */
[----:B------:R-:W-:-:S02]  /*42c0*/  IMAD.MOV.U32 R147, RZ, RZ, R150 ;  /* 0x000000ffff937224 */ /* 0x000fc400078e0096 */
[----:B------:R-:W-:Y:S01]  /*42d0*/  IMAD.MOV.U32 R150, RZ, RZ, R110 ;  /* 0x000000ffff967224 */ /* 0x000fe200078e006e */
[----:B------:R-:W-:Y:S01]  /*42e0*/  MOV R146, R151 ;  /* 0x0000009700927202 */ /* 0x000fe20000000f00 */
[----:B------:R-:W-:Y:S01]  /*42f0*/  IMAD.MOV.U32 R128, RZ, RZ, R111 ;  /* 0x000000ffff807224 */ /* 0x000fe200078e006f */
[C---:B------:R-:W-:Y:S01]  /*4300*/  HMMA.16816.F32.BF16 R80, R4.reuse, R22, R140 ;  /* 0x000000160450723c */ /* 0x040fe2000004188c */
[----:B------:R-:W2:Y:S01]  /*4310*/  LDSM.16.MT88.4 R20, [R225+0x4100] ;  /* 0x00410000e114783b */ /* 0x000ea20000004200 */
[----:B------:R-:W-:Y:S01]  /*4320*/  MOV R131, R148 ;  /* 0x0000009400837202 */ /* 0x000fe20000000f00 */
[----:B------:R-:W-:Y:S01]  /*4330*/  IMAD.MOV.U32 R148, RZ, RZ, R109 ;  /* 0x000000ffff947224 */ /* 0x000fe200078e006d */
[----:B------:R-:W-:Y:S01]  /*4340*/  MOV R129, R2 ;  /* 0x0000000200817202 */ /* 0x000fe20000000f00 */
[----:B------:R-:W-:Y:S02]  /*4350*/  FFMA.FTZ R2, R161, c[0x0][0x2d0], -R12 ;  /* 0x0000b400a1027a23 */ /* 0x000fe4000001080c */
[----:B------:R-:W-:Y:S01]  /*4360*/  MOV R141, R108 ;  /* 0x0000006c008d7202 */ /* 0x000fe20000000f00 */
[----:B------:R-:W-:Y:S01]  /*4370*/  HMMA.16816.F32.BF16 R112, R4, R18, R112 ;  /* 0x000000120470723c */ /* 0x000fe20000041870 */
[----:B------:R-:W3:Y:S01]  /*4380*/  LDSM.16.MT88.4 R16, [R228+0x4100] ;  /* 0x00410000e410783b */ /* 0x000ee20000004200 */
[----:B------:R-:W-:Y:S01]  /*4390*/  IMAD.MOV.U32 R130, RZ, RZ, R149 ;  /* 0x000000ffff827224 */ /* 0x000fe200078e0095 */
[----:B------:R-:W-:Y:S01]  /*43a0*/  MOV R140, R53 ;  /* 0x00000035008c7202 */ /* 0x000fe20000000f00 */
[----:B------:R-:W-:-:S02]  /*43b0*/  IMAD.MOV.U32 R149, RZ, RZ, R52 ;  /* 0x000000ffff957224 */ /* 0x000fc400078e0034 */
[----:B------:R-:W-:Y:S02]  /*43c0*/  IMAD.MOV.U32 R143, RZ, RZ, R54 ;  /* 0x000000ffff8f7224 */ /* 0x000fe400078e0036 */
[----:B----4-:R-:W-:Y:S01]  /*43d0*/  HMMA.16816.F32.BF16 R116, R4, R8, R116 ;  /* 0x000000080474723c */ /* 0x010fe20000041874 */
[----:B------:R-:W-:-:S07]  /*43e0*/  IMAD.MOV.U32 R142, RZ, RZ, R55 ;  /* 0x000000ffff8e7224 */ /* 0x000fce00078e0037 */
[C---:B------:R-:W-:Y:S01]  /*43f0*/  HMMA.16816.F32.BF16 R108, R4.reuse, R10, R124 ;  /* 0x0000000a046c723c */ /* 0x040fe2000004187c */
[----:B------:R-:W4:Y:S07]  /*4400*/  LDSM.16.MT88.4 R8, [R227+0x4100] ;  /* 0x00410000e308783b */ /* 0x000f2e0000004200 */
[C---:B-1----:R-:W-:Y:S08]  /*4410*/  HMMA.16816.F32.BF16 R124, R4.reuse, R24, R120 ;  /* 0x00000018047c723c */ /* 0x042ff00000041878 */
[C---:B------:R-:W-:Y:S01]  /*4420*/  HMMA.16816.F32.BF16 R120, R4.reuse, R26, R100 ;  /* 0x0000001a0478723c */ /* 0x040fe20000041864 */
[----:B------:R-:W1:Y:S07]  /*4430*/  LDSM.16.MT88.4 R24, [R227+0x7100] ;  /* 0x00710000e318783b */ /* 0x000e6e0000004200 */
[C---:B--2---:R-:W-:Y:S08]  /*4440*/  HMMA.16816.F32.BF16 R100, R4.reuse, R20, R96 ;  /* 0x000000140464723c */ /* 0x044ff00000041860 */
[C---:B------:R-:W-:Y:S01]  /*4450*/  HMMA.16816.F32.BF16 R96, R4.reuse, R22, R92 ;  /* 0x000000160460723c */ /* 0x040fe2000004185c */
[----:B------:R-:W2:Y:S07]  /*4460*/  LDSM.16.MT88.4 R20, [R224+0x7100] ;  /* 0x00710000e014783b */ /* 0x000eae0000004200 */
[C---:B---3--:R-:W-:Y:S08]  /*4470*/  HMMA.16816.F32.BF16 R92, R4.reuse, R16, R84 ;  /* 0x00000010045c723c */ /* 0x048ff00000041854 */
[C---:B------:R-:W-:Y:S01]  /*4480*/  HMMA.16816.F32.BF16 R88, R4.reuse, R18, R88 ;  /* 0x000000120458723c */ /* 0x040fe20000041858 */
[----:B------:R-:W3:Y:S07]  /*4490*/  LDSM.16.MT88.4 R16, [R225+0x7100] ;  /* 0x00710000e110783b */ /* 0x000eee0000004200 */
[C---:B----4-:R-:W-:Y:S08]  /*44a0*/  HMMA.16816.F32.BF16 R40, R4.reuse, R8, R40 ;  /* 0x000000080428723c */ /* 0x050ff00000041828 */
[C---:B------:R-:W-:Y:S01]  /*44b0*/  HMMA.16816.F32.BF16 R36, R4.reuse, R10, R36 ;  /* 0x0000000a0424723c */ /* 0x040fe20000041824 */
[----:B------:R-:W4:Y:S07]  /*44c0*/  LDSM.16.MT88.4 R8, [R228+0x7100] ;  /* 0x00710000e408783b */ /* 0x000f2e0000004200 */
[C---:B-1----:R-:W-:Y:S08]  /*44d0*/  HMMA.16816.F32.BF16 R32, R4.reuse, R24, R32 ;  /* 0x000000180420723c */ /* 0x042ff00000041820 */
[C---:B--2---:R-:W-:Y:S07]  /*44e0*/  HMMA.16816.F32.BF16 R84, R4.reuse, R20, R68 ;  /* 0x000000140454723c */ /* 0x044fee0000041844 */
[----:B------:R-:W-:Y:S01]  /*44f0*/  MOV R71, R167 ;  /* 0x000000a700477202 */ /* 0x000fe20000000f00 */
[----:B------:R-:W-:Y:S01]  /*4500*/  IMAD.MOV.U32 R69, RZ, RZ, R181 ;  /* 0x000000ffff457224 */ /* 0x000fe200078e00b5 */
[----:B------:R1:W-:Y:S01]  /*4510*/  MUFU.EX2 R167, R2 ;  /* 0x0000000200a77308 */ /* 0x0003e20000000800 */
[----:B------:R-:W-:Y:S01]  /*4520*/  IMAD.MOV.U32 R70, RZ, RZ, R180 ;  /* 0x000000ffff467224 */ /* 0x000fe200078e00b4 */
[----:B------:R-:W-:Y:S01]  /*4530*/  HMMA.16816.F32.BF16 R28, R4, R26, R28 ;  /* 0x0000001a041c723c */ /* 0x000fe2000004181c */
[----:B------:R-:W2:Y:S01]  /*4540*/  LDSM.16.MT88.4 R24, [R224+0x1900] ;  /* 0x00190000e018783b */ /* 0x000ea20000004200 */
[----:B------:R-:W-:Y:S01]  /*4550*/  MOV R68, R182 ;  /* 0x000000b600447202 */ /* 0x000fe20000000f00 */
[----:B------:R-:W-:-:S05]  /*4560*/  IMAD.MOV.U32 R161, RZ, RZ, R69 ;  /* 0x000000ffffa17224 */ /* 0x000fca00078e0045 */
[----:B------:R-:W-:Y:S01]  /*4570*/  HMMA.16816.F32.BF16 R64, R4, R22, R64 ;  /* 0x000000160440723c */ /* 0x000fe20000041840 */
[----:B------:R-:W5:Y:S01]  /*4580*/  LDSM.16.MT88.4 R20, [R225+0x1900] ;  /* 0x00190000e114783b */ /* 0x000f620000004200 */
[----:B-1----:R-:W-:-:S06]  /*4590*/  FFMA.FTZ R2, R160, c[0x0][0x2d0], -R12 ;  /* 0x0000b400a0027a23 */ /* 0x002fcc000001080c */
[C---:B---3--:R-:W-:Y:S01]  /*45a0*/  HMMA.16816.F32.BF16 R52, R4.reuse, R16, R60 ;  /* 0x000000100434723c */ /* 0x048fe2000004183c */
[----:B------:R-:W-:Y:S01]  /*45b0*/  IMAD.MOV.U32 R160, RZ, RZ, R71 ;  /* 0x000000ffffa07224 */ /* 0x000fe200078e0047 */
[----:B------:R1:W-:Y:S06]  /*45c0*/  MUFU.EX2 R181, R2 ;  /* 0x0000000200b57308 */ /* 0x0003ec0000000800 */
[C---:B------:R-:W-:Y:S01]  /*45d0*/  HMMA.16816.F32.BF16 R56, R4.reuse, R18, R56 ;  /* 0x000000120438723c */ /* 0x040fe20000041838 */
[----:B------:R-:W3:Y:S07]  /*45e0*/  LDSM.16.MT88.4 R16, [R228+0x1900] ;  /* 0x00190000e410783b */ /* 0x000eee0000004200 */
[----:B----4-:R-:W-:Y:S01]  /*45f0*/  HMMA.16816.F32.BF16 R44, R4, R8, R44 ;  /* 0x00000008042c723c */ /* 0x010fe2000004182c */
[----:B-1----:R-:W-:-:S02]  /*4600*/  FFMA.FTZ R2, R134, c[0x0][0x2d0], -R12 ;  /* 0x0000b40086027a23 */ /* 0x002fc4000001080c */
[----:B------:R-:W-:Y:S02]  /*4610*/  IMAD.MOV.U32 R134, RZ, RZ, R140 ;  /* 0x000000ffff867224 */ /* 0x000fe400078e008c */
[----:B------:R1:W-:Y:S03]  /*4620*/  MUFU.EX2 R180, R2 ;  /* 0x0000000200b47308 */ /* 0x0003e60000000800 */
[----:B------:R-:W-:Y:S01]  /*4630*/  HMMA.16816.F32.BF16 R48, R4, R10, R48 ;  /* 0x0000000a0430723c */ /* 0x000fe20000041830 */
[----:B------:R-:W4:Y:S06]  /*4640*/  LDSM.16.MT88.4 R8, [R227+0x1900] ;  /* 0x00190000e308783b */ /* 0x000f2c0000004200 */
[----:B------:R-:W-:-:S02]  /*4650*/  FFMA.FTZ R4, R163, c[0x0][0x2d0], -R0 ;  /* 0x0000b400a3047a23 */ /* 0x000fc40000010800 */
[----:B------:R-:W-:Y:S02]  /*4660*/  IMAD.MOV.U32 R163, RZ, RZ, R68 ;  /* 0x000000ffffa37224 */ /* 0x000fe400078e0044 */
[----:B-1----:R-:W-:Y:S01]  /*4670*/  FFMA.FTZ R2, R133, c[0x0][0x2d0], -R12 ;  /* 0x0000b40085027a23 */ /* 0x002fe2000001080c */
[----:B------:R-:W-:-:S03]  /*4680*/  MOV R133, R70 ;  /* 0x0000004600857202 */ /* 0x000fc60000000f00 */
[----:B------:R1:W1:Y:S02]  /*4690*/  MUFU.EX2 R182, R2 ;  /* 0x0000000200b67308 */ /* 0x0002640000000800 */
[----:B-1----:R-:W-:Y:S01]  /*46a0*/  FFMA.FTZ R2, R164, c[0x0][0x2d0], -R0 ;  /* 0x0000b400a4027a23 */ /* 0x002fe20000010800 */
[----:B------:R-:W-:Y:S01]  /*46b0*/  F2FP.BF16.PACK_AB R6, R182, R180 ;  /* 0x000000b4b606723e */ /* 0x000fe200000010ff */
[----:B------:R-:W-:-:S04]  /*46c0*/  IMAD.MOV.U32 R164, RZ, RZ, R150 ;  /* 0x000000ffffa47224 */ /* 0x000fc800078e0096 */
[----:B------:R1:W-:Y:S02]  /*46d0*/  MUFU.EX2 R151, R2 ;  /* 0x0000000200977308 */ /* 0x0003e40000000800 */
[----:B-1----:R-:W-:Y:S02]  /*46e0*/  FFMA.FTZ R2, R162, c[0x0][0x2d0], -R0 ;  /* 0x0000b400a2027a23 */ /* 0x002fe40000010800 */
[----:B------:R-:W-:Y:S02]  /*46f0*/  IMAD.MOV.U32 R162, RZ, RZ, R142 ;  /* 0x000000ffffa27224 */ /* 0x000fe400078e008e */
[----:B------:R-:W-:Y:S01]  /*4700*/  IMAD.MOV.U32 R142, RZ, RZ, R143 ;  /* 0x000000ffff8e7224 */ /* 0x000fe200078e008f */
[----:B------:R-:W-:Y:S02]  /*4710*/  MOV R143, R166 ;  /* 0x000000a6008f7202 */ /* 0x000fe40000000f00 */
[----:B------:R1:W1:Y:S02]  /*4720*/  MUFU.EX2 R166, R2 ;  /* 0x0000000200a67308 */ /* 0x0002640000000800 */
[----:B-1----:R-:W-:Y:S01]  /*4730*/  FFMA.FTZ R2, R165, c[0x0][0x2d0], -R0 ;  /* 0x0000b400a5027a23 */ /* 0x002fe20000010800 */
[----:B------:R-:W-:-:S05]  /*4740*/  MOV R165, R149 ;  /* 0x0000009500a57202 */ /* 0x000fca0000000f00 */
[----:B------:R1:W-:Y:S01]  /*4750*/  MUFU.EX2 R149, R4 ;  /* 0x0000000400957308 */ /* 0x0003e20000000800 */
[----:B------:R-:W-:-:S07]  /*4760*/  F2FP.BF16.PACK_AB R5, R166, R151 ;  /* 0x00000097a605723e */ /* 0x000fce00000010ff */
[----:B------:R-:W2:Y:S01]  /*4770*/  MUFU.EX2 R150, R2 ;  /* 0x0000000200967308 */ /* 0x000ea20000000800 */
[----:B-1----:R-:W-:Y:S02]  /*4780*/  F2FP.BF16.PACK_AB R4, R181, R167 ;  /* 0x000000a7b504723e */ /* 0x002fe400000010ff */
[----:B--2---:R-:W-:Y:S01]  /*4790*/  F2FP.BF16.PACK_AB R7, R150, R149 ;  /* 0x000000959607723e */ /* 0x004fe200000010ff */
[----:B------:R-:W-:-:S06]  /*47a0*/  IMAD.MOV.U32 R2, RZ, RZ, R141 ;  /* 0x000000ffff027224 */ /* 0x000fcc00078e008d */
[C---:B------:R-:W-:Y:S08]  /*47b0*/  HMMA.16816.F32.BF16 R136, R4.reuse, R24, R136 ;  /* 0x000000180488723c */ /* 0x040ff00000041888 */
[C---:B------:R-:W-:Y:S01]  /*47c0*/  HMMA.16816.F32.BF16 R60, R4.reuse, R26, R72 ;  /* 0x0000001a043c723c */ /* 0x040fe20000041848 */
[----:B------:R-:W1:Y:S07]  /*47d0*/  LDSM.16.MT88.4 R24, [R224+0x4900] ;  /* 0x00490000e018783b */ /* 0x000e6e0000004200 */
[C---:B-----5:R-:W-:Y:S08]  /*47e0*/  HMMA.16816.F32.BF16 R68, R4.reuse, R20, R76 ;  /* 0x000000140444723c */ /* 0x060ff0000004184c */
[C---:B------:R-:W-:Y:S01]  /*47f0*/  HMMA.16816.F32.BF16 R72, R4.reuse, R22, R80 ;  /* 0x000000160448723c */ /* 0x040fe20000041850 */
[----:B------:R-:W2:Y:S07]  /*4800*/  LDSM.16.MT88.4 R20, [R225+0x4900] ;  /* 0x00490000e114783b */ /* 0x000eae0000004200 */
[C---:B---3--:R-:W-:Y:S07]  /*4810*/  HMMA.16816.F32.BF16 R76, R4.reuse, R16, R104 ;  /* 0x00000010044c723c */ /* 0x048fee0000041868 */
[----:B------:R-:W-:Y:S01]  /*4820*/  MOV R104, R142 ;  /* 0x0000008e00687202 */ /* 0x000fe20000000f00 */
[----:B------:R-:W-:Y:S01]  /*4830*/  HMMA.16816.F32.BF16 R80, R4, R18, R112 ;  /* 0x000000120450723c */ /* 0x000fe20000041870 */
[----:B------:R-:W3:Y:S01]  /*4840*/  LDSM.16.MT88.4 R16, [R228+0x4900] ;  /* 0x00490000e410783b */ /* 0x000ee20000004200 */
[----:B------:R-:W-:Y:S01]  /*4850*/  IMAD.MOV.U32 R105, RZ, RZ, R143 ;  /* 0x000000ffff697224 */ /* 0x000fe200078e008f */
[----:B------:R-:W-:Y:S01]  /*4860*/  MOV R107, R170 ;  /* 0x000000aa006b7202 */ /* 0x000fe20000000f00 */
[----:B------:R-:W-:-:S03]  /*4870*/  IMAD.MOV.U32 R106, RZ, RZ, R171 ;  /* 0x000000ffff6a7224 */ /* 0x000fc600078e00ab */
[----:B------:R-:W-:Y:S01]  /*4880*/  IMAD.MOV.U32 R114, RZ, RZ, R169 ;  /* 0x000000ffff727224 */ /* 0x000fe200078e00a9 */
[----:B----4-:R-:W-:Y:S01]  /*4890*/  HMMA.16816.F32.BF16 R140, R4, R10, R108 ;  /* 0x0000000a048c723c */ /* 0x010fe2000004186c */
[----:B------:R-:W-:-:S07]  /*48a0*/  IMAD.MOV.U32 R115, RZ, RZ, R168 ;  /* 0x000000ffff737224 */ /* 0x000fce00078e00a8 */
[C---:B------:R-:W-:Y:S01]  /*48b0*/  HMMA.16816.F32.BF16 R168, R4.reuse, R8, R116 ;  /* 0x0000000804a8723c */ /* 0x040fe20000041874 */
[----:B------:R-:W4:Y:S07]  /*48c0*/  LDSM.16.MT88.4 R8, [R227+0x4900] ;  /* 0x00490000e308783b */ /* 0x000f2e0000004200 */
[C---:B-1----:R-:W-:Y:S07]  /*48d0*/  HMMA.16816.F32.BF16 R124, R4.reuse, R24, R124 ;  /* 0x00000018047c723c */ /* 0x042fee000004187c */
[----:B------:R-:W-:Y:S01]  /*48e0*/  MOV R24, R114 ;  /* 0x0000007200187202 */ /* 0x000fe20000000f00 */
[----:B------:R-:W-:Y:S01]  /*48f0*/  IMAD.MOV.U32 R25, RZ, RZ, R115 ;  /* 0x000000ffff197224 */ /* 0x000fe200078e0073 */
[C---:B--2---:R-:W-:Y:S08]  /*4900*/  HMMA.16816.F32.BF16 R116, R4.reuse, R22, R96 ;  /* 0x000000160474723c */ /* 0x044ff00000041860 */
[C---:B------:R-:W-:Y:S08]  /*4910*/  HMMA.16816.F32.BF16 R112, R4.reuse, R26, R120 ;  /* 0x0000001a0470723c */ /* 0x040ff00000041878 */
[C---:B---3--:R-:W-:Y:S07]  /*4920*/  HMMA.16816.F32.BF16 R120, R4.reuse, R16, R92 ;  /* 0x000000100478723c */ /* 0x048fee000004185c */
[----:B------:R-:W-:Y:S01]  /*4930*/  IMAD.MOV.U32 R95, RZ, RZ, R24 ;  /* 0x000000ffff5f7224 */ /* 0x000fe200078e0018 */
[----:B------:R-:W-:Y:S01]  /*4940*/  MOV R94, R25 ;  /* 0x00000019005e7202 */ /* 0x000fe20000000f00 */
[----:B------:R-:W-:Y:S01]  /*4950*/  HMMA.16816.F32.BF16 R108, R4, R20, R100 ;  /* 0x00000014046c723c */ /* 0x000fe20000041864 */
[----:B------:R-:W1:Y:S01]  /*4960*/  LDSM.16.MT88.4 R24, [R227+0x7900] ;  /* 0x00790000e318783b */ /* 0x000e620000004200 */
[----:B------:R-:W-:Y:S01]  /*4970*/  MOV R92, R163 ;  /* 0x000000a3005c7202 */ /* 0x000fe20000000f00 */
[----:B------:R-:W-:-:S02]  /*4980*/  IMAD.MOV.U32 R163, RZ, RZ, R128 ;  /* 0x000000ffffa37224 */ /* 0x000fc400078e0080 */
[----:B------:R-:W2:Y:S01]  /*4990*/  LDSM.16.MT88.4 R20, [R224+0x7900] ;  /* 0x00790000e014783b */ /* 0x000ea20000004200 */
[----:B------:R-:W-:Y:S01]  /*49a0*/  IMAD.MOV.U32 R93, RZ, RZ, R104 ;  /* 0x000000ffff5d7224 */ /* 0x000fe200078e0068 */
[----:B------:R-:W-:Y:S01]  /*49b0*/  MOV R101, R106 ;  /* 0x0000006a00657202 */ /* 0x000fe20000000f00 */
[----:B------:R-:W-:Y:S01]  /*49c0*/  HMMA.16816.F32.BF16 R96, R4, R18, R88 ;  /* 0x000000120460723c */ /* 0x000fe20000041858 */
[----:B------:R-:W-:Y:S01]  /*49d0*/  IMAD.MOV.U32 R103, RZ, RZ, R2 ;  /* 0x000000ffff677224 */ /* 0x000fe200078e0002 */
[----:B------:R-:W3:Y:S01]  /*49e0*/  LDSM.16.MT88.4 R16, [R225+0x7900] ;  /* 0x00790000e110783b */ /* 0x000ee20000004200 */
[----:B------:R-:W-:Y:S02]  /*49f0*/  IMAD.MOV.U32 R2, RZ, RZ, R129 ;  /* 0x000000ffff027224 */ /* 0x000fe400078e0081 */
[----:B------:R-:W-:Y:S02]  /*4a00*/  IMAD.MOV.U32 R100, RZ, RZ, R105 ;  /* 0x000000ffff647224 */ /* 0x000fe400078e0069 */
[----:B------:R-:W-:Y:S01]  /*4a10*/  MOV R88, R144 ;  /* 0x0000009000587202 */ /* 0x000fe20000000f00 */
[----:B------:R-:W-:Y:S01]  /*4a20*/  IMAD.MOV.U32 R89, RZ, RZ, R145 ;  /* 0x000000ffff597224 */ /* 0x000fe200078e0091 */
[----:B------:R-:W-:Y:S01]  /*4a30*/  MOV R91, R147 ;  /* 0x00000093005b7202 */ /* 0x000fe20000000f00 */
[----:B------:R-:W-:-:S02]  /*4a40*/  IMAD.MOV.U32 R90, RZ, RZ, R146 ;  /* 0x000000ffff5a7224 */ /* 0x000fc400078e0092 */
[----:B----4-:R-:W-:Y:S01]  /*4a50*/  HMMA.16816.F32.BF16 R144, R4, R8, R40 ;  /* 0x000000080490723c */ /* 0x010fe20000041828 */
[----:B------:R-:W-:-:S06]  /*4a60*/  IMAD.MOV.U32 R102, RZ, RZ, R107 ;  /* 0x000000ffff667224 */ /* 0x000fcc00078e006b */
[----:B------:R-:W-:Y:S02]  /*4a70*/  IMAD.MOV.U32 R42, RZ, RZ, R130 ;  /* 0x000000ffff2a7224 */ /* 0x000fe400078e0082 */
[----:B------:R-:W-:Y:S02]  /*4a80*/  IMAD.MOV.U32 R43, RZ, RZ, R131 ;  /* 0x000000ffff2b7224 */ /* 0x000fe400078e0083 */
[----:B------:R-:W-:Y:S01]  /*4a90*/  HMMA.16816.F32.BF16 R128, R4, R10, R36 ;  /* 0x0000000a0480723c */ /* 0x000fe20000041824 */
[----:B------:R-:W4:Y:S06]  /*4aa0*/  LDSM.16.MT88.4 R8, [R228+0x7900] ;  /* 0x00790000e408783b */ /* 0x000f2c0000004200 */
[----:B------:R-:W-:-:S02]  /*4ab0*/  IMAD.MOV.U32 R38, RZ, RZ, R90 ;  /* 0x000000ffff267224 */ /* 0x000fc400078e005a */
[----:B------:R-:W-:Y:S01]  /*4ac0*/  IMAD.MOV.U32 R39, RZ, RZ, R91 ;  /* 0x000000ffff277224 */ /* 0x000fe200078e005b */
[C---:B-1----:R-:W-:Y:S07]  /*4ad0*/  HMMA.16816.F32.BF16 R32, R4.reuse, R24, R32 ;  /* 0x000000180420723c */ /* 0x042fee0000041820 */
[----:B------:R-:W-:Y:S01]  /*4ae0*/  MOV R25, R2 ;  /* 0x0000000200197202 */ /* 0x000fe20000000f00 */
[----:B------:R-:W-:Y:S01]  /*4af0*/  FFMA.FTZ R2, R175, c[0x0][0x2d0], -R12 ;  /* 0x0000b400af027a23 */ /* 0x000fe2000001080c */
[----:B--2---:R-:W-:Y:S01]  /*4b00*/  HMMA.16816.F32.BF16 R104, R4, R20, R84 ;  /* 0x000000140468723c */ /* 0x004fe20000041854 */
[----:B------:R-:W-:-:S02]  /*4b10*/  IMAD.MOV.U32 R175, RZ, RZ, R148 ;  /* 0x000000ffffaf7224 */ /* 0x000fc400078e0094 */
[----:B------:R1:W-:Y:S01]  /*4b20*/  MUFU.EX2 R148, R2 ;  /* 0x0000000200947308 */ /* 0x0003e20000000800 */
[----:B------:R-:W-:-:S03]  /*4b30*/  IMAD.MOV.U32 R24, RZ, RZ, R163 ;  /* 0x000000ffff187224 */ /* 0x000fc600078e00a3 */
[----:B------:R-:W-:Y:S01]  /*4b40*/  IMAD.MOV.U32 R85, RZ, RZ, R88 ;  /* 0x000000ffff557224 */ /* 0x000fe200078e0058 */
[----:B------:R-:W-:Y:S01]  /*4b50*/  MOV R84, R89 ;  /* 0x0000005900547202 */ /* 0x000fe20000000f00 */
[----:B------:R-:W-:Y:S01]  /*4b60*/  IMAD.MOV.U32 R86, RZ, RZ, R43 ;  /* 0x000000ffff567224 */ /* 0x000fe200078e002b */
[C---:B------:R-:W-:Y:S01]  /*4b70*/  HMMA.16816.F32.BF16 R88, R4.reuse, R22, R64 ;  /* 0x000000160458723c */ /* 0x040fe20000041840 */
[----:B------:R-:W-:Y:S01]  /*4b80*/  MOV R87, R42 ;  /* 0x0000002a00577202 */ /* 0x000fe20000000f00 */
[----:B------:R-:W-:Y:S06]  /*4b90*/  LDSM.16.MT88.4 R20, [R224+0x2100] ;  /* 0x00210000e014783b */ /* 0x000fec0000004200 */
[----:B---3--:R-:W-:Y:S01]  /*4ba0*/  HMMA.16816.F32.BF16 R64, R4, R16, R52 ;  /* 0x000000100440723c */ /* 0x008fe20000041834 */
[----:B-1----:R-:W-:Y:S01]  /*4bb0*/  FFMA.FTZ R2, R174, c[0x0][0x2d0], -R12 ;  /* 0x0000b400ae027a23 */ /* 0x002fe2000001080c */
[----:B------:R-:W-:-:S03]  /*4bc0*/  MOV R174, R162 ;  /* 0x000000a200ae7202 */ /* 0x000fc60000000f00 */
[----:B------:R1:W2:Y:S03]  /*4bd0*/  MUFU.EX2 R162, R2 ;  /* 0x0000000200a27308 */ /* 0x0002a60000000800 */
[C---:B------:R-:W-:Y:S01]  /*4be0*/  HMMA.16816.F32.BF16 R56, R4.reuse, R18, R56 ;  /* 0x000000120438723c */ /* 0x040fe20000041838 */
[----:B------:R-:W3:Y:S07]  /*4bf0*/  LDSM.16.MT88.4 R16, [R225+0x2100] ;  /* 0x00210000e110783b */ /* 0x000eee0000004200 */
[----:B----4-:R-:W-:Y:S01]  /*4c00*/  HMMA.16816.F32.BF16 R40, R4, R8, R44 ;  /* 0x000000080428723c */ /* 0x010fe2000004182c */
[----:B-1----:R-:W-:-:S02]  /*4c10*/  FFMA.FTZ R2, R173, c[0x0][0x2d0], -R12 ;  /* 0x0000b400ad027a23 */ /* 0x002fc4000001080c */
[----:B------:R-:W-:-:S05]  /*4c20*/  IMAD.MOV.U32 R173, RZ, RZ, R164 ;  /* 0x000000ffffad7224 */ /* 0x000fca00078e00a4 */
[C---:B------:R-:W-:Y:S01]  /*4c30*/  HMMA.16816.F32.BF16 R48, R4.reuse, R10, R48 ;  /* 0x0000000a0430723c */ /* 0x040fe20000041830 */
[----:B------:R1:W-:Y:S01]  /*4c40*/  MUFU.EX2 R163, R2 ;  /* 0x0000000200a37308 */ /* 0x0003e20000000800 */
[----:B------:R-:W4:Y:S06]  /*4c50*/  LDSM.16.MT88.4 R8, [R228+0x2100] ;  /* 0x00210000e408783b */ /* 0x000f2c0000004200 */
[----:B------:R-:W-:Y:S07]  /*4c60*/  HMMA.16816.F32.BF16 R28, R4, R26, R28 ;  /* 0x0000001a041c723c */ /* 0x000fee000004181c */
[----:B------:R-:W-:Y:S01]  /*4c70*/  MOV R26, R133 ;  /* 0x00000085001a7202 */ /* 0x000fe20000000f00 */
[----:B------:R-:W-:Y:S01]  /*4c80*/  IMAD.MOV.U32 R27, RZ, RZ, R160 ;  /* 0x000000ffff1b7224 */ /* 0x000fe200078e00a0 */
[----:B--2---:R-:W-:Y:S01]  /*4c90*/  F2FP.BF16.PACK_AB R4, R162, R148 ;  /* 0x00000094a204723e */ /* 0x004fe200000010ff */
[----:B-1----:R-:W-:Y:S01]  /*4ca0*/  FFMA.FTZ R2, R172, c[0x0][0x2d0], -R12 ;  /* 0x0000b400ac027a23 */ /* 0x002fe2000001080c */
[----:B------:R-:W-:-:S03]  /*4cb0*/  MOV R172, R134 ;  /* 0x0000008600ac7202 */ /* 0x000fc60000000f00 */
[----:B------:R1:W2:Y:S02]  /*4cc0*/  MUFU.EX2 R164, R2 ;  /* 0x0000000200a47308 */ /* 0x0002a40000000800 */
[----:B-1----:R-:W-:Y:S01]  /*4cd0*/  FFMA.FTZ R2, R197, c[0x0][0x2d0], -R0 ;  /* 0x0000b400c5027a23 */ /* 0x002fe20000010800 */
[----:B--2---:R-:W-:Y:S01]  /*4ce0*/  F2FP.BF16.PACK_AB R6, R164, R163 ;  /* 0x000000a3a406723e */ /* 0x004fe200000010ff */
[----:B------:R-:W-:-:S04]  /*4cf0*/  IMAD.MOV.U32 R197, RZ, RZ, R38 ;  /* 0x000000ffffc57224 */ /* 0x000fc800078e0026 */
[----:B------:R1:W-:Y:S02]  /*4d00*/  MUFU.EX2 R134, R2 ;  /* 0x0000000200867308 */ /* 0x0003e40000000800 */
[----:B-1----:R-:W-:Y:S02]  /*4d10*/  FFMA.FTZ R2, R196, c[0x0][0x2d0], -R0 ;  /* 0x0000b400c4027a23 */ /* 0x002fe40000010800 */
[----:B------:R-:W-:-:S04]  /*4d20*/  IMAD.MOV.U32 R196, RZ, RZ, R161 ;  /* 0x000000ffffc47224 */ /* 0x000fc800078e00a1 */
[----:B------:R1:W2:Y:S02]  /*4d30*/  MUFU.EX2 R161, R2 ;  /* 0x0000000200a17308 */ /* 0x0002a40000000800 */
[----:B-1----:R-:W-:Y:S01]  /*4d40*/  FFMA.FTZ R2, R183, c[0x0][0x2d0], -R0 ;  /* 0x0000b400b7027a23 */ /* 0x002fe20000010800 */
[----:B--2---:R-:W-:Y:S01]  /*4d50*/  F2FP.BF16.PACK_AB R5, R161, R134 ;  /* 0x00000086a105723e */ /* 0x004fe200000010ff */
[----:B------:R-:W-:-:S04]  /*4d60*/  IMAD.MOV.U32 R183, RZ, RZ, R39 ;  /* 0x000000ffffb77224 */ /* 0x000fc800078e0027 */
[----:B------:R1:W-:Y:S02]  /*4d70*/  MUFU.EX2 R133, R2 ;  /* 0x0000000200857308 */ /* 0x0003e40000000800 */
[----:B-1----:R-:W-:Y:S02]  /*4d80*/  FFMA.FTZ R2, R198, c[0x0][0x2d0], -R0 ;  /* 0x0000b400c6027a23 */ /* 0x002fe40000010800 */
[----:B------:R-:W-:-:S04]  /*4d90*/  IMAD.MOV.U32 R198, RZ, RZ, R25 ;  /* 0x000000ffffc67224 */ /* 0x000fc800078e0019 */
[----:B------:R-:W1:Y:S02]  /*4da0*/  MUFU.EX2 R160, R2 ;  /* 0x0000000200a07308 */ /* 0x000e640000000800 */
[----:B-1----:R-:W-:Y:S01]  /*4db0*/  F2FP.BF16.PACK_AB R7, R160, R133 ;  /* 0x00000085a007723e */ /* 0x002fe200000010ff */
[----:B------:R-:W-:Y:S02]  /*4dc0*/  IMAD.MOV.U32 R2, RZ, RZ, R173 ;  /* 0x000000ffff027224 */ /* 0x000fe400078e00ad */
[----:B------:R-:W-:Y:S02]  /*4dd0*/  IMAD.MOV.U32 R173, RZ, RZ, R103 ;  /* 0x000000ffffad7224 */ /* 0x000fe400078e0067 */
[----:B------:R-:W-:Y:S02]  /*4de0*/  FFMA.FTZ R2, R2, c[0x0][0x2d0], -R12 ;  /* 0x0000b40002027a23 */ /* 0x000fe4000001080c */
[C---:B---3--:R-:W-:Y:S08]  /*4df0*/  HMMA.16816.F32.BF16 R52, R4.reuse, R16, R68 ;  /* 0x000000100434723c */ /* 0x048ff00000041844 */
[C---:B------:R-:W-:Y:S01]  /*4e00*/  HMMA.16816.F32.BF16 R44, R4.reuse, R18, R72 ;  /* 0x00000012042c723c */ /* 0x040fe20000041848 */
[----:B------:R-:W1:Y:S06]  /*4e10*/  LDSM.16.MT88.4 R16, [R225+0x5100] ;  /* 0x00510000e110783b */ /* 0x000e6c0000004200 */
[----:B------:R-:W-:Y:S01]  /*4e20*/  IMAD.MOV.U32 R75, RZ, RZ, R24 ;  /* 0x000000ffff4b7224 */ /* 0x000fe200078e0018 */
[C---:B----4-:R-:W-:Y:S01]  /*4e30*/  HMMA.16816.F32.BF16 R68, R4.reuse, R10, R80 ;  /* 0x0000000a0444723c */ /* 0x050fe20000041850 */
[----:B------:R-:W-:Y:S01]  /*4e40*/  MOV R72, R197 ;  /* 0x000000c500487202 */ /* 0x000fe20000000f00 */
[----:B------:R-:W-:Y:S01]  /*4e50*/  IMAD.MOV.U32 R197, RZ, RZ, R86 ;  /* 0x000000ffffc57224 */ /* 0x000fe200078e0056 */
[----:B------:R-:W-:Y:S01]  /*4e60*/  MOV R74, R175 ;  /* 0x000000af004a7202 */ /* 0x000fe20000000f00 */
[----:B------:R-:W-:Y:S01]  /*4e70*/  IMAD.MOV.U32 R73, RZ, RZ, R174 ;  /* 0x000000ffff497224 */ /* 0x000fe200078e00ae */
[----:B------:R-:W-:Y:S01]  /*4e80*/  MOV R175, R101 ;  /* 0x0000006500af7202 */ /* 0x000fe20000000f00 */
[----:B------:R-:W-:Y:S01]  /*4e90*/  IMAD.MOV.U32 R174, RZ, RZ, R102 ;  /* 0x000000ffffae7224 */ /* 0x000fe200078e0066 */
[----:B------:R-:W-:Y:S01]  /*4ea0*/  MOV R82, R27 ;  /* 0x0000001b00527202 */ /* 0x000fe20000000f00 */
[----:B------:R-:W-:Y:S01]  /*4eb0*/  IMAD.MOV.U32 R83, RZ, RZ, R26 ;  /* 0x000000ffff537224 */ /* 0x000fe200078e001a */
[----:B------:R-:W-:Y:S01]  /*4ec0*/  HMMA.16816.F32.BF16 R136, R4, R20, R136 ;  /* 0x000000140488723c */ /* 0x000fe20000041888 */
[----:B------:R-:W2:Y:S01]  /*4ed0*/  LDSM.16.MT88.4 R24, [R227+0x2100] ;  /* 0x00210000e318783b */ /* 0x000ea20000004200 */
[----:B------:R-:W-:Y:S01]  /*4ee0*/  IMAD.MOV.U32 R81, RZ, RZ, R183 ;  /* 0x000000ffff517224 */ /* 0x000fe200078e00b7 */
[----:B------:R-:W-:Y:S01]  /*4ef0*/  MOV R183, R84 ;  /* 0x0000005400b77202 */ /* 0x000fe20000000f00 */
[----:B------:R-:W-:-:S02]  /*4f00*/  IMAD.MOV.U32 R80, RZ, RZ, R196 ;  /* 0x000000ffff507224 */ /* 0x000fc400078e00c4 */
[----:B------:R-:W-:Y:S02]  /*4f10*/  IMAD.MOV.U32 R196, RZ, RZ, R85 ;  /* 0x000000ffffc47224 */ /* 0x000fe400078e0055 */
[C---:B------:R-:W-:Y:S01]  /*4f20*/  HMMA.16816.F32.BF16 R36, R4.reuse, R22, R60 ;  /* 0x000000160424723c */ /* 0x040fe2000004183c */
[----:B------:R-:W3:Y:S07]  /*4f30*/  LDSM.16.MT88.4 R20, [R224+0x5100] ;  /* 0x00510000e014783b */ /* 0x000eee0000004200 */
[C---:B------:R-:W-:Y:S01]  /*4f40*/  HMMA.16816.F32.BF16 R60, R4.reuse, R8, R76 ;  /* 0x00000008043c723c */ /* 0x040fe2000004184c */
[----:B------:R-:W4:Y:S07]  /*4f50*/  LDSM.16.MT88.4 R8, [R228+0x5100] ;  /* 0x00510000e408783b */ /* 0x000f2e0000004200 */
[C---:B-1----:R-:W-:Y:S08]  /*4f60*/  HMMA.16816.F32.BF16 R108, R4.reuse, R16, R108 ;  /* 0x00000010046c723c */ /* 0x042ff0000004186c */
[C---:B------:R-:W-:Y:S01]  /*4f70*/  HMMA.16816.F32.BF16 R116, R4.reuse, R18, R116 ;  /* 0x000000120474723c */ /* 0x040fe20000041874 */
[----:B------:R-:W-:Y:S07]  /*4f80*/  LDSM.16.MT88.4 R16, [R224+0x8100] ;  /* 0x00810000e010783b */ /* 0x000fee0000004200 */
[C---:B--2---:R-:W-:Y:S07]  /*4f90*/  HMMA.16816.F32.BF16 R76, R4.reuse, R24, R168 ;  /* 0x00000018044c723c */ /* 0x044fee00000418a8 */
[----:B------:R-:W-:Y:S01]  /*4fa0*/  MOV R25, R87 ;  /* 0x0000005700197202 */ /* 0x000fe20000000f00 */
[----:B------:R-:W-:Y:S01]  /*4fb0*/  IMAD.MOV.U32 R168, RZ, RZ, R92 ;  /* 0x000000ffffa87224 */ /* 0x000fe200078e005c */
[----:B------:R-:W-:Y:S01]  /*4fc0*/  HMMA.16816.F32.BF16 R84, R4, R26, R140 ;  /* 0x0000001a0454723c */ /* 0x000fe2000004188c */
[----:B------:R-:W-:Y:S01]  /*4fd0*/  IMAD.MOV.U32 R169, RZ, RZ, R93 ;  /* 0x000000ffffa97224 */ /* 0x000fe200078e005d */
[----:B------:R-:W-:Y:S01]  /*4fe0*/  MOV R170, R94 ;  /* 0x0000005e00aa7202 */ /* 0x000fe20000000f00 */
[----:B------:R-:W-:-:S04]  /*4ff0*/  IMAD.MOV.U32 R171, RZ, RZ, R95 ;  /* 0x000000ffffab7224 */ /* 0x000fc800078e005f */
[----:B------:R-:W-:Y:S01]  /*5000*/  IMAD.MOV.U32 R140, RZ, RZ, R100 ;  /* 0x000000ffff8c7224 */ /* 0x000fe200078e0064 */
[----:B---3--:R-:W-:Y:S01]  /*5010*/  HMMA.16816.F32.BF16 R92, R4, R20, R124 ;  /* 0x00000014045c723c */ /* 0x008fe2000004187c */
[----:B------:R-:W-:Y:S01]  /*5020*/  MOV R142, R170 ;  /* 0x000000aa008e7202 */ /* 0x000fe20000000f00 */
[----:B------:R-:W-:-:S03]  /*5030*/  IMAD.MOV.U32 R143, RZ, RZ, R171 ;  /* 0x000000ffff8f7224 */ /* 0x000fc600078e00ab */
[----:B------:R-:W-:Y:S01]  /*5040*/  MOV R141, R142 ;  /* 0x0000008e008d7202 */ /* 0x000fe20000000f00 */
[----:B------:R-:W-:Y:S02]  /*5050*/  IMAD.MOV.U32 R142, RZ, RZ, R74 ;  /* 0x000000ffff8e7224 */ /* 0x000fe400078e004a */
[C---:B------:R-:W-:Y:S01]  /*5060*/  HMMA.16816.F32.BF16 R100, R4.reuse, R22, R112 ;  /* 0x000000160464723c */ /* 0x040fe20000041870 */
[----:B------:R-:W1:Y:S01]  /*5070*/  LDSM.16.MT88.4 R20, [R227+0x5100] ;  /* 0x00510000e314783b */ /* 0x000e620000004200 */
[----:B------:R-:W-:Y:S02]  /*5080*/  IMAD.MOV.U32 R74, RZ, RZ, R13 ;  /* 0x000000ffff4a7224 */ /* 0x000fe400078e000d */
[----:B------:R2:W-:Y:S04]  /*5090*/  MUFU.EX2 R13, R2 ;  /* 0x00000002000d7308 */ /* 0x0005e80000000800 */
[C---:B----4-:R-:W-:Y:S08]  /*50a0*/  HMMA.16816.F32.BF16 R120, R4.reuse, R8, R120 ;  /* 0x000000080478723c */ /* 0x050ff00000041878 */
[----:B------:R-:W-:Y:S01]  /*50b0*/  HMMA.16816.F32.BF16 R112, R4, R10, R96 ;  /* 0x0000000a0470723c */ /* 0x000fe20000041860 */
[----:B------:R-:W3:Y:S01]  /*50c0*/  LDSM.16.MT88.4 R8, [R225+0x8100] ;  /* 0x00810000e108783b */ /* 0x000ee20000004200 */
[----:B--2---:R-:W-:Y:S01]  /*50d0*/  FFMA.FTZ R2, R143, c[0x0][0x2d0], -R12 ;  /* 0x0000b4008f027a23 */ /* 0x004fe2000001080c */
[----:B------:R-:W-:-:S04]  /*50e0*/  MOV R143, R14 ;  /* 0x0000000e008f7202 */ /* 0x000fc80000000f00 */
[----:B------:R-:W-:Y:S01]  /*50f0*/  IMAD.MOV.U32 R98, RZ, RZ, R168 ;  /* 0x000000ffff627224 */ /* 0x000fe200078e00a8 */
[----:B------:R-:W2:Y:S01]  /*5100*/  MUFU.EX2 R14, R2 ;  /* 0x00000002000e7308 */ /* 0x000ea20000000800 */
[----:B------:R-:W-:Y:S01]  /*5110*/  IMAD.MOV.U32 R97, RZ, RZ, R169 ;  /* 0x000000ffff617224 */ /* 0x000fe200078e00a9 */
[----:B------:R-:W-:Y:S01]  /*5120*/  MOV R99, R25 ;  /* 0x0000001900637202 */ /* 0x000fe20000000f00 */
[----:B------:R-:W-:Y:S01]  /*5130*/  IMAD.MOV.U32 R96, RZ, RZ, R172 ;  /* 0x000000ffff607224 */ /* 0x000fe200078e00ac */
[----:B------:R-:W4:Y:S01]  /*5140*/  LDSM.16.MT88.4 R24, [R228+0x8100] ;  /* 0x00810000e418783b */ /* 0x000f220000004200 */
[C---:B-1----:R-:W-:Y:S08]  /*5150*/  HMMA.16816.F32.BF16 R124, R4.reuse, R20, R144 ;  /* 0x00000014047c723c */ /* 0x042ff00000041890 */
[C---:B------:R-:W-:Y:S07]  /*5160*/  HMMA.16816.F32.BF16 R20, R4.reuse, R22, R128 ;  /* 0x000000160414723c */ /* 0x040fee0000041880 */
[----:B------:R-:W-:Y:S01]  /*5170*/  MOV R129, R173 ;  /* 0x000000ad00817202 */ /* 0x000fe20000000f00 */
[----:B------:R-:W-:Y:S01]  /*5180*/  IMAD.MOV.U32 R130, RZ, RZ, R174 ;  /* 0x000000ffff827224 */ /* 0x000fe200078e00ae */
[----:B---3--:R-:W-:Y:S01]  /*5190*/  HMMA.16816.F32.BF16 R168, R4, R8, R64 ;  /* 0x0000000804a8723c */ /* 0x008fe20000041840 */
[----:B------:R-:W-:Y:S01]  /*51a0*/  IMAD.MOV.U32 R131, RZ, RZ, R175 ;  /* 0x000000ffff837224 */ /* 0x000fe200078e00af */
[----:B--2---:R-:W-:Y:S01]  /*51b0*/  F2FP.BF16.PACK_AB R128, R14, R13 ;  /* 0x0000000d0e80723e */ /* 0x004fe200000010ff */
[----:B------:R-:W-:Y:S01]  /*51c0*/  FFMA.FTZ R2, R129, c[0x0][0x2d0], -R12 ;  /* 0x0000b40081027a23 */ /* 0x000fe2000001080c */
[----:B------:R-:W-:Y:S01]  /*51d0*/  LDSM.16.MT88.4 R64, [R228+0x2900] ;  /* 0x00290000e440783b */ /* 0x000fe20000004200 */
[----:B------:R-:W-:-:S02]  /*51e0*/  IMAD.MOV.U32 R129, RZ, RZ, R15 ;  /* 0x000000ffff817224 */ /* 0x000fc400078e000f */
[----:B------:R1:W-:Y:S01]  /*51f0*/  MUFU.EX2 R15, R2 ;  /* 0x00000002000f7308 */ /* 0x0003e20000000800 */
[C---:B------:R-:W-:Y:S01]  /*5200*/  HMMA.16816.F32.BF16 R172, R4.reuse, R10, R56 ;  /* 0x0000000a04ac723c */ /* 0x040fe20000041838 */
[----:B------:R-:W2:Y:S04]  /*5210*/  LDSM.16.MT88.4 R8, [R227+0x8100] ;  /* 0x00810000e308783b */ /* 0x000ea80000004200 */
[----:B------:R-:W-:Y:S03]  /*5220*/  LDSM.16.MT88.4 R56, [R225+0x2900] ;  /* 0x00290000e138783b */ /* 0x000fe60000004200 */
[----:B------:R-:W-:Y:S01]  /*5230*/  HMMA.16816.F32.BF16 R144, R4, R16, R104 ;  /* 0x000000100490723c */ /* 0x000fe20000041868 */
[----:B------:R-:W-:Y:S01]  /*5240*/  LDSM.16.MT88.4 R104, [R227+0x5900] ;  /* 0x00590000e368783b */ /* 0x000fe20000004200 */
[----:B-1----:R-:W-:-:S06]  /*5250*/  FFMA.FTZ R2, R130, c[0x0][0x2d0], -R12 ;  /* 0x0000b40082027a23 */ /* 0x002fcc000001080c */
[C---:B------:R-:W-:Y:S01]  /*5260*/  HMMA.16816.F32.BF16 R16, R4.reuse, R18, R88 ;  /* 0x000000120410723c */ /* 0x040fe20000041858 */
[----:B------:R-:W-:Y:S01]  /*5270*/  IMAD.MOV.U32 R130, RZ, RZ, R96 ;  /* 0x000000ffff827224 */ /* 0x000fe200078e0060 */
[----:B------:R-:W-:Y:S01]  /*5280*/  MOV R96, R97 ;  /* 0x0000006100607202 */ /* 0x000fe20000000f00 */
[----:B------:R1:W3:Y:S01]  /*5290*/  MUFU.EX2 R12, R2 ;  /* 0x00000002000c7308 */ /* 0x0002e20000000800 */
[----:B------:R-:W-:Y:S01]  /*52a0*/  IMAD.MOV.U32 R97, RZ, RZ, R98 ;  /* 0x000000ffff617224 */ /* 0x000fe200078e0062 */
[----:B------:R-:W-:Y:S01]  /*52b0*/  LDSM.16.MT88.4 R88, [R225+0x5900] ;  /* 0x00590000e158783b */ /* 0x000fe20000004200 */
[----:B------:R-:W-:Y:S01]  /*52c0*/  IMAD.MOV.U32 R98, RZ, RZ, R99 ;  /* 0x000000ffff627224 */ /* 0x000fe200078e0063 */
[----:B------:R-:W-:Y:S01]  /*52d0*/  MOV R99, R140 ;  /* 0x0000008c00637202 */ /* 0x000fe20000000f00 */
[C---:B----4-:R-:W-:Y:S07]  /*52e0*/  HMMA.16816.F32.BF16 R40, R4.reuse, R24, R40 ;  /* 0x000000180428723c */ /* 0x050fee0000041828 */
[----:B------:R-:W-:Y:S01]  /*52f0*/  IMAD.MOV.U32 R25, RZ, RZ, R96 ;  /* 0x000000ffff197224 */ /* 0x000fe200078e0060 */
[----:B------:R-:W-:Y:S01]  /*5300*/  HMMA.16816.F32.BF16 R48, R4, R26, R48 ;  /* 0x0000001a0430723c */ /* 0x000fe20000041830 */
[----:B------:R-:W-:-:S02]  /*5310*/  IMAD.MOV.U32 R24, RZ, RZ, R97 ;  /* 0x000000ffff187224 */ /* 0x000fc400078e0061 */
[----:B-1----:R-:W-:-:S04]  /*5320*/  FFMA.FTZ R2, R141, c[0x0][0x2d0], -R0 ;  /* 0x0000b4008d027a23 */ /* 0x002fc80000010800 */
[----:B------:R-:W-:Y:S01]  /*5330*/  MOV R27, R98 ;  /* 0x00000062001b7202 */ /* 0x000fe20000000f00 */
[----:B------:R-:W-:Y:S01]  /*5340*/  IMAD.MOV.U32 R26, RZ, RZ, R99 ;  /* 0x000000ffff1a7224 */ /* 0x000fe200078e0063 */
[C---:B--2---:R-:W-:Y:S01]  /*5350*/  HMMA.16816.F32.BF16 R32, R4.reuse, R8, R32 ;  /* 0x000000080420723c */ /* 0x044fe20000041820 */
[----:B------:R1:W-:Y:S01]  /*5360*/  MUFU.EX2 R8, R2 ;  /* 0x0000000200087308 */ /* 0x0003e20000000800 */
[----:B------:R-:W-:Y:S06]  /*5370*/  LDSM.16.MT88.4 R96, [R228+0x5900] ;  /* 0x00590000e460783b */ /* 0x000fec0000004200 */
[----:B------:R-:W-:Y:S07]  /*5380*/  HMMA.16816.F32.BF16 R28, R4, R10, R28 ;  /* 0x0000000a041c723c */ /* 0x000fee000004181c */
[----:B------:R-:W-:Y:S01]  /*5390*/  FADD.FTZ R6, R131, R130 ;  /* 0x0000008283067221 */ /* 0x000fe20000010000 */
[----:B---3--:R-:W-:Y:S01]  /*53a0*/  F2FP.BF16.PACK_AB R130, R12, R15 ;  /* 0x0000000f0c82723e */ /* 0x008fe200000010ff */
[----:B-1----:R-:W-:Y:S01]  /*53b0*/  FFMA.FTZ R2, R142, c[0x0][0x2d0], -R0 ;  /* 0x0000b4008e027a23 */ /* 0x002fe20000010800 */
[----:B------:R-:W-:Y:S01]  /*53c0*/  MOV R7, R72 ;  /* 0x0000004800077202 */ /* 0x000fe20000000f00 */
[----:B------:R-:W-:Y:S01]  /*53d0*/  IMAD.MOV.U32 R11, RZ, RZ, R80 ;  /* 0x000000ffff0b7224 */ /* 0x000fe200078e0050 */
[----:B------:R-:W-:Y:S01]  /*53e0*/  MOV R4, R81 ;  /* 0x0000005100047202 */ /* 0x000fe20000000f00 */
[----:B------:R1:W2:Y:S01]  /*53f0*/  MUFU.EX2 R9, R2 ;  /* 0x0000000200097308 */ /* 0x0002a20000000800 */
[----:B------:R-:W-:-:S02]  /*5400*/  IMAD.MOV.U32 R10, RZ, RZ, R82 ;  /* 0x000000ffff0a7224 */ /* 0x000fc400078e0052 */
[----:B------:R-:W-:Y:S02]  /*5410*/  IMAD.MOV.U32 R5, RZ, RZ, R83 ;  /* 0x000000ffff057224 */ /* 0x000fe400078e0053 */
[----:B------:R-:W-:Y:S01]  /*5420*/  LDSM.16.MT88.4 R80, [R224+0x5900] ;  /* 0x00590000e050783b */ /* 0x000fe20000004200 */
[----:B-1----:R-:W-:-:S03]  /*5430*/  FFMA.FTZ R2, R143, c[0x0][0x2d0], -R0 ;  /* 0x0000b4008f027a23 */ /* 0x002fc60000010800 */
[----:B------:R-:W1:Y:S01]  /*5440*/  LDSM.16.MT88.4 R140, [R224+0x2900] ;  /* 0x00290000e08c783b */ /* 0x000e620000004200 */
[----:B------:R-:W-:Y:S01]  /*5450*/  FFMA.FTZ R0, R129, c[0x0][0x2d0], -R0 ;  /* 0x0000b40081007a23 */ /* 0x000fe20000010800 */
[----:B--2---:R-:W-:Y:S01]  /*5460*/  F2FP.BF16.PACK_AB R129, R9, R8 ;  /* 0x000000080981723e */ /* 0x004fe200000010ff */
[----:B------:R-:W-:Y:S08]  /*5470*/  MUFU.EX2 R2, R2 ;  /* 0x0000000200027308 */ /* 0x000ff00000000800 */
[----:B------:R-:W2:Y:S02]  /*5480*/  MUFU.EX2 R0, R0 ;  /* 0x0000000000007308 */ /* 0x000ea40000000800 */
[----:B--2---:R-:W-:-:S07]  /*5490*/  F2FP.BF16.PACK_AB R131, R0, R2 ;  /* 0x000000020083723e */ /* 0x004fce00000010ff */
[C---:B------:R-:W-:Y:S08]  /*54a0*/  HMMA.16816.F32.BF16 R60, R128.reuse, R64, R60 ;  /* 0x00000040803c723c */ /* 0x040ff0000004183c */
[C---:B-1----:R-:W-:Y:S08]  /*54b0*/  HMMA.16816.F32.BF16 R136, R128.reuse, R140, R136 ;  /* 0x0000008c8088723c */ /* 0x042ff00000041888 */
[C---:B------:R-:W-:Y:S07]  /*54c0*/  HMMA.16816.F32.BF16 R140, R128.reuse, R142, R36 ;  /* 0x0000008e808c723c */ /* 0x040fee0000041824 */
[----:B------:R-:W-:Y:S01]  /*54d0*/  IMAD.MOV.U32 R37, RZ, RZ, R73 ;  /* 0x000000ffff257224 */ /* 0x000fe200078e0049 */
[----:B------:R-:W-:Y:S01]  /*54e0*/  MOV R39, R75 ;  /* 0x0000004b00277202 */ /* 0x000fe20000000f00 */
[----:B------:R-:W-:Y:S01]  /*54f0*/  IMAD.MOV.U32 R38, RZ, RZ, R74 ;  /* 0x000000ffff267224 */ /* 0x000fe200078e004a */
[----:B------:R-:W-:Y:S01]  /*5500*/  HMMA.16816.F32.BF16 R64, R128, R66, R68 ;  /* 0x000000428040723c */ /* 0x000fe20000041844 */
[----:B------:R-:W1:Y:S01]  /*5510*/  LDSM.16.MT88.4 R72, [R227+0x2900] ;  /* 0x00290000e348783b */ /* 0x000e620000004200 */
[----:B------:R-:W-:-:S02]  /*5520*/  FADD.FTZ R4, R4, R37 ;  /* 0x0000002504047221 */ /* 0x000fc40000010000 */
[----:B------:R-:W-:Y:S02]  /*5530*/  FADD.FTZ R6, R38, R6 ;  /* 0x0000000626067221 */ /* 0x000fe40000010000 */
[----:B------:R-:W-:Y:S02]  /*5540*/  FADD.FTZ R5, R5, R4 ;  /* 0x0000000405057221 */ /* 0x000fe40000010000 */
[----:B------:R-:W-:Y:S01]  /*5550*/  FADD.FTZ R4, R39, R6 ;  /* 0x0000000627047221 */ /* 0x000fe20000010000 */
[----:B------:R-:W-:Y:S01]  /*5560*/  HMMA.16816.F32.BF16 R52, R128, R56, R52 ;  /* 0x000000388034723c */ /* 0x000fe20000041834 */
[----:B------:R-:W-:Y:S02]  /*5570*/  FADD.FTZ R5, R7, R5 ;  /* 0x0000000507057221 */ /* 0x000fe40000010000 */
[----:B------:R-:W-:Y:S02]  /*5580*/  FADD.FTZ R6, R10, R4 ;  /* 0x000000040a067221 */ /* 0x000fe40000010000 */
[----:B------:R-:W-:-:S02]  /*5590*/  FADD.FTZ R4, R11, R5 ;  /* 0x000000050b047221 */ /* 0x000fc40000010000 */
[----:B------:R-:W-:Y:S01]  /*55a0*/  FADD.FTZ R5, R26, R6 ;  /* 0x000000061a057221 */ /* 0x000fe20000010000 */
[----:B------:R-:W-:Y:S01]  /*55b0*/  HMMA.16816.F32.BF16 R56, R128, R58, R44 ;  /* 0x0000003a8038723c */ /* 0x000fe2000004182c */
[----:B------:R-:W-:Y:S02]  /*55c0*/  FADD.FTZ R4, R27, R4 ;  /* 0x000000041b047221 */ /* 0x000fe40000010000 */
[----:B------:R-:W-:Y:S02]  /*55d0*/  FADD.FTZ R5, R24, R5 ;  /* 0x0000000518057221 */ /* 0x000fe40000010000 */
[----:B------:R-:W-:Y:S02]  /*55e0*/  FADD.FTZ R4, R25, R4 ;  /* 0x0000000419047221 */ /* 0x000fe40000010000 */
[----:B------:R-:W-:Y:S02]  /*55f0*/  FADD.FTZ R5, R198, R5 ;  /* 0x00000005c6057221 */ /* 0x000fe40000010000 */
[----:B------:R-:W-:-:S02]  /*5600*/  FADD.FTZ R4, R183, R4 ;  /* 0x00000004b7047221 */ /* 0x000fc40000010000 */
[----:B------:R-:W-:Y:S02]  /*5610*/  FADD.FTZ R5, R252, R5 ;  /* 0x00000005fc057221 */ /* 0x000fe40000010000 */
[----:B------:R-:W-:Y:S02]  /*5620*/  FADD.FTZ R4, R250, R4 ;  /* 0x00000004fa047221 */ /* 0x000fe40000010000 */
[----:B------:R-:W-:Y:S02]  /*5630*/  FADD.FTZ R5, R196, R5 ;  /* 0x00000005c4057221 */ /* 0x000fe40000010000 */
[----:B------:R-:W-:Y:S02]  /*5640*/  FADD.FTZ R4, R251, R4 ;  /* 0x00000004fb047221 */ /* 0x000fe40000010000 */
[----:B------:R-:W-:Y:S02]  /*5650*/  FADD.FTZ R5, R197, R5 ;  /* 0x00000005c5057221 */ /* 0x000fe40000010000 */
[----:B------:R-:W-:-:S02]  /*5660*/  FADD.FTZ R4, R199, R4 ;  /* 0x00000004c7047221 */ /* 0x000fc40000010000 */
[----:B------:R-:W-:Y:S01]  /*5670*/  FADD.FTZ R5, R165, R5 ;  /* 0x00000005a5057221 */ /* 0x000fe20000010000 */
[C---:B-1----:R-:W-:Y:S01]  /*5680*/  HMMA.16816.F32.BF16 R68, R128.reuse, R72, R76 ;  /* 0x000000488044723c */ /* 0x042fe2000004184c */
[----:B------:R-:W-:Y:S02]  /*5690*/  FADD.FTZ R4, R249, R4 ;  /* 0x00000004f9047221 */ /* 0x000fe40000010000 */
[----:B------:R-:W-:Y:S02]  /*56a0*/  FADD.FTZ R5, R167, R5 ;  /* 0x00000005a7057221 */ /* 0x000fe40000010000 */
[----:B------:R-:W-:Y:S02]  /*56b0*/  FADD.FTZ R4, R151, R4 ;  /* 0x0000000497047221 */ /* 0x000fe40000010000 */
[----:B------:R-:W-:Y:S01]  /*56c0*/  FADD.FTZ R5, R181, R5 ;  /* 0x00000005b5057221 */ /* 0x000fe20000010000 */
[----:B------:R-:W-:Y:S01]  /*56d0*/  HMMA.16816.F32.BF16 R76, R128, R80, R92 ;  /* 0x00000050804c723c */ /* 0x000fe2000004185c */
[----:B------:R-:W-:-:S02]  /*56e0*/  FADD.FTZ R4, R166, R4 ;  /* 0x00000004a6047221 */ /* 0x000fc40000010000 */
[----:B------:R-:W-:Y:S02]  /*56f0*/  FADD.FTZ R5, R180, R5 ;  /* 0x00000005b4057221 */ /* 0x000fe40000010000 */
[----:B------:R-:W-:Y:S02]  /*5700*/  FADD.FTZ R4, R149, R4 ;  /* 0x0000000495047221 */ /* 0x000fe40000010000 */
[----:B------:R-:W-:Y:S01]  /*5710*/  FADD.FTZ R5, R182, R5 ;  /* 0x00000005b6057221 */ /* 0x000fe20000010000 */
[----:B------:R-:W-:Y:S01]  /*5720*/  HMMA.16816.F32.BF16 R92, R128, R96, R120 ;  /* 0x00000060805c723c */ /* 0x000fe20000041878 */
[----:B------:R-:W-:Y:S01]  /*5730*/  FADD.FTZ R4, R150, R4 ;  /* 0x0000000496047221 */ /* 0x000fe20000010000 */
[----:B------:R-:W-:Y:S01]  /*5740*/  LDSM.16.MT88.4 R120, [R225+0x8900] ;  /* 0x00890000e178783b */ /* 0x000fe20000004200 */
[----:B------:R-:W-:Y:S02]  /*5750*/  FADD.FTZ R5, R148, R5 ;  /* 0x0000000594057221 */ /* 0x000fe40000010000 */
[----:B------:R-:W-:-:S02]  /*5760*/  FADD.FTZ R4, R134, R4 ;  /* 0x0000000486047221 */ /* 0x000fc40000010000 */
[----:B------:R-:W-:Y:S01]  /*5770*/  FADD.FTZ R5, R162, R5 ;  /* 0x00000005a2057221 */ /* 0x000fe20000010000 */
[C---:B------:R-:W-:Y:S01]  /*5780*/  HMMA.16816.F32.BF16 R96, R128.reuse, R98, R112 ;  /* 0x000000628060723c */ /* 0x040fe20000041870 */
[----:B------:R-:W1:Y:S01]  /*5790*/  LDSM.16.MT88.4 R112, [R224+0x8900] ;  /* 0x00890000e070783b */ /* 0x000e620000004200 */
[----:B------:R-:W-:Y:S02]  /*57a0*/  FADD.FTZ R4, R161, R4 ;  /* 0x00000004a1047221 */ /* 0x000fe40000010000 */
[----:B------:R-:W-:Y:S02]  /*57b0*/  FADD.FTZ R6, R163, R5 ;  /* 0x00000005a3067221 */ /* 0x000fe40000010000 */
[----:B------:R-:W-:Y:S02]  /*57c0*/  FADD.FTZ R5, R133, R4 ;  /* 0x0000000485057221 */ /* 0x000fe40000010000 */
[----:B------:R-:W-:Y:S01]  /*57d0*/  HMMA.16816.F32.BF16 R72, R128, R74, R84 ;  /* 0x0000004a8048723c */ /* 0x000fe20000041854 */
        /* <DEDUP_REMOVED lines=11> */
[----:B------:R-:W-:-:S05]  /*5890*/  FADD.FTZ R0, R0, R2 ;  /* 0x0000000200007221 */ /* 0x000fca0000010000 */
[C---:B------:R-:W-:Y:S01]  /*58a0*/  HMMA.16816.F32.BF16 R100, R128.reuse, R104, R124 ;  /* 0x000000688064723c */ /* 0x040fe2000004187c */
[----:B------:R-:W2:Y:S04]  /*58b0*/  LDSM.16.MT88.4 R124, [R228+0x8900] ;  /* 0x00890000e47c783b */ /* 0x000ea80000004200 */
[----:B------:R-:W-:Y:S03]  /*58c0*/  STL [R1+0x4], R0 ;  /* 0x0000040001007387 */ /* 0x000fe60000100800 */
[C---:B------:R-:W-:Y:S01]  /*58d0*/  HMMA.16816.F32.BF16 R88, R128.reuse, R90, R116 ;  /* 0x0000005a8058723c */ /* 0x040fe20000041874 */
[----:B------:R-:W-:Y:S07]  /*58e0*/  STL [R1], R4 ;  /* 0x0000000401007387 */ /* 0x000fee0000100800 */
[C---:B-1----:R-:W-:Y:S08]  /*58f0*/  HMMA.16816.F32.BF16 R108, R128.reuse, R112, R144 ;  /* 0x00000070806c723c */ /* 0x042ff00000041890 */
[C---:B------:R-:W-:Y:S01]  /*5900*/  HMMA.16816.F32.BF16 R112, R128.reuse, R114, R16 ;  /* 0x000000728070723c */ /* 0x040fe20000041810 */
[----:B------:R-:W1:Y:S07]  /*5910*/  LDSM.16.MT88.4 R16, [R227+0x8900] ;  /* 0x00890000e310783b */ /* 0x000e6e0000004200 */
[C---:B------:R-:W-:Y:S08]  /*5920*/  HMMA.16816.F32.BF16 R116, R128.reuse, R120, R168 ;  /* 0x000000788074723c */ /* 0x040ff000000418a8 */
[C---:B------:R-:W-:Y:S08]  /*5930*/  HMMA.16816.F32.BF16 R104, R128.reuse, R106, R20 ;  /* 0x0000006a8068723c */ /* 0x040ff00000041814 */
[C---:B--2---:R-:W-:Y:S08]  /*5940*/  HMMA.16816.F32.BF16 R144, R128.reuse, R124, R40 ;  /* 0x0000007c8090723c */ /* 0x044ff00000041828 */
[C---:B------:R-:W-:Y:S08]  /*5950*/  HMMA.16816.F32.BF16 R120, R128.reuse, R122, R172 ;  /* 0x0000007a8078723c */ /* 0x040ff000000418ac */
[C---:B------:R-:W-:Y:S08]  /*5960*/  HMMA.16816.F32.BF16 R124, R128.reuse, R126, R48 ;  /* 0x0000007e807c723c */ /* 0x040ff00000041830 */
[C---:B-1----:R-:W-:Y:S08]  /*5970*/  HMMA.16816.F32.BF16 R148, R128.reuse, R16, R32 ;  /* 0x000000108094723c */ /* 0x042ff00000041820 */
[----:B------:R-:W-:Y:S01]  /*5980*/  HMMA.16816.F32.BF16 R128, R128, R18, R28 ;  /* 0x000000128080723c */ /* 0x000fe2000004181c */
[----:B------:R-:W-:Y:S08]  /*5990*/  @!P0 BRA `(.L_x_5) ;  /* 0x000036e000008947 */ /* 0x000ff00003800000 */
[----:B------:R-:W2:Y:S01]  /*59a0*/  LDL.LU.64 R24, [R1+0x20] ;  /* 0x0000200001187983 */ /* 0x000ea20000300a00 */
[----:B------:R-:W-:Y:S01]  /*59b0*/  IMAD.MOV.U32 R134, RZ, RZ, R3 ;  /* 0x000000ffff867224 */ /* 0x000fe200078e0003 */
[----:B------:R-:W-:Y:S01]  /*59c0*/  ULDC.64 UR6, c[0x0][0x208] ;  /* 0x0000820000067ab9 */ /* 0x000fe20000000a00 */
[----:B------:R-:W-:Y:S01]  /*59d0*/  IMAD.MOV.U32 R133, RZ, RZ, R132 ;  /* 0x000000ffff857224 */ /* 0x000fe200078e0084 */
[----:B------:R-:W3:Y:S01]  /*59e0*/  LDL.LU.64 R196, [R1+0x28] ;  /* 0x0000280001c47983 */ /* 0x000ee20000300a00 */
[----:B------:R-:W-:Y:S01]  /*59f0*/  ULDC.64 UR4, c[0x0][0x1e0] ;  /* 0x0000780000047ab9 */ /* 0x000fe20000000a00 */
[----:B--2---:R-:W-:-:S02]  /*5a00*/  MOV R3, R25 ;  /* 0x0000001900037202 */ /* 0x004fc40000000f00 */
[----:B---3--:R-:W-:-:S05]  /*5a10*/  MOV R2, R196 ;  /* 0x000000c400027202 */ /* 0x008fca0000000f00 */
[----:B------:R1:W-:Y:S02]  /*5a20*/  STL.64 [R1+0x8], R2 ;  /* 0x0000080201007387 */ /* 0x0003e40000100a00 */
.L_x_6:
[----:B-1----:R-:W2:Y:S01]  /*5a30*/  LDL.64 R2, [R1+0x8] ;  /* 0x0000080001027983 */ /* 0x002ea20000100a00 */
[----:B------:R-:W-:Y:S04]  /*5a40*/  DEPBAR.LE SB0, 0x0 ;  /* 0x000080000000791a */ /* 0x000fe80000000000 */
[----:B------:R-:W-:Y:S01]  /*5a50*/  USHF.R.S32.HI UR12, URZ, 0x1f, UR14 ;  /* 0x0000001f3f0c7899 */ /* 0x000fe2000801140e */
[----:B------:R-:W-:Y:S01]  /*5a60*/  BAR.SYNC.DEFER_BLOCKING 0x0 ;  /* 0x0000000000007b1d */ /* 0x000fe20000010000 */
[----:B------:R-:W-:Y:S02]  /*5a70*/  UIMAD.WIDE.U32 UR18, UR14, UR6, URZ ;  /* 0x000000060e1272a5 */ /* 0x000fe4000f8e003f */
[----:B------:R-:W-:Y:S02]  /*5a80*/  UIMAD UR12, UR12, UR6, URZ ;  /* 0x000000060c0c72a4 */ /* 0x000fe4000f8e023f */
[----:B------:R-:W-:Y:S02]  /*5a90*/  UISETP.GT.AND UP0, UPT, UR14, UR8, UPT ;  /* 0x000000080e00728c */ /* 0x000fe4000bf04270 */
[----:B------:R-:W-:Y:S02]  /*5aa0*/  UIMAD UR12, UR14, UR7, UR12 ;  /* 0x000000070e0c72a4 */ /* 0x000fe4000f8e020c */
[----:B------:R-:W-:Y:S02]  /*5ab0*/  UIADD3 UR14, UR14, -0x1, URZ ;  /* 0xffffffff0e0e7890 */ /* 0x000fe4000fffe03f */
[----:B------:R-:W-:Y:S04]  /*5ac0*/  UIADD3 UR12, UR19, UR12, URZ ;  /* 0x0000000c130c7290 */ /* 0x000fe8000fffe03f */
[----:B------:R-:W-:Y:S02]  /*5ad0*/  UIMAD UR12, UR12, 0x60, URZ ;  /* 0x000000600c0c78a4 */ /* 0x000fe4000f8e023f */
[----:B------:R-:W-:Y:S01]  /*5ae0*/  @UP0 USHF.L.U64.HI UR15, UR4, 0x6, UR5 ;  /* 0x00000006040f0899 */ /* 0x000fe20008010205 */
[----:B------:R-:W1:Y:S08]  /*5af0*/  LDSM.16.M88.4 R8, [R135+0xc100] ;  /* 0x00c100008708783b */ /* 0x000e700000000200 */
[----:B------:R-:W3:Y:S08]  /*5b00*/  LDSM.16.M88.4 R16, [R135+0xc900] ;  /* 0x00c900008710783b */ /* 0x000ef00000000200 */
[----:B------:R-:W4:Y:S08]  /*5b10*/  LDSM.16.M88.4 R24, [R135+0xd100] ;  /* 0x00d100008718783b */ /* 0x000f300000000200 */
[----:B------:R-:W5:Y:S08]  /*5b20*/  LDSM.16.M88.4 R32, [R135+0xd900] ;  /* 0x00d900008720783b */ /* 0x000f700000000200 */
[----:B------:R-:W4:Y:S01]  /*5b30*/  LDSM.16.M88.4 R40, [R135+0xe100] ;  /* 0x00e100008728783b */ /* 0x000f220000000200 */
[C---:B-1----:R-:W-:Y:S07]  /*5b40*/  HMMA.16816.F32.BF16 R4, R152.reuse, R8, RZ ;  /* 0x000000089804723c */ /* 0x042fee00000418ff */
[----:B------:R-:W1:Y:S01]  /*5b50*/  LDSM.16.M88.4 R48, [R135+0xe900] ;  /* 0x00e900008730783b */ /* 0x000e620000000200 */
[C---:B------:R-:W-:Y:S07]  /*5b60*/  HMMA.16816.F32.BF16 R8, R152.reuse, R10, RZ ;  /* 0x0000000a9808723c */ /* 0x040fee00000418ff */
[----:B------:R-:W1:Y:S01]  /*5b70*/  LDSM.16.M88.4 R160, [R230] ;  /* 0x00000000e6a0783b */ /* 0x000e620000000200 */
[C---:B---3--:R-:W-:Y:S07]  /*5b80*/  HMMA.16816.F32.BF16 R12, R152.reuse, R16, RZ ;  /* 0x00000010980c723c */ /* 0x048fee00000418ff */
[----:B------:R-:W3:Y:S01]  /*5b90*/  LDSM.16.M88.4 R164, [R247] ;  /* 0x00000000f7a4783b */ /* 0x000ee20000000200 */
[C---:B------:R-:W-:Y:S07]  /*5ba0*/  HMMA.16816.F32.BF16 R16, R152.reuse, R18, RZ ;  /* 0x000000129810723c */ /* 0x040fee00000418ff */
[----:B------:R-:W-:Y:S01]  /*5bb0*/  LDSM.16.M88.4 R168, [R244] ;  /* 0x00000000f4a8783b */ /* 0x000fe20000000200 */
[C---:B----4-:R-:W-:Y:S07]  /*5bc0*/  HMMA.16816.F32.BF16 R20, R152.reuse, R24, RZ ;  /* 0x000000189814723c */ /* 0x050fee00000418ff */
[----:B------:R-:W-:Y:S01]  /*5bd0*/  LDSM.16.M88.4 R172, [R243] ;  /* 0x00000000f3ac783b */ /* 0x000fe20000000200 */
[C---:B------:R-:W-:Y:S07]  /*5be0*/  HMMA.16816.F32.BF16 R24, R152.reuse, R26, RZ ;  /* 0x0000001a9818723c */ /* 0x040fee00000418ff */
[----:B------:R-:W4:Y:S01]  /*5bf0*/  LDL.64 R250, [R1+0x18] ;  /* 0x0000180001fa7983 */ /* 0x000f220000100a00 */
[C---:B-----5:R-:W-:Y:S08]  /*5c00*/  HMMA.16816.F32.BF16 R28, R152.reuse, R32, RZ ;  /* 0x00000020981c723c */ /* 0x060ff000000418ff */
[C---:B------:R-:W-:Y:S08]  /*5c10*/  HMMA.16816.F32.BF16 R32, R152.reuse, R34, RZ ;  /* 0x000000229820723c */ /* 0x040ff000000418ff */
[C---:B------:R-:W-:Y:S08]  /*5c20*/  HMMA.16816.F32.BF16 R36, R152.reuse, R40, RZ ;  /* 0x000000289824723c */ /* 0x040ff000000418ff */
[C---:B------:R-:W-:Y:S08]  /*5c30*/  HMMA.16816.F32.BF16 R40, R152.reuse, R42, RZ ;  /* 0x0000002a9828723c */ /* 0x040ff000000418ff */
[C---:B-1----:R-:W-:Y:S08]  /*5c40*/  HMMA.16816.F32.BF16 R44, R152.reuse, R48, RZ ;  /* 0x00000030982c723c */ /* 0x042ff000000418ff */
[----:B------:R-:W-:Y:S08]  /*5c50*/  HMMA.16816.F32.BF16 R48, R152, R50, RZ ;  /* 0x000000329830723c */ /* 0x000ff000000418ff */
[C---:B------:R-:W-:Y:S07]  /*5c60*/  HMMA.16816.F32.BF16 R4, R156.reuse, R160, R4 ;  /* 0x000000a09c04723c */ /* 0x040fee0000041804 */
[----:B------:R-:W-:Y:S01]  /*5c70*/  MOV R160, UR18 ;  /* 0x0000001200a07c02 */ /* 0x000fe20008000f00 */
[C---:B------:R-:W-:Y:S01]  /*5c80*/  HMMA.16816.F32.BF16 R8, R156.reuse, R162, R8 ;  /* 0x000000a29c08723c */ /* 0x040fe20000041808 */
[----:B------:R-:W-:Y:S07]  /*5c90*/  @UP0 UIMAD.WIDE.U32 UR18, UR14, UR4, URZ ;  /* 0x000000040e1202a5 */ /* 0x000fee000f8e003f */
[C---:B---3--:R-:W-:Y:S08]  /*5ca0*/  HMMA.16816.F32.BF16 R12, R156.reuse, R164, R12 ;  /* 0x000000a49c0c723c */ /* 0x048ff0000004180c */
[C---:B------:R-:W-:Y:S01]  /*5cb0*/  HMMA.16816.F32.BF16 R16, R156.reuse, R166, R16 ;  /* 0x000000a69c10723c */ /* 0x040fe20000041810 */
[----:B------:R-:W-:Y:S03]  /*5cc0*/  LDSM.16.M88.4 R164, [R245] ;  /* 0x00000000f5a4783b */ /* 0x000fe60000000200 */
[----:B--2---:R-:W-:Y:S05]  /*5cd0*/  IMAD.WIDE.U32 R160, R160, 0x60, R2 ;  /* 0x00000060a0a07825 */ /* 0x004fea00078e0002 */
[----:B------:R-:W-:Y:S01]  /*5ce0*/  IADD3 R0, R161, UR12, RZ ;  /* 0x0000000ca1007c10 */ /* 0x000fe2000fffe0ff */
[----:B------:R-:W-:Y:S02]  /*5cf0*/  @UP0 USHF.R.S32.HI UR12, URZ, 0x1f, UR14 ;  /* 0x0000001f3f0c0899 */ /* 0x000fe4000801140e */
[C---:B------:R-:W-:Y:S02]  /*5d00*/  SHF.L.U32 R132, R160.reuse, 0x1, RZ ;  /* 0x00000001a0847819 */ /* 0x040fe400000006ff */
[----:B------:R-:W-:Y:S01]  /*5d10*/  SHF.L.U64.HI R0, R160, 0x1, R0 ;  /* 0x00000001a0007819 */ /* 0x000fe20000010200 */
[----:B------:R-:W-:Y:S01]  /*5d20*/  @UP0 UIMAD UR12, UR12, UR4, URZ ;  /* 0x000000040c0c02a4 */ /* 0x000fe2000f8e023f */
[C---:B------:R-:W-:Y:S01]  /*5d30*/  IADD3 R2, P0, R132.reuse, c[0x0][0x1f8], RZ ;  /* 0x00007e0084027a10 */ /* 0x040fe20007f1e0ff */
[----:B------:R-:W1:Y:S01]  /*5d40*/  LDSM.16.M88.4 R160, [R246] ;  /* 0x00000000f6a0783b */ /* 0x000e620000000200 */
[----:B------:R-:W-:Y:S01]  /*5d50*/  IADD3 R180, P1, R132, 0x80, RZ ;  /* 0x0000008084b47810 */ /* 0x000fe20007f3e0ff */
[----:B------:R-:W-:Y:S01]  /*5d60*/  @UP0 UIMAD UR12, UR14, UR5, UR12 ;  /* 0x000000050e0c02a4 */ /* 0x000fe2000f8e020c */
[----:B------:R-:W-:Y:S02]  /*5d70*/  IADD3.X R3, R0, c[0x0][0x1fc], RZ, P0, !PT ;  /* 0x00007f0000037a10 */ /* 0x000fe400007fe4ff */
[----:B------:R-:W-:Y:S01]  /*5d80*/  IADD3 R180, P0, R180, c[0x0][0x1f8], RZ ;  /* 0x00007e00b4b47a10 */ /* 0x000fe20007f1e0ff */
[----:B------:R-:W-:Y:S01]  /*5d90*/  @UP0 UIADD3 UR12, UR19, UR12, URZ ;  /* 0x0000000c130c0290 */ /* 0x000fe2000fffe03f */
[----:B------:R-:W-:Y:S01]  /*5da0*/  IADD3 R132, P3, R132, 0x100, RZ ;  /* 0x0000010084847810 */ /* 0x000fe20007f7e0ff */
[----:B------:R-:W-:Y:S01]  /*5db0*/  @!PT LDS RZ, [RZ] ;  /* 0x00000000fffff984 */ /* 0x000fe20000000800 */
[----:B------:R-:W-:Y:S01]  /*5dc0*/  @!PT LDS RZ, [RZ] ;  /* 0x00000000fffff984 */ /* 0x000fe20000000800 */
[----:B------:R-:W-:Y:S01]  /*5dd0*/  @!PT LDS RZ, [RZ] ;  /* 0x00000000fffff984 */ /* 0x000fe20000000800 */
[----:B------:R2:W-:Y:S01]  /*5de0*/  LDGSTS.E.BYPASS.LTC128B.128 [R248+0x100], [R2.64], !P6 ;  /* 0x0010000002f87fae */ /* 0x0005e2000f101d4a */
[--C-:B------:R-:W-:Y:S01]  /*5df0*/  IADD3.X R181, RZ, c[0x0][0x1fc], R0.reuse, P0, P1 ;  /* 0x00007f00ffb57a10 */ /* 0x100fe200007e2400 */
[----:B------:R-:W-:Y:S01]  /*5e00*/  @UP0 UIMAD UR12, UR12, 0x60, URZ ;  /* 0x000000600c0c08a4 */ /* 0x000fe2000f8e023f */
[----:B------:R-:W-:Y:S04]  /*5e10*/  IADD3 R182, P2, R132, c[0x0][0x1f8], RZ ;  /* 0x00007e0084b67a10 */ /* 0x000fe80007f5e0ff */
[----:B------:R-:W-:Y:S01]  /*5e20*/  IADD3.X R183, RZ, c[0x0][0x1fc], R0, P2, P3 ;  /* 0x00007f00ffb77a10 */ /* 0x000fe200017e6400 */
[----:B------:R3:W-:Y:S08]  /*5e30*/  LDGSTS.E.BYPASS.LTC128B.128 [R248+0x3100], [R180.64], !P5 ;  /* 0x03100000b4f87fae */ /* 0x0007f0000e901d4a */
[----:B------:R5:W-:Y:S01]  /*5e40*/  LDGSTS.E.BYPASS.LTC128B.128 [R248+0x6100], [R182.64], !P4 ;  /* 0x06100000b6f87fae */ /* 0x000be2000e101d4a */
[----:B--2---:R-:W-:Y:S04]  /*5e50*/  IADD3 R2, P1, R2, UR13, RZ ;  /* 0x0000000d02027c10 */ /* 0x004fe8000ff3e0ff */
[----:B------:R-:W-:Y:S01]  /*5e60*/  IADD3.X R3, R3, UR17, RZ, P1, !PT ;  /* 0x0000001103037c10 */ /* 0x000fe20008ffe4ff */
[C---:B-1----:R-:W-:Y:S03]  /*5e70*/  HMMA.16816.F32.BF16 R20, R156.reuse, R160, R20 ;  /* 0x000000a09c14723c */ /* 0x042fe60000041814 */
[----:B---3--:R-:W-:Y:S01]  /*5e80*/  IADD3 R180, P0, R2, UR13, RZ ;  /* 0x0000000d02b47c10 */ /* 0x008fe2000ff1e0ff */
[----:B------:R1:W-:Y:S03]  /*5e90*/  LDGSTS.E.BYPASS.LTC128B.128 [R248+0x1100], [R2.64], !P6 ;  /* 0x0110000002f87fae */ /* 0x0003e6000f101d4a */
[----:B------:R-:W-:Y:S01]  /*5ea0*/  IADD3.X R181, R3, UR17, RZ, P0, !PT ;  /* 0x0000001103b57c10 */ /* 0x000fe200087fe4ff */
[C---:B------:R-:W-:Y:S01]  /*5eb0*/  HMMA.16816.F32.BF16 R24, R156.reuse, R162, R24 ;  /* 0x000000a29c18723c */ /* 0x040fe20000041818 */
[----:B------:R-:W-:Y:S03]  /*5ec0*/  PLOP3.LUT P0, PT, PT, PT, UP0, 0x80, 0x0 ;  /* 0x000000000000781c */ /* 0x000fe60003f0f008 */
[----:B------:R1:W-:Y:S04]  /*5ed0*/  LDGSTS.E.BYPASS.LTC128B.128 [R248+0x4100], [R2.64+0x80], !P5 ;  /* 0x0410008002f87fae */ /* 0x0003e8000e901d4a */
[C---:B------:R-:W-:Y:S04]  /*5ee0*/  HMMA.16816.F32.BF16 R28, R156.reuse, R164, R28 ;  /* 0x000000a49c1c723c */ /* 0x040fe8000004181c */
[----:B------:R1:W-:Y:S04]  /*5ef0*/  LDGSTS.E.BYPASS.LTC128B.128 [R248+0x7100], [R2.64+0x100], !P4 ;  /* 0x0710010002f87fae */ /* 0x0003e8000e101d4a */
[C---:B------:R-:W-:Y:S04]  /*5f00*/  HMMA.16816.F32.BF16 R32, R156.reuse, R166, R32 ;  /* 0x000000a69c20723c */ /* 0x040fe80000041820 */
[----:B------:R5:W-:Y:S04]  /*5f10*/  LDGSTS.E.BYPASS.LTC128B.128 [R248+0x2100], [R180.64], !P6 ;  /* 0x02100000b4f87fae */ /* 0x000be8000f101d4a */
[C---:B------:R-:W-:Y:S04]  /*5f20*/  HMMA.16816.F32.BF16 R36, R156.reuse, R168, R36 ;  /* 0x000000a89c24723c */ /* 0x040fe80000041824 */
[----:B------:R5:W-:Y:S04]  /*5f30*/  LDGSTS.E.BYPASS.LTC128B.128 [R248+0x5100], [R180.64+0x80], !P5 ;  /* 0x05100080b4f87fae */ /* 0x000be8000e901d4a */
[C---:B------:R-:W-:Y:S04]  /*5f40*/  HMMA.16816.F32.BF16 R40, R156.reuse, R170, R40 ;  /* 0x000000aa9c28723c */ /* 0x040fe80000041828 */
[----:B------:R5:W-:Y:S04]  /*5f50*/  LDGSTS.E.BYPASS.LTC128B.128 [R248+0x8100], [R180.64+0x100], !P4 ;  /* 0x08100100b4f87fae */ /* 0x000be8000e101d4a */
[C---:B------:R-:W-:Y:S04]  /*5f60*/  HMMA.16816.F32.BF16 R44, R156.reuse, R172, R44 ;  /* 0x000000ac9c2c723c */ /* 0x040fe8000004182c */
[----:B------:R-:W-:Y:S04]  /*5f70*/  LDSM.16.M88.4 R160, [R229+0xc900] ;  /* 0x00c90000e5a0783b */ /* 0x000fe80000000200 */
[----:B------:R-:W-:Y:S04]  /*5f80*/  HMMA.16816.F32.BF16 R48, R156, R174, R48 ;  /* 0x000000ae9c30723c */ /* 0x000fe80000041830 */
[----:B------:R-:W-:Y:S08]  /*5f90*/  LDSM.16.M88.4 R164, [R229+0xd100] ;  /* 0x00d10000e5a4783b */ /* 0x000ff00000000200 */
[----:B------:R-:W-:Y:S08]  /*5fa0*/  LDSM.16.M88.4 R168, [R229+0xd900] ;  /* 0x00d90000e5a8783b */ /* 0x000ff00000000200 */
[----:B-----5:R-:W2:Y:S08]  /*5fb0*/  LDSM.16.M88.4 R180, [R229+0xc100] ;  /* 0x00c10000e5b4783b */ /* 0x020eb00000000200 */
[----:B------:R-:W0:Y:S08]  /*5fc0*/  LDGDEPBAR ;  /* 0x00000000000079af */ /* 0x000e300000000000 */
[----:B------:R-:W3:Y:S08]  /*5fd0*/  LDSM.16.M88.4 R172, [R229+0xe100] ;  /* 0x00e10000e5ac783b */ /* 0x000ef00000000200 */
[----:B------:R-:W-:Y:S01]  /*5fe0*/  LDSM.16.M88.4 R196, [R240] ;  /* 0x00000000f0c4783b */ /* 0x000fe20000000200 */
[C---:B--2---:R-:W-:Y:S08]  /*5ff0*/  HMMA.16816.F32.BF16 R4, R176.reuse, R180, R4 ;  /* 0x000000b4b004723c */ /* 0x044ff00000041804 */
[C---:B------:R-:W-:Y:S01]  /*6000*/  HMMA.16816.F32.BF16 R8, R176.reuse, R182, R8 ;  /* 0x000000b6b008723c */ /* 0x040fe20000041808 */
[----:B------:R-:W2:Y:S07]  /*6010*/  LDSM.16.M88.4 R180, [R229+0xe900] ;  /* 0x00e90000e5b4783b */ /* 0x000eae0000000200 */
[C---:B------:R-:W-:Y:S08]  /*6020*/  HMMA.16816.F32.BF16 R12, R176.reuse, R160, R12 ;  /* 0x000000a0b00c723c */ /* 0x040ff0000004180c */
[C---:B------:R-:W-:Y:S01]  /*6030*/  HMMA.16816.F32.BF16 R16, R176.reuse, R162, R16 ;  /* 0x000000a2b010723c */ /* 0x040fe20000041810 */
[----:B------:R-:W5:Y:S07]  /*6040*/  LDSM.16.M88.4 R160, [R226] ;  /* 0x00000000e2a0783b */ /* 0x000f6e0000000200 */
[C---:B------:R-:W-:Y:S08]  /*6050*/  HMMA.16816.F32.BF16 R20, R176.reuse, R164, R20 ;  /* 0x000000a4b014723c */ /* 0x040ff00000041814 */
[C---:B------:R-:W-:Y:S01]  /*6060*/  HMMA.16816.F32.BF16 R24, R176.reuse, R166, R24 ;  /* 0x000000a6b018723c */ /* 0x040fe20000041818 */
[----:B------:R-:W1:Y:S07]  /*6070*/  LDSM.16.M88.4 R164, [R226+0x800] ;  /* 0x00080000e2a4783b */ /* 0x000e6e0000000200 */
[C---:B------:R-:W-:Y:S08]  /*6080*/  HMMA.16816.F32.BF16 R28, R176.reuse, R168, R28 ;  /* 0x000000a8b01c723c */ /* 0x040ff0000004181c */
[C---:B------:R-:W-:Y:S01]  /*6090*/  HMMA.16816.F32.BF16 R32, R176.reuse, R170, R32 ;  /* 0x000000aab020723c */ /* 0x040fe20000041820 */
[----:B------:R-:W1:Y:S07]  /*60a0*/  LDSM.16.M88.4 R168, [R226+0x1000] ;  /* 0x00100000e2a8783b */ /* 0x000e6e0000000200 */
[C---:B---3--:R-:W-:Y:S08]  /*60b0*/  HMMA.16816.F32.BF16 R36, R176.reuse, R172, R36 ;  /* 0x000000acb024723c */ /* 0x048ff00000041824 */
[C---:B------:R-:W-:Y:S01]  /*60c0*/  HMMA.16816.F32.BF16 R40, R176.reuse, R174, R40 ;  /* 0x000000aeb028723c */ /* 0x040fe20000041828 */
[----:B------:R-:W3:Y:S07]  /*60d0*/  LDSM.16.M88.4 R172, [R226+0x1800] ;  /* 0x00180000e2ac783b */ /* 0x000eee0000000200 */
[C---:B--2---:R-:W-:Y:S08]  /*60e0*/  HMMA.16816.F32.BF16 R44, R176.reuse, R180, R44 ;  /* 0x000000b4b02c723c */ /* 0x044ff0000004182c */
[----:B------:R-:W-:Y:S01]  /*60f0*/  HMMA.16816.F32.BF16 R48, R176, R182, R48 ;  /* 0x000000b6b030723c */ /* 0x000fe20000041830 */
[----:B------:R-:W2:Y:S07]  /*6100*/  LDSM.16.M88.4 R180, [R226+0x2000] ;  /* 0x00200000e2b4783b */ /* 0x000eae0000000200 */
[C---:B-----5:R-:W-:Y:S08]  /*6110*/  HMMA.16816.F32.BF16 R4, R184.reuse, R160, R4 ;  /* 0x000000a0b804723c */ /* 0x060ff00000041804 */
[C---:B------:R-:W-:Y:S01]  /*6120*/  HMMA.16816.F32.BF16 R8, R184.reuse, R162, R8 ;  /* 0x000000a2b808723c */ /* 0x040fe20000041808 */
[----:B------:R-:W5:Y:S07]  /*6130*/  LDSM.16.M88.4 R160, [R226+0x2800] ;  /* 0x00280000e2a0783b */ /* 0x000f6e0000000200 */
[C---:B-1----:R-:W-:Y:S08]  /*6140*/  HMMA.16816.F32.BF16 R12, R184.reuse, R164, R12 ;  /* 0x000000a4b80c723c */ /* 0x042ff0000004180c */
        /* <DEDUP_REMOVED lines=9> */
[C---:B------:R-:W-:Y:S01]  /*61e0*/  HMMA.16816.F32.BF16 R40, R184.reuse, R182, R40 ;  /* 0x000000b6b828723c */ /* 0x040fe20000041828 */
[----:B------:R-:W2:Y:S07]  /*61f0*/  LDSM.16.M88.4 R180, [R135+0x10900] ;  /* 0x0109000087b4783b */ /* 0x000eae0000000200 */
[C---:B-----5:R-:W-:Y:S08]  /*6200*/  HMMA.16816.F32.BF16 R44, R184.reuse, R160, R44 ;  /* 0x000000a0b82c723c */ /* 0x060ff0000004182c */
[----:B------:R-:W-:Y:S01]  /*6210*/  HMMA.16816.F32.BF16 R48, R184, R162, R48 ;  /* 0x000000a2b830723c */ /* 0x000fe20000041830 */
[----:B------:R-:W5:Y:S07]  /*6220*/  LDSM.16.M88.4 R160, [R135+0x11100] ;  /* 0x0111000087a0783b */ /* 0x000f6e0000000200 */
[C---:B-1----:R-:W-:Y:S08]  /*6230*/  HMMA.16816.F32.BF16 R4, R188.reuse, R164, R4 ;  /* 0x000000a4bc04723c */ /* 0x042ff00000041804 */
[C---:B------:R-:W-:Y:S01]  /*6240*/  HMMA.16816.F32.BF16 R8, R188.reuse, R166, R8 ;  /* 0x000000a6bc08723c */ /* 0x040fe20000041808 */
[----:B------:R-:W1:Y:S07]  /*6250*/  LDSM.16.M88.4 R164, [R135+0x11900] ;  /* 0x0119000087a4783b */ /* 0x000e6e0000000200 */
[C---:B------:R-:W-:Y:S08]  /*6260*/  HMMA.16816.F32.BF16 R12, R188.reuse, R168, R12 ;  /* 0x000000a8bc0c723c */ /* 0x040ff0000004180c */
[C---:B------:R-:W-:Y:S01]  /*6270*/  HMMA.16816.F32.BF16 R16, R188.reuse, R170, R16 ;  /* 0x000000aabc10723c */ /* 0x040fe20000041810 */
[----:B------:R-:W1:Y:S07]  /*6280*/  LDSM.16.M88.4 R168, [R242] ;  /* 0x00000000f2a8783b */ /* 0x000e6e0000000200 */
[C---:B---3--:R-:W-:Y:S08]  /*6290*/  HMMA.16816.F32.BF16 R20, R188.reuse, R172, R20 ;  /* 0x000000acbc14723c */ /* 0x048ff00000041814 */
[C---:B------:R-:W-:Y:S01]  /*62a0*/  HMMA.16816.F32.BF16 R24, R188.reuse, R174, R24 ;  /* 0x000000aebc18723c */ /* 0x040fe20000041818 */
[----:B------:R-:W3:Y:S07]  /*62b0*/  LDSM.16.M88.4 R172, [R241] ;  /* 0x00000000f1ac783b */ /* 0x000eee0000000200 */
[C---:B--2---:R-:W-:Y:S08]  /*62c0*/  HMMA.16816.F32.BF16 R28, R188.reuse, R180, R28 ;  /* 0x000000b4bc1c723c */ /* 0x044ff0000004181c */
[C---:B------:R-:W-:Y:S01]  /*62d0*/  HMMA.16816.F32.BF16 R32, R188.reuse, R182, R32 ;  /* 0x000000b6bc20723c */ /* 0x040fe20000041820 */
[----:B------:R-:W2:Y:S07]  /*62e0*/  LDSM.16.M88.4 R180, [R239] ;  /* 0x00000000efb4783b */ /* 0x000eae0000000200 */
[C---:B-----5:R-:W-:Y:S08]  /*62f0*/  HMMA.16816.F32.BF16 R36, R188.reuse, R160, R36 ;  /* 0x000000a0bc24723c */ /* 0x060ff00000041824 */
[C---:B------:R-:W-:Y:S01]  /*6300*/  HMMA.16816.F32.BF16 R40, R188.reuse, R162, R40 ;  /* 0x000000a2bc28723c */ /* 0x040fe20000041828 */
[----:B------:R-:W5:Y:S07]  /*6310*/  LDSM.16.M88.4 R160, [R238] ;  /* 0x00000000eea0783b */ /* 0x000f6e0000000200 */
[C---:B-1----:R-:W-:Y:S08]  /*6320*/  HMMA.16816.F32.BF16 R44, R188.reuse, R164, R44 ;  /* 0x000000a4bc2c723c */ /* 0x042ff0000004182c */
[----:B------:R-:W-:Y:S01]  /*6330*/  HMMA.16816.F32.BF16 R48, R188, R166, R48 ;  /* 0x000000a6bc30723c */ /* 0x000fe20000041830 */
[----:B------:R-:W1:Y:S07]  /*6340*/  LDSM.16.M88.4 R164, [R237] ;  /* 0x00000000eda4783b */ /* 0x000e6e0000000200 */
[C---:B------:R-:W-:Y:S08]  /*6350*/  HMMA.16816.F32.BF16 R4, R192.reuse, R168, R4 ;  /* 0x000000a8c004723c */ /* 0x040ff00000041804 */
[C---:B------:R-:W-:Y:S01]  /*6360*/  HMMA.16816.F32.BF16 R8, R192.reuse, R170, R8 ;  /* 0x000000aac008723c */ /* 0x040fe20000041808 */
[----:B------:R-:W1:Y:S07]  /*6370*/  LDSM.16.M88.4 R168, [R229+0xf100] ;  /* 0x00f10000e5a8783b */ /* 0x000e6e0000000200 */
[C---:B---3--:R-:W-:Y:S08]  /*6380*/  HMMA.16816.F32.BF16 R12, R192.reuse, R172, R12 ;  /* 0x000000acc00c723c */ /* 0x048ff0000004180c */
[C---:B------:R-:W-:Y:S01]  /*6390*/  HMMA.16816.F32.BF16 R16, R192.reuse, R174, R16 ;  /* 0x000000aec010723c */ /* 0x040fe20000041810 */
[----:B------:R-:W3:Y:S07]  /*63a0*/  LDSM.16.M88.4 R172, [R229+0xf900] ;  /* 0x00f90000e5ac783b */ /* 0x000eee0000000200 */
[C---:B------:R-:W-:Y:S08]  /*63b0*/  HMMA.16816.F32.BF16 R20, R192.reuse, R196, R20 ;  /* 0x000000c4c014723c */ /* 0x040ff00000041814 */
[C---:B------:R-:W-:Y:S01]  /*63c0*/  HMMA.16816.F32.BF16 R24, R192.reuse, R198, R24 ;  /* 0x000000c6c018723c */ /* 0x040fe20000041818 */
[----:B------:R-:W-:Y:S07]  /*63d0*/  LDSM.16.M88.4 R196, [R229+0x11900] ;  /* 0x01190000e5c4783b */ /* 0x000fee0000000200 */
[C---:B--2---:R-:W-:Y:S08]  /*63e0*/  HMMA.16816.F32.BF16 R28, R192.reuse, R180, R28 ;  /* 0x000000b4c01c723c */ /* 0x044ff0000004181c */
[C---:B------:R-:W-:Y:S01]  /*63f0*/  HMMA.16816.F32.BF16 R32, R192.reuse, R182, R32 ;  /* 0x000000b6c020723c */ /* 0x040fe20000041820 */
[----:B------:R-:W2:Y:S07]  /*6400*/  LDSM.16.M88.4 R180, [R229+0x10100] ;  /* 0x01010000e5b4783b */ /* 0x000eae0000000200 */
[C---:B-----5:R-:W-:Y:S08]  /*6410*/  HMMA.16816.F32.BF16 R36, R192.reuse, R160, R36 ;  /* 0x000000a0c024723c */ /* 0x060ff00000041824 */
[C---:B------:R-:W-:Y:S01]  /*6420*/  HMMA.16816.F32.BF16 R40, R192.reuse, R162, R40 ;  /* 0x000000a2c028723c */ /* 0x040fe20000041828 */
[----:B------:R-:W5:Y:S07]  /*6430*/  LDSM.16.M88.4 R160, [R229+0x10900] ;  /* 0x01090000e5a0783b */ /* 0x000f6e0000000200 */
[C---:B-1----:R-:W-:Y:S08]  /*6440*/  HMMA.16816.F32.BF16 R44, R192.reuse, R164, R44 ;  /* 0x000000a4c02c723c */ /* 0x042ff0000004182c */
[----:B------:R-:W-:Y:S01]  /*6450*/  HMMA.16816.F32.BF16 R48, R192, R166, R48 ;  /* 0x000000a6c030723c */ /* 0x000fe20000041830 */
        /* <DEDUP_REMOVED lines=17> */
[----:B------:R-:W-:Y:S01]  /*6570*/  HMMA.16816.F32.BF16 R48, R200, R198, R48 ;  /* 0x000000c6c830723c */ /* 0x000fe20000041830 */
[----:B------:R-:W-:Y:S07]  /*6580*/  LDSM.16.M88.4 R196, [R135+0x12100] ;  /* 0x0121000087c4783b */ /* 0x000fee0000000200 */
        /* <DEDUP_REMOVED lines=8> */
[----:B------:R-:W-:Y:S07]  /*6610*/  LDSM.16.M88.4 R180, [R135+0x13900] ;  /* 0x0139000087b4783b */ /* 0x000fee0000000200 */
[C---:B-----5:R-:W-:Y:S08]  /*6620*/  HMMA.16816.F32.BF16 R28, R204.reuse, R160, R28 ;  /* 0x000000a0cc1c723c */ /* 0x060ff0000004181c */
[C---:B------:R-:W-:Y:S01]  /*6630*/  HMMA.16816.F32.BF16 R32, R204.reuse, R162, R32 ;  /* 0x000000a2cc20723c */ /* 0x040fe20000041820 */
[----:B------:R-:W2:Y:S07]  /*6640*/  LDSM.16.M88.4 R160, [R135+0x13100] ;  /* 0x0131000087a0783b */ /* 0x000eae0000000200 */
[C---:B-1----:R-:W-:Y:S08]  /*6650*/  HMMA.16816.F32.BF16 R36, R204.reuse, R164, R36 ;  /* 0x000000a4cc24723c */ /* 0x042ff00000041824 */
[C---:B------:R-:W-:Y:S01]  /*6660*/  HMMA.16816.F32.BF16 R40, R204.reuse, R166, R40 ;  /* 0x000000a6cc28723c */ /* 0x040fe20000041828 */
[----:B------:R-:W1:Y:S07]  /*6670*/  LDSM.16.M88.4 R164, [R135+0x14100] ;  /* 0x0141000087a4783b */ /* 0x000e6e0000000200 */
[C---:B------:R-:W-:Y:S08]  /*6680*/  HMMA.16816.F32.BF16 R44, R204.reuse, R168, R44 ;  /* 0x000000a8cc2c723c */ /* 0x040ff0000004182c */
[----:B------:R-:W-:Y:S01]  /*6690*/  HMMA.16816.F32.BF16 R48, R204, R170, R48 ;  /* 0x000000aacc30723c */ /* 0x000fe20000041830 */
[----:B------:R-:W5:Y:S07]  /*66a0*/  LDSM.16.M88.4 R168, [R135+0x14900] ;  /* 0x0149000087a8783b */ /* 0x000f6e0000000200 */
[C---:B------:R-:W-:Y:S08]  /*66b0*/  HMMA.16816.F32.BF16 R4, R208.reuse, R196, R4 ;  /* 0x000000c4d004723c */ /* 0x040ff00000041804 */
[C---:B------:R-:W-:Y:S01]  /*66c0*/  HMMA.16816.F32.BF16 R8, R208.reuse, R198, R8 ;  /* 0x000000c6d008723c */ /* 0x040fe20000041808 */
[----:B------:R-:W-:Y:S07]  /*66d0*/  LDSM.16.M88.4 R196, [R234] ;  /* 0x00000000eac4783b */ /* 0x000fee0000000200 */
[C---:B---3--:R-:W-:Y:S08]  /*66e0*/  HMMA.16816.F32.BF16 R12, R208.reuse, R172, R12 ;  /* 0x000000acd00c723c */ /* 0x048ff0000004180c */
[C---:B------:R-:W-:Y:S01]  /*66f0*/  HMMA.16816.F32.BF16 R16, R208.reuse, R174, R16 ;  /* 0x000000aed010723c */ /* 0x040fe20000041810 */
[----:B------:R-:W3:Y:S07]  /*6700*/  LDSM.16.M88.4 R172, [R236] ;  /* 0x00000000ecac783b */ /* 0x000eee0000000200 */
[C---:B--2---:R-:W-:Y:S08]  /*6710*/  HMMA.16816.F32.BF16 R20, R208.reuse, R160, R20 ;  /* 0x000000a0d014723c */ /* 0x044ff00000041814 */
[C---:B------:R-:W-:Y:S01]  /*6720*/  HMMA.16816.F32.BF16 R24, R208.reuse, R162, R24 ;  /* 0x000000a2d018723c */ /* 0x040fe20000041818 */
[----:B------:R-:W2:Y:S07]  /*6730*/  LDSM.16.M88.4 R160, [R235] ;  /* 0x00000000eba0783b */ /* 0x000eae0000000200 */
[C---:B------:R-:W-:Y:S08]  /*6740*/  HMMA.16816.F32.BF16 R28, R208.reuse, R180, R28 ;  /* 0x000000b4d01c723c */ /* 0x040ff0000004181c */
[C---:B------:R-:W-:Y:S01]  /*6750*/  HMMA.16816.F32.BF16 R32, R208.reuse, R182, R32 ;  /* 0x000000b6d020723c */ /* 0x040fe20000041820 */
[----:B------:R-:W-:Y:S07]  /*6760*/  LDSM.16.M88.4 R180, [R231] ;  /* 0x00000000e7b4783b */ /* 0x000fee0000000200 */
[C---:B-1----:R-:W-:Y:S08]  /*6770*/  HMMA.16816.F32.BF16 R36, R208.reuse, R164, R36 ;  /* 0x000000a4d024723c */ /* 0x042ff00000041824 */
[C---:B------:R-:W-:Y:S01]  /*6780*/  HMMA.16816.F32.BF16 R40, R208.reuse, R166, R40 ;  /* 0x000000a6d028723c */ /* 0x040fe20000041828 */
[----:B------:R-:W1:Y:S07]  /*6790*/  LDSM.16.M88.4 R164, [R233] ;  /* 0x00000000e9a4783b */ /* 0x000e6e0000000200 */
[C---:B-----5:R-:W-:Y:S08]  /*67a0*/  HMMA.16816.F32.BF16 R44, R208.reuse, R168, R44 ;  /* 0x000000a8d02c723c */ /* 0x060ff0000004182c */
[----:B------:R-:W-:Y:S01]  /*67b0*/  HMMA.16816.F32.BF16 R48, R208, R170, R48 ;  /* 0x000000aad030723c */ /* 0x000fe20000041830 */
[----:B------:R-:W5:Y:S07]  /*67c0*/  LDSM.16.M88.4 R168, [R232] ;  /* 0x00000000e8a8783b */ /* 0x000f6e0000000200 */
[C---:B---3--:R-:W-:Y:S08]  /*67d0*/  HMMA.16816.F32.BF16 R4, R212.reuse, R172, R4 ;  /* 0x000000acd404723c */ /* 0x048ff00000041804 */
[C---:B------:R-:W-:Y:S01]  /*67e0*/  HMMA.16816.F32.BF16 R8, R212.reuse, R174, R8 ;  /* 0x000000aed408723c */ /* 0x040fe20000041808 */
[----:B------:R-:W-:Y:S07]  /*67f0*/  LDSM.16.M88.4 R172, [R229+0x12900] ;  /* 0x01290000e5ac783b */ /* 0x000fee0000000200 */
[C---:B--2---:R-:W-:Y:S08]  /*6800*/  HMMA.16816.F32.BF16 R12, R212.reuse, R160, R12 ;  /* 0x000000a0d40c723c */ /* 0x044ff0000004180c */
[C---:B------:R-:W-:Y:S01]  /*6810*/  HMMA.16816.F32.BF16 R16, R212.reuse, R162, R16 ;  /* 0x000000a2d410723c */ /* 0x040fe20000041810 */
[----:B------:R-:W2:Y:S07]  /*6820*/  LDSM.16.M88.4 R160, [R229+0x12100] ;  /* 0x01210000e5a0783b */ /* 0x000eae0000000200 */
[C---:B------:R-:W-:Y:S08]  /*6830*/  HMMA.16816.F32.BF16 R20, R212.reuse, R196, R20 ;  /* 0x000000c4d414723c */ /* 0x040ff00000041814 */
[C---:B------:R-:W-:Y:S01]  /*6840*/  HMMA.16816.F32.BF16 R24, R212.reuse, R198, R24 ;  /* 0x000000c6d418723c */ /* 0x040fe20000041818 */
[----:B------:R-:W-:Y:S07]  /*6850*/  LDSM.16.M88.4 R196, [R226+0x6000] ;  /* 0x00600000e2c4783b */ /* 0x000fee0000000200 */
[C---:B-1----:R-:W-:Y:S08]  /*6860*/  HMMA.16816.F32.BF16 R28, R212.reuse, R164, R28 ;  /* 0x000000a4d41c723c */ /* 0x042ff0000004181c */
[C---:B------:R-:W-:Y:S01]  /*6870*/  HMMA.16816.F32.BF16 R32, R212.reuse, R166, R32 ;  /* 0x000000a6d420723c */ /* 0x040fe20000041820 */
[----:B------:R-:W1:Y:S07]  /*6880*/  LDSM.16.M88.4 R164, [R229+0x13100] ;  /* 0x01310000e5a4783b */ /* 0x000e6e0000000200 */
[C---:B-----5:R-:W-:Y:S08]  /*6890*/  HMMA.16816.F32.BF16 R36, R212.reuse, R168, R36 ;  /* 0x000000a8d424723c */ /* 0x060ff00000041824 */
[C---:B------:R-:W-:Y:S01]  /*68a0*/  HMMA.16816.F32.BF16 R40, R212.reuse, R170, R40 ;  /* 0x000000aad428723c */ /* 0x040fe20000041828 */
[----:B------:R-:W3:Y:S07]  /*68b0*/  LDSM.16.M88.4 R168, [R229+0x13900] ;  /* 0x01390000e5a8783b */ /* 0x000eee0000000200 */
[C---:B------:R-:W-:Y:S08]  /*68c0*/  HMMA.16816.F32.BF16 R44, R212.reuse, R180, R44 ;  /* 0x000000b4d42c723c */ /* 0x040ff0000004182c */
[----:B------:R-:W-:Y:S01]  /*68d0*/  HMMA.16816.F32.BF16 R48, R212, R182, R48 ;  /* 0x000000b6d430723c */ /* 0x000fe20000041830 */
[----:B------:R-:W5:Y:S07]  /*68e0*/  LDSM.16.M88.4 R180, [R229+0x14100] ;  /* 0x01410000e5b4783b */ /* 0x000f6e0000000200 */
[C---:B--2---:R-:W-:Y:S08]  /*68f0*/  HMMA.16816.F32.BF16 R4, R216.reuse, R160, R4 ;  /* 0x000000a0d804723c */ /* 0x044ff00000041804 */
[C---:B------:R-:W-:Y:S01]  /*6900*/  HMMA.16816.F32.BF16 R8, R216.reuse, R162, R8 ;  /* 0x000000a2d808723c */ /* 0x040fe20000041808 */
[----:B------:R-:W2:Y:S07]  /*6910*/  LDSM.16.M88.4 R160, [R229+0x14900] ;  /* 0x01490000e5a0783b */ /* 0x000eae0000000200 */
[C---:B------:R-:W-:Y:S08]  /*6920*/  HMMA.16816.F32.BF16 R12, R216.reuse, R172, R12 ;  /* 0x000000acd80c723c */ /* 0x040ff0000004180c */
[C---:B------:R-:W-:Y:S01]  /*6930*/  HMMA.16816.F32.BF16 R16, R216.reuse, R174, R16 ;  /* 0x000000aed810723c */ /* 0x040fe20000041810 */
[----:B------:R-:W2:Y:S07]  /*6940*/  LDSM.16.M88.4 R172, [R226+0x6800] ;  /* 0x00680000e2ac783b */ /* 0x000eae0000000200 */
[C---:B-1----:R-:W-:Y:S08]  /*6950*/  HMMA.16816.F32.BF16 R20, R216.reuse, R164, R20 ;  /* 0x000000a4d814723c */ /* 0x042ff00000041814 */
[C---:B------:R-:W-:Y:S01]  /*6960*/  HMMA.16816.F32.BF16 R24, R216.reuse, R166, R24 ;  /* 0x000000a6d818723c */ /* 0x040fe20000041818 */
[----:B------:R-:W1:Y:S07]  /*6970*/  LDSM.16.M88.4 R164, [R226+0x7000] ;  /* 0x00700000e2a4783b */ /* 0x000e6e0000000200 */
[C---:B---3--:R-:W-:Y:S08]  /*6980*/  HMMA.16816.F32.BF16 R28, R216.reuse, R168, R28 ;  /* 0x000000a8d81c723c */ /* 0x048ff0000004181c */
[C---:B------:R-:W-:Y:S01]  /*6990*/  HMMA.16816.F32.BF16 R32, R216.reuse, R170, R32 ;  /* 0x000000aad820723c */ /* 0x040fe20000041820 */
[----:B------:R-:W-:Y:S07]  /*69a0*/  LDSM.16.M88.4 R168, [R226+0x8000] ;  /* 0x00800000e2a8783b */ /* 0x000fee0000000200 */
[C---:B-----5:R-:W-:Y:S01]  /*69b0*/  HMMA.16816.F32.BF16 R36, R216.reuse, R180, R36 ;  /* 0x000000b4d824723c */ /* 0x060fe20000041824 */
[----:B------:R-:W3:Y:S07]  /*69c0*/  LDL.64 R180, [R1+0x10] ;  /* 0x0000100001b47983 */ /* 0x000eee0000100a00 */
[C---:B------:R-:W-:Y:S08]  /*69d0*/  HMMA.16816.F32.BF16 R40, R216.reuse, R182, R40 ;  /* 0x000000b6d828723c */ /* 0x040ff00000041828 */
[C---:B--2---:R-:W-:Y:S08]  /*69e0*/  HMMA.16816.F32.BF16 R44, R216.reuse, R160, R44 ;  /* 0x000000a0d82c723c */ /* 0x044ff0000004182c */
[----:B------:R-:W-:Y:S01]  /*69f0*/  HMMA.16816.F32.BF16 R48, R216, R162, R48 ;  /* 0x000000a2d830723c */ /* 0x000fe20000041830 */
[----:B------:R-:W2:Y:S07]  /*6a00*/  LDSM.16.M88.4 R160, [R226+0x7800] ;  /* 0x00780000e2a0783b */ /* 0x000eae0000000200 */
[C---:B------:R-:W-:Y:S08]  /*6a10*/  HMMA.16816.F32.BF16 R4, R220.reuse, R196, R4 ;  /* 0x000000c4dc04723c */ /* 0x040ff00000041804 */
[C---:B------:R-:W-:Y:S08]  /*6a20*/  HMMA.16816.F32.BF16 R8, R220.reuse, R198, R8 ;  /* 0x000000c6dc08723c */ /* 0x040ff00000041808 */
[C---:B------:R-:W-:Y:S08]  /*6a30*/  HMMA.16816.F32.BF16 R12, R220.reuse, R172, R12 ;  /* 0x000000acdc0c723c */ /* 0x040ff0000004180c */
[C---:B------:R-:W-:Y:S04]  /*6a40*/  HMMA.16816.F32.BF16 R16, R220.reuse, R174, R16 ;  /* 0x000000aedc10723c */ /* 0x040fe80000041810 */
[----:B------:R-:W-:Y:S02]  /*6a50*/  FMNMX.FTZ R0, R4, R133, !PT ;  /* 0x0000008504007209 */ /* 0x000fe40007810000 */
[----:B------:R-:W-:Y:S02]  /*6a60*/  FMNMX.FTZ R2, R6, R134, !PT ;  /* 0x0000008606027209 */ /* 0x000fe40007810000 */
[C---:B-1----:R-:W-:Y:S04]  /*6a70*/  HMMA.16816.F32.BF16 R20, R220.reuse, R164, R20 ;  /* 0x000000a4dc14723c */ /* 0x042fe80000041814 */
[----:B------:R-:W-:Y:S02]  /*6a80*/  FMNMX.FTZ R0, R5, R0, !PT ;  /* 0x0000000005007209 */ /* 0x000fe40007810000 */
[----:B------:R-:W-:Y:S02]  /*6a90*/  FMNMX.FTZ R2, R7, R2, !PT ;  /* 0x0000000207027209 */ /* 0x000fe40007810000 */
[C---:B------:R-:W-:Y:S01]  /*6aa0*/  HMMA.16816.F32.BF16 R24, R220.reuse, R166, R24 ;  /* 0x000000a6dc18723c */ /* 0x040fe20000041818 */
[----:B------:R-:W1:Y:S01]  /*6ab0*/  LDSM.16.M88.4 R164, [R226+0x8800] ;  /* 0x00880000e2a4783b */ /* 0x000e620000000200 */
[----:B------:R-:W-:Y:S04]  /*6ac0*/  DEPBAR.LE SB0, 0x0 ;  /* 0x000080000000791a */ /* 0x000fe80000000000 */
[----:B------:R-:W-:Y:S02]  /*6ad0*/  FMNMX.FTZ R0, R8, R0, !PT ;  /* 0x0000000008007209 */ /* 0x000fe40007810000 */
[C---:B--2---:R-:W-:Y:S01]  /*6ae0*/  HMMA.16816.F32.BF16 R28, R220.reuse, R160, R28 ;  /* 0x000000a0dc1c723c */ /* 0x044fe2000004181c */
[----:B------:R-:W-:Y:S04]  /*6af0*/  BAR.SYNC.DEFER_BLOCKING 0x0 ;  /* 0x0000000000007b1d */ /* 0x000fe80000010000 */
[----:B------:R-:W-:Y:S02]  /*6b00*/  FMNMX.FTZ R0, R9, R0, !PT ;  /* 0x0000000009007209 */ /* 0x000fe40007810000 */
[----:B------:R-:W-:Y:S01]  /*6b10*/  FMNMX.FTZ R2, R10, R2, !PT ;  /* 0x000000020a027209 */ /* 0x000fe20007810000 */
[C---:B------:R-:W-:Y:S04]  /*6b20*/  HMMA.16816.F32.BF16 R32, R220.reuse, R162, R32 ;  /* 0x000000a2dc20723c */ /* 0x040fe80000041820 */
[----:B------:R-:W-:Y:S02]  /*6b30*/  FMNMX.FTZ R0, R12, R0, !PT ;  /* 0x000000000c007209 */ /* 0x000fe40007810000 */
[----:B------:R-:W-:Y:S02]  /*6b40*/  FMNMX.FTZ R2, R11, R2, !PT ;  /* 0x000000020b027209 */ /* 0x000fe40007810000 */
[C---:B------:R-:W-:Y:S04]  /*6b50*/  HMMA.16816.F32.BF16 R36, R220.reuse, R168, R36 ;  /* 0x000000a8dc24723c */ /* 0x040fe80000041824 */
[----:B------:R-:W-:Y:S02]  /*6b60*/  FMNMX.FTZ R0, R13, R0, !PT ;  /* 0x000000000d007209 */ /* 0x000fe40007810000 */
[----:B------:R-:W-:Y:S02]  /*6b70*/  FMNMX.FTZ R2, R14, R2, !PT ;  /* 0x000000020e027209 */ /* 0x000fe40007810000 */
[C---:B------:R-:W-:Y:S04]  /*6b80*/  HMMA.16816.F32.BF16 R40, R220.reuse, R170, R40 ;  /* 0x000000aadc28723c */ /* 0x040fe80000041828 */
[----:B------:R-:W-:Y:S02]  /*6b90*/  FMNMX.FTZ R0, R16, R0, !PT ;  /* 0x0000000010007209 */ /* 0x000fe40007810000 */
[----:B------:R-:W-:Y:S02]  /*6ba0*/  FMNMX.FTZ R2, R15, R2, !PT ;  /* 0x000000020f027209 */ /* 0x000fe40007810000 */
[----:B------:R-:W-:Y:S01]  /*6bb0*/  FMNMX.FTZ R0, R17, R0, !PT ;  /* 0x0000000011007209 */ /* 0x000fe20007810000 */
[C---:B-1----:R-:W-:Y:S03]  /*6bc0*/  HMMA.16816.F32.BF16 R44, R220.reuse, R164, R44 ;  /* 0x000000a4dc2c723c */ /* 0x042fe6000004182c */
[----:B------:R-:W-:Y:S02]  /*6bd0*/  FMNMX.FTZ R0, R20, R0, !PT ;  /* 0x0000000014007209 */ /* 0x000fe40007810000 */
[----:B------:R-:W-:Y:S02]  /*6be0*/  FMNMX.FTZ R2, R18, R2, !PT ;  /* 0x0000000212027209 */ /* 0x000fe40007810000 */
[----:B------:R-:W-:Y:S01]  /*6bf0*/  FMNMX.FTZ R0, R21, R0, !PT ;  /* 0x0000000015007209 */ /* 0x000fe20007810000 */
[----:B------:R-:W-:Y:S04]  /*6c00*/  HMMA.16816.F32.BF16 R48, R220, R166, R48 ;  /* 0x000000a6dc30723c */ /* 0x000fe80000041830 */
[----:B------:R-:W-:Y:S02]  /*6c10*/  FMNMX.FTZ R0, R24, R0, !PT ;  /* 0x0000000018007209 */ /* 0x000fe40007810000 */
[----:B------:R-:W-:Y:S02]  /*6c20*/  FMNMX.FTZ R2, R19, R2, !PT ;  /* 0x0000000213027209 */ /* 0x000fe40007810000 */
[----:B------:R-:W-:Y:S04]  /*6c30*/  FMNMX.FTZ R0, R25, R0, !PT ;  /* 0x0000000019007209 */ /* 0x000fe80007810000 */
[----:B------:R-:W-:Y:S02]  /*6c40*/  FMNMX.FTZ R0, R28, R0, !PT ;  /* 0x000000001c007209 */ /* 0x000fe40007810000 */
        /* <DEDUP_REMOVED lines=22> */
[----:B------:R-:W-:Y:S03]  /*6db0*/  FMNMX.FTZ R2, R43, R2, !PT ;  /* 0x000000022b027209 */ /* 0x000fe60007810000 */
[----:B------:R-:W1:Y:S01]  /*6dc0*/  SHFL.BFLY PT, R3, R132, 0x2, 0x1f ;  /* 0x0c401f0084037f89 */ /* 0x000e6200000e0000 */
[----:B------:R-:W-:Y:S04]  /*6dd0*/  FMNMX.FTZ R2, R46, R2, !PT ;  /* 0x000000022e027209 */ /* 0x000fe80007810000 */
[----:B------:R-:W-:Y:S04]  /*6de0*/  FMNMX.FTZ R0, R47, R2, !PT ;  /* 0x000000022f007209 */ /* 0x000fe80007810000 */
[----:B------:R-:W-:Y:S04]  /*6df0*/  FMNMX.FTZ R0, R50, R0, !PT ;  /* 0x0000000032007209 */ /* 0x000fe80007810000 */
[----:B------:R-:W-:Y:S05]  /*6e00*/  FMNMX.FTZ R0, R51, R0, !PT ;  /* 0x0000000033007209 */ /* 0x000fea0007810000 */
[----:B------:R-:W2:Y:S01]  /*6e10*/  SHFL.BFLY PT, R2, R0, 0x2, 0x1f ;  /* 0x0c401f0000027f89 */ /* 0x000ea200000e0000 */
[----:B-1----:R-:W-:Y:S07]  /*6e20*/  FMNMX.FTZ R132, R132, R3, !PT ;  /* 0x0000000384847209 */ /* 0x002fee0007810000 */
[----:B------:R-:W1:Y:S01]  /*6e30*/  SHFL.BFLY PT, R160, R132, 0x1, 0x1f ;  /* 0x0c201f0084a07f89 */ /* 0x000e6200000e0000 */
[----:B--2---:R-:W-:Y:S07]  /*6e40*/  FMNMX.FTZ R0, R0, R2, !PT ;  /* 0x0000000200007209 */ /* 0x004fee0007810000 */
[----:B------:R-:W2:Y:S01]  /*6e50*/  SHFL.BFLY PT, R3, R0, 0x1, 0x1f ;  /* 0x0c201f0000037f89 */ /* 0x000ea200000e0000 */
[----:B-1----:R-:W-:Y:S02]  /*6e60*/  FMNMX.FTZ R132, R132, R160, !PT ;  /* 0x000000a084847209 */ /* 0x002fe40007810000 */
[----:B----4-:R-:W-:Y:S03]  /*6e70*/  @P0 MOV R160, R250 ;  /* 0x000000fa00a00202 */ /* 0x010fe60000000f00 */
[C---:B------:R-:W-:Y:S02]  /*6e80*/  FMUL.FTZ R172, R132.reuse, c[0x0][0x2d0] ;  /* 0x0000b40084ac7a20 */ /* 0x040fe40000410000 */
[----:B------:R-:W-:Y:S02]  /*6e90*/  FADD.FTZ R2, -R132, R133 ;  /* 0x0000008584027221 */ /* 0x000fe40000010100 */
[--C-:B------:R-:W-:Y:S01]  /*6ea0*/  FFMA.FTZ R133, R4, c[0x0][0x2d0], -R172.reuse ;  /* 0x0000b40004857a23 */ /* 0x100fe200000108ac */
[----:B------:R-:W-:Y:S01]  /*6eb0*/  MOV R4, UR18 ;  /* 0x0000001200047c02 */ /* 0x000fe20008000f00 */
[--C-:B------:R-:W-:Y:S02]  /*6ec0*/  FFMA.FTZ R5, R5, c[0x0][0x2d0], -R172.reuse ;  /* 0x0000b40005057a23 */ /* 0x100fe400000108ac */
[----:B------:R1:W-:Y:S01]  /*6ed0*/  MUFU.EX2 R173, R133 ;  /* 0x0000008500ad7308 */ /* 0x0003e20000000800 */
[--C-:B------:R-:W-:Y:S02]  /*6ee0*/  FFMA.FTZ R8, R8, c[0x0][0x2d0], -R172.reuse ;  /* 0x0000b40008087a23 */ /* 0x100fe400000108ac */
[--C-:B------:R-:W-:Y:S01]  /*6ef0*/  FFMA.FTZ R9, R9, c[0x0][0x2d0], -R172.reuse ;  /* 0x0000b40009097a23 */ /* 0x100fe200000108ac */
[----:B--2---:R-:W-:Y:S01]  /*6f00*/  FMNMX.FTZ R3, R0, R3, !PT ;  /* 0x0000000300037209 */ /* 0x004fe20007810000 */
[----:B------:R-:W-:Y:S02]  /*6f10*/  FMUL.FTZ R0, R2, c[0x0][0x2d0] ;  /* 0x0000b40002007a20 */ /* 0x000fe40000410000 */
[--C-:B------:R-:W-:Y:S03]  /*6f20*/  FFMA.FTZ R12, R12, c[0x0][0x2d0], -R172.reuse ;  /* 0x0000b4000c0c7a23 */ /* 0x100fe600000108ac */
[----:B------:R-:W-:Y:S01]  /*6f30*/  MUFU.EX2 R196, R5 ;  /* 0x0000000500c47308 */ /* 0x000fe20000000800 */
[--C-:B------:R-:W-:Y:S02]  /*6f40*/  FFMA.FTZ R13, R13, c[0x0][0x2d0], -R172.reuse ;  /* 0x0000b4000d0d7a23 */ /* 0x100fe400000108ac */
[--C-:B------:R-:W-:Y:S02]  /*6f50*/  FFMA.FTZ R24, R24, c[0x0][0x2d0], -R172.reuse ;  /* 0x0000b40018187a23 */ /* 0x100fe400000108ac */
[--C-:B------:R-:W-:Y:S02]  /*6f60*/  FFMA.FTZ R25, R25, c[0x0][0x2d0], -R172.reuse ;  /* 0x0000b40019197a23 */ /* 0x100fe400000108ac */
[--C-:B------:R-:W-:Y:S02]  /*6f70*/  FFMA.FTZ R28, R28, c[0x0][0x2d0], -R172.reuse ;  /* 0x0000b4001c1c7a23 */ /* 0x100fe400000108ac */
[--C-:B------:R-:W-:Y:S01]  /*6f80*/  FFMA.FTZ R29, R29, c[0x0][0x2d0], -R172.reuse ;  /* 0x0000b4001d1d7a23 */ /* 0x100fe200000108ac */
        /* <DEDUP_REMOVED lines=12> */
[----:B------:R2:W4:Y:S01]  /*7050*/  MUFU.EX2 R2, R0 ;  /* 0x0000000000027308 */ /* 0x0005220000000800 */
[----:B------:R-:W-:Y:S09]  /*7060*/  FFMA.FTZ R48, R48, c[0x0][0x2d0], -R172 ;  /* 0x0000b40030307a23 */ /* 0x000ff200000108ac */
[----:B------:R-:W-:Y:S01]  /*7070*/  MUFU.EX2 R174, R12 ;  /* 0x0000000c00ae7308 */ /* 0x000fe20000000800 */
[----:B---3--:R-:W-:Y:S05]  /*7080*/  @P0 MOV R161, R181 ;  /* 0x000000b500a10202 */ /* 0x008fea0000000f00 */
[----:B------:R-:W-:Y:S04]  /*7090*/  @P0 IMAD.WIDE.U32 R160, R4, 0x60, R160 ;  /* 0x0000006004a00825 */ /* 0x000fe800078e00a0 */
[----:B------:R-:W-:Y:S01]  /*70a0*/  MUFU.EX2 R175, R13 ;  /* 0x0000000d00af7308 */ /* 0x000fe20000000800 */
[----:B------:R-:W-:Y:S01]  /*70b0*/  @P0 IADD3 R4, R161, UR12, RZ ;  /* 0x0000000ca1040c10 */ /* 0x000fe2000fffe0ff */
[----:B------:R-:W-:Y:S01]  /*70c0*/  @UP0 USHF.L.U32 UR12, UR4, 0x6, URZ ;  /* 0x00000006040c0899 */ /* 0x000fe2000800063f */
[C---:B-1----:R-:W-:Y:S01]  /*70d0*/  @P0 SHF.L.U32 R133, R160.reuse, 0x1, RZ ;  /* 0x00000001a0850819 */ /* 0x042fe200000006ff */
[----:B--2---:R-:W-:Y:S01]  /*70e0*/  FADD.FTZ R0, -R3, R134 ;  /* 0x0000008603007221 */ /* 0x004fe20000010100 */
[----:B------:R-:W-:Y:S01]  /*70f0*/  @P0 SHF.L.U64.HI R160, R160, 0x1, R4 ;  /* 0x00000001a0a00819 */ /* 0x000fe20000010204 */
[----:B----4-:R-:W-:Y:S01]  /*7100*/  FMUL.FTZ R52, R2, R52 ;  /* 0x0000003402347220 */ /* 0x010fe20000410000 */
[C---:B------:R-:W-:Y:S01]  /*7110*/  @P0 IADD3 R4, P1, R133.reuse, c[0x0][0x1c8], RZ ;  /* 0x0000720085040a10 */ /* 0x040fe20007f3e0ff */
[----:B------:R-:W-:Y:S01]  /*7120*/  FMUL.FTZ R0, R0, c[0x0][0x2d0] ;  /* 0x0000b40000007a20 */ /* 0x000fe20000410000 */
[C---:B------:R-:W-:Y:S01]  /*7130*/  @P0 IADD3 R162, P2, R133.reuse, 0x80, RZ ;  /* 0x0000008085a20810 */ /* 0x040fe20007f5e0ff */
[----:B------:R-:W-:Y:S01]  /*7140*/  FMUL.FTZ R53, R2, R53 ;  /* 0x0000003502357220 */ /* 0x000fe20000410000 */
[----:B------:R-:W-:Y:S01]  /*7150*/  @P0 IADD3.X R5, R160, c[0x0][0x1cc], RZ, P1, !PT ;  /* 0x00007300a0050a10 */ /* 0x000fe20000ffe4ff */
[----:B------:R-:W-:Y:S01]  /*7160*/  FMUL.FTZ R56, R2, R56 ;  /* 0x0000003802387220 */ /* 0x000fe20000410000 */
[----:B------:R-:W-:Y:S01]  /*7170*/  @P0 IADD3 R162, P1, R162, c[0x0][0x1c8], RZ ;  /* 0x00007200a2a20a10 */ /* 0x000fe20007f3e0ff */
[----:B------:R-:W1:Y:S01]  /*7180*/  MUFU.EX2 R0, R0 ;  /* 0x0000000000007308 */ /* 0x000e620000000800 */
[----:B------:R-:W-:Y:S01]  /*7190*/  @P0 IADD3 R8, P3, R133, 0x100, RZ ;  /* 0x0000010085080810 */ /* 0x000fe20007f7e0ff */
[----:B------:R2:W-:Y:S01]  /*71a0*/  @P0 LDGSTS.E.BYPASS.LTC128B.128 [R248+0xc100], [R4.64], !P6 ;  /* 0x0c10000004f80fae */ /* 0x0005e2000f101d4a */
[--C-:B------:R-:W-:Y:S01]  /*71b0*/  @P0 IADD3.X R163, RZ, c[0x0][0x1cc], R160.reuse, P1, P2 ;  /* 0x00007300ffa30a10 */ /* 0x100fe20000fe44a0 */
[----:B------:R-:W-:Y:S01]  /*71c0*/  FMUL.FTZ R133, R3, c[0x0][0x2d0] ;  /* 0x0000b40003857a20 */ /* 0x000fe20000410000 */
[----:B------:R-:W-:Y:S01]  /*71d0*/  @P0 IADD3 R8, P2, R8, c[0x0][0x1c8], RZ ;  /* 0x0000720008080a10 */ /* 0x000fe20007f5e0ff */
[----:B------:R-:W-:Y:S02]  /*71e0*/  FMUL.FTZ R57, R2, R57 ;  /* 0x0000003902397220 */ /* 0x000fe40000410000 */
[--C-:B------:R-:W-:Y:S01]  /*71f0*/  FFMA.FTZ R6, R6, c[0x0][0x2d0], -R133.reuse ;  /* 0x0000b40006067a23 */ /* 0x100fe20000010885 */
[----:B------:R-:W-:Y:S01]  /*7200*/  @P0 IADD3.X R9, RZ, c[0x0][0x1cc], R160, P2, P3 ;  /* 0x00007300ff090a10 */ /* 0x000fe200017e64a0 */
[----:B------:R3:W-:Y:S01]  /*7210*/  @P0 LDGSTS.E.BYPASS.LTC128B.128 [R248+0xf100], [R162.64], !P5 ;  /* 0x0f100000a2f80fae */ /* 0x0007e2000e901d4a */
[--C-:B------:R-:W-:Y:S01]  /*7220*/  FFMA.FTZ R134, R7, c[0x0][0x2d0], -R133.reuse ;  /* 0x0000b40007867a23 */ /* 0x100fe20000010885 */
[----:B------:R4:W-:Y:S01]  /*7230*/  MUFU.EX2 R183, R6 ;  /* 0x0000000600b77308 */ /* 0x0009e20000000800 */
[--C-:B------:R-:W-:Y:S02]  /*7240*/  FFMA.FTZ R10, R10, c[0x0][0x2d0], -R133.reuse ;  /* 0x0000b4000a0a7a23 */ /* 0x100fe40000010885 */
[--C-:B------:R-:W-:Y:S02]  /*7250*/  FFMA.FTZ R11, R11, c[0x0][0x2d0], -R133.reuse ;  /* 0x0000b4000b0b7a23 */ /* 0x100fe40000010885 */
[C---:B------:R-:W-:Y:S01]  /*7260*/  FMUL.FTZ R60, R2.reuse, R60 ;  /* 0x0000003c023c7220 */ /* 0x040fe20000410000 */
[----:B------:R5:W-:Y:S01]  /*7270*/  @P0 LDGSTS.E.BYPASS.LTC128B.128 [R248+0x12100], [R8.64], !P4 ;  /* 0x1210000008f80fae */ /* 0x000be2000e101d4a */
[C---:B------:R-:W-:Y:S02]  /*7280*/  FMUL.FTZ R61, R2.reuse, R61 ;  /* 0x0000003d023d7220 */ /* 0x040fe40000410000 */
[C---:B------:R-:W-:Y:S01]  /*7290*/  FMUL.FTZ R64, R2.reuse, R64 ;  /* 0x0000004002407220 */ /* 0x040fe20000410000 */
[----:B------:R3:W-:Y:S01]  /*72a0*/  MUFU.EX2 R181, R10 ;  /* 0x0000000a00b57308 */ /* 0x0007e20000000800 */
[----:B------:R-:W-:Y:S02]  /*72b0*/  FMUL.FTZ R65, R2, R65 ;  /* 0x0000004102417220 */ /* 0x000fe40000410000 */
[C---:B-1----:R-:W-:Y:S02]  /*72c0*/  FMUL.FTZ R54, R0.reuse, R54 ;  /* 0x0000003600367220 */ /* 0x042fe40000410000 */
[----:B------:R-:W-:Y:S01]  /*72d0*/  FMUL.FTZ R55, R0, R55 ;  /* 0x0000003700377220 */ /* 0x000fe20000410000 */
[----:B--2---:R-:W-:Y:S01]  /*72e0*/  @P0 IADD3 R4, P1, R4, UR12, RZ ;  /* 0x0000000c04040c10 */ /* 0x004fe2000ff3e0ff */
[C---:B------:R-:W-:Y:S03]  /*72f0*/  FMUL.FTZ R58, R0.reuse, R58 ;  /* 0x0000003a003a7220 */ /* 0x040fe60000410000 */
[----:B------:R1:W-:Y:S01]  /*7300*/  MUFU.EX2 R180, R11 ;  /* 0x0000000b00b47308 */ /* 0x0003e20000000800 */
[----:B------:R-:W-:Y:S01]  /*7310*/  @P0 IADD3.X R5, R5, UR15, RZ, P1, !PT ;  /* 0x0000000f05050c10 */ /* 0x000fe20008ffe4ff */
[----:B------:R-:W-:Y:S01]  /*7320*/  FMUL.FTZ R59, R0, R59 ;  /* 0x0000003b003b7220 */ /* 0x000fe20000410000 */
[----:B----4-:R-:W-:Y:S01]  /*7330*/  @P0 IADD3 R6, P2, R4, UR12, RZ ;  /* 0x0000000c04060c10 */ /* 0x010fe2000ff5e0ff */
[C---:B------:R-:W-:Y:S02]  /*7340*/  FMUL.FTZ R62, R0.reuse, R62 ;  /* 0x0000003e003e7220 */ /* 0x040fe40000410000 */
[----:B------:R2:W-:Y:S01]  /*7350*/  @P0 LDGSTS.E.BYPASS.LTC128B.128 [R248+0xd100], [R4.64], !P6 ;  /* 0x0d10000004f80fae */ /* 0x0005e2000f101d4a */
[C---:B------:R-:W-:Y:S01]  /*7360*/  FMUL.FTZ R63, R0.reuse, R63 ;  /* 0x0000003f003f7220 */ /* 0x040fe20000410000 */
[----:B------:R-:W-:Y:S01]  /*7370*/  @P0 IADD3.X R7, R5, UR15, RZ, P2, !PT ;  /* 0x0000000f05070c10 */ /* 0x000fe200097fe4ff */
[C---:B------:R-:W-:Y:S01]  /*7380*/  FMUL.FTZ R66, R0.reuse, R66 ;  /* 0x0000004200427220 */ /* 0x040fe20000410000 */
[----:B------:R-:W4:Y:S01]  /*7390*/  MUFU.EX2 R182, R134 ;  /* 0x0000008600b67308 */ /* 0x000f220000000800 */
[----:B------:R-:W-:Y:S02]  /*73a0*/  FMUL.FTZ R67, R0, R67 ;  /* 0x0000004300437220 */ /* 0x000fe40000410000 */
[C---:B-----5:R-:W-:Y:S01]  /*73b0*/  FMUL.FTZ R8, R2.reuse, R140 ;  /* 0x0000008c02087220 */ /* 0x060fe20000410000 */
[----:B------:R2:W-:Y:S01]  /*73c0*/  @P0 LDGSTS.E.BYPASS.LTC128B.128 [R248+0x10100], [R4.64+0x80], !P5 ;  /* 0x1010008004f80fae */ /* 0x0005e2000e901d4a */
[----:B------:R-:W-:Y:S02]  /*73d0*/  FMUL.FTZ R9, R2, R141 ;  /* 0x0000008d02097220 */ /* 0x000fe40000410000 */
[----:B---3--:R-:W-:Y:S02]  /*73e0*/  FMUL.FTZ R10, R0, R142 ;  /* 0x0000008e000a7220 */ /* 0x008fe40000410000 */
[C---:B------:R-:W-:Y:S01]  /*73f0*/  FMUL.FTZ R68, R2.reuse, R68 ;  /* 0x0000004402447220 */ /* 0x040fe20000410000 */
[----:B------:R-:W-:Y:S01]  /*7400*/  MUFU.EX2 R250, R24 ;  /* 0x0000001800fa7308 */ /* 0x000fe20000000800 */
[----:B------:R-:W-:Y:S01]  /*7410*/  FMUL.FTZ R69, R2, R69 ;  /* 0x0000004502457220 */ /* 0x000fe20000410000 */
[----:B------:R2:W-:Y:S01]  /*7420*/  @P0 LDGSTS.E.BYPASS.LTC128B.128 [R248+0x13100], [R4.64+0x100], !P4 ;  /* 0x1310010004f80fae */ /* 0x0005e2000e101d4a */
[C---:B------:R-:W-:Y:S02]  /*7430*/  FMUL.FTZ R70, R0.reuse, R70 ;  /* 0x0000004600467220 */ /* 0x040fe40000410000 */
[C---:B-1----:R-:W-:Y:S02]  /*7440*/  FMUL.FTZ R11, R0.reuse, R143 ;  /* 0x0000008f000b7220 */ /* 0x042fe40000410000 */
[----:B------:R-:W-:Y:S02]  /*7450*/  FMUL.FTZ R71, R0, R71 ;  /* 0x0000004700477220 */ /* 0x000fe40000410000 */
[C---:B------:R-:W-:Y:S01]  /*7460*/  FMUL.FTZ R72, R2.reuse, R72 ;  /* 0x0000004802487220 */ /* 0x040fe20000410000 */
[----:B------:R1:W-:Y:S01]  /*7470*/  @P0 LDGSTS.E.BYPASS.LTC128B.128 [R248+0xe100], [R6.64], !P6 ;  /* 0x0e10000006f80fae */ /* 0x0003e2000f101d4a */
[----:B------:R-:W-:Y:S01]  /*7480*/  FMUL.FTZ R73, R2, R73 ;  /* 0x0000004902497220 */ /* 0x000fe20000410000 */
[----:B------:R-:W-:Y:S01]  /*7490*/  MUFU.EX2 R249, R25 ;  /* 0x0000001900f97308 */ /* 0x000fe20000000800 */
[C---:B------:R-:W-:Y:S02]  /*74a0*/  FMUL.FTZ R74, R0.reuse, R74 ;  /* 0x0000004a004a7220 */ /* 0x040fe40000410000 */
[----:B------:R-:W-:Y:S02]  /*74b0*/  FMUL.FTZ R75, R0, R75 ;  /* 0x0000004b004b7220 */ /* 0x000fe40000410000 */
[C---:B------:R-:W-:Y:S01]  /*74c0*/  FMUL.FTZ R76, R2.reuse, R76 ;  /* 0x0000004c024c7220 */ /* 0x040fe20000410000 */
[----:B------:R1:W-:Y:S01]  /*74d0*/  @P0 LDGSTS.E.BYPASS.LTC128B.128 [R248+0x11100], [R6.64+0x80], !P5 ;  /* 0x1110008006f80fae */ /* 0x0003e2000e901d4a */
[----:B------:R-:W-:Y:S02]  /*74e0*/  FMUL.FTZ R77, R2, R77 ;  /* 0x0000004d024d7220 */ /* 0x000fe40000410000 */
[C---:B------:R-:W-:Y:S01]  /*74f0*/  FMUL.FTZ R78, R0.reuse, R78 ;  /* 0x0000004e004e7220 */ /* 0x040fe20000410000 */
[----:B------:R3:W-:Y:S01]  /*7500*/  MUFU.EX2 R134, R16 ;  /* 0x0000001000867308 */ /* 0x0007e20000000800 */
[----:B------:R-:W-:Y:S02]  /*7510*/  FMUL.FTZ R79, R0, R79 ;  /* 0x0000004f004f7220 */ /* 0x000fe40000410000 */
[C---:B------:R-:W-:Y:S01]  /*7520*/  FMUL.FTZ R80, R2.reuse, R80 ;  /* 0x0000005002507220 */ /* 0x040fe20000410000 */
[----:B------:R1:W-:Y:S01]  /*7530*/  @P0 LDGSTS.E.BYPASS.LTC128B.128 [R248+0x14100], [R6.64+0x100], !P4 ;  /* 0x1410010006f80fae */ /* 0x0003e2000e101d4a */
[C---:B------:R-:W-:Y:S02]  /*7540*/  FMUL.FTZ R81, R2.reuse, R81 ;  /* 0x0000005102517220 */ /* 0x040fe40000410000 */
[----:B--2---:R-:W-:Y:S01]  /*7550*/  FMUL.FTZ R4, R2, R136 ;  /* 0x0000008802047220 */ /* 0x004fe20000410000 */
[----:B------:R-:W-:Y:S01]  /*7560*/  F2FP.BF16.PACK_AB R136, R196, R173 ;  /* 0x000000adc488723e */ /* 0x000fe200000010ff */
[----:B------:R-:W-:Y:S01]  /*7570*/  FMUL.FTZ R5, R2, R137 ;  /* 0x0000008902057220 */ /* 0x000fe20000410000 */
[----:B----4-:R-:W-:Y:S01]  /*7580*/  F2FP.BF16.PACK_AB R137, R182, R183 ;  /* 0x000000b7b689723e */ /* 0x010fe200000010ff */
[C---:B------:R-:W-:Y:S01]  /*7590*/  FMUL.FTZ R82, R0.reuse, R82 ;  /* 0x0000005200527220 */ /* 0x040fe20000410000 */
[----:B------:R-:W2:Y:S01]  /*75a0*/  LDSM.16.MT88.4 R160, [R224+0x100] ;  /* 0x00010000e0a0783b */ /* 0x000ea20000004200 */
[----:B------:R-:W-:Y:S01]  /*75b0*/  FMUL.FTZ R83, R0, R83 ;  /* 0x0000005300537220 */ /* 0x000fe20000410000 */
[----:B------:R4:W-:Y:S01]  /*75c0*/  MUFU.EX2 R199, R17 ;  /* 0x0000001100c77308 */ /* 0x0009e20000000800 */
[C---:B------:R-:W-:Y:S02]  /*75d0*/  FMUL.FTZ R84, R2.reuse, R84 ;  /* 0x0000005402547220 */ /* 0x040fe40000410000 */
[----:B------:R-:W-:Y:S02]  /*75e0*/  FMUL.FTZ R85, R2, R85 ;  /* 0x0000005502557220 */ /* 0x000fe40000410000 */
[C---:B------:R-:W-:Y:S01]  /*75f0*/  FMUL.FTZ R86, R0.reuse, R86 ;  /* 0x0000005600567220 */ /* 0x040fe20000410000 */
[----:B------:R-:W5:Y:S01]  /*7600*/  LDSM.16.MT88.4 R164, [R225+0x100] ;  /* 0x00010000e1a4783b */ /* 0x000f620000004200 */
[----:B------:R-:W-:Y:S02]  /*7610*/  FMUL.FTZ R87, R0, R87 ;  /* 0x0000005700577220 */ /* 0x000fe40000410000 */
[C---:B------:R-:W-:Y:S01]  /*7620*/  FMUL.FTZ R88, R2.reuse, R88 ;  /* 0x0000005802587220 */ /* 0x040fe20000410000 */
[----:B------:R-:W-:Y:S01]  /*7630*/  MUFU.EX2 R252, R20 ;  /* 0x0000001400fc7308 */ /* 0x000fe20000000800 */
[----:B------:R-:W-:Y:S02]  /*7640*/  FMUL.FTZ R89, R2, R89 ;  /* 0x0000005902597220 */ /* 0x000fe40000410000 */
[C---:B------:R-:W-:Y:S01]  /*7650*/  FMUL.FTZ R90, R0.reuse, R90 ;  /* 0x0000005a005a7220 */ /* 0x040fe20000410000 */
[----:B------:R-:W5:Y:S01]  /*7660*/  LDSM.16.MT88.4 R168, [R228+0x100] ;  /* 0x00010000e4a8783b */ /* 0x000f620000004200 */
[C---:B------:R-:W-:Y:S02]  /*7670*/  FMUL.FTZ R91, R0.reuse, R91 ;  /* 0x0000005b005b7220 */ /* 0x040fe40000410000 */
[----:B-1----:R-:W-:Y:S01]  /*7680*/  FMUL.FTZ R6, R0, R138 ;  /* 0x0000008a00067220 */ /* 0x002fe20000410000 */
[----:B------:R-:W-:Y:S01]  /*7690*/  F2FP.BF16.PACK_AB R138, R198, R197 ;  /* 0x000000c5c68a723e */ /* 0x000fe200000010ff */
[----:B------:R-:W-:Y:S01]  /*76a0*/  FMUL.FTZ R7, R0, R139 ;  /* 0x0000008b00077220 */ /* 0x000fe20000410000 */
[----:B------:R-:W-:Y:S01]  /*76b0*/  F2FP.BF16.PACK_AB R139, R180, R181 ;  /* 0x000000b5b48b723e */ /* 0x000fe200000010ff */
[C---:B------:R-:W-:Y:S01]  /*76c0*/  FMUL.FTZ R12, R2.reuse, R144 ;  /* 0x00000090020c7220 */ /* 0x040fe20000410000 */
[----:B------:R-:W1:Y:S01]  /*76d0*/  LDSM.16.MT88.4 R140, [R227+0x100] ;  /* 0x00010000e38c783b */ /* 0x000e620000004200 */
[C---:B------:R-:W-:Y:S01]  /*76e0*/  FMUL.FTZ R13, R2.reuse, R145 ;  /* 0x00000091020d7220 */ /* 0x040fe20000410000 */
[----:B------:R-:W5:Y:S01]  /*76f0*/  MUFU.EX2 R251, R21 ;  /* 0x0000001500fb7308 */ /* 0x000f620000000800 */
[C---:B---3--:R-:W-:Y:S02]  /*7700*/  FMUL.FTZ R16, R2.reuse, R148 ;  /* 0x0000009402107220 */ /* 0x048fe40000410000 */
[----:B----4-:R-:W-:Y:S02]  /*7710*/  FMUL.FTZ R17, R2, R149 ;  /* 0x0000009502117220 */ /* 0x010fe40000410000 */
[--C-:B------:R-:W-:Y:S01]  /*7720*/  FFMA.FTZ R26, R26, c[0x0][0x2d0], -R133.reuse ;  /* 0x0000b4001a1a7a23 */ /* 0x100fe20000010885 */
[----:B------:R-:W0:Y:S01]  /*7730*/  LDGDEPBAR ;  /* 0x00000000000079af */ /* 0x000e220000000000 */
[--C-:B------:R-:W-:Y:S02]  /*7740*/  FFMA.FTZ R27, R27, c[0x0][0x2d0], -R133.reuse ;  /* 0x0000b4001b1b7a23 */ /* 0x100fe40000010885 */
[--C-:B------:R-:W-:Y:S01]  /*7750*/  FFMA.FTZ R30, R30, c[0x0][0x2d0], -R133.reuse ;  /* 0x0000b4001e1e7a23 */ /* 0x100fe20000010885 */
[----:B------:R-:W-:Y:S01]  /*7760*/  MUFU.EX2 R48, R48 ;  /* 0x0000003000307308 */ /* 0x000fe20000000800 */
[--C-:B------:R-:W-:Y:S02]  /*7770*/  FFMA.FTZ R31, R31, c[0x0][0x2d0], -R133.reuse ;  /* 0x0000b4001f1f7a23 */ /* 0x100fe40000010885 */
[--C-:B------:R-:W-:Y:S01]  /*7780*/  FFMA.FTZ R34, R34, c[0x0][0x2d0], -R133.reuse ;  /* 0x0000b40022227a23 */ /* 0x100fe20000010885 */
[C---:B--2---:R-:W-:Y:S05]  /*7790*/  HMMA.16816.F32.BF16 R4, R136.reuse, R160, R4 ;  /* 0x000000a08804723c */ /* 0x044fea0000041804 */
[--C-:B------:R-:W-:Y:S02]  /*77a0*/  FFMA.FTZ R35, R35, c[0x0][0x2d0], -R133.reuse ;  /* 0x0000b40023237a23 */ /* 0x100fe40000010885 */
[--C-:B------:R-:W-:Y:S01]  /*77b0*/  FFMA.FTZ R38, R38, c[0x0][0x2d0], -R133.reuse ;  /* 0x0000b40026267a23 */ /* 0x100fe20000010885 */
[C---:B------:R-:W-:Y:S01]  /*77c0*/  HMMA.16816.F32.BF16 R8, R136.reuse, R162, R8 ;  /* 0x000000a28808723c */ /* 0x040fe20000041808 */
[----:B------:R-:W2:Y:S03]  /*77d0*/  LDSM.16.MT88.4 R160, [R224+0x3100] ;  /* 0x00310000e0a0783b */ /* 0x000ea60000004200 */
[--C-:B------:R-:W-:Y:S01]  /*77e0*/  FFMA.FTZ R39, R39, c[0x0][0x2d0], -R133.reuse ;  /* 0x0000b40027277a23 */ /* 0x100fe20000010885 */
[----:B-----5:R-:W-:Y:S01]  /*77f0*/  F2FP.BF16.PACK_AB R20, R251, R252 ;  /* 0x000000fcfb14723e */ /* 0x020fe200000010ff */
[--C-:B------:R-:W-:Y:S02]  /*7800*/  FFMA.FTZ R42, R42, c[0x0][0x2d0], -R133.reuse ;  /* 0x0000b4002a2a7a23 */ /* 0x100fe40000010885 */
[C---:B------:R-:W-:Y:S04]  /*7810*/  HMMA.16816.F32.BF16 R52, R136.reuse, R164, R52 ;  /* 0x000000a48834723c */ /* 0x040fe80000041834 */
[--C-:B------:R-:W-:Y:S02]  /*7820*/  FFMA.FTZ R43, R43, c[0x0][0x2d0], -R133.reuse ;  /* 0x0000b4002b2b7a23 */ /* 0x100fe40000010885 */
[C---:B------:R-:W-:Y:S02]  /*7830*/  FMUL.FTZ R92, R2.reuse, R92 ;  /* 0x0000005c025c7220 */ /* 0x040fe40000410000 */
[C---:B------:R-:W-:Y:S01]  /*7840*/  HMMA.16816.F32.BF16 R56, R136.reuse, R166, R56 ;  /* 0x000000a68838723c */ /* 0x040fe20000041838 */
[----:B------:R-:W3:Y:S03]  /*7850*/  LDSM.16.MT88.4 R164, [R225+0x3100] ;  /* 0x00310000e1a4783b */ /* 0x000ee60000004200 */
[----:B------:R-:W-:Y:S02]  /*7860*/  FMUL.FTZ R93, R2, R93 ;  /* 0x0000005d025d7220 */ /* 0x000fe40000410000 */
[C---:B------:R-:W-:Y:S02]  /*7870*/  FMUL.FTZ R94, R0.reuse, R94 ;  /* 0x0000005e005e7220 */ /* 0x040fe40000410000 */
[C---:B------:R-:W-:Y:S04]  /*7880*/  HMMA.16816.F32.BF16 R60, R136.reuse, R168, R60 ;  /* 0x000000a8883c723c */ /* 0x040fe8000004183c */
[----:B------:R-:W-:Y:S02]  /*7890*/  FMUL.FTZ R95, R0, R95 ;  /* 0x0000005f005f7220 */ /* 0x000fe40000410000 */
[C---:B------:R-:W-:Y:S02]  /*78a0*/  FMUL.FTZ R96, R2.reuse, R96 ;  /* 0x0000006002607220 */ /* 0x040fe40000410000 */
[C---:B------:R-:W-:Y:S04]  /*78b0*/  HMMA.16816.F32.BF16 R64, R136.reuse, R170, R64 ;  /* 0x000000aa8840723c */ /* 0x040fe80000041840 */
[----:B------:R-:W-:Y:S02]  /*78c0*/  FMUL.FTZ R97, R2, R97 ;  /* 0x0000006102617220 */ /* 0x000fe40000410000 */
[C---:B------:R-:W-:Y:S02]  /*78d0*/  FMUL.FTZ R98, R0.reuse, R98 ;  /* 0x0000006200627220 */ /* 0x040fe40000410000 */
[C---:B-1----:R-:W-:Y:S04]  /*78e0*/  HMMA.16816.F32.BF16 R68, R136.reuse, R140, R68 ;  /* 0x0000008c8844723c */ /* 0x042fe80000041844 */
[----:B------:R-:W-:Y:S02]  /*78f0*/  FMUL.FTZ R99, R0, R99 ;  /* 0x0000006300637220 */ /* 0x000fe40000410000 */
[C---:B------:R-:W-:Y:S02]  /*7900*/  FMUL.FTZ R100, R2.reuse, R100 ;  /* 0x0000006402647220 */ /* 0x040fe40000410000 */
[C---:B------:R-:W-:Y:S01]  /*7910*/  HMMA.16816.F32.BF16 R72, R136.reuse, R142, R72 ;  /* 0x0000008e8848723c */ /* 0x040fe20000041848 */
[----:B------:R-:W1:Y:S03]  /*7920*/  LDSM.16.MT88.4 R140, [R228+0x3100] ;  /* 0x00310000e48c783b */ /* 0x000e660000004200 */
[----:B------:R-:W-:Y:S02]  /*7930*/  FMUL.FTZ R101, R2, R101 ;  /* 0x0000006502657220 */ /* 0x000fe40000410000 */
[C---:B------:R-:W-:Y:S02]  /*7940*/  FMUL.FTZ R102, R0.reuse, R102 ;  /* 0x0000006600667220 */ /* 0x040fe40000410000 */
[C---:B--2---:R-:W-:Y:S04]  /*7950*/  HMMA.16816.F32.BF16 R76, R136.reuse, R160, R76 ;  /* 0x000000a0884c723c */ /* 0x044fe8000004184c */
[----:B------:R-:W-:Y:S02]  /*7960*/  FMUL.FTZ R103, R0, R103 ;  /* 0x0000006700677220 */ /* 0x000fe40000410000 */
[C---:B------:R-:W-:Y:S02]  /*7970*/  FMUL.FTZ R104, R2.reuse, R104 ;  /* 0x0000006802687220 */ /* 0x040fe40000410000 */
[C---:B------:R-:W-:Y:S01]  /*7980*/  HMMA.16816.F32.BF16 R80, R136.reuse, R162, R80 ;  /* 0x000000a28850723c */ /* 0x040fe20000041850 */
[----:B------:R-:W2:Y:S03]  /*7990*/  LDSM.16.MT88.4 R160, [R227+0x3100] ;  /* 0x00310000e3a0783b */ /* 0x000ea60000004200 */
[----:B------:R-:W-:Y:S02]  /*79a0*/  FMUL.FTZ R105, R2, R105 ;  /* 0x0000006902697220 */ /* 0x000fe40000410000 */
[C---:B------:R-:W-:Y:S02]  /*79b0*/  FMUL.FTZ R106, R0.reuse, R106 ;  /* 0x0000006a006a7220 */ /* 0x040fe40000410000 */
[C---:B---3--:R-:W-:Y:S04]  /*79c0*/  HMMA.16816.F32.BF16 R84, R136.reuse, R164, R84 ;  /* 0x000000a48854723c */ /* 0x048fe80000041854 */
[----:B------:R-:W-:Y:S02]  /*79d0*/  FMUL.FTZ R107, R0, R107 ;  /* 0x0000006b006b7220 */ /* 0x000fe40000410000 */
[C---:B------:R-:W-:Y:S02]  /*79e0*/  FMUL.FTZ R108, R2.reuse, R108 ;  /* 0x0000006c026c7220 */ /* 0x040fe40000410000 */
[C---:B------:R-:W-:Y:S01]  /*79f0*/  HMMA.16816.F32.BF16 R88, R136.reuse, R166, R88 ;  /* 0x000000a68858723c */ /* 0x040fe20000041858 */
[----:B------:R-:W3:Y:S03]  /*7a00*/  LDSM.16.MT88.4 R164, [R224+0x6100] ;  /* 0x00610000e0a4783b */ /* 0x000ee60000004200 */
[----:B------:R-:W-:Y:S02]  /*7a10*/  FMUL.FTZ R109, R2, R109 ;  /* 0x0000006d026d7220 */ /* 0x000fe40000410000 */
[C---:B------:R-:W-:Y:S02]  /*7a20*/  FMUL.FTZ R110, R0.reuse, R110 ;  /* 0x0000006e006e7220 */ /* 0x040fe40000410000 */
[----:B------:R-:W-:Y:S01]  /*7a30*/  FMUL.FTZ R111, R0, R111 ;  /* 0x0000006f006f7220 */ /* 0x000fe20000410000 */
[C---:B-1----:R-:W-:Y:S03]  /*7a40*/  HMMA.16816.F32.BF16 R92, R136.reuse, R140, R92 ;  /* 0x0000008c885c723c */ /* 0x042fe6000004185c */
[--C-:B------:R-:W-:Y:S02]  /*7a50*/  FFMA.FTZ R14, R14, c[0x0][0x2d0], -R133.reuse ;  /* 0x0000b4000e0e7a23 */ /* 0x100fe40000010885 */
[--C-:B------:R-:W-:Y:S02]  /*7a60*/  FFMA.FTZ R15, R15, c[0x0][0x2d0], -R133.reuse ;  /* 0x0000b4000f0f7a23 */ /* 0x100fe40000010885 */
[C---:B------:R-:W-:Y:S01]  /*7a70*/  FMUL.FTZ R112, R2.reuse, R112 ;  /* 0x0000007002707220 */ /* 0x040fe20000410000 */
[C---:B------:R-:W-:Y:S01]  /*7a80*/  HMMA.16816.F32.BF16 R96, R136.reuse, R142, R96 ;  /* 0x0000008e8860723c */ /* 0x040fe20000041860 */
[----:B------:R-:W1:Y:S01]  /*7a90*/  LDSM.16.MT88.4 R140, [R225+0x6100] ;  /* 0x00610000e18c783b */ /* 0x000e620000004200 */
[----:B------:R4:W-:Y:S02]  /*7aa0*/  MUFU.EX2 R171, R14 ;  /* 0x0000000e00ab7308 */ /* 0x0009e40000000800 */
[----:B------:R-:W-:Y:S02]  /*7ab0*/  FMUL.FTZ R113, R2, R113 ;  /* 0x0000007102717220 */ /* 0x000fe40000410000 */
[C---:B------:R-:W-:Y:S02]  /*7ac0*/  FMUL.FTZ R114, R0.reuse, R114 ;  /* 0x0000007200727220 */ /* 0x040fe40000410000 */
[C---:B--2---:R-:W-:Y:S04]  /*7ad0*/  HMMA.16816.F32.BF16 R100, R136.reuse, R160, R100 ;  /* 0x000000a08864723c */ /* 0x044fe80000041864 */
[----:B------:R-:W-:Y:S01]  /*7ae0*/  FMUL.FTZ R115, R0, R115 ;  /* 0x0000007300737220 */ /* 0x000fe20000410000 */
[----:B------:R2:W5:Y:S01]  /*7af0*/  MUFU.EX2 R170, R15 ;  /* 0x0000000f00aa7308 */ /* 0x0005620000000800 */
[C---:B------:R-:W-:Y:S02]  /*7b00*/  FMUL.FTZ R116, R2.reuse, R116 ;  /* 0x0000007402747220 */ /* 0x040fe40000410000 */
[C---:B------:R-:W-:Y:S01]  /*7b10*/  HMMA.16816.F32.BF16 R104, R136.reuse, R162, R104 ;  /* 0x000000a28868723c */ /* 0x040fe20000041868 */
[----:B------:R-:W5:Y:S03]  /*7b20*/  LDSM.16.MT88.4 R160, [R228+0x6100] ;  /* 0x00610000e4a0783b */ /* 0x000f660000004200 */
[----:B------:R-:W-:Y:S02]  /*7b30*/  FMUL.FTZ R117, R2, R117 ;  /* 0x0000007502757220 */ /* 0x000fe40000410000 */
[C---:B------:R-:W-:Y:S02]  /*7b40*/  FMUL.FTZ R118, R0.reuse, R118 ;  /* 0x0000007600767220 */ /* 0x040fe40000410000 */
[C---:B---3--:R-:W-:Y:S04]  /*7b50*/  HMMA.16816.F32.BF16 R108, R136.reuse, R164, R108 ;  /* 0x000000a4886c723c */ /* 0x048fe8000004186c */
[C---:B----4-:R-:W-:Y:S02]  /*7b60*/  FMUL.FTZ R14, R0.reuse, R146 ;  /* 0x00000092000e7220 */ /* 0x050fe40000410000 */
[----:B------:R-:W-:Y:S02]  /*7b70*/  FMUL.FTZ R119, R0, R119 ;  /* 0x0000007700777220 */ /* 0x000fe40000410000 */
[C---:B------:R-:W-:Y:S01]  /*7b80*/  HMMA.16816.F32.BF16 R112, R136.reuse, R166, R112 ;  /* 0x000000a68870723c */ /* 0x040fe20000041870 */
[----:B------:R-:W3:Y:S03]  /*7b90*/  LDSM.16.MT88.4 R164, [R227+0x6100] ;  /* 0x00610000e3a4783b */ /* 0x000ee60000004200 */
[--C-:B------:R-:W-:Y:S02]  /*7ba0*/  FFMA.FTZ R18, R18, c[0x0][0x2d0], -R133.reuse ;  /* 0x0000b40012127a23 */ /* 0x100fe40000010885 */
[--C-:B------:R-:W-:Y:S02]  /*7bb0*/  FFMA.FTZ R19, R19, c[0x0][0x2d0], -R133.reuse ;  /* 0x0000b40013137a23 */ /* 0x100fe40000010885 */
[----:B--2---:R-:W-:Y:S01]  /*7bc0*/  FMUL.FTZ R15, R0, R147 ;  /* 0x00000093000f7220 */ /* 0x004fe20000410000 */
[C---:B-1----:R-:W-:Y:S01]  /*7bd0*/  HMMA.16816.F32.BF16 R116, R136.reuse, R140, R116 ;  /* 0x0000008c8874723c */ /* 0x042fe20000041874 */
[----:B------:R1:W-:Y:S01]  /*7be0*/  MUFU.EX2 R169, R18 ;  /* 0x0000001200a97308 */ /* 0x0003e20000000800 */
[----:B------:R-:W-:Y:S01]  /*7bf0*/  LDSM.16.MT88.4 R144, [R225+0x900] ;  /* 0x00090000e190783b */ /* 0x000fe20000004200 */
[C---:B------:R-:W-:Y:S02]  /*7c00*/  FMUL.FTZ R120, R2.reuse, R120 ;  /* 0x0000007802787220 */ /* 0x040fe40000410000 */
[----:B------:R-:W-:Y:S02]  /*7c10*/  FMUL.FTZ R121, R2, R121 ;  /* 0x0000007902797220 */ /* 0x000fe40000410000 */
[C---:B------:R-:W-:Y:S02]  /*7c20*/  FMUL.FTZ R122, R0.reuse, R122 ;  /* 0x0000007a007a7220 */ /* 0x040fe40000410000 */
[----:B------:R-:W-:Y:S02]  /*7c30*/  FMUL.FTZ R123, R0, R123 ;  /* 0x0000007b007b7220 */ /* 0x000fe40000410000 */
[----:B------:R2:W4:Y:S01]  /*7c40*/  MUFU.EX2 R168, R19 ;  /* 0x0000001300a87308 */ /* 0x0005220000000800 */
[C---:B------:R-:W-:Y:S02]  /*7c50*/  FMUL.FTZ R124, R2.reuse, R124 ;  /* 0x0000007c027c7220 */ /* 0x040fe40000410000 */
[----:B------:R-:W-:Y:S02]  /*7c60*/  FMUL.FTZ R125, R2, R125 ;  /* 0x0000007d027d7220 */ /* 0x000fe40000410000 */
[C---:B------:R-:W-:Y:S01]  /*7c70*/  HMMA.16816.F32.BF16 R120, R136.reuse, R142, R120 ;  /* 0x0000008e8878723c */ /* 0x040fe20000041878 */
[----:B------:R-:W4:Y:S02]  /*7c80*/  LDSM.16.MT88.4 R140, [R224+0x900] ;  /* 0x00090000e08c783b */ /* 0x000f240000004200 */
[C---:B------:R-:W-:Y:S02]  /*7c90*/  FMUL.FTZ R126, R0.reuse, R126 ;  /* 0x0000007e007e7220 */ /* 0x040fe40000410000 */
[----:B------:R-:W-:Y:S02]  /*7ca0*/  FMUL.FTZ R127, R0, R127 ;  /* 0x0000007f007f7220 */ /* 0x000fe40000410000 */
[----:B------:R-:W-:Y:S01]  /*7cb0*/  FMUL.FTZ R128, R2, R128 ;  /* 0x0000008002807220 */ /* 0x000fe20000410000 */
[C---:B-----5:R-:W-:Y:S04]  /*7cc0*/  HMMA.16816.F32.BF16 R12, R136.reuse, R160, R12 ;  /* 0x000000a0880c723c */ /* 0x060fe8000004180c */
[----:B-1----:R-:W-:Y:S02]  /*7cd0*/  FMUL.FTZ R18, R0, R150 ;  /* 0x0000009600127220 */ /* 0x002fe40000410000 */
[----:B------:R-:W-:Y:S02]  /*7ce0*/  FMUL.FTZ R129, R2, R129 ;  /* 0x0000008102817220 */ /* 0x000fe40000410000 */
[C---:B------:R-:W-:Y:S01]  /*7cf0*/  HMMA.16816.F32.BF16 R124, R136.reuse, R162, R124 ;  /* 0x000000a2887c723c */ /* 0x040fe2000004187c */
[----:B------:R-:W-:Y:S03]  /*7d00*/  LDSM.16.MT88.4 R160, [R227+0x900] ;  /* 0x00090000e3a0783b */ /* 0x000fe60000004200 */
[C---:B--2---:R-:W-:Y:S02]  /*7d10*/  FMUL.FTZ R19, R0.reuse, R151 ;  /* 0x0000009700137220 */ /* 0x044fe40000410000 */
[C---:B------:R-:W-:Y:S02]  /*7d20*/  FMUL.FTZ R130, R0.reuse, R130 ;  /* 0x0000008200827220 */ /* 0x040fe40000410000 */
[----:B------:R-:W-:Y:S01]  /*7d30*/  FMUL.FTZ R131, R0, R131 ;  /* 0x0000008300837220 */ /* 0x000fe20000410000 */
[----:B------:R-:W1:Y:S02]  /*7d40*/  LDSM.16.MT88.4 R148, [R228+0x900] ;  /* 0x00090000e494783b */ /* 0x000e640000004200 */
[C---:B---3--:R-:W-:Y:S01]  /*7d50*/  HMMA.16816.F32.BF16 R16, R136.reuse, R164, R16 ;  /* 0x000000a48810723c */ /* 0x048fe20000041810 */
[----:B------:R-:W-:Y:S02]  /*7d60*/  MUFU.EX2 R165, R26 ;  /* 0x0000001a00a57308 */ /* 0x000fe40000000800 */
[--C-:B------:R-:W-:Y:S02]  /*7d70*/  FFMA.FTZ R22, R22, c[0x0][0x2d0], -R133.reuse ;  /* 0x0000b40016167a23 */ /* 0x100fe40000010885 */
[--C-:B------:R-:W-:Y:S03]  /*7d80*/  FFMA.FTZ R23, R23, c[0x0][0x2d0], -R133.reuse ;  /* 0x0000b40017177a23 */ /* 0x100fe60000010885 */
[----:B------:R-:W-:Y:S03]  /*7d90*/  HMMA.16816.F32.BF16 R128, R136, R166, R128 ;  /* 0x000000a68880723c */ /* 0x000fe60000041880 */
[----:B------:R2:W-:Y:S04]  /*7da0*/  MUFU.EX2 R164, R27 ;  /* 0x0000001b00a47308 */ /* 0x0005e80000000800 */
[----:B------:R-:W-:Y:S02]  /*7db0*/  F2FP.BF16.PACK_AB R136, R175, R174 ;  /* 0x000000aeaf88723e */ /* 0x000fe400000010ff */
[----:B------:R-:W-:Y:S03]  /*7dc0*/  F2FP.BF16.PACK_AB R138, R199, R134 ;  /* 0x00000086c78a723e */ /* 0x000fe600000010ff */
[----:B------:R-:W-:Y:S01]  /*7dd0*/  F2FP.BF16.PACK_AB R137, R170, R171 ;  /* 0x000000abaa89723e */ /* 0x000fe200000010ff */
[----:B------:R3:W-:Y:S01]  /*7de0*/  MUFU.EX2 R167, R22 ;  /* 0x0000001600a77308 */ /* 0x0007e20000000800 */
[----:B----4-:R-:W-:Y:S07]  /*7df0*/  F2FP.BF16.PACK_AB R139, R168, R169 ;  /* 0x000000a9a88b723e */ /* 0x010fee00000010ff */
[C---:B------:R-:W-:Y:S02]  /*7e00*/  HMMA.16816.F32.BF16 R4, R136.reuse, R140, R4 ;  /* 0x0000008c8804723c */ /* 0x040fe40000041804 */
[----:B------:R-:W4:Y:S01]  /*7e10*/  MUFU.EX2 R166, R23 ;  /* 0x0000001700a67308 */ /* 0x000f220000000800 */
[----:B--2---:R-:W-:Y:S05]  /*7e20*/  LDSM.16.MT88.4 R24, [R228+0x1100] ;  /* 0x00110000e418783b */ /* 0x004fea0000004200 */
[C---:B------:R-:W-:Y:S03]  /*7e30*/  HMMA.16816.F32.BF16 R8, R136.reuse, R142, R8 ;  /* 0x0000008e8808723c */ /* 0x040fe60000041808 */
[----:B------:R-:W2:Y:S05]  /*7e40*/  LDSM.16.MT88.4 R140, [R224+0x3900] ;  /* 0x00390000e08c783b */ /* 0x000eaa0000004200 */
[C---:B------:R-:W-:Y:S04]  /*7e50*/  HMMA.16816.F32.BF16 R52, R136.reuse, R144, R52 ;  /* 0x000000908834723c */ /* 0x040fe80000041834 */
[----:B---3--:R-:W-:Y:S04]  /*7e60*/  F2FP.BF16.PACK_AB R22, R249, R250 ;  /* 0x000000faf916723e */ /* 0x008fe800000010ff */
[C---:B------:R-:W-:Y:S01]  /*7e70*/  HMMA.16816.F32.BF16 R56, R136.reuse, R146, R56 ;  /* 0x000000928838723c */ /* 0x040fe20000041838 */
[----:B------:R-:W3:Y:S03]  /*7e80*/  LDSM.16.MT88.4 R144, [R225+0x3900] ;  /* 0x00390000e190783b */ /* 0x000ee60000004200 */
[----:B----4-:R-:W-:Y:S02]  /*7e90*/  F2FP.BF16.PACK_AB R21, R166, R167 ;  /* 0x000000a7a615723e */ /* 0x010fe400000010ff */
[----:B------:R-:W-:Y:S02]  /*7ea0*/  F2FP.BF16.PACK_AB R23, R164, R165 ;  /* 0x000000a5a417723e */ /* 0x000fe400000010ff */
[C---:B-1----:R-:W-:Y:S08]  /*7eb0*/  HMMA.16816.F32.BF16 R60, R136.reuse, R148, R60 ;  /* 0x00000094883c723c */ /* 0x042ff0000004183c */
[C---:B------:R-:W-:Y:S01]  /*7ec0*/  HMMA.16816.F32.BF16 R64, R136.reuse, R150, R64 ;  /* 0x000000968840723c */ /* 0x040fe20000041840 */
[----:B------:R-:W1:Y:S07]  /*7ed0*/  LDSM.16.MT88.4 R148, [R228+0x3900] ;  /* 0x00390000e494783b */ /* 0x000e6e0000004200 */
[C---:B------:R-:W-:Y:S08]  /*7ee0*/  HMMA.16816.F32.BF16 R68, R136.reuse, R160, R68 ;  /* 0x000000a08844723c */ /* 0x040ff00000041844 */
[C---:B------:R-:W-:Y:S01]  /*7ef0*/  HMMA.16816.F32.BF16 R72, R136.reuse, R162, R72 ;  /* 0x000000a28848723c */ /* 0x040fe20000041848 */
[----:B------:R-:W4:Y:S07]  /*7f00*/  LDSM.16.MT88.4 R160, [R227+0x3900] ;  /* 0x00390000e3a0783b */ /* 0x000f2e0000004200 */
[C---:B--2---:R-:W-:Y:S08]  /*7f10*/  HMMA.16816.F32.BF16 R76, R136.reuse, R140, R76 ;  /* 0x0000008c884c723c */ /* 0x044ff0000004184c */
[C---:B------:R-:W-:Y:S01]  /*7f20*/  HMMA.16816.F32.BF16 R80, R136.reuse, R142, R80 ;  /* 0x0000008e8850723c */ /* 0x040fe20000041850 */
[----:B------:R-:W2:Y:S07]  /*7f30*/  LDSM.16.MT88.4 R140, [R224+0x6900] ;  /* 0x00690000e08c783b */ /* 0x000eae0000004200 */
[C---:B---3--:R-:W-:Y:S08]  /*7f40*/  HMMA.16816.F32.BF16 R84, R136.reuse, R144, R84 ;  /* 0x000000908854723c */ /* 0x048ff00000041854 */
[C---:B------:R-:W-:Y:S01]  /*7f50*/  HMMA.16816.F32.BF16 R88, R136.reuse, R146, R88 ;  /* 0x000000928858723c */ /* 0x040fe20000041858 */
[----:B------:R-:W3:Y:S07]  /*7f60*/  LDSM.16.MT88.4 R144, [R225+0x6900] ;  /* 0x00690000e190783b */ /* 0x000eee0000004200 */
[C---:B-1----:R-:W-:Y:S08]  /*7f70*/  HMMA.16816.F32.BF16 R92, R136.reuse, R148, R92 ;  /* 0x00000094885c723c */ /* 0x042ff0000004185c */
[C---:B------:R-:W-:Y:S01]  /*7f80*/  HMMA.16816.F32.BF16 R96, R136.reuse, R150, R96 ;  /* 0x000000968860723c */ /* 0x040fe20000041860 */
[----:B------:R-:W1:Y:S07]  /*7f90*/  LDSM.16.MT88.4 R148, [R228+0x6900] ;  /* 0x00690000e494783b */ /* 0x000e6e0000004200 */
[C---:B----4-:R-:W-:Y:S08]  /*7fa0*/  HMMA.16816.F32.BF16 R100, R136.reuse, R160, R100 ;  /* 0x000000a08864723c */ /* 0x050ff00000041864 */
        /* <DEDUP_REMOVED lines=8> */
[C---:B-1----:R-:W-:Y:S07]  /*8030*/  HMMA.16816.F32.BF16 R12, R136.reuse, R148, R12 ;  /* 0x00000094880c723c */ /* 0x042fee000004180c */
[----:B------:R-:W-:Y:S01]  /*8040*/  MOV R149, R199 ;  /* 0x000000c700957202 */ /* 0x000fe20000000f00 */
[C---:B------:R-:W-:Y:S01]  /*8050*/  HMMA.16816.F32.BF16 R124, R136.reuse, R150, R124 ;  /* 0x00000096887c723c */ /* 0x040fe2000004187c */
[----:B------:R-:W-:Y:S03]  /*8060*/  MUFU.EX2 R199, R28 ;  /* 0x0000001c00c77308 */ /* 0x000fe60000000800 */
[----:B------:R-:W-:Y:S03]  /*8070*/  MOV R148, R198 ;  /* 0x000000c600947202 */ /* 0x000fe60000000f00 */
[----:B------:R-:W-:Y:S01]  /*8080*/  MOV R151, R197 ;  /* 0x000000c500977202 */ /* 0x000fe20000000f00 */
[C---:B----4-:R-:W-:Y:S03]  /*8090*/  HMMA.16816.F32.BF16 R16, R136.reuse, R160, R16 ;  /* 0x000000a08810723c */ /* 0x050fe60000041810 */
[----:B------:R-:W1:Y:S01]  /*80a0*/  MUFU.EX2 R198, R29 ;  /* 0x0000001d00c67308 */ /* 0x000e620000000800 */
[----:B------:R-:W-:Y:S04]  /*80b0*/  MOV R150, R196 ;  /* 0x000000c400967202 */ /* 0x000fe80000000f00 */
[----:B------:R-:W-:Y:S01]  /*80c0*/  HMMA.16816.F32.BF16 R128, R136, R162, R128 ;  /* 0x000000a28880723c */ /* 0x000fe20000041880 */
[----:B------:R-:W4:Y:S04]  /*80d0*/  LDSM.16.MT88.4 R136, [R227+0x1100] ;  /* 0x00110000e388783b */ /* 0x000f280000004200 */
[----:B------:R-:W-:Y:S03]  /*80e0*/  MUFU.EX2 R162, R30 ;  /* 0x0000001e00a27308 */ /* 0x000fe60000000800 */
[C---:B--2---:R-:W-:Y:S07]  /*80f0*/  HMMA.16816.F32.BF16 R4, R20.reuse, R140, R4 ;  /* 0x0000008c1404723c */ /* 0x044fee0000041804 */
[----:B------:R2:W-:Y:S01]  /*8100*/  MUFU.EX2 R161, R31 ;  /* 0x0000001f00a17308 */ /* 0x0005e20000000800 */
[C---:B------:R-:W-:Y:S01]  /*8110*/  HMMA.16816.F32.BF16 R8, R20.reuse, R142, R8 ;  /* 0x0000008e1408723c */ /* 0x040fe20000041808 */
[----:B------:R-:W5:Y:S07]  /*8120*/  LDSM.16.MT88.4 R140, [R224+0x4100] ;  /* 0x00410000e08c783b */ /* 0x000f6e0000004200 */
[C---:B---3--:R-:W-:Y:S01]  /*8130*/  HMMA.16816.F32.BF16 R52, R20.reuse, R144, R52 ;  /* 0x000000901434723c */ /* 0x048fe20000041834 */
[----:B------:R-:W-:Y:S07]  /*8140*/  MUFU.EX2 R197, R32 ;  /* 0x0000002000c57308 */ /* 0x000fee0000000800 */
[C---:B------:R-:W-:Y:S01]  /*8150*/  HMMA.16816.F32.BF16 R56, R20.reuse, R146, R56 ;  /* 0x000000921438723c */ /* 0x040fe20000041838 */
[----:B------:R-:W3:Y:S02]  /*8160*/  LDSM.16.MT88.4 R144, [R225+0x4100] ;  /* 0x00410000e190783b */ /* 0x000ee40000004200 */
[----:B------:R-:W1:Y:S05]  /*8170*/  MUFU.EX2 R196, R33 ;  /* 0x0000002100c47308 */ /* 0x000e6a0000000800 */
[C---:B------:R-:W-:Y:S01]  /*8180*/  HMMA.16816.F32.BF16 R60, R20.reuse, R24, R60 ;  /* 0x00000018143c723c */ /* 0x040fe2000004183c */
[----:B--2---:R-:W-:Y:S04]  /*8190*/  LDSM.16.MT88.4 R28, [R224+0x1900] ;  /* 0x00190000e01c783b */ /* 0x004fe80000004200 */
[----:B------:R-:W-:Y:S03]  /*81a0*/  MUFU.EX2 R163, R41 ;  /* 0x0000002900a37308 */ /* 0x000fe60000000800 */
[C---:B------:R-:W-:Y:S01]  /*81b0*/  HMMA.16816.F32.BF16 R64, R20.reuse, R26, R64 ;  /* 0x0000001a1440723c */ /* 0x040fe20000041840 */
[----:B------:R-:W2:Y:S06]  /*81c0*/  LDSM.16.MT88.4 R24, [R228+0x4100] ;  /* 0x00410000e418783b */ /* 0x000eac0000004200 */
[----:B------:R-:W-:Y:S01]  /*81d0*/  MUFU.EX2 R160, R42 ;  /* 0x0000002a00a07308 */ /* 0x000fe20000000800 */
[C---:B----4-:R-:W-:Y:S08]  /*81e0*/  HMMA.16816.F32.BF16 R68, R20.reuse, R136, R68 ;  /* 0x000000881444723c */ /* 0x050ff00000041844 */
[C---:B------:R-:W-:Y:S01]  /*81f0*/  HMMA.16816.F32.BF16 R72, R20.reuse, R138, R72 ;  /* 0x0000008a1448723c */ /* 0x040fe20000041848 */
[----:B------:R-:W4:Y:S07]  /*8200*/  LDSM.16.MT88.4 R136, [R227+0x4100] ;  /* 0x00410000e388783b */ /* 0x000f2e0000004200 */
[C---:B-----5:R-:W-:Y:S08]  /*8210*/  HMMA.16816.F32.BF16 R76, R20.reuse, R140, R76 ;  /* 0x0000008c144c723c */ /* 0x060ff0000004184c */
[C---:B------:R-:W-:Y:S01]  /*8220*/  HMMA.16816.F32.BF16 R80, R20.reuse, R142, R80 ;  /* 0x0000008e1450723c */ /* 0x040fe20000041850 */
[----:B------:R-:W5:Y:S07]  /*8230*/  LDSM.16.MT88.4 R140, [R224+0x7100] ;  /* 0x00710000e08c783b */ /* 0x000f6e0000004200 */
[C---:B---3--:R-:W-:Y:S08]  /*8240*/  HMMA.16816.F32.BF16 R84, R20.reuse, R144, R84 ;  /* 0x000000901454723c */ /* 0x048ff00000041854 */
[C---:B------:R-:W-:Y:S01]  /*8250*/  HMMA.16816.F32.BF16 R88, R20.reuse, R146, R88 ;  /* 0x000000921458723c */ /* 0x040fe20000041858 */
[----:B------:R-:W3:Y:S07]  /*8260*/  LDSM.16.MT88.4 R144, [R225+0x7100] ;  /* 0x00710000e190783b */ /* 0x000eee0000004200 */
[C---:B--2---:R-:W-:Y:S08]  /*8270*/  HMMA.16816.F32.BF16 R92, R20.reuse, R24, R92 ;  /* 0x00000018145c723c */ /* 0x044ff0000004185c */
[C---:B------:R-:W-:Y:S01]  /*8280*/  HMMA.16816.F32.BF16 R96, R20.reuse, R26, R96 ;  /* 0x0000001a1460723c */ /* 0x040fe20000041860 */
[----:B------:R-:W2:Y:S07]  /*8290*/  LDSM.16.MT88.4 R24, [R228+0x7100] ;  /* 0x00710000e418783b */ /* 0x000eae0000004200 */
[C---:B----4-:R-:W-:Y:S08]  /*82a0*/  HMMA.16816.F32.BF16 R100, R20.reuse, R136, R100 ;  /* 0x000000881464723c */ /* 0x050ff00000041864 */
[C---:B------:R-:W-:Y:S01]  /*82b0*/  HMMA.16816.F32.BF16 R104, R20.reuse, R138, R104 ;  /* 0x0000008a1468723c */ /* 0x040fe20000041868 */
[----:B------:R-:W4:Y:S07]  /*82c0*/  LDSM.16.MT88.4 R136, [R227+0x7100] ;  /* 0x00710000e388783b */ /* 0x000f2e0000004200 */
[C---:B-----5:R-:W-:Y:S07]  /*82d0*/  HMMA.16816.F32.BF16 R108, R20.reuse, R140, R108 ;  /* 0x0000008c146c723c */ /* 0x060fee000004186c */
[----:B------:R-:W-:Y:S01]  /*82e0*/  MOV R141, R150 ;  /* 0x00000096008d7202 */ /* 0x000fe20000000f00 */
[C---:B------:R-:W-:Y:S01]  /*82f0*/  HMMA.16816.F32.BF16 R112, R20.reuse, R142, R112 ;  /* 0x0000008e1470723c */ /* 0x040fe20000041870 */
[----:B------:R-:W-:Y:S03]  /*8300*/  MUFU.EX2 R150, R35 ;  /* 0x0000002300967308 */ /* 0x000fe60000000800 */
[----:B------:R-:W-:Y:S03]  /*8310*/  MOV R140, R151 ;  /* 0x00000097008c7202 */ /* 0x000fe60000000f00 */
[----:B------:R-:W-:Y:S01]  /*8320*/  MOV R143, R148 ;  /* 0x00000094008f7202 */ /* 0x000fe20000000f00 */
[C---:B---3--:R-:W-:Y:S03]  /*8330*/  HMMA.16816.F32.BF16 R116, R20.reuse, R144, R116 ;  /* 0x000000901474723c */ /* 0x048fe60000041874 */
[----:B------:R3:W3:Y:S01]  /*8340*/  MUFU.EX2 R151, R34 ;  /* 0x0000002200977308 */ /* 0x0006e20000000800 */
[----:B------:R-:W-:Y:S03]  /*8350*/  MOV R142, R149 ;  /* 0x00000095008e7202 */ /* 0x000fe60000000f00 */
[----:B------:R-:W-:Y:S01]  /*8360*/  MOV R145, R134 ;  /* 0x0000008600917202 */ /* 0x000fe20000000f00 */
[C---:B------:R-:W-:Y:S01]  /*8370*/  HMMA.16816.F32.BF16 R120, R20.reuse, R146, R120 ;  /* 0x000000921478723c */ /* 0x040fe20000041878 */
[----:B------:R-:W4:Y:S03]  /*8380*/  LDL.LU R146, [R1] ;  /* 0x0000000001927983 */ /* 0x000f260000300800 */
[----:B------:R-:W-:Y:S01]  /*8390*/  MOV R144, R175 ;  /* 0x000000af00907202 */ /* 0x000fe20000000f00 */
[----:B------:R-:W-:Y:S02]  /*83a0*/  MUFU.EX2 R149, R38 ;  /* 0x0000002600957308 */ /* 0x000fe40000000800 */
[----:B------:R-:W-:Y:S01]  /*83b0*/  MOV R147, R174 ;  /* 0x000000ae00937202 */ /* 0x000fe20000000f00 */
[C---:B--2---:R-:W-:Y:S07]  /*83c0*/  HMMA.16816.F32.BF16 R12, R20.reuse, R24, R12 ;  /* 0x00000018140c723c */ /* 0x044fee000004180c */
[----:B------:R-:W-:Y:S01]  /*83d0*/  MUFU.EX2 R174, R37 ;  /* 0x0000002500ae7308 */ /* 0x000fe20000000800 */
[C---:B------:R-:W-:Y:S01]  /*83e0*/  HMMA.16816.F32.BF16 R124, R20.reuse, R26, R124 ;  /* 0x0000001a147c723c */ /* 0x040fe2000004187c */
[----:B------:R-:W-:Y:S07]  /*83f0*/  LDSM.16.MT88.4 R24, [R228+0x1900] ;  /* 0x00190000e418783b */ /* 0x000fee0000004200 */
[C---:B----4-:R-:W-:Y:S01]  /*8400*/  HMMA.16816.F32.BF16 R16, R20.reuse, R136, R16 ;  /* 0x000000881410723c */ /* 0x050fe20000041810 */
[----:B---3--:R-:W2:Y:S01]  /*8410*/  LDSM.16.MT88.4 R32, [R225+0x1900] ;  /* 0x00190000e120783b */ /* 0x008ea20000004200 */
[----:B------:R-:W-:Y:S06]  /*8420*/  MUFU.EX2 R148, R39 ;  /* 0x0000002700947308 */ /* 0x000fec0000000800 */
[----:B------:R-:W-:Y:S01]  /*8430*/  HMMA.16816.F32.BF16 R128, R20, R138, R128 ;  /* 0x0000008a1480723c */ /* 0x000fe20000041880 */
[----:B------:R-:W3:Y:S03]  /*8440*/  LDSM.16.MT88.4 R136, [R227+0x1900] ;  /* 0x00190000e388783b */ /* 0x000ee60000004200 */
[----:B------:R-:W-:Y:S03]  /*8450*/  MUFU.EX2 R134, R43 ;  /* 0x0000002b00867308 */ /* 0x000fe60000000800 */
[----:B-1----:R-:W-:Y:S02]  /*8460*/  F2FP.BF16.PACK_AB R20, R198, R199 ;  /* 0x000000c7c614723e */ /* 0x002fe400000010ff */
[----:B------:R-:W-:Y:S03]  /*8470*/  F2FP.BF16.PACK_AB R22, R196, R197 ;  /* 0x000000c5c416723e */ /* 0x000fe600000010ff */
[----:B------:R-:W-:Y:S02]  /*8480*/  F2FP.BF16.PACK_AB R21, R161, R162 ;  /* 0x000000a2a115723e */ /* 0x000fe400000010ff */
[----:B------:R-:W-:Y:S01]  /*8490*/  F2FP.BF16.PACK_AB R23, R150, R151 ;  /* 0x000000979617723e */ /* 0x000fe200000010ff */
[----:B------:R1:W4:Y:S06]  /*84a0*/  MUFU.EX2 R175, R36 ;  /* 0x0000002400af7308 */ /* 0x00032c0000000800 */
[C---:B------:R-:W-:Y:S08]  /*84b0*/  HMMA.16816.F32.BF16 R4, R20.reuse, R28, R4 ;  /* 0x0000001c1404723c */ /* 0x040ff00000041804 */
[C---:B------:R-:W-:Y:S01]  /*84c0*/  HMMA.16816.F32.BF16 R8, R20.reuse, R30, R8 ;  /* 0x0000001e1408723c */ /* 0x040fe20000041808 */
[----:B------:R-:W4:Y:S07]  /*84d0*/  LDSM.16.MT88.4 R28, [R224+0x4900] ;  /* 0x00490000e01c783b */ /* 0x000f2e0000004200 */
[C---:B--2---:R-:W-:Y:S04]  /*84e0*/  HMMA.16816.F32.BF16 R52, R20.reuse, R32, R52 ;  /* 0x000000201434723c */ /* 0x044fe80000041834 */
[----:B-1----:R-:W-:Y:S02]  /*84f0*/  MOV R36, R173 ;  /* 0x000000ad00247202 */ /* 0x002fe40000000f00 */
[----:B------:R1:W2:Y:S02]  /*8500*/  MUFU.EX2 R173, R40 ;  /* 0x0000002800ad7308 */ /* 0x0002a40000000800 */
[C---:B------:R-:W-:Y:S01]  /*8510*/  HMMA.16816.F32.BF16 R56, R20.reuse, R34, R56 ;  /* 0x000000221438723c */ /* 0x040fe20000041838 */
[----:B------:R-:W2:Y:S07]  /*8520*/  LDSM.16.MT88.4 R32, [R225+0x4900] ;  /* 0x00490000e120783b */ /* 0x000eae0000004200 */
[C---:B------:R-:W-:Y:S08]  /*8530*/  HMMA.16816.F32.BF16 R60, R20.reuse, R24, R60 ;  /* 0x00000018143c723c */ /* 0x040ff0000004183c */
[C---:B------:R-:W-:Y:S01]  /*8540*/  HMMA.16816.F32.BF16 R64, R20.reuse, R26, R64 ;  /* 0x0000001a1440723c */ /* 0x040fe20000041840 */
[----:B------:R-:W2:Y:S07]  /*8550*/  LDSM.16.MT88.4 R24, [R228+0x4900] ;  /* 0x00490000e418783b */ /* 0x000eae0000004200 */
[C---:B---3--:R-:W-:Y:S01]  /*8560*/  HMMA.16816.F32.BF16 R68, R20.reuse, R136, R68 ;  /* 0x000000881444723c */ /* 0x048fe20000041844 */
[----:B-1----:R-:W-:Y:S07]  /*8570*/  LDSM.16.MT88.4 R40, [R225+0x5100] ;  /* 0x00510000e128783b */ /* 0x002fee0000004200 */
[C---:B------:R-:W-:Y:S01]  /*8580*/  HMMA.16816.F32.BF16 R72, R20.reuse, R138, R72 ;  /* 0x0000008a1448723c */ /* 0x040fe20000041848 */
[----:B------:R-:W1:Y:S07]  /*8590*/  LDSM.16.MT88.4 R136, [R227+0x4900] ;  /* 0x00490000e388783b */ /* 0x000e6e0000004200 */
[C---:B----4-:R-:W-:Y:S08]  /*85a0*/  HMMA.16816.F32.BF16 R76, R20.reuse, R28, R76 ;  /* 0x0000001c144c723c */ /* 0x050ff0000004184c */
[C---:B------:R-:W-:Y:S01]  /*85b0*/  HMMA.16816.F32.BF16 R80, R20.reuse, R30, R80 ;  /* 0x0000001e1450723c */ /* 0x040fe20000041850 */
[----:B------:R-:W3:Y:S07]  /*85c0*/  LDSM.16.MT88.4 R28, [R224+0x7900] ;  /* 0x00790000e01c783b */ /* 0x000eee0000004200 */
[C---:B--2---:R-:W-:Y:S08]  /*85d0*/  HMMA.16816.F32.BF16 R84, R20.reuse, R32, R84 ;  /* 0x000000201454723c */ /* 0x044ff00000041854 */
[C---:B------:R-:W-:Y:S01]  /*85e0*/  HMMA.16816.F32.BF16 R88, R20.reuse, R34, R88 ;  /* 0x000000221458723c */ /* 0x040fe20000041858 */
[----:B------:R-:W2:Y:S07]  /*85f0*/  LDSM.16.MT88.4 R32, [R225+0x7900] ;  /* 0x00790000e120783b */ /* 0x000eae0000004200 */
[C---:B------:R-:W-:Y:S08]  /*8600*/  HMMA.16816.F32.BF16 R92, R20.reuse, R24, R92 ;  /* 0x00000018145c723c */ /* 0x040ff0000004185c */
[C---:B------:R-:W-:Y:S01]  /*8610*/  HMMA.16816.F32.BF16 R96, R20.reuse, R26, R96 ;  /* 0x0000001a1460723c */ /* 0x040fe20000041860 */
[----:B------:R-:W4:Y:S07]  /*8620*/  LDSM.16.MT88.4 R24, [R228+0x7900] ;  /* 0x00790000e418783b */ /* 0x000f2e0000004200 */
[C---:B-1----:R-:W-:Y:S08]  /*8630*/  HMMA.16816.F32.BF16 R100, R20.reuse, R136, R100 ;  /* 0x000000881464723c */ /* 0x042ff00000041864 */
[C---:B------:R-:W-:Y:S01]  /*8640*/  HMMA.16816.F32.BF16 R104, R20.reuse, R138, R104 ;  /* 0x0000008a1468723c */ /* 0x040fe20000041868 */
[----:B------:R-:W1:Y:S07]  /*8650*/  LDSM.16.MT88.4 R136, [R227+0x7900] ;  /* 0x00790000e388783b */ /* 0x000e6e0000004200 */
        /* <DEDUP_REMOVED lines=9> */
[C---:B-1----:R-:W-:Y:S07]  /*86f0*/  HMMA.16816.F32.BF16 R16, R20.reuse, R136, R16 ;  /* 0x000000881410723c */ /* 0x042fee0000041810 */
[--C-:B------:R-:W-:Y:S01]  /*8700*/  FFMA.FTZ R136, R44, c[0x0][0x2d0], -R172.reuse ;  /* 0x0000b4002c887a23 */ /* 0x100fe200000108ac */
[----:B------:R-:W-:Y:S01]  /*8710*/  HMMA.16816.F32.BF16 R128, R20, R138, R128 ;  /* 0x0000008a1480723c */ /* 0x000fe20000041880 */
[----:B------:R-:W5:Y:S03]  /*8720*/  LDL.LU R138, [R1+0x4] ;  /* 0x00000400018a7983 */ /* 0x000f660000300800 */
[--C-:B------:R-:W-:Y:S02]  /*8730*/  FFMA.FTZ R137, R45, c[0x0][0x2d0], -R172.reuse ;  /* 0x0000b4002d897a23 */ /* 0x100fe400000108ac */
[--C-:B------:R-:W-:Y:S01]  /*8740*/  FFMA.FTZ R44, R50, c[0x0][0x2d0], -R133.reuse ;  /* 0x0000b400322c7a23 */ /* 0x100fe20000010885 */
[----:B------:R-:W-:Y:S01]  /*8750*/  F2FP.BF16.PACK_AB R20, R174, R175 ;  /* 0x000000afae14723e */ /* 0x000fe200000010ff */
[--C-:B------:R-:W-:Y:S01]  /*8760*/  FFMA.FTZ R45, R46, c[0x0][0x2d0], -R133.reuse ;  /* 0x0000b4002e2d7a23 */ /* 0x100fe20000010885 */
[----:B------:R-:W-:Y:S03]  /*8770*/  F2FP.BF16.PACK_AB R22, R163, R173 ;  /* 0x000000ada316723e */ /* 0x000fe600000010ff */
[----:B------:R-:W-:Y:S01]  /*8780*/  F2FP.BF16.PACK_AB R21, R148, R149 ;  /* 0x000000959415723e */ /* 0x000fe200000010ff */
[--C-:B------:R-:W-:Y:S01]  /*8790*/  FFMA.FTZ R46, R47, c[0x0][0x2d0], -R133.reuse ;  /* 0x0000b4002f2e7a23 */ /* 0x100fe20000010885 */
[----:B------:R-:W-:Y:S01]  /*87a0*/  F2FP.BF16.PACK_AB R23, R134, R160 ;  /* 0x000000a08617723e */ /* 0x000fe200000010ff */
[----:B------:R-:W-:Y:S01]  /*87b0*/  FFMA.FTZ R133, R51, c[0x0][0x2d0], -R133 ;  /* 0x0000b40033857a23 */ /* 0x000fe20000010885 */
[----:B------:R-:W-:Y:S01]  /*87c0*/  MOV R50, R143 ;  /* 0x0000008f00327202 */ /* 0x000fe20000000f00 */
[----:B------:R-:W-:Y:S01]  /*87d0*/  MUFU.EX2 R47, R137 ;  /* 0x00000089002f7308 */ /* 0x000fe20000000800 */
[----:B------:R-:W-:Y:S01]  /*87e0*/  MOV R51, R140 ;  /* 0x0000008c00337202 */ /* 0x000fe20000000f00 */
[----:B------:R-:W-:Y:S01]  /*87f0*/  FFMA.FTZ R172, R49, c[0x0][0x2d0], -R172 ;  /* 0x0000b40031ac7a23 */ /* 0x000fe200000108ac */
[----:B------:R-:W-:Y:S01]  /*8800*/  MOV R139, R141 ;  /* 0x0000008d008b7202 */ /* 0x000fe20000000f00 */
[C---:B---3--:R-:W-:Y:S06]  /*8810*/  HMMA.16816.F32.BF16 R4, R20.reuse, R28, R4 ;  /* 0x0000001c1404723c */ /* 0x048fec0000041804 */
[----:B------:R-:W1:Y:S02]  /*8820*/  MUFU.EX2 R49, R136 ;  /* 0x0000008800317308 */ /* 0x000e640000000800 */
[C---:B------:R-:W-:Y:S01]  /*8830*/  HMMA.16816.F32.BF16 R8, R20.reuse, R30, R8 ;  /* 0x0000001e1408723c */ /* 0x040fe20000041808 */
[----:B------:R-:W-:Y:S07]  /*8840*/  LDSM.16.MT88.4 R28, [R224+0x5100] ;  /* 0x00510000e01c783b */ /* 0x000fee0000004200 */
[C---:B--2---:R-:W-:Y:S01]  /*8850*/  HMMA.16816.F32.BF16 R52, R20.reuse, R32, R52 ;  /* 0x000000201434723c */ /* 0x044fe20000041834 */
[----:B------:R-:W-:Y:S07]  /*8860*/  MUFU.EX2 R172, R172 ;  /* 0x000000ac00ac7308 */ /* 0x000fee0000000800 */
[C---:B------:R-:W-:Y:S01]  /*8870*/  HMMA.16816.F32.BF16 R56, R20.reuse, R34, R56 ;  /* 0x000000221438723c */ /* 0x040fe20000041838 */
[----:B------:R-:W-:Y:S02]  /*8880*/  LDSM.16.MT88.4 R32, [R228+0x5100] ;  /* 0x00510000e420783b */ /* 0x000fe40000004200 */
[----:B------:R-:W-:Y:S05]  /*8890*/  MUFU.EX2 R133, R133 ;  /* 0x0000008500857308 */ /* 0x000fea0000000800 */
[C---:B----4-:R-:W-:Y:S05]  /*88a0*/  HMMA.16816.F32.BF16 R60, R20.reuse, R24, R60 ;  /* 0x00000018143c723c */ /* 0x050fea000004183c */
[----:B------:R-:W-:Y:S03]  /*88b0*/  MUFU.EX2 R45, R45 ;  /* 0x0000002d002d7308 */ /* 0x000fe60000000800 */
[C---:B------:R-:W-:Y:S01]  /*88c0*/  HMMA.16816.F32.BF16 R64, R20.reuse, R26, R64 ;  /* 0x0000001a1440723c */ /* 0x040fe20000041840 */
[----:B------:R-:W-:Y:S03]  /*88d0*/  LDSM.16.MT88.4 R24, [R227+0x5100] ;  /* 0x00510000e318783b */ /* 0x000fe60000004200 */
[----:B------:R-:W-:Y:S01]  /*88e0*/  FFMA.FTZ R2, R2, R146, R36 ;  /* 0x0000009202027223 */ /* 0x000fe20000010024 */
[----:B------:R-:W-:Y:S02]  /*88f0*/  MOV R146, R147 ;  /* 0x0000009300927202 */ /* 0x000fe40000000f00 */
[----:B------:R-:W-:Y:S01]  /*8900*/  MOV R147, R144 ;  /* 0x0000009000937202 */ /* 0x000fe20000000f00 */
[----:B------:R-:W-:Y:S01]  /*8910*/  FADD.FTZ R2, R139, R2 ;  /* 0x000000028b027221 */ /* 0x000fe20000010000 */
[----:B------:R-:W2:Y:S01]  /*8920*/  LDSM.16.MT88.4 R36, [R227+0x2100] ;  /* 0x00210000e324783b */ /* 0x000ea20000004200 */
[----:B------:R-:W3:Y:S02]  /*8930*/  MUFU.EX2 R46, R46 ;  /* 0x0000002e002e7308 */ /* 0x000ee40000000800 */
[----:B------:R-:W-:Y:S01]  /*8940*/  MOV R144, R145 ;  /* 0x0000009100907202 */ /* 0x000fe20000000f00 */
[----:B------:R-:W-:Y:S01]  /*8950*/  FADD.FTZ R2, R51, R2 ;  /* 0x0000000233027221 */ /* 0x000fe20000010000 */
[----:B------:R-:W-:Y:S03]  /*8960*/  MOV R145, R142 ;  /* 0x0000008e00917202 */ /* 0x000fe60000000f00 */
[----:B------:R-:W-:Y:S01]  /*8970*/  LDSM.16.MT88.4 R140, [R224+0x2900] ;  /* 0x00290000e08c783b */ /* 0x000fe20000004200 */
[----:B------:R-:W-:Y:S02]  /*8980*/  FADD.FTZ R2, R50, R2 ;  /* 0x0000000232027221 */ /* 0x000fe40000010000 */
[----:B------:R-:W4:Y:S02]  /*8990*/  MUFU.EX2 R44, R44 ;  /* 0x0000002c002c7308 */ /* 0x000f240000000800 */
[----:B------:R-:W-:Y:S04]  /*89a0*/  FADD.FTZ R2, R146, R2 ;  /* 0x0000000292027221 */ /* 0x000fe80000010000 */
[----:B------:R-:W-:Y:S04]  /*89b0*/  FADD.FTZ R2, R147, R2 ;  /* 0x0000000293027221 */ /* 0x000fe80000010000 */
[----:B------:R-:W-:Y:S04]  /*89c0*/  FADD.FTZ R2, R144, R2 ;  /* 0x0000000290027221 */ /* 0x000fe80000010000 */
[----:B------:R-:W-:Y:S04]  /*89d0*/  FADD.FTZ R2, R145, R2 ;  /* 0x0000000291027221 */ /* 0x000fe80000010000 */
[----:B------:R-:W-:Y:S04]  /*89e0*/  FADD.FTZ R2, R252, R2 ;  /* 0x00000002fc027221 */ /* 0x000fe80000010000 */
[----:B------:R-:W-:Y:S04]  /*89f0*/  FADD.FTZ R2, R251, R2 ;  /* 0x00000002fb027221 */ /* 0x000fe80000010000 */
[----:B------:R-:W-:Y:S01]  /*8a00*/  FADD.FTZ R2, R250, R2 ;  /* 0x00000002fa027221 */ /* 0x000fe20000010000 */
[C---:B--2---:R-:W-:Y:S03]  /*8a10*/  HMMA.16816.F32.BF16 R68, R20.reuse, R36, R68 ;  /* 0x000000241444723c */ /* 0x044fe60000041844 */
[----:B------:R-:W-:Y:S04]  /*8a20*/  FADD.FTZ R2, R249, R2 ;  /* 0x00000002f9027221 */ /* 0x000fe80000010000 */
[----:B------:R-:W-:Y:S01]  /*8a30*/  FADD.FTZ R2, R199, R2 ;  /* 0x00000002c7027221 */ /* 0x000fe20000010000 */
[C---:B------:R-:W-:Y:S01]  /*8a40*/  HMMA.16816.F32.BF16 R72, R20.reuse, R38, R72 ;  /* 0x000000261448723c */ /* 0x040fe20000041848 */
[----:B------:R-:W-:Y:S03]  /*8a50*/  LDSM.16.MT88.4 R36, [R225+0x8100] ;  /* 0x00810000e124783b */ /* 0x000fe60000004200 */
[----:B------:R-:W-:Y:S04]  /*8a60*/  FADD.FTZ R2, R198, R2 ;  /* 0x00000002c6027221 */ /* 0x000fe80000010000 */
[C---:B------:R-:W-:Y:S04]  /*8a70*/  HMMA.16816.F32.BF16 R76, R20.reuse, R28, R76 ;  /* 0x0000001c144c723c */ /* 0x040fe8000004184c */
[----:B------:R-:W-:Y:S04]  /*8a80*/  FADD.FTZ R2, R197, R2 ;  /* 0x00000002c5027221 */ /* 0x000fe80000010000 */
[C---:B------:R-:W-:Y:S01]  /*8a90*/  HMMA.16816.F32.BF16 R80, R20.reuse, R30, R80 ;  /* 0x0000001e1450723c */ /* 0x040fe20000041850 */
[----:B------:R-:W2:Y:S03]  /*8aa0*/  LDSM.16.MT88.4 R28, [R224+0x8100] ;  /* 0x00810000e01c783b */ /* 0x000ea60000004200 */
[----:B------:R-:W-:Y:S04]  /*8ab0*/  FADD.FTZ R2, R196, R2 ;  /* 0x00000002c4027221 */ /* 0x000fe80000010000 */
[C---:B------:R-:W-:Y:S04]  /*8ac0*/  HMMA.16816.F32.BF16 R84, R20.reuse, R40, R84 ;  /* 0x000000281454723c */ /* 0x040fe80000041854 */
[----:B------:R-:W-:Y:S04]  /*8ad0*/  FADD.FTZ R2, R175, R2 ;  /* 0x00000002af027221 */ /* 0x000fe80000010000 */
[C---:B------:R-:W-:Y:S01]  /*8ae0*/  HMMA.16816.F32.BF16 R88, R20.reuse, R42, R88 ;  /* 0x0000002a1458723c */ /* 0x040fe20000041858 */
[----:B------:R-:W1:Y:S03]  /*8af0*/  LDSM.16.MT88.4 R40, [R228+0x8100] ;  /* 0x00810000e428783b */ /* 0x000e660000004200 */
[----:B------:R-:W-:Y:S04]  /*8b00*/  FADD.FTZ R2, R174, R2 ;  /* 0x00000002ae027221 */ /* 0x000fe80000010000 */
[C---:B------:R-:W-:Y:S04]  /*8b10*/  HMMA.16816.F32.BF16 R92, R20.reuse, R32, R92 ;  /* 0x00000020145c723c */ /* 0x040fe8000004185c */
[----:B------:R-:W-:Y:S04]  /*8b20*/  FADD.FTZ R2, R173, R2 ;  /* 0x00000002ad027221 */ /* 0x000fe80000010000 */
[C---:B------:R-:W-:Y:S01]  /*8b30*/  HMMA.16816.F32.BF16 R96, R20.reuse, R34, R96 ;  /* 0x000000221460723c */ /* 0x040fe20000041860 */
[----:B------:R-:W1:Y:S03]  /*8b40*/  LDSM.16.MT88.4 R32, [R227+0x8100] ;  /* 0x00810000e320783b */ /* 0x000e660000004200 */
[----:B------:R-:W-:Y:S04]  /*8b50*/  FADD.FTZ R2, R163, R2 ;  /* 0x00000002a3027221 */ /* 0x000fe80000010000 */
[C---:B------:R-:W-:Y:S08]  /*8b60*/  HMMA.16816.F32.BF16 R100, R20.reuse, R24, R100 ;  /* 0x000000181464723c */ /* 0x040ff00000041864 */
[C---:B------:R-:W-:Y:S01]  /*8b70*/  HMMA.16816.F32.BF16 R104, R20.reuse, R26, R104 ;  /* 0x0000001a1468723c */ /* 0x040fe20000041868 */
[----:B------:R-:W3:Y:S07]  /*8b80*/  LDSM.16.MT88.4 R24, [R225+0x2900] ;  /* 0x00290000e118783b */ /* 0x000eee0000004200 */
[C---:B--2---:R-:W-:Y:S08]  /*8b90*/  HMMA.16816.F32.BF16 R108, R20.reuse, R28, R108 ;  /* 0x0000001c146c723c */ /* 0x044ff0000004186c */
[C---:B------:R-:W-:Y:S01]  /*8ba0*/  HMMA.16816.F32.BF16 R112, R20.reuse, R30, R112 ;  /* 0x0000001e1470723c */ /* 0x040fe20000041870 */
[----:B------:R-:W2:Y:S07]  /*8bb0*/  LDSM.16.MT88.4 R28, [R228+0x2900] ;  /* 0x00290000e41c783b */ /* 0x000eae0000004200 */
[C---:B------:R-:W-:Y:S08]  /*8bc0*/  HMMA.16816.F32.BF16 R116, R20.reuse, R36, R116 ;  /* 0x000000241474723c */ /* 0x040ff00000041874 */
[C---:B------:R-:W-:Y:S01]  /*8bd0*/  HMMA.16816.F32.BF16 R120, R20.reuse, R38, R120 ;  /* 0x000000261478723c */ /* 0x040fe20000041878 */
[----:B------:R-:W-:Y:S07]  /*8be0*/  LDSM.16.MT88.4 R36, [R228+0x5900] ;  /* 0x00590000e424783b */ /* 0x000fee0000004200 */
[C---:B-1----:R-:W-:Y:S08]  /*8bf0*/  HMMA.16816.F32.BF16 R12, R20.reuse, R40, R12 ;  /* 0x00000028140c723c */ /* 0x042ff0000004180c */
[C---:B------:R-:W-:Y:S01]  /*8c00*/  HMMA.16816.F32.BF16 R124, R20.reuse, R42, R124 ;  /* 0x0000002a147c723c */ /* 0x040fe2000004187c */
[----:B------:R-:W-:Y:S07]  /*8c10*/  LDSM.16.MT88.4 R40, [R227+0x5900] ;  /* 0x00590000e328783b */ /* 0x000fee0000004200 */
[C---:B------:R-:W-:Y:S08]  /*8c20*/  HMMA.16816.F32.BF16 R16, R20.reuse, R32, R16 ;  /* 0x000000201410723c */ /* 0x040ff00000041810 */
[----:B------:R-:W-:Y:S01]  /*8c30*/  HMMA.16816.F32.BF16 R128, R20, R34, R128 ;  /* 0x000000221480723c */ /* 0x000fe20000041880 */
[----:B------:R-:W1:Y:S06]  /*8c40*/  LDSM.16.MT88.4 R32, [R227+0x2900] ;  /* 0x00290000e320783b */ /* 0x000e6c0000004200 */
[----:B------:R-:W-:Y:S02]  /*8c50*/  F2FP.BF16.PACK_AB R20, R47, R49 ;  /* 0x000000312f14723e */ /* 0x000fe400000010ff */
[----:B---3--:R-:W-:Y:S03]  /*8c60*/  F2FP.BF16.PACK_AB R21, R46, R45 ;  /* 0x0000002d2e15723e */ /* 0x008fe600000010ff */
[----:B------:R-:W-:Y:S02]  /*8c70*/  F2FP.BF16.PACK_AB R22, R172, R48 ;  /* 0x00000030ac16723e */ /* 0x000fe400000010ff */
[----:B----4-:R-:W-:Y:S01]  /*8c80*/  F2FP.BF16.PACK_AB R23, R133, R44 ;  /* 0x0000002c8517723e */ /* 0x010fe200000010ff */
[----:B-----5:R-:W-:Y:S06]  /*8c90*/  FFMA.FTZ R0, R0, R138, R183 ;  /* 0x0000008a00007223 */ /* 0x020fec00000100b7 */
[C---:B------:R-:W-:Y:S01]  /*8ca0*/  HMMA.16816.F32.BF16 R136, R20.reuse, R140, R4 ;  /* 0x0000008c1488723c */ /* 0x040fe20000041804 */
[----:B------:R-:W3:Y:S02]  /*8cb0*/  LDSM.16.MT88.4 R4, [R224+0x5900] ;  /* 0x00590000e004783b */ /* 0x000ee40000004200 */
[----:B------:R-:W-:Y:S04]  /*8cc0*/  FADD.FTZ R0, R182, R0 ;  /* 0x00000000b6007221 */ /* 0x000fe80000010000 */
[----:B------:R-:W-:Y:S01]  /*8cd0*/  FADD.FTZ R0, R181, R0 ;  /* 0x00000000b5007221 */ /* 0x000fe20000010000 */
[C---:B------:R-:W-:Y:S01]  /*8ce0*/  HMMA.16816.F32.BF16 R140, R20.reuse, R142, R8 ;  /* 0x0000008e148c723c */ /* 0x040fe20000041808 */
[----:B------:R-:W4:Y:S03]  /*8cf0*/  LDSM.16.MT88.4 R8, [R225+0x5900] ;  /* 0x00590000e108783b */ /* 0x000f260000004200 */
[----:B------:R-:W-:Y:S04]  /*8d00*/  FADD.FTZ R0, R180, R0 ;  /* 0x00000000b4007221 */ /* 0x000fe80000010000 */
[C---:B------:R-:W-:Y:S04]  /*8d10*/  HMMA.16816.F32.BF16 R52, R20.reuse, R24, R52 ;  /* 0x000000181434723c */ /* 0x040fe80000041834 */
[----:B------:R-:W-:Y:S04]  /*8d20*/  FADD.FTZ R0, R171, R0 ;  /* 0x00000000ab007221 */ /* 0x000fe80000010000 */
[C---:B------:R-:W-:Y:S01]  /*8d30*/  HMMA.16816.F32.BF16 R56, R20.reuse, R26, R56 ;  /* 0x0000001a1438723c */ /* 0x040fe20000041838 */
[----:B------:R-:W5:Y:S03]  /*8d40*/  LDSM.16.MT88.4 R24, [R224+0x8900] ;  /* 0x00890000e018783b */ /* 0x000f660000004200 */
[----:B------:R-:W-:Y:S04]  /*8d50*/  FADD.FTZ R0, R170, R0 ;  /* 0x00000000aa007221 */ /* 0x000fe80000010000 */
[C---:B--2---:R-:W-:Y:S04]  /*8d60*/  HMMA.16816.F32.BF16 R60, R20.reuse, R28, R60 ;  /* 0x0000001c143c723c */ /* 0x044fe8000004183c */
[----:B------:R-:W-:Y:S04]  /*8d70*/  FADD.FTZ R0, R169, R0 ;  /* 0x00000000a9007221 */ /* 0x000fe80000010000 */
[C---:B------:R-:W-:Y:S01]  /*8d80*/  HMMA.16816.F32.BF16 R64, R20.reuse, R30, R64 ;  /* 0x0000001e1440723c */ /* 0x040fe20000041840 */
[----:B------:R-:W2:Y:S03]  /*8d90*/  LDSM.16.MT88.4 R28, [R225+0x8900] ;  /* 0x00890000e11c783b */ /* 0x000ea60000004200 */
[----:B------:R-:W-:Y:S04]  /*8da0*/  FADD.FTZ R0, R168, R0 ;  /* 0x00000000a8007221 */ /* 0x000fe80000010000 */
[C---:B-1----:R-:W-:Y:S04]  /*8db0*/  HMMA.16816.F32.BF16 R68, R20.reuse, R32, R68 ;  /* 0x000000201444723c */ /* 0x042fe80000041844 */
[----:B------:R-:W-:Y:S04]  /*8dc0*/  FADD.FTZ R0, R167, R0 ;  /* 0x00000000a7007221 */ /* 0x000fe80000010000 */
[C---:B------:R-:W-:Y:S04]  /*8dd0*/  HMMA.16816.F32.BF16 R72, R20.reuse, R34, R72 ;  /* 0x000000221448723c */ /* 0x040fe80000041848 */
[----:B------:R-:W-:Y:S04]  /*8de0*/  FADD.FTZ R0, R166, R0 ;  /* 0x00000000a6007221 */ /* 0x000fe80000010000 */
[C---:B---3--:R-:W-:Y:S04]  /*8df0*/  HMMA.16816.F32.BF16 R76, R20.reuse, R4, R76 ;  /* 0x00000004144c723c */ /* 0x048fe8000004184c */
[----:B------:R-:W-:Y:S04]  /*8e00*/  FADD.FTZ R0, R165, R0 ;  /* 0x00000000a5007221 */ /* 0x000fe80000010000 */
[C---:B------:R-:W-:Y:S01]  /*8e10*/  HMMA.16816.F32.BF16 R80, R20.reuse, R6, R80 ;  /* 0x000000061450723c */ /* 0x040fe20000041850 */
[----:B------:R-:W1:Y:S03]  /*8e20*/  LDSM.16.MT88.4 R4, [R228+0x8900] ;  /* 0x00890000e404783b */ /* 0x000e660000004200 */
[----:B------:R-:W-:Y:S04]  /*8e30*/  FADD.FTZ R0, R164, R0 ;  /* 0x00000000a4007221 */ /* 0x000fe80000010000 */
[C---:B----4-:R-:W-:Y:S04]  /*8e40*/  HMMA.16816.F32.BF16 R84, R20.reuse, R8, R84 ;  /* 0x000000081454723c */ /* 0x050fe80000041854 */
[----:B------:R-:W-:Y:S04]  /*8e50*/  FADD.FTZ R0, R162, R0 ;  /* 0x00000000a2007221 */ /* 0x000fe80000010000 */
[C---:B------:R-:W-:Y:S01]  /*8e60*/  HMMA.16816.F32.BF16 R88, R20.reuse, R10, R88 ;  /* 0x0000000a1458723c */ /* 0x040fe20000041858 */
[----:B------:R-:W3:Y:S03]  /*8e70*/  LDSM.16.MT88.4 R8, [R227+0x8900] ;  /* 0x00890000e308783b */ /* 0x000ee60000004200 */
[----:B------:R-:W-:Y:S04]  /*8e80*/  FADD.FTZ R0, R161, R0 ;  /* 0x00000000a1007221 */ /* 0x000fe80000010000 */
[C---:B------:R-:W-:Y:S04]  /*8e90*/  HMMA.16816.F32.BF16 R92, R20.reuse, R36, R92 ;  /* 0x00000024145c723c */ /* 0x040fe8000004185c */
[----:B------:R-:W-:Y:S04]  /*8ea0*/  FADD.FTZ R0, R151, R0 ;  /* 0x0000000097007221 */ /* 0x000fe80000010000 */
[C---:B------:R-:W-:Y:S04]  /*8eb0*/  HMMA.16816.F32.BF16 R96, R20.reuse, R38, R96 ;  /* 0x000000261460723c */ /* 0x040fe80000041860 */
[----:B------:R-:W-:Y:S04]  /*8ec0*/  FADD.FTZ R0, R150, R0 ;  /* 0x0000000096007221 */ /* 0x000fe80000010000 */
[C---:B------:R-:W-:Y:S04]  /*8ed0*/  HMMA.16816.F32.BF16 R100, R20.reuse, R40, R100 ;  /* 0x000000281464723c */ /* 0x040fe80000041864 */
[----:B------:R-:W-:Y:S04]  /*8ee0*/  FADD.FTZ R0, R149, R0 ;  /* 0x0000000095007221 */ /* 0x000fe80000010000 */
[C---:B------:R-:W-:Y:S04]  /*8ef0*/  HMMA.16816.F32.BF16 R104, R20.reuse, R42, R104 ;  /* 0x0000002a1468723c */ /* 0x040fe80000041868 */
[----:B------:R-:W-:Y:S04]  /*8f00*/  FADD.FTZ R0, R148, R0 ;  /* 0x0000000094007221 */ /* 0x000fe80000010000 */
[C---:B-----5:R-:W-:Y:S04]  /*8f10*/  HMMA.16816.F32.BF16 R108, R20.reuse, R24, R108 ;  /* 0x00000018146c723c */ /* 0x060fe8000004186c */
[----:B------:R-:W-:Y:S04]  /*8f20*/  FADD.FTZ R0, R160, R0 ;  /* 0x00000000a0007221 */ /* 0x000fe80000010000 */
[C---:B------:R-:W-:Y:S08]  /*8f30*/  HMMA.16816.F32.BF16 R112, R20.reuse, R26, R112 ;  /* 0x0000001a1470723c */ /* 0x040ff00000041870 */
[C---:B--2---:R-:W-:Y:S08]  /*8f40*/  HMMA.16816.F32.BF16 R116, R20.reuse, R28, R116 ;  /* 0x0000001c1474723c */ /* 0x044ff00000041874 */
[C---:B------:R-:W-:Y:S08]  /*8f50*/  HMMA.16816.F32.BF16 R120, R20.reuse, R30, R120 ;  /* 0x0000001e1478723c */ /* 0x040ff00000041878 */
[C---:B-1----:R-:W-:Y:S07]  /*8f60*/  HMMA.16816.F32.BF16 R144, R20.reuse, R4, R12 ;  /* 0x000000041490723c */ /* 0x042fee000004180c */
[----:B------:R-:W-:Y:S01]  /*8f70*/  FADD.FTZ R4, R134, R0 ;  /* 0x0000000086047221 */ /* 0x000fe20000010000 */
[C---:B------:R-:W-:Y:S04]  /*8f80*/  HMMA.16816.F32.BF16 R124, R20.reuse, R6, R124 ;  /* 0x00000006147c723c */ /* 0x040fe8000004187c */
[----:B------:R-:W-:Y:S01]  /*8f90*/  FADD.FTZ R0, R49, R2 ;  /* 0x0000000231007221 */ /* 0x000fe20000010000 */
[----:B------:R-:W-:Y:S01]  /*8fa0*/  MOV R134, R3 ;  /* 0x0000000300867202 */ /* 0x000fe20000000f00 */
[----:B------:R-:W-:Y:S02]  /*8fb0*/  FADD.FTZ R4, R45, R4 ;  /* 0x000000042d047221 */ /* 0x000fe40000010000 */
[C---:B---3--:R-:W-:Y:S04]  /*8fc0*/  HMMA.16816.F32.BF16 R148, R20.reuse, R8, R16 ;  /* 0x000000081494723c */ /* 0x048fe80000041810 */
[----:B------:R-:W-:Y:S02]  /*8fd0*/  FADD.FTZ R0, R47, R0 ;  /* 0x000000002f007221 */ /* 0x000fe40000010000 */
[----:B------:R-:W-:Y:S02]  /*8fe0*/  FADD.FTZ R4, R46, R4 ;  /* 0x000000042e047221 */ /* 0x000fe40000010000 */
[----:B------:R-:W-:Y:S04]  /*8ff0*/  HMMA.16816.F32.BF16 R128, R20, R10, R128 ;  /* 0x0000000a1480723c */ /* 0x000fe80000041880 */
[----:B------:R-:W-:Y:S02]  /*9000*/  FADD.FTZ R2, R48, R0 ;  /* 0x0000000030027221 */ /* 0x000fe40000010000 */
[----:B------:R-:W-:Y:S02]  /*9010*/  FADD.FTZ R0, R44, R4 ;  /* 0x000000042c007221 */ /* 0x000fe40000010000 */
[----:B------:R-:W-:Y:S04]  /*9020*/  FADD.FTZ R2, R172, R2 ;  /* 0x00000002ac027221 */ /* 0x000fe80000010000 */
[----:B------:R-:W-:Y:S01]  /*9030*/  FADD.FTZ R0, R133, R0 ;  /* 0x0000000085007221 */ /* 0x000fe20000010000 */
[----:B------:R1:W-:Y:S01]  /*9040*/  STL [R1], R2 ;  /* 0x0000000201007387 */ /* 0x0003e20000100800 */
[----:B------:R-:W-:Y:S03]  /*9050*/  MOV R133, R132 ;  /* 0x0000008400857202 */ /* 0x000fe60000000f00 */
[----:B------:R1:W-:Y:S01]  /*9060*/  STL [R1+0x4], R0 ;  /* 0x0000040001007387 */ /* 0x0003e20000100800 */
[----:B------:R-:W-:-:S05]  /*9070*/  @P0 BRA `(.L_x_6) ;  /* 0xffffc9b000000947 */ /* 0x000fca000383ffff */
.L_x_5:
[----:B-1----:R-:W2:Y:S04]  /*9080*/  LDL.LU R0, [R1] ;  /* 0x0000000001007983 */ /* 0x002ea80000300800 */
[----:B------:R-:W3:Y:S01]  /*9090*/  LDL.LU R2, [R1+0x4] ;  /* 0x0000040001027983 */ /* 0x000ee20000300800 */
[----:B------:R-:W-:-:S02]  /*90a0*/  MOV R16, 0xff800000 ;  /* 0xff80000000107802 */ /* 0x000fc40000000f00 */
[----:B------:R-:W-:Y:S02]  /*90b0*/  MOV R17, 0xff800000 ;  /* 0xff80000000117802 */ /* 0x000fe40000000f00 */
[----:B------:R-:W-:Y:S01]  /*90c0*/  PLOP3.LUT P2, PT, PT, PT, PT, 0x8, 0x0 ;  /* 0x000000000000781c */ /* 0x000fe20003f4e170 */
[----:B--2---:R-:W1:Y:S04]  /*90d0*/  SHFL.BFLY PT, R6, R0, 0x2, 0x1f ;  /* 0x0c401f0000067f89 */ /* 0x004e6800000e0000 */
[----:B---3--:R-:W2:Y:S01]  /*90e0*/  SHFL.BFLY PT, R7, R2, 0x2, 0x1f ;  /* 0x0c401f0002077f89 */ /* 0x008ea200000e0000 */
[----:B-1----:R-:W-:Y:S02]  /*90f0*/  FADD.FTZ R6, R6, R0 ;  /* 0x0000000006067221 */ /* 0x002fe40000010000 */
[----:B--2---:R-:W-:-:S03]  /*9100*/  FADD.FTZ R7, R7, R2 ;  /* 0x0000000207077221 */ /* 0x004fc60000010000 */
[----:B------:R-:W1:Y:S01]  /*9110*/  SHFL.BFLY PT, R0, R6, 0x1, 0x1f ;  /* 0x0c201f0006007f89 */ /* 0x000e6200000e0000 */
[----:B------:R-:W-:-:S03]  /*9120*/  MOV R2, RZ ;  /* 0x000000ff00027202 */ /* 0x000fc60000000f00 */
[----:B------:R-:W2:Y:S01]  /*9130*/  SHFL.BFLY PT, R4, R7, 0x1, 0x1f ;  /* 0x0c201f0007047f89 */ /* 0x000ea200000e0000 */
[----:B-1----:R-:W-:Y:S01]  /*9140*/  FADD.FTZ R6, R6, R0 ;  /* 0x0000000006067221 */ /* 0x002fe20000010000 */
[----:B------:R-:W-:Y:S01]  /*9150*/  MOV R0, RZ ;  /* 0x000000ff00007202 */ /* 0x000fe20000000f00 */
[----:B--2---:R-:W-:-:S03]  /*9160*/  FADD.FTZ R7, R4, R7 ;  /* 0x0000000704077221 */ /* 0x004fc60000010000 */
[----:B------:R-:W-:Y:S02]  /*9170*/  FSETP.NE.FTZ.AND P1, PT, R6, RZ, PT ;  /* 0x000000ff0600720b */ /* 0x000fe40003f35000 */
[----:B------:R-:W-:-:S11]  /*9180*/  FSETP.NE.FTZ.AND P0, PT, R7, RZ, PT ;  /* 0x000000ff0700720b */ /* 0x000fd60003f15000 */
[----:B------:R-:W1:Y:S01]  /*9190*/  @P1 MUFU.RCP R2, R6 ;  /* 0x0000000600021308 */ /* 0x000e620000001000 */
[----:B------:R-:W-:-:S05]  /*91a0*/  @P1 MOV R4, 0x3f317218 ;  /* 0x3f31721800041802 */ /* 0x000fca0000000f00 */
[----:B------:R-:W-:Y:S02]  /*91b0*/  @P1 FMUL.FTZ R5, R4, c[0x0][0x2d0] ;  /* 0x0000b40004051a20 */ /* 0x000fe40000410000 */
[----:B------:R-:W-:Y:S08]  /*91c0*/  @P0 MUFU.RCP R0, R7 ;  /* 0x0000000700000308 */ /* 0x000ff00000001000 */
[----:B------:R-:W2:Y:S01]  /*91d0*/  @P1 MUFU.LG2 R6, R6 ;  /* 0x0000000600061308 */ /* 0x000ea20000000c00 */
[----:B-1----:R-:W-:-:S02]  /*91e0*/  FMUL.FTZ R136, R2, R136 ;  /* 0x0000008802887220 */ /* 0x002fc40000410000 */
[C---:B------:R-:W-:Y:S02]  /*91f0*/  FMUL.FTZ R137, R2.reuse, R137 ;  /* 0x0000008902897220 */ /* 0x040fe40000410000 */
[C---:B------:R-:W-:Y:S02]  /*9200*/  FMUL.FTZ R140, R2.reuse, R140 ;  /* 0x0000008c028c7220 */ /* 0x040fe40000410000 */
[C---:B------:R-:W-:Y:S01]  /*9210*/  FMUL.FTZ R141, R2.reuse, R141 ;  /* 0x0000008d028d7220 */ /* 0x040fe20000410000 */
[----:B------:R-:W1:Y:S01]  /*9220*/  @P0 MUFU.LG2 R7, R7 ;  /* 0x0000000700070308 */ /* 0x000e620000000c00 */
[C---:B------:R-:W-:Y:S02]  /*9230*/  FMUL.FTZ R52, R2.reuse, R52 ;  /* 0x0000003402347220 */ /* 0x040fe40000410000 */
[C---:B------:R-:W-:Y:S02]  /*9240*/  FMUL.FTZ R53, R2.reuse, R53 ;  /* 0x0000003502357220 */ /* 0x040fe40000410000 */
[----:B------:R-:W-:-:S02]  /*9250*/  FMUL.FTZ R56, R2, R56 ;  /* 0x0000003802387220 */ /* 0x000fc40000410000 */
[C---:B------:R-:W-:Y:S02]  /*9260*/  FMUL.FTZ R57, R2.reuse, R57 ;  /* 0x0000003902397220 */ /* 0x040fe40000410000 */
[C---:B------:R-:W-:Y:S02]  /*9270*/  FMUL.FTZ R60, R2.reuse, R60 ;  /* 0x0000003c023c7220 */ /* 0x040fe40000410000 */
[C---:B------:R-:W-:Y:S02]  /*9280*/  FMUL.FTZ R61, R2.reuse, R61 ;  /* 0x0000003d023d7220 */ /* 0x040fe40000410000 */
        /* <DEDUP_REMOVED lines=37> */
[----:B------:R-:W-:Y:S01]  /*94e0*/  FMUL.FTZ R129, R2, R129 ;  /* 0x0000008102817220 */ /* 0x000fe20000410000 */
[----:B------:R-:W-:Y:S01]  /*94f0*/  @P0 MOV R2, 0x3f317218 ;  /* 0x3f31721800020802 */ /* 0x000fe20000000f00 */
[----:B--2---:R-:W-:-:S02]  /*9500*/  @P1 FMUL.FTZ R6, R6, 0.69314718246459960938 ;  /* 0x3f31721806061820 */ /* 0x004fc40000410000 */
[----:B-1----:R-:W-:Y:S02]  /*9510*/  @P0 FMUL.FTZ R4, R7, 0.69314718246459960938 ;  /* 0x3f31721807040820 */ /* 0x002fe40000410000 */
[----:B------:R-:W-:Y:S02]  /*9520*/  @P0 FMUL.FTZ R2, R2, c[0x0][0x2d0] ;  /* 0x0000b40002020a20 */ /* 0x000fe40000410000 */
        /* <DEDUP_REMOVED lines=47> */
[----:B------:R-:W-:Y:S02]  /*9820*/  FMUL.FTZ R131, R0, R131 ;  /* 0x0000008300837220 */ /* 0x000fe40000410000 */
[----:B------:R-:W-:Y:S02]  /*9830*/  @P1 FFMA.FTZ R16, R5, R132, R6 ;  /* 0x0000008405101223 */ /* 0x000fe40000010006 */
[----:B------:R-:W-:Y:S02]  /*9840*/  @P0 FFMA.FTZ R17, R2, R3, R4 ;  /* 0x0000000302110223 */ /* 0x000fe40000010004 */
.L_x_3:
[----:B------:R-:W-:Y:S05]  /*9850*/  @P2 BRA `(.L_x_7) ;  /* 0x0000198000002947 */ /* 0x000fea0003800000 */
[----:B------:R-:W1:Y:S01]  /*9860*/  S2R R7, SR_TID.X ;  /* 0x0000000000077919 */ /* 0x000e620000002100 */
[----:B------:R-:W-:Y:S01]  /*9870*/  IMAD R0, RZ, RZ, -UR9 ;  /* 0x80000009ff007e24 */ /* 0x000fe2000f8e02ff */
[----:B------:R-:W-:Y:S01]  /*9880*/  ULDC.64 UR4, c[0x0][0x4d0] ;  /* 0x0001340000047ab9 */ /* 0x000fe20000000a00 */
[----:B------:R-:W-:Y:S01]  /*9890*/  MOV R20, c[0x0][0x4e8] ;  /* 0x00013a0000147a02 */ /* 0x000fe20000000f00 */
[----:B------:R-:W2:Y:S01]  /*98a0*/  S2R R9, SR_CTAID.Y ;  /* 0x0000000000097919 */ /* 0x000ea20000002600 */
[----:B------:R-:W-:Y:S01]  /*98b0*/  UIMAD.WIDE.U32 UR12, UR9, UR4, URZ ;  /* 0x00000004090c72a5 */ /* 0x000fe2000f8e003f */
[----:B------:R-:W-:Y:S01]  /*98c0*/  BSSY B0, `(.L_x_8) ;  /* 0x00000ff000007945 */ /* 0x000fe20003800000 */
[----:B------:R-:W-:Y:S01]  /*98d0*/  USHF.R.S32.HI UR6, URZ, 0x1f, UR9 ;  /* 0x0000001f3f067899 */ /* 0x000fe20008011409 */
[----:B------:R-:W3:Y:S01]  /*98e0*/  S2R R10, SR_CTAID.Z ;  /* 0x00000000000a7919 */ /* 0x000ee20000002700 */
[----:B------:R-:W-:-:S02]  /*98f0*/  ISETP.NE.AND P1, PT, R20, 0x1, PT ;  /* 0x000000011400780c */ /* 0x000fc40003f25270 */
[----:B------:R-:W-:Y:S01]  /*9900*/  IMAD.U32 R2, RZ, RZ, UR12 ;  /* 0x0000000cff027e24 */ /* 0x000fe2000f8e00ff */
[----:B------:R-:W-:Y:S01]  /*9910*/  MOV R3, UR13 ;  /* 0x0000000d00037c02 */ /* 0x000fe20008000f00 */
[----:B------:R-:W4:Y:S01]  /*9920*/  S2R R19, SR_CTAID.X ;  /* 0x0000000000137919 */ /* 0x000f220000002500 */
[----:B------:R-:W-:-:S04]  /*9930*/  UIMAD UR7, UR6, UR4, URZ ;  /* 0x00000004060772a4 */ /* 0x000fc8000f8e023f */
[----:B------:R-:W-:-:S03]  /*9940*/  UIMAD UR7, UR9, UR5, UR7 ;  /* 0x00000005090772a4 */ /* 0x000fc6000f8e0207 */
[----:B------:R-:W-:Y:S02]  /*9950*/  ULDC.64 UR4, c[0x0][0x438] ;  /* 0x00010e0000047ab9 */ /* 0x000fe40000000a00 */
[----:B------:R-:W-:Y:S01]  /*9960*/  UIMAD.WIDE.U32 UR14, UR9, UR4, URZ ;  /* 0x00000004090e72a5 */ /* 0x000fe2000f8e003f */
[----:B-1----:R-:W-:Y:S01]  /*9970*/  SHF.R.S32.HI R5, RZ, 0x1f, R7 ;  /* 0x0000001fff057819 */ /* 0x002fe20000011407 */
[----:B------:R-:W-:Y:S02]  /*9980*/  UIMAD UR4, UR6, UR4, URZ ;  /* 0x00000004060472a4 */ /* 0x000fe4000f8e023f */
[----:B------:R-:W-:Y:S01]  /*9990*/  UIADD3 UR7, UR13, UR7, URZ ;  /* 0x000000070d077290 */ /* 0x000fe2000fffe03f */
[----:B--2---:R-:W-:Y:S01]  /*99a0*/  IMAD R9, R0, c[0x0][0x550], R9 ;  /* 0x0001540000097a24 */ /* 0x004fe200078e0209 */
[CC--:B------:R-:W-:Y:S01]  /*99b0*/  LEA.HI R0, R5.reuse, R7.reuse, RZ, 0x5 ;  /* 0x0000000705007211 */ /* 0x0c0fe200078f28ff */
[----:B------:R-:W-:Y:S01]  /*99c0*/  UIMAD UR4, UR9, UR5, UR4 ;  /* 0x00000005090472a4 */ /* 0x000fe2000f8e0204 */
[----:B------:R-:W-:-:S02]  /*99d0*/  LEA.HI R5, R5, R7, RZ, 0x2 ;  /* 0x0000000705057211 */ /* 0x000fc400078f10ff */
[----:B------:R-:W-:Y:S01]  /*99e0*/  LOP3.LUT R4, R0, 0xffffffe0, RZ, 0xc0, !PT ;  /* 0xffffffe000047812 */ /* 0x000fe200078ec0ff */
[----:B------:R-:W-:Y:S01]  /*99f0*/  UIADD3 UR4, UR15, UR4, URZ ;  /* 0x000000040f047290 */ /* 0x000fe2000fffe03f */
[--C-:B------:R-:W-:Y:S02]  /*9a00*/  SHF.R.S32.HI R6, RZ, 0x5, R0.reuse ;  /* 0x00000005ff067819 */ /* 0x100fe40000011400 */
[----:B------:R-:W-:Y:S01]  /*9a10*/  SHF.R.S32.HI R0, RZ, 0x1f, R0 ;  /* 0x0000001fff007819 */ /* 0x000fe20000011400 */
[----:B------:R-:W-:Y:S01]  /*9a20*/  IMAD.IADD R14, R7, 0x1, -R4 ;  /* 0x00000001070e7824 */ /* 0x000fe200078e0a04 */
[----:B------:R-:W-:Y:S01]  /*9a30*/  LOP3.LUT R3, R5, 0xfffffffc, RZ, 0xc0, !PT ;  /* 0xfffffffc05037812 */ /* 0x000fe200078ec0ff */
[----:B------:R-:W-:Y:S01]  /*9a40*/  IMAD.MOV.U32 R4, RZ, RZ, R2 ;  /* 0x000000ffff047224 */ /* 0x000fe200078e0002 */
[----:B------:R-:W-:Y:S01]  /*9a50*/  LEA.HI R0, R0, R6, RZ, 0x3 ;  /* 0x0000000600007211 */ /* 0x000fe200078f18ff */
[----:B------:R-:W-:Y:S01]  /*9a60*/  IMAD.U32 R5, RZ, RZ, UR7 ;  /* 0x00000007ff057e24 */ /* 0x000fe2000f8e00ff */
[----:B------:R-:W-:Y:S01]  /*9a70*/  IADD3 R7, -R3, R7, RZ ;  /* 0x0000000703077210 */ /* 0x000fe20007ffe1ff */
[----:B------:R-:W-:Y:S01]  /*9a80*/  IMAD.U32 R3, RZ, RZ, UR15 ;  /* 0x0000000fff037e24 */ /* 0x000fe2000f8e00ff */
[----:B------:R-:W-:Y:S01]  /*9a90*/  LOP3.LUT R0, R0, 0xffffff8, RZ, 0xc0, !PT ;  /* 0x0ffffff800007812 */ /* 0x000fe200078ec0ff */
[----:B---3--:R-:W-:Y:S01]  /*9aa0*/  IMAD.WIDE.U32 R4, R10, c[0x0][0x4d8], R4 ;  /* 0x000136000a047a25 */ /* 0x008fe200078e0004 */
[----:B------:R-:W-:-:S02]  /*9ab0*/  SHF.R.S32.HI R2, RZ, 0x1f, R14 ;  /* 0x0000001fff027819 */ /* 0x000fc4000001140e */
[----:B------:R-:W-:Y:S01]  /*9ac0*/  SHF.R.S32.HI R11, RZ, 0x1f, R10 ;  /* 0x0000001fff0b7819 */ /* 0x000fe2000001140a */
[----:B------:R-:W-:Y:S01]  /*9ad0*/  IMAD.IADD R8, R6, 0x1, -R0 ;  /* 0x0000000106087824 */ /* 0x000fe200078e0a00 */
[C---:B------:R-:W-:Y:S02]  /*9ae0*/  LEA.HI R0, R7.reuse, R7, RZ, 0x1 ;  /* 0x0000000707007211 */ /* 0x040fe400078f08ff */
[----:B------:R-:W-:Y:S01]  /*9af0*/  LEA.HI R18, R2, R14, RZ, 0x2 ;  /* 0x0000000e02127211 */ /* 0x000fe200078f10ff */
[----:B------:R-:W-:Y:S01]  /*9b00*/  IMAD.U32 R2, RZ, RZ, UR14 ;  /* 0x0000000eff027e24 */ /* 0x000fe2000f8e00ff */
[----:B------:R-:W-:Y:S02]  /*9b10*/  LOP3.LUT R0, R0, 0x1ffffffe, RZ, 0xc0, !PT ;  /* 0x1ffffffe00007812 */ /* 0x000fe400078ec0ff */
[----:B------:R-:W-:Y:S02]  /*9b20*/  SHF.R.S32.HI R6, RZ, 0x2, R18 ;  /* 0x00000002ff067819 */ /* 0x000fe40000011412 */
[----:B------:R-:W-:Y:S01]  /*9b30*/  MOV R3, UR4 ;  /* 0x0000000400037c02 */ /* 0x000fe20008000f00 */
[----:B------:R-:W-:-:S02]  /*9b40*/  IMAD.IADD R0, R7, 0x1, -R0 ;  /* 0x0000000107007824 */ /* 0x000fc400078e0a00 */
[----:B------:R-:W-:Y:S02]  /*9b50*/  IMAD R15, R8, 0x10, R6 ;  /* 0x00000010080f7824 */ /* 0x000fe400078e0206 */
[C---:B------:R-:W-:Y:S02]  /*9b60*/  IMAD R7, R11.reuse, c[0x0][0x4d8], RZ ;  /* 0x000136000b077a24 */ /* 0x040fe400078e02ff */
[----:B------:R-:W-:Y:S01]  /*9b70*/  IMAD R6, R11, c[0x0][0x440], RZ ;  /* 0x000110000b067a24 */ /* 0x000fe200078e02ff */
[----:B------:R-:W-:Y:S01]  /*9b80*/  LEA R0, R0, R15, 0x3 ;  /* 0x0000000f00007211 */ /* 0x000fe200078e18ff */
[C---:B------:R-:W-:Y:S02]  /*9b90*/  IMAD R7, R10.reuse, c[0x0][0x4dc], R7 ;  /* 0x000137000a077a24 */ /* 0x040fe400078e0207 */
[----:B------:R-:W-:Y:S02]  /*9ba0*/  IMAD R6, R10, c[0x0][0x444], R6 ;  /* 0x000111000a067a24 */ /* 0x000fe400078e0206 */
[----:B----4-:R-:W-:Y:S01]  /*9bb0*/  IMAD R8, R19, 0x80, R0 ;  /* 0x0000008013087824 */ /* 0x010fe200078e0200 */
[----:B------:R-:W-:Y:S01]  /*9bc0*/  SHF.R.S32.HI R0, RZ, 0x1f, R9 ;  /* 0x0000001fff007819 */ /* 0x000fe20000011409 */
[----:B------:R-:W-:-:S02]  /*9bd0*/  IMAD.IADD R5, R5, 0x1, R7 ;  /* 0x0000000105057824 */ /* 0x000fc400078e0207 */
[----:B------:R-:W-:-:S04]  /*9be0*/  @P1 IMAD.HI.U32 R7, R8, c[0x0][0x4ec], RZ ;  /* 0x00013b0008071a27 */ /* 0x000fc800078e00ff */
[----:B------:R-:W-:-:S04]  /*9bf0*/  IMAD.WIDE.U32 R2, R10, c[0x0][0x440], R2 ;  /* 0x000110000a027a25 */ /* 0x000fc800078e0002 */
[----:B------:R-:W-:Y:S01]  /*9c00*/  IMAD.MOV.U32 R10, RZ, RZ, R8 ;  /* 0x000000ffff0a7224 */ /* 0x000fe200078e0008 */
[----:B------:R-:W-:Y:S02]  /*9c10*/  @P1 SHF.R.U32.HI R10, RZ, c[0x0][0x4f0], R7 ;  /* 0x00013c00ff0a1a19 */ /* 0x000fe40000011607 */
[----:B------:R-:W-:Y:S01]  /*9c20*/  IADD3 R3, R3, R6, RZ ;  /* 0x0000000603037210 */ /* 0x000fe20007ffe0ff */
[C---:B------:R-:W-:Y:S02]  /*9c30*/  IMAD R6, R0.reuse, c[0x0][0x4e0], RZ ;  /* 0x0001380000067a24 */ /* 0x040fe400078e02ff */
[----:B------:R-:W-:Y:S02]  /*9c40*/  IMAD R0, R0, c[0x0][0x448], RZ ;  /* 0x0001120000007a24 */ /* 0x000fe400078e02ff */
[----:B------:R-:W-:Y:S02]  /*9c50*/  IMAD.MOV R11, RZ, RZ, -R10 ;  /* 0x000000ffff0b7224 */ /* 0x000fe400078e0a0a */
[----:B------:R-:W-:-:S02]  /*9c60*/  IMAD R13, R9, c[0x0][0x4e4], R6 ;  /* 0x00013900090d7a24 */ /* 0x000fc400078e0206 */
[----:B------:R-:W-:-:S04]  /*9c70*/  IMAD.WIDE.U32 R6, R9, c[0x0][0x448], R2 ;  /* 0x0001120009067a25 */ /* 0x000fc800078e0002 */
[C---:B------:R-:W-:Y:S01]  /*9c80*/  IMAD R12, R9.reuse, c[0x0][0x44c], R0 ;  /* 0x00011300090c7a24 */ /* 0x040fe200078e0200 */
[----:B------:R-:W-:Y:S01]  /*9c90*/  MOV R0, R8 ;  /* 0x0000000800007202 */ /* 0x000fe20000000f00 */
[----:B------:R-:W-:-:S04]  /*9ca0*/  IMAD.WIDE.U32 R2, R9, c[0x0][0x4e0], R4 ;  /* 0x0001380009027a25 */ /* 0x000fc800078e0004 */
[----:B------:R-:W-:Y:S01]  /*9cb0*/  IMAD R9, R11, c[0x0][0x4e8], R8 ;  /* 0x00013a000b097a24 */ /* 0x000fe200078e0208 */
[----:B------:R-:W-:Y:S01]  /*9cc0*/  SHF.R.S32.HI R11, RZ, 0x1f, R10 ;  /* 0x0000001fff0b7819 */ /* 0x000fe2000001140a */
[----:B------:R-:W-:Y:S01]  /*9cd0*/  @P1 IMAD.HI.U32 R4, R8, c[0x0][0x4ec], RZ ;  /* 0x00013b0008041a27 */ /* 0x000fe200078e00ff */
[----:B------:R-:W-:Y:S01]  /*9ce0*/  BAR.SYNC.DEFER_BLOCKING 0x1, 0x100 ;  /* 0x0044000000007b1d */ /* 0x000fe20000010000 */
[----:B------:R-:W-:Y:S02]  /*9cf0*/  IADD3 R2, P0, R10, R2, RZ ;  /* 0x000000020a027210 */ /* 0x000fe40007f1e0ff */
[----:B------:R-:W-:Y:S01]  /*9d00*/  IMAD.IADD R5, R7, 0x1, R12 ;  /* 0x0000000107057824 */ /* 0x000fe200078e020c */
[----:B------:R-:W-:Y:S02]  /*9d10*/  SHF.R.S32.HI R7, RZ, 0x1f, R9 ;  /* 0x0000001fff077819 */ /* 0x000fe40000011409 */
[----:B------:R-:W-:Y:S02]  /*9d20*/  @P1 SHF.R.U32.HI R0, RZ, c[0x0][0x4f0], R4 ;  /* 0x00013c00ff001a19 */ /* 0x000fe40000011604 */
[----:B------:R-:W-:Y:S01]  /*9d30*/  IADD3.X R3, R11, R3, R13, P0, !PT ;  /* 0x000000030b037210 */ /* 0x000fe200007fe40d */
[----:B------:R-:W-:Y:S01]  /*9d40*/  IMAD R11, R19, 0x80, R15 ;  /* 0x00000080130b7824 */ /* 0x000fe200078e020f */
[----:B------:R-:W-:Y:S01]  /*9d50*/  MOV R4, R6 ;  /* 0x0000000600047202 */ /* 0x000fe20000000f00 */
[----:B------:R-:W-:Y:S01]  /*9d60*/  IMAD R6, R7, c[0x0][0x4c8], RZ ;  /* 0x0001320007067a24 */ /* 0x000fe200078e02ff */
[----:B------:R-:W-:Y:S01]  /*9d70*/  SHF.R.S32.HI R7, RZ, 0x1f, R0 ;  /* 0x0000001fff077819 */ /* 0x000fe20000011400 */
[----:B------:R-:W-:Y:S01]  /*9d80*/  IMAD.WIDE.U32 R2, R9, c[0x0][0x4c8], R2 ;  /* 0x0001320009027a25 */ /* 0x000fe200078e0002 */
[----:B------:R-:W-:-:S03]  /*9d90*/  LOP3.LUT P1, RZ, R14, 0x3, RZ, 0xc0, !PT ;  /* 0x000000030eff7812 */ /* 0x000fc6000782c0ff */
[----:B------:R-:W-:Y:S02]  /*9da0*/  IMAD.MOV R10, RZ, RZ, -R0 ;  /* 0x000000ffff0a7224 */ /* 0x000fe400078e0a00 */
[----:B------:R-:W-:Y:S01]  /*9db0*/  IMAD R9, R9, c[0x0][0x4cc], R6 ;  /* 0x0001330009097a24 */ /* 0x000fe200078e0206 */
[----:B------:R-:W-:Y:S01]  /*9dc0*/  LEA R6, P0, R2, c[0x0][0x4a8], 0x2 ;  /* 0x00012a0002067a11 */ /* 0x000fe200078010ff */
[----:B------:R-:W-:Y:S02]  /*9dd0*/  IMAD R10, R10, c[0x0][0x4e8], R8 ;  /* 0x00013a000a0a7a24 */ /* 0x000fe400078e0208 */
[----:B------:R-:W-:Y:S01]  /*9de0*/  IMAD R7, R7, c[0x0][0x430], RZ ;  /* 0x00010c0007077a24 */ /* 0x000fe200078e02ff */
[----:B------:R-:W-:Y:S01]  /*9df0*/  IADD3 R3, R3, R9, RZ ;  /* 0x0000000903037210 */ /* 0x000fe20007ffe0ff */
[----:B------:R-:W-:Y:S01]  /*9e00*/  IMAD.WIDE.U32 R4, R0, c[0x0][0x430], R4 ;  /* 0x00010c0000047a25 */ /* 0x000fe200078e0004 */
[----:B------:R-:W-:Y:S02]  /*9e10*/  SHFL.IDX PT, R8, R6, RZ, 0x1c1f ;  /* 0x001c1fff06087589 */ /* 0x000fe400000e0000 */
[----:B------:R-:W-:Y:S01]  /*9e20*/  LEA.HI.X R2, R2, c[0x0][0x4ac], R3, 0x2, P0 ;  /* 0x00012b0002027a11 */ /* 0x000fe200000f1403 */
[----:B------:R-:W-:Y:S01]  /*9e30*/  IMAD R0, R0, c[0x0][0x434], R7 ;  /* 0x00010d0000007a24 */ /* 0x000fe200078e0207 */
[----:B------:R-:W-:Y:S01]  /*9e40*/  SHF.R.S32.HI R7, RZ, 0x1f, R10 ;  /* 0x0000001fff077819 */ /* 0x000fe2000001140a */
[----:B------:R-:W-:Y:S03]  /*9e50*/  SHFL.IDX PT, R6, R6, 0x1, 0x1c1f ;  /* 0x003c1f0006067f89 */ /* 0x000fe600000e0000 */
[----:B------:R-:W-:Y:S01]  /*9e60*/  IADD3 R3, R5, R0, RZ ;  /* 0x0000000005037210 */ /* 0x000fe20007ffe0ff */
[----:B------:R-:W-:Y:S01]  /*9e70*/  IMAD R0, R7, c[0x0][0x428], RZ ;  /* 0x00010a0007007a24 */ /* 0x000fe200078e02ff */
[----:B------:R-:W1:Y:S01]  /*9e80*/  SHFL.IDX PT, R9, R2, RZ, 0x1c1f ;  /* 0x001c1fff02097589 */ /* 0x000e6200000e0000 */
[----:B------:R-:W-:-:S02]  /*9e90*/  IMAD R5, R20, c[0x0][0x388], RZ ;  /* 0x0000e20014057a24 */ /* 0x000fc400078e02ff */
[----:B------:R-:W-:Y:S01]  /*9ea0*/  IMAD R0, R10, c[0x0][0x42c], R0 ;  /* 0x00010b000a007a24 */ /* 0x000fe200078e0200 */
[----:B------:R2:W3:Y:S02]  /*9eb0*/  SHFL.IDX PT, R7, R2, 0x1, 0x1c1f ;  /* 0x003c1f0002077f89 */ /* 0x0004e400000e0000 */
[----:B------:R-:W-:-:S13]  /*9ec0*/  ISETP.GE.OR P2, PT, R11, R5, P1 ;  /* 0x000000050b00720c */ /* 0x000fda0000f46670 */
[----:B-1----:R1:W-:Y:S01]  /*9ed0*/  @!P2 ST.E [R8.64], R16 ;  /* 0x000000100800a985 */ /* 0x0023e2000c10190a */
[----:B--2---:R-:W-:Y:S01]  /*9ee0*/  IMAD.MOV.U32 R2, RZ, RZ, R4 ;  /* 0x000000ffff027224 */ /* 0x004fe200078e0004 */
[----:B------:R-:W-:-:S03]  /*9ef0*/  IADD3 R4, R11, 0x8, RZ ;  /* 0x000000080b047810 */ /* 0x000fc60007ffe0ff */
[----:B------:R-:W-:Y:S01]  /*9f00*/  IMAD.WIDE.U32 R2, R10, c[0x0][0x428], R2 ;  /* 0x00010a000a027a25 */ /* 0x000fe200078e0002 */
[----:B------:R-:W-:-:S04]  /*9f10*/  ISETP.GE.OR P1, PT, R4, R5, P1 ;  /* 0x000000050400720c */ /* 0x000fc80000f26670 */
[----:B------:R-:W-:Y:S02]  /*9f20*/  IADD3 R0, R3, R0, RZ ;  /* 0x0000000003007210 */ /* 0x000fe40007ffe0ff */
[----:B------:R-:W-:-:S04]  /*9f30*/  LEA R20, P0, R2, c[0x0][0x400], 0x2 ;  /* 0x0001000002147a11 */ /* 0x000fc800078010ff */
[----:B------:R-:W-:Y:S02]  /*9f40*/  LEA.HI.X R19, R2, c[0x0][0x404], R0, 0x2, P0 ;  /* 0x0001010002137a11 */ /* 0x000fe400000f1400 */
[----:B------:R-:W-:Y:S01]  /*9f50*/  LOP3.LUT R0, R18, 0x7ffffffc, RZ, 0xc0, !PT ;  /* 0x7ffffffc12007812 */ /* 0x000fe200078ec0ff */
[----:B---3--:R1:W-:Y:S01]  /*9f60*/  @!P1 ST.E [R6.64], R17 ;  /* 0x0000001106009985 */ /* 0x0083e2000c10190a */
[-C--:B------:R-:W-:Y:S02]  /*9f70*/  ISETP.GE.AND P1, PT, R11, R5.reuse, PT ;  /* 0x000000050b00720c */ /* 0x080fe40003f26270 */
[----:B------:R-:W-:Y:S01]  /*9f80*/  ISETP.GE.AND P0, PT, R4, R5, PT ;  /* 0x000000050400720c */ /* 0x000fe20003f06270 */
[----:B------:R-:W-:Y:S01]  /*9f90*/  IMAD.IADD R0, R14, 0x1, -R0 ;  /* 0x000000010e007824 */ /* 0x000fe200078e0a00 */
[----:B------:R1:W2:Y:S04]  /*9fa0*/  SHFL.IDX PT, R2, R20, RZ, 0x1c1f ;  /* 0x001c1fff14027589 */ /* 0x0002a800000e0000 */
[----:B------:R1:W3:Y:S01]  /*9fb0*/  SHFL.IDX PT, R3, R19, RZ, 0x1c1f ;  /* 0x001c1fff13037589 */ /* 0x0002e200000e0000 */
[----:B------:R-:W-:-:S04]  /*9fc0*/  SHF.L.U32 R0, R0, 0x1, RZ ;  /* 0x0000000100007819 */ /* 0x000fc800000006ff */
[----:B------:R-:W-:Y:S05]  /*9fd0*/  @P1 BRA `(.L_x_9) ;  /* 0x000008d000001947 */ /* 0x000fea0003800000 */
[C---:B------:R-:W-:Y:S02]  /*9fe0*/  ISETP.GE.AND P1, PT, R0.reuse, c[0x0][0x3c8], PT ;  /* 0x0000f20000007a0c */ /* 0x040fe40003f26270 */
[C---:B-1----:R-:W-:Y:S02]  /*9ff0*/  IADD3 R7, R0.reuse, 0x8, RZ ;  /* 0x0000000800077810 */ /* 0x042fe40007ffe0ff */
[C---:B------:R-:W-:Y:S02]  /*a000*/  IADD3 R6, R0.reuse, 0x10, RZ ;  /* 0x0000001000067810 */ /* 0x040fe40007ffe0ff */
[C---:B------:R-:W-:Y:S02]  /*a010*/  IADD3 R5, R0.reuse, 0x18, RZ ;  /* 0x0000001800057810 */ /* 0x040fe40007ffe0ff */
[----:B------:R-:W-:Y:S02]  /*a020*/  IADD3 R4, R0, 0x20, RZ ;  /* 0x0000002000047810 */ /* 0x000fe40007ffe0ff */
[----:B------:R-:W-:-:S02]  /*a030*/  ISETP.GE.AND P5, PT, R7, c[0x0][0x3c8], PT ;  /* 0x0000f20007007a0c */ /* 0x000fc40003fa6270 */
[----:B------:R-:W-:Y:S01]  /*a040*/  ISETP.GE.AND P4, PT, R6, c[0x0][0x3c8], PT ;  /* 0x0000f20006007a0c */ /* 0x000fe20003f86270 */
[----:B--23--:R-:W-:Y:S01]  /*a050*/  @!P1 IMAD.WIDE R8, R0, 0x4, R2 ;  /* 0x0000000400089825 */ /* 0x00cfe200078e0202 */
[----:B------:R-:W-:Y:S02]  /*a060*/  ISETP.GE.AND P3, PT, R5, c[0x0][0x3c8], PT ;  /* 0x0000f20005007a0c */ /* 0x000fe40003f66270 */
[----:B------:R-:W-:Y:S02]  /*a070*/  ISETP.GE.AND P2, PT, R4, c[0x0][0x3c8], PT ;  /* 0x0000f20004007a0c */ /* 0x000fe40003f46270 */
[C---:B------:R-:W-:Y:S01]  /*a080*/  IADD3 R13, R0.reuse, 0x28, RZ ;  /* 0x00000028000d7810 */ /* 0x040fe20007ffe0ff */
[----:B------:R1:W-:Y:S01]  /*a090*/  @!P1 ST.E.64 [R8.64], R136 ;  /* 0x0000008808009985 */ /* 0x0003e2000c101b0a */
[----:B------:R-:W-:Y:S02]  /*a0a0*/  IADD3 R12, R0, 0x30, RZ ;  /* 0x00000030000c7810 */ /* 0x000fe40007ffe0ff */
[----:B------:R-:W-:-:S02]  /*a0b0*/  ISETP.GE.AND P6, PT, R13, c[0x0][0x3c8], PT ;  /* 0x0000f2000d007a0c */ /* 0x000fc40003fc6270 */
[----:B------:R-:W-:Y:S02]  /*a0c0*/  @!P5 LEA.HI R7, R7, R7, RZ, 0x1 ;  /* 0x000000070707d211 */ /* 0x000fe400078f08ff */
[----:B------:R-:W-:-:S03]  /*a0d0*/  ISETP.GE.AND P1, PT, R12, c[0x0][0x3c8], PT ;  /* 0x0000f2000c007a0c */ /* 0x000fc60003f26270 */
[----:B------:R-:W-:-:S04]  /*a0e0*/  @!P2 LEA.HI R4, R4, R4, RZ, 0x1 ;  /* 0x000000040404a211 */ /* 0x000fc800078f08ff */
[----:B------:R-:W-:Y:S02]  /*a0f0*/  @!P2 LOP3.LUT R4, R4, 0xfffffffe, RZ, 0xc0, !PT ;  /* 0xfffffffe0404a812 */ /* 0x000fe400078ec0ff */
[----:B-1----:R-:W-:Y:S02]  /*a100*/  @!P4 LEA.HI R8, R6, R6, RZ, 0x1 ;  /* 0x000000060608c211 */ /* 0x002fe400078f08ff */
[----:B------:R-:W-:Y:S02]  /*a110*/  @!P3 LEA.HI R6, R5, R5, RZ, 0x1 ;  /* 0x000000050506b211 */ /* 0x000fe400078f08ff */
[----:B------:R-:W-:Y:S02]  /*a120*/  @!P5 LOP3.LUT R5, R7, 0xfffffffe, RZ, 0xc0, !PT ;  /* 0xfffffffe0705d812 */ /* 0x000fe400078ec0ff */
[----:B------:R-:W-:Y:S02]  /*a130*/  @!P4 LOP3.LUT R8, R8, 0xfffffffe, RZ, 0xc0, !PT ;  /* 0xfffffffe0808c812 */ /* 0x000fe400078ec0ff */
[----:B------:R-:W-:Y:S01]  /*a140*/  @!P3 LOP3.LUT R6, R6, 0xfffffffe, RZ, 0xc0, !PT ;  /* 0xfffffffe0606b812 */ /* 0x000fe200078ec0ff */
[----:B------:R-:W-:-:S04]  /*a150*/  @!P5 IMAD.WIDE R10, R5, 0x4, R2 ;  /* 0x00000004050ad825 */ /* 0x000fc800078e0202 */
[--C-:B------:R-:W-:Y:S01]  /*a160*/  @!P4 IMAD.WIDE R8, R8, 0x4, R2.reuse ;  /* 0x000000040808c825 */ /* 0x100fe200078e0202 */
[----:B------:R1:W-:Y:S03]  /*a170*/  @!P5 ST.E.64 [R10.64], R140 ;  /* 0x0000008c0a00d985 */ /* 0x0003e6000c101b0a */
[--C-:B------:R-:W-:Y:S01]  /*a180*/  @!P3 IMAD.WIDE R6, R6, 0x4, R2.reuse ;  /* 0x000000040606b825 */ /* 0x100fe200078e0202 */
[----:B------:R2:W-:Y:S03]  /*a190*/  @!P4 ST.E.64 [R8.64], R52 ;  /* 0x000000340800c985 */ /* 0x0005e6000c101b0a */
[----:B------:R-:W-:Y:S01]  /*a1a0*/  @!P2 IMAD.WIDE R4, R4, 0x4, R2 ;  /* 0x000000040404a825 */ /* 0x000fe200078e0202 */
[----:B------:R3:W-:Y:S04]  /*a1b0*/  @!P3 ST.E.64 [R6.64], R56 ;  /* 0x000000380600b985 */ /* 0x0007e8000c101b0a */
[----:B------:R4:W-:Y:S01]  /*a1c0*/  @!P2 ST.E.64 [R4.64], R60 ;  /* 0x0000003c0400a985 */ /* 0x0009e2000c101b0a */
[----:B-1----:R-:W-:-:S02]  /*a1d0*/  IADD3 R10, R0, 0x48, RZ ;  /* 0x00000048000a7810 */ /* 0x002fc40007ffe0ff */
[C---:B------:R-:W-:Y:S02]  /*a1e0*/  IADD3 R11, R0.reuse, 0x50, RZ ;  /* 0x00000050000b7810 */ /* 0x040fe40007ffe0ff */
[C---:B--2---:R-:W-:Y:S02]  /*a1f0*/  IADD3 R8, R0.reuse, 0x38, RZ ;  /* 0x0000003800087810 */ /* 0x044fe40007ffe0ff */
[----:B------:R-:W-:Y:S02]  /*a200*/  IADD3 R9, R0, 0x40, RZ ;  /* 0x0000004000097810 */ /* 0x000fe40007ffe0ff */
[----:B---3--:R-:W-:Y:S02]  /*a210*/  @!P6 LEA.HI R6, R13, R13, RZ, 0x1 ;  /* 0x0000000d0d06e211 */ /* 0x008fe400078f08ff */
[----:B------:R-:W-:Y:S02]  /*a220*/  ISETP.GE.AND P5, PT, R8, c[0x0][0x3c8], PT ;  /* 0x0000f20008007a0c */ /* 0x000fe40003fa6270 */
[----:B----4-:R-:W-:-:S02]  /*a230*/  @!P1 LEA.HI R4, R12, R12, RZ, 0x1 ;  /* 0x0000000c0c049211 */ /* 0x010fc400078f08ff */
[----:B------:R-:W-:Y:S02]  /*a240*/  ISETP.GE.AND P4, PT, R9, c[0x0][0x3c8], PT ;  /* 0x0000f20009007a0c */ /* 0x000fe40003f86270 */
[----:B------:R-:W-:Y:S02]  /*a250*/  @!P6 LOP3.LUT R6, R6, 0xfffffffe, RZ, 0xc0, !PT ;  /* 0xfffffffe0606e812 */ /* 0x000fe400078ec0ff */
[----:B------:R-:W-:Y:S02]  /*a260*/  @!P1 LOP3.LUT R4, R4, 0xfffffffe, RZ, 0xc0, !PT ;  /* 0xfffffffe04049812 */ /* 0x000fe400078ec0ff */
[----:B------:R-:W-:Y:S01]  /*a270*/  ISETP.GE.AND P3, PT, R10, c[0x0][0x3c8], PT ;  /* 0x0000f2000a007a0c */ /* 0x000fe20003f66270 */
[--C-:B------:R-:W-:Y:S01]  /*a280*/  @!P6 IMAD.WIDE R6, R6, 0x4, R2.reuse ;  /* 0x000000040606e825 */ /* 0x100fe200078e0202 */
[----:B------:R-:W-:Y:S02]  /*a290*/  ISETP.GE.AND P2, PT, R11, c[0x0][0x3c8], PT ;  /* 0x0000f2000b007a0c */ /* 0x000fe40003f46270 */
[----:B------:R-:W-:Y:S01]  /*a2a0*/  IADD3 R12, R0, 0x58, RZ ;  /* 0x00000058000c7810 */ /* 0x000fe20007ffe0ff */
[----:B------:R-:W-:Y:S01]  /*a2b0*/  @!P1 IMAD.WIDE R4, R4, 0x4, R2 ;  /* 0x0000000404049825 */ /* 0x000fe200078e0202 */
[----:B------:R1:W-:Y:S01]  /*a2c0*/  @!P6 ST.E.64 [R6.64], R64 ;  /* 0x000000400600e985 */ /* 0x0003e2000c101b0a */
[----:B------:R-:W-:-:S03]  /*a2d0*/  IADD3 R13, R0, 0x60, RZ ;  /* 0x00000060000d7810 */ /* 0x000fc60007ffe0ff */
[----:B------:R2:W-:Y:S01]  /*a2e0*/  @!P1 ST.E.64 [R4.64], R68 ;  /* 0x0000004404009985 */ /* 0x0005e2000c101b0a */
[----:B------:R-:W-:Y:S02]  /*a2f0*/  ISETP.GE.AND P1, PT, R12, c[0x0][0x3c8], PT ;  /* 0x0000f2000c007a0c */ /* 0x000fe40003f26270 */
[----:B------:R-:W-:Y:S02]  /*a300*/  ISETP.GE.AND P6, PT, R13, c[0x0][0x3c8], PT ;  /* 0x0000f2000d007a0c */ /* 0x000fe40003fc6270 */
[----:B-1----:R-:W-:Y:S02]  /*a310*/  @!P4 LEA.HI R7, R9, R9, RZ, 0x1 ;  /* 0x000000090907c211 */ /* 0x002fe400078f08ff */
[----:B------:R-:W-:Y:S02]  /*a320*/  @!P3 LEA.HI R6, R10, R10, RZ, 0x1 ;  /* 0x0000000a0a06b211 */ /* 0x000fe400078f08ff */
[----:B--2---:R-:W-:Y:S02]  /*a330*/  @!P5 LEA.HI R4, R8, R8, RZ, 0x1 ;  /* 0x000000080804d211 */ /* 0x004fe400078f08ff */
[----:B------:R-:W-:-:S02]  /*a340*/  @!P4 LOP3.LUT R7, R7, 0xfffffffe, RZ, 0xc0, !PT ;  /* 0xfffffffe0707c812 */ /* 0x000fc400078ec0ff */
[----:B------:R-:W-:Y:S02]  /*a350*/  @!P5 LOP3.LUT R4, R4, 0xfffffffe, RZ, 0xc0, !PT ;  /* 0xfffffffe0404d812 */ /* 0x000fe400078ec0ff */
[----:B------:R-:W-:Y:S02]  /*a360*/  @!P2 LEA.HI R5, R11, R11, RZ, 0x1 ;  /* 0x0000000b0b05a211 */ /* 0x000fe400078f08ff */
[----:B------:R-:W-:Y:S01]  /*a370*/  @!P3 LOP3.LUT R10, R6, 0xfffffffe, RZ, 0xc0, !PT ;  /* 0xfffffffe060ab812 */ /* 0x000fe200078ec0ff */
[----:B------:R-:W-:Y:S01]  /*a380*/  @!P5 IMAD.WIDE R8, R4, 0x4, R2 ;  /* 0x000000040408d825 */ /* 0x000fe200078e0202 */
[----:B------:R-:W-:-:S03]  /*a390*/  @!P2 LOP3.LUT R11, R5, 0xfffffffe, RZ, 0xc0, !PT ;  /* 0xfffffffe050ba812 */ /* 0x000fc600078ec0ff */
        /* <DEDUP_REMOVED lines=9> */
[----:B--2---:R-:W-:Y:S02]  /*a430*/  IADD3 R7, R0, 0x68, RZ ;  /* 0x0000006800077810 */ /* 0x004fe40007ffe0ff */
[----:B------:R-:W-:Y:S02]  /*a440*/  @!P6 LEA.HI R6, R13, R13, RZ, 0x1 ;  /* 0x0000000d0d06e211 */ /* 0x000fe400078f08ff */
[----:B---3--:R-:W-:Y:S02]  /*a450*/  @!P1 LEA.HI R4, R12, R12, RZ, 0x1 ;  /* 0x0000000c0c049211 */ /* 0x008fe400078f08ff */
[----:B------:R-:W-:Y:S02]  /*a460*/  ISETP.GE.AND P5, PT, R7, c[0x0][0x3c8], PT ;  /* 0x0000f20007007a0c */ /* 0x000fe40003fa6270 */
[----:B------:R-:W-:-:S02]  /*a470*/  @!P1 LOP3.LUT R4, R4, 0xfffffffe, RZ, 0xc0, !PT ;  /* 0xfffffffe04049812 */ /* 0x000fc400078ec0ff */
[C---:B----4-:R-:W-:Y:S02]  /*a480*/  IADD3 R10, R0.reuse, 0x80, RZ ;  /* 0x00000080000a7810 */ /* 0x050fe40007ffe0ff */
[----:B------:R-:W-:Y:S01]  /*a490*/  IADD3 R12, R0, 0x88, RZ ;  /* 0x00000088000c7810 */ /* 0x000fe20007ffe0ff */
[----:B------:R-:W-:Y:S01]  /*a4a0*/  @!P1 IMAD.WIDE R4, R4, 0x4, R2 ;  /* 0x0000000404049825 */ /* 0x000fe200078e0202 */
[----:B------:R-:W-:Y:S02]  /*a4b0*/  ISETP.GE.AND P4, PT, R8, c[0x0][0x3c8], PT ;  /* 0x0000f20008007a0c */ /* 0x000fe40003f86270 */
[----:B------:R-:W-:Y:S02]  /*a4c0*/  ISETP.GE.AND P3, PT, R9, c[0x0][0x3c8], PT ;  /* 0x0000f20009007a0c */ /* 0x000fe40003f66270 */
[----:B------:R-:W-:Y:S01]  /*a4d0*/  @!P6 LOP3.LUT R6, R6, 0xfffffffe, RZ, 0xc0, !PT ;  /* 0xfffffffe0606e812 */ /* 0x000fe200078ec0ff */
[----:B------:R1:W-:Y:S01]  /*a4e0*/  @!P1 ST.E.64 [R4.64], R88 ;  /* 0x0000005804009985 */ /* 0x0003e2000c101b0a */
[----:B------:R-:W-:-:S02]  /*a4f0*/  ISETP.GE.AND P2, PT, R10, c[0x0][0x3c8], PT ;  /* 0x0000f2000a007a0c */ /* 0x000fc40003f46270 */
[----:B------:R-:W-:-:S13]  /*a500*/  ISETP.GE.AND P1, PT, R12, c[0x0][0x3c8], PT ;  /* 0x0000f2000c007a0c */ /* 0x000fda0003f26270 */
[----:B------:R-:W-:-:S04]  /*a510*/  @!P1 LEA.HI R12, R12, R12, RZ, 0x1 ;  /* 0x0000000c0c0c9211 */ /* 0x000fc800078f08ff */
[----:B------:R-:W-:Y:S01]  /*a520*/  @!P1 LOP3.LUT R12, R12, 0xfffffffe, RZ, 0xc0, !PT ;  /* 0xfffffffe0c0c9812 */ /* 0x000fe200078ec0ff */
[----:B-1----:R-:W-:Y:S01]  /*a530*/  @!P6 IMAD.WIDE R4, R6, 0x4, R2 ;  /* 0x000000040604e825 */ /* 0x002fe200078e0202 */
[----:B------:R-:W-:Y:S02]  /*a540*/  @!P5 LEA.HI R6, R7, R7, RZ, 0x1 ;  /* 0x000000070706d211 */ /* 0x000fe400078f08ff */
[----:B------:R-:W-:Y:S02]  /*a550*/  @!P2 LEA.HI R7, R10, R10, RZ, 0x1 ;  /* 0x0000000a0a07a211 */ /* 0x000fe400078f08ff */
[----:B------:R1:W-:Y:S01]  /*a560*/  @!P6 ST.E.64 [R4.64], R92 ;  /* 0x0000005c0400e985 */ /* 0x0003e2000c101b0a */
[----:B------:R-:W-:Y:S02]  /*a570*/  @!P5 LOP3.LUT R6, R6, 0xfffffffe, RZ, 0xc0, !PT ;  /* 0xfffffffe0606d812 */ /* 0x000fe400078ec0ff */
[----:B------:R-:W-:Y:S02]  /*a580*/  @!P2 LOP3.LUT R7, R7, 0xfffffffe, RZ, 0xc0, !PT ;  /* 0xfffffffe0707a812 */ /* 0x000fe400078ec0ff */
[----:B-1----:R-:W-:-:S02]  /*a590*/  @!P4 LEA.HI R5, R8, R8, RZ, 0x1 ;  /* 0x000000080805c211 */ /* 0x002fc400078f08ff */
[----:B------:R-:W-:Y:S02]  /*a5a0*/  @!P3 LEA.HI R4, R9, R9, RZ, 0x1 ;  /* 0x000000090904b211 */ /* 0x000fe400078f08ff */
[----:B------:R-:W-:Y:S02]  /*a5b0*/  @!P4 LOP3.LUT R8, R5, 0xfffffffe, RZ, 0xc0, !PT ;  /* 0xfffffffe0508c812 */ /* 0x000fe400078ec0ff */
[----:B------:R-:W-:Y:S01]  /*a5c0*/  @!P3 LOP3.LUT R10, R4, 0xfffffffe, RZ, 0xc0, !PT ;  /* 0xfffffffe040ab812 */ /* 0x000fe200078ec0ff */
[----:B------:R-:W-:-:S04]  /*a5d0*/  @!P5 IMAD.WIDE R4, R6, 0x4, R2 ;  /* 0x000000040604d825 */ /* 0x000fc800078e0202 */
[--C-:B------:R-:W-:Y:S01]  /*a5e0*/  @!P4 IMAD.WIDE R8, R8, 0x4, R2.reuse ;  /* 0x000000040808c825 */ /* 0x100fe200078e0202 */
[----:B------:R1:W-:Y:S03]  /*a5f0*/  @!P5 ST.E.64 [R4.64], R96 ;  /* 0x000000600400d985 */ /* 0x0003e6000c101b0a */
[--C-:B------:R-:W-:Y:S01]  /*a600*/  @!P3 IMAD.WIDE R10, R10, 0x4, R2.reuse ;  /* 0x000000040a0ab825 */ /* 0x100fe200078e0202 */
[----:B------:R2:W-:Y:S03]  /*a610*/  @!P4 ST.E.64 [R8.64], R100 ;  /* 0x000000640800c985 */ /* 0x0005e6000c101b0a */
[--C-:B------:R-:W-:Y:S01]  /*a620*/  @!P2 IMAD.WIDE R6, R7, 0x4, R2.reuse ;  /* 0x000000040706a825 */ /* 0x100fe200078e0202 */
[----:B------:R-:W-:Y:S04]  /*a630*/  @!P3 ST.E.64 [R10.64], R104 ;  /* 0x000000680a00b985 */ /* 0x000fe8000c101b0a */
[----:B------:R3:W-:Y:S01]  /*a640*/  @!P2 ST.E.64 [R6.64], R108 ;  /* 0x0000006c0600a985 */ /* 0x0007e2000c101b0a */
[----:B-1----:R-:W-:Y:S01]  /*a650*/  @!P1 IMAD.WIDE R4, R12, 0x4, R2 ;  /* 0x000000040c049825 */ /* 0x002fe200078e0202 */
[----:B--2---:R-:W-:-:S04]  /*a660*/  IADD3 R9, R0, 0x90, RZ ;  /* 0x0000009000097810 */ /* 0x004fc80007ffe0ff */
[----:B------:R1:W-:Y:S01]  /*a670*/  @!P1 ST.E.64 [R4.64], R112 ;  /* 0x0000007004009985 */ /* 0x0003e2000c101b0a */
[----:B------:R-:W-:Y:S02]  /*a680*/  IADD3 R8, R0, 0x98, RZ ;  /* 0x0000009800087810 */ /* 0x000fe40007ffe0ff */
[----:B------:R-:W-:Y:S02]  /*a690*/  ISETP.GE.AND P6, PT, R9, c[0x0][0x3c8], PT ;  /* 0x0000f20009007a0c */ /* 0x000fe40003fc6270 */
[----:B------:R-:W-:Y:S02]  /*a6a0*/  ISETP.GE.AND P5, PT, R8, c[0x0][0x3c8], PT ;  /* 0x0000f20008007a0c */ /* 0x000fe40003fa6270 */
[C---:B---3--:R-:W-:Y:S02]  /*a6b0*/  IADD3 R7, R0.reuse, 0xa0, RZ ;  /* 0x000000a000077810 */ /* 0x048fe40007ffe0ff */
[----:B------:R-:W-:Y:S02]  /*a6c0*/  IADD3 R6, R0, 0xa8, RZ ;  /* 0x000000a800067810 */ /* 0x000fe40007ffe0ff */
[----:B------:R-:W-:-:S02]  /*a6d0*/  ISETP.GE.AND P4, PT, R7, c[0x0][0x3c8], PT ;  /* 0x0000f20007007a0c */ /* 0x000fc40003f86270 */
[----:B------:R-:W-:-:S03]  /*a6e0*/  ISETP.GE.AND P3, PT, R6, c[0x0][0x3c8], PT ;  /* 0x0000f20006007a0c */ /* 0x000fc60003f66270 */
[----:B------:R-:W-:Y:S02]  /*a6f0*/  @!P6 LEA.HI R9, R9, R9, RZ, 0x1 ;  /* 0x000000090909e211 */ /* 0x000fe400078f08ff */
[----:B------:R-:W-:-:S04]  /*a700*/  @!P5 LEA.HI R10, R8, R8, RZ, 0x1 ;  /* 0x00000008080ad211 */ /* 0x000fc800078f08ff */
[----:B------:R-:W-:Y:S02]  /*a710*/  @!P5 LOP3.LUT R10, R10, 0xfffffffe, RZ, 0xc0, !PT ;  /* 0xfffffffe0a0ad812 */ /* 0x000fe400078ec0ff */
[----:B------:R-:W-:Y:S02]  /*a720*/  @!P4 LEA.HI R8, R7, R7, RZ, 0x1 ;  /* 0x000000070708c211 */ /* 0x000fe400078f08ff */
[----:B------:R-:W-:Y:S01]  /*a730*/  @!P3 LEA.HI R7, R6, R6, RZ, 0x1 ;  /* 0x000000060607b211 */ /* 0x000fe200078f08ff */
[----:B------:R-:W-:Y:S01]  /*a740*/  @!P5 IMAD.WIDE R10, R10, 0x4, R2 ;  /* 0x000000040a0ad825 */ /* 0x000fe200078e0202 */
[----:B------:R-:W-:Y:S02]  /*a750*/  @!P4 LOP3.LUT R8, R8, 0xfffffffe, RZ, 0xc0, !PT ;  /* 0xfffffffe0808c812 */ /* 0x000fe400078ec0ff */
[C---:B-1----:R-:W-:Y:S02]  /*a760*/  IADD3 R5, R0.reuse, 0xb0, RZ ;  /* 0x000000b000057810 */ /* 0x042fe40007ffe0ff */
[----:B------:R-:W-:-:S02]  /*a770*/  IADD3 R4, R0, 0xb8, RZ ;  /* 0x000000b800047810 */ /* 0x000fc40007ffe0ff */
[----:B------:R-:W-:Y:S02]  /*a780*/  ISETP.GE.AND P2, PT, R5, c[0x0][0x3c8], PT ;  /* 0x0000f20005007a0c */ /* 0x000fe40003f46270 */
[----:B------:R-:W-:Y:S02]  /*a790*/  ISETP.GE.AND P1, PT, R4, c[0x0][0x3c8], PT ;  /* 0x0000f20004007a0c */ /* 0x000fe40003f26270 */
[----:B------:R-:W-:-:S09]  /*a7a0*/  @!P3 LOP3.LUT R7, R7, 0xfffffffe, RZ, 0xc0, !PT ;  /* 0xfffffffe0707b812 */ /* 0x000fd200078ec0ff */
[----:B------:R-:W-:Y:S02]  /*a7b0*/  @!P2 LEA.HI R6, R5, R5, RZ, 0x1 ;  /* 0x000000050506a211 */ /* 0x000fe400078f08ff */
[----:B------:R-:W-:Y:S01]  /*a7c0*/  @!P6 LOP3.LUT R5, R9, 0xfffffffe, RZ, 0xc0, !PT ;  /* 0xfffffffe0905e812 */ /* 0x000fe200078ec0ff */
[--C-:B------:R-:W-:Y:S01]  /*a7d0*/  @!P4 IMAD.WIDE R8, R8, 0x4, R2.reuse ;  /* 0x000000040808c825 */ /* 0x100fe200078e0202 */
        /* <DEDUP_REMOVED lines=10> */
[----:B------:R1:W-:Y:S04]  /*a880*/  @!P3 ST.E.64 [R6.64], R124 ;  /* 0x0000007c0600b985 */ /* 0x0003e8000c101b0a */
[----:B------:R1:W-:Y:S04]  /*a890*/  @!P2 ST.E.64 [R4.64], R148 ;  /* 0x000000940400a985 */ /* 0x0003e8000c101b0a */
[----:B------:R1:W-:Y:S02]  /*a8a0*/  @!P1 ST.E.64 [R2.64], R128 ;  /* 0x0000008002009985 */ /* 0x0003e4000c101b0a */
.L_x_9:
[----:B------:R-:W-:Y:S05]  /*a8b0*/  BSYNC B0 ;  /* 0x0000000000007941 */ /* 0x000fea0003800000 */
.L_x_8:
[----:B-1-3--:R1:W3:Y:S04]  /*a8c0*/  SHFL.IDX PT, R3, R19, 0x1, 0x1c1f ;  /* 0x003c1f0013037f89 */ /* 0x00a2e800000e0000 */
[----:B--2---:R1:W2:Y:S01]  /*a8d0*/  SHFL.IDX PT, R2, R20, 0x1, 0x1c1f ;  /* 0x003c1f0014027f89 */ /* 0x0042a200000e0000 */
[----:B------:R-:W-:Y:S05]  /*a8e0*/  @P0 EXIT ;  /* 0x000000000000094d */ /* 0x000fea0003800000 */
[C---:B------:R-:W-:Y:S02]  /*a8f0*/  IADD3 R4, R0.reuse, 0x8, RZ ;  /* 0x0000000800047810 */ /* 0x040fe40007ffe0ff */
[----:B------:R-:W-:-:S02]  /*a900*/  ISETP.GE.AND P1, PT, R0, c[0x0][0x3c8], PT ;  /* 0x0000f20000007a0c */ /* 0x000fc40003f26270 */
[----:B------:R-:W-:Y:S02]  /*a910*/  ISETP.GE.AND P0, PT, R4, c[0x0][0x3c8], PT ;  /* 0x0000f20004007a0c */ /* 0x000fe40003f06270 */
[C---:B------:R-:W-:Y:S02]  /*a920*/  IADD3 R8, R0.reuse, 0x10, RZ ;  /* 0x0000001000087810 */ /* 0x040fe40007ffe0ff */
[----:B------:R-:W-:Y:S02]  /*a930*/  IADD3 R9, R0, 0x18, RZ ;  /* 0x0000001800097810 */ /* 0x000fe40007ffe0ff */
[----:B------:R-:W-:Y:S02]  /*a940*/  ISETP.GE.AND P6, PT, R8, c[0x0][0x3c8], PT ;  /* 0x0000f20008007a0c */ /* 0x000fe40003fc6270 */
[----:B------:R-:W-:Y:S02]  /*a950*/  ISETP.GE.AND P5, PT, R9, c[0x0][0x3c8], PT ;  /* 0x0000f20009007a0c */ /* 0x000fe40003fa6270 */
[C---:B------:R-:W-:Y:S01]  /*a960*/  IADD3 R10, R0.reuse, 0x20, RZ ;  /* 0x00000020000a7810 */ /* 0x040fe20007ffe0ff */
[C---:B--23--:R-:W-:Y:S01]  /*a970*/  @!P1 IMAD.WIDE R6, R0.reuse, 0x4, R2 ;  /* 0x0000000400069825 */ /* 0x04cfe200078e0202 */
[----:B------:R-:W-:-:S02]  /*a980*/  IADD3 R11, R0, 0x28, RZ ;  /* 0x00000028000b7810 */ /* 0x000fc40007ffe0ff */
[----:B------:R-:W-:Y:S02]  /*a990*/  @!P0 LEA.HI R4, R4, R4, RZ, 0x1 ;  /* 0x0000000404048211 */ /* 0x000fe400078f08ff */
[----:B------:R-:W-:Y:S01]  /*a9a0*/  @!P1 ST.E.64 [R6.64], R138 ;  /* 0x0000008a06009985 */ /* 0x000fe2000c101b0a */
[----:B------:R-:W-:Y:S02]  /*a9b0*/  IADD3 R12, R0, 0x30, RZ ;  /* 0x00000030000c7810 */ /* 0x000fe40007ffe0ff */
[----:B------:R-:W-:Y:S02]  /*a9c0*/  @!P0 LOP3.LUT R4, R4, 0xfffffffe, RZ, 0xc0, !PT ;  /* 0xfffffffe04048812 */ /* 0x000fe400078ec0ff */
[C---:B------:R-:W-:Y:S02]  /*a9d0*/  IADD3 R13, R0.reuse, 0x38, RZ ;  /* 0x00000038000d7810 */ /* 0x040fe40007ffe0ff */
[----:B------:R-:W-:Y:S01]  /*a9e0*/  IADD3 R14, R0, 0x40, RZ ;  /* 0x00000040000e7810 */ /* 0x000fe20007ffe0ff */
[----:B------:R-:W-:Y:S01]  /*a9f0*/  @!P0 IMAD.WIDE R4, R4, 0x4, R2 ;  /* 0x0000000404048825 */ /* 0x000fe200078e0202 */
[----:B------:R-:W-:-:S02]  /*aa00*/  ISETP.GE.AND P4, PT, R10, c[0x0][0x3c8], PT ;  /* 0x0000f2000a007a0c */ /* 0x000fc40003f86270 */
[----:B------:R-:W-:Y:S02]  /*aa10*/  ISETP.GE.AND P3, PT, R11, c[0x0][0x3c8], PT ;  /* 0x0000f2000b007a0c */ /* 0x000fe40003f66270 */
[----:B------:R2:W-:Y:S01]  /*aa20*/  @!P0 ST.E.64 [R4.64], R142 ;  /* 0x0000008e04008985 */ /* 0x0005e2000c101b0a */
[----:B------:R-:W-:Y:S02]  /*aa30*/  ISETP.GE.AND P2, PT, R12, c[0x0][0x3c8], PT ;  /* 0x0000f2000c007a0c */ /* 0x000fe40003f46270 */
[----:B------:R-:W-:Y:S02]  /*aa40*/  ISETP.GE.AND P1, PT, R13, c[0x0][0x3c8], PT ;  /* 0x0000f2000d007a0c */ /* 0x000fe40003f26270 */
[----:B------:R-:W-:Y:S02]  /*aa50*/  ISETP.GE.AND P0, PT, R14, c[0x0][0x3c8], PT ;  /* 0x0000f2000e007a0c */ /* 0x000fe40003f06270 */
[C---:B------:R-:W-:Y:S02]  /*aa60*/  IADD3 R15, R0.reuse, 0x48, RZ ;  /* 0x00000048000f7810 */ /* 0x040fe40007ffe0ff */
[----:B------:R-:W-:-:S02]  /*aa70*/  IADD3 R16, R0, 0x50, RZ ;  /* 0x0000005000107810 */ /* 0x000fc40007ffe0ff */
[----:B--2---:R-:W-:Y:S02]  /*aa80*/  @!P6 LEA.HI R4, R8, R8, RZ, 0x1 ;  /* 0x000000080804e211 */ /* 0x004fe400078f08ff */
[----:B------:R-:W-:Y:S02]  /*aa90*/  @!P5 LEA.HI R5, R9, R9, RZ, 0x1 ;  /* 0x000000090905d211 */ /* 0x000fe400078f08ff */
[----:B------:R-:W-:Y:S02]  /*aaa0*/  @!P6 LOP3.LUT R4, R4, 0xfffffffe, RZ, 0xc0, !PT ;  /* 0xfffffffe0404e812 */ /* 0x000fe400078ec0ff */
[----:B------:R-:W-:Y:S02]  /*aab0*/  @!P5 LOP3.LUT R5, R5, 0xfffffffe, RZ, 0xc0, !PT ;  /* 0xfffffffe0505d812 */ /* 0x000fe400078ec0ff */
[----:B------:R-:W-:Y:S01]  /*aac0*/  @!P3 LEA.HI R8, R11, R11, RZ, 0x1 ;  /* 0x0000000b0b08b211 */ /* 0x000fe200078f08ff */
[----:B------:R-:W-:-:S03]  /*aad0*/  @!P6 IMAD.WIDE R6, R4, 0x4, R2 ;  /* 0x000000040406e825 */ /* 0x000fc600078e0202 */
[----:B------:R-:W-:Y:S01]  /*aae0*/  @!P3 LOP3.LUT R8, R8, 0xfffffffe, RZ, 0xc0, !PT ;  /* 0xfffffffe0808b812 */ /* 0x000fe200078ec0ff */
[----:B------:R-:W-:Y:S01]  /*aaf0*/  @!P5 IMAD.WIDE R4, R5, 0x4, R2 ;  /* 0x000000040504d825 */ /* 0x000fe200078e0202 */
[----:B------:R2:W-:Y:S01]  /*ab00*/  @!P6 ST.E.64 [R6.64], R54 ;  /* 0x000000360600e985 */ /* 0x0005e2000c101b0a */
[----:B------:R-:W-:-:S03]  /*ab10*/  ISETP.GE.AND P6, PT, R15, c[0x0][0x3c8], PT ;  /* 0x0000f2000f007a0c */ /* 0x000fc60003fc6270 */
[----:B------:R3:W-:Y:S01]  /*ab20*/  @!P5 ST.E.64 [R4.64], R58 ;  /* 0x0000003a0400d985 */ /* 0x0007e2000c101b0a */
[----:B------:R-:W-:Y:S02]  /*ab30*/  ISETP.GE.AND P5, PT, R16, c[0x0][0x3c8], PT ;  /* 0x0000f20010007a0c */ /* 0x000fe40003fa6270 */
[----:B--2---:R-:W-:Y:S02]  /*ab40*/  @!P2 LEA.HI R7, R12, R12, RZ, 0x1 ;  /* 0x0000000c0c07a211 */ /* 0x004fe400078f08ff */
[----:B------:R-:W-:Y:S02]  /*ab50*/  @!P1 LEA.HI R6, R13, R13, RZ, 0x1 ;  /* 0x0000000d0d069211 */ /* 0x000fe400078f08ff */
[----:B---3--:R-:W-:Y:S01]  /*ab60*/  @!P4 LEA.HI R4, R10, R10, RZ, 0x1 ;  /* 0x0000000a0a04c211 */ /* 0x008fe200078f08ff */
[----:B------:R-:W-:Y:S01]  /*ab70*/  @!P3 IMAD.WIDE R10, R8, 0x4, R2 ;  /* 0x00000004080ab825 */ /* 0x000fe200078e0202 */
[----:B------:R-:W-:Y:S02]  /*ab80*/  @!P0 LEA.HI R5, R14, R14, RZ, 0x1 ;  /* 0x0000000e0e058211 */ /* 0x000fe400078f08ff */
[----:B------:R-:W-:-:S02]  /*ab90*/  @!P4 LOP3.LUT R4, R4, 0xfffffffe, RZ, 0xc0, !PT ;  /* 0xfffffffe0404c812 */ /* 0x000fc400078ec0ff */
[----:B------:R-:W-:Y:S02]  /*aba0*/  @!P2 LOP3.LUT R7, R7, 0xfffffffe, RZ, 0xc0, !PT ;  /* 0xfffffffe0707a812 */ /* 0x000fe400078ec0ff */
[----:B------:R-:W-:Y:S01]  /*abb0*/  @!P1 LOP3.LUT R6, R6, 0xfffffffe, RZ, 0xc0, !PT ;  /* 0xfffffffe06069812 */ /* 0x000fe200078ec0ff */
[--C-:B------:R-:W-:Y:S01]  /*abc0*/  @!P4 IMAD.WIDE R12, R4, 0x4, R2.reuse ;  /* 0x00000004040cc825 */ /* 0x100fe200078e0202 */
[----:B------:R-:W-:Y:S02]  /*abd0*/  @!P0 LOP3.LUT R5, R5, 0xfffffffe, RZ, 0xc0, !PT ;  /* 0xfffffffe05058812 */ /* 0x000fe400078ec0ff */
[----:B------:R-:W-:Y:S01]  /*abe0*/  IADD3 R14, R0, 0x80, RZ ;  /* 0x00000080000e7810 */ /* 0x000fe20007ffe0ff */
[--C-:B------:R-:W-:Y:S01]  /*abf0*/  @!P2 IMAD.WIDE R8, R7, 0x4, R2.reuse ;  /* 0x000000040708a825 */ /* 0x100fe200078e0202 */
[----:B------:R2:W-:Y:S03]  /*ac00*/  @!P4 ST.E.64 [R12.64], R62 ;  /* 0x0000003e0c00c985 */ /* 0x0005e6000c101b0a */
[--C-:B------:R-:W-:Y:S01]  /*ac10*/  @!P1 IMAD.WIDE R6, R6, 0x4, R2.reuse ;  /* 0x0000000406069825 */ /* 0x100fe200078e0202 */
[----:B------:R3:W-:Y:S03]  /*ac20*/  @!P3 ST.E.64 [R10.64], R66 ;  /* 0x000000420a00b985 */ /* 0x0007e6000c101b0a */
[----:B------:R-:W-:Y:S01]  /*ac30*/  @!P0 IMAD.WIDE R4, R5, 0x4, R2 ;  /* 0x0000000405048825 */ /* 0x000fe200078e0202 */
[----:B------:R4:W-:Y:S04]  /*ac40*/  @!P2 ST.E.64 [R8.64], R70 ;  /* 0x000000460800a985 */ /* 0x0009e8000c101b0a */
[----:B------:R-:W-:Y:S04]  /*ac50*/  @!P1 ST.E.64 [R6.64], R74 ;  /* 0x0000004a06009985 */ /* 0x000fe8000c101b0a */
[----:B------:R5:W-:Y:S01]  /*ac60*/  @!P0 ST.E.64 [R4.64], R78 ;  /* 0x0000004e04008985 */ /* 0x000be2000c101b0a */
[----:B--2---:R-:W-:-:S02]  /*ac70*/  IADD3 R12, R0, 0x78, RZ ;  /* 0x00000078000c7810 */ /* 0x004fc40007ffe0ff */
[C---:B---3--:R-:W-:Y:S02]  /*ac80*/  IADD3 R10, R0.reuse, 0x68, RZ ;  /* 0x00000068000a7810 */ /* 0x048fe40007ffe0ff */
[C---:B------:R-:W-:Y:S02]  /*ac90*/  IADD3 R11, R0.reuse, 0x70, RZ ;  /* 0x00000070000b7810 */ /* 0x040fe40007ffe0ff */
[C---:B----4-:R-:W-:Y:S02]  /*aca0*/  IADD3 R8, R0.reuse, 0x58, RZ ;  /* 0x0000005800087810 */ /* 0x050fe40007ffe0ff */
[----:B------:R-:W-:Y:S02]  /*acb0*/  IADD3 R9, R0, 0x60, RZ ;  /* 0x0000006000097810 */ /* 0x000fe40007ffe0ff */
[----:B------:R-:W-:Y:S02]  /*acc0*/  ISETP.GE.AND P4, PT, R8, c[0x0][0x3c8], PT ;  /* 0x0000f20008007a0c */ /* 0x000fe40003f86270 */
[----:B------:R-:W-:-:S02]  /*acd0*/  ISETP.GE.AND P3, PT, R9, c[0x0][0x3c8], PT ;  /* 0x0000f20009007a0c */ /* 0x000fc40003f66270 */
[----:B-----5:R-:W-:Y:S02]  /*ace0*/  @!P6 LEA.HI R4, R15, R15, RZ, 0x1 ;  /* 0x0000000f0f04e211 */ /* 0x020fe400078f08ff */
[----:B------:R-:W-:Y:S02]  /*acf0*/  @!P5 LEA.HI R5, R16, R16, RZ, 0x1 ;  /* 0x000000101005d211 */ /* 0x000fe400078f08ff */
[----:B------:R-:W-:Y:S02]  /*ad00*/  @!P6 LOP3.LUT R4, R4, 0xfffffffe, RZ, 0xc0, !PT ;  /* 0xfffffffe0404e812 */ /* 0x000fe400078ec0ff */
[----:B------:R-:W-:Y:S02]  /*ad10*/  @!P5 LOP3.LUT R5, R5, 0xfffffffe, RZ, 0xc0, !PT ;  /* 0xfffffffe0505d812 */ /* 0x000fe400078ec0ff */
[----:B------:R-:W-:Y:S01]  /*ad20*/  ISETP.GE.AND P2, PT, R10, c[0x0][0x3c8], PT ;  /* 0x0000f2000a007a0c */ /* 0x000fe20003f46270 */
[----:B------:R-:W-:Y:S01]  /*ad30*/  @!P6 IMAD.WIDE R6, R4, 0x4, R2 ;  /* 0x000000040406e825 */ /* 0x000fe200078e0202 */
[----:B------:R-:W-:-:S02]  /*ad40*/  ISETP.GE.AND P1, PT, R11, c[0x0][0x3c8], PT ;  /* 0x0000f2000b007a0c */ /* 0x000fc40003f26270 */
[----:B------:R-:W-:Y:S01]  /*ad50*/  ISETP.GE.AND P0, PT, R12, c[0x0][0x3c8], PT ;  /* 0x0000f2000c007a0c */ /* 0x000fe20003f06270 */
[----:B------:R-:W-:Y:S01]  /*ad60*/  @!P5 IMAD.WIDE R4, R5, 0x4, R2 ;  /* 0x000000040504d825 */ /* 0x000fe200078e0202 */
[----:B------:R2:W-:Y:S01]  /*ad70*/  @!P6 ST.E.64 [R6.64], R82 ;  /* 0x000000520600e985 */ /* 0x0005e2000c101b0a */
[----:B------:R-:W-:Y:S02]  /*ad80*/  IADD3 R15, R0, 0x88, RZ ;  /* 0x00000088000f7810 */ /* 0x000fe40007ffe0ff */
[----:B------:R-:W-:Y:S01]  /*ad90*/  ISETP.GE.AND P6, PT, R14, c[0x0][0x3c8], PT ;  /* 0x0000f2000e007a0c */ /* 0x000fe20003fc6270 */
[----:B------:R3:W-:Y:S01]  /*ada0*/  @!P5 ST.E.64 [R4.64], R86 ;  /* 0x000000560400d985 */ /* 0x0007e2000c101b0a */
[----:B------:R-:W-:Y:S02]  /*adb0*/  ISETP.GE.AND P5, PT, R15, c[0x0][0x3c8], PT ;  /* 0x0000f2000f007a0c */ /* 0x000fe40003fa6270 */
[----:B--2---:R-:W-:Y:S02]  /*adc0*/  @!P2 LEA.HI R7, R10, R10, RZ, 0x1 ;  /* 0x0000000a0a07a211 */ /* 0x004fe400078f08ff */
[----:B------:R-:W-:-:S02]  /*add0*/  @!P1 LEA.HI R6, R11, R11, RZ, 0x1 ;  /* 0x0000000b0b069211 */ /* 0x000fc400078f08ff */
[----:B---3--:R-:W-:Y:S02]  /*ade0*/  @!P4 LEA.HI R4, R8, R8, RZ, 0x1 ;  /* 0x000000080804c211 */ /* 0x008fe400078f08ff */
[----:B------:R-:W-:Y:S02]  /*adf0*/  @!P3 LEA.HI R8, R9, R9, RZ, 0x1 ;  /* 0x000000090908b211 */ /* 0x000fe400078f08ff */
[----:B------:R-:W-:Y:S02]  /*ae00*/  @!P0 LEA.HI R5, R12, R12, RZ, 0x1 ;  /* 0x0000000c0c058211 */ /* 0x000fe400078f08ff */
[----:B------:R-:W-:Y:S02]  /*ae10*/  @!P4 LOP3.LUT R4, R4, 0xfffffffe, RZ, 0xc0, !PT ;  /* 0xfffffffe0404c812 */ /* 0x000fe400078ec0ff */
[----:B------:R-:W-:Y:S02]  /*ae20*/  @!P3 LOP3.LUT R8, R8, 0xfffffffe, RZ, 0xc0, !PT ;  /* 0xfffffffe0808b812 */ /* 0x000fe400078ec0ff */
[----:B------:R-:W-:Y:S01]  /*ae30*/  @!P2 LOP3.LUT R7, R7, 0xfffffffe, RZ, 0xc0, !PT ;  /* 0xfffffffe0707a812 */ /* 0x000fe200078ec0ff */
[----:B------:R-:W-:Y:S01]  /*ae40*/  @!P4 IMAD.WIDE R12, R4, 0x4, R2 ;  /* 0x00000004040cc825 */ /* 0x000fe200078e0202 */
[----:B------:R-:W-:-:S02]  /*ae50*/  @!P1 LOP3.LUT R6, R6, 0xfffffffe, RZ, 0xc0, !PT ;  /* 0xfffffffe06069812 */ /* 0x000fc400078ec0ff */
[----:B------:R-:W-:Y:S01]  /*ae60*/  @!P0 LOP3.LUT R5, R5, 0xfffffffe, RZ, 0xc0, !PT ;  /* 0xfffffffe05058812 */ /* 0x000fe200078ec0ff */
[--C-:B------:R-:W-:Y:S01]  /*ae70*/  @!P3 IMAD.WIDE R10, R8, 0x4, R2.reuse ;  /* 0x00000004080ab825 */ /* 0x100fe200078e0202 */
[----:B------:R2:W-:Y:S03]  /*ae80*/  @!P4 ST.E.64 [R12.64], R90 ;  /* 0x0000005a0c00c985 */ /* 0x0005e6000c101b0a */
[--C-:B------:R-:W-:Y:S01]  /*ae90*/  @!P2 IMAD.WIDE R8, R7, 0x4, R2.reuse ;  /* 0x000000040708a825 */ /* 0x100fe200078e0202 */
[----:B------:R3:W-:Y:S03]  /*aea0*/  @!P3 ST.E.64 [R10.64], R94 ;  /* 0x0000005e0a00b985 */ /* 0x0007e6000c101b0a */
[--C-:B------:R-:W-:Y:S01]  /*aeb0*/  @!P1 IMAD.WIDE R6, R6, 0x4, R2.reuse ;  /* 0x0000000406069825 */ /* 0x100fe200078e0202 */
[----:B------:R4:W-:Y:S03]  /*aec0*/  @!P2 ST.E.64 [R8.64], R98 ;  /* 0x000000620800a985 */ /* 0x0009e6000c101b0a */
[----:B------:R-:W-:Y:S01]  /*aed0*/  @!P0 IMAD.WIDE R4, R5, 0x4, R2 ;  /* 0x0000000405048825 */ /* 0x000fe200078e0202 */
        /* <DEDUP_REMOVED lines=12> */
[----:B------:R-:W-:Y:S02]  /*afa0*/  ISETP.GE.AND P2, PT, R10, c[0x0][0x3c8], PT ;  /* 0x0000f2000a007a0c */ /* 0x000fe40003f46270 */
[----:B------:R-:W-:Y:S01]  /*afb0*/  @!P5 LOP3.LUT R5, R5, 0xfffffffe, RZ, 0xc0, !PT ;  /* 0xfffffffe0505d812 */ /* 0x000fe200078ec0ff */
[----:B------:R-:W-:Y:S01]  /*afc0*/  @!P6 IMAD.WIDE R6, R4, 0x4, R2 ;  /* 0x000000040406e825 */ /* 0x000fe200078e0202 */
[----:B------:R-:W-:-:S02]  /*afd0*/  ISETP.GE.AND P1, PT, R11, c[0x0][0x3c8], PT ;  /* 0x0000f2000b007a0c */ /* 0x000fc40003f26270 */
[----:B------:R-:W-:Y:S01]  /*afe0*/  ISETP.GE.AND P0, PT, R12, c[0x0][0x3c8], PT ;  /* 0x0000f2000c007a0c */ /* 0x000fe20003f06270 */
[----:B------:R-:W-:Y:S01]  /*aff0*/  @!P5 IMAD.WIDE R4, R5, 0x4, R2 ;  /* 0x000000040504d825 */ /* 0x000fe200078e0202 */
[----:B------:R2:W-:Y:S01]  /*b000*/  @!P6 ST.E.64 [R6.64], R110 ;  /* 0x0000006e0600e985 */ /* 0x0005e2000c101b0a */
[----:B------:R-:W-:-:S03]  /*b010*/  IADD3 R0, R0, 0xb8, RZ ;  /* 0x000000b800007810 */ /* 0x000fc60007ffe0ff */
[----:B------:R3:W-:Y:S01]  /*b020*/  @!P5 ST.E.64 [R4.64], R114 ;  /* 0x000000720400d985 */ /* 0x0007e2000c101b0a */
[----:B--2---:R-:W-:-:S04]  /*b030*/  @!P2 LEA.HI R7, R10, R10, RZ, 0x1 ;  /* 0x0000000a0a07a211 */ /* 0x004fc800078f08ff */
[----:B------:R-:W-:Y:S02]  /*b040*/  @!P1 LEA.HI R6, R11, R11, RZ, 0x1 ;  /* 0x0000000b0b069211 */ /* 0x000fe400078f08ff */
[----:B---3--:R-:W-:Y:S02]  /*b050*/  @!P4 LEA.HI R4, R8, R8, RZ, 0x1 ;  /* 0x000000080804c211 */ /* 0x008fe400078f08ff */
[----:B------:R-:W-:Y:S02]  /*b060*/  @!P3 LEA.HI R8, R9, R9, RZ, 0x1 ;  /* 0x000000090908b211 */ /* 0x000fe400078f08ff */
[----:B------:R-:W-:Y:S02]  /*b070*/  @!P0 LEA.HI R5, R12, R12, RZ, 0x1 ;  /* 0x0000000c0c058211 */ /* 0x000fe400078f08ff */
[----:B------:R-:W-:Y:S02]  /*b080*/  @!P4 LOP3.LUT R4, R4, 0xfffffffe, RZ, 0xc0, !PT ;  /* 0xfffffffe0404c812 */ /* 0x000fe400078ec0ff */
[----:B------:R-:W-:-:S02]  /*b090*/  @!P3 LOP3.LUT R8, R8, 0xfffffffe, RZ, 0xc0, !PT ;  /* 0xfffffffe0808b812 */ /* 0x000fc400078ec0ff */
[----:B------:R-:W-:Y:S01]  /*b0a0*/  @!P2 LOP3.LUT R7, R7, 0xfffffffe, RZ, 0xc0, !PT ;  /* 0xfffffffe0707a812 */ /* 0x000fe200078ec0ff */
[--C-:B------:R-:W-:Y:S01]  /*b0b0*/  @!P4 IMAD.WIDE R12, R4, 0x4, R2.reuse ;  /* 0x00000004040cc825 */ /* 0x100fe200078e0202 */
[----:B------:R-:W-:Y:S02]  /*b0c0*/  @!P1 LOP3.LUT R6, R6, 0xfffffffe, RZ, 0xc0, !PT ;  /* 0xfffffffe06069812 */ /* 0x000fe400078ec0ff */
        /* <DEDUP_REMOVED lines=8> */
[----:B------:R2:W-:Y:S04]  /*b150*/  @!P1 ST.E.64 [R6.64], R126 ;  /* 0x0000007e06009985 */ /* 0x0005e8000c101b0a */
[----:B------:R2:W-:Y:S01]  /*b160*/  @!P0 ST.E.64 [R4.64], R150 ;  /* 0x0000009604008985 */ /* 0x0005e2000c101b0a */
[----:B------:R-:W-:-:S13]  /*b170*/  ISETP.GE.AND P0, PT, R0, c[0x0][0x3c8], PT ;  /* 0x0000f20000007a0c */ /* 0x000fda0003f06270 */
[----:B------:R-:W-:Y:S05]  /*b180*/  @P0 EXIT ;  /* 0x000000000000094d */ /* 0x000fea0003800000 */
[----:B------:R-:W-:-:S04]  /*b190*/  LEA.HI R0, R0, R0, RZ, 0x1 ;  /* 0x0000000000007211 */ /* 0x000fc800078f08ff */
[----:B------:R-:W-:-:S05]  /*b1a0*/  LOP3.LUT R0, R0, 0xfffffffe, RZ, 0xc0, !PT ;  /* 0xfffffffe00007812 */ /* 0x000fca00078ec0ff */
[----:B------:R-:W-:-:S05]  /*b1b0*/  IMAD.WIDE R2, R0, 0x4, R2 ;  /* 0x0000000400027825 */ /* 0x000fca00078e0202 */
[----:B------:R-:W-:Y:S01]  /*b1c0*/  ST.E.64 [R2.64], R130 ;  /* 0x0000008202007985 */ /* 0x000fe2000c101b0a */
[----:B------:R-:W-:Y:S05]  /*b1d0*/  EXIT ;  /* 0x000000000000794d */ /* 0x000fea0003800000 */
.L_x_7:
[----:B------:R-:W1:Y:S02]  /*b1e0*/  S2R R0, SR_TID.X ;  /* 0x0000000000007919 */ /* 0x000e640000002100 */
[----:B-1----:R-:W-:-:S13]  /*b1f0*/  ISETP.GT.AND P0, PT, R0, 0x7f, PT ;  /* 0x0000007f0000780c */ /* 0x002fda0003f04270 */
[----:B------:R-:W-:Y:S05]  /*b200*/  @P0 EXIT ;  /* 0x000000000000094d */ /* 0x000fea0003800000 */
[----:B------:R-:W1:Y:S01]  /*b210*/  S2R R8, SR_CTAID.X ;  /* 0x0000000000087919 */ /* 0x000e620000002500 */
[----:B------:R-:W-:-:S05]  /*b220*/  MOV R3, c[0x0][0x4e8] ;  /* 0x00013a0000037a02 */ /* 0x000fca0000000f00 */
[----:B------:R-:W-:Y:S01]  /*b230*/  IMAD R2, R3, c[0x0][0x388], RZ ;  /* 0x0000e20003027a24 */ /* 0x000fe200078e02ff */
[----:B-1----:R-:W-:-:S04]  /*b240*/  LEA R8, R8, R0, 0x7 ;  /* 0x0000000008087211 */ /* 0x002fc800078e38ff */
[----:B------:R-:W-:-:S13]  /*b250*/  ISETP.GE.AND P0, PT, R8, R2, PT ;  /* 0x000000020800720c */ /* 0x000fda0003f06270 */
[----:B------:R-:W-:Y:S05]  /*b260*/  @P0 EXIT ;  /* 0x000000000000094d */ /* 0x000fea0003800000 */
[----:B------:R-:W1:Y:S01]  /*b270*/  S2R R7, SR_CTAID.Z ;  /* 0x0000000000077919 */ /* 0x000e620000002700 */
[----:B------:R-:W-:Y:S01]  /*b280*/  USHF.R.S32.HI UR6, URZ, 0x1f, UR9 ;  /* 0x0000001f3f067899 */ /* 0x000fe20008011409 */
[----:B------:R-:W-:Y:S01]  /*b290*/  ISETP.NE.AND P0, PT, R3, 0x1, PT ;  /* 0x000000010300780c */ /* 0x000fe20003f05270 */
[----:B------:R-:W-:Y:S01]  /*b2a0*/  ULDC.64 UR4, c[0x0][0x4d0] ;  /* 0x0001340000047ab9 */ /* 0x000fe20000000a00 */
[----:B------:R-:W2:Y:S01]  /*b2b0*/  S2R R9, SR_CTAID.Y ;  /* 0x0000000000097919 */ /* 0x000ea20000002600 */
[----:B------:R-:W-:Y:S01]  /*b2c0*/  UIMAD UR6, UR6, UR4, URZ ;  /* 0x00000004060672a4 */ /* 0x000fe2000f8e023f */
[----:B------:R-:W-:Y:S01]  /*b2d0*/  IADD3 R4, RZ, -UR9, RZ ;  /* 0x80000009ff047c10 */ /* 0x000fe2000fffe0ff */
[----:B------:R-:W-:Y:S01]  /*b2e0*/  UIMAD.WIDE.U32 UR12, UR9, UR4, URZ ;  /* 0x00000004090c72a5 */ /* 0x000fe2000f8e003f */
[----:B------:R-:W-:Y:S01]  /*b2f0*/  MOV R0, R8 ;  /* 0x0000000800007202 */ /* 0x000fe20000000f00 */
[----:B------:R-:W-:-:S04]  /*b300*/  UIMAD UR4, UR9, UR5, UR6 ;  /* 0x00000005090472a4 */ /* 0x000fc8000f8e0206 */
[----:B------:R-:W-:Y:S01]  /*b310*/  UIADD3 UR4, UR13, UR4, URZ ;  /* 0x000000040d047290 */ /* 0x000fe2000fffe03f */
[----:B------:R-:W-:Y:S01]  /*b320*/  MOV R3, UR13 ;  /* 0x0000000d00037c02 */ /* 0x000fe20008000f00 */
[----:B------:R-:W-:-:S04]  /*b330*/  @P0 IMAD.HI.U32 R5, R8, c[0x0][0x4ec], RZ ;  /* 0x00013b0008050a27 */ /* 0x000fc800078e00ff */
[----:B------:R-:W-:Y:S01]  /*b340*/  IMAD.U32 R2, RZ, RZ, UR12 ;  /* 0x0000000cff027e24 */ /* 0x000fe2000f8e00ff */
[----:B------:R-:W-:Y:S01]  /*b350*/  @P0 SHF.R.U32.HI R0, RZ, c[0x0][0x4f0], R5 ;  /* 0x00013c00ff000a19 */ /* 0x000fe20000011605 */
[----:B------:R-:W-:Y:S01]  /*b360*/  IMAD.U32 R3, RZ, RZ, UR4 ;  /* 0x00000004ff037e24 */ /* 0x000fe2000f8e00ff */
[----:B-1----:R-:W-:-:S03]  /*b370*/  SHF.R.S32.HI R6, RZ, 0x1f, R7 ;  /* 0x0000001fff067819 */ /* 0x002fc60000011407 */
[----:B------:R-:W-:-:S04]  /*b380*/  IMAD.WIDE.U32 R2, R7, c[0x0][0x4d8], R2 ;  /* 0x0001360007027a25 */ /* 0x000fc800078e0002 */
[----:B------:R-:W-:Y:S02]  /*b390*/  IMAD R6, R6, c[0x0][0x4d8], RZ ;  /* 0x0001360006067a24 */ /* 0x000fe400078e02ff */
[----:B--2---:R-:W-:Y:S02]  /*b3a0*/  IMAD R4, R4, c[0x0][0x550], R9 ;  /* 0x0001540004047a24 */ /* 0x004fe400078e0209 */
[----:B------:R-:W-:Y:S01]  /*b3b0*/  IMAD R5, R7, c[0x0][0x4dc], R6 ;  /* 0x0001370007057a24 */ /* 0x000fe200078e0206 */
[----:B------:R-:W-:Y:S02]  /*b3c0*/  IADD3 R7, -R0, RZ, RZ ;  /* 0x000000ff00077210 */ /* 0x000fe40007ffe1ff */
[----:B------:R-:W-:Y:S01]  /*b3d0*/  SHF.R.S32.HI R6, RZ, 0x1f, R4 ;  /* 0x0000001fff067819 */ /* 0x000fe20000011404 */
[----:B------:R-:W-:Y:S02]  /*b3e0*/  IMAD.IADD R3, R5, 0x1, R3 ;  /* 0x0000000105037824 */ /* 0x000fe400078e0203 */
[----:B------:R-:W-:Y:S01]  /*b3f0*/  IMAD R5, R7, c[0x0][0x4e8], R8 ;  /* 0x00013a0007057a24 */ /* 0x000fe200078e0208 */
[----:B------:R-:W-:Y:S01]  /*b400*/  SHF.R.S32.HI R7, RZ, 0x1f, R0 ;  /* 0x0000001fff077819 */ /* 0x000fe20000011400 */
[----:B------:R-:W-:-:S02]  /*b410*/  IMAD R6, R6, c[0x0][0x4e0], RZ ;  /* 0x0001380006067a24 */ /* 0x000fc400078e02ff */
[----:B------:R-:W-:-:S04]  /*b420*/  IMAD.WIDE.U32 R2, R4, c[0x0][0x4e0], R2 ;  /* 0x0001380004027a25 */ /* 0x000fc800078e0002 */
[----:B------:R-:W-:Y:S01]  /*b430*/  IMAD R6, R4, c[0x0][0x4e4], R6 ;  /* 0x0001390004067a24 */ /* 0x000fe200078e0206 */
[----:B------:R-:W-:Y:S02]  /*b440*/  SHF.R.S32.HI R4, RZ, 0x1f, R5 ;  /* 0x0000001fff047819 */ /* 0x000fe40000011405 */
[----:B------:R-:W-:-:S03]  /*b450*/  IADD3 R2, P0, R0, R2, RZ ;  /* 0x0000000200027210 */ /* 0x000fc60007f1e0ff */
[----:B------:R-:W-:Y:S01]  /*b460*/  IMAD R0, R4, c[0x0][0x4c8], RZ ;  /* 0x0001320004007a24 */ /* 0x000fe200078e02ff */
[----:B------:R-:W-:-:S03]  /*b470*/  IADD3.X R3, R7, R3, R6, P0, !PT ;  /* 0x0000000307037210 */ /* 0x000fc600007fe406 */
[C---:B------:R-:W-:Y:S02]  /*b480*/  IMAD R0, R5.reuse, c[0x0][0x4cc], R0 ;  /* 0x0001330005007a24 */ /* 0x040fe400078e0200 */
[----:B------:R-:W-:-:S05]  /*b490*/  IMAD.WIDE.U32 R2, R5, c[0x0][0x4c8], R2 ;  /* 0x0001320005027a25 */ /* 0x000fca00078e0002 */
[----:B------:R-:W-:Y:S02]  /*b4a0*/  IADD3 R0, R3, R0, RZ ;  /* 0x0000000003007210 */ /* 0x000fe40007ffe0ff */
[----:B------:R-:W-:-:S04]  /*b4b0*/  LEA R4, P0, R2, c[0x0][0x4a8], 0x2 ;  /* 0x00012a0002047a11 */ /* 0x000fc800078010ff */
[----:B------:R-:W-:Y:S02]  /*b4c0*/  LEA.HI.X R5, R2, c[0x0][0x4ac], R0, 0x2, P0 ;  /* 0x00012b0002057a11 */ /* 0x000fe400000f1400 */
[----:B------:R-:W-:-:S05]  /*b4d0*/  MOV R0, 0xff800000 ;  /* 0xff80000000007802 */ /* 0x000fca0000000f00 */
[----:B------:R-:W-:Y:S01]  /*b4e0*/  STG.E [R4.64], R0 ;  /* 0x0000000004007986 */ /* 0x000fe2000c10190a */
[----:B------:R-:W-:Y:S05]  /*b4f0*/  EXIT ;  /* 0x000000000000794d */ /* 0x000fea0003800000 */
.L_x_10:
[----:B------:R-:W-:-:S00]  /*b500*/  BRA `(.L_x_10) ;  /* 0xfffffff000007947 */ /* 0x000fc0000383ffff */
[----:B------:R-:W-:-:S00]  /*b510*/  NOP ;  /* 0x0000000000007918 */ /* 0x000fc00000000000 */
        /* <DEDUP_REMOVED lines=14> */
.L_x_2452:


//--------------------- .text._ZN7cutlass13device_kernelIN5flash19enable_sm80_to_sm89INS1_16FlashAttnFwdSm80INS1_25CollectiveMainloopFwdSm80ILi8ELi1ELb0EN4cute5tupleIJNS5_1CILi128EEENS7_ILi64EEENS7_ILi192EEEEEELi192ENS_10bfloat16_tEfNS_4arch4Sm80ELb0ELb0ELb0ELb1ELb0ELb0ELb1ELb1EEENS1_21CollectiveEpilogueFwdINS6_IJS8_SA_S9_EEENS6_IJNS7_ILi1EEESI_SI_EEESC_SE_Li256ELb1ELb1ELb1ELb0EEENS1_36VarlenDynamicPersistentTileSchedulerILi128ELi64ELi256ELi256ELb1ELb1ELb0ELb0ELb1ELb1EEEEEEEEEvNT_6ParamsE --------------------------
	.section	.text._ZN7cutlass13device_kernelIN5flash19enable_sm80_to_sm89INS1_16FlashAttnFwdSm80INS1_25CollectiveMainloopFwdSm80ILi8ELi1ELb0EN4cute5tupleIJNS5_1CILi128EEENS7_ILi64EEENS7_ILi192EEEEEELi192ENS_10bfloat16_tEfNS_4arch4Sm80ELb0ELb0ELb0ELb1ELb0ELb0ELb1ELb1EEENS1_21CollectiveEpilogueFwdINS6_IJS8_SA_S9_EEENS6_IJNS7_ILi1EEESI_SI_EEESC_SE_Li256ELb1ELb1ELb1ELb0EEENS1_36VarlenDynamicPersistentTileSchedulerILi128ELi64ELi256ELi256ELb1ELb1ELb0ELb0ELb1ELb1EEEEEEEEEvNT_6ParamsE,"ax",@progbits
	.sectioninfo	@"SHI_REGISTERS=255"
	.align	128
.text._ZN7cutlass13device_kernelIN5flash19enable_sm80_to_sm89INS1_16FlashAttnFwdSm80INS1_25CollectiveMainloopFwdSm80ILi8ELi1ELb0EN4cute5tupleIJNS5_1CILi128EEENS7_ILi64EEENS7_ILi192EEEEEELi192ENS_10bfloat16_tEfNS_4arch4Sm80ELb0ELb0ELb0ELb1ELb0ELb0ELb1ELb1EEENS1_21CollectiveEpilogueFwdINS6_IJS8_SA_S9_EEENS6_IJNS7_ILi1EEESI_SI_EEESC_SE_Li256ELb1ELb1ELb1ELb0EEENS1_36VarlenDynamicPersistentTileSchedulerILi128ELi64ELi256ELi256ELb1ELb1ELb0ELb0ELb1ELb1EEEEEEEEEvNT_6ParamsE:
        .type           _ZN7cutlass13device_kernelIN5flash19enable_sm80_to_sm89INS1_16FlashAttnFwdSm80INS1_25CollectiveMainloopFwdSm80ILi8ELi1ELb0EN4cute5tupleIJNS5_1CILi128EEENS7_ILi64EEENS7_ILi192EEEEEELi192ENS_10bfloat16_tEfNS_4arch4Sm80ELb0ELb0ELb0ELb1ELb0ELb0ELb1ELb1EEENS1_21CollectiveEpilogueFwdINS6_IJS8_SA_S9_EEENS6_IJNS7_ILi1EEESI_SI_EEESC_SE_Li256ELb1ELb1ELb1ELb0EEENS1_36VarlenDynamicPersistentTileSchedulerILi128ELi64ELi256ELi256ELb1ELb1ELb0ELb0ELb1ELb1EEEEEEEEEvNT_6ParamsE,@function
        .size           _ZN7cutlass13device_kernelIN5flash19enable_sm80_to_sm89INS1_16FlashAttnFwdSm80INS1_25CollectiveMainloopFwdSm80ILi8ELi1ELb0EN4cute5tupleIJNS5_1CILi128EEENS7_ILi64EEENS7_ILi192EEEEEELi192ENS_10bfloat16_tEfNS_4arch4Sm80ELb0ELb0ELb0ELb1ELb0ELb0ELb1ELb1EEENS1_21CollectiveEpilogueFwdINS6_IJS8_SA_S9_EEENS6_IJNS7_ILi1EEESI_SI_EEESC_SE_Li256ELb1ELb1ELb1ELb0EEENS1_36VarlenDynamicPersistentTileSchedulerILi128ELi64ELi256ELi256ELb1ELb1ELb0ELb0ELb1ELb1EEEEEEEEEvNT_6ParamsE,(.L_x_2453 - _ZN7cutlass13device_kernelIN5flash19enable_sm80_to_sm89INS1_16FlashAttnFwdSm80INS1_25CollectiveMainloopFwdSm80ILi8ELi1ELb0EN4cute5tupleIJNS5_1CILi128EEENS7_ILi64EEENS7_ILi192EEEEEELi192ENS_10bfloat16_tEfNS_4arch4Sm80ELb0ELb0ELb0ELb1ELb0ELb0ELb1ELb1EEENS1_21CollectiveEpilogueFwdINS6_IJS8_SA_S9_EEENS6_IJNS7_ILi1EEESI_SI_EEESC_SE_Li256ELb1ELb1ELb1ELb0EEENS1_36VarlenDynamicPersistentTileSchedulerILi128ELi64ELi256ELi256ELb1ELb1ELb0ELb0ELb1ELb1EEEEEEEEEvNT_6ParamsE)
        .other          _ZN7cutlass13device_kernelIN5flash19enable_sm80_to_sm89INS1_16FlashAttnFwdSm80INS1_25CollectiveMainloopFwdSm80ILi8ELi1ELb0EN4cute5tupleIJNS5_1CILi128EEENS7_ILi64EEENS7_ILi192EEEEEELi192ENS_10bfloat16_tEfNS_4arch4Sm80ELb0ELb0ELb0ELb1ELb0ELb0ELb1ELb1EEENS1_21CollectiveEpilogueFwdINS6_IJS8_SA_S9_EEENS6_IJNS7_ILi1EEESI_SI_EEESC_SE_Li256ELb1ELb1ELb1ELb0EEENS1_36VarlenDynamicPersistentTileSchedulerILi128ELi64ELi256ELi256ELb1ELb1ELb0ELb0ELb1ELb1EEEEEEEEEvNT_6ParamsE,@"STO_CUDA_ENTRY STV_DEFAULT"
_ZN7cutlass13device_kernelIN5flash19enable_sm80_to_sm89INS1_16FlashAttnFwdSm80INS1_25CollectiveMainloopFwdSm80ILi8ELi1ELb0EN4cute5tupleIJNS5_1CILi128EEENS7_ILi64EEENS7_ILi192EEEEEELi192ENS_10bfloat16_tEfNS_4arch4Sm80ELb0ELb0ELb0ELb1ELb0ELb0ELb1ELb1EEENS1_21CollectiveEpilogueFwdINS6_IJS8_SA_S9_EEENS6_IJNS7_ILi1EEESI_SI_EEESC_SE_Li256ELb1ELb1ELb1ELb0EEENS1_36VarlenDynamicPersistentTileSchedulerILi128ELi64ELi256ELi256ELb1ELb1ELb0ELb0ELb1ELb1EEEEEEEEEvNT_6ParamsE:
[----:B------:R-:W-:Y:S02]  /*0000*/  MOV R1, c[0x0][0x28] ;  /* 0x00000a0000017a02 */ /* 0x000fe40000000f00 */
[----:B------:R-:W1:Y:S01]  /*0010*/  S2R R201, SR_TID.X ;  /* 0x0000000000c97919 */ /* 0x000e620000002100 */
[----:B------:R-:W-:Y:S01]  /*0020*/  ULDC.64 UR6, c[0x0][0x118] ;  /* 0x0000460000067ab9 */ /* 0x000fe20000000a00 */
[----:B------:R-:W-:Y:S01]  /*0030*/  IMAD.MOV.U32 R200, RZ, RZ, RZ ;  /* 0x000000ffffc87224 */ /* 0x000fe200078e00ff */
[----:B------:R-:W-:Y:S01]  /*0040*/  MOV R196, 0xffffffff ;  /* 0xffffffff00c47802 */ /* 0x000fe20000000f00 */
[----:B------:R-:W-:Y:S02]  /*0050*/  IMAD.MOV.U32 R199, RZ, RZ, -0x1 ;  /* 0xffffffffffc77424 */ /* 0x000fe400078e00ff */
[----:B------:R-:W-:Y:S01]  /*0060*/  IMAD.MOV.U32 R191, RZ, RZ, -0x1 ;  /* 0xffffffffffbf7424 */ /* 0x000fe200078e00ff */
[----:B-1----:R-:W-:-:S06]  /*0070*/  SHF.R.U32.HI R211, RZ, 0x5, R201 ;  /* 0x00000005ffd37819 */ /* 0x002fcc00000116c9 */
[----:B------:R-:W1:Y:S02]  /*0080*/  SHFL.IDX PT, R211, R211, RZ, 0x1f ;  /* 0x00001fffd3d37589 */ /* 0x000e6400000e0000 */
[----:B-1----:R-:W-:-:S13]  /*0090*/  ISETP.NE.AND P0, PT, R211, RZ, PT ;  /* 0x000000ffd300720c */ /* 0x002fda0003f05270 */
[----:B------:R-:W-:Y:S06]  /*00a0*/  @P0 BAR.SYNC.DEFER_BLOCKING 0x5, 0x100 ;  /* 0x0144000000000b1d */ /* 0x000fec0000010000 */
[----:B------:R-:W1:Y:S04]  /*00b0*/  @P0 LDS.128 R192, [0x18100] ;  /* 0x01810000ffc00984 */ /* 0x000e680000000c00 */
[----:B------:R-:W-:Y:S06]  /*00c0*/  @P0 BAR.ARV 0x4, 0x100 ;  /* 0x0104000000000b1d */ /* 0x000fec0000002000 */
[----:B------:R-:W-:Y:S05]  /*00d0*/  @P0 BRA `(.L_x_11) ;  /* 0x00000a1000000947 */ /* 0x000fea0003800000 */
[----:B------:R-:W-:Y:S01]  /*00e0*/  LOP3.LUT R3, R201, 0x1f, RZ, 0xc0, !PT ;  /* 0x0000001fc9037812 */ /* 0x000fe200078ec0ff */
[----:B------:R-:W-:-:S02]  /*00f0*/  IMAD.MOV.U32 R8, RZ, RZ, RZ ;  /* 0x000000ffff087224 */ /* 0x000fc400078e00ff */
[----:B------:R-:W-:Y:S01]  /*0100*/  IMAD.MOV.U32 R4, RZ, RZ, RZ ;  /* 0x000000ffff047224 */ /* 0x000fe200078e00ff */
[----:B------:R-:W-:-:S04]  /*0110*/  ISETP.NE.AND P6, PT, R3, 0x1f, PT ;  /* 0x0000001f0300780c */ /* 0x000fc80003fc5270 */
[----:B------:R-:W-:-:S13]  /*0120*/  ISETP.GE.OR P0, PT, R3, c[0x0][0x53c], !P6 ;  /* 0x00014f0003007a0c */ /* 0x000fda0007706670 */
[----:B------:R-:W-:Y:S02]  /*0130*/  @!P0 IMAD.MOV.U32 R2, RZ, RZ, 0x4 ;  /* 0x00000004ff028424 */ /* 0x000fe400078e00ff */
[----:B------:R-:W-:Y:S02]  /*0140*/  @!P0 IMAD.MOV.U32 R0, RZ, RZ, 0x4 ;  /* 0x00000004ff008424 */ /* 0x000fe400078e00ff */
[----:B------:R-:W-:-:S04]  /*0150*/  @!P0 IMAD.WIDE.U32 R6, R3, R2, c[0x0][0x580] ;  /* 0x0001600003068625 */ /* 0x000fc800078e0002 */
[C---:B------:R-:W-:Y:S01]  /*0160*/  @!P0 IMAD.WIDE.U32 R10, R3.reuse, R0, c[0x0][0x578] ;  /* 0x00015e00030a8625 */ /* 0x040fe200078e0000 */
[----:B------:R-:W2:Y:S04]  /*0170*/  @!P0 LDG.E R8, [R6.64] ;  /* 0x0000000606088981 */ /* 0x000ea8000c1e1900 */
[----:B------:R-:W2:Y:S01]  /*0180*/  @!P0 LDG.E R4, [R10.64] ;  /* 0x000000060a048981 */ /* 0x000ea2000c1e1900 */
[C---:B------:R-:W-:Y:S01]  /*0190*/  ISETP.NE.AND P5, PT, R3.reuse, RZ, PT ;  /* 0x000000ff0300720c */ /* 0x040fe20003fa5270 */
[----:B------:R-:W3:Y:S01]  /*01a0*/  S2UR UR4, SR_CTAID.X ;  /* 0x00000000000479c3 */ /* 0x000ee20000002500 */
[C---:B------:R-:W-:Y:S02]  /*01b0*/  ISETP.GE.U32.AND P4, PT, R3.reuse, 0x2, PT ;  /* 0x000000020300780c */ /* 0x040fe40003f86070 */
[----:B------:R-:W-:-:S02]  /*01c0*/  ISETP.GE.U32.AND P3, PT, R3, 0x4, PT ;  /* 0x000000040300780c */ /* 0x000fc40003f66070 */
[C---:B------:R-:W-:Y:S02]  /*01d0*/  ISETP.GE.U32.AND P2, PT, R3.reuse, 0x8, PT ;  /* 0x000000080300780c */ /* 0x040fe40003f46070 */
[----:B------:R-:W-:Y:S02]  /*01e0*/  ISETP.GE.U32.AND P1, PT, R3, 0x10, PT ;  /* 0x000000100300780c */ /* 0x000fe40003f26070 */
[----:B-1----:R-:W-:Y:S01]  /*01f0*/  MOV R195, RZ ;  /* 0x000000ff00c37202 */ /* 0x002fe20000000f00 */
[----:B--2---:R-:W-:-:S05]  /*0200*/  IMAD R0, R8, R4, RZ ;  /* 0x0000000408007224 */ /* 0x004fca00078e02ff */
[----:B------:R-:W1:Y:S02]  /*0210*/  SHFL.UP PT, R2, R0, 0x1, RZ ;  /* 0x0420000000027989 */ /* 0x000e6400000e00ff */
[----:B-1----:R-:W-:-:S05]  /*0220*/  SEL R2, R2, RZ, P5 ;  /* 0x000000ff02027207 */ /* 0x002fca0002800000 */
[----:B------:R-:W-:-:S05]  /*0230*/  IMAD.IADD R2, R0, 0x1, R2 ;  /* 0x0000000100027824 */ /* 0x000fca00078e0202 */
[----:B------:R-:W1:Y:S02]  /*0240*/  SHFL.UP PT, R0, R2, 0x2, RZ ;  /* 0x0440000002007989 */ /* 0x000e6400000e00ff */
[----:B-1----:R-:W-:-:S04]  /*0250*/  SEL R0, R0, RZ, P4 ;  /* 0x000000ff00007207 */ /* 0x002fc80002000000 */
[----:B------:R-:W-:-:S05]  /*0260*/  IADD3 R0, R2, R0, RZ ;  /* 0x0000000002007210 */ /* 0x000fca0007ffe0ff */
[----:B------:R-:W1:Y:S02]  /*0270*/  SHFL.UP PT, R2, R0, 0x4, RZ ;  /* 0x0480000000027989 */ /* 0x000e6400000e00ff */
[----:B-1----:R-:W-:-:S05]  /*0280*/  SEL R2, R2, RZ, P3 ;  /* 0x000000ff02027207 */ /* 0x002fca0001800000 */
[----:B------:R-:W-:-:S05]  /*0290*/  IMAD.IADD R2, R0, 0x1, R2 ;  /* 0x0000000100027824 */ /* 0x000fca00078e0202 */
[----:B------:R-:W1:Y:S02]  /*02a0*/  SHFL.UP PT, R0, R2, 0x8, RZ ;  /* 0x0500000002007989 */ /* 0x000e6400000e00ff */
[----:B-1----:R-:W-:-:S05]  /*02b0*/  SEL R0, R0, RZ, P2 ;  /* 0x000000ff00007207 */ /* 0x002fca0001000000 */
[----:B------:R-:W-:-:S05]  /*02c0*/  IMAD.IADD R0, R2, 0x1, R0 ;  /* 0x0000000102007824 */ /* 0x000fca00078e0200 */
[----:B------:R-:W1:Y:S02]  /*02d0*/  SHFL.UP PT, R9, R0, 0x10, RZ ;  /* 0x0600000000097989 */ /* 0x000e6400000e00ff */
[----:B-1----:R-:W-:-:S05]  /*02e0*/  SEL R9, R9, RZ, P1 ;  /* 0x000000ff09097207 */ /* 0x002fca0000800000 */
[----:B------:R-:W-:-:S05]  /*02f0*/  IMAD.IADD R9, R0, 0x1, R9 ;  /* 0x0000000100097824 */ /* 0x000fca00078e0209 */
[----:B------:R-:W1:Y:S02]  /*0300*/  SHFL.IDX PT, R0, R9, 0x1f, 0x1f ;  /* 0x03e01f0009007f89 */ /* 0x000e6400000e0000 */
[----:B-1----:R-:W-:-:S04]  /*0310*/  IMAD R0, R0, c[0x0][0x538], RZ ;  /* 0x00014e0000007a24 */ /* 0x002fc800078e02ff */
[----:B------:R-:W-:Y:S01]  /*0320*/  IMAD.MOV.U32 R5, RZ, RZ, R0 ;  /* 0x000000ffff057224 */ /* 0x000fe200078e0000 */
[----:B---3--:R-:W-:-:S13]  /*0330*/  ISETP.GT.AND P0, PT, R0, UR4, PT ;  /* 0x0000000400007c0c */ /* 0x008fda000bf04270 */
[----:B------:R-:W-:Y:S05]  /*0340*/  @P0 BRA `(.L_x_12) ;  /* 0x0000026000000947 */ /* 0x000fea0003800000 */
[----:B------:R-:W-:Y:S02]  /*0350*/  MOV R0, R5 ;  /* 0x0000000500007202 */ /* 0x000fe40000000f00 */
[----:B------:R-:W-:-:S04]  /*0360*/  MOV R195, RZ ;  /* 0x000000ff00c37202 */ /* 0x000fc80000000f00 */
.L_x_16:
[----:B------:R-:W-:-:S04]  /*0370*/  IADD3 R195, R195, 0x1f, RZ ;  /* 0x0000001fc3c37810 */ /* 0x000fc80007ffe0ff */
[----:B------:R-:W-:-:S13]  /*0380*/  ISETP.GE.AND P0, PT, R195, c[0x0][0x53c], PT ;  /* 0x00014f00c3007a0c */ /* 0x000fda0003f06270 */
[----:B------:R-:W-:Y:S05]  /*0390*/  @P0 BRA `(.L_x_13) ;  /* 0x000006d000000947 */ /* 0x000fea0003800000 */
[----:B------:R-:W-:Y:S02]  /*03a0*/  IADD3 R6, R3, R195, RZ ;  /* 0x000000c303067210 */ /* 0x000fe40007ffe0ff */
[----:B------:R-:W-:Y:S02]  /*03b0*/  MOV R8, RZ ;  /* 0x000000ff00087202 */ /* 0x000fe40000000f00 */
[----:B------:R-:W-:Y:S02]  /*03c0*/  ISETP.GE.OR P0, PT, R6, c[0x0][0x53c], !P6 ;  /* 0x00014f0006007a0c */ /* 0x000fe40007706670 */
[----:B------:R-:W-:-:S11]  /*03d0*/  MOV R4, RZ ;  /* 0x000000ff00047202 */ /* 0x000fd60000000f00 */
[----:B------:R-:W-:Y:S02]  /*03e0*/  @!P0 MOV R5, 0x4 ;  /* 0x0000000400058802 */ /* 0x000fe40000000f00 */
[----:B------:R-:W-:-:S03]  /*03f0*/  @!P0 MOV R2, 0x4 ;  /* 0x0000000400028802 */ /* 0x000fc60000000f00 */
[----:B------:R-:W-:-:S04]  /*0400*/  @!P0 IMAD.WIDE R10, R6, R5, c[0x0][0x580] ;  /* 0x00016000060a8625 */ /* 0x000fc800078e0205 */
[----:B------:R-:W-:Y:S01]  /*0410*/  @!P0 IMAD.WIDE R6, R6, R2, c[0x0][0x578] ;  /* 0x00015e0006068625 */ /* 0x000fe200078e0202 */
[----:B------:R-:W2:Y:S04]  /*0420*/  @!P0 LDG.E R8, [R10.64] ;  /* 0x000000060a088981 */ /* 0x000ea8000c1e1900 */
[----:B------:R-:W2:Y:S02]  /*0430*/  @!P0 LDG.E R4, [R6.64] ;  /* 0x0000000606048981 */ /* 0x000ea4000c1e1900 */
[----:B--2---:R-:W-:Y:S01]  /*0440*/  IMAD R9, R8, R4, RZ ;  /* 0x0000000408097224 */ /* 0x004fe200078e02ff */
[----:B------:R-:W-:Y:S05]  /*0450*/  BRA.DIV ~URZ, `(.L_x_14) ;  /* 0x0000b6e27f007947 */ /* 0x000fea000b800000 */
[----:B------:R1:W2:Y:S02]  /*0460*/  SHFL.UP PT, R2, R9, 0x1, RZ ;  /* 0x0420000009027989 */ /* 0x0002a400000e00ff */
.L_x_104:
[----:B--2---:R-:W-:-:S04]  /*0470*/  SEL R2, R2, RZ, P5 ;  /* 0x000000ff02027207 */ /* 0x004fc80002800000 */
[----:B-1----:R-:W-:Y:S01]  /*0480*/  IADD3 R9, R9, R2, RZ ;  /* 0x0000000209097210 */ /* 0x002fe20007ffe0ff */
[----:B------:R-:W-:Y:S05]  /*0490*/  BRA.DIV ~URZ, `(.L_x_15) ;  /* 0x0000b7027f007947 */ /* 0x000fea000b800000 */
        /* <DEDUP_REMOVED lines=12> */
[----:B------:R1:W2:Y:S02]  /*0560*/  SHFL.IDX PT, R5, R9, 0x1f, 0x1f ;  /* 0x03e01f0009057f89 */ /* 0x0002a400000e0000 */
.L_x_105:
[----:B--2---:R-:W-:-:S05]  /*0570*/  IMAD R5, R5, c[0x0][0x538], RZ ;  /* 0x00014e0005057a24 */ /* 0x004fca00078e02ff */
[----:B------:R-:W-:-:S04]  /*0580*/  IADD3 R0, R5, R0, RZ ;  /* 0x0000000005007210 */ /* 0x000fc80007ffe0ff */
[----:B------:R-:W-:-:S13]  /*0590*/  ISETP.GT.AND P0, PT, R0, UR4, PT ;  /* 0x0000000400007c0c */ /* 0x000fda000bf04270 */
[----:B-1----:R-:W-:Y:S05]  /*05a0*/  @!P0 BRA `(.L_x_16) ;  /* 0xfffffdc000008947 */ /* 0x002fea000383ffff */
.L_x_12:
[----:B------:R-:W-:-:S05]  /*05b0*/  IADD3 R192, -R5, R0, RZ ;  /* 0x0000000005c07210 */ /* 0x000fca0007ffe1ff */
[----:B------:R-:W-:-:S05]  /*05c0*/  IMAD R0, R9, c[0x0][0x538], R192 ;  /* 0x00014e0009007a24 */ /* 0x000fca00078e02c0 */
[----:B------:R-:W-:Y:S01]  /*05d0*/  ISETP.GT.AND P0, PT, R0, UR4, PT ;  /* 0x0000000400007c0c */ /* 0x000fe2000bf04270 */
[----:B------:R-:W-:-:S12]  /*05e0*/  BRA.DIV ~URZ, `(.L_x_17) ;  /* 0x0000b7927f007947 */ /* 0x000fd8000b800000 */
[----:B------:R-:W-:-:S04]  /*05f0*/  VOTE.ANY R10, PT, !P0 ;  /* 0x00000000000a7806 */ /* 0x000fc800040e0100 */
.L_x_106:
[----:B------:R1:W2:Y:S01]  /*0600*/  POPC R0, R10 ;  /* 0x0000000a00007309 */ /* 0x0002a20000000000 */
[----:B------:R-:W-:Y:S05]  /*0610*/  BRA.DIV ~URZ, `(.L_x_18) ;  /* 0x0000b7a27f007947 */ /* 0x000fea000b800000 */
[----:B--2---:R2:W3:Y:S01]  /*0620*/  SHFL.IDX PT, R8, R8, R0, 0x1f ;  /* 0x00001f0008087589 */ /* 0x0044e200000e0000 */
[----:B------:R-:W-:-:S03]  /*0630*/  MOV R11, RZ ;  /* 0x000000ff000b7202 */ /* 0x000fc60000000f00 */
[----:B------:R2:W4:Y:S04]  /*0640*/  SHFL.IDX PT, R4, R4, R0, 0x1f ;  /* 0x00001f0004047589 */ /* 0x00052800000e0000 */
.L_x_107:
[----:B------:R-:W-:Y:S01]  /*0650*/  ISETP.NE.AND P0, PT, R10, RZ, PT ;  /* 0x000000ff0a00720c */ /* 0x000fe20003f05270 */
[----:B------:R-:W-:-:S12]  /*0660*/  BSSY B0, `(.L_x_19) ;  /* 0x0000005000007945 */ /* 0x000fd80003800000 */
[----:B------:R-:W-:Y:S05]  /*0670*/  @!P0 BRA `(.L_x_20) ;  /* 0x0000003000008947 */ /* 0x000fea0003800000 */
[----:B------:R-:W-:Y:S01]  /*0680*/  IADD3 R6, R0, -0x1, RZ ;  /* 0xffffffff00067810 */ /* 0x000fe20007ffe0ff */
[----:B------:R-:W-:Y:S05]  /*0690*/  BRA.DIV ~URZ, `(.L_x_21) ;  /* 0x0000b8027f007947 */ /* 0x000fea000b800000 */
[----:B------:R1:W2:Y:S02]  /*06a0*/  SHFL.IDX PT, R11, R9, R6, 0x1f ;  /* 0x00001f06090b7589 */ /* 0x0002a400000e0000 */
.L_x_20:
[----:B------:R-:W-:Y:S05]  /*06b0*/  BSYNC B0 ;  /* 0x0000000000007941 */ /* 0x000fea0003800000 */
.L_x_19:
[----:B---3--:R-:W-:Y:S01]  /*06c0*/  IABS R2, R8 ;  /* 0x0000000800027213 */ /* 0x008fe20000000000 */
[----:B--2---:R-:W-:Y:S01]  /*06d0*/  IMAD R192, R11, c[0x0][0x538], R192 ;  /* 0x00014e000bc07a24 */ /* 0x004fe200078e02c0 */
[----:B-1--4-:R-:W-:Y:S02]  /*06e0*/  IABS R10, R4 ;  /* 0x00000004000a7213 */ /* 0x012fe40000000000 */
[----:B------:R-:W1:Y:S01]  /*06f0*/  I2F.RP R6, R2 ;  /* 0x0000000200067306 */ /* 0x000e620000209400 */
[----:B------:R-:W-:Y:S02]  /*0700*/  IADD3 R195, R0, R195, RZ ;  /* 0x000000c300c37210 */ /* 0x000fe40007ffe0ff */
[----:B------:R-:W-:-:S04]  /*0710*/  IADD3 R193, -R192, UR4, RZ ;  /* 0x00000004c0c17c10 */ /* 0x000fc8000fffe1ff */
[----:B------:R-:W-:Y:S01]  /*0720*/  IABS R9, R193 ;  /* 0x000000c100097213 */ /* 0x000fe20000000000 */
[----:B------:R-:W2:Y:S08]  /*0730*/  I2F.RP R12, R10 ;  /* 0x0000000a000c7306 */ /* 0x000eb00000209400 */
[----:B-1----:R-:W1:Y:S08]  /*0740*/  MUFU.RCP R6, R6 ;  /* 0x0000000600067308 */ /* 0x002e700000001000 */
[----:B--2---:R-:W2:Y:S01]  /*0750*/  MUFU.RCP R12, R12 ;  /* 0x0000000c000c7308 */ /* 0x004ea20000001000 */
[----:B-1----:R-:W-:-:S07]  /*0760*/  IADD3 R6, R6, 0xffffffe, RZ ;  /* 0x0ffffffe06067810 */ /* 0x002fce0007ffe0ff */
[----:B------:R-:W1:Y:S01]  /*0770*/  F2I.FTZ.U32.TRUNC.NTZ R7, R6 ;  /* 0x0000000600077305 */ /* 0x000e62000021f000 */
[----:B--2---:R-:W-:-:S07]  /*0780*/  IADD3 R12, R12, 0xffffffe, RZ ;  /* 0x0ffffffe0c0c7810 */ /* 0x004fce0007ffe0ff */
[----:B------:R2:W3:Y:S01]  /*0790*/  F2I.FTZ.U32.TRUNC.NTZ R13, R12 ;  /* 0x0000000c000d7305 */ /* 0x0004e2000021f000 */
[----:B-1----:R-:W-:Y:S02]  /*07a0*/  IMAD.MOV R5, RZ, RZ, -R7 ;  /* 0x000000ffff057224 */ /* 0x002fe400078e0a07 */
[----:B------:R-:W-:Y:S02]  /*07b0*/  IMAD.MOV.U32 R6, RZ, RZ, RZ ;  /* 0x000000ffff067224 */ /* 0x000fe400078e00ff */
[----:B------:R-:W-:Y:S01]  /*07c0*/  IMAD.MOV.U32 R11, RZ, RZ, R5 ;  /* 0x000000ffff0b7224 */ /* 0x000fe200078e0005 */
[----:B------:R-:W-:-:S03]  /*07d0*/  IABS R5, R8 ;  /* 0x0000000800057213 */ /* 0x000fc60000000000 */
[----:B------:R-:W-:Y:S01]  /*07e0*/  IMAD R11, R11, R2, RZ ;  /* 0x000000020b0b7224 */ /* 0x000fe200078e02ff */
[----:B--2---:R-:W-:Y:S01]  /*07f0*/  MOV R12, RZ ;  /* 0x000000ff000c7202 */ /* 0x004fe20000000f00 */
[----:B------:R-:W-:Y:S02]  /*0800*/  IMAD.MOV R5, RZ, RZ, -R5 ;  /* 0x000000ffff057224 */ /* 0x000fe400078e0a05 */
[----:B------:R-:W-:-:S04]  /*0810*/  IMAD.HI.U32 R11, R7, R11, R6 ;  /* 0x0000000b070b7227 */ /* 0x000fc800078e0006 */
[----:B---3--:R-:W-:Y:S02]  /*0820*/  IMAD.MOV R7, RZ, RZ, -R13 ;  /* 0x000000ffff077224 */ /* 0x008fe400078e0a0d */
[----:B------:R-:W-:-:S04]  /*0830*/  IMAD.HI.U32 R6, R11, R9, RZ ;  /* 0x000000090b067227 */ /* 0x000fc800078e00ff */
[----:B------:R-:W-:Y:S02]  /*0840*/  IMAD R5, R6, R5, R9 ;  /* 0x0000000506057224 */ /* 0x000fe400078e0209 */
[----:B------:R-:W-:-:S03]  /*0850*/  IMAD R7, R7, R10, RZ ;  /* 0x0000000a07077224 */ /* 0x000fc600078e02ff */
[----:B------:R-:W-:Y:S01]  /*0860*/  ISETP.GT.U32.AND P1, PT, R2, R5, PT ;  /* 0x000000050200720c */ /* 0x000fe20003f24070 */
[----:B------:R-:W-:-:S12]  /*0870*/  IMAD.HI.U32 R7, R13, R7, R12 ;  /* 0x000000070d077227 */ /* 0x000fd800078e000c */
[----:B------:R-:W-:Y:S01]  /*0880*/  @!P1 IMAD.IADD R5, R5, 0x1, -R2 ;  /* 0x0000000105059824 */ /* 0x000fe200078e0a02 */
[----:B------:R-:W-:Y:S02]  /*0890*/  @!P1 IADD3 R6, R6, 0x1, RZ ;  /* 0x0000000106069810 */ /* 0x000fe40007ffe0ff */
[----:B------:R-:W-:Y:S02]  /*08a0*/  ISETP.NE.AND P1, PT, R8, RZ, PT ;  /* 0x000000ff0800720c */ /* 0x000fe40003f25270 */
[----:B------:R-:W-:Y:S02]  /*08b0*/  ISETP.GE.U32.AND P2, PT, R5, R2, PT ;  /* 0x000000020500720c */ /* 0x000fe40003f46070 */
[----:B------:R-:W-:-:S04]  /*08c0*/  LOP3.LUT R2, R193, R8, RZ, 0x3c, !PT ;  /* 0x00000008c1027212 */ /* 0x000fc800078e3cff */
[----:B------:R-:W-:Y:S02]  /*08d0*/  ISETP.GE.AND P0, PT, R2, RZ, PT ;  /* 0x000000ff0200720c */ /* 0x000fe40003f06270 */
[----:B------:R-:W-:-:S05]  /*08e0*/  IABS R2, R4 ;  /* 0x0000000400027213 */ /* 0x000fca0000000000 */
[----:B------:R-:W-:Y:S01]  /*08f0*/  @P2 IADD3 R6, R6, 0x1, RZ ;  /* 0x0000000106062810 */ /* 0x000fe20007ffe0ff */
[----:B------:R-:W-:-:S05]  /*0900*/  IMAD.MOV R2, RZ, RZ, -R2 ;  /* 0x000000ffff027224 */ /* 0x000fca00078e0a02 */
[----:B------:R-:W-:Y:S01]  /*0910*/  @!P0 IMAD.MOV R6, RZ, RZ, -R6 ;  /* 0x000000ffff068224 */ /* 0x000fe200078e0a06 */
[----:B------:R-:W-:-:S04]  /*0920*/  @!P1 LOP3.LUT R6, RZ, R8, RZ, 0x33, !PT ;  /* 0x00000008ff069212 */ /* 0x000fc800078e33ff */
[----:B------:R-:W-:Y:S01]  /*0930*/  IABS R5, R6 ;  /* 0x0000000600057213 */ /* 0x000fe20000000000 */
[----:B------:R-:W-:-:S04]  /*0940*/  IMAD R8, R6, R8, RZ ;  /* 0x0000000806087224 */ /* 0x000fc800078e02ff */
[----:B------:R-:W-:-:S04]  /*0950*/  IMAD.HI.U32 R7, R7, R5, RZ ;  /* 0x0000000507077227 */ /* 0x000fc800078e00ff */
[----:B------:R-:W-:Y:S02]  /*0960*/  IMAD R2, R7, R2, R5 ;  /* 0x0000000207027224 */ /* 0x000fe400078e0205 */
[----:B------:R-:W-:-:S03]  /*0970*/  IMAD.IADD R193, R193, 0x1, -R8 ;  /* 0x00000001c1c17824 */ /* 0x000fc600078e0a08 */
[----:B------:R-:W-:-:S13]  /*0980*/  ISETP.GT.U32.AND P1, PT, R10, R2, PT ;  /* 0x000000020a00720c */ /* 0x000fda0003f24070 */
[----:B------:R-:W-:Y:S01]  /*0990*/  @!P1 IMAD.IADD R2, R2, 0x1, -R10 ;  /* 0x0000000102029824 */ /* 0x000fe200078e0a0a */
[----:B------:R-:W-:Y:S02]  /*09a0*/  @!P1 IADD3 R7, R7, 0x1, RZ ;  /* 0x0000000107079810 */ /* 0x000fe40007ffe0ff */
[----:B------:R-:W-:Y:S02]  /*09b0*/  ISETP.NE.AND P1, PT, R4, RZ, PT ;  /* 0x000000ff0400720c */ /* 0x000fe40003f25270 */
[----:B------:R-:W-:Y:S02]  /*09c0*/  ISETP.GE.U32.AND P2, PT, R2, R10, PT ;  /* 0x0000000a0200720c */ /* 0x000fe40003f46070 */
[----:B------:R-:W-:-:S04]  /*09d0*/  LOP3.LUT R2, R6, R4, RZ, 0x3c, !PT ;  /* 0x0000000406027212 */ /* 0x000fc800078e3cff */
[----:B------:R-:W-:-:S07]  /*09e0*/  ISETP.GE.AND P0, PT, R2, RZ, PT ;  /* 0x000000ff0200720c */ /* 0x000fce0003f06270 */
[----:B------:R-:W-:-:S06]  /*09f0*/  @P2 IADD3 R7, R7, 0x1, RZ ;  /* 0x0000000107072810 */ /* 0x000fcc0007ffe0ff */
[----:B------:R-:W-:Y:S01]  /*0a00*/  @!P0 IMAD.MOV R7, RZ, RZ, -R7 ;  /* 0x000000ffff078224 */ /* 0x000fe200078e0a07 */
[----:B------:R-:W-:-:S05]  /*0a10*/  @!P1 LOP3.LUT R7, RZ, R4, RZ, 0x33, !PT ;  /* 0x00000004ff079212 */ /* 0x000fca00078e33ff */
[----:B------:R-:W-:-:S04]  /*0a20*/  IMAD.MOV R2, RZ, RZ, -R7 ;  /* 0x000000ffff027224 */ /* 0x000fc800078e0a07 */
[C---:B------:R-:W-:Y:S02]  /*0a30*/  IMAD R2, R4.reuse, R2, R6 ;  /* 0x0000000204027224 */ /* 0x040fe400078e0206 */
[----:B------:R-:W-:-:S04]  /*0a40*/  IMAD R4, R4, 0x1000000, R7 ;  /* 0x0100000004047824 */ /* 0x000fc800078e0207 */
[----:B------:R-:W-:Y:S01]  /*0a50*/  IMAD R194, R2, 0x10000, R4 ;  /* 0x0001000002c27824 */ /* 0x000fe200078e0204 */
[----:B------:R-:W-:Y:S05]  /*0a60*/  BRA `(.L_x_22) ;  /* 0x0000004000007947 */ /* 0x000fea0003800000 */
.L_x_13:
[----:B------:R-:W-:Y:S01]  /*0a70*/  IMAD.MOV.U32 R193, RZ, RZ, RZ ;  /* 0x000000ffffc17224 */ /* 0x000fe200078e00ff */
[----:B------:R-:W-:Y:S01]  /*0a80*/  MOV R194, RZ ;  /* 0x000000ff00c27202 */ /* 0x000fe20000000f00 */
[----:B------:R-:W-:Y:S01]  /*0a90*/  IMAD.U32 R192, RZ, RZ, UR4 ;  /* 0x00000004ffc07e24 */ /* 0x000fe2000f8e00ff */
[----:B------:R-:W-:Y:S02]  /*0aa0*/  MOV R195, c[0x0][0x53c] ;  /* 0x00014f0000c37a02 */ /* 0x000fe40000000f00 */
.L_x_22:
[----:B------:R-:W-:Y:S01]  /*0ab0*/  ISETP.NE.AND P0, PT, R3, RZ, PT ;  /* 0x000000ff0300720c */ /* 0x000fe20003f05270 */
[----:B------:R-:W-:-:S12]  /*0ac0*/  WARPSYNC 0xffffffff ;  /* 0xffffffff00007948 */ /* 0x000fd80003800000 */
[----:B------:R1:W-:Y:S04]  /*0ad0*/  @!P0 STS.128 [0x18100], R192 ;  /* 0x018100c0ff008388 */ /* 0x0003e80000000c00 */
[----:B------:R-:W-:Y:S06]  /*0ae0*/  BAR.ARV 0x5, 0x100 ;  /* 0x0144000000007b1d */ /* 0x000fec0000002000 */
.L_x_11:
[----:B-1----:R-:W-:-:S13]  /*0af0*/  ISETP.GE.AND P0, PT, R195, c[0x0][0x53c], PT ;  /* 0x00014f00c3007a0c */ /* 0x002fda0003f06270 */
[----:B------:R-:W-:Y:S05]  /*0b00*/  @P0 EXIT ;  /* 0x000000000000094d */ /* 0x000fea0003800000 */
[----:B------:R-:W-:-:S04]  /*0b10*/  SHF.R.S32.HI R3, RZ, 0x1f, R201 ;  /* 0x0000001fff037819 */ /* 0x000fc800000114c9 */
[CC--:B------:R-:W-:Y:S02]  /*0b20*/  LEA.HI R10, R3.reuse, R201.reuse, RZ, 0x4 ;  /* 0x000000c9030a7211 */ /* 0x0c0fe400078f20ff */
[CC--:B------:R-:W-:Y:S02]  /*0b30*/  LEA.HI R8, R3.reuse, R201.reuse, RZ, 0x3 ;  /* 0x000000c903087211 */ /* 0x0c0fe400078f18ff */
[----:B------:R-:W-:Y:S02]  /*0b40*/  SHF.R.S32.HI R2, RZ, 0x4, R10 ;  /* 0x00000004ff027819 */ /* 0x000fe4000001140a */
[----:B------:R-:W-:Y:S02]  /*0b50*/  LEA.HI R0, R3, R201, RZ, 0x2 ;  /* 0x000000c903007211 */ /* 0x000fe400078f10ff */
[----:B------:R-:W-:Y:S02]  /*0b60*/  LEA.HI R4, R10, R2, RZ, 0x1 ;  /* 0x000000020a047211 */ /* 0x000fe400078f08ff */
[----:B------:R-:W-:-:S02]  /*0b70*/  LOP3.LUT R209, R8, 0xfffffff8, RZ, 0xc0, !PT ;  /* 0xfffffff808d17812 */ /* 0x000fc400078ec0ff */
[--C-:B------:R-:W-:Y:S02]  /*0b80*/  SHF.R.S32.HI R6, RZ, 0x2, R0.reuse ;  /* 0x00000002ff067819 */ /* 0x100fe40000011400 */
[----:B------:R-:W-:Y:S01]  /*0b90*/  SHF.R.S32.HI R7, RZ, 0x1f, R0 ;  /* 0x0000001fff077819 */ /* 0x000fe20000011400 */
[----:B------:R-:W-:Y:S01]  /*0ba0*/  IMAD.IADD R209, R201, 0x1, -R209 ;  /* 0x00000001c9d17824 */ /* 0x000fe200078e0ad1 */
[----:B------:R-:W-:Y:S02]  /*0bb0*/  LOP3.LUT R4, R4, 0xfffffffe, RZ, 0xc0, !PT ;  /* 0xfffffffe04047812 */ /* 0x000fe400078ec0ff */
[----:B------:R-:W-:Y:S01]  /*0bc0*/  LEA.HI R7, R7, R6, RZ, 0x3 ;  /* 0x0000000607077211 */ /* 0x000fe200078f18ff */
[----:B------:R-:W-:Y:S01]  /*0bd0*/  IMAD.SHL.U32 R212, R209, 0x8, RZ ;  /* 0x00000008d1d47824 */ /* 0x000fe200078e00ff */
[----:B------:R-:W-:Y:S01]  /*0be0*/  SHF.R.S32.HI R210, RZ, 0x3, R8 ;  /* 0x00000003ffd27819 */ /* 0x000fe20000011408 */
[----:B------:R-:W-:Y:S01]  /*0bf0*/  IMAD.IADD R4, R2, 0x1, -R4 ;  /* 0x0000000102047824 */ /* 0x000fe200078e0a04 */
[----:B------:R-:W-:Y:S01]  /*0c00*/  LOP3.LUT R7, R7, 0xfffffff8, RZ, 0xc0, !PT ;  /* 0xfffffff807077812 */ /* 0x000fe200078ec0ff */
[----:B------:R-:W-:Y:S01]  /*0c10*/  IMAD.SHL.U32 R2, R209, 0x40, RZ ;  /* 0x00000040d1027824 */ /* 0x000fe200078e00ff */
[----:B------:R-:W-:Y:S01]  /*0c20*/  LOP3.LUT R10, R10, 0xfffffff0, RZ, 0xc0, !PT ;  /* 0xfffffff00a0a7812 */ /* 0x000fe200078ec0ff */
[----:B------:R-:W-:Y:S01]  /*0c30*/  IMAD.SHL.U32 R204, R210, 0x40, RZ ;  /* 0x00000040d2cc7824 */ /* 0x000fe200078e00ff */
[----:B------:R-:W-:Y:S01]  /*0c40*/  LOP3.LUT R0, R0, 0xfffffffc, RZ, 0xc0, !PT ;  /* 0xfffffffc00007812 */ /* 0x000fe200078ec0ff */
[----:B------:R-:W-:Y:S01]  /*0c50*/  IMAD.IADD R7, R6, 0x1, -R7 ;  /* 0x0000000106077824 */ /* 0x000fe200078e0a07 */
[----:B------:R-:W-:Y:S01]  /*0c60*/  LOP3.LUT R2, R2, 0x1c0, RZ, 0xc0, !PT ;  /* 0x000001c002027812 */ /* 0x000fe200078ec0ff */
[----:B------:R-:W-:Y:S01]  /*0c70*/  IMAD.IADD R10, R201, 0x1, -R10 ;  /* 0x00000001c90a7824 */ /* 0x000fe200078e0a0a */
[----:B------:R-:W-:Y:S01]  /*0c80*/  LEA.HI R6, R3, R201, RZ, 0x5 ;  /* 0x000000c903067211 */ /* 0x000fe200078f28ff */
[----:B------:R-:W-:Y:S01]  /*0c90*/  IMAD.IADD R0, R201, 0x1, -R0 ;  /* 0x00000001c9007824 */ /* 0x000fe200078e0a00 */
[----:B------:R-:W-:-:S02]  /*0ca0*/  LOP3.LUT R8, R2, 0x8, R8, 0xf8, !PT ;  /* 0x0000000802087812 */ /* 0x000fc400078ef808 */
[----:B------:R-:W-:Y:S02]  /*0cb0*/  SHF.R.U32.HI R2, RZ, 0x3, R2 ;  /* 0x00000003ff027819 */ /* 0x000fe40000011602 */
[----:B------:R-:W-:Y:S02]  /*0cc0*/  LOP3.LUT R208, R6, 0xffffffe0, RZ, 0xc0, !PT ;  /* 0xffffffe006d07812 */ /* 0x000fe400078ec0ff */
[----:B------:R-:W-:Y:S02]  /*0cd0*/  LOP3.LUT R204, R204, 0x1c0, RZ, 0xc0, !PT ;  /* 0x000001c0cccc7812 */ /* 0x000fe400078ec0ff */
[----:B------:R-:W-:Y:S01]  /*0ce0*/  SHF.R.S32.HI R9, RZ, 0x1f, R10 ;  /* 0x0000001fff097819 */ /* 0x000fe2000001140a */
[----:B------:R-:W-:Y:S01]  /*0cf0*/  IMAD.IADD R208, R201, 0x1, -R208 ;  /* 0x00000001c9d07824 */ /* 0x000fe200078e0ad0 */
[----:B------:R-:W-:Y:S02]  /*0d00*/  LOP3.LUT R2, R8, R2, RZ, 0x3c, !PT ;  /* 0x0000000208027212 */ /* 0x000fe400078e3cff */
[----:B------:R-:W-:-:S02]  /*0d10*/  LOP3.LUT R5, R204, 0x38, R212, 0xf8, !PT ;  /* 0x00000038cc057812 */ /* 0x000fc400078ef8d4 */
[----:B------:R-:W-:Y:S02]  /*0d20*/  SHF.R.S32.HI R8, RZ, 0x5, R6 ;  /* 0x00000005ff087819 */ /* 0x000fe40000011406 */
[----:B------:R-:W-:Y:S02]  /*0d30*/  SHF.R.U32.HI R204, RZ, 0x3, R204 ;  /* 0x00000003ffcc7819 */ /* 0x000fe400000116cc */
[----:B------:R-:W-:Y:S02]  /*0d40*/  SHF.R.S32.HI R6, RZ, 0x1f, R6 ;  /* 0x0000001fff067819 */ /* 0x000fe40000011406 */
[----:B------:R-:W-:Y:S02]  /*0d50*/  LEA.HI R9, R9, R10, RZ, 0x3 ;  /* 0x0000000a09097211 */ /* 0x000fe400078f18ff */
[----:B------:R-:W-:Y:S02]  /*0d60*/  LEA.HI R3, R3, R201, RZ, 0x6 ;  /* 0x000000c903037211 */ /* 0x000fe400078f30ff */
[----:B------:R-:W-:-:S02]  /*0d70*/  LOP3.LUT R204, R5, R204, RZ, 0x3c, !PT ;  /* 0x000000cc05cc7212 */ /* 0x000fc400078e3cff */
[----:B------:R-:W-:Y:S01]  /*0d80*/  LEA.HI R6, R6, R8, RZ, 0x3 ;  /* 0x0000000806067211 */ /* 0x000fe200078f18ff */
[----:B------:R-:W-:Y:S01]  /*0d90*/  IMAD.SHL.U32 R3, R3, 0x8, RZ ;  /* 0x0000000803037824 */ /* 0x000fe200078e00ff */
[----:B------:R-:W-:Y:S02]  /*0da0*/  SHF.R.S32.HI R205, RZ, 0x1f, R208 ;  /* 0x0000001fffcd7819 */ /* 0x000fe400000114d0 */
[----:B------:R-:W-:Y:S02]  /*0db0*/  LOP3.LUT R11, R7, 0x1, RZ, 0xc0, !PT ;  /* 0x00000001070b7812 */ /* 0x000fe400078ec0ff */
[C---:B------:R-:W-:Y:S01]  /*0dc0*/  LOP3.LUT R5, R9.reuse, 0xfffffff8, RZ, 0xc0, !PT ;  /* 0xfffffff809057812 */ /* 0x040fe200078ec0ff */
[----:B------:R-:W-:Y:S01]  /*0dd0*/  IMAD.SHL.U32 R9, R9, 0x40, RZ ;  /* 0x0000004009097824 */ /* 0x000fe200078e00ff */
[----:B------:R-:W-:Y:S02]  /*0de0*/  LOP3.LUT R6, R6, 0xffffff8, RZ, 0xc0, !PT ;  /* 0x0ffffff806067812 */ /* 0x000fe400078ec0ff */
[----:B------:R-:W-:Y:S01]  /*0df0*/  LEA.HI R205, R205, R208, RZ, 0x2 ;  /* 0x000000d0cdcd7211 */ /* 0x000fe200078f10ff */
[----:B------:R-:W-:Y:S01]  /*0e00*/  IMAD.IADD R5, R10, 0x1, -R5 ;  /* 0x000000010a057824 */ /* 0x000fe200078e0a05 */
[----:B------:R-:W-:Y:S01]  /*0e10*/  ISETP.NE.U32.AND P0, PT, R11, 0x1, PT ;  /* 0x000000010b00780c */ /* 0x000fe20003f05070 */
[----:B------:R-:W-:Y:S01]  /*0e20*/  IMAD.IADD R6, R8, 0x1, -R6 ;  /* 0x0000000108067824 */ /* 0x000fe200078e0a06 */
[----:B------:R-:W-:Y:S01]  /*0e30*/  SHF.R.S32.HI R207, RZ, 0x2, R205 ;  /* 0x00000002ffcf7819 */ /* 0x000fe200000114cd */
[----:B------:R-:W-:Y:S01]  /*0e40*/  IMAD.SHL.U32 R10, R4, 0x8, RZ ;  /* 0x00000008040a7824 */ /* 0x000fe200078e00ff */
[C---:B------:R-:W-:Y:S01]  /*0e50*/  R2P PR, R7.reuse, 0x6 ;  /* 0x0000000607007804 */ /* 0x040fe20000000000 */
[----:B------:R-:W-:Y:S01]  /*0e60*/  IMAD.SHL.U32 R7, R7, 0x40, RZ ;  /* 0x0000004007077824 */ /* 0x000fe200078e00ff */
[----:B------:R-:W-:Y:S01]  /*0e70*/  LOP3.LUT R204, R204, 0x7ffffe00, R3, 0xf8, !PT ;  /* 0x7ffffe00cccc7812 */ /* 0x000fe200078ef803 */
[----:B------:R-:W-:Y:S01]  /*0e80*/  IMAD.SHL.U32 R3, R5, 0x40, RZ ;  /* 0x0000004005037824 */ /* 0x000fe200078e00ff */
[----:B------:R-:W-:Y:S01]  /*0e90*/  LOP3.LUT P4, RZ, R209, 0x2, RZ, 0xc0, !PT ;  /* 0x00000002d1ff7812 */ /* 0x000fe2000788c0ff */
[----:B------:R-:W-:Y:S01]  /*0ea0*/  IMAD R207, R6, 0x10, R207 ;  /* 0x0000001006cf7824 */ /* 0x000fe200078e02cf */
[----:B------:R-:W-:Y:S01]  /*0eb0*/  LEA.HI R6, R0, R0, RZ, 0x1 ;  /* 0x0000000000067211 */ /* 0x000fe200078f08ff */
[----:B------:R-:W-:Y:S01]  /*0ec0*/  IMAD.SHL.U32 R8, R8, 0x400, RZ ;  /* 0x0000040008087824 */ /* 0x000fe200078e00ff */
[----:B------:R-:W-:Y:S01]  /*0ed0*/  LOP3.LUT R7, R7, 0x1c0, RZ, 0xc0, !PT ;  /* 0x000001c007077812 */ /* 0x000fe200078ec0ff */
[----:B------:R-:W-:Y:S01]  /*0ee0*/  IMAD.SHL.U32 R204, R204, 0x2, RZ ;  /* 0x00000002cccc7824 */ /* 0x000fe200078e00ff */
[----:B------:R-:W-:Y:S01]  /*0ef0*/  LOP3.LUT R3, R3, 0x1c0, RZ, 0xc0, !PT ;  /* 0x000001c003037812 */ /* 0x000fe200078ec0ff */
[----:B------:R-:W-:Y:S01]  /*0f00*/  IMAD R232, R0, 0x2, R8 ;  /* 0x0000000200e87824 */ /* 0x000fe200078e0208 */
[----:B------:R-:W-:-:S02]  /*0f10*/  LOP3.LUT R6, R6, 0x1ffffffe, RZ, 0xc0, !PT ;  /* 0x1ffffffe06067812 */ /* 0x000fc400078ec0ff */
[----:B------:R-:W-:Y:S02]  /*0f20*/  LEA.HI R7, R7, R7, RZ, 0x1d ;  /* 0x0000000707077211 */ /* 0x000fe400078fe8ff */
[----:B------:R-:W-:Y:S01]  /*0f30*/  LOP3.LUT R10, R3, 0x8, R10, 0xf8, !PT ;  /* 0x00000008030a7812 */ /* 0x000fe200078ef80a */
[----:B------:R-:W-:Y:S01]  /*0f40*/  IMAD.IADD R206, R0, 0x1, -R6 ;  /* 0x0000000100ce7824 */ /* 0x000fe200078e0a06 */
[----:B------:R-:W-:Y:S01]  /*0f50*/  SHF.R.U32.HI R3, RZ, 0x3, R3 ;  /* 0x00000003ff037819 */ /* 0x000fe20000011603 */
[----:B------:R-:W-:Y:S01]  /*0f60*/  IMAD.IADD R232, R232, 0x1, R7 ;  /* 0x00000001e8e87824 */ /* 0x000fe200078e0207 */
[----:B------:R-:W-:Y:S01]  /*0f70*/  LOP3.LUT R6, R9, 0xfffffe00, RZ, 0xc0, !PT ;  /* 0xfffffe0009067812 */ /* 0x000fe200078ec0ff */
[----:B------:R-:W-:Y:S01]  /*0f80*/  IMAD R0, R4, 0x200, R2 ;  /* 0x0000020004007824 */ /* 0x000fe200078e0202 */
[----:B------:R-:W-:Y:S01]  /*0f90*/  LOP3.LUT R3, R10, R3, RZ, 0x3c, !PT ;  /* 0x000000030a037212 */ /* 0x000fe200078e3cff */
[----:B------:R-:W-:Y:S01]  /*0fa0*/  IMAD.MOV.U32 R2, RZ, RZ, 0x20 ;  /* 0x00000020ff027424 */ /* 0x000fe200078e00ff */
[----:B------:R-:W-:Y:S01]  /*0fb0*/  LOP3.LUT R205, R205, 0x7ffffffc, RZ, 0xc0, !PT ;  /* 0x7ffffffccdcd7812 */ /* 0x000fe200078ec0ff */
[----:B------:R-:W-:Y:S01]  /*0fc0*/  IMAD R206, R206, 0x8, R207 ;  /* 0x00000008cece7824 */ /* 0x000fe200078e02cf */
[----:B------:R-:W-:-:S02]  /*0fd0*/  IADD3 R4, R3, R6, R8 ;  /* 0x0000000603047210 */ /* 0x000fc40007ffe008 */
[----:B------:R-:W-:Y:S01]  /*0fe0*/  LEA R232, R232, 0x80, 0x1 ;  /* 0x00000080e8e87811 */ /* 0x000fe200078e08ff */
[----:B------:R-:W-:Y:S01]  /*0ff0*/  IMAD.IADD R205, R208, 0x1, -R205 ;  /* 0x00000001d0cd7824 */ /* 0x000fe200078e0acd */
[----:B------:R-:W-:Y:S02]  /*1000*/  LOP3.LUT P6, RZ, R5, 0x2, RZ, 0xc0, !PT ;  /* 0x0000000205ff7812 */ /* 0x000fe400078cc0ff */
[----:B------:R-:W-:Y:S01]  /*1010*/  LOP3.LUT R3, R3, R6, RZ, 0xfc, !PT ;  /* 0x0000000603037212 */ /* 0x000fe200078efcff */
[----:B------:R-:W-:Y:S01]  /*1020*/  IMAD.MOV.U32 R6, RZ, RZ, 0x40 ;  /* 0x00000040ff067424 */ /* 0x000fe200078e00ff */
[----:B------:R-:W-:Y:S01]  /*1030*/  SEL R235, R2, 0xffffffe0, !P1 ;  /* 0xffffffe002eb7807 */ /* 0x000fe20004800000 */
[----:B------:R-:W-:Y:S01]  /*1040*/  IMAD.SHL.U32 R205, R205, 0x2, RZ ;  /* 0x00000002cdcd7824 */ /* 0x000fe200078e00ff */
[----:B------:R-:W-:Y:S02]  /*1050*/  LEA R189, R0, 0x6100, 0x1 ;  /* 0x0000610000bd7811 */ /* 0x000fe400078e08ff */
[C---:B------:R-:W-:Y:S01]  /*1060*/  IADD3 R231, R232.reuse, -0x10, RZ ;  /* 0xfffffff0e8e77810 */ /* 0x040fe20007ffe0ff */
[----:B------:R-:W-:Y:S01]  /*1070*/  IMAD.IADD R230, R232, 0x1, R235 ;  /* 0x00000001e8e67824 */ /* 0x000fe200078e02eb */
[----:B------:R-:W-:-:S02]  /*1080*/  LOP3.LUT P5, RZ, R5, 0x4, RZ, 0xc0, !PT ;  /* 0x0000000405ff7812 */ /* 0x000fc400078ac0ff */
[C---:B------:R-:W-:Y:S01]  /*1090*/  LOP3.LUT P3, RZ, R209.reuse, 0x4, RZ, 0xc0, !PT ;  /* 0x00000004d1ff7812 */ /* 0x040fe2000786c0ff */
[----:B------:R-:W-:Y:S01]  /*10a0*/  IMAD R209, R209, 0x20, R210 ;  /* 0x00000020d1d17824 */ /* 0x000fe200078e02d2 */
[----:B------:R-:W-:Y:S02]  /*10b0*/  SEL R2, R2, 0xffffffe0, !P6 ;  /* 0xffffffe002027807 */ /* 0x000fe40007000000 */
[----:B------:R-:W-:Y:S02]  /*10c0*/  @P0 IADD3 R231, R232, 0x10, RZ ;  /* 0x00000010e8e70810 */ /* 0x000fe40007ffe0ff */
[----:B------:R-:W-:Y:S02]  /*10d0*/  LEA R190, R4, 0xc100, 0x1 ;  /* 0x0000c10004be7811 */ /* 0x000fe400078e08ff */
[----:B------:R-:W-:Y:S01]  /*10e0*/  LEA R183, R3, 0x100, 0x1 ;  /* 0x0000010003b77811 */ /* 0x000fe200078e08ff */
[----:B------:R-:W-:Y:S01]  /*10f0*/  IMAD.IADD R235, R235, 0x1, R231 ;  /* 0x00000001ebeb7824 */ /* 0x000fe200078e02e7 */
[----:B------:R-:W-:Y:S01]  /*1100*/  SEL R236, R6, 0xffffffc0, !P2 ;  /* 0xffffffc006ec7807 */ /* 0x000fe20005000000 */
[----:B------:R-:W-:Y:S01]  /*1110*/  IMAD.IADD R188, R190, 0x1, R2 ;  /* 0x00000001bebc7824 */ /* 0x000fe200078e0202 */
[C---:B------:R-:W-:Y:S01]  /*1120*/  IADD3 R187, R189.reuse, 0x20, RZ ;  /* 0x00000020bdbb7810 */ /* 0x040fe20007ffe0ff */
[----:B------:R-:W-:Y:S01]  /*1130*/  IMAD.IADD R182, R2, 0x1, R183 ;  /* 0x0000000102b67824 */ /* 0x000fe200078e02b7 */
[----:B------:R-:W-:Y:S01]  /*1140*/  SEL R5, R6, 0xffffffc0, !P3 ;  /* 0xffffffc006057807 */ /* 0x000fe20005800000 */
[--C-:B------:R-:W-:Y:S01]  /*1150*/  IMAD.IADD R229, R232, 0x1, R236.reuse ;  /* 0x00000001e8e57824 */ /* 0x100fe200078e02ec */
[----:B------:R-:W-:Y:S01]  /*1160*/  SEL R0, R6, 0xffffffc0, !P5 ;  /* 0xffffffc006007807 */ /* 0x000fe20006800000 */
[--C-:B------:R-:W-:Y:S01]  /*1170*/  IMAD.IADD R233, R230, 0x1, R236.reuse ;  /* 0x00000001e6e97824 */ /* 0x100fe200078e02ec */
[C---:B------:R-:W-:Y:S01]  /*1180*/  @P4 IADD3 R187, R189.reuse, -0x20, RZ ;  /* 0xffffffe0bdbb4810 */ /* 0x040fe20007ffe0ff */
[----:B------:R-:W-:Y:S01]  /*1190*/  IMAD.IADD R234, R236, 0x1, R231 ;  /* 0x00000001ecea7824 */ /* 0x000fe200078e02e7 */
[C---:B------:R-:W-:Y:S01]  /*11a0*/  IADD3 R203, R212.reuse, 0x40, RZ ;  /* 0x00000040d4cb7810 */ /* 0x040fe20007ffe0ff */
[----:B------:R-:W-:Y:S01]  /*11b0*/  IMAD.IADD R185, R189, 0x1, R5 ;  /* 0x00000001bdb97824 */ /* 0x000fe200078e0205 */
[----:B------:R-:W-:Y:S01]  /*11c0*/  IADD3 R202, R212, 0x80, RZ ;  /* 0x00000080d4ca7810 */ /* 0x000fe20007ffe0ff */
[----:B------:R-:W-:Y:S01]  /*11d0*/  IMAD.IADD R176, R5, 0x1, R187 ;  /* 0x0000000105b07824 */ /* 0x000fe200078e02bb */
[----:B------:R-:W-:Y:S01]  /*11e0*/  IADD3 R227, R205, 0x88, RZ ;  /* 0x00000088cde37810 */ /* 0x000fe20007ffe0ff */
[----:B------:R-:W-:Y:S01]  /*11f0*/  IMAD.IADD R236, R235, 0x1, R236 ;  /* 0x00000001ebec7824 */ /* 0x000fe200078e02ec */
[C---:B------:R-:W-:Y:S01]  /*1200*/  IADD3 R226, R205.reuse, 0x90, RZ ;  /* 0x00000090cde27810 */ /* 0x040fe20007ffe0ff */
[--C-:B------:R-:W-:Y:S01]  /*1210*/  IMAD.IADD R186, R190, 0x1, R0.reuse ;  /* 0x00000001beba7824 */ /* 0x100fe200078e0200 */
[C---:B------:R-:W-:Y:S01]  /*1220*/  IADD3 R225, R205.reuse, 0x98, RZ ;  /* 0x00000098cde17810 */ /* 0x040fe20007ffe0ff */
[----:B------:R-:W-:Y:S01]  /*1230*/  IMAD.IADD R181, R0, 0x1, R183 ;  /* 0x0000000100b57824 */ /* 0x000fe200078e02b7 */
[C---:B------:R-:W-:Y:S01]  /*1240*/  IADD3 R224, R205.reuse, 0xa0, RZ ;  /* 0x000000a0cde07810 */ /* 0x040fe20007ffe0ff */
[----:B------:R-:W-:Y:S01]  /*1250*/  IMAD.IADD R184, R188, 0x1, R0 ;  /* 0x00000001bcb87824 */ /* 0x000fe200078e0200 */
[C---:B------:R-:W-:Y:S01]  /*1260*/  IADD3 R223, R205.reuse, 0xa8, RZ ;  /* 0x000000a8cddf7810 */ /* 0x040fe20007ffe0ff */
[----:B------:R-:W-:Y:S01]  /*1270*/  IMAD.IADD R180, R0, 0x1, R182 ;  /* 0x0000000100b47824 */ /* 0x000fe200078e02b6 */
[----:B------:R-:W-:-:S02]  /*1280*/  IADD3 R222, R205, 0xb0, RZ ;  /* 0x000000b0cdde7810 */ /* 0x000fc40007ffe0ff */
[C---:B------:R-:W-:Y:S02]  /*1290*/  IADD3 R221, R205.reuse, 0xb8, RZ ;  /* 0x000000b8cddd7810 */ /* 0x040fe40007ffe0ff */
[----:B------:R-:W-:Y:S02]  /*12a0*/  SHF.R.S32.HI R213, RZ, 0x1f, R212 ;  /* 0x0000001fffd57819 */ /* 0x000fe400000114d4 */
[----:B------:R-:W-:Y:S02]  /*12b0*/  SHF.R.S32.HI R198, RZ, 0x1f, R203 ;  /* 0x0000001fffc67819 */ /* 0x000fe400000114cb */
[----:B------:R-:W-:Y:S02]  /*12c0*/  SHF.R.S32.HI R197, RZ, 0x1f, R202 ;  /* 0x0000001fffc57819 */ /* 0x000fe400000114ca */
[----:B------:R-:W-:Y:S02]  /*12d0*/  IADD3 R228, R205, 0x80, RZ ;  /* 0x00000080cde47810 */ /* 0x000fe40007ffe0ff */
[----:B------:R-:W-:-:S02]  /*12e0*/  SHF.R.S32.HI R220, RZ, 0x1f, R227 ;  /* 0x0000001fffdc7819 */ /* 0x000fc400000114e3 */
[----:B------:R-:W-:Y:S02]  /*12f0*/  SHF.R.S32.HI R219, RZ, 0x1f, R226 ;  /* 0x0000001fffdb7819 */ /* 0x000fe400000114e2 */
[----:B------:R-:W-:Y:S02]  /*1300*/  SHF.R.S32.HI R218, RZ, 0x1f, R225 ;  /* 0x0000001fffda7819 */ /* 0x000fe400000114e1 */
[----:B------:R-:W-:Y:S02]  /*1310*/  SHF.R.S32.HI R217, RZ, 0x1f, R224 ;  /* 0x0000001fffd97819 */ /* 0x000fe400000114e0 */
[----:B------:R-:W-:Y:S02]  /*1320*/  SHF.R.S32.HI R216, RZ, 0x1f, R223 ;  /* 0x0000001fffd87819 */ /* 0x000fe400000114df */
[----:B------:R-:W-:Y:S02]  /*1330*/  SHF.R.S32.HI R215, RZ, 0x1f, R222 ;  /* 0x0000001fffd77819 */ /* 0x000fe400000114de */
[----:B------:R-:W-:-:S02]  /*1340*/  SHF.R.S32.HI R214, RZ, 0x1f, R221 ;  /* 0x0000001fffd67819 */ /* 0x000fc400000114dd */
[C---:B------:R-:W-:Y:S02]  /*1350*/  IADD3 R179, R187.reuse, 0x800, RZ ;  /* 0x00000800bbb37810 */ /* 0x040fe40007ffe0ff */
[C---:B------:R-:W-:Y:S02]  /*1360*/  IADD3 R178, R187.reuse, 0x1000, RZ ;  /* 0x00001000bbb27810 */ /* 0x040fe40007ffe0ff */
[C---:B------:R-:W-:Y:S02]  /*1370*/  IADD3 R177, R187.reuse, 0x1800, RZ ;  /* 0x00001800bbb17810 */ /* 0x040fe40007ffe0ff */
[C---:B------:R-:W-:Y:S02]  /*1380*/  IADD3 R175, R187.reuse, 0x2000, RZ ;  /* 0x00002000bbaf7810 */ /* 0x040fe40007ffe0ff */
[C---:B------:R-:W-:Y:S02]  /*1390*/  IADD3 R174, R187.reuse, 0x2800, RZ ;  /* 0x00002800bbae7810 */ /* 0x040fe40007ffe0ff */
[----:B------:R-:W-:-:S02]  /*13a0*/  IADD3 R173, R187, 0x3000, RZ ;  /* 0x00003000bbad7810 */ /* 0x000fc40007ffe0ff */
[C---:B------:R-:W-:Y:S02]  /*13b0*/  IADD3 R172, R187.reuse, 0x3800, RZ ;  /* 0x00003800bbac7810 */ /* 0x040fe40007ffe0ff */
[C---:B------:R-:W-:Y:S02]  /*13c0*/  IADD3 R171, R187.reuse, 0x4000, RZ ;  /* 0x00004000bbab7810 */ /* 0x040fe40007ffe0ff */
[C---:B------:R-:W-:Y:S02]  /*13d0*/  IADD3 R170, R187.reuse, 0x4800, RZ ;  /* 0x00004800bbaa7810 */ /* 0x040fe40007ffe0ff */
[C---:B------:R-:W-:Y:S02]  /*13e0*/  IADD3 R169, R187.reuse, 0x5000, RZ ;  /* 0x00005000bba97810 */ /* 0x040fe40007ffe0ff */
[----:B------:R-:W-:Y:S02]  /*13f0*/  IADD3 R168, R187, 0x5800, RZ ;  /* 0x00005800bba87810 */ /* 0x000fe40007ffe0ff */
.L_x_103:
[----:B------:R-:W-:-:S04]  /*1400*/  IMAD.MOV.U32 R3, RZ, RZ, 0x4 ;  /* 0x00000004ff037424 */ /* 0x000fc800078e00ff */
[----:B------:R-:W-:-:S06]  /*1410*/  IMAD.WIDE R238, R195, R3, c[0x0][0x588] ;  /* 0x00016200c3ee7625 */ /* 0x000fcc00078e0203 */
[----:B------:R-:W2:Y:S01]  /*1420*/  LDG.E R238, [R238.64] ;  /* 0x00000006eeee7981 */ /* 0x000ea2000c1e1900 */
[----:B------:R-:W-:Y:S01]  /*1430*/  ISETP.NE.U32.AND P1, PT, RZ, c[0x0][0x370], PT ;  /* 0x0000dc00ff007a0c */ /* 0x000fe20003f25070 */
[----:B------:R-:W-:Y:S01]  /*1440*/  IMAD.MOV.U32 R5, RZ, RZ, RZ ;  /* 0x000000ffff057224 */ /* 0x000fe200078e00ff */
[----:B------:R-:W-:Y:S02]  /*1450*/  ISETP.NE.U32.AND P5, PT, RZ, c[0x0][0x360], PT ;  /* 0x0000d800ff007a0c */ /* 0x000fe40003fa5070 */
[----:B------:R-:W-:Y:S02]  /*1460*/  ISETP.NE.AND.EX P1, PT, RZ, c[0x0][0x374], PT, P1 ;  /* 0x0000dd00ff007a0c */ /* 0x000fe40003f25310 */
[----:B------:R-:W-:Y:S02]  /*1470*/  ISETP.NE.AND.EX P5, PT, RZ, c[0x0][0x364], PT, P5 ;  /* 0x0000d900ff007a0c */ /* 0x000fe40003fa5350 */
[----:B------:R-:W-:-:S04]  /*1480*/  ISETP.NE.U32.AND P3, PT, RZ, c[0x0][0x348], PT ;  /* 0x0000d200ff007a0c */ /* 0x000fc80003f65070 */
[----:B------:R-:W-:Y:S02]  /*1490*/  ISETP.NE.AND.EX P3, PT, RZ, c[0x0][0x34c], PT, P3 ;  /* 0x0000d300ff007a0c */ /* 0x000fe40003f65330 */
[----:B--2---:R-:W-:-:S03]  /*14a0*/  SHF.R.S32.HI R237, RZ, 0x1f, R238 ;  /* 0x0000001fffed7819 */ /* 0x004fc600000114ee */
[----:B------:R-:W-:-:S04]  /*14b0*/  @P1 LEA R6, P0, R238, c[0x0][0x370], 0x2 ;  /* 0x0000dc00ee061a11 */ /* 0x000fc800078010ff */
[C---:B------:R-:W-:Y:S02]  /*14c0*/  @P1 LEA.HI.X R7, R238.reuse, c[0x0][0x374], R237, 0x2, P0 ;  /* 0x0000dd00ee071a11 */ /* 0x040fe400000f14ed */
[----:B------:R-:W-:Y:S02]  /*14d0*/  ISETP.NE.U32.AND P0, PT, RZ, c[0x0][0x350], PT ;  /* 0x0000d400ff007a0c */ /* 0x000fe40003f05070 */
[C---:B------:R-:W-:Y:S01]  /*14e0*/  LEA R12, P4, R238.reuse, c[0x0][0x348], 0x2 ;  /* 0x0000d200ee0c7a11 */ /* 0x040fe200078810ff */
[----:B------:R1:W5:Y:S01]  /*14f0*/  @P1 LDG.E R5, [R6.64] ;  /* 0x0000000606051981 */ /* 0x000362000c1e1900 */
[----:B------:R-:W-:Y:S02]  /*1500*/  ISETP.NE.AND.EX P0, PT, RZ, c[0x0][0x354], PT, P0 ;  /* 0x0000d500ff007a0c */ /* 0x000fe40003f05300 */
[C---:B------:R-:W-:Y:S02]  /*1510*/  @P5 LEA R8, P1, R238.reuse, c[0x0][0x360], 0x2 ;  /* 0x0000d800ee085a11 */ /* 0x040fe400078210ff */
[----:B------:R-:W-:-:S02]  /*1520*/  LEA R10, P2, R238, c[0x0][0x350], 0x2 ;  /* 0x0000d400ee0a7a11 */ /* 0x000fc400078410ff */
[C-C-:B------:R-:W-:Y:S02]  /*1530*/  @P5 LEA.HI.X R9, R238.reuse, c[0x0][0x364], R237.reuse, 0x2, P1 ;  /* 0x0000d900ee095a11 */ /* 0x140fe400008f14ed */
[C-C-:B------:R-:W-:Y:S02]  /*1540*/  LEA.HI.X R13, R238.reuse, c[0x0][0x34c], R237.reuse, 0x2, P4 ;  /* 0x0000d300ee0d7a11 */ /* 0x140fe400020f14ed */
[----:B------:R-:W-:Y:S01]  /*1550*/  LEA.HI.X R11, R238, c[0x0][0x354], R237, 0x2, P2 ;  /* 0x0000d500ee0b7a11 */ /* 0x000fe200010f14ed */
[----:B------:R2:W5:Y:S01]  /*1560*/  @P5 LDG.E R8, [R8.64] ;  /* 0x0000000608085981 */ /* 0x000562000c1e1900 */
[----:B-1----:R-:W-:-:S06]  /*1570*/  CS2R R6, SRZ ;  /* 0x0000000000067805 */ /* 0x002fcc000001ff00 */
[----:B------:R2:W5:Y:S04]  /*1580*/  @P3 LDG.E R6, [R12.64] ;  /* 0x000000060c063981 */ /* 0x000568000c1e1900 */
[----:B------:R2:W5:Y:S01]  /*1590*/  @P0 LDG.E R7, [R10.64] ;  /* 0x000000060a070981 */ /* 0x000562000c1e1900 */
[----:B------:R-:W-:Y:S01]  /*15a0*/  YIELD ;  /* 0x0000000000007946 */ /* 0x000fe20003800000 */
[----:B------:R-:W-:Y:S01]  /*15b0*/  LOP3.LUT R239, R194, 0xffff, RZ, 0xc0, !PT ;  /* 0x0000ffffc2ef7812 */ /* 0x000fe200078ec0ff */
[----:B------:R-:W-:Y:S05]  /*15c0*/  @P5 BRA `(.L_x_23) ;  /* 0x0000005000005947 */ /* 0x000fea0003800000 */
[----:B-----5:R-:W-:Y:S01]  /*15d0*/  MOV R8, c[0x0][0x168] ;  /* 0x00005a0000087a02 */ /* 0x020fe20000000f00 */
[----:B------:R-:W-:Y:S05]  /*15e0*/  @!P3 BRA `(.L_x_23) ;  /* 0x000000300000b947 */ /* 0x000fea0003800000 */
[----:B------:R-:W3:Y:S04]  /*15f0*/  LDG.E R8, [R12.64] ;  /* 0x000000060c087981 */ /* 0x000ee8000c1e1900 */
[----:B------:R-:W3:Y:S02]  /*1600*/  LDG.E R0, [R12.64+0x4] ;  /* 0x000004060c007981 */ /* 0x000ee4000c1e1900 */
[----:B---3--:R-:W-:-:S02]  /*1610*/  IADD3 R8, -R8, R0, RZ ;  /* 0x0000000008087210 */ /* 0x008fc40007ffe1ff */
.L_x_23:
[----:B------:R-:W-:-:S04]  /*1620*/  ISETP.NE.U32.AND P1, PT, RZ, c[0x0][0x368], PT ;  /* 0x0000da00ff007a0c */ /* 0x000fc80003f25070 */
[----:B------:R-:W-:-:S13]  /*1630*/  ISETP.NE.AND.EX P1, PT, RZ, c[0x0][0x36c], PT, P1 ;  /* 0x0000db00ff007a0c */ /* 0x000fda0003f25310 */
[----:B------:R-:W-:Y:S05]  /*1640*/  @!P1 BRA `(.L_x_24) ;  /* 0x0000004000009947 */ /* 0x000fea0003800000 */
[----:B--2---:R-:W-:-:S04]  /*1650*/  LEA R10, P1, R238, c[0x0][0x368], 0x2 ;  /* 0x0000da00ee0a7a11 */ /* 0x004fc800078210ff */
[----:B------:R-:W-:-:S05]  /*1660*/  LEA.HI.X R11, R238, c[0x0][0x36c], R237, 0x2, P1 ;  /* 0x0000db00ee0b7a11 */ /* 0x000fca00008f14ed */
[----:B------:R1:W5:Y:S01]  /*1670*/  LDG.E R4, [R10.64] ;  /* 0x000000060a047981 */ /* 0x000362000c1e1900 */
[----:B------:R-:W-:Y:S05]  /*1680*/  BRA `(.L_x_25) ;  /* 0x0000005000007947 */ /* 0x000fea0003800000 */
.L_x_24:
[----:B------:R-:W-:Y:S01]  /*1690*/  MOV R4, c[0x0][0x1d0] ;  /* 0x0000740000047a02 */ /* 0x000fe20000000f00 */
[----:B------:R-:W-:Y:S05]  /*16a0*/  @!P0 BRA `(.L_x_25) ;  /* 0x0000003000008947 */ /* 0x000fea0003800000 */
[----:B------:R-:W3:Y:S04]  /*16b0*/  LDG.E R0, [R10.64] ;  /* 0x000000060a007981 */ /* 0x000ee8000c1e1900 */
[----:B------:R-:W3:Y:S02]  /*16c0*/  LDG.E R4, [R10.64+0x4] ;  /* 0x000004060a047981 */ /* 0x000ee4000c1e1900 */
[----:B---3--:R-:W-:-:S05]  /*16d0*/  IADD3 R4, -R0, R4, RZ ;  /* 0x0000000400047210 */ /* 0x008fca0007ffe1ff */
.L_x_25:
[--C-:B-----5:R-:W-:Y:S01]  /*16e0*/  IMAD.IADD R4, R4, 0x1, -R5.reuse ;  /* 0x0000000104047824 */ /* 0x120fe200078e0a05 */
[C---:B--2---:R-:W-:Y:S01]  /*16f0*/  LOP3.LUT R9, R194.reuse, 0xff000000, RZ, 0xc0, !PT ;  /* 0xff000000c2097812 */ /* 0x044fe200078ec0ff */
[----:B------:R-:W-:Y:S01]  /*1700*/  BSSY B0, `(.L_x_26) ;  /* 0x000002a000007945 */ /* 0x000fe20003800000 */
[----:B------:R-:W-:Y:S01]  /*1710*/  LOP3.LUT R242, R194, 0xff0000, RZ, 0xc0, !PT ;  /* 0x00ff0000c2f27812 */ /* 0x000fe200078ec0ff */
[----:B------:R-:W-:Y:S01]  /*1720*/  IMAD.IADD R7, R7, 0x1, R5 ;  /* 0x0000000107077824 */ /* 0x000fe200078e0205 */
[----:B------:R-:W-:-:S02]  /*1730*/  ISETP.GE.AND P1, PT, R4, 0x1, PT ;  /* 0x000000010400780c */ /* 0x000fc40003f26270 */
[----:B------:R-:W-:Y:S02]  /*1740*/  IADD3 R0, R4, 0x3f, RZ ;  /* 0x0000003f04007810 */ /* 0x000fe40007ffe0ff */
[----:B------:R-:W-:Y:S02]  /*1750*/  SHF.R.U32.HI R9, RZ, 0x8, R9 ;  /* 0x00000008ff097819 */ /* 0x000fe40000011609 */
[----:B------:R-:W-:Y:S02]  /*1760*/  SHF.R.S32.HI R2, RZ, 0x1f, R0 ;  /* 0x0000001fff027819 */ /* 0x000fe40000011400 */
[----:B------:R-:W-:Y:S02]  /*1770*/  LEA.HI R242, R242, R9, RZ, 0x10 ;  /* 0x00000009f2f27211 */ /* 0x000fe400078f80ff */
[----:B------:R-:W-:Y:S01]  /*1780*/  LEA.HI R0, R2, R0, RZ, 0x6 ;  /* 0x0000000002007211 */ /* 0x000fe200078f30ff */
[----:B------:R-:W-:Y:S01]  /*1790*/  IMAD.MOV.U32 R2, RZ, RZ, RZ ;  /* 0x000000ffff027224 */ /* 0x000fe200078e00ff */
[----:B------:R-:W-:-:S02]  /*17a0*/  LOP3.LUT R243, R242, 0xff, RZ, 0xc0, !PT ;  /* 0x000000fff2f37812 */ /* 0x000fc400078ec0ff */
[----:B------:R-:W-:Y:S02]  /*17b0*/  SHF.R.U32.HI R242, RZ, 0x10, R242 ;  /* 0x00000010fff27819 */ /* 0x000fe400000116f2 */
[----:B------:R-:W-:Y:S01]  /*17c0*/  SHF.R.S32.HI R0, RZ, 0x6, R0 ;  /* 0x00000006ff007819 */ /* 0x000fe20000011400 */
[----:B------:R-:W-:Y:S05]  /*17d0*/  @!P1 BRA `(.L_x_27) ;  /* 0x000001c000009947 */ /* 0x000fea0003800000 */
[----:B------:R-:W-:-:S04]  /*17e0*/  ISETP.NE.AND P1, PT, R242, RZ, PT ;  /* 0x000000fff200720c */ /* 0x000fc80003f25270 */
[----:B------:R-:W-:-:S04]  /*17f0*/  SEL R9, R242, c[0x0][0x338], P1 ;  /* 0x0000ce00f2097a07 */ /* 0x000fc80000800000 */
[-C--:B-1----:R-:W-:Y:S02]  /*1800*/  IABS R11, R9.reuse ;  /* 0x00000009000b7213 */ /* 0x082fe40000000000 */
[----:B------:R-:W-:Y:S02]  /*1810*/  IADD3 R12, R0, -0x1, R9 ;  /* 0xffffffff000c7810 */ /* 0x000fe40007ffe009 */
[----:B------:R-:W1:Y:S01]  /*1820*/  I2F.RP R14, R11 ;  /* 0x0000000b000e7306 */ /* 0x000e620000209400 */
[-C--:B------:R-:W-:Y:S02]  /*1830*/  IABS R2, R9.reuse ;  /* 0x0000000900027213 */ /* 0x080fe40000000000 */
[----:B------:R-:W-:Y:S02]  /*1840*/  IABS R5, R12 ;  /* 0x0000000c00057213 */ /* 0x000fe40000000000 */
[----:B------:R-:W-:Y:S01]  /*1850*/  LOP3.LUT R12, R12, R9, RZ, 0x3c, !PT ;  /* 0x000000090c0c7212 */ /* 0x000fe200078e3cff */
[----:B------:R-:W-:-:S03]  /*1860*/  IMAD.MOV R2, RZ, RZ, -R2 ;  /* 0x000000ffff027224 */ /* 0x000fc600078e0a02 */
[----:B------:R-:W-:Y:S01]  /*1870*/  ISETP.GE.AND P1, PT, R12, RZ, PT ;  /* 0x000000ff0c00720c */ /* 0x000fe20003f26270 */
[----:B-1----:R-:W1:Y:S02]  /*1880*/  MUFU.RCP R14, R14 ;  /* 0x0000000e000e7308 */ /* 0x002e640000001000 */
[----:B-1----:R-:W-:-:S06]  /*1890*/  IADD3 R14, R14, 0xffffffe, RZ ;  /* 0x0ffffffe0e0e7810 */ /* 0x002fcc0007ffe0ff */
[----:B------:R-:W1:Y:S02]  /*18a0*/  F2I.FTZ.U32.TRUNC.NTZ R15, R14 ;  /* 0x0000000e000f7305 */ /* 0x000e64000021f000 */
[----:B-1----:R-:W-:Y:S02]  /*18b0*/  IMAD.MOV R10, RZ, RZ, -R15 ;  /* 0x000000ffff0a7224 */ /* 0x002fe400078e0a0f */
[----:B------:R-:W-:Y:S02]  /*18c0*/  IMAD.MOV.U32 R14, RZ, RZ, RZ ;  /* 0x000000ffff0e7224 */ /* 0x000fe400078e00ff */
[----:B------:R-:W-:-:S04]  /*18d0*/  IMAD R10, R10, R11, RZ ;  /* 0x0000000b0a0a7224 */ /* 0x000fc800078e02ff */
[----:B------:R-:W-:-:S06]  /*18e0*/  IMAD.HI.U32 R10, R15, R10, R14 ;  /* 0x0000000a0f0a7227 */ /* 0x000fcc00078e000e */
[----:B------:R-:W-:-:S04]  /*18f0*/  IMAD.HI.U32 R10, R10, R5, RZ ;  /* 0x000000050a0a7227 */ /* 0x000fc800078e00ff */
[----:B------:R-:W-:-:S05]  /*1900*/  IMAD R2, R10, R2, R5 ;  /* 0x000000020a027224 */ /* 0x000fca00078e0205 */
[----:B------:R-:W-:-:S13]  /*1910*/  ISETP.GT.U32.AND P2, PT, R11, R2, PT ;  /* 0x000000020b00720c */ /* 0x000fda0003f44070 */
[----:B------:R-:W-:Y:S01]  /*1920*/  @!P2 IMAD.IADD R2, R2, 0x1, -R11 ;  /* 0x000000010202a824 */ /* 0x000fe200078e0a0b */
[----:B------:R-:W-:Y:S02]  /*1930*/  @!P2 IADD3 R10, R10, 0x1, RZ ;  /* 0x000000010a0aa810 */ /* 0x000fe40007ffe0ff */
[----:B------:R-:W-:Y:S02]  /*1940*/  ISETP.NE.AND P2, PT, R9, RZ, PT ;  /* 0x000000ff0900720c */ /* 0x000fe40003f45270 */
[----:B------:R-:W-:-:S13]  /*1950*/  ISETP.GE.U32.AND P4, PT, R2, R11, PT ;  /* 0x0000000b0200720c */ /* 0x000fda0003f86070 */
[----:B------:R-:W-:-:S05]  /*1960*/  @P4 IADD3 R10, R10, 0x1, RZ ;  /* 0x000000010a0a4810 */ /* 0x000fca0007ffe0ff */
[----:B------:R-:W-:Y:S01]  /*1970*/  @!P1 IMAD.MOV R10, RZ, RZ, -R10 ;  /* 0x000000ffff0a9224 */ /* 0x000fe200078e0a0a */
[----:B------:R-:W-:-:S05]  /*1980*/  @!P2 LOP3.LUT R10, RZ, R9, RZ, 0x33, !PT ;  /* 0x00000009ff0aa212 */ /* 0x000fca00078e33ff */
[----:B------:R-:W-:Y:S02]  /*1990*/  IMAD.MOV.U32 R2, RZ, RZ, R10 ;  /* 0x000000ffff027224 */ /* 0x000fe400078e000a */
.L_x_27:
[----:B------:R-:W-:Y:S05]  /*19a0*/  BSYNC B0 ;  /* 0x0000000000007941 */ /* 0x000fea0003800000 */
.L_x_26:
[----:B------:R-:W-:Y:S01]  /*19b0*/  IMAD R241, R243, R2, RZ ;  /* 0x00000002f3f17224 */ /* 0x000fe200078e02ff */
[----:B------:R-:W-:Y:S01]  /*19c0*/  PRMT R9, RZ, 0x7610, R9 ;  /* 0x00007610ff097816 */ /* 0x000fe20000000009 */
[----:B------:R-:W-:Y:S01]  /*19d0*/  CS2R R114, SRZ ;  /* 0x0000000000727805 */ /* 0x000fe2000001ff00 */
[----:B------:R-:W-:Y:S01]  /*19e0*/  MOV R5, RZ ;  /* 0x000000ff00057202 */ /* 0x000fe20000000f00 */
[----:B------:R-:W-:Y:S01]  /*19f0*/  IMAD.IADD R2, R241, 0x1, R2 ;  /* 0x00000001f1027824 */ /* 0x000fe200078e0202 */
[----:B------:R-:W-:Y:S01]  /*1a00*/  CS2R R112, SRZ ;  /* 0x0000000000707805 */ /* 0x000fe2000001ff00 */
[----:B------:R-:W-:Y:S01]  /*1a10*/  CS2R R118, SRZ ;  /* 0x0000000000767805 */ /* 0x000fe2000001ff00 */
[----:B------:R-:W-:Y:S01]  /*1a20*/  CS2R R116, SRZ ;  /* 0x0000000000747805 */ /* 0x000fe2000001ff00 */
[----:B------:R-:W-:Y:S01]  /*1a30*/  CS2R R110, SRZ ;  /* 0x00000000006e7805 */ /* 0x000fe2000001ff00 */
[----:B------:R-:W-:Y:S01]  /*1a40*/  IMNMX R0, R0, R2, PT ;  /* 0x0000000200007217 */ /* 0x000fe20003800200 */
[----:B------:R-:W-:Y:S01]  /*1a50*/  IMAD.MOV.U32 R2, RZ, RZ, RZ ;  /* 0x000000ffff027224 */ /* 0x000fe200078e00ff */
[----:B------:R-:W-:Y:S01]  /*1a60*/  CS2R R108, SRZ ;  /* 0x00000000006c7805 */ /* 0x000fe2000001ff00 */
[----:B------:R-:W-:Y:S01]  /*1a70*/  CS2R R106, SRZ ;  /* 0x00000000006a7805 */ /* 0x000fe2000001ff00 */
[----:B------:R-:W-:Y:S01]  /*1a80*/  ISETP.GT.AND P1, PT, R0, R241, PT ;  /* 0x000000f10000720c */ /* 0x000fe20003f24270 */
        /* <DEDUP_REMOVED lines=42> */
[----:B------:R-:W-:-:S04]  /*1d30*/  ISETP.NE.U32.AND P2, PT, RZ, c[0x0][0x340], PT ;  /* 0x0000d000ff007a0c */ /* 0x000fc80003f45070 */
[----:B------:R-:W-:-:S13]  /*1d40*/  ISETP.NE.AND.EX P2, PT, RZ, c[0x0][0x344], PT, P2 ;  /* 0x0000d100ff007a0c */ /* 0x000fda0003f45320 */
[----:B------:R-:W-:-:S06]  /*1d50*/  @P2 IMAD.WIDE R2, R238, R3, c[0x0][0x340] ;  /* 0x0000d000ee022625 */ /* 0x000fcc00078e0203 */
[----:B------:R2:W3:Y:S01]  /*1d60*/  @P2 LDG.E R3, [R2.64] ;  /* 0x0000000602032981 */ /* 0x0004e2000c1e1900 */
[----:B------:R-:W-:Y:S01]  /*1d70*/  SHF.R.S32.HI R20, RZ, 0x1f, R6 ;  /* 0x0000001fff147819 */ /* 0x000fe20000011406 */
[----:B------:R-:W-:Y:S01]  /*1d80*/  IMAD.WIDE.U32 R12, R6, c[0x0][0x178], RZ ;  /* 0x00005e00060c7a25 */ /* 0x000fe200078e00ff */
[----:B------:R-:W-:Y:S02]  /*1d90*/  ISETP.GE.AND P5, PT, R203, c[0x0][0x1d4], PT ;  /* 0x00007500cb007a0c */ /* 0x000fe40003fa6270 */
[----:B------:R-:W-:Y:S01]  /*1da0*/  ISETP.GE.AND P4, PT, R212, c[0x0][0x1d4], PT ;  /* 0x00007500d4007a0c */ /* 0x000fe20003f86270 */
[----:B------:R-:W-:Y:S01]  /*1db0*/  IMAD R20, R20, c[0x0][0x178], RZ ;  /* 0x00005e0014147a24 */ /* 0x000fe200078e02ff */
[----:B------:R-:W-:Y:S02]  /*1dc0*/  SEL R28, RZ, 0xffffffff, P5 ;  /* 0xffffffffff1c7807 */ /* 0x000fe40002800000 */
[----:B-1----:R-:W-:Y:S01]  /*1dd0*/  SEL R11, RZ, 0x1, P4 ;  /* 0x00000001ff0b7807 */ /* 0x002fe20002000000 */
[----:B------:R-:W-:Y:S01]  /*1de0*/  IMAD R20, R6, c[0x0][0x17c], R20 ;  /* 0x00005f0006147a24 */ /* 0x000fe200078e0214 */
[----:B------:R-:W-:Y:S01]  /*1df0*/  ISETP.GE.AND P6, PT, R202, c[0x0][0x1d4], PT ;  /* 0x00007500ca007a0c */ /* 0x000fe20003fc6270 */
[----:B------:R-:W-:Y:S01]  /*1e00*/  IMAD.SHL.U32 R28, R28, 0x2, RZ ;  /* 0x000000021c1c7824 */ /* 0x000fe200078e00ff */
[----:B------:R-:W-:-:S02]  /*1e10*/  P2R R9, PR, RZ, 0x20 ;  /* 0x00000020ff097803 */ /* 0x000fc40000000000 */
[----:B------:R-:W-:Y:S01]  /*1e20*/  IADD3 R21, R13, R20, RZ ;  /* 0x000000140d157210 */ /* 0x000fe20007ffe0ff */
[----:B------:R-:W-:Y:S01]  /*1e30*/  IMAD.MOV.U32 R20, RZ, RZ, R12 ;  /* 0x000000ffff147224 */ /* 0x000fe200078e000c */
[----:B------:R-:W-:Y:S02]  /*1e40*/  LOP3.LUT R28, R28, 0x2, R11, 0xe2, !PT ;  /* 0x000000021c1c7812 */ /* 0x000fe400078ee20b */
[----:B------:R-:W-:Y:S01]  /*1e50*/  SHF.R.S32.HI R11, RZ, 0x1f, R7 ;  /* 0x0000001fff0b7819 */ /* 0x000fe20000011407 */
[C---:B------:R-:W-:Y:S01]  /*1e60*/  IMAD.WIDE.U32 R20, R239.reuse, c[0x0][0x1b8], R20 ;  /* 0x00006e00ef147a25 */ /* 0x040fe200078e0014 */
[----:B------:R-:W-:Y:S02]  /*1e70*/  SEL R13, RZ, 0x4, P6 ;  /* 0x00000004ff0d7807 */ /* 0x000fe40003000000 */
[----:B------:R-:W-:Y:S01]  /*1e80*/  P2R R10, PR, RZ, 0x10 ;  /* 0x00000010ff0a7803 */ /* 0x000fe20000000000 */
[----:B------:R-:W-:Y:S01]  /*1e90*/  IMAD R15, R239, c[0x0][0x1bc], R21 ;  /* 0x00006f00ef0f7a24 */ /* 0x000fe200078e0215 */
[----:B--2---:R-:W-:-:S02]  /*1ea0*/  MOV R2, c[0x0][0x2c4] ;  /* 0x0000b10000027a02 */ /* 0x004fc40000000f00 */
[----:B------:R-:W-:Y:S02]  /*1eb0*/  LOP3.LUT R28, R28, R13, RZ, 0xfc, !PT ;  /* 0x0000000d1c1c7212 */ /* 0x000fe400078efcff */
[----:B------:R-:W-:Y:S01]  /*1ec0*/  ISETP.NE.AND P1, PT, R2, 0x1, PT ;  /* 0x000000010200780c */ /* 0x000fe20003f25270 */
[----:B------:R-:W-:Y:S01]  /*1ed0*/  IMAD R2, R193, 0x80, R209 ;  /* 0x00000080c1027824 */ /* 0x000fe200078e02d1 */
[----:B------:R-:W-:Y:S02]  /*1ee0*/  ISETP.GE.AND P5, PT, R203, c[0x0][0x198], PT ;  /* 0x00006600cb007a0c */ /* 0x000fe40003fa6270 */
[----:B------:R-:W-:Y:S02]  /*1ef0*/  ISETP.GE.AND P4, PT, R202, c[0x0][0x198], PT ;  /* 0x00006600ca007a0c */ /* 0x000fe40003f86270 */
[----:B------:R-:W-:-:S07]  /*1f00*/  MOV R5, R2 ;  /* 0x0000000200057202 */ /* 0x000fce0000000f00 */
[----:B------:R-:W-:-:S05]  /*1f10*/  @P1 IMAD.HI.U32 R6, R2, c[0x0][0x2c8], RZ ;  /* 0x0000b20002061a27 */ /* 0x000fca00078e00ff */
[----:B------:R-:W-:Y:S02]  /*1f20*/  @P1 SHF.R.U32.HI R5, RZ, c[0x0][0x2cc], R6 ;  /* 0x0000b300ff051a19 */ /* 0x000fe40000011606 */
[C---:B------:R-:W-:Y:S02]  /*1f30*/  IADD3 R14, P1, R210.reuse, R7, RZ ;  /* 0x00000007d20e7210 */ /* 0x040fe40007f3e0ff */
[----:B------:R-:W-:Y:S02]  /*1f40*/  SEL R7, R237, RZ, !P3 ;  /* 0x000000ffed077207 */ /* 0x000fe40005800000 */
[----:B------:R-:W-:Y:S01]  /*1f50*/  LEA.HI.X.SX32 R11, R210, R11, 0x1, P1 ;  /* 0x0000000bd20b7211 */ /* 0x000fe200008f0eff */
[----:B------:R-:W-:Y:S01]  /*1f60*/  IMAD.WIDE.U32 R18, R14, c[0x0][0x1e0], R212 ;  /* 0x000078000e127a25 */ /* 0x000fe200078e00d4 */
[----:B------:R-:W-:Y:S02]  /*1f70*/  SEL R6, R238, RZ, !P3 ;  /* 0x000000ffee067207 */ /* 0x000fe40005800000 */
[----:B------:R-:W-:Y:S01]  /*1f80*/  ISETP.GE.AND P1, PT, R212, c[0x0][0x198], PT ;  /* 0x00006600d4007a0c */ /* 0x000fe20003f26270 */
[----:B------:R-:W-:-:S02]  /*1f90*/  IMAD R12, R11, c[0x0][0x1e0], RZ ;  /* 0x000078000b0c7a24 */ /* 0x000fc400078e02ff */
[----:B------:R-:W-:Y:S02]  /*1fa0*/  IMAD R11, R11, c[0x0][0x208], RZ ;  /* 0x000082000b0b7a24 */ /* 0x000fe400078e02ff */
[----:B------:R-:W-:-:S04]  /*1fb0*/  IMAD.WIDE.U32 R16, R14, c[0x0][0x208], R212 ;  /* 0x000082000e107a25 */ /* 0x000fc800078e00d4 */
[C---:B------:R-:W-:Y:S02]  /*1fc0*/  IMAD R12, R14.reuse, c[0x0][0x1e4], R12 ;  /* 0x000079000e0c7a24 */ /* 0x040fe400078e020c */
[----:B------:R-:W-:Y:S01]  /*1fd0*/  IMAD R11, R14, c[0x0][0x20c], R11 ;  /* 0x000083000e0b7a24 */ /* 0x000fe200078e020b */
[----:B------:R-:W-:Y:S01]  /*1fe0*/  MOV R14, R20 ;  /* 0x00000014000e7202 */ /* 0x000fe20000000f00 */
[----:B------:R-:W-:Y:S01]  /*1ff0*/  IMAD R7, R7, c[0x0][0x1c0], RZ ;  /* 0x0000700007077a24 */ /* 0x000fe200078e02ff */
[----:B------:R-:W-:Y:S01]  /*2000*/  IADD3 R13, R19, R12, RZ ;  /* 0x0000000c130d7210 */ /* 0x000fe20007ffe0ff */
[----:B------:R-:W-:Y:S01]  /*2010*/  IMAD.IADD R17, R17, 0x1, R11 ;  /* 0x0000000111117824 */ /* 0x000fe200078e020b */
[----:B------:R-:W-:Y:S01]  /*2020*/  SHF.R.S32.HI R11, RZ, 0x1f, R5 ;  /* 0x0000001fff0b7819 */ /* 0x000fe20000011405 */
[C---:B------:R-:W-:Y:S02]  /*2030*/  IMAD R7, R6.reuse, c[0x0][0x1c4], R7 ;  /* 0x0000710006077a24 */ /* 0x040fe400078e0207 */
[----:B------:R-:W-:-:S04]  /*2040*/  IMAD.WIDE.U32 R14, R6, c[0x0][0x1c0], R14 ;  /* 0x00007000060e7a25 */ /* 0x000fc800078e000e */
[----:B------:R-:W-:Y:S01]  /*2050*/  IMAD.MOV R6, RZ, RZ, -R5 ;  /* 0x000000ffff067224 */ /* 0x000fe200078e0a05 */
[----:B------:R-:W-:Y:S01]  /*2060*/  IADD3 R15, R15, R7, RZ ;  /* 0x000000070f0f7210 */ /* 0x000fe20007ffe0ff */
[----:B------:R-:W-:Y:S02]  /*2070*/  IMAD R11, R11, c[0x0][0x1b0], RZ ;  /* 0x00006c000b0b7a24 */ /* 0x000fe400078e02ff */
[----:B------:R-:W-:Y:S02]  /*2080*/  IMAD R6, R6, c[0x0][0x2c4], R2 ;  /* 0x0000b10006067a24 */ /* 0x000fe400078e0202 */
[----:B------:R-:W-:Y:S02]  /*2090*/  IMAD.MOV.U32 R12, RZ, RZ, R18 ;  /* 0x000000ffff0c7224 */ /* 0x000fe400078e0012 */
[C---:B------:R-:W-:Y:S01]  /*20a0*/  IMAD R11, R5.reuse, c[0x0][0x1b4], R11 ;  /* 0x00006d00050b7a24 */ /* 0x040fe200078e020b */
[----:B------:R-:W-:Y:S01]  /*20b0*/  SHF.R.S32.HI R2, RZ, 0x1f, R6 ;  /* 0x0000001fff027819 */ /* 0x000fe20000011406 */
[----:B------:R-:W-:-:S04]  /*20c0*/  IMAD.WIDE.U32 R14, R5, c[0x0][0x1b0], R14 ;  /* 0x00006c00050e7a25 */ /* 0x000fc800078e000e */
[----:B------:R-:W-:Y:S01]  /*20d0*/  IMAD.WIDE.U32 R12, R239, c[0x0][0x1e8], R12 ;  /* 0x00007a00ef0c7a25 */ /* 0x000fe200078e000c */
[----:B------:R-:W-:-:S03]  /*20e0*/  IADD3 R15, R15, R11, RZ ;  /* 0x0000000b0f0f7210 */ /* 0x000fc60007ffe0ff */
[----:B------:R-:W-:-:S04]  /*20f0*/  IMAD.WIDE.U32 R16, R239, c[0x0][0x210], R16 ;  /* 0x00008400ef107a25 */ /* 0x000fc800078e0010 */
[----:B------:R-:W-:Y:S01]  /*2100*/  IMAD R2, R2, c[0x0][0x1a8], RZ ;  /* 0x00006a0002027a24 */ /* 0x000fe200078e02ff */
[----:B------:R-:W-:Y:S01]  /*2110*/  MOV R248, R16 ;  /* 0x0000001000f87202 */ /* 0x000fe20000000f00 */
[----:B------:R-:W-:Y:S02]  /*2120*/  IMAD.MOV.U32 R250, RZ, RZ, R12 ;  /* 0x000000fffffa7224 */ /* 0x000fe400078e000c */
[C---:B------:R-:W-:Y:S02]  /*2130*/  IMAD R12, R6.reuse, c[0x0][0x1ac], R2 ;  /* 0x00006b00060c7a24 */ /* 0x040fe400078e0202 */
[C---:B------:R-:W-:Y:S02]  /*2140*/  IMAD R251, R239.reuse, c[0x0][0x1ec], R13 ;  /* 0x00007b00effb7a24 */ /* 0x040fe400078e020d */
[----:B------:R-:W-:Y:S02]  /*2150*/  IMAD R249, R239, c[0x0][0x214], R17 ;  /* 0x00008500eff97a24 */ /* 0x000fe400078e0211 */
[----:B------:R-:W-:-:S04]  /*2160*/  IMAD.WIDE.U32 R6, R6, c[0x0][0x1a8], R14 ;  /* 0x00006a0006067a25 */ /* 0x000fc800078e000e */
[----:B------:R-:W-:Y:S01]  /*2170*/  IMAD R11, R193, 0x80, R210 ;  /* 0x00000080c10b7824 */ /* 0x000fe200078e02d2 */
[----:B------:R-:W-:Y:S02]  /*2180*/  IADD3 R12, R7, R12, RZ ;  /* 0x0000000c070c7210 */ /* 0x000fe40007ffe0ff */
[----:B---3--:R-:W-:Y:S01]  /*2190*/  @P2 SHF.R.S32.HI R194, RZ, 0x1f, R3 ;  /* 0x0000001fffc22819 */ /* 0x008fe20000011403 */
[----:B------:R-:W-:Y:S01]  /*21a0*/  @!P2 IMAD.MOV.U32 R194, RZ, RZ, R237 ;  /* 0x000000ffffc2a224 */ /* 0x000fe200078e00ed */
[----:B------:R-:W-:-:S04]  /*21b0*/  @!P2 MOV R3, R238 ;  /* 0x000000ee0003a202 */ /* 0x000fc80000000f00 */
[----:B------:R-:W-:Y:S02]  /*21c0*/  SEL R194, R194, RZ, !P0 ;  /* 0x000000ffc2c27207 */ /* 0x000fe40004000000 */
[----:B------:R-:W-:Y:S02]  /*21d0*/  SEL R3, R3, RZ, !P0 ;  /* 0x000000ff03037207 */ /* 0x000fe40004000000 */
[----:B------:R-:W-:Y:S01]  /*21e0*/  LEA R13, P0, R6, c[0x0][0x160], 0x1 ;  /* 0x00005800060d7a11 */ /* 0x000fe200078008ff */
[C---:B------:R-:W-:Y:S02]  /*21f0*/  IMAD R240, R194.reuse, c[0x0][0x1f0], RZ ;  /* 0x00007c00c2f07a24 */ /* 0x040fe400078e02ff */
[----:B------:R-:W-:Y:S01]  /*2200*/  IMAD R194, R194, c[0x0][0x218], RZ ;  /* 0x00008600c2c27a24 */ /* 0x000fe200078e02ff */
[----:B------:R-:W-:Y:S01]  /*2210*/  LEA.HI.X R12, R6, c[0x0][0x164], R12, 0x1, P0 ;  /* 0x00005900060c7a11 */ /* 0x000fe200000f0c0c */
[C---:B------:R-:W-:Y:S02]  /*2220*/  IMAD R240, R3.reuse, c[0x0][0x1f4], R240 ;  /* 0x00007d0003f07a24 */ /* 0x040fe400078e02f0 */
[----:B------:R-:W-:-:S02]  /*2230*/  IMAD R194, R3, c[0x0][0x21c], R194 ;  /* 0x0000870003c27a24 */ /* 0x000fc400078e02c2 */
[----:B------:R-:W-:-:S04]  /*2240*/  IMAD.WIDE.U32 R250, R3, c[0x0][0x1f0], R250 ;  /* 0x00007c0003fa7a25 */ /* 0x000fc800078e00fa */
[----:B------:R-:W-:Y:S01]  /*2250*/  IMAD.WIDE.U32 R248, R3, c[0x0][0x218], R248 ;  /* 0x0000860003f87a25 */ /* 0x000fe200078e00f8 */
[----:B------:R-:W-:Y:S02]  /*2260*/  IADD3 R3, R0, -0x1, RZ ;  /* 0xffffffff00037810 */ /* 0x000fe40007ffe0ff */
[----:B------:R-:W-:Y:S02]  /*2270*/  IADD3 R240, R251, R240, RZ ;  /* 0x000000f0fbf07210 */ /* 0x000fe40007ffe0ff */
[----:B------:R-:W-:Y:S01]  /*2280*/  IADD3 R194, R249, R194, RZ ;  /* 0x000000c2f9c27210 */ /* 0x000fe20007ffe0ff */
[----:B------:R-:W-:Y:S05]  /*2290*/  BRA.DIV ~URZ, `(.L_x_29) ;  /* 0x00009c627f007947 */ /* 0x000fea000b800000 */
[----:B------:R1:W2:Y:S02]  /*22a0*/  SHFL.IDX PT, R14, R12, RZ, 0x181f ;  /* 0x00181fff0c0e7589 */ /* 0x0002a400000e0000 */
.L_x_108:
[----:B------:R-:W-:Y:S05]  /*22b0*/  BRA.DIV ~URZ, `(.L_x_30) ;  /* 0x00009cb27f007947 */ /* 0x000fea000b800000 */
[----:B------:R3:W4:Y:S02]  /*22c0*/  SHFL.IDX PT, R2, R13, RZ, 0x181f ;  /* 0x00181fff0d027589 */ /* 0x00072400000e0000 */
.L_x_109:
[----:B------:R-:W-:Y:S01]  /*22d0*/  IMAD R8, R8, c[0x0][0x2c4], RZ ;  /* 0x0000b10008087a24 */ /* 0x000fe200078e02ff */
[----:B------:R-:W-:Y:S04]  /*22e0*/  BSSY B0, `(.L_x_31) ;  /* 0x000000f000007945 */ /* 0x000fe80003800000 */
[----:B------:R-:W-:-:S13]  /*22f0*/  ISETP.GE.AND P0, PT, R11, R8, PT ;  /* 0x000000080b00720c */ /* 0x000fda0003f06270 */
[----:B------:R-:W-:Y:S05]  /*2300*/  @P0 BRA `(.L_x_32) ;  /* 0x000000c000000947 */ /* 0x000fea0003800000 */
[----:B----4-:R-:W-:-:S04]  /*2310*/  LEA R16, P0, R212, R2, 0x1 ;  /* 0x00000002d4107211 */ /* 0x010fc800078008ff */
[----:B--2---:R-:W-:Y:S02]  /*2320*/  LEA.HI.X R17, R212, R14, R213, 0x1, P0 ;  /* 0x0000000ed4117211 */ /* 0x004fe400000f0cd5 */
[----:B------:R-:W-:-:S03]  /*2330*/  LEA R6, P0, R203, R2, 0x1 ;  /* 0x00000002cb067211 */ /* 0x000fc600078008ff */
[----:B------:R-:W-:Y:S01]  /*2340*/  @!PT LDS RZ, [RZ] ;  /* 0x00000000fffff984 */ /* 0x000fe20000000800 */
[----:B------:R-:W-:Y:S01]  /*2350*/  @!PT LDS RZ, [RZ] ;  /* 0x00000000fffff984 */ /* 0x000fe20000000800 */
[----:B------:R-:W-:Y:S01]  /*2360*/  @!PT LDS RZ, [RZ] ;  /* 0x00000000fffff984 */ /* 0x000fe20000000800 */
[----:B------:R2:W-:Y:S01]  /*2370*/  LDGSTS.E.BYPASS.LTC128B.128 [R204+0xc100], [R16.64], !P1 ;  /* 0x0c10000010cc7fae */ /* 0x0005e2000c901d46 */
[----:B------:R-:W-:Y:S02]  /*2380*/  LEA.HI.X R7, R203, R14, R198, 0x1, P0 ;  /* 0x0000000ecb077211 */ /* 0x000fe400000f0cc6 */
[----:B------:R-:W-:-:S03]  /*2390*/  LEA R18, P0, R202, R2, 0x1 ;  /* 0x00000002ca127211 */ /* 0x000fc600078008ff */
[----:B------:R2:W-:Y:S01]  /*23a0*/  LDGSTS.E.BYPASS.LTC128B.128 [R204+0x10100], [R6.64], !P5 ;  /* 0x1010000006cc7fae */ /* 0x0005e2000e901d46 */
[----:B------:R-:W-:-:S05]  /*23b0*/  LEA.HI.X R19, R202, R14, R197, 0x1, P0 ;  /* 0x0000000eca137211 */ /* 0x000fca00000f0cc5 */
[----:B------:R2:W-:Y:S04]  /*23c0*/  LDGSTS.E.BYPASS.LTC128B.128 [R204+0x14100], [R18.64], !P4 ;  /* 0x1410000012cc7fae */ /* 0x0005e8000e101d46 */
.L_x_32:
[----:B------:R-:W-:Y:S05]  /*23d0*/  BSYNC B0 ;  /* 0x0000000000007941 */ /* 0x000fea0003800000 */
.L_x_31:
[----:B------:R-:W-:Y:S05]  /*23e0*/  BRA.DIV ~URZ, `(.L_x_33) ;  /* 0x00009bf27f007947 */ /* 0x000fea000b800000 */
[----:B--2---:R2:W1:Y:S04]  /*23f0*/  SHFL.IDX PT, R14, R12, 0x1, 0x181f ;  /* 0x00381f000c0e7f89 */ /* 0x00446800000e0000 */
[----:B------:R2:W3:Y:S02]  /*2400*/  SHFL.IDX PT, R5, R13, 0x1, 0x181f ;  /* 0x00381f000d057f89 */ /* 0x0004e400000e0000 */
.L_x_110:
[----:B----4-:R-:W-:Y:S01]  /*2410*/  IADD3 R2, R11, 0x20, RZ ;  /* 0x000000200b027810 */ /* 0x010fe20007ffe0ff */
[----:B------:R-:W-:Y:S03]  /*2420*/  BSSY B0, `(.L_x_34) ;  /* 0x000000f000007945 */ /* 0x000fe60003800000 */
[----:B------:R-:W-:-:S13]  /*2430*/  ISETP.GE.AND P0, PT, R2, R8, PT ;  /* 0x000000080200720c */ /* 0x000fda0003f06270 */
[----:B------:R-:W-:Y:S05]  /*2440*/  @P0 BRA `(.L_x_35) ;  /* 0x000000c000000947 */ /* 0x000fea0003800000 */
[----:B---3--:R-:W-:-:S04]  /*2450*/  LEA R16, P0, R212, R5, 0x1 ;  /* 0x00000005d4107211 */ /* 0x008fc800078008ff */
[----:B-1----:R-:W-:Y:S02]  /*2460*/  LEA.HI.X R17, R212, R14, R213, 0x1, P0 ;  /* 0x0000000ed4117211 */ /* 0x002fe400000f0cd5 */
        /* <DEDUP_REMOVED lines=10> */
.L_x_35:
[----:B------:R-:W-:Y:S05]  /*2510*/  BSYNC B0 ;  /* 0x0000000000007941 */ /* 0x000fea0003800000 */
.L_x_34:
[----:B------:R-:W-:Y:S05]  /*2520*/  BRA.DIV ~URZ, `(.L_x_36) ;  /* 0x00009b727f007947 */ /* 0x000fea000b800000 */
[----:B-1----:R1:W4:Y:S02]  /*2530*/  SHFL.IDX PT, R14, R12, 0x2, 0x181f ;  /* 0x00581f000c0e7f89 */ /* 0x00232400000e0000 */
.L_x_111:
[----:B------:R-:W-:Y:S05]  /*2540*/  BRA.DIV ~URZ, `(.L_x_37) ;  /* 0x00009bc27f007947 */ /* 0x000fea000b800000 */
[----:B---3--:R3:W1:Y:S02]  /*2550*/  SHFL.IDX PT, R5, R13, 0x2, 0x181f ;  /* 0x00581f000d057f89 */ /* 0x00866400000e0000 */
.L_x_112:
[----:B------:R-:W-:Y:S01]  /*2560*/  IADD3 R2, R11, 0x40, RZ ;  /* 0x000000400b027810 */ /* 0x000fe20007ffe0ff */
[----:B------:R-:W-:Y:S03]  /*2570*/  BSSY B0, `(.L_x_38) ;  /* 0x000000f000007945 */ /* 0x000fe60003800000 */
[----:B------:R-:W-:-:S13]  /*2580*/  ISETP.GE.AND P0, PT, R2, R8, PT ;  /* 0x000000080200720c */ /* 0x000fda0003f06270 */
[----:B------:R-:W-:Y:S05]  /*2590*/  @P0 BRA `(.L_x_39) ;  /* 0x000000c000000947 */ /* 0x000fea0003800000 */
[----:B-1----:R-:W-:-:S04]  /*25a0*/  LEA R16, P0, R212, R5, 0x1 ;  /* 0x00000005d4107211 */ /* 0x002fc800078008ff */
[----:B----4-:R-:W-:Y:S02]  /*25b0*/  LEA.HI.X R17, R212, R14, R213, 0x1, P0 ;  /* 0x0000000ed4117211 */ /* 0x010fe400000f0cd5 */
        /* <DEDUP_REMOVED lines=10> */
.L_x_39:
[----:B------:R-:W-:Y:S05]  /*2660*/  BSYNC B0 ;  /* 0x0000000000007941 */ /* 0x000fea0003800000 */
.L_x_38:
[----:B------:R-:W-:Y:S05]  /*2670*/  BRA.DIV ~URZ, `(.L_x_40) ;  /* 0x00009af27f007947 */ /* 0x000fea000b800000 */
[----:B-12---:R-:W1:Y:S04]  /*2680*/  SHFL.IDX PT, R12, R12, 0x3, 0x181f ;  /* 0x00781f000c0c7f89 */ /* 0x006e6800000e0000 */
[----:B---3--:R-:W2:Y:S02]  /*2690*/  SHFL.IDX PT, R13, R13, 0x3, 0x181f ;  /* 0x00781f000d0d7f89 */ /* 0x008ea400000e0000 */
.L_x_113:
[----:B------:R-:W-:Y:S01]  /*26a0*/  IADD3 R11, R11, 0x60, RZ ;  /* 0x000000600b0b7810 */ /* 0x000fe20007ffe0ff */
[----:B------:R-:W-:Y:S01]  /*26b0*/  IMAD.IADD R7, R4, 0x1, -R210 ;  /* 0x0000000104077824 */ /* 0x000fe200078e0ad2 */
[----:B------:R-:W-:Y:S01]  /*26c0*/  SHF.R.S32.HI R6, RZ, 0x1f, R3 ;  /* 0x0000001fff067819 */ /* 0x000fe20000011403 */
[----:B----4-:R-:W-:Y:S01]  /*26d0*/  IMAD.WIDE.U32 R14, R3, c[0x0][0x1e0], RZ ;  /* 0x00007800030e7a25 */ /* 0x010fe200078e00ff */
[----:B------:R-:W-:-:S03]  /*26e0*/  ISETP.GE.AND P3, PT, R11, R8, PT ;  /* 0x000000080b00720c */ /* 0x000fc60003f66270 */
[----:B------:R-:W-:Y:S02]  /*26f0*/  IMAD R2, R6, c[0x0][0x1e0], RZ ;  /* 0x0000780006027a24 */ /* 0x000fe400078e02ff */
[C---:B------:R-:W-:Y:S02]  /*2700*/  IMAD R7, R3.reuse, -0x40, R7 ;  /* 0xffffffc003077824 */ /* 0x040fe400078e0207 */
[----:B------:R-:W-:Y:S02]  /*2710*/  IMAD R2, R3, c[0x0][0x1e4], R2 ;  /* 0x0000790003027a24 */ /* 0x000fe400078e0202 */
[----:B------:R-:W-:Y:S01]  /*2720*/  IMAD.MOV.U32 R8, RZ, RZ, 0x20 ;  /* 0x00000020ff087424 */ /* 0x000fe200078e00ff */
[----:B------:R-:W-:Y:S01]  /*2730*/  ISETP.GE.AND P2, PT, R7, 0x1, PT ;  /* 0x000000010700780c */ /* 0x000fe20003f46270 */
[----:B------:R-:W-:Y:S02]  /*2740*/  IMAD.IADD R2, R15, 0x1, R2 ;  /* 0x000000010f027824 */ /* 0x000fe400078e0202 */
[----:B--2---:R-:W-:Y:S01]  /*2750*/  @!P3 LEA R16, P0, R212, R13, 0x1 ;  /* 0x0000000dd410b211 */ /* 0x004fe200078008ff */
[----:B------:R-:W-:-:S03]  /*2760*/  IMAD R6, R6, c[0x0][0x208], RZ ;  /* 0x0000820006067a24 */ /* 0x000fc600078e02ff */
[----:B-1----:R-:W-:Y:S01]  /*2770*/  @!P3 LEA.HI.X R17, R212, R12, R213, 0x1, P0 ;  /* 0x0000000cd411b211 */ /* 0x002fe200000f0cd5 */
[----:B------:R-:W-:Y:S01]  /*2780*/  IMAD R6, R3, c[0x0][0x20c], R6 ;  /* 0x0000830003067a24 */ /* 0x000fe200078e0206 */
[----:B------:R-:W-:-:S03]  /*2790*/  LEA R5, P0, R14, R250, 0x6 ;  /* 0x000000fa0e057211 */ /* 0x000fc600078030ff */
[----:B------:R-:W-:Y:S01]  /*27a0*/  @!PT LDS RZ, [RZ] ;  /* 0x00000000fffff984 */ /* 0x000fe20000000800 */
[----:B------:R-:W-:Y:S01]  /*27b0*/  @!PT LDS RZ, [RZ] ;  /* 0x00000000fffff984 */ /* 0x000fe20000000800 */
[----:B------:R-:W-:Y:S01]  /*27c0*/  @!PT LDS RZ, [RZ] ;  /* 0x00000000fffff984 */ /* 0x000fe20000000800 */
[----:B------:R1:W-:Y:S01]  /*27d0*/  @!P3 LDGSTS.E.BYPASS.LTC128B.128 [R204+0xf100], [R16.64], !P1 ;  /* 0x0f10000010ccbfae */ /* 0x0003e2000c901d46 */
[----:B------:R-:W-:Y:S02]  /*27e0*/  ISETP.GE.AND P1, PT, R7, 0x21, PT ;  /* 0x000000210700780c */ /* 0x000fe40003f26270 */
[----:B------:R-:W-:Y:S01]  /*27f0*/  LEA.HI.X R2, R14, R240, R2, 0x6, P0 ;  /* 0x000000f00e027211 */ /* 0x000fe200000f3402 */
[----:B------:R-:W-:-:S04]  /*2800*/  IMAD.WIDE.U32 R14, R8, c[0x0][0x1e0], RZ ;  /* 0x00007800080e7a25 */ /* 0x000fc800078e00ff */
[----:B------:R-:W-:-:S06]  /*2810*/  IMAD R8, R8, c[0x0][0x1e4], RZ ;  /* 0x0000790008087a24 */ /* 0x000fcc00078e02ff */
[----:B------:R-:W-:-:S04]  /*2820*/  @P1 IADD3 R11, P0, R5, R14, RZ ;  /* 0x0000000e050b1210 */ /* 0x000fc80007f1e0ff */
[----:B------:R-:W-:Y:S02]  /*2830*/  @P1 IADD3.X R8, R2, R15, R8, P0, !PT ;  /* 0x0000000f02081210 */ /* 0x000fe400007fe408 */
[----:B------:R-:W-:-:S04]  /*2840*/  @P2 LEA R14, P0, R5, c[0x0][0x1c8], 0x1 ;  /* 0x00007200050e2a11 */ /* 0x000fc800078008ff */
[----:B------:R-:W-:Y:S01]  /*2850*/  @P2 LEA.HI.X R15, R5, c[0x0][0x1cc], R2, 0x1, P0 ;  /* 0x00007300050f2a11 */ /* 0x000fe200000f0c02 */
[----:B------:R-:W-:Y:S01]  /*2860*/  IMAD R2, R3, -0x40, R4 ;  /* 0xffffffc003027824 */ /* 0x000fe200078e0204 */
[----:B------:R-:W-:Y:S02]  /*2870*/  LOP3.LUT R4, R28, 0x1, RZ, 0xc0, !PT ;  /* 0x000000011c047812 */ /* 0x000fe400078ec0ff */
[----:B-1----:R-:W-:Y:S01]  /*2880*/  @!P3 LEA R16, P0, R203, R13, 0x1 ;  /* 0x0000000dcb10b211 */ /* 0x002fe200078008ff */
[----:B------:R-:W-:-:S03]  /*2890*/  IMAD.IADD R29, R2, 0x1, -R210 ;  /* 0x00000001021d7824 */ /* 0x000fc600078e0ad2 */
[----:B------:R-:W-:Y:S02]  /*28a0*/  @!P3 LEA.HI.X R17, R203, R12, R198, 0x1, P0 ;  /* 0x0000000ccb11b211 */ /* 0x000fe400000f0cc6 */
[----:B------:R-:W-:-:S03]  /*28b0*/  @!P3 LEA R18, P0, R202, R13, 0x1 ;  /* 0x0000000dca12b211 */ /* 0x000fc600078008ff */
[----:B------:R1:W-:Y:S01]  /*28c0*/  @!P3 LDGSTS.E.BYPASS.LTC128B.128 [R204+0x13100], [R16.64], !P5 ;  /* 0x1310000010ccbfae */ /* 0x0003e2000e901d46 */
[----:B------:R-:W-:Y:S02]  /*28d0*/  @!P3 LEA.HI.X R19, R202, R12, R197, 0x1, P0 ;  /* 0x0000000cca13b211 */ /* 0x000fe400000f0cc5 */
[----:B------:R-:W-:Y:S02]  /*28e0*/  ISETP.NE.AND P5, PT, R9, RZ, PT ;  /* 0x000000ff0900720c */ /* 0x000fe40003fa5270 */
[C---:B------:R-:W-:Y:S01]  /*28f0*/  @P1 LEA R12, P0, R11.reuse, c[0x0][0x1c8], 0x1 ;  /* 0x000072000b0c1a11 */ /* 0x040fe200078008ff */
[----:B------:R1:W-:Y:S01]  /*2900*/  @!P3 LDGSTS.E.BYPASS.LTC128B.128 [R204+0x17100], [R18.64], !P4 ;  /* 0x1710000012ccbfae */ /* 0x0003e2000e101d46 */
[----:B------:R-:W-:Y:S02]  /*2910*/  ISETP.NE.AND P4, PT, R10, RZ, PT ;  /* 0x000000ff0a00720c */ /* 0x000fe40003f85270 */
[----:B------:R-:W-:Y:S01]  /*2920*/  @P1 LEA.HI.X R13, R11, c[0x0][0x1cc], R8, 0x1, P0 ;  /* 0x000073000b0d1a11 */ /* 0x000fe200000f0c08 */
[----:B------:R-:W0:Y:S01]  /*2930*/  LDGDEPBAR ;  /* 0x00000000000079af */ /* 0x000e220000000000 */
[----:B------:R-:W-:Y:S01]  /*2940*/  WARPSYNC 0xffffffff ;  /* 0xffffffff00007948 */ /* 0x000fe20003800000 */
[----:B------:R-:W-:Y:S01]  /*2950*/  IMAD.WIDE.U32 R8, R3, c[0x0][0x208], RZ ;  /* 0x0000820003087a25 */ /* 0x000fe200078e00ff */
[----:B------:R-:W-:Y:S01]  /*2960*/  BSSY B0, `(.L_x_41) ;  /* 0x00000e3000007945 */ /* 0x000fe20003800000 */
[----:B------:R-:W-:Y:S02]  /*2970*/  BAR.SYNC.DEFER_BLOCKING 0x0 ;  /* 0x0000000000007b1d */ /* 0x000fe40000010000 */
[----:B------:R-:W-:Y:S01]  /*2980*/  IMAD.IADD R6, R9, 0x1, R6 ;  /* 0x0000000109067824 */ /* 0x000fe200078e0206 */
[----:B------:R-:W-:-:S04]  /*2990*/  LEA R5, P0, R8, R248, 0x6 ;  /* 0x000000f808057211 */ /* 0x000fc800078030ff */
[----:B------:R-:W-:Y:S02]  /*29a0*/  LEA.HI.X R6, R8, R194, R6, 0x6, P0 ;  /* 0x000000c208067211 */ /* 0x000fe400000f3406 */
[----:B------:R-:W-:-:S04]  /*29b0*/  LEA R60, P0, R5, c[0x0][0x1f8], 0x1 ;  /* 0x00007e00053c7a11 */ /* 0x000fc800078008ff */
[----:B------:R-:W-:Y:S01]  /*29c0*/  LEA.HI.X R61, R5, c[0x0][0x1fc], R6, 0x1, P0 ;  /* 0x00007f00053d7a11 */ /* 0x000fe200000f0c06 */
[----:B------:R-:W-:-:S05]  /*29d0*/  IMAD.MOV.U32 R5, RZ, RZ, c[0x0][0x208] ;  /* 0x00008200ff057624 */ /* 0x000fca00078e00ff */
[----:B------:R-:W-:Y:S01]  /*29e0*/  LEA R62, P0, R5, R60, 0x6 ;  /* 0x0000003c053e7211 */ /* 0x000fe200078030ff */
[----:B------:R-:W-:Y:S01]  /*29f0*/  @!PT LDS RZ, [RZ] ;  /* 0x00000000fffff984 */ /* 0x000fe20000000800 */
[----:B------:R-:W-:Y:S01]  /*2a00*/  @!PT LDS RZ, [RZ] ;  /* 0x00000000fffff984 */ /* 0x000fe20000000800 */
[----:B------:R-:W-:Y:S01]  /*2a10*/  @!PT LDS RZ, [RZ] ;  /* 0x00000000fffff984 */ /* 0x000fe20000000800 */
[----:B------:R2:W-:Y:S04]  /*2a20*/  @P2 LDGSTS.E.BYPASS.LTC128B.128 [R204+0x6100], [R14.64], !P4 ;  /* 0x061000000ecc2fae */ /* 0x0005e8000e101d46 */
[----:B------:R2:W-:Y:S04]  /*2a30*/  @P2 LDGSTS.E.BYPASS.LTC128B.128 [R204+0x8100], [R14.64+0x80], !P5 ;  /* 0x081000800ecc2fae */ /* 0x0005e8000e901d46 */
[----:B------:R2:W-:Y:S01]  /*2a40*/  @P2 LDGSTS.E.BYPASS.LTC128B.128 [R204+0xa100], [R14.64+0x100], !P6 ;  /* 0x0a1001000ecc2fae */ /* 0x0005e2000f101d46 */
[----:B------:R-:W-:Y:S01]  /*2a50*/  ISETP.NE.U32.AND P2, PT, R4, 0x1, PT ;  /* 0x000000010400780c */ /* 0x000fe20003f45070 */
[----:B------:R-:W-:-:S02]  /*2a60*/  IMAD.MOV.U32 R4, RZ, RZ, c[0x0][0x20c] ;  /* 0x00008300ff047624 */ /* 0x000fc400078e00ff */
[----:B------:R2:W-:Y:S01]  /*2a70*/  @P1 LDGSTS.E.BYPASS.LTC128B.128 [R204+0x7100], [R12.64], !P4 ;  /* 0x071000000ccc1fae */ /* 0x0005e2000e101d46 */
[----:B------:R-:W-:Y:S02]  /*2a80*/  ISETP.LT.OR P3, PT, R29, 0x1, P2 ;  /* 0x000000011d00780c */ /* 0x000fe40001761670 */
[----:B------:R-:W-:Y:S01]  /*2a90*/  LEA.HI.X R63, R5, R61, R4, 0x6, P0 ;  /* 0x0000003d053f7211 */ /* 0x000fe200000f3404 */
[----:B------:R2:W-:Y:S01]  /*2aa0*/  @P1 LDGSTS.E.BYPASS.LTC128B.128 [R204+0x9100], [R12.64+0x80], !P5 ;  /* 0x091000800ccc1fae */ /* 0x0005e2000e901d46 */
[----:B------:R-:W-:-:S03]  /*2ab0*/  ISETP.LT.OR P2, PT, R29, 0x21, P2 ;  /* 0x000000211d00780c */ /* 0x000fc60001741670 */
[----:B------:R2:W-:Y:S01]  /*2ac0*/  @P1 LDGSTS.E.BYPASS.LTC128B.128 [R204+0xb100], [R12.64+0x100], !P6 ;  /* 0x0b1001000ccc1fae */ /* 0x0005e2000f101d46 */
[----:B------:R-:W-:-:S03]  /*2ad0*/  LOP3.LUT P1, RZ, R28, 0x2, RZ, 0xc0, !PT ;  /* 0x000000021cff7812 */ /* 0x000fc6000782c0ff */
[----:B------:R-:W0:Y:S01]  /*2ae0*/  LDGDEPBAR ;  /* 0x00000000000079af */ /* 0x000e220000000000 */
[C---:B------:R-:W-:Y:S02]  /*2af0*/  ISETP.LT.OR P0, PT, R29.reuse, 0x1, !P1 ;  /* 0x000000011d00780c */ /* 0x040fe40004f01670 */
[----:B------:R-:W-:Y:S01]  /*2b00*/  ISETP.LT.OR P1, PT, R29, 0x21, !P1 ;  /* 0x000000211d00780c */ /* 0x000fe20004f21670 */
[----:B------:R-:W-:-:S04]  /*2b10*/  DEPBAR.LE SB0, 0x1 ;  /* 0x000080400000791a */ /* 0x000fc80000000000 */
[----:B------:R-:W-:-:S04]  /*2b20*/  DEPBAR.LE SB0, 0x0 ;  /* 0x000080000000791a */ /* 0x000fc80000000000 */
[----:B------:R-:W-:Y:S06]  /*2b30*/  BAR.SYNC.DEFER_BLOCKING 0x0 ;  /* 0x0000000000007b1d */ /* 0x000fec0000010000 */
[----:B------:R-:W-:Y:S04]  /*2b40*/  LDSM.16.M88.4 R24, [R190] ;  /* 0x00000000be18783b */ /* 0x000fe80000000200 */
[----:B------:R-:W3:Y:S04]  /*2b50*/  LDSM.16.M88.4 R48, [R189] ;  /* 0x00000000bd30783b */ /* 0x000ee80000000200 */
[----:B------:R-:W4:Y:S04]  /*2b60*/  LDSM.16.M88.4 R40, [R189+0x800] ;  /* 0x00080000bd28783b */ /* 0x000f280000000200 */
[----:B------:R-:W5:Y:S04]  /*2b70*/  LDSM.16.M88.4 R32, [R189+0x1000] ;  /* 0x00100000bd20783b */ /* 0x000f680000000200 */
[----:B------:R-:W5:Y:S04]  /*2b80*/  LDSM.16.M88.4 R56, [R189+0x1800] ;  /* 0x00180000bd38783b */ /* 0x000f680000000200 */
[----:B------:R-:W-:Y:S04]  /*2b90*/  LDSM.16.M88.4 R4, [R188] ;  /* 0x00000000bc04783b */ /* 0x000fe80000000200 */
[----:B------:R-:W5:Y:S04]  /*2ba0*/  LDSM.16.M88.4 R20, [R187] ;  /* 0x00000000bb14783b */ /* 0x000f680000000200 */
[----:B-1----:R-:W1:Y:S04]  /*2bb0*/  LDSM.16.M88.4 R16, [R179] ;  /* 0x00000000b310783b */ /* 0x002e680000000200 */
[----:B--2---:R-:W2:Y:S04]  /*2bc0*/  LDSM.16.M88.4 R12, [R178] ;  /* 0x00000000b20c783b */ /* 0x004ea80000000200 */
[----:B------:R-:W1:Y:S04]  /*2bd0*/  LDSM.16.M88.4 R8, [R177] ;  /* 0x00000000b108783b */ /* 0x000e680000000200 */
[----:B------:R-:W-:Y:S01]  /*2be0*/  @!PT LDS RZ, [RZ] ;  /* 0x00000000fffff984 */ /* 0x000fe20000000800 */
[----:B------:R-:W-:Y:S01]  /*2bf0*/  @!PT LDS RZ, [RZ] ;  /* 0x00000000fffff984 */ /* 0x000fe20000000800 */
[----:B------:R-:W-:Y:S01]  /*2c00*/  @!PT LDS RZ, [RZ] ;  /* 0x00000000fffff984 */ /* 0x000fe20000000800 */
[----:B------:R1:W-:Y:S01]  /*2c10*/  LDGSTS.E.BYPASS.LTC128B.128 [R204+0x100], [R60.64], !P3 ;  /* 0x001000003ccc7fae */ /* 0x0003e2000d901d46 */
[----:B------:R-:W-:-:S03]  /*2c20*/  LOP3.LUT P3, RZ, R28, 0x4, RZ, 0xc0, !PT ;  /* 0x000000041cff7812 */ /* 0x000fc6000786c0ff */
[----:B------:R1:W-:Y:S01]  /*2c30*/  LDGSTS.E.BYPASS.LTC128B.128 [R204+0x2100], [R60.64+0x80], !P0 ;  /* 0x021000803ccc7fae */ /* 0x0003e2000c101d46 */
[C---:B------:R-:W-:Y:S01]  /*2c40*/  ISETP.LT.OR P0, PT, R29.reuse, 0x1, !P3 ;  /* 0x000000011d00780c */ /* 0x040fe20005f01670 */
[----:B---3--:R-:W-:Y:S01]  /*2c50*/  HMMA.16816.F32.BF16 R52, R24, R48, RZ ;  /* 0x000000301834723c */ /* 0x008fe200000418ff */
[----:B------:R-:W-:-:S07]  /*2c60*/  ISETP.LT.OR P3, PT, R29, 0x21, !P3 ;  /* 0x000000211d00780c */ /* 0x000fce0005f61670 */
[----:B----4-:R-:W-:Y:S04]  /*2c70*/  HMMA.16816.F32.BF16 R44, R24, R40, RZ ;  /* 0x00000028182c723c */ /* 0x010fe800000418ff */
[----:B------:R1:W-:Y:S01]  /*2c80*/  LDGSTS.E.BYPASS.LTC128B.128 [R204+0x4100], [R60.64+0x100], !P0 ;  /* 0x041001003ccc7fae */ /* 0x0003e2000c101d46 */
[----:B------:R-:W-:-:S03]  /*2c90*/  ISETP.GT.AND P0, PT, R3, R241, PT ;  /* 0x000000f10300720c */ /* 0x000fc60003f04270 */
[C---:B-----5:R-:W-:Y:S01]  /*2ca0*/  HMMA.16816.F32.BF16 R36, R24.reuse, R32, RZ ;  /* 0x000000201824723c */ /* 0x060fe200000418ff */
[----:B------:R1:W-:Y:S04]  /*2cb0*/  LDGSTS.E.BYPASS.LTC128B.128 [R204+0x1100], [R62.64], !P2 ;  /* 0x011000003ecc7fae */ /* 0x0003e8000d101d46 */
[----:B------:R1:W-:Y:S03]  /*2cc0*/  LDGSTS.E.BYPASS.LTC128B.128 [R204+0x3100], [R62.64+0x80], !P1 ;  /* 0x031000803ecc7fae */ /* 0x0003e6000c901d46 */
[C---:B------:R-:W-:Y:S01]  /*2cd0*/  HMMA.16816.F32.BF16 R48, R24.reuse, R50, RZ ;  /* 0x000000321830723c */ /* 0x040fe200000418ff */
[----:B------:R1:W-:Y:S04]  /*2ce0*/  LDGSTS.E.BYPASS.LTC128B.128 [R204+0x5100], [R62.64+0x100], !P3 ;  /* 0x051001003ecc7fae */ /* 0x0003e8000d901d46 */
[----:B------:R-:W-:Y:S03]  /*2cf0*/  LDSM.16.M88.4 R72, [R185] ;  /* 0x00000000b948783b */ /* 0x000fe60000000200 */
[C---:B------:R-:W-:Y:S01]  /*2d00*/  HMMA.16816.F32.BF16 R40, R24.reuse, R42, RZ ;  /* 0x0000002a1828723c */ /* 0x040fe200000418ff */
[----:B------:R-:W-:Y:S04]  /*2d10*/  LDSM.16.M88.4 R68, [R185+0x800] ;  /* 0x00080000b944783b */ /* 0x000fe80000000200 */
[----:B------:R-:W-:Y:S03]  /*2d20*/  LDSM.16.M88.4 R64, [R185+0x1000] ;  /* 0x00100000b940783b */ /* 0x000fe60000000200 */
[C---:B------:R-:W-:Y:S01]  /*2d30*/  HMMA.16816.F32.BF16 R32, R24.reuse, R34, RZ ;  /* 0x000000221820723c */ /* 0x040fe200000418ff */
[----:B------:R-:W0:Y:S07]  /*2d40*/  LDGDEPBAR ;  /* 0x00000000000079af */ /* 0x000e2e0000000000 */
[C---:B------:R-:W-:Y:S01]  /*2d50*/  HMMA.16816.F32.BF16 R28, R24.reuse, R56, RZ ;  /* 0x00000038181c723c */ /* 0x040fe200000418ff */
[----:B-1----:R-:W-:Y:S07]  /*2d60*/  LDSM.16.M88.4 R60, [R185+0x1800] ;  /* 0x00180000b93c783b */ /* 0x002fee0000000200 */
[----:B------:R-:W-:Y:S01]  /*2d70*/  HMMA.16816.F32.BF16 R24, R24, R58, RZ ;  /* 0x0000003a1818723c */ /* 0x000fe200000418ff */
[----:B------:R-:W1:Y:S07]  /*2d80*/  LDSM.16.M88.4 R56, [R186] ;  /* 0x00000000ba38783b */ /* 0x000e6e0000000200 */
[C---:B------:R-:W-:Y:S08]  /*2d90*/  HMMA.16816.F32.BF16 R52, R4.reuse, R20, R52 ;  /* 0x000000140434723c */ /* 0x040ff00000041834 */
[C---:B------:R-:W-:Y:S01]  /*2da0*/  HMMA.16816.F32.BF16 R48, R4.reuse, R22, R48 ;  /* 0x000000160430723c */ /* 0x040fe20000041830 */
[----:B------:R-:W-:Y:S07]  /*2db0*/  LDSM.16.M88.4 R20, [R176] ;  /* 0x00000000b014783b */ /* 0x000fee0000000200 */
[C---:B------:R-:W-:Y:S08]  /*2dc0*/  HMMA.16816.F32.BF16 R44, R4.reuse, R16, R44 ;  /* 0x00000010042c723c */ /* 0x040ff0000004182c */
[C---:B------:R-:W-:Y:S01]  /*2dd0*/  HMMA.16816.F32.BF16 R40, R4.reuse, R18, R40 ;  /* 0x000000120428723c */ /* 0x040fe20000041828 */
[----:B------:R-:W-:Y:S07]  /*2de0*/  LDSM.16.M88.4 R16, [R176+0x800] ;  /* 0x00080000b010783b */ /* 0x000fee0000000200 */
[C---:B--2---:R-:W-:Y:S08]  /*2df0*/  HMMA.16816.F32.BF16 R36, R4.reuse, R12, R36 ;  /* 0x0000000c0424723c */ /* 0x044ff00000041824 */
[C---:B------:R-:W-:Y:S01]  /*2e00*/  HMMA.16816.F32.BF16 R32, R4.reuse, R14, R32 ;  /* 0x0000000e0420723c */ /* 0x040fe20000041820 */
[----:B------:R-:W-:Y:S07]  /*2e10*/  LDSM.16.M88.4 R12, [R176+0x1000] ;  /* 0x00100000b00c783b */ /* 0x000fee0000000200 */
[C---:B------:R-:W-:Y:S08]  /*2e20*/  HMMA.16816.F32.BF16 R28, R4.reuse, R8, R28 ;  /* 0x00000008041c723c */ /* 0x040ff0000004181c */
[----:B------:R-:W-:Y:S01]  /*2e30*/  HMMA.16816.F32.BF16 R24, R4, R10, R24 ;  /* 0x0000000a0418723c */ /* 0x000fe20000041818 */
[----:B------:R-:W2:Y:S04]  /*2e40*/  LDSM.16.M88.4 R4, [R184] ;  /* 0x00000000b804783b */ /* 0x000ea80000000200 */
[----:B------:R-:W3:Y:S03]  /*2e50*/  LDSM.16.M88.4 R8, [R176+0x1800] ;  /* 0x00180000b008783b */ /* 0x000ee60000000200 */
[C---:B-1----:R-:W-:Y:S08]  /*2e60*/  HMMA.16816.F32.BF16 R52, R56.reuse, R72, R52 ;  /* 0x000000483834723c */ /* 0x042ff00000041834 */
[C---:B------:R-:W-:Y:S01]  /*2e70*/  HMMA.16816.F32.BF16 R48, R56.reuse, R74, R48 ;  /* 0x0000004a3830723c */ /* 0x040fe20000041830 */
[----:B------:R-:W-:Y:S07]  /*2e80*/  LDSM.16.M88.4 R72, [R189+0x2000] ;  /* 0x00200000bd48783b */ /* 0x000fee0000000200 */
[C---:B------:R-:W-:Y:S08]  /*2e90*/  HMMA.16816.F32.BF16 R44, R56.reuse, R68, R44 ;  /* 0x00000044382c723c */ /* 0x040ff0000004182c */
[C---:B------:R-:W-:Y:S01]  /*2ea0*/  HMMA.16816.F32.BF16 R40, R56.reuse, R70, R40 ;  /* 0x000000463828723c */ /* 0x040fe20000041828 */
[----:B------:R-:W-:Y:S07]  /*2eb0*/  LDSM.16.M88.4 R68, [R189+0x2800] ;  /* 0x00280000bd44783b */ /* 0x000fee0000000200 */
[C---:B------:R-:W-:Y:S08]  /*2ec0*/  HMMA.16816.F32.BF16 R36, R56.reuse, R64, R36 ;  /* 0x000000403824723c */ /* 0x040ff00000041824 */
[C---:B------:R-:W-:Y:S01]  /*2ed0*/  HMMA.16816.F32.BF16 R32, R56.reuse, R66, R32 ;  /* 0x000000423820723c */ /* 0x040fe20000041820 */
[----:B------:R-:W-:Y:S07]  /*2ee0*/  LDSM.16.M88.4 R64, [R189+0x3000] ;  /* 0x00300000bd40783b */ /* 0x000fee0000000200 */
[C---:B------:R-:W-:Y:S08]  /*2ef0*/  HMMA.16816.F32.BF16 R28, R56.reuse, R60, R28 ;  /* 0x0000003c381c723c */ /* 0x040ff0000004181c */
[----:B------:R-:W-:Y:S01]  /*2f00*/  HMMA.16816.F32.BF16 R24, R56, R62, R24 ;  /* 0x0000003e3818723c */ /* 0x000fe20000041818 */
[----:B------:R-:W1:Y:S04]  /*2f10*/  LDSM.16.M88.4 R56, [R190+0x4000] ;  /* 0x00400000be38783b */ /* 0x000e680000000200 */
[----:B------:R-:W4:Y:S03]  /*2f20*/  LDSM.16.M88.4 R60, [R189+0x3800] ;  /* 0x00380000bd3c783b */ /* 0x000f260000000200 */
[C---:B--2---:R-:W-:Y:S08]  /*2f30*/  HMMA.16816.F32.BF16 R52, R4.reuse, R20, R52 ;  /* 0x000000140434723c */ /* 0x044ff00000041834 */
[C---:B------:R-:W-:Y:S01]  /*2f40*/  HMMA.16816.F32.BF16 R48, R4.reuse, R22, R48 ;  /* 0x000000160430723c */ /* 0x040fe20000041830 */
[----:B------:R-:W-:Y:S07]  /*2f50*/  LDSM.16.M88.4 R20, [R175] ;  /* 0x00000000af14783b */ /* 0x000fee0000000200 */
[C---:B------:R-:W-:Y:S08]  /*2f60*/  HMMA.16816.F32.BF16 R44, R4.reuse, R16, R44 ;  /* 0x00000010042c723c */ /* 0x040ff0000004182c */
[C---:B------:R-:W-:Y:S01]  /*2f70*/  HMMA.16816.F32.BF16 R40, R4.reuse, R18, R40 ;  /* 0x000000120428723c */ /* 0x040fe20000041828 */
[----:B------:R-:W-:Y:S07]  /*2f80*/  LDSM.16.M88.4 R16, [R174] ;  /* 0x00000000ae10783b */ /* 0x000fee0000000200 */
[C---:B------:R-:W-:Y:S08]  /*2f90*/  HMMA.16816.F32.BF16 R36, R4.reuse, R12, R36 ;  /* 0x0000000c0424723c */ /* 0x040ff00000041824 */
[C---:B------:R-:W-:Y:S01]  /*2fa0*/  HMMA.16816.F32.BF16 R32, R4.reuse, R14, R32 ;  /* 0x0000000e0420723c */ /* 0x040fe20000041820 */
[----:B------:R-:W-:Y:S07]  /*2fb0*/  LDSM.16.M88.4 R12, [R173] ;  /* 0x00000000ad0c783b */ /* 0x000fee0000000200 */
[C---:B---3--:R-:W-:Y:S08]  /*2fc0*/  HMMA.16816.F32.BF16 R28, R4.reuse, R8, R28 ;  /* 0x00000008041c723c */ /* 0x048ff0000004181c */
[----:B------:R-:W-:Y:S01]  /*2fd0*/  HMMA.16816.F32.BF16 R24, R4, R10, R24 ;  /* 0x0000000a0418723c */ /* 0x000fe20000041818 */
[----:B------:R-:W2:Y:S04]  /*2fe0*/  LDSM.16.M88.4 R4, [R188+0x4000] ;  /* 0x00400000bc04783b */ /* 0x000ea80000000200 */
[----:B------:R-:W3:Y:S03]  /*2ff0*/  LDSM.16.M88.4 R8, [R172] ;  /* 0x00000000ac08783b */ /* 0x000ee60000000200 */
        /* <DEDUP_REMOVED lines=9> */
[C---:B----4-:R-:W-:Y:S08]  /*3090*/  HMMA.16816.F32.BF16 R28, R56.reuse, R60, R28 ;  /* 0x0000003c381c723c */ /* 0x050ff0000004181c */
[----:B------:R-:W-:Y:S01]  /*30a0*/  HMMA.16816.F32.BF16 R24, R56, R62, R24 ;  /* 0x0000003e3818723c */ /* 0x000fe20000041818 */
[----:B------:R-:W1:Y:S04]  /*30b0*/  LDSM.16.M88.4 R56, [R186+0x4000] ;  /* 0x00400000ba38783b */ /* 0x000e680000000200 */
[----:B------:R-:W4:Y:S03]  /*30c0*/  LDSM.16.M88.4 R60, [R185+0x3800] ;  /* 0x00380000b93c783b */ /* 0x000f260000000200 */
[C---:B--2---:R-:W-:Y:S08]  /*30d0*/  HMMA.16816.F32.BF16 R52, R4.reuse, R20, R52 ;  /* 0x000000140434723c */ /* 0x044ff00000041834 */
        /* <DEDUP_REMOVED lines=8> */
[C---:B---3--:R-:W-:Y:S08]  /*3160*/  HMMA.16816.F32.BF16 R28, R4.reuse, R8, R28 ;  /* 0x00000008041c723c */ /* 0x048ff0000004181c */
[----:B------:R-:W-:Y:S01]  /*3170*/  HMMA.16816.F32.BF16 R24, R4, R10, R24 ;  /* 0x0000000a0418723c */ /* 0x000fe20000041818 */
[----:B------:R-:W2:Y:S04]  /*3180*/  LDSM.16.M88.4 R4, [R184+0x4000] ;  /* 0x00400000b804783b */ /* 0x000ea80000000200 */
        /* <DEDUP_REMOVED lines=32> */
[----:B------:R-:W1:Y:S07]  /*3390*/  LDSM.16.M88.4 R68, [R185+0x4000] ;  /* 0x00400000b944783b */ /* 0x000e6e0000000200 */
[C---:B------:R-:W-:Y:S08]  /*33a0*/  HMMA.16816.F32.BF16 R36, R56.reuse, R64, R36 ;  /* 0x000000403824723c */ /* 0x040ff00000041824 */
[C---:B------:R-:W-:Y:S01]  /*33b0*/  HMMA.16816.F32.BF16 R32, R56.reuse, R66, R32 ;  /* 0x000000423820723c */ /* 0x040fe20000041820 */
[----:B------:R-:W5:Y:S07]  /*33c0*/  LDSM.16.M88.4 R64, [R185+0x4800] ;  /* 0x00480000b940783b */ /* 0x000f6e0000000200 */
[C---:B----4-:R-:W-:Y:S08]  /*33d0*/  HMMA.16816.F32.BF16 R28, R56.reuse, R60, R28 ;  /* 0x0000003c381c723c */ /* 0x050ff0000004181c */
[----:B------:R-:W-:Y:S01]  /*33e0*/  HMMA.16816.F32.BF16 R24, R56, R62, R24 ;  /* 0x0000003e3818723c */ /* 0x000fe20000041818 */
[----:B------:R-:W4:Y:S04]  /*33f0*/  LDSM.16.M88.4 R60, [R185+0x5000] ;  /* 0x00500000b93c783b */ /* 0x000f280000000200 */
[----:B------:R-:W1:Y:S03]  /*3400*/  LDSM.16.M88.4 R56, [R185+0x5800] ;  /* 0x00580000b938783b */ /* 0x000e660000000200 */
[C---:B--2---:R-:W-:Y:S08]  /*3410*/  HMMA.16816.F32.BF16 R52, R4.reuse, R20, R52 ;  /* 0x000000140434723c */ /* 0x044ff00000041834 */
[C---:B------:R-:W-:Y:S01]  /*3420*/  HMMA.16816.F32.BF16 R48, R4.reuse, R22, R48 ;  /* 0x000000160430723c */ /* 0x040fe20000041830 */
[----:B------:R-:W-:Y:S07]  /*3430*/  LDSM.16.M88.4 R20, [R184+0x8000] ;  /* 0x00800000b814783b */ /* 0x000fee0000000200 */
[C---:B------:R-:W-:Y:S08]  /*3440*/  HMMA.16816.F32.BF16 R44, R4.reuse, R16, R44 ;  /* 0x00000010042c723c */ /* 0x040ff0000004182c */
[C---:B------:R-:W-:Y:S01]  /*3450*/  HMMA.16816.F32.BF16 R40, R4.reuse, R18, R40 ;  /* 0x000000120428723c */ /* 0x040fe20000041828 */
[----:B------:R-:W2:Y:S07]  /*3460*/  LDSM.16.M88.4 R16, [R176+0x4000] ;  /* 0x00400000b010783b */ /* 0x000eae0000000200 */
[C---:B------:R-:W-:Y:S08]  /*3470*/  HMMA.16816.F32.BF16 R36, R4.reuse, R12, R36 ;  /* 0x0000000c0424723c */ /* 0x040ff00000041824 */
[C---:B------:R-:W-:Y:S01]  /*3480*/  HMMA.16816.F32.BF16 R32, R4.reuse, R14, R32 ;  /* 0x0000000e0420723c */ /* 0x040fe20000041820 */
[----:B------:R-:W2:Y:S07]  /*3490*/  LDSM.16.M88.4 R12, [R176+0x4800] ;  /* 0x00480000b00c783b */ /* 0x000eae0000000200 */
[C---:B---3--:R-:W-:Y:S08]  /*34a0*/  HMMA.16816.F32.BF16 R28, R4.reuse, R8, R28 ;  /* 0x00000008041c723c */ /* 0x048ff0000004181c */
[----:B------:R-:W-:Y:S01]  /*34b0*/  HMMA.16816.F32.BF16 R24, R4, R10, R24 ;  /* 0x0000000a0418723c */ /* 0x000fe20000041818 */
[----:B------:R-:W3:Y:S04]  /*34c0*/  LDSM.16.M88.4 R8, [R176+0x5000] ;  /* 0x00500000b008783b */ /* 0x000ee80000000200 */
[----:B------:R-:W2:Y:S01]  /*34d0*/  LDSM.16.M88.4 R4, [R176+0x5800] ;  /* 0x00580000b004783b */ /* 0x000ea20000000200 */
[----:B------:R-:W-:-:S04]  /*34e0*/  DEPBAR.LE SB0, 0x0 ;  /* 0x000080000000791a */ /* 0x000fc80000000000 */
[C---:B-1----:R-:W-:Y:S08]  /*34f0*/  HMMA.16816.F32.BF16 R52, R72.reuse, R68, R52 ;  /* 0x000000444834723c */ /* 0x042ff00000041834 */
[C---:B------:R-:W-:Y:S08]  /*3500*/  HMMA.16816.F32.BF16 R48, R72.reuse, R70, R48 ;  /* 0x000000464830723c */ /* 0x040ff00000041830 */
[C---:B-----5:R-:W-:Y:S08]  /*3510*/  HMMA.16816.F32.BF16 R44, R72.reuse, R64, R44 ;  /* 0x00000040482c723c */ /* 0x060ff0000004182c */
[C---:B------:R-:W-:Y:S08]  /*3520*/  HMMA.16816.F32.BF16 R40, R72.reuse, R66, R40 ;  /* 0x000000424828723c */ /* 0x040ff00000041828 */
[C---:B----4-:R-:W-:Y:S08]  /*3530*/  HMMA.16816.F32.BF16 R36, R72.reuse, R60, R36 ;  /* 0x0000003c4824723c */ /* 0x050ff00000041824 */
[C---:B------:R-:W-:Y:S08]  /*3540*/  HMMA.16816.F32.BF16 R32, R72.reuse, R62, R32 ;  /* 0x0000003e4820723c */ /* 0x040ff00000041820 */
[C---:B------:R-:W-:Y:S08]  /*3550*/  HMMA.16816.F32.BF16 R28, R72.reuse, R56, R28 ;  /* 0x00000038481c723c */ /* 0x040ff0000004181c */
[----:B------:R-:W-:Y:S08]  /*3560*/  HMMA.16816.F32.BF16 R24, R72, R58, R24 ;  /* 0x0000003a4818723c */ /* 0x000ff00000041818 */
[C---:B--2---:R-:W-:Y:S08]  /*3570*/  HMMA.16816.F32.BF16 R52, R20.reuse, R16, R52 ;  /* 0x000000101434723c */ /* 0x044ff00000041834 */
[C---:B------:R-:W-:Y:S08]  /*3580*/  HMMA.16816.F32.BF16 R48, R20.reuse, R18, R48 ;  /* 0x000000121430723c */ /* 0x040ff00000041830 */
[C---:B------:R-:W-:Y:S08]  /*3590*/  HMMA.16816.F32.BF16 R44, R20.reuse, R12, R44 ;  /* 0x0000000c142c723c */ /* 0x040ff0000004182c */
[C---:B------:R-:W-:Y:S08]  /*35a0*/  HMMA.16816.F32.BF16 R40, R20.reuse, R14, R40 ;  /* 0x0000000e1428723c */ /* 0x040ff00000041828 */
[C---:B---3--:R-:W-:Y:S08]  /*35b0*/  HMMA.16816.F32.BF16 R36, R20.reuse, R8, R36 ;  /* 0x000000081424723c */ /* 0x048ff00000041824 */
[C---:B------:R-:W-:Y:S08]  /*35c0*/  HMMA.16816.F32.BF16 R32, R20.reuse, R10, R32 ;  /* 0x0000000a1420723c */ /* 0x040ff00000041820 */
[C---:B------:R-:W-:Y:S08]  /*35d0*/  HMMA.16816.F32.BF16 R28, R20.reuse, R4, R28 ;  /* 0x00000004141c723c */ /* 0x040ff0000004181c */
[----:B------:R-:W-:Y:S01]  /*35e0*/  HMMA.16816.F32.BF16 R24, R20, R6, R24 ;  /* 0x000000061418723c */ /* 0x000fe20000041818 */
[----:B------:R-:W-:Y:S06]  /*35f0*/  BAR.SYNC.DEFER_BLOCKING 0x0 ;  /* 0x0000000000007b1d */ /* 0x000fec0000010000 */
[----:B------:R-:W-:Y:S01]  /*3600*/  @!UPT UIADD3 URZ, URZ, URZ, URZ ;  /* 0x0000003f3f3ff290 */ /* 0x000fe2000fffe03f */
[----:B------:R-:W-:Y:S11]  /*3610*/  @!P0 BRA `(.L_x_42) ;  /* 0x0000017000008947 */ /* 0x000ff60003800000 */
[----:B------:R-:W-:Y:S01]  /*3620*/  IADD3 R3, R0, -0x2, RZ ;  /* 0xfffffffe00037810 */ /* 0x000fe20007ffe0ff */
[----:B------:R-:W-:-:S03]  /*3630*/  IMAD.MOV.U32 R4, RZ, RZ, c[0x0][0x1e0] ;  /* 0x00007800ff047624 */ /* 0x000fc600078e00ff */
[----:B------:R-:W-:Y:S01]  /*3640*/  SHF.R.S32.HI R5, RZ, 0x1f, R3 ;  /* 0x0000001fff057819 */ /* 0x000fe20000011403 */
[----:B------:R-:W-:-:S04]  /*3650*/  IMAD.WIDE.U32 R10, R3, c[0x0][0x1e0], RZ ;  /* 0x00007800030a7a25 */ /* 0x000fc800078e00ff */
[----:B------:R-:W-:Y:S01]  /*3660*/  IMAD R5, R5, c[0x0][0x1e0], RZ ;  /* 0x0000780005057a24 */ /* 0x000fe200078e02ff */
[----:B------:R-:W-:-:S03]  /*3670*/  LEA R6, P0, R10, R250, 0x6 ;  /* 0x000000fa0a067211 */ /* 0x000fc600078030ff */
[----:B------:R-:W-:Y:S01]  /*3680*/  IMAD R5, R3, c[0x0][0x1e4], R5 ;  /* 0x0000790003057a24 */ /* 0x000fe200078e0205 */
[----:B------:R-:W-:Y:S01]  /*3690*/  LEA R8, P1, R6, c[0x0][0x1c8], 0x1 ;  /* 0x0000720006087a11 */ /* 0x000fe200078208ff */
[----:B------:R-:W-:Y:S02]  /*36a0*/  IMAD.MOV.U32 R3, RZ, RZ, c[0x0][0x1e4] ;  /* 0x00007900ff037624 */ /* 0x000fe400078e00ff */
[----:B------:R-:W-:-:S05]  /*36b0*/  IMAD.IADD R5, R11, 0x1, R5 ;  /* 0x000000010b057824 */ /* 0x000fca00078e0205 */
[----:B------:R-:W-:Y:S02]  /*36c0*/  LEA.HI.X R5, R10, R240, R5, 0x6, P0 ;  /* 0x000000f00a057211 */ /* 0x000fe400000f3405 */
[----:B------:R-:W-:Y:S02]  /*36d0*/  LEA R10, P0, R4, R8, 0x6 ;  /* 0x00000008040a7211 */ /* 0x000fe400078030ff */
[----:B------:R-:W-:-:S04]  /*36e0*/  LEA.HI.X R9, R6, c[0x0][0x1cc], R5, 0x1, P1 ;  /* 0x0000730006097a11 */ /* 0x000fc800008f0c05 */
[----:B------:R-:W-:Y:S01]  /*36f0*/  LEA.HI.X R11, R4, R9, R3, 0x6, P0 ;  /* 0x00000009040b7211 */ /* 0x000fe200000f3403 */
[----:B------:R-:W-:Y:S01]  /*3700*/  @!PT LDS RZ, [RZ] ;  /* 0x00000000fffff984 */ /* 0x000fe20000000800 */
[----:B------:R-:W-:Y:S01]  /*3710*/  @!PT LDS RZ, [RZ] ;  /* 0x00000000fffff984 */ /* 0x000fe20000000800 */
[----:B------:R-:W-:Y:S01]  /*3720*/  @!PT LDS RZ, [RZ] ;  /* 0x00000000fffff984 */ /* 0x000fe20000000800 */
[----:B------:R1:W-:Y:S04]  /*3730*/  LDGSTS.E.BYPASS.LTC128B.128 [R204+0x6100], [R8.64], !P4 ;  /* 0x0610000008cc7fae */ /* 0x0003e8000e101d46 */
[----:B------:R1:W-:Y:S04]  /*3740*/  LDGSTS.E.BYPASS.LTC128B.128 [R204+0x8100], [R8.64+0x80], !P5 ;  /* 0x0810008008cc7fae */ /* 0x0003e8000e901d46 */
[----:B------:R1:W-:Y:S04]  /*3750*/  LDGSTS.E.BYPASS.LTC128B.128 [R204+0xa100], [R8.64+0x100], !P6 ;  /* 0x0a10010008cc7fae */ /* 0x0003e8000f101d46 */
[----:B------:R1:W-:Y:S04]  /*3760*/  LDGSTS.E.BYPASS.LTC128B.128 [R204+0x7100], [R10.64], !P4 ;  /* 0x071000000acc7fae */ /* 0x0003e8000e101d46 */
[----:B------:R1:W-:Y:S04]  /*3770*/  LDGSTS.E.BYPASS.LTC128B.128 [R204+0x9100], [R10.64+0x80], !P5 ;  /* 0x091000800acc7fae */ /* 0x0003e8000e901d46 */
[----:B------:R1:W-:Y:S02]  /*3780*/  LDGSTS.E.BYPASS.LTC128B.128 [R204+0xb100], [R10.64+0x100], !P6 ;  /* 0x0b1001000acc7fae */ /* 0x0003e4000f101d46 */
.L_x_42:
[----:B------:R-:W-:Y:S05]  /*3790*/  BSYNC B0 ;  /* 0x0000000000007941 */ /* 0x000fea0003800000 */
.L_x_41:
[----:B------:R-:W-:Y:S01]  /*37a0*/  IMAD.IADD R3, R2, 0x1, -R205 ;  /* 0x0000000102037824 */ /* 0x000fe200078e0acd */
[----:B------:R-:W-:Y:S01]  /*37b0*/  LDSM.16.MT88.4 R124, [R183] ;  /* 0x00000000b77c783b */ /* 0x000fe20000004200 */
[----:B------:R-:W-:-:S03]  /*37c0*/  IADD3 R0, R0, -0x2, RZ ;  /* 0xfffffffe00007810 */ /* 0x000fc60007ffe0ff */
[C---:B------:R-:W-:Y:S01]  /*37d0*/  ISETP.GT.AND P3, PT, R3.reuse, RZ, PT ;  /* 0x000000ff0300720c */ /* 0x040fe20003f64270 */
[----:B------:R-:W-:Y:S01]  /*37e0*/  LDSM.16.MT88.4 R56, [R180] ;  /* 0x00000000b438783b */ /* 0x000fe20000004200 */
[C---:B------:R-:W-:Y:S02]  /*37f0*/  ISETP.GT.AND P2, PT, R3.reuse, 0x1, PT ;  /* 0x000000010300780c */ /* 0x040fe40003f44270 */
[----:B------:R-:W-:Y:S01]  /*3800*/  ISETP.GT.AND P1, PT, R3, 0x8, PT ;  /* 0x000000080300780c */ /* 0x000fe20003f24270 */
[----:B------:R-:W-:Y:S01]  /*3810*/  LDSM.16.MT88.4 R64, [R183+0x2000] ;  /* 0x00200000b740783b */ /* 0x000fe20000004200 */
[----:B------:R-:W-:Y:S02]  /*3820*/  FSEL R52, R52, -INF , P3 ;  /* 0xff80000034347808 */ /* 0x000fe40001800000 */
[----:B------:R-:W-:Y:S01]  /*3830*/  FSEL R53, R53, -INF , P2 ;  /* 0xff80000035357808 */ /* 0x000fe20001000000 */
[----:B------:R-:W-:Y:S01]  /*3840*/  LDSM.16.MT88.4 R72, [R182+0x2000] ;  /* 0x00200000b648783b */ /* 0x000fe20000004200 */
[----:B------:R-:W-:-:S02]  /*3850*/  ISETP.GT.AND P0, PT, R3, 0x9, PT ;  /* 0x000000090300780c */ /* 0x000fc40003f04270 */
[----:B------:R-:W-:Y:S01]  /*3860*/  FSEL R48, R48, -INF , P1 ;  /* 0xff80000030307808 */ /* 0x000fe20000800000 */
[----:B------:R-:W-:Y:S01]  /*3870*/  LDSM.16.MT88.4 R80, [R181+0x2000] ;  /* 0x00200000b550783b */ /* 0x000fe20000004200 */
[----:B------:R-:W-:Y:S02]  /*3880*/  FMNMX.FTZ R2, R52, R53, !PT ;  /* 0x0000003534027209 */ /* 0x000fe40007810000 */
[----:B------:R-:W-:Y:S01]  /*3890*/  FSEL R54, R54, -INF , P3 ;  /* 0xff80000036367808 */ /* 0x000fe20001800000 */
[----:B------:R-:W-:Y:S01]  /*38a0*/  LDSM.16.MT88.4 R88, [R180+0x2000] ;  /* 0x00200000b458783b */ /* 0x000fe20000004200 */
[----:B------:R-:W-:Y:S02]  /*38b0*/  FSEL R55, R55, -INF , P2 ;  /* 0xff80000037377808 */ /* 0x000fe40001000000 */
[----:B------:R-:W-:Y:S01]  /*38c0*/  FSEL R49, R49, -INF , P0 ;  /* 0xff80000031317808 */ /* 0x000fe20000000000 */
[----:B------:R-:W-:Y:S01]  /*38d0*/  LDSM.16.MT88.4 R96, [R183+0x4000] ;  /* 0x00400000b760783b */ /* 0x000fe20000004200 */
[----:B------:R-:W-:-:S02]  /*38e0*/  ISETP.GT.AND P2, PT, R3, 0x10, PT ;  /* 0x000000100300780c */ /* 0x000fc40003f44270 */
[----:B------:R-:W-:Y:S01]  /*38f0*/  FMNMX.FTZ R2, R48, R2, !PT ;  /* 0x0000000230027209 */ /* 0x000fe20007810000 */
[----:B------:R-:W-:Y:S01]  /*3900*/  LDSM.16.MT88.4 R120, [R182+0x4000] ;  /* 0x00400000b678783b */ /* 0x000fe20000004200 */
[----:B------:R-:W-:Y:S02]  /*3910*/  FSEL R50, R50, -INF , P1 ;  /* 0xff80000032327808 */ /* 0x000fe40000800000 */
[----:B------:R-:W-:Y:S01]  /*3920*/  FMNMX.FTZ R13, R54, R55, !PT ;  /* 0x00000037360d7209 */ /* 0x000fe20007810000 */
[----:B------:R-:W-:Y:S01]  /*3930*/  LDSM.16.MT88.4 R108, [R181+0x4000] ;  /* 0x00400000b56c783b */ /* 0x000fe20000004200 */
[----:B------:R-:W-:Y:S02]  /*3940*/  ISETP.GT.AND P1, PT, R3, 0x11, PT ;  /* 0x000000110300780c */ /* 0x000fe40003f24270 */
[----:B------:R-:W-:Y:S01]  /*3950*/  FSEL R5, R44, -INF , P2 ;  /* 0xff8000002c057808 */ /* 0x000fe20001000000 */
[----:B------:R-:W-:Y:S01]  /*3960*/  LDSM.16.MT88.4 R16, [R182+0x800] ;  /* 0x00080000b610783b */ /* 0x000fe20000004200 */
[----:B------:R-:W-:-:S02]  /*3970*/  FMNMX.FTZ R2, R49, R2, !PT ;  /* 0x0000000231027209 */ /* 0x000fc40007810000 */
[----:B------:R-:W-:Y:S01]  /*3980*/  FSEL R6, R51, -INF , P0 ;  /* 0xff80000033067808 */ /* 0x000fe20000000000 */
[----:B------:R-:W-:Y:S01]  /*3990*/  LDSM.16.MT88.4 R20, [R180+0x800] ;  /* 0x00080000b414783b */ /* 0x000fe20000004200 */
[----:B------:R-:W-:Y:S02]  /*39a0*/  FMNMX.FTZ R13, R50, R13, !PT ;  /* 0x0000000d320d7209 */ /* 0x000fe40007810000 */
[----:B------:R-:W-:Y:S01]  /*39b0*/  ISETP.GT.AND P0, PT, R3, 0x18, PT ;  /* 0x000000180300780c */ /* 0x000fe20003f04270 */
[----:B------:R-:W0:Y:S01]  /*39c0*/  LDGDEPBAR ;  /* 0x00000000000079af */ /* 0x000e220000000000 */
[----:B------:R-:W-:Y:S02]  /*39d0*/  FSEL R4, R45, -INF , P1 ;  /* 0xff8000002d047808 */ /* 0x000fe40000800000 */
[----:B------:R-:W-:Y:S02]  /*39e0*/  FMNMX.FTZ R7, R5, R2, !PT ;  /* 0x0000000205077209 */ /* 0x000fe40007810000 */
[----:B-1----:R-:W-:-:S02]  /*39f0*/  FSEL R11, R46, -INF , P2 ;  /* 0xff8000002e0b7808 */ /* 0x002fc40001000000 */
[----:B------:R-:W-:Y:S02]  /*3a00*/  FMNMX.FTZ R13, R6, R13, !PT ;  /* 0x0000000d060d7209 */ /* 0x000fe40007810000 */
[----:B------:R-:W-:Y:S02]  /*3a10*/  FSEL R10, R47, -INF , P1 ;  /* 0xff8000002f0a7808 */ /* 0x000fe40000800000 */
[----:B------:R-:W-:Y:S02]  /*3a20*/  ISETP.GT.AND P1, PT, R3, 0x19, PT ;  /* 0x000000190300780c */ /* 0x000fe40003f24270 */
[----:B------:R-:W-:Y:S02]  /*3a30*/  FSEL R12, R40, -INF , P0 ;  /* 0xff800000280c7808 */ /* 0x000fe40000000000 */
[----:B------:R-:W-:Y:S02]  /*3a40*/  FMNMX.FTZ R7, R4, R7, !PT ;  /* 0x0000000704077209 */ /* 0x000fe40007810000 */
[----:B------:R-:W-:-:S02]  /*3a50*/  FMNMX.FTZ R13, R11, R13, !PT ;  /* 0x0000000d0b0d7209 */ /* 0x000fc40007810000 */
[----:B------:R-:W-:Y:S02]  /*3a60*/  FSEL R9, R42, -INF , P0 ;  /* 0xff8000002a097808 */ /* 0x000fe40000000000 */
[----:B------:R-:W-:Y:S02]  /*3a70*/  FSEL R2, R41, -INF , P1 ;  /* 0xff80000029027808 */ /* 0x000fe40000800000 */
[C---:B------:R-:W-:Y:S02]  /*3a80*/  ISETP.GT.AND P0, PT, R3.reuse, 0x20, PT ;  /* 0x000000200300780c */ /* 0x040fe40003f04270 */
[----:B------:R-:W-:Y:S02]  /*3a90*/  FMNMX.FTZ R7, R12, R7, !PT ;  /* 0x000000070c077209 */ /* 0x000fe40007810000 */
[----:B------:R-:W-:Y:S02]  /*3aa0*/  FMNMX.FTZ R13, R10, R13, !PT ;  /* 0x0000000d0a0d7209 */ /* 0x000fe40007810000 */
[----:B------:R-:W-:-:S02]  /*3ab0*/  ISETP.GT.AND P6, PT, R3, 0x21, PT ;  /* 0x000000210300780c */ /* 0x000fc40003fc4270 */
[----:B------:R-:W-:Y:S02]  /*3ac0*/  FSEL R144, R36, -INF , P0 ;  /* 0xff80000024907808 */ /* 0x000fe40000000000 */
[----:B------:R-:W-:Y:S02]  /*3ad0*/  FMNMX.FTZ R7, R2, R7, !PT ;  /* 0x0000000702077209 */ /* 0x000fe40007810000 */
[----:B------:R-:W-:Y:S02]  /*3ae0*/  FSEL R8, R43, -INF , P1 ;  /* 0xff8000002b087808 */ /* 0x000fe40000800000 */
[----:B------:R-:W-:Y:S01]  /*3af0*/  FMNMX.FTZ R13, R9, R13, !PT ;  /* 0x0000000d090d7209 */ /* 0x000fe20007810000 */
[----:B------:R-:W-:Y:S01]  /*3b00*/  LDSM.16.MT88.4 R40, [R182] ;  /* 0x00000000b628783b */ /* 0x000fe20000004200 */
[----:B------:R-:W-:Y:S02]  /*3b10*/  ISETP.GT.AND P5, PT, R3, 0x28, PT ;  /* 0x000000280300780c */ /* 0x000fe40003fa4270 */
[----:B------:R-:W-:-:S02]  /*3b20*/  FSEL R145, R37, -INF , P6 ;  /* 0xff80000025917808 */ /* 0x000fc40003000000 */
[----:B------:R-:W-:Y:S02]  /*3b30*/  FMNMX.FTZ R7, R144, R7, !PT ;  /* 0x0000000790077209 */ /* 0x000fe40007810000 */
[----:B------:R-:W-:Y:S02]  /*3b40*/  FSEL R156, R38, -INF , P0 ;  /* 0xff800000269c7808 */ /* 0x000fe40000000000 */
[----:B------:R-:W-:Y:S02]  /*3b50*/  FMNMX.FTZ R13, R8, R13, !PT ;  /* 0x0000000d080d7209 */ /* 0x000fe40007810000 */
[----:B------:R-:W-:Y:S02]  /*3b60*/  ISETP.GT.AND P4, PT, R3, 0x29, PT ;  /* 0x000000290300780c */ /* 0x000fe40003f84270 */
[----:B------:R-:W-:Y:S02]  /*3b70*/  FSEL R149, R32, -INF , P5 ;  /* 0xff80000020957808 */ /* 0x000fe40002800000 */
[----:B------:R-:W-:-:S02]  /*3b80*/  FMNMX.FTZ R7, R145, R7, !PT ;  /* 0x0000000791077209 */ /* 0x000fc40007810000 */
[----:B------:R-:W-:Y:S02]  /*3b90*/  FSEL R157, R39, -INF , P6 ;  /* 0xff800000279d7808 */ /* 0x000fe40003000000 */
[----:B------:R-:W-:Y:S02]  /*3ba0*/  FMNMX.FTZ R13, R156, R13, !PT ;  /* 0x0000000d9c0d7209 */ /* 0x000fe40007810000 */
[C---:B------:R-:W-:Y:S02]  /*3bb0*/  ISETP.GT.AND P3, PT, R3.reuse, 0x30, PT ;  /* 0x000000300300780c */ /* 0x040fe40003f64270 */
[----:B------:R-:W-:Y:S02]  /*3bc0*/  ISETP.GT.AND P2, PT, R3, 0x31, PT ;  /* 0x000000310300780c */ /* 0x000fe40003f44270 */
[----:B------:R-:W-:Y:S02]  /*3bd0*/  FSEL R150, R33, -INF , P4 ;  /* 0xff80000021967808 */ /* 0x000fe40002000000 */
[----:B------:R-:W-:-:S02]  /*3be0*/  FMNMX.FTZ R7, R149, R7, !PT ;  /* 0x0000000795077209 */ /* 0x000fc40007810000 */
[----:B------:R-:W-:Y:S02]  /*3bf0*/  FSEL R159, R34, -INF , P5 ;  /* 0xff800000229f7808 */ /* 0x000fe40002800000 */
[----:B------:R-:W-:Y:S02]  /*3c00*/  FMNMX.FTZ R13, R157, R13, !PT ;  /* 0x0000000d9d0d7209 */ /* 0x000fe40007810000 */
[----:B------:R-:W-:Y:S02]  /*3c10*/  FSEL R28, R28, -INF , P3 ;  /* 0xff8000001c1c7808 */ /* 0x000fe40001800000 */
[----:B------:R-:W-:Y:S02]  /*3c20*/  FMNMX.FTZ R7, R150, R7, !PT ;  /* 0x0000000796077209 */ /* 0x000fe40007810000 */
[----:B------:R-:W-:Y:S02]  /*3c30*/  FSEL R158, R29, -INF , P2 ;  /* 0xff8000001d9e7808 */ /* 0x000fe40001000000 */
[----:B------:R-:W-:-:S02]  /*3c40*/  FSEL R29, R35, -INF , P4 ;  /* 0xff800000231d7808 */ /* 0x000fc40002000000 */
[----:B------:R-:W-:Y:S02]  /*3c50*/  FMNMX.FTZ R13, R159, R13, !PT ;  /* 0x0000000d9f0d7209 */ /* 0x000fe40007810000 */
[----:B------:R-:W-:Y:S02]  /*3c60*/  ISETP.GT.AND P1, PT, R3, 0x38, PT ;  /* 0x000000380300780c */ /* 0x000fe40003f24270 */
[----:B------:R-:W-:Y:S02]  /*3c70*/  FMNMX.FTZ R7, R28, R7, !PT ;  /* 0x000000071c077209 */ /* 0x000fe40007810000 */
[----:B------:R-:W-:Y:S02]  /*3c80*/  FSEL R152, R30, -INF , P3 ;  /* 0xff8000001e987808 */ /* 0x000fe40001800000 */
[----:B------:R-:W-:Y:S02]  /*3c90*/  FMNMX.FTZ R13, R29, R13, !PT ;  /* 0x0000000d1d0d7209 */ /* 0x000fe40007810000 */
[----:B------:R-:W-:-:S02]  /*3ca0*/  ISETP.GT.AND P0, PT, R3, 0x39, PT ;  /* 0x000000390300780c */ /* 0x000fc40003f04270 */
[----:B------:R-:W-:Y:S02]  /*3cb0*/  FSEL R155, R24, -INF , P1 ;  /* 0xff800000189b7808 */ /* 0x000fe40000800000 */
[----:B------:R-:W-:Y:S02]  /*3cc0*/  FMNMX.FTZ R7, R158, R7, !PT ;  /* 0x000000079e077209 */ /* 0x000fe40007810000 */
[----:B------:R-:W-:Y:S02]  /*3cd0*/  FSEL R151, R31, -INF , P2 ;  /* 0xff8000001f977808 */ /* 0x000fe40001000000 */
[----:B------:R-:W-:Y:S02]  /*3ce0*/  FMNMX.FTZ R13, R152, R13, !PT ;  /* 0x0000000d980d7209 */ /* 0x000fe40007810000 */
[----:B------:R-:W-:Y:S02]  /*3cf0*/  FSEL R154, R25, -INF , P0 ;  /* 0xff800000199a7808 */ /* 0x000fe40000000000 */
[----:B------:R-:W-:-:S02]  /*3d00*/  FMNMX.FTZ R3, R155, R7, !PT ;  /* 0x000000079b037209 */ /* 0x000fc40007810000 */
[----:B------:R-:W-:Y:S02]  /*3d10*/  FSEL R148, R26, -INF , P1 ;  /* 0xff8000001a947808 */ /* 0x000fe40000800000 */
[----:B------:R-:W-:Y:S02]  /*3d20*/  FMNMX.FTZ R13, R151, R13, !PT ;  /* 0x0000000d970d7209 */ /* 0x000fe40007810000 */
[----:B------:R-:W-:Y:S02]  /*3d30*/  FMNMX.FTZ R3, R154, R3, !PT ;  /* 0x000000039a037209 */ /* 0x000fe40007810000 */
[----:B------:R-:W-:Y:S02]  /*3d40*/  FSEL R147, R27, -INF , P0 ;  /* 0xff8000001b937808 */ /* 0x000fe40000000000 */
[----:B------:R-:W-:Y:S01]  /*3d50*/  FMNMX.FTZ R13, R148, R13, !PT ;  /* 0x0000000d940d7209 */ /* 0x000fe20007810000 */
[----:B------:R-:W1:Y:S03]  /*3d60*/  SHFL.BFLY PT, R7, R3, 0x2, 0x1f ;  /* 0x0c401f0003077f89 */ /* 0x000e6600000e0000 */
[----:B------:R-:W-:Y:S01]  /*3d70*/  FMNMX.FTZ R15, R147, R13, !PT ;  /* 0x0000000d930f7209 */ /* 0x000fe20007810000 */
[----:B------:R-:W-:Y:S04]  /*3d80*/  LDSM.16.MT88.4 R24, [R182+0x2800] ;  /* 0x00280000b618783b */ /* 0x000fe80000004200 */
[----:B------:R-:W2:Y:S01]  /*3d90*/  SHFL.BFLY PT, R13, R15, 0x2, 0x1f ;  /* 0x0c401f000f0d7f89 */ /* 0x000ea200000e0000 */
[----:B-1----:R-:W-:-:S05]  /*3da0*/  FMNMX.FTZ R14, R3, R7, !PT ;  /* 0x00000007030e7209 */ /* 0x002fca0007810000 */
[----:B------:R-:W1:Y:S01]  /*3db0*/  SHFL.BFLY PT, R132, R14, 0x1, 0x1f ;  /* 0x0c201f000e847f89 */ /* 0x000e6200000e0000 */
[----:B--2---:R-:W-:-:S05]  /*3dc0*/  FMNMX.FTZ R7, R15, R13, !PT ;  /* 0x0000000d0f077209 */ /* 0x004fca0007810000 */
[----:B------:R-:W2:Y:S01]  /*3dd0*/  SHFL.BFLY PT, R3, R7, 0x1, 0x1f ;  /* 0x0c201f0007037f89 */ /* 0x000ea200000e0000 */
[----:B-1----:R-:W-:-:S04]  /*3de0*/  FMNMX.FTZ R132, R14, R132, !PT ;  /* 0x000000840e847209 */ /* 0x002fc80007810000 */
[C---:B------:R-:W-:Y:S01]  /*3df0*/  FSETP.NEU.FTZ.AND P0, PT, R132.reuse, -INF , PT ;  /* 0xff8000008400780b */ /* 0x040fe20003f1d000 */
[----:B------:R-:W-:Y:S01]  /*3e00*/  FMUL.FTZ R153, R132, c[0x0][0x2d0] ;  /* 0x0000b40084997a20 */ /* 0x000fe20000410000 */
[----:B--2---:R-:W-:-:S04]  /*3e10*/  FMNMX.FTZ R3, R7, R3, !PT ;  /* 0x0000000307037209 */ /* 0x004fc80007810000 */
[----:B------:R-:W-:Y:S02]  /*3e20*/  FSEL R153, R153, RZ, P0 ;  /* 0x000000ff99997208 */ /* 0x000fe40000000000 */
[C---:B------:R-:W-:Y:S01]  /*3e30*/  FSETP.NEU.FTZ.AND P0, PT, R3.reuse, -INF , PT ;  /* 0xff8000000300780b */ /* 0x040fe20003f1d000 */
[----:B------:R-:W-:Y:S02]  /*3e40*/  FMUL.FTZ R146, R3, c[0x0][0x2d0] ;  /* 0x0000b40003927a20 */ /* 0x000fe40000410000 */
[--C-:B------:R-:W-:Y:S02]  /*3e50*/  FFMA.FTZ R137, R48, c[0x0][0x2d0], -R153.reuse ;  /* 0x0000b40030897a23 */ /* 0x100fe40000010899 */
[--C-:B------:R-:W-:Y:S01]  /*3e60*/  FFMA.FTZ R133, R49, c[0x0][0x2d0], -R153.reuse ;  /* 0x0000b40031857a23 */ /* 0x100fe20000010899 */
[----:B------:R-:W-:Y:S01]  /*3e70*/  FSEL R146, R146, RZ, P0 ;  /* 0x000000ff92927208 */ /* 0x000fe20000000000 */
[--C-:B------:R-:W-:Y:S01]  /*3e80*/  FFMA.FTZ R139, R52, c[0x0][0x2d0], -R153.reuse ;  /* 0x0000b400348b7a23 */ /* 0x100fe20000010899 */
[----:B------:R-:W-:Y:S01]  /*3e90*/  ISETP.GE.AND P0, PT, R0, R241, PT ;  /* 0x000000f10000720c */ /* 0x000fe20003f06270 */
[----:B------:R-:W-:Y:S01]  /*3ea0*/  FFMA.FTZ R138, R53, c[0x0][0x2d0], -R153 ;  /* 0x0000b400358a7a23 */ /* 0x000fe20000010899 */
[----:B------:R-:W-:Y:S01]  /*3eb0*/  MUFU.EX2 R137, R137 ;  /* 0x0000008900897308 */ /* 0x000fe20000000800 */
[----:B------:R-:W-:-:S02]  /*3ec0*/  FFMA.FTZ R134, R50, c[0x0][0x2d0], -R146 ;  /* 0x0000b40032867a23 */ /* 0x000fc40000010892 */
[----:B------:R-:W1:Y:S01]  /*3ed0*/  LDSM.16.MT88.4 R48, [R181] ;  /* 0x00000000b530783b */ /* 0x000e620000004200 */
[--C-:B------:R-:W-:Y:S02]  /*3ee0*/  FFMA.FTZ R136, R54, c[0x0][0x2d0], -R146.reuse ;  /* 0x0000b40036887a23 */ /* 0x100fe40000010892 */
[--C-:B------:R-:W-:Y:S02]  /*3ef0*/  FFMA.FTZ R135, R55, c[0x0][0x2d0], -R146.reuse ;  /* 0x0000b40037877a23 */ /* 0x100fe40000010892 */
[----:B------:R-:W-:Y:S01]  /*3f00*/  FFMA.FTZ R33, R6, c[0x0][0x2d0], -R146 ;  /* 0x0000b40006217a23 */ /* 0x000fe20000010892 */
[----:B------:R-:W-:Y:S01]  /*3f10*/  MUFU.EX2 R139, R139 ;  /* 0x0000008b008b7308 */ /* 0x000fe20000000800 */
[--C-:B------:R-:W-:Y:S02]  /*3f20*/  FFMA.FTZ R35, R5, c[0x0][0x2d0], -R153.reuse ;  /* 0x0000b40005237a23 */ /* 0x100fe40000010899 */
[--C-:B------:R-:W-:Y:S02]  /*3f30*/  FFMA.FTZ R32, R4, c[0x0][0x2d0], -R153.reuse ;  /* 0x0000b40004207a23 */ /* 0x100fe40000010899 */
[----:B------:R-:W2:Y:S01]  /*3f40*/  LDSM.16.MT88.4 R4, [R180+0x4000] ;  /* 0x00400000b404783b */ /* 0x000ea20000004200 */
[----:B------:R-:W-:-:S02]  /*3f50*/  FFMA.FTZ R34, R12, c[0x0][0x2d0], -R153 ;  /* 0x0000b4000c227a23 */ /* 0x000fc40000010899 */
[----:B------:R-:W3:Y:S01]  /*3f60*/  MUFU.EX2 R138, R138 ;  /* 0x0000008a008a7308 */ /* 0x000ee20000000800 */
[--C-:B------:R-:W-:Y:S01]  /*3f70*/  FFMA.FTZ R143, R11, c[0x0][0x2d0], -R146.reuse ;  /* 0x0000b4000b8f7a23 */ /* 0x100fe20000010892 */
[----:B------:R-:W4:Y:S01]  /*3f80*/  LDSM.16.MT88.4 R12, [R183+0x800] ;  /* 0x00080000b70c783b */ /* 0x000f220000004200 */
[--C-:B------:R-:W-:Y:S02]  /*3f90*/  FFMA.FTZ R141, R10, c[0x0][0x2d0], -R146.reuse ;  /* 0x0000b4000a8d7a23 */ /* 0x100fe40000010892 */
[--C-:B------:R-:W-:Y:S02]  /*3fa0*/  FFMA.FTZ R142, R9, c[0x0][0x2d0], -R146.reuse ;  /* 0x0000b400098e7a23 */ /* 0x100fe40000010892 */
[----:B------:R-:W-:Y:S01]  /*3fb0*/  FFMA.FTZ R140, R8, c[0x0][0x2d0], -R146 ;  /* 0x0000b400088c7a23 */ /* 0x000fe20000010892 */
[----:B------:R-:W5:Y:S01]  /*3fc0*/  MUFU.EX2 R133, R133 ;  /* 0x0000008500857308 */ /* 0x000f620000000800 */
[----:B------:R-:W1:Y:S01]  /*3fd0*/  LDSM.16.MT88.4 R8, [R181+0x800] ;  /* 0x00080000b508783b */ /* 0x000e620000004200 */
[----:B------:R-:W-:-:S02]  /*3fe0*/  FFMA.FTZ R2, R2, c[0x0][0x2d0], -R153 ;  /* 0x0000b40002027a23 */ /* 0x000fc40000010899 */
[--C-:B------:R-:W-:Y:S02]  /*3ff0*/  FFMA.FTZ R144, R144, c[0x0][0x2d0], -R153.reuse ;  /* 0x0000b40090907a23 */ /* 0x100fe40000010899 */
[--C-:B------:R-:W-:Y:S02]  /*4000*/  FFMA.FTZ R145, R145, c[0x0][0x2d0], -R153.reuse ;  /* 0x0000b40091917a23 */ /* 0x100fe40000010899 */
[----:B------:R-:W-:Y:S01]  /*4010*/  MUFU.EX2 R136, R136 ;  /* 0x0000008800887308 */ /* 0x000fe20000000800 */
[----:B---3--:R-:W-:Y:S01]  /*4020*/  F2FP.BF16.PACK_AB R112, R138, R139 ;  /* 0x0000008b8a70723e */ /* 0x008fe200000010ff */
[--C-:B------:R-:W-:Y:S02]  /*4030*/  FFMA.FTZ R149, R149, c[0x0][0x2d0], -R153.reuse ;  /* 0x0000b40095957a23 */ /* 0x100fe40000010899 */
[----:B------:R-:W-:Y:S02]  /*4040*/  FFMA.FTZ R150, R150, c[0x0][0x2d0], -R153 ;  /* 0x0000b40096967a23 */ /* 0x000fe40000010899 */
[----:B------:R-:W-:-:S02]  /*4050*/  FFMA.FTZ R156, R156, c[0x0][0x2d0], -R146 ;  /* 0x0000b4009c9c7a23 */ /* 0x000fc40000010892 */
[----:B------:R-:W3:Y:S01]  /*4060*/  MUFU.EX2 R135, R135 ;  /* 0x0000008700877308 */ /* 0x000ee20000000800 */
[----:B-----5:R-:W-:Y:S01]  /*4070*/  F2FP.BF16.PACK_AB R114, R133, R137 ;  /* 0x000000898572723e */ /* 0x020fe200000010ff */
[--C-:B------:R-:W-:Y:S02]  /*4080*/  FFMA.FTZ R157, R157, c[0x0][0x2d0], -R146.reuse ;  /* 0x0000b4009d9d7a23 */ /* 0x100fe40000010892 */
[--C-:B------:R-:W-:Y:S02]  /*4090*/  FFMA.FTZ R159, R159, c[0x0][0x2d0], -R146.reuse ;  /* 0x0000b4009f9f7a23 */ /* 0x100fe40000010892 */
[----:B------:R-:W-:Y:S02]  /*40a0*/  FFMA.FTZ R160, R29, c[0x0][0x2d0], -R146 ;  /* 0x0000b4001da07a23 */ /* 0x000fe40000010892 */
[----:B------:R-:W-:Y:S01]  /*40b0*/  MUFU.EX2 R134, R134 ;  /* 0x0000008600867308 */ /* 0x000fe20000000800 */
[--C-:B------:R-:W-:Y:S02]  /*40c0*/  FFMA.FTZ R161, R28, c[0x0][0x2d0], -R153.reuse ;  /* 0x0000b4001ca17a23 */ /* 0x100fe40000010899 */
[----:B------:R-:W-:Y:S01]  /*40d0*/  LDSM.16.MT88.4 R28, [R180+0x5000] ;  /* 0x00500000b41c783b */ /* 0x000fe20000004200 */
[----:B------:R-:W-:-:S02]  /*40e0*/  FFMA.FTZ R158, R158, c[0x0][0x2d0], -R153 ;  /* 0x0000b4009e9e7a23 */ /* 0x000fc40000010899 */
[--C-:B------:R-:W-:Y:S02]  /*40f0*/  FFMA.FTZ R155, R155, c[0x0][0x2d0], -R153.reuse ;  /* 0x0000b4009b9b7a23 */ /* 0x100fe40000010899 */
[----:B------:R-:W5:Y:S01]  /*4100*/  MUFU.EX2 R33, R33 ;  /* 0x0000002100217308 */ /* 0x000f620000000800 */
[----:B---3--:R-:W-:Y:S01]  /*4110*/  F2FP.BF16.PACK_AB R113, R135, R136 ;  /* 0x000000888771723e */ /* 0x008fe200000010ff */
[----:B------:R-:W-:Y:S02]  /*4120*/  FFMA.FTZ R246, R154, c[0x0][0x2d0], -R153 ;  /* 0x0000b4009af67a23 */ /* 0x000fe40000010899 */
[--C-:B------:R-:W-:Y:S02]  /*4130*/  FFMA.FTZ R152, R152, c[0x0][0x2d0], -R146.reuse ;  /* 0x0000b40098987a23 */ /* 0x100fe40000010892 */
[--C-:B------:R-:W-:Y:S02]  /*4140*/  FFMA.FTZ R151, R151, c[0x0][0x2d0], -R146.reuse ;  /* 0x0000b40097977a23 */ /* 0x100fe40000010892 */
[----:B------:R-:W-:Y:S01]  /*4150*/  MUFU.EX2 R35, R35 ;  /* 0x0000002300237308 */ /* 0x000fe20000000800 */
[----:B------:R-:W-:-:S02]  /*4160*/  FFMA.FTZ R148, R148, c[0x0][0x2d0], -R146 ;  /* 0x0000b40094947a23 */ /* 0x000fc40000010892 */
[----:B------:R-:W-:Y:S02]  /*4170*/  FFMA.FTZ R245, R147, c[0x0][0x2d0], -R146 ;  /* 0x0000b40093f57a23 */ /* 0x000fe40000010892 */
[----:B------:R-:W-:Y:S02]  /*4180*/  FADD.FTZ R138, R139, R138 ;  /* 0x0000008a8b8a7221 */ /* 0x000fe40000010000 */
[----:B------:R-:W-:Y:S01]  /*4190*/  FADD.FTZ R135, R136, R135 ;  /* 0x0000008788877221 */ /* 0x000fe20000010000 */
[----:B-----5:R-:W-:Y:S01]  /*41a0*/  F2FP.BF16.PACK_AB R115, R33, R134 ;  /* 0x000000862173723e */ /* 0x020fe200000010ff */
[----:B------:R-:W3:Y:S01]  /*41b0*/  MUFU.EX2 R32, R32 ;  /* 0x0000002000207308 */ /* 0x000ee20000000800 */
[----:B------:R-:W-:Y:S02]  /*41c0*/  FADD.FTZ R137, R137, R138 ;  /* 0x0000008a89897221 */ /* 0x000fe40000010000 */
[----:B------:R-:W-:Y:S02]  /*41d0*/  FADD.FTZ R134, R134, R135 ;  /* 0x0000008786867221 */ /* 0x000fe40000010000 */
[----:B------:R-:W-:Y:S01]  /*41e0*/  FADD.FTZ R137, R133, R137 ;  /* 0x0000008985897221 */ /* 0x000fe20000010000 */
[C---:B------:R-:W-:Y:S01]  /*41f0*/  HMMA.16816.F32.BF16 R128, R112.reuse, R124, RZ ;  /* 0x0000007c7080723c */ /* 0x040fe200000418ff */
[----:B------:R-:W-:Y:S01]  /*4200*/  FADD.FTZ R134, R33, R134 ;  /* 0x0000008621867221 */ /* 0x000fe20000010000 */
[----:B------:R-:W-:Y:S06]  /*4210*/  MUFU.EX2 R34, R34 ;  /* 0x0000002200227308 */ /* 0x000fec0000000800 */
[C---:B-1----:R-:W-:Y:S02]  /*4220*/  HMMA.16816.F32.BF16 R44, R112.reuse, R48, RZ ;  /* 0x00000030702c723c */ /* 0x042fe400000418ff */
[----:B------:R-:W-:Y:S06]  /*4230*/  MUFU.EX2 R2, R2 ;  /* 0x0000000200027308 */ /* 0x000fec0000000800 */
[C---:B------:R-:W-:Y:S02]  /*4240*/  HMMA.16816.F32.BF16 R124, R112.reuse, R126, RZ ;  /* 0x0000007e707c723c */ /* 0x040fe400000418ff */
[----:B------:R-:W-:Y:S06]  /*4250*/  MUFU.EX2 R143, R143 ;  /* 0x0000008f008f7308 */ /* 0x000fec0000000800 */
[C---:B------:R-:W-:Y:S02]  /*4260*/  HMMA.16816.F32.BF16 R48, R112.reuse, R50, RZ ;  /* 0x000000327030723c */ /* 0x040fe400000418ff */
[----:B------:R-:W1:Y:S06]  /*4270*/  MUFU.EX2 R141, R141 ;  /* 0x0000008d008d7308 */ /* 0x000e6c0000000800 */
[C---:B------:R-:W-:Y:S02]  /*4280*/  HMMA.16816.F32.BF16 R36, R112.reuse, R40, RZ ;  /* 0x000000287024723c */ /* 0x040fe400000418ff */
[----:B------:R-:W-:Y:S06]  /*4290*/  MUFU.EX2 R142, R142 ;  /* 0x0000008e008e7308 */ /* 0x000fec0000000800 */
[C---:B------:R-:W-:Y:S02]  /*42a0*/  HMMA.16816.F32.BF16 R52, R112.reuse, R56, RZ ;  /* 0x000000387034723c */ /* 0x040fe400000418ff */
[----:B------:R-:W5:Y:S06]  /*42b0*/  MUFU.EX2 R140, R140 ;  /* 0x0000008c008c7308 */ /* 0x000f6c0000000800 */
[C---:B------:R-:W-:Y:S02]  /*42c0*/  HMMA.16816.F32.BF16 R60, R112.reuse, R64, RZ ;  /* 0x00000040703c723c */ /* 0x040fe400000418ff */
[----:B------:R-:W-:Y:S06]  /*42d0*/  MUFU.EX2 R144, R144 ;  /* 0x0000009000907308 */ /* 0x000fec0000000800 */
[C---:B------:R-:W-:Y:S02]  /*42e0*/  HMMA.16816.F32.BF16 R68, R112.reuse, R72, RZ ;  /* 0x000000487044723c */ /* 0x040fe400000418ff */
[----:B------:R-:W1:Y:S06]  /*42f0*/  MUFU.EX2 R145, R145 ;  /* 0x0000009100917308 */ /* 0x000e6c0000000800 */
        /* <DEDUP_REMOVED lines=13> */
[----:B------:R-:W1:Y:S06]  /*43d0*/  MUFU.EX2 R161, R161 ;  /* 0x000000a100a17308 */ /* 0x000e6c0000000800 */
[C---:B------:R-:W-:Y:S02]  /*43e0*/  HMMA.16816.F32.BF16 R64, R112.reuse, R66, RZ ;  /* 0x000000427040723c */ /* 0x040fe400000418ff */
[----:B------:R-:W-:Y:S06]  /*43f0*/  MUFU.EX2 R158, R158 ;  /* 0x0000009e009e7308 */ /* 0x000fec0000000800 */
[C---:B------:R-:W-:Y:S02]  /*4400*/  HMMA.16816.F32.BF16 R72, R112.reuse, R74, RZ ;  /* 0x0000004a7048723c */ /* 0x040fe400000418ff */
[----:B------:R-:W-:Y:S06]  /*4410*/  MUFU.EX2 R155, R155 ;  /* 0x0000009b009b7308 */ /* 0x000fec0000000800 */
[C---:B------:R-:W-:Y:S02]  /*4420*/  HMMA.16816.F32.BF16 R80, R112.reuse, R82, RZ ;  /* 0x000000527050723c */ /* 0x040fe400000418ff */
[----:B------:R-:W-:Y:S06]  /*4430*/  MUFU.EX2 R246, R246 ;  /* 0x000000f600f67308 */ /* 0x000fec0000000800 */
[C---:B------:R-:W-:Y:S02]  /*4440*/  HMMA.16816.F32.BF16 R88, R112.reuse, R90, RZ ;  /* 0x0000005a7058723c */ /* 0x040fe400000418ff */
[----:B------:R-:W1:Y:S06]  /*4450*/  MUFU.EX2 R152, R152 ;  /* 0x0000009800987308 */ /* 0x000e6c0000000800 */
[C---:B------:R-:W-:Y:S02]  /*4460*/  HMMA.16816.F32.BF16 R96, R112.reuse, R98, RZ ;  /* 0x000000627060723c */ /* 0x040fe400000418ff */
[----:B------:R-:W1:Y:S06]  /*4470*/  MUFU.EX2 R151, R151 ;  /* 0x0000009700977308 */ /* 0x000e6c0000000800 */
[C---:B------:R-:W-:Y:S02]  /*4480*/  HMMA.16816.F32.BF16 R120, R112.reuse, R122, RZ ;  /* 0x0000007a7078723c */ /* 0x040fe400000418ff */
[----:B------:R-:W1:Y:S06]  /*4490*/  MUFU.EX2 R148, R148 ;  /* 0x0000009400947308 */ /* 0x000e6c0000000800 */
[C---:B------:R-:W-:Y:S02]  /*44a0*/  HMMA.16816.F32.BF16 R108, R112.reuse, R110, RZ ;  /* 0x0000006e706c723c */ /* 0x040fe400000418ff */
[----:B------:R-:W4:Y:S06]  /*44b0*/  MUFU.EX2 R245, R245 ;  /* 0x000000f500f57308 */ /* 0x000f2c0000000800 */
[C---:B--2---:R-:W-:Y:S07]  /*44c0*/  HMMA.16816.F32.BF16 R116, R112.reuse, R4, RZ ;  /* 0x000000047074723c */ /* 0x044fee00000418ff */
[----:B---3--:R-:W-:Y:S01]  /*44d0*/  F2FP.BF16.PACK_AB R4, R32, R35 ;  /* 0x000000232004723e */ /* 0x008fe200000010ff */
[----:B------:R-:W-:Y:S01]  /*44e0*/  HMMA.16816.F32.BF16 R112, R112, R6, RZ ;  /* 0x000000067070723c */ /* 0x000fe200000418ff */
[----:B-1----:R-:W-:Y:S01]  /*44f0*/  F2FP.BF16.PACK_AB R5, R141, R143 ;  /* 0x0000008f8d05723e */ /* 0x002fe200000010ff */
[----:B------:R-:W-:-:S02]  /*4500*/  FADD.FTZ R35, R35, R137 ;  /* 0x0000008923237221 */ /* 0x000fc40000010000 */
[----:B------:R-:W-:Y:S02]  /*4510*/  FADD.FTZ R143, R143, R134 ;  /* 0x000000868f8f7221 */ /* 0x000fe40000010000 */
[----:B------:R-:W-:Y:S01]  /*4520*/  FADD.FTZ R35, R32, R35 ;  /* 0x0000002320237221 */ /* 0x000fe20000010000 */
[----:B------:R-:W-:Y:S01]  /*4530*/  F2FP.BF16.PACK_AB R6, R2, R34 ;  /* 0x000000220206723e */ /* 0x000fe200000010ff */
[----:B------:R-:W-:Y:S01]  /*4540*/  FADD.FTZ R143, R141, R143 ;  /* 0x0000008f8d8f7221 */ /* 0x000fe20000010000 */
[----:B-----5:R-:W-:Y:S01]  /*4550*/  F2FP.BF16.PACK_AB R7, R140, R142 ;  /* 0x0000008e8c07723e */ /* 0x020fe200000010ff */
[----:B------:R-:W-:Y:S02]  /*4560*/  FADD.FTZ R34, R34, R35 ;  /* 0x0000002322227221 */ /* 0x000fe40000010000 */
[----:B------:R-:W-:Y:S02]  /*4570*/  FADD.FTZ R142, R142, R143 ;  /* 0x0000008f8e8e7221 */ /* 0x000fe40000010000 */
[----:B------:R-:W-:-:S02]  /*4580*/  FADD.FTZ R34, R2, R34 ;  /* 0x0000002202227221 */ /* 0x000fc40000010000 */
[----:B----4-:R-:W-:Y:S01]  /*4590*/  HMMA.16816.F32.BF16 R128, R4, R12, R128 ;  /* 0x0000000c0480723c */ /* 0x010fe20000041880 */
[----:B------:R-:W-:-:S07]  /*45a0*/  FADD.FTZ R142, R140, R142 ;  /* 0x0000008e8c8e7221 */ /* 0x000fce0000010000 */
[C---:B------:R-:W-:Y:S01]  /*45b0*/  HMMA.16816.F32.BF16 R124, R4.reuse, R14, R124 ;  /* 0x0000000e047c723c */ /* 0x040fe2000004187c */
[----:B------:R-:W1:Y:S07]  /*45c0*/  LDSM.16.MT88.4 R12, [R183+0x2800] ;  /* 0x00280000b70c783b */ /* 0x000e6e0000004200 */
[C---:B------:R-:W-:Y:S08]  /*45d0*/  HMMA.16816.F32.BF16 R44, R4.reuse, R8, R44 ;  /* 0x00000008042c723c */ /* 0x040ff0000004182c */
[C---:B------:R-:W-:Y:S01]  /*45e0*/  HMMA.16816.F32.BF16 R48, R4.reuse, R10, R48 ;  /* 0x0000000a0430723c */ /* 0x040fe20000041830 */
[----:B------:R-:W2:Y:S07]  /*45f0*/  LDSM.16.MT88.4 R8, [R181+0x2800] ;  /* 0x00280000b508783b */ /* 0x000eae0000004200 */
[C---:B------:R-:W-:Y:S08]  /*4600*/  HMMA.16816.F32.BF16 R36, R4.reuse, R16, R36 ;  /* 0x000000100424723c */ /* 0x040ff00000041824 */
[C---:B------:R-:W-:Y:S01]  /*4610*/  HMMA.16816.F32.BF16 R40, R4.reuse, R18, R40 ;  /* 0x000000120428723c */ /* 0x040fe20000041828 */
[----:B------:R-:W3:Y:S07]  /*4620*/  LDSM.16.MT88.4 R16, [R180+0x2800] ;  /* 0x00280000b410783b */ /* 0x000eee0000004200 */
[C---:B------:R-:W-:Y:S08]  /*4630*/  HMMA.16816.F32.BF16 R52, R4.reuse, R20, R52 ;  /* 0x000000140434723c */ /* 0x040ff00000041834 */
[C---:B-1----:R-:W-:Y:S08]  /*4640*/  HMMA.16816.F32.BF16 R60, R4.reuse, R12, R60 ;  /* 0x0000000c043c723c */ /* 0x042ff0000004183c */
[C---:B------:R-:W-:Y:S01]  /*4650*/  HMMA.16816.F32.BF16 R64, R4.reuse, R14, R64 ;  /* 0x0000000e0440723c */ /* 0x040fe20000041840 */
[----:B------:R-:W1:Y:S07]  /*4660*/  LDSM.16.MT88.4 R12, [R182+0x4800] ;  /* 0x00480000b60c783b */ /* 0x000e6e0000004200 */
[C---:B--2---:R-:W-:Y:S08]  /*4670*/  HMMA.16816.F32.BF16 R76, R4.reuse, R8, R76 ;  /* 0x00000008044c723c */ /* 0x044ff0000004184c */
[C---:B------:R-:W-:Y:S01]  /*4680*/  HMMA.16816.F32.BF16 R80, R4.reuse, R10, R80 ;  /* 0x0000000a0450723c */ /* 0x040fe20000041850 */
[----:B------:R-:W2:Y:S07]  /*4690*/  LDSM.16.MT88.4 R8, [R181+0x4800] ;  /* 0x00480000b508783b */ /* 0x000eae0000004200 */
[C---:B------:R-:W-:Y:S01]  /*46a0*/  HMMA.16816.F32.BF16 R56, R4.reuse, R22, R56 ;  /* 0x000000160438723c */ /* 0x040fe20000041838 */
[----:B------:R-:W4:Y:S07]  /*46b0*/  LDSM.16.MT88.4 R20, [R183+0x4800] ;  /* 0x00480000b714783b */ /* 0x000f2e0000004200 */
[C---:B---3--:R-:W-:Y:S08]  /*46c0*/  HMMA.16816.F32.BF16 R84, R4.reuse, R16, R84 ;  /* 0x000000100454723c */ /* 0x048ff00000041854 */
[C---:B------:R-:W-:Y:S01]  /*46d0*/  HMMA.16816.F32.BF16 R88, R4.reuse, R18, R88 ;  /* 0x000000120458723c */ /* 0x040fe20000041858 */
[----:B------:R-:W3:Y:S07]  /*46e0*/  LDSM.16.MT88.4 R16, [R180+0x4800] ;  /* 0x00480000b410783b */ /* 0x000eee0000004200 */
[C---:B-1----:R-:W-:Y:S08]  /*46f0*/  HMMA.16816.F32.BF16 R100, R4.reuse, R12, R100 ;  /* 0x0000000c0464723c */ /* 0x042ff00000041864 */
[C---:B------:R-:W-:Y:S01]  /*4700*/  HMMA.16816.F32.BF16 R120, R4.reuse, R14, R120 ;  /* 0x0000000e0478723c */ /* 0x040fe20000041878 */
[----:B------:R-:W1:Y:S07]  /*4710*/  LDSM.16.MT88.4 R12, [R182+0x1000] ;  /* 0x00100000b60c783b */ /* 0x000e6e0000004200 */
[C---:B--2---:R-:W-:Y:S08]  /*4720*/  HMMA.16816.F32.BF16 R104, R4.reuse, R8, R104 ;  /* 0x000000080468723c */ /* 0x044ff00000041868 */
[C---:B------:R-:W-:Y:S01]  /*4730*/  HMMA.16816.F32.BF16 R108, R4.reuse, R10, R108 ;  /* 0x0000000a046c723c */ /* 0x040fe2000004186c */
[----:B------:R-:W2:Y:S07]  /*4740*/  LDSM.16.MT88.4 R8, [R181+0x1000] ;  /* 0x00100000b508783b */ /* 0x000eae0000004200 */
[C---:B------:R-:W-:Y:S08]  /*4750*/  HMMA.16816.F32.BF16 R68, R4.reuse, R24, R68 ;  /* 0x000000180444723c */ /* 0x040ff00000041844 */
[C---:B------:R-:W-:Y:S01]  /*4760*/  HMMA.16816.F32.BF16 R72, R4.reuse, R26, R72 ;  /* 0x0000001a0448723c */ /* 0x040fe20000041848 */
[----:B------:R-:W-:Y:S07]  /*4770*/  LDSM.16.MT88.4 R24, [R183+0x3000] ;  /* 0x00300000b718783b */ /* 0x000fee0000004200 */
[C---:B----4-:R-:W-:Y:S08]  /*4780*/  HMMA.16816.F32.BF16 R92, R4.reuse, R20, R92 ;  /* 0x00000014045c723c */ /* 0x050ff0000004185c */
[C---:B------:R-:W-:Y:S01]  /*4790*/  HMMA.16816.F32.BF16 R96, R4.reuse, R22, R96 ;  /* 0x000000160460723c */ /* 0x040fe20000041860 */
[----:B------:R-:W4:Y:S07]  /*47a0*/  LDSM.16.MT88.4 R20, [R183+0x1000] ;  /* 0x00100000b714783b */ /* 0x000f2e0000004200 */
[C---:B---3--:R-:W-:Y:S08]  /*47b0*/  HMMA.16816.F32.BF16 R116, R4.reuse, R16, R116 ;  /* 0x000000100474723c */ /* 0x048ff00000041874 */
[----:B------:R-:W-:Y:S01]  /*47c0*/  HMMA.16816.F32.BF16 R112, R4, R18, R112 ;  /* 0x000000120470723c */ /* 0x000fe20000041870 */
[----:B------:R-:W3:Y:S06]  /*47d0*/  LDSM.16.MT88.4 R16, [R180+0x1000] ;  /* 0x00100000b410783b */ /* 0x000eec0000004200 */
[----:B------:R-:W-:Y:S01]  /*47e0*/  F2FP.BF16.PACK_AB R4, R145, R144 ;  /* 0x000000909104723e */ /* 0x000fe200000010ff */
[----:B------:R-:W-:Y:S01]  /*47f0*/  FADD.FTZ R144, R144, R34 ;  /* 0x0000002290907221 */ /* 0x000fe20000010000 */
[----:B------:R-:W-:-:S02]  /*4800*/  F2FP.BF16.PACK_AB R6, R150, R149 ;  /* 0x000000959606723e */ /* 0x000fc400000010ff */
[----:B------:R-:W-:Y:S01]  /*4810*/  F2FP.BF16.PACK_AB R5, R157, R156 ;  /* 0x0000009c9d05723e */ /* 0x000fe200000010ff */
[----:B------:R-:W-:Y:S01]  /*4820*/  FADD.FTZ R156, R156, R142 ;  /* 0x0000008e9c9c7221 */ /* 0x000fe20000010000 */
[----:B------:R-:W-:Y:S01]  /*4830*/  F2FP.BF16.PACK_AB R7, R160, R159 ;  /* 0x0000009fa007723e */ /* 0x000fe200000010ff */
[----:B------:R-:W-:Y:S02]  /*4840*/  FADD.FTZ R144, R145, R144 ;  /* 0x0000009091907221 */ /* 0x000fe40000010000 */
[----:B------:R-:W-:Y:S02]  /*4850*/  FADD.FTZ R156, R157, R156 ;  /* 0x0000009c9d9c7221 */ /* 0x000fe40000010000 */
[----:B------:R-:W-:Y:S02]  /*4860*/  FADD.FTZ R149, R149, R144 ;  /* 0x0000009095957221 */ /* 0x000fe40000010000 */
[----:B-1----:R-:W-:Y:S01]  /*4870*/  HMMA.16816.F32.BF16 R36, R4, R12, R36 ;  /* 0x0000000c0424723c */ /* 0x002fe20000041824 */
[----:B------:R-:W-:-:S02]  /*4880*/  FADD.FTZ R159, R159, R156 ;  /* 0x0000009c9f9f7221 */ /* 0x000fc40000010000 */
[----:B------:R-:W-:Y:S02]  /*4890*/  FADD.FTZ R149, R150, R149 ;  /* 0x0000009596957221 */ /* 0x000fe40000010000 */
[----:B------:R-:W-:Y:S02]  /*48a0*/  FADD.FTZ R159, R160, R159 ;  /* 0x0000009fa09f7221 */ /* 0x000fe40000010000 */
[----:B------:R-:W-:Y:S01]  /*48b0*/  FADD.FTZ R149, R161, R149 ;  /* 0x00000095a1957221 */ /* 0x000fe20000010000 */
[----:B------:R-:W-:Y:S01]  /*48c0*/  HMMA.16816.F32.BF16 R40, R4, R14, R40 ;  /* 0x0000000e0428723c */ /* 0x000fe20000041828 */
[----:B------:R-:W1:Y:S01]  /*48d0*/  LDSM.16.MT88.4 R12, [R182+0x3000] ;  /* 0x00300000b60c783b */ /* 0x000e620000004200 */
[----:B------:R-:W-:Y:S02]  /*48e0*/  FADD.FTZ R159, R152, R159 ;  /* 0x0000009f989f7221 */ /* 0x000fe40000010000 */
[----:B------:R-:W-:Y:S02]  /*48f0*/  FADD.FTZ R149, R158, R149 ;  /* 0x000000959e957221 */ /* 0x000fe40000010000 */
[----:B------:R-:W-:-:S02]  /*4900*/  FADD.FTZ R159, R151, R159 ;  /* 0x0000009f979f7221 */ /* 0x000fc40000010000 */
[----:B--2---:R-:W-:Y:S01]  /*4910*/  HMMA.16816.F32.BF16 R44, R4, R8, R44 ;  /* 0x00000008042c723c */ /* 0x004fe2000004182c */
[----:B------:R-:W-:Y:S02]  /*4920*/  FADD.FTZ R149, R155, R149 ;  /* 0x000000959b957221 */ /* 0x000fe40000010000 */
[----:B------:R-:W-:-:S05]  /*4930*/  FADD.FTZ R159, R148, R159 ;  /* 0x0000009f949f7221 */ /* 0x000fca0000010000 */
[C---:B------:R-:W-:Y:S01]  /*4940*/  HMMA.16816.F32.BF16 R48, R4.reuse, R10, R48 ;  /* 0x0000000a0430723c */ /* 0x040fe20000041830 */
[----:B------:R-:W2:Y:S07]  /*4950*/  LDSM.16.MT88.4 R8, [R181+0x3000] ;  /* 0x00300000b508783b */ /* 0x000eae0000004200 */
[C---:B----4-:R-:W-:Y:S08]  /*4960*/  HMMA.16816.F32.BF16 R128, R4.reuse, R20, R128 ;  /* 0x000000140480723c */ /* 0x050ff00000041880 */
[C---:B------:R-:W-:Y:S01]  /*4970*/  HMMA.16816.F32.BF16 R124, R4.reuse, R22, R124 ;  /* 0x00000016047c723c */ /* 0x040fe2000004187c */
[----:B------:R-:W-:Y:S07]  /*4980*/  LDSM.16.MT88.4 R20, [R180+0x3000] ;  /* 0x00300000b414783b */ /* 0x000fee0000004200 */
[C---:B---3--:R-:W-:Y:S08]  /*4990*/  HMMA.16816.F32.BF16 R52, R4.reuse, R16, R52 ;  /* 0x000000100434723c */ /* 0x048ff00000041834 */
[C---:B-1----:R-:W-:Y:S08]  /*49a0*/  HMMA.16816.F32.BF16 R68, R4.reuse, R12, R68 ;  /* 0x0000000c0444723c */ /* 0x042ff00000041844 */
[C---:B------:R-:W-:Y:S01]  /*49b0*/  HMMA.16816.F32.BF16 R72, R4.reuse, R14, R72 ;  /* 0x0000000e0448723c */ /* 0x040fe20000041848 */
[----:B------:R-:W1:Y:S07]  /*49c0*/  LDSM.16.MT88.4 R12, [R182+0x5000] ;  /* 0x00500000b60c783b */ /* 0x000e6e0000004200 */
[C---:B--2---:R-:W-:Y:S08]  /*49d0*/  HMMA.16816.F32.BF16 R76, R4.reuse, R8, R76 ;  /* 0x00000008044c723c */ /* 0x044ff0000004184c */
[C---:B------:R-:W-:Y:S01]  /*49e0*/  HMMA.16816.F32.BF16 R80, R4.reuse, R10, R80 ;  /* 0x0000000a0450723c */ /* 0x040fe20000041850 */
[----:B------:R-:W2:Y:S07]  /*49f0*/  LDSM.16.MT88.4 R8, [R181+0x5000] ;  /* 0x00500000b508783b */ /* 0x000eae0000004200 */
[C---:B------:R-:W-:Y:S01]  /*4a00*/  HMMA.16816.F32.BF16 R56, R4.reuse, R18, R56 ;  /* 0x000000120438723c */ /* 0x040fe20000041838 */
[----:B------:R-:W3:Y:S07]  /*4a10*/  LDSM.16.MT88.4 R16, [R183+0x5000] ;  /* 0x00500000b710783b */ /* 0x000eee0000004200 */
[C---:B------:R-:W-:Y:S08]  /*4a20*/  HMMA.16816.F32.BF16 R60, R4.reuse, R24, R60 ;  /* 0x00000018043c723c */ /* 0x040ff0000004183c */
[C---:B------:R-:W-:Y:S01]  /*4a30*/  HMMA.16816.F32.BF16 R64, R4.reuse, R26, R64 ;  /* 0x0000001a0440723c */ /* 0x040fe20000041840 */
[----:B------:R-:W-:Y:S07]  /*4a40*/  LDSM.16.MT88.4 R24, [R183+0x1800] ;  /* 0x00180000b718783b */ /* 0x000fee0000004200 */
        /* <DEDUP_REMOVED lines=8> */
[----:B------:R-:W4:Y:S07]  /*4ad0*/  LDSM.16.MT88.4 R20, [R181+0x1800] ;  /* 0x00180000b514783b */ /* 0x000f2e0000004200 */
[C---:B---3--:R-:W-:Y:S08]  /*4ae0*/  HMMA.16816.F32.BF16 R92, R4.reuse, R16, R92 ;  /* 0x00000010045c723c */ /* 0x048ff0000004185c */
[C---:B------:R-:W-:Y:S01]  /*4af0*/  HMMA.16816.F32.BF16 R96, R4.reuse, R18, R96 ;  /* 0x000000120460723c */ /* 0x040fe20000041860 */
[----:B------:R-:W3:Y:S07]  /*4b00*/  LDSM.16.MT88.4 R16, [R183+0x3800] ;  /* 0x00380000b710783b */ /* 0x000eee0000004200 */
[C---:B------:R-:W-:Y:S08]  /*4b10*/  HMMA.16816.F32.BF16 R116, R4.reuse, R28, R116 ;  /* 0x0000001c0474723c */ /* 0x040ff00000041874 */
[----:B------:R-:W-:Y:S07]  /*4b20*/  HMMA.16816.F32.BF16 R112, R4, R30, R112 ;  /* 0x0000001e0470723c */ /* 0x000fee0000041870 */
[----:B------:R-:W-:-:S02]  /*4b30*/  F2FP.BF16.PACK_AB R4, R158, R161 ;  /* 0x000000a19e04723e */ /* 0x000fc400000010ff */
[C---:B------:R-:W-:Y:S01]  /*4b40*/  F2FP.BF16.PACK_AB R6, R246.reuse, R155 ;  /* 0x0000009bf606723e */ /* 0x040fe200000010ff */
[----:B------:R-:W-:Y:S01]  /*4b50*/  FADD.FTZ R246, R246, R149 ;  /* 0x00000095f6f67221 */ /* 0x000fe20000010000 */
[----:B------:R-:W-:Y:S02]  /*4b60*/  F2FP.BF16.PACK_AB R5, R151, R152 ;  /* 0x000000989705723e */ /* 0x000fe400000010ff */
[C---:B------:R-:W-:Y:S01]  /*4b70*/  F2FP.BF16.PACK_AB R7, R245.reuse, R148 ;  /* 0x00000094f507723e */ /* 0x040fe200000010ff */
[----:B------:R-:W-:-:S06]  /*4b80*/  FADD.FTZ R245, R245, R159 ;  /* 0x0000009ff5f57221 */ /* 0x000fcc0000010000 */
        /* <DEDUP_REMOVED lines=8> */
[----:B------:R-:W5:Y:S07]  /*4c10*/  LDSM.16.MT88.4 R24, [R181+0x3800] ;  /* 0x00380000b518783b */ /* 0x000f6e0000004200 */
[C---:B----4-:R-:W-:Y:S08]  /*4c20*/  HMMA.16816.F32.BF16 R44, R4.reuse, R20, R44 ;  /* 0x00000014042c723c */ /* 0x050ff0000004182c */
        /* <DEDUP_REMOVED lines=11> */
[C---:B-----5:R-:W-:Y:S08]  /*4ce0*/  HMMA.16816.F32.BF16 R76, R4.reuse, R24, R76 ;  /* 0x00000018044c723c */ /* 0x060ff0000004184c */
[C---:B------:R-:W-:Y:S08]  /*4cf0*/  HMMA.16816.F32.BF16 R80, R4.reuse, R26, R80 ;  /* 0x0000001a0450723c */ /* 0x040ff00000041850 */
[C---:B----4-:R-:W-:Y:S08]  /*4d00*/  HMMA.16816.F32.BF16 R84, R4.reuse, R20, R84 ;  /* 0x000000140454723c */ /* 0x050ff00000041854 */
[C---:B------:R-:W-:Y:S08]  /*4d10*/  HMMA.16816.F32.BF16 R88, R4.reuse, R22, R88 ;  /* 0x000000160458723c */ /* 0x040ff00000041858 */
[C---:B---3--:R-:W-:Y:S08]  /*4d20*/  HMMA.16816.F32.BF16 R100, R4.reuse, R16, R100 ;  /* 0x000000100464723c */ /* 0x048ff00000041864 */
[C---:B------:R-:W-:Y:S08]  /*4d30*/  HMMA.16816.F32.BF16 R120, R4.reuse, R18, R120 ;  /* 0x000000120478723c */ /* 0x040ff00000041878 */
[C---:B-1----:R-:W-:Y:S08]  /*4d40*/  HMMA.16816.F32.BF16 R104, R4.reuse, R12, R104 ;  /* 0x0000000c0468723c */ /* 0x042ff00000041868 */
[C---:B------:R-:W-:Y:S08]  /*4d50*/  HMMA.16816.F32.BF16 R108, R4.reuse, R14, R108 ;  /* 0x0000000e046c723c */ /* 0x040ff0000004186c */
[C---:B--2---:R-:W-:Y:S08]  /*4d60*/  HMMA.16816.F32.BF16 R116, R4.reuse, R8, R116 ;  /* 0x000000080474723c */ /* 0x044ff00000041874 */
[----:B------:R-:W-:Y:S01]  /*4d70*/  HMMA.16816.F32.BF16 R112, R4, R10, R112 ;  /* 0x0000000a0470723c */ /* 0x000fe20000041870 */
[----:B------:R-:W-:Y:S07]  /*4d80*/  @!UPT UIADD3 URZ, URZ, URZ, URZ ;  /* 0x0000003f3f3ff290 */ /* 0x000fee000fffe03f */
[----:B------:R-:W-:Y:S11]  /*4d90*/  @!P0 BRA `(.L_x_43) ;  /* 0x000029e000008947 */ /* 0x000ff60003800000 */
[----:B------:R-:W-:Y:S02]  /*4da0*/  MOV R244, R0 ;  /* 0x0000000000f47202 */ /* 0x000fe40000000f00 */
[----:B------:R-:W-:-:S02]  /*4db0*/  MOV R0, R3 ;  /* 0x0000000300007202 */ /* 0x000fc40000000f00 */
[----:B------:R-:W-:Y:S02]  /*4dc0*/  MOV R2, R132 ;  /* 0x0000008400027202 */ /* 0x000fe40000000f00 */
.L_x_44:
[----:B------:R-:W-:Y:S04]  /*4dd0*/  DEPBAR.LE SB0, 0x0 ;  /* 0x000080000000791a */ /* 0x000fe80000000000 */
[----:B------:R-:W-:Y:S01]  /*4de0*/  WARPSYNC 0xffffffff ;  /* 0xffffffff00007948 */ /* 0x000fe20003800000 */
[----:B------:R-:W-:Y:S01]  /*4df0*/  BAR.SYNC.DEFER_BLOCKING 0x0 ;  /* 0x0000000000007b1d */ /* 0x000fe20000010000 */
[----:B------:R-:W-:Y:S01]  /*4e00*/  SHF.R.S32.HI R29, RZ, 0x1f, R244 ;  /* 0x0000001fff1d7819 */ /* 0x000fe200000114f4 */
[----:B------:R-:W-:Y:S01]  /*4e10*/  IMAD.WIDE.U32 R4, R244, c[0x0][0x208], RZ ;  /* 0x00008200f4047a25 */ /* 0x000fe200078e00ff */
[C---:B------:R-:W-:Y:S02]  /*4e20*/  IADD3 R3, P0, R248.reuse, 0x40, RZ ;  /* 0x00000040f8037810 */ /* 0x040fe40007f1e0ff */
[----:B------:R-:W-:Y:S01]  /*4e30*/  IADD3 R148, P1, R248, 0x80, RZ ;  /* 0x00000080f8947810 */ /* 0x000fe20007f3e0ff */
[----:B------:R-:W-:Y:S01]  /*4e40*/  IMAD R29, R29, c[0x0][0x208], RZ ;  /* 0x000082001d1d7a24 */ /* 0x000fe200078e02ff */
[----:B------:R-:W-:Y:S02]  /*4e50*/  SHF.L.U32 R22, R4, 0x6, RZ ;  /* 0x0000000604167819 */ /* 0x000fe400000006ff */
[----:B------:R-:W-:Y:S01]  /*4e60*/  IADD3.X R21, RZ, R194, RZ, P0, !PT ;  /* 0x000000c2ff157210 */ /* 0x000fe200007fe4ff */
[----:B------:R-:W-:Y:S01]  /*4e70*/  IMAD R29, R244, c[0x0][0x20c], R29 ;  /* 0x00008300f41d7a24 */ /* 0x000fe200078e021d */
[C---:B------:R-:W-:Y:S02]  /*4e80*/  IADD3 R12, P6, R22.reuse, R248, RZ ;  /* 0x000000f8160c7210 */ /* 0x040fe40007fde0ff */
[----:B------:R-:W-:Y:S02]  /*4e90*/  IADD3 R13, P4, R22, R3, RZ ;  /* 0x00000003160d7210 */ /* 0x000fe40007f9e0ff */
[----:B------:R-:W-:Y:S02]  /*4ea0*/  IADD3 R29, R5, R29, RZ ;  /* 0x0000001d051d7210 */ /* 0x000fe40007ffe0ff */
[----:B------:R-:W-:Y:S02]  /*4eb0*/  MOV R15, c[0x0][0x208] ;  /* 0x00008200000f7a02 */ /* 0x000fe40000000f00 */
[----:B------:R-:W-:Y:S02]  /*4ec0*/  SHF.L.U64.HI R29, R4, 0x6, R29 ;  /* 0x00000006041d7819 */ /* 0x000fe4000001021d */
[----:B------:R-:W-:Y:S02]  /*4ed0*/  LEA R162, P5, R12, c[0x0][0x1f8], 0x1 ;  /* 0x00007e000ca27a11 */ /* 0x000fe400078a08ff */
[----:B------:R-:W-:Y:S01]  /*4ee0*/  IADD3.X R136, R29, R21, RZ, P4, !PT ;  /* 0x000000151d887210 */ /* 0x000fe200027fe4ff */
[----:B------:R-:W-:Y:S01]  /*4ef0*/  LDSM.16.M88.4 R32, [R190] ;  /* 0x00000000be20783b */ /* 0x000fe20000000200 */
[----:B------:R-:W-:Y:S02]  /*4f00*/  LEA R30, P3, R13, c[0x0][0x1f8], 0x1 ;  /* 0x00007e000d1e7a11 */ /* 0x000fe400078608ff */
[----:B------:R-:W-:Y:S02]  /*4f10*/  IADD3.X R20, RZ, R194, RZ, P1, !PT ;  /* 0x000000c2ff147210 */ /* 0x000fe40000ffe4ff */
[----:B------:R-:W-:Y:S02]  /*4f20*/  IADD3 R14, P2, R22, R148, RZ ;  /* 0x00000094160e7210 */ /* 0x000fe40007f5e0ff */
[----:B------:R-:W-:Y:S01]  /*4f30*/  LEA R22, P0, R15, R22, 0x5 ;  /* 0x000000160f167211 */ /* 0x000fe200078028ff */
[----:B------:R-:W1:Y:S01]  /*4f40*/  LDSM.16.M88.4 R8, [R189] ;  /* 0x00000000bd08783b */ /* 0x000e620000000200 */
[C---:B------:R-:W-:Y:S02]  /*4f50*/  IADD3.X R31, R29.reuse, R194, RZ, P6, !PT ;  /* 0x000000c21d1f7210 */ /* 0x040fe400037fe4ff */
[----:B------:R-:W-:Y:S02]  /*4f60*/  MOV R23, c[0x0][0x20c] ;  /* 0x0000830000177a02 */ /* 0x000fe40000000f00 */
[----:B------:R-:W-:Y:S02]  /*4f70*/  IADD3.X R137, R29, R20, RZ, P2, !PT ;  /* 0x000000141d897210 */ /* 0x000fe400017fe4ff */
[----:B------:R-:W-:Y:S01]  /*4f80*/  LEA.HI.X R163, R12, c[0x0][0x1fc], R31, 0x1, P5 ;  /* 0x00007f000ca37a11 */ /* 0x000fe200028f0c1f */
[----:B------:R-:W2:Y:S01]  /*4f90*/  LDSM.16.M88.4 R16, [R189+0x800] ;  /* 0x00080000bd10783b */ /* 0x000ea20000000200 */
[C---:B------:R-:W-:Y:S02]  /*4fa0*/  IADD3 R148, P2, R22.reuse, R148, RZ ;  /* 0x0000009416947210 */ /* 0x040fe40007f5e0ff */
[----:B------:R-:W-:Y:S02]  /*4fb0*/  LEA.HI.X R31, R13, c[0x0][0x1fc], R136, 0x1, P3 ;  /* 0x00007f000d1f7a11 */ /* 0x000fe400018f0c88 */
[----:B------:R-:W-:Y:S02]  /*4fc0*/  LEA.HI.X R23, R15, R29, R23, 0x5, P0 ;  /* 0x0000001d0f177211 */ /* 0x000fe400000f2c17 */
[C---:B------:R-:W-:Y:S01]  /*4fd0*/  IADD3 R3, P3, R22.reuse, R3, RZ ;  /* 0x0000000316037210 */ /* 0x040fe20007f7e0ff */
[----:B------:R-:W3:Y:S01]  /*4fe0*/  LDSM.16.M88.4 R24, [R189+0x1000] ;  /* 0x00100000bd18783b */ /* 0x000ee20000000200 */
[----:B------:R-:W-:Y:S02]  /*4ff0*/  IADD3 R22, P4, R22, R248, RZ ;  /* 0x000000f816167210 */ /* 0x000fe40007f9e0ff */
[C---:B------:R-:W-:Y:S02]  /*5000*/  IADD3.X R149, R23.reuse, R21, RZ, P3, !PT ;  /* 0x0000001517957210 */ /* 0x040fe40001ffe4ff */
[----:B------:R-:W-:Y:S02]  /*5010*/  LEA R28, P1, R14, c[0x0][0x1f8], 0x1 ;  /* 0x00007e000e1c7a11 */ /* 0x000fe400078208ff */
[C---:B------:R-:W-:Y:S01]  /*5020*/  IADD3.X R150, R23.reuse, R20, RZ, P2, !PT ;  /* 0x0000001417967210 */ /* 0x040fe200017fe4ff */
[----:B------:R-:W4:Y:S01]  /*5030*/  LDSM.16.M88.4 R132, [R189+0x1800] ;  /* 0x00180000bd84783b */ /* 0x000f220000000200 */
[----:B------:R-:W-:Y:S02]  /*5040*/  LEA R156, P3, R148, c[0x0][0x1f8], 0x1 ;  /* 0x00007e00949c7a11 */ /* 0x000fe400078608ff */
[----:B------:R-:W-:Y:S02]  /*5050*/  IADD3.X R23, R23, R194, RZ, P4, !PT ;  /* 0x000000c217177210 */ /* 0x000fe400027fe4ff */
[C---:B------:R-:W-:Y:S02]  /*5060*/  LEA R158, P4, R3.reuse, c[0x0][0x1f8], 0x1 ;  /* 0x00007e00039e7a11 */ /* 0x040fe400078808ff */
[----:B------:R-:W-:Y:S01]  /*5070*/  ISETP.GE.AND P0, PT, R212, c[0x0][0x1d4], PT ;  /* 0x00007500d4007a0c */ /* 0x000fe20003f06270 */
[----:B------:R-:W-:Y:S01]  /*5080*/  LDSM.16.M88.4 R140, [R187] ;  /* 0x00000000bb8c783b */ /* 0x000fe20000000200 */
[----:B------:R-:W-:Y:S02]  /*5090*/  LEA.HI.X R29, R14, c[0x0][0x1fc], R137, 0x1, P1 ;  /* 0x00007f000e1d7a11 */ /* 0x000fe400008f0c89 */
[----:B------:R-:W-:Y:S02]  /*50a0*/  LEA.HI.X R159, R3, c[0x0][0x1fc], R149, 0x1, P4 ;  /* 0x00007f00039f7a11 */ /* 0x000fe400020f0c95 */
[----:B------:R-:W-:Y:S02]  /*50b0*/  LEA.HI.X R157, R148, c[0x0][0x1fc], R150, 0x1, P3 ;  /* 0x00007f00949d7a11 */ /* 0x000fe400018f0c96 */
[C---:B------:R-:W-:Y:S01]  /*50c0*/  LEA R160, P5, R22.reuse, c[0x0][0x1f8], 0x1 ;  /* 0x00007e0016a07a11 */ /* 0x040fe200078a08ff */
[C---:B-1----:R-:W-:Y:S01]  /*50d0*/  HMMA.16816.F32.BF16 R4, R32.reuse, R8, RZ ;  /* 0x000000082004723c */ /* 0x042fe200000418ff */
[----:B------:R-:W1:Y:S02]  /*50e0*/  LDSM.16.M88.4 R136, [R188] ;  /* 0x00000000bc88783b */ /* 0x000e640000000200 */
[----:B------:R-:W-:Y:S02]  /*50f0*/  ISETP.GE.AND P1, PT, R203, c[0x0][0x1d4], PT ;  /* 0x00007500cb007a0c */ /* 0x000fe40003f26270 */
[----:B------:R-:W-:Y:S02]  /*5100*/  LEA.HI.X R161, R22, c[0x0][0x1fc], R23, 0x1, P5 ;  /* 0x00007f0016a17a11 */ /* 0x000fe400028f0c17 */
[----:B------:R-:W-:Y:S01]  /*5110*/  ISETP.GT.AND P3, PT, R244, R241, PT ;  /* 0x000000f1f400720c */ /* 0x000fe20003f64270 */
[C---:B------:R-:W-:Y:S01]  /*5120*/  HMMA.16816.F32.BF16 R8, R32.reuse, R10, RZ ;  /* 0x0000000a2008723c */ /* 0x040fe200000418ff */
[----:B------:R-:W5:Y:S01]  /*5130*/  LDSM.16.M88.4 R144, [R179] ;  /* 0x00000000b390783b */ /* 0x000f620000000200 */
[----:B------:R-:W-:Y:S02]  /*5140*/  ISETP.GE.AND P2, PT, R202, c[0x0][0x1d4], PT ;  /* 0x00007500ca007a0c */ /* 0x000fe40003f46270 */
[----:B------:R-:W-:Y:S04]  /*5150*/  IADD3 R244, R244, -0x1, RZ ;  /* 0xfffffffff4f47810 */ /* 0x000fe80007ffe0ff */
[C---:B--2---:R-:W-:Y:S01]  /*5160*/  HMMA.16816.F32.BF16 R12, R32.reuse, R16, RZ ;  /* 0x00000010200c723c */ /* 0x044fe200000418ff */
[----:B------:R-:W2:Y:S07]  /*5170*/  LDSM.16.M88.4 R148, [R178] ;  /* 0x00000000b294783b */ /* 0x000eae0000000200 */
[C---:B------:R-:W-:Y:S01]  /*5180*/  HMMA.16816.F32.BF16 R16, R32.reuse, R18, RZ ;  /* 0x000000122010723c */ /* 0x040fe200000418ff */
[----:B------:R-:W1:Y:S07]  /*5190*/  LDSM.16.M88.4 R152, [R177] ;  /* 0x00000000b198783b */ /* 0x000e6e0000000200 */
[C---:B---3--:R-:W-:Y:S01]  /*51a0*/  HMMA.16816.F32.BF16 R20, R32.reuse, R24, RZ ;  /* 0x000000182014723c */ /* 0x048fe200000418ff */
[----:B------:R-:W-:Y:S01]  /*51b0*/  @!PT LDS RZ, [RZ] ;  /* 0x00000000fffff984 */ /* 0x000fe20000000800 */
[----:B------:R-:W-:Y:S01]  /*51c0*/  @!PT LDS RZ, [RZ] ;  /* 0x00000000fffff984 */ /* 0x000fe20000000800 */
[----:B------:R-:W-:Y:S01]  /*51d0*/  @!PT LDS RZ, [RZ] ;  /* 0x00000000fffff984 */ /* 0x000fe20000000800 */
[----:B------:R3:W-:Y:S07]  /*51e0*/  LDGSTS.E.BYPASS.LTC128B.128 [R204+0x100], [R162.64], !P0 ;  /* 0x00100000a2cc7fae */ /* 0x0007ee000c101d46 */
[C---:B------:R-:W-:Y:S01]  /*51f0*/  HMMA.16816.F32.BF16 R24, R32.reuse, R26, RZ ;  /* 0x0000001a2018723c */ /* 0x040fe200000418ff */
[----:B------:R4:W-:Y:S08]  /*5200*/  LDGSTS.E.BYPASS.LTC128B.128 [R204+0x2100], [R30.64], !P1 ;  /* 0x021000001ecc7fae */ /* 0x0009f0000c901d46 */
[----:B------:R4:W-:Y:S08]  /*5210*/  LDGSTS.E.BYPASS.LTC128B.128 [R204+0x4100], [R28.64], !P2 ;  /* 0x041000001ccc7fae */ /* 0x0009f0000d101d46 */
[----:B------:R3:W-:Y:S08]  /*5220*/  LDGSTS.E.BYPASS.LTC128B.128 [R204+0x1100], [R160.64], !P0 ;  /* 0x01100000a0cc7fae */ /* 0x0007f0000c101d46 */
[----:B------:R1:W-:Y:S08]  /*5230*/  LDGSTS.E.BYPASS.LTC128B.128 [R204+0x3100], [R158.64], !P1 ;  /* 0x031000009ecc7fae */ /* 0x0003f0000c901d46 */
[----:B------:R2:W-:Y:S01]  /*5240*/  LDGSTS.E.BYPASS.LTC128B.128 [R204+0x5100], [R156.64], !P2 ;  /* 0x051000009ccc7fae */ /* 0x0005e2000d101d46 */
[C---:B----4-:R-:W-:Y:S07]  /*5250*/  HMMA.16816.F32.BF16 R28, R32.reuse, R132, RZ ;  /* 0x00000084201c723c */ /* 0x050fee00000418ff */
[----:B------:R-:W-:Y:S01]  /*5260*/  LDSM.16.M88.4 R164, [R185+0x800] ;  /* 0x00080000b9a4783b */ /* 0x000fe20000000200 */
[----:B------:R-:W-:Y:S07]  /*5270*/  HMMA.16816.F32.BF16 R32, R32, R134, RZ ;  /* 0x000000862020723c */ /* 0x000fee00000418ff */
[----:B------:R-:W0:Y:S01]  /*5280*/  LDGDEPBAR ;  /* 0x00000000000079af */ /* 0x000e220000000000 */
[C---:B-1----:R-:W-:Y:S07]  /*5290*/  HMMA.16816.F32.BF16 R4, R136.reuse, R140, R4 ;  /* 0x0000008c8804723c */ /* 0x042fee0000041804 */
[----:B---3--:R-:W-:Y:S01]  /*52a0*/  LDSM.16.M88.4 R160, [R185] ;  /* 0x00000000b9a0783b */ /* 0x008fe20000000200 */
[C---:B------:R-:W-:Y:S07]  /*52b0*/  HMMA.16816.F32.BF16 R8, R136.reuse, R142, R8 ;  /* 0x0000008e8808723c */ /* 0x040fee0000041808 */
[----:B--2---:R-:W1:Y:S01]  /*52c0*/  LDSM.16.M88.4 R156, [R186] ;  /* 0x00000000ba9c783b */ /* 0x004e620000000200 */
[C---:B-----5:R-:W-:Y:S07]  /*52d0*/  HMMA.16816.F32.BF16 R12, R136.reuse, R144, R12 ;  /* 0x00000090880c723c */ /* 0x060fee000004180c */
[----:B------:R-:W2:Y:S01]  /*52e0*/  LDSM.16.M88.4 R132, [R185+0x1000] ;  /* 0x00100000b984783b */ /* 0x000ea20000000200 */
[C---:B------:R-:W-:Y:S07]  /*52f0*/  HMMA.16816.F32.BF16 R16, R136.reuse, R146, R16 ;  /* 0x000000928810723c */ /* 0x040fee0000041810 */
[----:B------:R-:W3:Y:S01]  /*5300*/  LDSM.16.M88.4 R140, [R185+0x1800] ;  /* 0x00180000b98c783b */ /* 0x000ee20000000200 */
[C---:B------:R-:W-:Y:S07]  /*5310*/  HMMA.16816.F32.BF16 R20, R136.reuse, R148, R20 ;  /* 0x000000948814723c */ /* 0x040fee0000041814 */
[----:B------:R-:W-:Y:S01]  /*5320*/  LDSM.16.M88.4 R144, [R184] ;  /* 0x00000000b890783b */ /* 0x000fe20000000200 */
[C---:B------:R-:W-:Y:S07]  /*5330*/  HMMA.16816.F32.BF16 R24, R136.reuse, R150, R24 ;  /* 0x000000968818723c */ /* 0x040fee0000041818 */
[----:B------:R-:W4:Y:S01]  /*5340*/  LDSM.16.M88.4 R148, [R176] ;  /* 0x00000000b094783b */ /* 0x000f220000000200 */
[C---:B------:R-:W-:Y:S08]  /*5350*/  HMMA.16816.F32.BF16 R28, R136.reuse, R152, R28 ;  /* 0x00000098881c723c */ /* 0x040ff0000004181c */
[----:B------:R-:W-:Y:S01]  /*5360*/  HMMA.16816.F32.BF16 R32, R136, R154, R32 ;  /* 0x0000009a8820723c */ /* 0x000fe20000041820 */
[----:B------:R-:W5:Y:S07]  /*5370*/  LDSM.16.M88.4 R136, [R176+0x800] ;  /* 0x00080000b088783b */ /* 0x000f6e0000000200 */
[C---:B-1----:R-:W-:Y:S01]  /*5380*/  HMMA.16816.F32.BF16 R4, R156.reuse, R160, R4 ;  /* 0x000000a09c04723c */ /* 0x042fe20000041804 */
[----:B------:R-:W1:Y:S07]  /*5390*/  LDSM.16.M88.4 R152, [R176+0x1000] ;  /* 0x00100000b098783b */ /* 0x000e6e0000000200 */
[C---:B------:R-:W-:Y:S01]  /*53a0*/  HMMA.16816.F32.BF16 R8, R156.reuse, R162, R8 ;  /* 0x000000a29c08723c */ /* 0x040fe20000041808 */
[----:B------:R-:W1:Y:S07]  /*53b0*/  LDSM.16.M88.4 R160, [R176+0x1800] ;  /* 0x00180000b0a0783b */ /* 0x000e6e0000000200 */
[C---:B------:R-:W-:Y:S08]  /*53c0*/  HMMA.16816.F32.BF16 R12, R156.reuse, R164, R12 ;  /* 0x000000a49c0c723c */ /* 0x040ff0000004180c */
[C---:B------:R-:W-:Y:S01]  /*53d0*/  HMMA.16816.F32.BF16 R16, R156.reuse, R166, R16 ;  /* 0x000000a69c10723c */ /* 0x040fe20000041810 */
[----:B------:R-:W-:Y:S07]  /*53e0*/  LDSM.16.M88.4 R164, [R189+0x2000] ;  /* 0x00200000bda4783b */ /* 0x000fee0000000200 */
[C---:B--2---:R-:W-:Y:S08]  /*53f0*/  HMMA.16816.F32.BF16 R20, R156.reuse, R132, R20 ;  /* 0x000000849c14723c */ /* 0x044ff00000041814 */
[C---:B------:R-:W-:Y:S01]  /*5400*/  HMMA.16816.F32.BF16 R24, R156.reuse, R134, R24 ;  /* 0x000000869c18723c */ /* 0x040fe20000041818 */
[----:B------:R-:W2:Y:S07]  /*5410*/  LDSM.16.M88.4 R132, [R190+0x4000] ;  /* 0x00400000be84783b */ /* 0x000eae0000000200 */
[C---:B---3--:R-:W-:Y:S08]  /*5420*/  HMMA.16816.F32.BF16 R28, R156.reuse, R140, R28 ;  /* 0x0000008c9c1c723c */ /* 0x048ff0000004181c */
[----:B------:R-:W-:Y:S01]  /*5430*/  HMMA.16816.F32.BF16 R32, R156, R142, R32 ;  /* 0x0000008e9c20723c */ /* 0x000fe20000041820 */
[----:B------:R-:W3:Y:S07]  /*5440*/  LDSM.16.M88.4 R140, [R189+0x2800] ;  /* 0x00280000bd8c783b */ /* 0x000eee0000000200 */
[C---:B----4-:R-:W-:Y:S01]  /*5450*/  HMMA.16816.F32.BF16 R4, R144.reuse, R148, R4 ;  /* 0x000000949004723c */ /* 0x050fe20000041804 */
[----:B------:R-:W-:Y:S07]  /*5460*/  LDSM.16.M88.4 R156, [R175] ;  /* 0x00000000af9c783b */ /* 0x000fee0000000200 */
[C---:B------:R-:W-:Y:S01]  /*5470*/  HMMA.16816.F32.BF16 R8, R144.reuse, R150, R8 ;  /* 0x000000969008723c */ /* 0x040fe20000041808 */
[----:B------:R-:W4:Y:S07]  /*5480*/  LDSM.16.M88.4 R148, [R189+0x3000] ;  /* 0x00300000bd94783b */ /* 0x000f2e0000000200 */
        /* <DEDUP_REMOVED lines=8> */
[----:B------:R-:W1:Y:S07]  /*5510*/  LDSM.16.M88.4 R144, [R174] ;  /* 0x00000000ae90783b */ /* 0x000e6e0000000200 */
[C---:B--2---:R-:W-:Y:S01]  /*5520*/  HMMA.16816.F32.BF16 R4, R132.reuse, R164, R4 ;  /* 0x000000a48404723c */ /* 0x044fe20000041804 */
[----:B------:R-:W2:Y:S07]  /*5530*/  LDSM.16.M88.4 R160, [R173] ;  /* 0x00000000ada0783b */ /* 0x000eae0000000200 */
[C---:B------:R-:W-:Y:S01]  /*5540*/  HMMA.16816.F32.BF16 R8, R132.reuse, R166, R8 ;  /* 0x000000a68408723c */ /* 0x040fe20000041808 */
[----:B------:R-:W-:Y:S07]  /*5550*/  LDSM.16.M88.4 R164, [R185+0x2000] ;  /* 0x00200000b9a4783b */ /* 0x000fee0000000200 */
[C---:B---3--:R-:W-:Y:S08]  /*5560*/  HMMA.16816.F32.BF16 R12, R132.reuse, R140, R12 ;  /* 0x0000008c840c723c */ /* 0x048ff0000004180c */
[C---:B------:R-:W-:Y:S01]  /*5570*/  HMMA.16816.F32.BF16 R16, R132.reuse, R142, R16 ;  /* 0x0000008e8410723c */ /* 0x040fe20000041810 */
[----:B------:R-:W3:Y:S07]  /*5580*/  LDSM.16.M88.4 R140, [R172] ;  /* 0x00000000ac8c783b */ /* 0x000eee0000000200 */
[C---:B----4-:R-:W-:Y:S08]  /*5590*/  HMMA.16816.F32.BF16 R20, R132.reuse, R148, R20 ;  /* 0x000000948414723c */ /* 0x050ff00000041814 */
[C---:B------:R-:W-:Y:S01]  /*55a0*/  HMMA.16816.F32.BF16 R24, R132.reuse, R150, R24 ;  /* 0x000000968418723c */ /* 0x040fe20000041818 */
[----:B------:R-:W4:Y:S07]  /*55b0*/  LDSM.16.M88.4 R148, [R186+0x4000] ;  /* 0x00400000ba94783b */ /* 0x000f2e0000000200 */
[C---:B-----5:R-:W-:Y:S08]  /*55c0*/  HMMA.16816.F32.BF16 R28, R132.reuse, R136, R28 ;  /* 0x00000088841c723c */ /* 0x060ff0000004181c */
        /* <DEDUP_REMOVED lines=16> */
[----:B------:R-:W4:Y:S07]  /*56d0*/  LDSM.16.M88.4 R152, [R176+0x3000] ;  /* 0x00300000b098783b */ /* 0x000f2e0000000200 */
[C---:B------:R-:W-:Y:S01]  /*56e0*/  HMMA.16816.F32.BF16 R8, R148.reuse, R166, R8 ;  /* 0x000000a69408723c */ /* 0x040fe20000041808 */
[----:B------:R-:W-:Y:S07]  /*56f0*/  LDSM.16.M88.4 R164, [R189+0x4000] ;  /* 0x00400000bda4783b */ /* 0x000fee0000000200 */
        /* <DEDUP_REMOVED lines=8> */
[----:B------:R-:W1:Y:S07]  /*5780*/  LDSM.16.M88.4 R148, [R189+0x4800] ;  /* 0x00480000bd94783b */ /* 0x000e6e0000000200 */
[C---:B--2---:R-:W-:Y:S01]  /*5790*/  HMMA.16816.F32.BF16 R4, R144.reuse, R160, R4 ;  /* 0x000000a09004723c */ /* 0x044fe20000041804 */
[----:B------:R-:W2:Y:S07]  /*57a0*/  LDSM.16.M88.4 R156, [R189+0x5000] ;  /* 0x00500000bd9c783b */ /* 0x000eae0000000200 */
[C---:B------:R-:W-:Y:S01]  /*57b0*/  HMMA.16816.F32.BF16 R8, R144.reuse, R162, R8 ;  /* 0x000000a29008723c */ /* 0x040fe20000041808 */
[----:B------:R-:W-:Y:S07]  /*57c0*/  LDSM.16.M88.4 R160, [R171] ;  /* 0x00000000aba0783b */ /* 0x000fee0000000200 */
[C---:B---3--:R-:W-:Y:S08]  /*57d0*/  HMMA.16816.F32.BF16 R12, R144.reuse, R140, R12 ;  /* 0x0000008c900c723c */ /* 0x048ff0000004180c */
[C---:B------:R-:W-:Y:S01]  /*57e0*/  HMMA.16816.F32.BF16 R16, R144.reuse, R142, R16 ;  /* 0x0000008e9010723c */ /* 0x040fe20000041810 */
[----:B------:R-:W3:Y:S07]  /*57f0*/  LDSM.16.M88.4 R140, [R189+0x5800] ;  /* 0x00580000bd8c783b */ /* 0x000eee0000000200 */
[C---:B----4-:R-:W-:Y:S08]  /*5800*/  HMMA.16816.F32.BF16 R20, R144.reuse, R152, R20 ;  /* 0x000000989014723c */ /* 0x050ff00000041814 */
[C---:B------:R-:W-:Y:S01]  /*5810*/  HMMA.16816.F32.BF16 R24, R144.reuse, R154, R24 ;  /* 0x0000009a9018723c */ /* 0x040fe20000041818 */
[----:B------:R-:W4:Y:S07]  /*5820*/  LDSM.16.M88.4 R152, [R188+0x8000] ;  /* 0x00800000bc98783b */ /* 0x000f2e0000000200 */
[C---:B-----5:R-:W-:Y:S08]  /*5830*/  HMMA.16816.F32.BF16 R28, R144.reuse, R132, R28 ;  /* 0x00000084901c723c */ /* 0x060ff0000004181c */
[----:B------:R-:W-:Y:S01]  /*5840*/  HMMA.16816.F32.BF16 R32, R144, R134, R32 ;  /* 0x000000869020723c */ /* 0x000fe20000041820 */
[----:B------:R-:W5:Y:S07]  /*5850*/  LDSM.16.M88.4 R132, [R170] ;  /* 0x00000000aa84783b */ /* 0x000f6e0000000200 */
[C---:B-1----:R-:W-:Y:S01]  /*5860*/  HMMA.16816.F32.BF16 R4, R136.reuse, R164, R4 ;  /* 0x000000a48804723c */ /* 0x042fe20000041804 */
[----:B------:R-:W1:Y:S07]  /*5870*/  LDSM.16.M88.4 R144, [R169] ;  /* 0x00000000a990783b */ /* 0x000e6e0000000200 */
[C---:B------:R-:W-:Y:S01]  /*5880*/  HMMA.16816.F32.BF16 R8, R136.reuse, R166, R8 ;  /* 0x000000a68808723c */ /* 0x040fe20000041808 */
[----:B------:R-:W-:Y:S07]  /*5890*/  LDSM.16.M88.4 R164, [R176+0x4000] ;  /* 0x00400000b0a4783b */ /* 0x000fee0000000200 */
[C---:B------:R-:W-:Y:S08]  /*58a0*/  HMMA.16816.F32.BF16 R12, R136.reuse, R148, R12 ;  /* 0x00000094880c723c */ /* 0x040ff0000004180c */
[C---:B------:R-:W-:Y:S01]  /*58b0*/  HMMA.16816.F32.BF16 R16, R136.reuse, R150, R16 ;  /* 0x000000968810723c */ /* 0x040fe20000041810 */
[----:B------:R-:W-:Y:S07]  /*58c0*/  LDSM.16.M88.4 R148, [R185+0x4000] ;  /* 0x00400000b994783b */ /* 0x000fee0000000200 */
[C---:B--2---:R-:W-:Y:S08]  /*58d0*/  HMMA.16816.F32.BF16 R20, R136.reuse, R156, R20 ;  /* 0x0000009c8814723c */ /* 0x044ff00000041814 */
[C---:B------:R-:W-:Y:S01]  /*58e0*/  HMMA.16816.F32.BF16 R24, R136.reuse, R158, R24 ;  /* 0x0000009e8818723c */ /* 0x040fe20000041818 */
[----:B------:R-:W-:Y:S07]  /*58f0*/  LDSM.16.M88.4 R156, [R185+0x4800] ;  /* 0x00480000b99c783b */ /* 0x000fee0000000200 */
[C---:B---3--:R-:W-:Y:S08]  /*5900*/  HMMA.16816.F32.BF16 R28, R136.reuse, R140, R28 ;  /* 0x0000008c881c723c */ /* 0x048ff0000004181c */
[----:B------:R-:W-:Y:S01]  /*5910*/  HMMA.16816.F32.BF16 R32, R136, R142, R32 ;  /* 0x0000008e8820723c */ /* 0x000fe20000041820 */
[----:B------:R-:W2:Y:S07]  /*5920*/  LDSM.16.M88.4 R136, [R168] ;  /* 0x00000000a888783b */ /* 0x000eae0000000200 */
[C---:B----4-:R-:W-:Y:S01]  /*5930*/  HMMA.16816.F32.BF16 R4, R152.reuse, R160, R4 ;  /* 0x000000a09804723c */ /* 0x050fe20000041804 */
[----:B------:R-:W3:Y:S07]  /*5940*/  LDSM.16.M88.4 R140, [R186+0x8000] ;  /* 0x00800000ba8c783b */ /* 0x000eee0000000200 */
[C---:B------:R-:W-:Y:S01]  /*5950*/  HMMA.16816.F32.BF16 R8, R152.reuse, R162, R8 ;  /* 0x000000a29808723c */ /* 0x040fe20000041808 */
[----:B------:R-:W-:Y:S07]  /*5960*/  LDSM.16.M88.4 R160, [R184+0x8000] ;  /* 0x00800000b8a0783b */ /* 0x000fee0000000200 */
[C---:B-----5:R-:W-:Y:S08]  /*5970*/  HMMA.16816.F32.BF16 R12, R152.reuse, R132, R12 ;  /* 0x00000084980c723c */ /* 0x060ff0000004180c */
[C---:B------:R-:W-:Y:S01]  /*5980*/  HMMA.16816.F32.BF16 R16, R152.reuse, R134, R16 ;  /* 0x000000869810723c */ /* 0x040fe20000041810 */
[----:B------:R-:W4:Y:S07]  /*5990*/  LDSM.16.M88.4 R132, [R185+0x5000] ;  /* 0x00500000b984783b */ /* 0x000f2e0000000200 */
[C---:B-1----:R-:W-:Y:S08]  /*59a0*/  HMMA.16816.F32.BF16 R20, R152.reuse, R144, R20 ;  /* 0x000000909814723c */ /* 0x042ff00000041814 */
[C---:B------:R-:W-:Y:S01]  /*59b0*/  HMMA.16816.F32.BF16 R24, R152.reuse, R146, R24 ;  /* 0x000000929818723c */ /* 0x040fe20000041818 */
[----:B------:R-:W1:Y:S07]  /*59c0*/  LDSM.16.M88.4 R144, [R185+0x5800] ;  /* 0x00580000b990783b */ /* 0x000e6e0000000200 */
[C---:B--2---:R-:W-:Y:S08]  /*59d0*/  HMMA.16816.F32.BF16 R28, R152.reuse, R136, R28 ;  /* 0x00000088981c723c */ /* 0x044ff0000004181c */
[----:B------:R-:W-:Y:S01]  /*59e0*/  HMMA.16816.F32.BF16 R32, R152, R138, R32 ;  /* 0x0000008a9820723c */ /* 0x000fe20000041820 */
[----:B------:R-:W2:Y:S07]  /*59f0*/  LDSM.16.M88.4 R136, [R176+0x4800] ;  /* 0x00480000b088783b */ /* 0x000eae0000000200 */
[C---:B---3--:R-:W-:Y:S08]  /*5a00*/  HMMA.16816.F32.BF16 R4, R140.reuse, R148, R4 ;  /* 0x000000948c04723c */ /* 0x048ff00000041804 */
[C---:B------:R-:W-:Y:S08]  /*5a10*/  HMMA.16816.F32.BF16 R8, R140.reuse, R150, R8 ;  /* 0x000000968c08723c */ /* 0x040ff00000041808 */
[C---:B------:R-:W-:Y:S08]  /*5a20*/  HMMA.16816.F32.BF16 R12, R140.reuse, R156, R12 ;  /* 0x0000009c8c0c723c */ /* 0x040ff0000004180c */
[C---:B------:R-:W-:Y:S08]  /*5a30*/  HMMA.16816.F32.BF16 R16, R140.reuse, R158, R16 ;  /* 0x0000009e8c10723c */ /* 0x040ff00000041810 */
[C---:B----4-:R-:W-:Y:S08]  /*5a40*/  HMMA.16816.F32.BF16 R20, R140.reuse, R132, R20 ;  /* 0x000000848c14723c */ /* 0x050ff00000041814 */
[C---:B------:R-:W-:Y:S01]  /*5a50*/  HMMA.16816.F32.BF16 R24, R140.reuse, R134, R24 ;  /* 0x000000868c18723c */ /* 0x040fe20000041818 */
[----:B------:R-:W3:Y:S07]  /*5a60*/  LDSM.16.M88.4 R132, [R176+0x5000] ;  /* 0x00500000b084783b */ /* 0x000eee0000000200 */
[C---:B-1----:R-:W-:Y:S08]  /*5a70*/  HMMA.16816.F32.BF16 R28, R140.reuse, R144, R28 ;  /* 0x000000908c1c723c */ /* 0x042ff0000004181c */
[----:B------:R-:W-:Y:S01]  /*5a80*/  HMMA.16816.F32.BF16 R32, R140, R146, R32 ;  /* 0x000000928c20723c */ /* 0x000fe20000041820 */
[----:B------:R-:W1:Y:S01]  /*5a90*/  LDSM.16.M88.4 R140, [R176+0x5800] ;  /* 0x00580000b08c783b */ /* 0x000e620000000200 */
[----:B------:R-:W-:Y:S06]  /*5aa0*/  DEPBAR.LE SB0, 0x0 ;  /* 0x000080000000791a */ /* 0x000fec0000000000 */
[C---:B------:R-:W-:Y:S01]  /*5ab0*/  HMMA.16816.F32.BF16 R4, R160.reuse, R164, R4 ;  /* 0x000000a4a004723c */ /* 0x040fe20000041804 */
[----:B------:R-:W-:Y:S07]  /*5ac0*/  BAR.SYNC.DEFER_BLOCKING 0x0 ;  /* 0x0000000000007b1d */ /* 0x000fee0000010000 */
[C---:B------:R-:W-:Y:S08]  /*5ad0*/  HMMA.16816.F32.BF16 R8, R160.reuse, R166, R8 ;  /* 0x000000a6a008723c */ /* 0x040ff00000041808 */
[C---:B--2---:R-:W-:Y:S08]  /*5ae0*/  HMMA.16816.F32.BF16 R12, R160.reuse, R136, R12 ;  /* 0x00000088a00c723c */ /* 0x044ff0000004180c */
[C---:B------:R-:W-:Y:S04]  /*5af0*/  HMMA.16816.F32.BF16 R16, R160.reuse, R138, R16 ;  /* 0x0000008aa010723c */ /* 0x040fe80000041810 */
[----:B------:R-:W-:Y:S04]  /*5b00*/  FMNMX.FTZ R3, R4, R2, !PT ;  /* 0x0000000204037209 */ /* 0x000fe80007810000 */
[C---:B---3--:R-:W-:Y:S04]  /*5b10*/  HMMA.16816.F32.BF16 R20, R160.reuse, R132, R20 ;  /* 0x00000084a014723c */ /* 0x048fe80000041814 */
[----:B------:R-:W-:Y:S03]  /*5b20*/  FMNMX.FTZ R3, R5, R3, !PT ;  /* 0x0000000305037209 */ /* 0x000fe60007810000 */
[----:B------:R-:W-:Y:S01]  /*5b30*/  FMNMX.FTZ R132, R6, R0, !PT ;  /* 0x0000000006847209 */ /* 0x000fe20007810000 */
[C---:B------:R-:W-:Y:S04]  /*5b40*/  HMMA.16816.F32.BF16 R24, R160.reuse, R134, R24 ;  /* 0x00000086a018723c */ /* 0x040fe80000041818 */
[----:B------:R-:W-:Y:S02]  /*5b50*/  FMNMX.FTZ R3, R8, R3, !PT ;  /* 0x0000000308037209 */ /* 0x000fe40007810000 */
[----:B------:R-:W-:Y:S02]  /*5b60*/  FMNMX.FTZ R132, R7, R132, !PT ;  /* 0x0000008407847209 */ /* 0x000fe40007810000 */
[C---:B-1----:R-:W-:Y:S04]  /*5b70*/  HMMA.16816.F32.BF16 R28, R160.reuse, R140, R28 ;  /* 0x0000008ca01c723c */ /* 0x042fe8000004181c */
[----:B------:R-:W-:Y:S02]  /*5b80*/  FMNMX.FTZ R3, R9, R3, !PT ;  /* 0x0000000309037209 */ /* 0x000fe40007810000 */
[----:B------:R-:W-:Y:S02]  /*5b90*/  FMNMX.FTZ R132, R10, R132, !PT ;  /* 0x000000840a847209 */ /* 0x000fe40007810000 */
        /* <DEDUP_REMOVED lines=26> */
[----:B------:R-:W-:Y:S07]  /*5d40*/  FMNMX.FTZ R133, R35, R3, !PT ;  /* 0x0000000323857209 */ /* 0x000fee0007810000 */
[----:B------:R-:W2:Y:S01]  /*5d50*/  SHFL.BFLY PT, R3, R133, 0x2, 0x1f ;  /* 0x0c401f0085037f89 */ /* 0x000ea200000e0000 */
[----:B-1----:R-:W-:Y:S07]  /*5d60*/  FMNMX.FTZ R134, R134, R132, !PT ;  /* 0x0000008486867209 */ /* 0x002fee0007810000 */
[----:B------:R-:W1:Y:S01]  /*5d70*/  SHFL.BFLY PT, R132, R134, 0x1, 0x1f ;  /* 0x0c201f0086847f89 */ /* 0x000e6200000e0000 */
[----:B--2---:R-:W-:Y:S07]  /*5d80*/  FMNMX.FTZ R133, R133, R3, !PT ;  /* 0x0000000385857209 */ /* 0x004fee0007810000 */
[----:B------:R-:W2:Y:S01]  /*5d90*/  SHFL.BFLY PT, R3, R133, 0x1, 0x1f ;  /* 0x0c201f0085037f89 */ /* 0x000ea200000e0000 */
[----:B-1----:R-:W-:Y:S02]  /*5da0*/  FMNMX.FTZ R132, R134, R132, !PT ;  /* 0x0000008486847209 */ /* 0x002fe40007810000 */
[----:B------:R-:W-:Y:S03]  /*5db0*/  @P3 SHF.R.S32.HI R134, RZ, 0x1f, R244 ;  /* 0x0000001fff863819 */ /* 0x000fe600000114f4 */
[C---:B------:R-:W-:Y:S02]  /*5dc0*/  FMUL.FTZ R162, R132.reuse, c[0x0][0x2d0] ;  /* 0x0000b40084a27a20 */ /* 0x040fe40000410000 */
[----:B------:R-:W-:Y:S01]  /*5dd0*/  FADD.FTZ R2, -R132, R2 ;  /* 0x0000000284027221 */ /* 0x000fe20000010100 */
[----:B--2---:R-:W-:Y:S01]  /*5de0*/  FMNMX.FTZ R3, R133, R3, !PT ;  /* 0x0000000385037209 */ /* 0x004fe20007810000 */
[----:B------:R-:W-:Y:S02]  /*5df0*/  @P3 IMAD R133, R134, c[0x0][0x1e0], RZ ;  /* 0x0000780086853a24 */ /* 0x000fe400078e02ff */
[C---:B------:R-:W-:Y:S04]  /*5e00*/  @P3 IMAD.WIDE.U32 R134, R244.reuse, c[0x0][0x1e0], RZ ;  /* 0x00007800f4863a25 */ /* 0x040fe800078e00ff */
[----:B------:R-:W-:Y:S01]  /*5e10*/  @P3 IMAD R133, R244, c[0x0][0x1e4], R133 ;  /* 0x00007900f4853a24 */ /* 0x000fe200078e0285 */
[----:B------:R-:W-:Y:S01]  /*5e20*/  @P3 SHF.L.U32 R142, R134, 0x6, RZ ;  /* 0x00000006868e3819 */ /* 0x000fe200000006ff */
[--C-:B------:R-:W-:Y:S02]  /*5e30*/  FFMA.FTZ R145, R8, c[0x0][0x2d0], -R162.reuse ;  /* 0x0000b40008917a23 */ /* 0x100fe400000108a2 */
[----:B------:R-:W-:Y:S01]  /*5e40*/  FMUL.FTZ R161, R3, c[0x0][0x2d0] ;  /* 0x0000b40003a17a20 */ /* 0x000fe20000410000 */
[----:B------:R-:W-:Y:S01]  /*5e50*/  @P3 IADD3 R135, R135, R133, RZ ;  /* 0x0000008587873210 */ /* 0x000fe20007ffe0ff */
[----:B------:R-:W-:Y:S01]  /*5e60*/  FFMA.FTZ R133, R4, c[0x0][0x2d0], -R162 ;  /* 0x0000b40004857a23 */ /* 0x000fe200000108a2 */
[----:B------:R-:W-:Y:S01]  /*5e70*/  @P3 IADD3 R140, P6, R142, R250, RZ ;  /* 0x000000fa8e8c3210 */ /* 0x000fe20007fde0ff */
[----:B------:R-:W-:Y:S01]  /*5e80*/  FADD.FTZ R0, -R3, R0 ;  /* 0x0000000003007221 */ /* 0x000fe20000010100 */
[----:B------:R-:W-:Y:S01]  /*5e90*/  @P3 SHF.L.U64.HI R135, R134, 0x6, R135 ;  /* 0x0000000686873819 */ /* 0x000fe20000010287 */
[--C-:B------:R-:W-:Y:S01]  /*5ea0*/  FFMA.FTZ R156, R9, c[0x0][0x2d0], -R162.reuse ;  /* 0x0000b400099c7a23 */ /* 0x100fe200000108a2 */
[----:B------:R-:W-:Y:S01]  /*5eb0*/  @P3 MOV R134, c[0x0][0x1e0] ;  /* 0x0000780000863a02 */ /* 0x000fe20000000f00 */
[--C-:B------:R-:W-:Y:S01]  /*5ec0*/  FFMA.FTZ R158, R6, c[0x0][0x2d0], -R161.reuse ;  /* 0x0000b400069e7a23 */ /* 0x100fe200000108a1 */
[----:B------:R-:W-:Y:S01]  /*5ed0*/  @P3 LEA R138, P5, R140, c[0x0][0x1c8], 0x1 ;  /* 0x000072008c8a3a11 */ /* 0x000fe200078a08ff */
[--C-:B------:R-:W-:Y:S01]  /*5ee0*/  FFMA.FTZ R157, R7, c[0x0][0x2d0], -R161.reuse ;  /* 0x0000b400079d7a23 */ /* 0x100fe200000108a1 */
[----:B------:R-:W-:Y:S01]  /*5ef0*/  @P3 IADD3.X R139, R135, R240, RZ, P6, !PT ;  /* 0x000000f0878b3210 */ /* 0x000fe200037fe4ff */
[--C-:B------:R-:W-:Y:S01]  /*5f00*/  FFMA.FTZ R159, R10, c[0x0][0x2d0], -R161.reuse ;  /* 0x0000b4000a9f7a23 */ /* 0x100fe200000108a1 */
[----:B------:R-:W-:Y:S01]  /*5f10*/  @P3 LEA R137, P4, R134, R142, 0x5 ;  /* 0x0000008e86893211 */ /* 0x000fe200078828ff */
[----:B------:R-:W-:Y:S01]  /*5f20*/  FFMA.FTZ R160, R11, c[0x0][0x2d0], -R161 ;  /* 0x0000b4000ba07a23 */ /* 0x000fe200000108a1 */
[----:B------:R-:W-:Y:S01]  /*5f30*/  @P3 IADD3 R136, P6, R250, 0x40, RZ ;  /* 0x00000040fa883810 */ /* 0x000fe20007fde0ff */
[----:B------:R-:W-:Y:S01]  /*5f40*/  FMUL.FTZ R2, R2, c[0x0][0x2d0] ;  /* 0x0000b40002027a20 */ /* 0x000fe20000410000 */
[----:B------:R-:W-:Y:S01]  /*5f50*/  @P3 MOV R4, c[0x0][0x1e4] ;  /* 0x0000790000043a02 */ /* 0x000fe20000000f00 */
[----:B------:R-:W-:Y:S01]  /*5f60*/  FMUL.FTZ R0, R0, c[0x0][0x2d0] ;  /* 0x0000b40000007a20 */ /* 0x000fe20000410000 */
[----:B------:R-:W-:Y:S01]  /*5f70*/  @P3 LEA.HI.X R139, R140, c[0x0][0x1cc], R139, 0x1, P5 ;  /* 0x000073008c8b3a11 */ /* 0x000fe200028f0c8b */
[----:B------:R-:W-:Y:S01]  /*5f80*/  MUFU.EX2 R133, R133 ;  /* 0x0000008500857308 */ /* 0x000fe20000000800 */
[----:B------:R-:W-:Y:S01]  /*5f90*/  @P3 IADD3 R140, P5, R250, 0x80, RZ ;  /* 0x00000080fa8c3810 */ /* 0x000fe20007fbe0ff */
[----:B------:R-:W-:Y:S01]  /*5fa0*/  FFMA.FTZ R163, R12, c[0x0][0x2d0], -R162 ;  /* 0x0000b4000ca37a23 */ /* 0x000fe200000108a2 */
[----:B------:R-:W-:Y:S01]  /*5fb0*/  @P3 IADD3.X R141, RZ, R240, RZ, P6, !PT ;  /* 0x000000f0ff8d3210 */ /* 0x000fe200037fe4ff */
[----:B------:R1:W-:Y:S01]  /*5fc0*/  @P3 LDGSTS.E.BYPASS.LTC128B.128 [R204+0x6100], [R138.64], !P0 ;  /* 0x061000008acc3fae */ /* 0x0003e2000c101d46 */
[----:B------:R-:W-:Y:S01]  /*5fd0*/  @P3 LEA.HI.X R4, R134, R135, R4, 0x5, P4 ;  /* 0x0000008786043211 */ /* 0x000fe200020f2c04 */
[--C-:B------:R-:W-:Y:S01]  /*5fe0*/  FFMA.FTZ R134, R5, c[0x0][0x2d0], -R162.reuse ;  /* 0x0000b40005867a23 */ /* 0x100fe200000108a2 */
[C---:B------:R-:W-:Y:S01]  /*5ff0*/  @P3 IADD3 R144, P4, R142.reuse, R136, RZ ;  /* 0x000000888e903210 */ /* 0x040fe20007f9e0ff */
[--C-:B------:R-:W-:Y:S01]  /*6000*/  FFMA.FTZ R164, R13, c[0x0][0x2d0], -R162.reuse ;  /* 0x0000b4000da47a23 */ /* 0x100fe200000108a2 */
[----:B------:R-:W-:Y:S01]  /*6010*/  @P3 IADD3.X R5, RZ, R240, RZ, P5, !PT ;  /* 0x000000f0ff053210 */ /* 0x000fe20002ffe4ff */
[----:B------:R-:W2:Y:S01]  /*6020*/  MUFU.EX2 R2, R2 ;  /* 0x0000000200027308 */ /* 0x000ea20000000800 */
[----:B------:R-:W-:Y:S01]  /*6030*/  @P3 IADD3 R142, P5, R142, R140, RZ ;  /* 0x0000008c8e8e3210 */ /* 0x000fe20007fbe0ff */
[--C-:B------:R-:W-:Y:S01]  /*6040*/  FFMA.FTZ R165, R14, c[0x0][0x2d0], -R161.reuse ;  /* 0x0000b4000ea57a23 */ /* 0x100fe200000108a1 */
[----:B------:R-:W-:Y:S01]  /*6050*/  @P3 LEA R148, P6, R144, c[0x0][0x1c8], 0x1 ;  /* 0x0000720090943a11 */ /* 0x000fe200078c08ff */
[----:B------:R-:W-:Y:S01]  /*6060*/  FFMA.FTZ R166, R15, c[0x0][0x2d0], -R161 ;  /* 0x0000b4000fa67a23 */ /* 0x000fe200000108a1 */
[C---:B------:R-:W-:Y:S01]  /*6070*/  @P3 IADD3.X R143, R135.reuse, R141, RZ, P4, !PT ;  /* 0x0000008d878f3210 */ /* 0x040fe200027fe4ff */
[--C-:B------:R-:W-:Y:S01]  /*6080*/  FFMA.FTZ R167, R16, c[0x0][0x2d0], -R162.reuse ;  /* 0x0000b40010a77a23 */ /* 0x100fe200000108a2 */
[----:B------:R-:W-:Y:S01]  /*6090*/  @P3 IADD3.X R8, R135, R5, RZ, P5, !PT ;  /* 0x0000000587083210 */ /* 0x000fe20002ffe4ff */
[----:B------:R-:W-:Y:S01]  /*60a0*/  FFMA.FTZ R247, R17, c[0x0][0x2d0], -R162 ;  /* 0x0000b40011f77a23 */ /* 0x000fe200000108a2 */
[----:B------:R-:W-:Y:S01]  /*60b0*/  @P3 LEA.HI.X R149, R144, c[0x0][0x1cc], R143, 0x1, P6 ;  /* 0x0000730090953a11 */ /* 0x000fe200030f0c8f */
[----:B------:R3:W-:Y:S01]  /*60c0*/  MUFU.EX2 R135, R145 ;  /* 0x0000009100877308 */ /* 0x0007e20000000800 */
[----:B------:R-:W-:Y:S01]  /*60d0*/  @P3 LEA R146, P4, R142, c[0x0][0x1c8], 0x1 ;  /* 0x000072008e923a11 */ /* 0x000fe200078808ff */
[----:B------:R-:W-:Y:S01]  /*60e0*/  FFMA.FTZ R252, R18, c[0x0][0x2d0], -R161 ;  /* 0x0000b40012fc7a23 */ /* 0x000fe200000108a1 */
[C---:B------:R-:W-:Y:S01]  /*60f0*/  @P3 IADD3 R136, P6, R137.reuse, R136, RZ ;  /* 0x0000008889883210 */ /* 0x040fe20007fde0ff */
[----:B------:R4:W-:Y:S01]  /*6100*/  @P3 LDGSTS.E.BYPASS.LTC128B.128 [R204+0x8100], [R148.64], !P1 ;  /* 0x0810000094cc3fae */ /* 0x0009e2000c901d46 */
[----:B------:R-:W-:Y:S02]  /*6110*/  @P3 LEA.HI.X R147, R142, c[0x0][0x1cc], R8, 0x1, P4 ;  /* 0x000073008e933a11 */ /* 0x000fe400020f0c08 */
[C---:B------:R-:W-:Y:S02]  /*6120*/  @P3 IADD3 R8, P5, R137.reuse, R250, RZ ;  /* 0x000000fa89083210 */ /* 0x040fe40007fbe0ff */
[----:B------:R-:W-:Y:S01]  /*6130*/  @P3 IADD3 R137, P4, R137, R140, RZ ;  /* 0x0000008c89893210 */ /* 0x000fe20007f9e0ff */
[----:B------:R-:W5:Y:S01]  /*6140*/  MUFU.EX2 R0, R0 ;  /* 0x0000000000007308 */ /* 0x000f620000000800 */
[----:B------:R-:W-:Y:S01]  /*6150*/  @P3 IADD3.X R141, R4, R141, RZ, P6, !PT ;  /* 0x0000008d048d3210 */ /* 0x000fe200037fe4ff */
[----:B------:R1:W-:Y:S01]  /*6160*/  @P3 LDGSTS.E.BYPASS.LTC128B.128 [R204+0xa100], [R146.64], !P2 ;  /* 0x0a10000092cc3fae */ /* 0x0003e2000d101d46 */
[----:B------:R-:W-:Y:S01]  /*6170*/  @P3 LEA R142, P6, R8, c[0x0][0x1c8], 0x1 ;  /* 0x00007200088e3a11 */ /* 0x000fe200078c08ff */
[----:B--2---:R-:W-:Y:S01]  /*6180*/  FMUL.FTZ R9, R2, R125 ;  /* 0x0000007d02097220 */ /* 0x004fe20000410000 */
[----:B------:R-:W-:Y:S01]  /*6190*/  @P3 IADD3.X R5, R4, R5, RZ, P4, !PT ;  /* 0x0000000504053210 */ /* 0x000fe200027fe4ff */
[----:B------:R-:W-:Y:S01]  /*61a0*/  FMUL.FTZ R36, R2, R36 ;  /* 0x0000002402247220 */ /* 0x000fe20000410000 */
[----:B------:R-:W-:Y:S01]  /*61b0*/  @P3 IADD3.X R4, R4, R240, RZ, P5, !PT ;  /* 0x000000f004043210 */ /* 0x000fe20002ffe4ff */
[----:B------:R-:W-:Y:S01]  /*61c0*/  FMUL.FTZ R37, R2, R37 ;  /* 0x0000002502257220 */ /* 0x000fe20000410000 */
[----:B------:R-:W-:Y:S01]  /*61d0*/  @P3 LEA R144, P5, R136, c[0x0][0x1c8], 0x1 ;  /* 0x0000720088903a11 */ /* 0x000fe200078a08ff */
[----:B------:R-:W2:Y:S01]  /*61e0*/  MUFU.EX2 R134, R134 ;  /* 0x0000008600867308 */ /* 0x000ea20000000800 */
[----:B------:R-:W-:Y:S01]  /*61f0*/  @P3 LEA.HI.X R143, R8, c[0x0][0x1cc], R4, 0x1, P6 ;  /* 0x00007300088f3a11 */ /* 0x000fe200030f0c04 */
[C---:B------:R-:W-:Y:S01]  /*6200*/  FMUL.FTZ R4, R2.reuse, R128 ;  /* 0x0000008002047220 */ /* 0x040fe20000410000 */
[C---:B------:R-:W-:Y:S01]  /*6210*/  @P3 LEA R140, P4, R137.reuse, c[0x0][0x1c8], 0x1 ;  /* 0x00007200898c3a11 */ /* 0x040fe200078808ff */
[----:B------:R-:W-:Y:S01]  /*6220*/  FMUL.FTZ R8, R2, R124 ;  /* 0x0000007c02087220 */ /* 0x000fe20000410000 */
[----:B---3--:R-:W-:Y:S01]  /*6230*/  @P3 LEA.HI.X R145, R136, c[0x0][0x1cc], R141, 0x1, P5 ;  /* 0x0000730088913a11 */ /* 0x008fe200028f0c8d */
[----:B------:R3:W-:Y:S01]  /*6240*/  @P3 LDGSTS.E.BYPASS.LTC128B.128 [R204+0x7100], [R142.64], !P0 ;  /* 0x071000008ecc3fae */ /* 0x0007e2000c101d46 */
[----:B------:R-:W-:Y:S01]  /*6250*/  @P3 LEA.HI.X R141, R137, c[0x0][0x1cc], R5, 0x1, P4 ;  /* 0x00007300898d3a11 */ /* 0x000fe200020f0c05 */
[C---:B------:R-:W-:Y:S02]  /*6260*/  FMUL.FTZ R5, R2.reuse, R129 ;  /* 0x0000008102057220 */ /* 0x040fe40000410000 */
[----:B------:R-:W3:Y:S01]  /*6270*/  MUFU.EX2 R156, R156 ;  /* 0x0000009c009c7308 */ /* 0x000ee20000000800 */
[C---:B------:R-:W-:Y:S02]  /*6280*/  FMUL.FTZ R40, R2.reuse, R40 ;  /* 0x0000002802287220 */ /* 0x040fe40000410000 */
[----:B------:R-:W-:Y:S01]  /*6290*/  FMUL.FTZ R41, R2, R41 ;  /* 0x0000002902297220 */ /* 0x000fe20000410000 */
[----:B------:R4:W-:Y:S01]  /*62a0*/  @P3 LDGSTS.E.BYPASS.LTC128B.128 [R204+0x9100], [R144.64], !P1 ;  /* 0x0910000090cc3fae */ /* 0x0009e2000c901d46 */
[C---:B-----5:R-:W-:Y:S02]  /*62b0*/  FMUL.FTZ R6, R0.reuse, R130 ;  /* 0x0000008200067220 */ /* 0x060fe40000410000 */
[C---:B------:R-:W-:Y:S02]  /*62c0*/  FMUL.FTZ R7, R0.reuse, R131 ;  /* 0x0000008300077220 */ /* 0x040fe40000410000 */
[C---:B------:R-:W-:Y:S01]  /*62d0*/  FMUL.FTZ R10, R0.reuse, R126 ;  /* 0x0000007e000a7220 */ /* 0x040fe20000410000 */
[----:B------:R-:W-:Y:S01]  /*62e0*/  MUFU.EX2 R158, R158 ;  /* 0x0000009e009e7308 */ /* 0x000fe20000000800 */
[C---:B------:R-:W-:Y:S01]  /*62f0*/  FMUL.FTZ R11, R0.reuse, R127 ;  /* 0x0000007f000b7220 */ /* 0x040fe20000410000 */
[----:B------:R5:W-:Y:S01]  /*6300*/  @P3 LDGSTS.E.BYPASS.LTC128B.128 [R204+0xb100], [R140.64], !P2 ;  /* 0x0b1000008ccc3fae */ /* 0x000be2000d101d46 */
[----:B------:R-:W-:Y:S01]  /*6310*/  FMUL.FTZ R38, R0, R38 ;  /* 0x0000002600267220 */ /* 0x000fe20000410000 */
[----:B--2---:R-:W-:Y:S01]  /*6320*/  F2FP.BF16.PACK_AB R128, R134, R133 ;  /* 0x000000858680723e */ /* 0x004fe200000010ff */
[C---:B------:R-:W-:Y:S02]  /*6330*/  FMUL.FTZ R39, R0.reuse, R39 ;  /* 0x0000002700277220 */ /* 0x040fe40000410000 */
[C---:B------:R-:W-:Y:S02]  /*6340*/  FMUL.FTZ R42, R0.reuse, R42 ;  /* 0x0000002a002a7220 */ /* 0x040fe40000410000 */
[----:B------:R-:W-:Y:S01]  /*6350*/  FMUL.FTZ R43, R0, R43 ;  /* 0x0000002b002b7220 */ /* 0x000fe20000410000 */
[----:B-1----:R-:W1:Y:S01]  /*6360*/  LDSM.16.MT88.4 R136, [R183] ;  /* 0x00000000b788783b */ /* 0x002e620000004200 */
[----:B------:R-:W2:Y:S01]  /*6370*/  MUFU.EX2 R157, R157 ;  /* 0x0000009d009d7308 */ /* 0x000ea20000000800 */
[----:B------:R-:W-:Y:S01]  /*6380*/  FMUL.FTZ R44, R2, R44 ;  /* 0x0000002c022c7220 */ /* 0x000fe20000410000 */
[----:B---3--:R-:W-:Y:S01]  /*6390*/  F2FP.BF16.PACK_AB R130, R156, R135 ;  /* 0x000000879c82723e */ /* 0x008fe200000010ff */
[----:B------:R-:W-:Y:S02]  /*63a0*/  FMUL.FTZ R45, R2, R45 ;  /* 0x0000002d022d7220 */ /* 0x000fe40000410000 */
[C---:B------:R-:W-:Y:S02]  /*63b0*/  FMUL.FTZ R46, R0.reuse, R46 ;  /* 0x0000002e002e7220 */ /* 0x040fe40000410000 */
[----:B------:R-:W-:Y:S01]  /*63c0*/  LDSM.16.MT88.4 R124, [R180] ;  /* 0x00000000b47c783b */ /* 0x000fe20000004200 */
[----:B------:R-:W-:Y:S02]  /*63d0*/  FMUL.FTZ R47, R0, R47 ;  /* 0x0000002f002f7220 */ /* 0x000fe40000410000 */
[----:B------:R-:W-:Y:S01]  /*63e0*/  MUFU.EX2 R159, R159 ;  /* 0x0000009f009f7308 */ /* 0x000fe20000000800 */
[C---:B------:R-:W-:Y:S02]  /*63f0*/  FMUL.FTZ R48, R2.reuse, R48 ;  /* 0x0000003002307220 */ /* 0x040fe40000410000 */
[----:B------:R-:W-:Y:S02]  /*6400*/  FMUL.FTZ R49, R2, R49 ;  /* 0x0000003102317220 */ /* 0x000fe40000410000 */
[----:B----4-:R-:W-:Y:S01]  /*6410*/  LDSM.16.MT88.4 R144, [R181] ;  /* 0x00000000b590783b */ /* 0x010fe20000004200 */
[C---:B------:R-:W-:Y:S02]  /*6420*/  FMUL.FTZ R50, R0.reuse, R50 ;  /* 0x0000003200327220 */ /* 0x040fe40000410000 */
[----:B------:R-:W-:Y:S02]  /*6430*/  FMUL.FTZ R51, R0, R51 ;  /* 0x0000003300337220 */ /* 0x000fe40000410000 */
[----:B------:R-:W3:Y:S01]  /*6440*/  MUFU.EX2 R160, R160 ;  /* 0x000000a000a07308 */ /* 0x000ee20000000800 */
[C---:B------:R-:W-:Y:S02]  /*6450*/  FMUL.FTZ R12, R2.reuse, R120 ;  /* 0x00000078020c7220 */ /* 0x040fe40000410000 */
[----:B-----5:R-:W4:Y:S01]  /*6460*/  LDSM.16.MT88.4 R140, [R182] ;  /* 0x00000000b68c783b */ /* 0x020f220000004200 */
[----:B--2---:R-:W-:Y:S01]  /*6470*/  F2FP.BF16.PACK_AB R129, R157, R158 ;  /* 0x0000009e9d81723e */ /* 0x004fe200000010ff */
[----:B------:R-:W-:Y:S02]  /*6480*/  FMUL.FTZ R13, R2, R121 ;  /* 0x00000079020d7220 */ /* 0x000fe40000410000 */
[C---:B------:R-:W-:Y:S02]  /*6490*/  FMUL.FTZ R14, R0.reuse, R122 ;  /* 0x0000007a000e7220 */ /* 0x040fe40000410000 */
[----:B------:R-:W-:Y:S01]  /*64a0*/  FMUL.FTZ R15, R0, R123 ;  /* 0x0000007b000f7220 */ /* 0x000fe20000410000 */
[----:B------:R-:W-:Y:S01]  /*64b0*/  MUFU.EX2 R163, R163 ;  /* 0x000000a300a37308 */ /* 0x000fe20000000800 */
[----:B------:R-:W-:Y:S01]  /*64c0*/  LDSM.16.MT88.4 R120, [R180+0x4000] ;  /* 0x00400000b478783b */ /* 0x000fe20000004200 */
[C---:B------:R-:W-:Y:S02]  /*64d0*/  FMUL.FTZ R52, R2.reuse, R52 ;  /* 0x0000003402347220 */ /* 0x040fe40000410000 */
[----:B------:R-:W-:Y:S02]  /*64e0*/  FMUL.FTZ R53, R2, R53 ;  /* 0x0000003502357220 */ /* 0x000fe40000410000 */
[C---:B------:R-:W-:Y:S02]  /*64f0*/  FMUL.FTZ R54, R0.reuse, R54 ;  /* 0x0000003600367220 */ /* 0x040fe40000410000 */
[----:B------:R-:W-:Y:S01]  /*6500*/  FMUL.FTZ R55, R0, R55 ;  /* 0x0000003700377220 */ /* 0x000fe20000410000 */
[----:B------:R-:W-:Y:S01]  /*6510*/  LDSM.16.MT88.4 R148, [R183+0x2800] ;  /* 0x00280000b794783b */ /* 0x000fe20000004200 */
[C---:B------:R-:W-:Y:S01]  /*6520*/  FMUL.FTZ R56, R2.reuse, R56 ;  /* 0x0000003802387220 */ /* 0x040fe20000410000 */
[----:B------:R-:W-:Y:S01]  /*6530*/  MUFU.EX2 R164, R164 ;  /* 0x000000a400a47308 */ /* 0x000fe20000000800 */
[----:B------:R-:W-:Y:S01]  /*6540*/  FMUL.FTZ R57, R2, R57 ;  /* 0x0000003902397220 */ /* 0x000fe20000410000 */
[----:B---3--:R-:W-:Y:S01]  /*6550*/  F2FP.BF16.PACK_AB R131, R160, R159 ;  /* 0x0000009fa083723e */ /* 0x008fe200000010ff */
[C---:B------:R-:W-:Y:S03]  /*6560*/  FMUL.FTZ R58, R0.reuse, R58 ;  /* 0x0000003a003a7220 */ /* 0x040fe60000410000 */
[----:B------:R-:W-:Y:S01]  /*6570*/  LDSM.16.MT88.4 R152, [R182+0x2800] ;  /* 0x00280000b698783b */ /* 0x000fe20000004200 */
[----:B------:R-:W-:Y:S02]  /*6580*/  FMUL.FTZ R59, R0, R59 ;  /* 0x0000003b003b7220 */ /* 0x000fe40000410000 */
[C---:B------:R-:W-:Y:S01]  /*6590*/  FMUL.FTZ R60, R2.reuse, R60 ;  /* 0x0000003c023c7220 */ /* 0x040fe20000410000 */
[C---:B-1----:R-:W-:Y:S01]  /*65a0*/  HMMA.16816.F32.BF16 R4, R128.reuse, R136, R4 ;  /* 0x000000888004723c */ /* 0x042fe20000041804 */
[----:B------:R-:W-:Y:S03]  /*65b0*/  MUFU.EX2 R165, R165 ;  /* 0x000000a500a57308 */ /* 0x000fe60000000800 */
[----:B------:R-:W0:Y:S01]  /*65c0*/  LDGDEPBAR ;  /* 0x00000000000079af */ /* 0x000e220000000000 */
[----:B------:R-:W-:Y:S02]  /*65d0*/  FMUL.FTZ R61, R2, R61 ;  /* 0x0000003d023d7220 */ /* 0x000fe40000410000 */
[C---:B------:R-:W-:Y:S01]  /*65e0*/  FMUL.FTZ R62, R0.reuse, R62 ;  /* 0x0000003e003e7220 */ /* 0x040fe20000410000 */
[C---:B------:R-:W-:Y:S03]  /*65f0*/  HMMA.16816.F32.BF16 R8, R128.reuse, R138, R8 ;  /* 0x0000008a8008723c */ /* 0x040fe60000041808 */
[----:B------:R-:W1:Y:S01]  /*6600*/  MUFU.EX2 R166, R166 ;  /* 0x000000a600a67308 */ /* 0x000e620000000800 */
[----:B------:R-:W2:Y:S01]  /*6610*/  LDSM.16.MT88.4 R136, [R183+0x2000] ;  /* 0x00200000b788783b */ /* 0x000ea20000004200 */
[----:B------:R-:W-:Y:S02]  /*6620*/  FMUL.FTZ R63, R0, R63 ;  /* 0x0000003f003f7220 */ /* 0x000fe40000410000 */
[C---:B------:R-:W-:Y:S01]  /*6630*/  FMUL.FTZ R64, R2.reuse, R64 ;  /* 0x0000004002407220 */ /* 0x040fe20000410000 */
[C---:B----4-:R-:W-:Y:S04]  /*6640*/  HMMA.16816.F32.BF16 R36, R128.reuse, R140, R36 ;  /* 0x0000008c8024723c */ /* 0x050fe80000041824 */
[----:B------:R-:W-:Y:S01]  /*6650*/  FMUL.FTZ R65, R2, R65 ;  /* 0x0000004102417220 */ /* 0x000fe20000410000 */
[----:B------:R-:W-:Y:S01]  /*6660*/  MUFU.EX2 R167, R167 ;  /* 0x000000a700a77308 */ /* 0x000fe20000000800 */
[C---:B------:R-:W-:Y:S02]  /*6670*/  FMUL.FTZ R66, R0.reuse, R66 ;  /* 0x0000004200427220 */ /* 0x040fe40000410000 */
[C---:B------:R-:W-:Y:S01]  /*6680*/  HMMA.16816.F32.BF16 R40, R128.reuse, R142, R40 ;  /* 0x0000008e8028723c */ /* 0x040fe20000041828 */
[----:B------:R-:W3:Y:S03]  /*6690*/  LDSM.16.MT88.4 R140, [R182+0x2000] ;  /* 0x00200000b68c783b */ /* 0x000ee60000004200 */
[----:B------:R-:W-:Y:S02]  /*66a0*/  FMUL.FTZ R67, R0, R67 ;  /* 0x0000004300437220 */ /* 0x000fe40000410000 */
[C---:B------:R-:W-:Y:S01]  /*66b0*/  FMUL.FTZ R68, R2.reuse, R68 ;  /* 0x0000004402447220 */ /* 0x040fe20000410000 */
[----:B------:R-:W4:Y:S01]  /*66c0*/  MUFU.EX2 R247, R247 ;  /* 0x000000f700f77308 */ /* 0x000f220000000800 */
[C---:B------:R-:W-:Y:S04]  /*66d0*/  HMMA.16816.F32.BF16 R44, R128.reuse, R144, R44 ;  /* 0x00000090802c723c */ /* 0x040fe8000004182c */
[----:B------:R-:W-:Y:S02]  /*66e0*/  FMUL.FTZ R69, R2, R69 ;  /* 0x0000004502457220 */ /* 0x000fe40000410000 */
[C---:B------:R-:W-:Y:S02]  /*66f0*/  FMUL.FTZ R70, R0.reuse, R70 ;  /* 0x0000004600467220 */ /* 0x040fe40000410000 */
[C---:B------:R-:W-:Y:S01]  /*6700*/  HMMA.16816.F32.BF16 R48, R128.reuse, R146, R48 ;  /* 0x000000928030723c */ /* 0x040fe20000041830 */
[----:B------:R-:W-:Y:S01]  /*6710*/  LDSM.16.MT88.4 R144, [R180+0x800] ;  /* 0x00080000b490783b */ /* 0x000fe20000004200 */
[----:B------:R-:W-:Y:S02]  /*6720*/  MUFU.EX2 R252, R252 ;  /* 0x000000fc00fc7308 */ /* 0x000fe40000000800 */
[----:B------:R-:W-:Y:S02]  /*6730*/  FMUL.FTZ R71, R0, R71 ;  /* 0x0000004700477220 */ /* 0x000fe40000410000 */
[C---:B------:R-:W-:Y:S02]  /*6740*/  FMUL.FTZ R72, R2.reuse, R72 ;  /* 0x0000004802487220 */ /* 0x040fe40000410000 */
[C---:B------:R-:W-:Y:S04]  /*6750*/  HMMA.16816.F32.BF16 R52, R128.reuse, R124, R52 ;  /* 0x0000007c8034723c */ /* 0x040fe80000041834 */
[----:B------:R-:W-:Y:S02]  /*6760*/  FMUL.FTZ R73, R2, R73 ;  /* 0x0000004902497220 */ /* 0x000fe40000410000 */
[C---:B------:R-:W-:Y:S02]  /*6770*/  FMUL.FTZ R74, R0.reuse, R74 ;  /* 0x0000004a004a7220 */ /* 0x040fe40000410000 */
[C---:B------:R-:W-:Y:S01]  /*6780*/  HMMA.16816.F32.BF16 R56, R128.reuse, R126, R56 ;  /* 0x0000007e8038723c */ /* 0x040fe20000041838 */
[----:B------:R-:W5:Y:S03]  /*6790*/  LDSM.16.MT88.4 R124, [R181+0x2000] ;  /* 0x00200000b57c783b */ /* 0x000f660000004200 */
        /* <DEDUP_REMOVED lines=17> */
[C---:B-----5:R-:W-:Y:S03]  /*68b0*/  HMMA.16816.F32.BF16 R76, R128.reuse, R124, R76 ;  /* 0x0000007c804c723c */ /* 0x060fe6000004184c */
[C---:B------:R-:W-:Y:S02]  /*68c0*/  FMUL.FTZ R86, R0.reuse, R86 ;  /* 0x0000005600567220 */ /* 0x040fe40000410000 */
[----:B------:R-:W-:Y:S02]  /*68d0*/  FMUL.FTZ R87, R0, R87 ;  /* 0x0000005700577220 */ /* 0x000fe40000410000 */
[C---:B------:R-:W-:Y:S01]  /*68e0*/  FMUL.FTZ R88, R2.reuse, R88 ;  /* 0x0000005802587220 */ /* 0x040fe20000410000 */
[C---:B------:R-:W-:Y:S01]  /*68f0*/  HMMA.16816.F32.BF16 R80, R128.reuse, R126, R80 ;  /* 0x0000007e8050723c */ /* 0x040fe20000041850 */
[----:B------:R-:W5:Y:S03]  /*6900*/  LDSM.16.MT88.4 R124, [R182+0x4000] ;  /* 0x00400000b67c783b */ /* 0x000f660000004200 */
[----:B------:R-:W-:Y:S02]  /*6910*/  FMUL.FTZ R89, R2, R89 ;  /* 0x0000005902597220 */ /* 0x000fe40000410000 */
[C---:B------:R-:W-:Y:S02]  /*6920*/  FMUL.FTZ R90, R0.reuse, R90 ;  /* 0x0000005a005a7220 */ /* 0x040fe40000410000 */
[C---:B--2---:R-:W-:Y:S04]  /*6930*/  HMMA.16816.F32.BF16 R84, R128.reuse, R136, R84 ;  /* 0x000000888054723c */ /* 0x044fe80000041854 */
[----:B------:R-:W-:Y:S02]  /*6940*/  FMUL.FTZ R91, R0, R91 ;  /* 0x0000005b005b7220 */ /* 0x000fe40000410000 */
[C---:B------:R-:W-:Y:S02]  /*6950*/  FMUL.FTZ R92, R2.reuse, R92 ;  /* 0x0000005c025c7220 */ /* 0x040fe40000410000 */
[----:B------:R-:W-:Y:S03]  /*6960*/  FMUL.FTZ R93, R2, R93 ;  /* 0x0000005d025d7220 */ /* 0x000fe60000410000 */
[C---:B------:R-:W-:Y:S01]  /*6970*/  HMMA.16816.F32.BF16 R88, R128.reuse, R138, R88 ;  /* 0x0000008a8058723c */ /* 0x040fe20000041858 */
[----:B------:R-:W2:Y:S02]  /*6980*/  LDSM.16.MT88.4 R136, [R181+0x4000] ;  /* 0x00400000b588783b */ /* 0x000ea40000004200 */
[C---:B------:R-:W-:Y:S02]  /*6990*/  FMUL.FTZ R94, R0.reuse, R94 ;  /* 0x0000005e005e7220 */ /* 0x040fe40000410000 */
[----:B------:R-:W-:Y:S02]  /*69a0*/  FMUL.FTZ R95, R0, R95 ;  /* 0x0000005f005f7220 */ /* 0x000fe40000410000 */
[C---:B------:R-:W-:Y:S02]  /*69b0*/  FMUL.FTZ R96, R2.reuse, R96 ;  /* 0x0000006002607220 */ /* 0x040fe40000410000 */
[----:B------:R-:W-:Y:S03]  /*69c0*/  FMUL.FTZ R97, R2, R97 ;  /* 0x0000006102617220 */ /* 0x000fe60000410000 */
[C---:B---3--:R-:W-:Y:S03]  /*69d0*/  HMMA.16816.F32.BF16 R92, R128.reuse, R140, R92 ;  /* 0x0000008c805c723c */ /* 0x048fe6000004185c */
[C---:B------:R-:W-:Y:S02]  /*69e0*/  FMUL.FTZ R98, R0.reuse, R98 ;  /* 0x0000006200627220 */ /* 0x040fe40000410000 */
[----:B------:R-:W-:Y:S02]  /*69f0*/  FMUL.FTZ R99, R0, R99 ;  /* 0x0000006300637220 */ /* 0x000fe40000410000 */
[----:B------:R-:W-:Y:S02]  /*6a00*/  FFMA.FTZ R140, R19, c[0x0][0x2d0], -R161 ;  /* 0x0000b400138c7a23 */ /* 0x000fe400000108a1 */
[C---:B------:R-:W-:Y:S03]  /*6a10*/  FMUL.FTZ R100, R2.reuse, R100 ;  /* 0x0000006402647220 */ /* 0x040fe60000410000 */
[C---:B------:R-:W-:Y:S03]  /*6a20*/  HMMA.16816.F32.BF16 R96, R128.reuse, R142, R96 ;  /* 0x0000008e8060723c */ /* 0x040fe60000041860 */
[----:B------:R-:W-:Y:S02]  /*6a30*/  FMUL.FTZ R101, R2, R101 ;  /* 0x0000006502657220 */ /* 0x000fe40000410000 */
[C---:B------:R-:W-:Y:S02]  /*6a40*/  FMUL.FTZ R102, R0.reuse, R102 ;  /* 0x0000006600667220 */ /* 0x040fe40000410000 */
[----:B------:R-:W-:Y:S02]  /*6a50*/  FMUL.FTZ R103, R0, R103 ;  /* 0x0000006700677220 */ /* 0x000fe40000410000 */
[C---:B------:R-:W-:Y:S03]  /*6a60*/  FMUL.FTZ R104, R2.reuse, R104 ;  /* 0x0000006802687220 */ /* 0x040fe60000410000 */
[----:B------:R-:W-:Y:S02]  /*6a70*/  FMUL.FTZ R105, R2, R105 ;  /* 0x0000006902697220 */ /* 0x000fe40000410000 */
[C---:B-----5:R-:W-:Y:S03]  /*6a80*/  HMMA.16816.F32.BF16 R100, R128.reuse, R124, R100 ;  /* 0x0000007c8064723c */ /* 0x060fe60000041864 */
[C---:B------:R-:W-:Y:S02]  /*6a90*/  FMUL.FTZ R106, R0.reuse, R106 ;  /* 0x0000006a006a7220 */ /* 0x040fe40000410000 */
[----:B------:R-:W-:Y:S02]  /*6aa0*/  FMUL.FTZ R107, R0, R107 ;  /* 0x0000006b006b7220 */ /* 0x000fe40000410000 */
[C---:B------:R-:W-:Y:S01]  /*6ab0*/  FMUL.FTZ R108, R2.reuse, R108 ;  /* 0x0000006c026c7220 */ /* 0x040fe20000410000 */
[C---:B------:R-:W-:Y:S01]  /*6ac0*/  HMMA.16816.F32.BF16 R12, R128.reuse, R126, R12 ;  /* 0x0000007e800c723c */ /* 0x040fe2000004180c */
[----:B------:R-:W3:Y:S03]  /*6ad0*/  LDSM.16.MT88.4 R124, [R183+0x800] ;  /* 0x00080000b77c783b */ /* 0x000ee60000004200 */
[----:B------:R-:W-:Y:S02]  /*6ae0*/  FMUL.FTZ R109, R2, R109 ;  /* 0x0000006d026d7220 */ /* 0x000fe40000410000 */
[C---:B------:R-:W-:Y:S02]  /*6af0*/  FMUL.FTZ R110, R0.reuse, R110 ;  /* 0x0000006e006e7220 */ /* 0x040fe40000410000 */
[C---:B--2---:R-:W-:Y:S04]  /*6b00*/  HMMA.16816.F32.BF16 R104, R128.reuse, R136, R104 ;  /* 0x000000888068723c */ /* 0x044fe80000041868 */
[----:B------:R-:W-:Y:S02]  /*6b10*/  FMUL.FTZ R111, R0, R111 ;  /* 0x0000006f006f7220 */ /* 0x000fe40000410000 */
[C---:B------:R-:W-:Y:S02]  /*6b20*/  FMUL.FTZ R16, R2.reuse, R116 ;  /* 0x0000007402107220 */ /* 0x040fe40000410000 */
[----:B------:R2:W5:Y:S01]  /*6b30*/  MUFU.EX2 R116, R140 ;  /* 0x0000008c00747308 */ /* 0x0005620000000800 */
[----:B------:R-:W-:Y:S02]  /*6b40*/  FMUL.FTZ R17, R2, R117 ;  /* 0x0000007502117220 */ /* 0x000fe40000410000 */
[C---:B------:R-:W-:Y:S01]  /*6b50*/  HMMA.16816.F32.BF16 R108, R128.reuse, R138, R108 ;  /* 0x0000008a806c723c */ /* 0x040fe2000004186c */
[----:B------:R-:W3:Y:S02]  /*6b60*/  LDSM.16.MT88.4 R136, [R182+0x800] ;  /* 0x00080000b688783b */ /* 0x000ee40000004200 */
[----:B------:R-:W-:Y:S01]  /*6b70*/  FMUL.FTZ R18, R0, R118 ;  /* 0x0000007600127220 */ /* 0x000fe20000410000 */
[----:B-1----:R-:W-:Y:S01]  /*6b80*/  F2FP.BF16.PACK_AB R117, R166, R165 ;  /* 0x000000a5a675723e */ /* 0x002fe200000010ff */
[----:B------:R-:W-:Y:S01]  /*6b90*/  FMUL.FTZ R19, R0, R119 ;  /* 0x0000007700137220 */ /* 0x000fe20000410000 */
[----:B----4-:R-:W-:Y:S01]  /*6ba0*/  F2FP.BF16.PACK_AB R118, R247, R167 ;  /* 0x000000a7f776723e */ /* 0x010fe200000010ff */
[C---:B------:R-:W-:Y:S02]  /*6bb0*/  FMUL.FTZ R112, R2.reuse, R112 ;  /* 0x0000007002707220 */ /* 0x040fe40000410000 */
[----:B------:R-:W-:Y:S03]  /*6bc0*/  FMUL.FTZ R113, R2, R113 ;  /* 0x0000007102717220 */ /* 0x000fe60000410000 */
[C---:B------:R-:W-:Y:S03]  /*6bd0*/  HMMA.16816.F32.BF16 R16, R128.reuse, R120, R16 ;  /* 0x000000788010723c */ /* 0x040fe60000041810 */
[C---:B------:R-:W-:Y:S02]  /*6be0*/  FMUL.FTZ R114, R0.reuse, R114 ;  /* 0x0000007200727220 */ /* 0x040fe40000410000 */
[----:B------:R-:W-:Y:S02]  /*6bf0*/  FMUL.FTZ R115, R0, R115 ;  /* 0x0000007300737220 */ /* 0x000fe40000410000 */
[----:B------:R-:W-:Y:S01]  /*6c00*/  FFMA.FTZ R133, R2, R246, R133 ;  /* 0x000000f602857223 */ /* 0x000fe20000010085 */
[----:B------:R-:W-:Y:S01]  /*6c10*/  MOV R2, R132 ;  /* 0x0000008400027202 */ /* 0x000fe20000000f00 */
[----:B--2---:R-:W1:Y:S03]  /*6c20*/  LDSM.16.MT88.4 R140, [R181+0x800] ;  /* 0x00080000b58c783b */ /* 0x004e660000004200 */
[----:B------:R-:W-:Y:S03]  /*6c30*/  HMMA.16816.F32.BF16 R112, R128, R122, R112 ;  /* 0x0000007a8070723c */ /* 0x000fe60000041870 */
[----:B------:R-:W-:Y:S02]  /*6c40*/  FFMA.FTZ R158, R0, R245, R158 ;  /* 0x000000f5009e7223 */ /* 0x000fe4000001009e */
[----:B------:R-:W2:Y:S01]  /*6c50*/  LDSM.16.MT88.4 R120, [R181+0x2800] ;  /* 0x00280000b578783b */ /* 0x000ea20000004200 */
[----:B------:R-:W-:Y:S01]  /*6c60*/  FADD.FTZ R133, R134, R133 ;  /* 0x0000008586857221 */ /* 0x000fe20000010000 */
[----:B-----5:R-:W-:Y:S01]  /*6c70*/  MOV R131, R116 ;  /* 0x0000007400837202 */ /* 0x020fe20000000f00 */
[----:B------:R-:W-:Y:S01]  /*6c80*/  FADD.FTZ R158, R157, R158 ;  /* 0x0000009e9d9e7221 */ /* 0x000fe20000010000 */
[----:B------:R-:W-:Y:S03]  /*6c90*/  F2FP.BF16.PACK_AB R116, R164, R163 ;  /* 0x000000a3a474723e */ /* 0x000fe600000010ff */
[----:B------:R-:W-:Y:S01]  /*6ca0*/  F2FP.BF16.PACK_AB R119, R131, R252 ;  /* 0x000000fc8377723e */ /* 0x000fe200000010ff */
[----:B------:R-:W-:Y:S02]  /*6cb0*/  FADD.FTZ R133, R135, R133 ;  /* 0x0000008587857221 */ /* 0x000fe40000010000 */
[----:B------:R-:W-:Y:S02]  /*6cc0*/  FADD.FTZ R158, R159, R158 ;  /* 0x0000009e9f9e7221 */ /* 0x000fe40000010000 */
[----:B------:R-:W-:Y:S02]  /*6cd0*/  FADD.FTZ R156, R156, R133 ;  /* 0x000000859c9c7221 */ /* 0x000fe40000010000 */
[C---:B---3--:R-:W-:Y:S05]  /*6ce0*/  HMMA.16816.F32.BF16 R4, R116.reuse, R124, R4 ;  /* 0x0000007c7404723c */ /* 0x048fea0000041804 */
[----:B------:R-:W-:Y:S02]  /*6cf0*/  FADD.FTZ R160, R160, R158 ;  /* 0x0000009ea0a07221 */ /* 0x000fe40000010000 */
[----:B------:R-:W-:Y:S01]  /*6d00*/  FADD.FTZ R156, R163, R156 ;  /* 0x0000009ca39c7221 */ /* 0x000fe20000010000 */
[C---:B------:R-:W-:Y:S01]  /*6d10*/  HMMA.16816.F32.BF16 R8, R116.reuse, R126, R8 ;  /* 0x0000007e7408723c */ /* 0x040fe20000041808 */
[----:B------:R-:W3:Y:S03]  /*6d20*/  LDSM.16.MT88.4 R124, [R180+0x2800] ;  /* 0x00280000b47c783b */ /* 0x000ee60000004200 */
[----:B------:R-:W-:Y:S02]  /*6d30*/  FADD.FTZ R160, R165, R160 ;  /* 0x000000a0a5a07221 */ /* 0x000fe40000010000 */
[----:B------:R-:W-:Y:S02]  /*6d40*/  FADD.FTZ R164, R164, R156 ;  /* 0x0000009ca4a47221 */ /* 0x000fe40000010000 */
[C---:B------:R-:W-:Y:S04]  /*6d50*/  HMMA.16816.F32.BF16 R36, R116.reuse, R136, R36 ;  /* 0x000000887424723c */ /* 0x040fe80000041824 */
[----:B------:R-:W-:Y:S02]  /*6d60*/  FADD.FTZ R166, R166, R160 ;  /* 0x000000a0a6a67221 */ /* 0x000fe40000010000 */
[----:B------:R-:W-:Y:S01]  /*6d70*/  FADD.FTZ R164, R167, R164 ;  /* 0x000000a4a7a47221 */ /* 0x000fe20000010000 */
[----:B------:R-:W-:Y:S01]  /*6d80*/  MOV R137, R131 ;  /* 0x0000008300897202 */ /* 0x000fe20000000f00 */
[C---:B------:R-:W-:Y:S01]  /*6d90*/  HMMA.16816.F32.BF16 R40, R116.reuse, R138, R40 ;  /* 0x0000008a7428723c */ /* 0x040fe20000041828 */
[----:B------:R-:W4:Y:S03]  /*6da0*/  LDSM.16.MT88.4 R128, [R183+0x4800] ;  /* 0x00480000b780783b */ /* 0x000f260000004200 */
[----:B------:R-:W-:Y:S02]  /*6db0*/  FADD.FTZ R0, R252, R166 ;  /* 0x000000a6fc007221 */ /* 0x000fe40000010000 */
[----:B------:R-:W-:Y:S02]  /*6dc0*/  FADD.FTZ R247, R247, R164 ;  /* 0x000000a4f7f77221 */ /* 0x000fe40000010000 */
[C---:B-1----:R-:W-:Y:S08]  /*6dd0*/  HMMA.16816.F32.BF16 R44, R116.reuse, R140, R44 ;  /* 0x0000008c742c723c */ /* 0x042ff0000004182c */
[C---:B------:R-:W-:Y:S01]  /*6de0*/  HMMA.16816.F32.BF16 R48, R116.reuse, R142, R48 ;  /* 0x0000008e7430723c */ /* 0x040fe20000041830 */
[----:B------:R-:W-:Y:S07]  /*6df0*/  LDSM.16.MT88.4 R140, [R181+0x1000] ;  /* 0x00100000b58c783b */ /* 0x000fee0000004200 */
[C---:B------:R-:W-:Y:S07]  /*6e00*/  HMMA.16816.F32.BF16 R52, R116.reuse, R144, R52 ;  /* 0x000000907434723c */ /* 0x040fee0000041834 */
[--C-:B------:R-:W-:Y:S01]  /*6e10*/  FFMA.FTZ R144, R20, c[0x0][0x2d0], -R162.reuse ;  /* 0x0000b40014907a23 */ /* 0x100fe200000108a2 */
[C---:B------:R-:W-:Y:S04]  /*6e20*/  HMMA.16816.F32.BF16 R56, R116.reuse, R146, R56 ;  /* 0x000000927438723c */ /* 0x040fe80000041838 */
[--C-:B------:R-:W-:Y:S01]  /*6e30*/  FFMA.FTZ R145, R21, c[0x0][0x2d0], -R162.reuse ;  /* 0x0000b40015917a23 */ /* 0x100fe200000108a2 */
[----:B------:R-:W1:Y:S02]  /*6e40*/  MUFU.EX2 R144, R144 ;  /* 0x0000009000907308 */ /* 0x000e640000000800 */
[--C-:B------:R-:W-:Y:S01]  /*6e50*/  FFMA.FTZ R146, R22, c[0x0][0x2d0], -R161.reuse ;  /* 0x0000b40016927a23 */ /* 0x100fe200000108a1 */
[C---:B------:R-:W-:Y:S04]  /*6e60*/  HMMA.16816.F32.BF16 R60, R116.reuse, R148, R60 ;  /* 0x00000094743c723c */ /* 0x040fe8000004183c */
[--C-:B------:R-:W-:Y:S02]  /*6e70*/  FFMA.FTZ R147, R23, c[0x0][0x2d0], -R161.reuse ;  /* 0x0000b40017937a23 */ /* 0x100fe400000108a1 */
[----:B------:R-:W-:Y:S01]  /*6e80*/  LDSM.16.MT88.4 R20, [R180+0x4800] ;  /* 0x00480000b414783b */ /* 0x000fe20000004200 */
[--C-:B------:R-:W-:Y:S01]  /*6e90*/  FFMA.FTZ R148, R24, c[0x0][0x2d0], -R162.reuse ;  /* 0x0000b40018947a23 */ /* 0x100fe200000108a2 */
[C---:B------:R-:W-:Y:S01]  /*6ea0*/  HMMA.16816.F32.BF16 R64, R116.reuse, R150, R64 ;  /* 0x000000967440723c */ /* 0x040fe20000041840 */
[----:B------:R-:W-:Y:S03]  /*6eb0*/  MUFU.EX2 R145, R145 ;  /* 0x0000009100917308 */ /* 0x000fe60000000800 */
[--C-:B------:R-:W-:Y:S03]  /*6ec0*/  FFMA.FTZ R149, R25, c[0x0][0x2d0], -R162.reuse ;  /* 0x0000b40019957a23 */ /* 0x100fe600000108a2 */
[--C-:B------:R-:W-:Y:S01]  /*6ed0*/  FFMA.FTZ R150, R26, c[0x0][0x2d0], -R161.reuse ;  /* 0x0000b4001a967a23 */ /* 0x100fe200000108a1 */
[C---:B------:R-:W-:Y:S03]  /*6ee0*/  HMMA.16816.F32.BF16 R68, R116.reuse, R152, R68 ;  /* 0x000000987444723c */ /* 0x040fe60000041844 */
[----:B------:R-:W5:Y:S01]  /*6ef0*/  MUFU.EX2 R146, R146 ;  /* 0x0000009200927308 */ /* 0x000f620000000800 */
[--C-:B------:R-:W-:Y:S02]  /*6f00*/  FFMA.FTZ R151, R27, c[0x0][0x2d0], -R161.reuse ;  /* 0x0000b4001b977a23 */ /* 0x100fe400000108a1 */
[----:B------:R-:W-:Y:S01]  /*6f10*/  LDSM.16.MT88.4 R24, [R180+0x1000] ;  /* 0x00100000b418783b */ /* 0x000fe20000004200 */
[----:B------:R-:W-:Y:S01]  /*6f20*/  FFMA.FTZ R152, R32, c[0x0][0x2d0], -R162 ;  /* 0x0000b40020987a23 */ /* 0x000fe200000108a2 */
[C---:B------:R-:W-:Y:S04]  /*6f30*/  HMMA.16816.F32.BF16 R72, R116.reuse, R154, R72 ;  /* 0x0000009a7448723c */ /* 0x040fe80000041848 */
[----:B------:R-:W-:Y:S01]  /*6f40*/  FFMA.FTZ R153, R34, c[0x0][0x2d0], -R161 ;  /* 0x0000b40022997a23 */ /* 0x000fe200000108a1 */
[----:B------:R-:W4:Y:S01]  /*6f50*/  MUFU.EX2 R147, R147 ;  /* 0x0000009300937308 */ /* 0x000f220000000800 */
[----:B-1----:R-:W-:Y:S01]  /*6f60*/  FADD.FTZ R247, R144, R247 ;  /* 0x000000f790f77221 */ /* 0x002fe20000010000 */
[----:B------:R-:W-:Y:S01]  /*6f70*/  MOV R155, R137 ;  /* 0x00000089009b7202 */ /* 0x000fe20000000f00 */
[C---:B--2---:R-:W-:Y:S01]  /*6f80*/  HMMA.16816.F32.BF16 R76, R116.reuse, R120, R76 ;  /* 0x00000078744c723c */ /* 0x044fe2000004184c */
[----:B------:R-:W1:Y:S03]  /*6f90*/  LDSM.16.MT88.4 R136, [R182+0x4800] ;  /* 0x00480000b688783b */ /* 0x000e660000004200 */
[----:B------:R-:W-:Y:S03]  /*6fa0*/  FADD.FTZ R0, R155, R0 ;  /* 0x000000009b007221 */ /* 0x000fe60000010000 */
[----:B------:R-:W-:Y:S01]  /*6fb0*/  MUFU.EX2 R148, R148 ;  /* 0x0000009400947308 */ /* 0x000fe20000000800 */
[C---:B------:R-:W-:Y:S01]  /*6fc0*/  HMMA.16816.F32.BF16 R80, R116.reuse, R122, R80 ;  /* 0x0000007a7450723c */ /* 0x040fe20000041850 */
[----:B------:R-:W2:Y:S03]  /*6fd0*/  LDSM.16.MT88.4 R120, [R181+0x4800] ;  /* 0x00480000b578783b */ /* 0x000ea60000004200 */
[----:B-----5:R-:W-:Y:S04]  /*6fe0*/  FADD.FTZ R0, R146, R0 ;  /* 0x0000000092007221 */ /* 0x020fe80000010000 */
[C---:B---3--:R-:W-:Y:S01]  /*6ff0*/  HMMA.16816.F32.BF16 R84, R116.reuse, R124, R84 ;  /* 0x0000007c7454723c */ /* 0x048fe20000041854 */
[----:B------:R-:W3:Y:S07]  /*7000*/  MUFU.EX2 R149, R149 ;  /* 0x0000009500957308 */ /* 0x000eee0000000800 */
[C---:B------:R-:W-:Y:S01]  /*7010*/  HMMA.16816.F32.BF16 R88, R116.reuse, R126, R88 ;  /* 0x0000007e7458723c */ /* 0x040fe20000041858 */
[----:B------:R-:W5:Y:S02]  /*7020*/  LDSM.16.MT88.4 R124, [R183+0x1000] ;  /* 0x00100000b77c783b */ /* 0x000f640000004200 */
[----:B------:R-:W-:Y:S05]  /*7030*/  MUFU.EX2 R150, R150 ;  /* 0x0000009600967308 */ /* 0x000fea0000000800 */
[C---:B----4-:R-:W-:Y:S05]  /*7040*/  HMMA.16816.F32.BF16 R92, R116.reuse, R128, R92 ;  /* 0x00000080745c723c */ /* 0x050fea000004185c */
[----:B------:R-:W4:Y:S03]  /*7050*/  MUFU.EX2 R151, R151 ;  /* 0x0000009700977308 */ /* 0x000f260000000800 */
[C---:B------:R-:W-:Y:S01]  /*7060*/  HMMA.16816.F32.BF16 R96, R116.reuse, R130, R96 ;  /* 0x000000827460723c */ /* 0x040fe20000041860 */
[----:B------:R-:W3:Y:S06]  /*7070*/  LDSM.16.MT88.4 R128, [R182+0x1000] ;  /* 0x00100000b680783b */ /* 0x000eec0000004200 */
[----:B------:R-:W-:Y:S01]  /*7080*/  MUFU.EX2 R152, R152 ;  /* 0x0000009800987308 */ /* 0x000fe20000000800 */
[C---:B-1----:R-:W-:Y:S08]  /*7090*/  HMMA.16816.F32.BF16 R100, R116.reuse, R136, R100 ;  /* 0x000000887464723c */ /* 0x042ff00000041864 */
[C---:B------:R-:W-:Y:S01]  /*70a0*/  HMMA.16816.F32.BF16 R12, R116.reuse, R138, R12 ;  /* 0x0000008a740c723c */ /* 0x040fe2000004180c */
[----:B------:R-:W-:Y:S01]  /*70b0*/  LDSM.16.MT88.4 R136, [R183+0x5800] ;  /* 0x00580000b788783b */ /* 0x000fe20000004200 */
[----:B------:R-:W-:Y:S06]  /*70c0*/  MUFU.EX2 R153, R153 ;  /* 0x0000009900997308 */ /* 0x000fec0000000800 */
[C---:B--2---:R-:W-:Y:S08]  /*70d0*/  HMMA.16816.F32.BF16 R104, R116.reuse, R120, R104 ;  /* 0x000000787468723c */ /* 0x044ff00000041868 */
[C---:B------:R-:W-:Y:S01]  /*70e0*/  HMMA.16816.F32.BF16 R108, R116.reuse, R122, R108 ;  /* 0x0000007a746c723c */ /* 0x040fe2000004186c */
[----:B------:R-:W1:Y:S07]  /*70f0*/  LDSM.16.MT88.4 R120, [R183+0x3000] ;  /* 0x00300000b778783b */ /* 0x000e6e0000004200 */
[C---:B------:R-:W-:Y:S07]  /*7100*/  HMMA.16816.F32.BF16 R16, R116.reuse, R20, R16 ;  /* 0x000000147410723c */ /* 0x040fee0000041810 */
[----:B------:R-:W-:Y:S01]  /*7110*/  F2FP.BF16.PACK_AB R20, R145, R144 ;  /* 0x000000909114723e */ /* 0x000fe200000010ff */
[----:B------:R-:W-:Y:S01]  /*7120*/  HMMA.16816.F32.BF16 R112, R116, R22, R112 ;  /* 0x000000167470723c */ /* 0x000fe20000041870 */
[----:B------:R-:W2:Y:S03]  /*7130*/  LDSM.16.MT88.4 R116, [R182+0x3000] ;  /* 0x00300000b674783b */ /* 0x000ea60000004200 */
[----:B------:R-:W-:Y:S01]  /*7140*/  F2FP.BF16.PACK_AB R21, R147, R146 ;  /* 0x000000929315723e */ /* 0x000fe200000010ff */
[----:B------:R-:W-:Y:S02]  /*7150*/  FADD.FTZ R145, R145, R247 ;  /* 0x000000f791917221 */ /* 0x000fe40000010000 */
[----:B---3--:R-:W-:Y:S01]  /*7160*/  F2FP.BF16.PACK_AB R22, R149, R148 ;  /* 0x000000949516723e */ /* 0x008fe200000010ff */
[----:B------:R-:W-:Y:S01]  /*7170*/  FADD.FTZ R147, R147, R0 ;  /* 0x0000000093937221 */ /* 0x000fe20000010000 */
[----:B----4-:R-:W-:Y:S03]  /*7180*/  F2FP.BF16.PACK_AB R23, R151, R150 ;  /* 0x000000969717723e */ /* 0x010fe600000010ff */
[----:B------:R-:W-:Y:S01]  /*7190*/  MOV R0, R3 ;  /* 0x0000000300007202 */ /* 0x000fe20000000f00 */
[----:B------:R-:W-:Y:S02]  /*71a0*/  FADD.FTZ R145, R148, R145 ;  /* 0x0000009194917221 */ /* 0x000fe40000010000 */
[----:B------:R-:W-:Y:S01]  /*71b0*/  FADD.FTZ R147, R150, R147 ;  /* 0x0000009396937221 */ /* 0x000fe20000010000 */
[C---:B-----5:R-:W-:Y:S05]  /*71c0*/  HMMA.16816.F32.BF16 R4, R20.reuse, R124, R4 ;  /* 0x0000007c1404723c */ /* 0x060fea0000041804 */
[----:B------:R-:W-:Y:S02]  /*71d0*/  FADD.FTZ R149, R149, R145 ;  /* 0x0000009195957221 */ /* 0x000fe40000010000 */
[----:B------:R-:W-:Y:S01]  /*71e0*/  FADD.FTZ R151, R151, R147 ;  /* 0x0000009397977221 */ /* 0x000fe20000010000 */
[C---:B------:R-:W-:Y:S01]  /*71f0*/  HMMA.16816.F32.BF16 R8, R20.reuse, R126, R8 ;  /* 0x0000007e1408723c */ /* 0x040fe20000041808 */
[----:B------:R-:W3:Y:S07]  /*7200*/  LDSM.16.MT88.4 R124, [R181+0x3000] ;  /* 0x00300000b57c783b */ /* 0x000eee0000004200 */
[C---:B------:R-:W-:Y:S08]  /*7210*/  HMMA.16816.F32.BF16 R36, R20.reuse, R128, R36 ;  /* 0x000000801424723c */ /* 0x040ff00000041824 */
[C---:B------:R-:W-:Y:S01]  /*7220*/  HMMA.16816.F32.BF16 R40, R20.reuse, R130, R40 ;  /* 0x000000821428723c */ /* 0x040fe20000041828 */
[----:B------:R-:W4:Y:S07]  /*7230*/  LDSM.16.MT88.4 R128, [R180+0x3000] ;  /* 0x00300000b480783b */ /* 0x000f2e0000004200 */
[C---:B------:R-:W-:Y:S07]  /*7240*/  HMMA.16816.F32.BF16 R44, R20.reuse, R140, R44 ;  /* 0x0000008c142c723c */ /* 0x040fee000004182c */
[--C-:B------:R-:W-:Y:S01]  /*7250*/  FFMA.FTZ R140, R28, c[0x0][0x2d0], -R162.reuse ;  /* 0x0000b4001c8c7a23 */ /* 0x100fe200000108a2 */
[C---:B------:R-:W-:Y:S04]  /*7260*/  HMMA.16816.F32.BF16 R48, R20.reuse, R142, R48 ;  /* 0x0000008e1430723c */ /* 0x040fe80000041830 */
[--C-:B------:R-:W-:Y:S01]  /*7270*/  FFMA.FTZ R141, R29, c[0x0][0x2d0], -R162.reuse ;  /* 0x0000b4001d8d7a23 */ /* 0x100fe200000108a2 */
[----:B------:R-:W5:Y:S01]  /*7280*/  MUFU.EX2 R140, R140 ;  /* 0x0000008c008c7308 */ /* 0x000f620000000800 */
[----:B------:R-:W-:Y:S02]  /*7290*/  FFMA.FTZ R162, R33, c[0x0][0x2d0], -R162 ;  /* 0x0000b40021a27a23 */ /* 0x000fe400000108a2 */
[C---:B------:R-:W-:Y:S04]  /*72a0*/  HMMA.16816.F32.BF16 R52, R20.reuse, R24, R52 ;  /* 0x000000181434723c */ /* 0x040fe80000041834 */
[--C-:B------:R-:W-:Y:S02]  /*72b0*/  FFMA.FTZ R142, R30, c[0x0][0x2d0], -R161.reuse ;  /* 0x0000b4001e8e7a23 */ /* 0x100fe400000108a1 */
[--C-:B------:R-:W-:Y:S01]  /*72c0*/  FFMA.FTZ R143, R31, c[0x0][0x2d0], -R161.reuse ;  /* 0x0000b4001f8f7a23 */ /* 0x100fe200000108a1 */
[----:B------:R-:W2:Y:S01]  /*72d0*/  MUFU.EX2 R141, R141 ;  /* 0x0000008d008d7308 */ /* 0x000ea20000000800 */
[C---:B------:R-:W-:Y:S01]  /*72e0*/  HMMA.16816.F32.BF16 R56, R20.reuse, R26, R56 ;  /* 0x0000001a1438723c */ /* 0x040fe20000041838 */
[----:B------:R-:W4:Y:S03]  /*72f0*/  LDSM.16.MT88.4 R24, [R183+0x5000] ;  /* 0x00500000b718783b */ /* 0x000f260000004200 */
[----:B------:R-:W-:Y:S04]  /*7300*/  FFMA.FTZ R161, R35, c[0x0][0x2d0], -R161 ;  /* 0x0000b40023a17a23 */ /* 0x000fe800000108a1 */
[C---:B-1----:R-:W-:Y:S01]  /*7310*/  HMMA.16816.F32.BF16 R60, R20.reuse, R120, R60 ;  /* 0x00000078143c723c */ /* 0x042fe2000004183c */
[----:B------:R-:W-:Y:S01]  /*7320*/  LDSM.16.MT88.4 R28, [R181+0x5000] ;  /* 0x00500000b51c783b */ /* 0x000fe20000004200 */
[----:B------:R-:W1:Y:S02]  /*7330*/  MUFU.EX2 R142, R142 ;  /* 0x0000008e008e7308 */ /* 0x000e640000000800 */
[----:B-----5:R-:W-:Y:S04]  /*7340*/  FADD.FTZ R149, R140, R149 ;  /* 0x000000958c957221 */ /* 0x020fe80000010000 */
[C---:B------:R-:W-:Y:S01]  /*7350*/  HMMA.16816.F32.BF16 R64, R20.reuse, R122, R64 ;  /* 0x0000007a1440723c */ /* 0x040fe20000041840 */
[----:B------:R-:W-:Y:S03]  /*7360*/  LDSM.16.MT88.4 R120, [R180+0x5000] ;  /* 0x00500000b478783b */ /* 0x000fe60000004200 */
[----:B------:R-:W5:Y:S01]  /*7370*/  MUFU.EX2 R143, R143 ;  /* 0x0000008f008f7308 */ /* 0x000f620000000800 */
[----:B--2---:R-:W-:Y:S03]  /*7380*/  FADD.FTZ R149, R141, R149 ;  /* 0x000000958d957221 */ /* 0x004fe60000010000 */
[C---:B------:R-:W-:Y:S01]  /*7390*/  HMMA.16816.F32.BF16 R68, R20.reuse, R116, R68 ;  /* 0x000000741444723c */ /* 0x040fe20000041844 */
[----:B------:R-:W-:Y:S03]  /*73a0*/  LDSM.16.MT88.4 R32, [R181+0x1800] ;  /* 0x00180000b520783b */ /* 0x000fe60000004200 */
[----:B------:R-:W-:Y:S02]  /*73b0*/  FADD.FTZ R149, R152, R149 ;  /* 0x0000009598957221 */ /* 0x000fe40000010000 */
[----:B------:R-:W2:Y:S02]  /*73c0*/  MUFU.EX2 R162, R162 ;  /* 0x000000a200a27308 */ /* 0x000ea40000000800 */
[C---:B------:R-:W-:Y:S01]  /*73d0*/  HMMA.16816.F32.BF16 R72, R20.reuse, R118, R72 ;  /* 0x000000761448723c */ /* 0x040fe20000041848 */
[----:B------:R-:W4:Y:S03]  /*73e0*/  LDSM.16.MT88.4 R116, [R182+0x5000] ;  /* 0x00500000b674783b */ /* 0x000f260000004200 */
[----:B-1----:R-:W-:Y:S04]  /*73f0*/  FADD.FTZ R151, R142, R151 ;  /* 0x000000978e977221 */ /* 0x002fe80000010000 */
[C---:B---3--:R-:W-:Y:S01]  /*7400*/  HMMA.16816.F32.BF16 R76, R20.reuse, R124, R76 ;  /* 0x0000007c144c723c */ /* 0x048fe2000004184c */
[----:B------:R-:W1:Y:S03]  /*7410*/  MUFU.EX2 R161, R161 ;  /* 0x000000a100a17308 */ /* 0x000e660000000800 */
[----:B-----5:R-:W-:Y:S04]  /*7420*/  FADD.FTZ R151, R143, R151 ;  /* 0x000000978f977221 */ /* 0x020fe80000010000 */
[C---:B------:R-:W-:Y:S01]  /*7430*/  HMMA.16816.F32.BF16 R80, R20.reuse, R126, R80 ;  /* 0x0000007e1450723c */ /* 0x040fe20000041850 */
[----:B------:R-:W3:Y:S03]  /*7440*/  LDSM.16.MT88.4 R124, [R183+0x1800] ;  /* 0x00180000b77c783b */ /* 0x000ee60000004200 */
[----:B------:R-:W-:Y:S02]  /*7450*/  FADD.FTZ R151, R153, R151 ;  /* 0x0000009799977221 */ /* 0x000fe40000010000 */
[C---:B--2---:R-:W-:Y:S02]  /*7460*/  FADD.FTZ R246, R162.reuse, R149 ;  /* 0x00000095a2f67221 */ /* 0x044fe40000010000 */
[C---:B----4-:R-:W-:Y:S08]  /*7470*/  HMMA.16816.F32.BF16 R84, R20.reuse, R128, R84 ;  /* 0x000000801454723c */ /* 0x050ff00000041854 */
[C---:B------:R-:W-:Y:S04]  /*7480*/  HMMA.16816.F32.BF16 R88, R20.reuse, R130, R88 ;  /* 0x000000821458723c */ /* 0x040fe80000041858 */
[----:B-1----:R-:W-:Y:S04]  /*7490*/  FADD.FTZ R245, R161, R151 ;  /* 0x00000097a1f57221 */ /* 0x002fe80000010000 */
[C---:B------:R-:W-:Y:S08]  /*74a0*/  HMMA.16816.F32.BF16 R92, R20.reuse, R24, R92 ;  /* 0x00000018145c723c */ /* 0x040ff0000004185c */
[C---:B------:R-:W-:Y:S01]  /*74b0*/  HMMA.16816.F32.BF16 R96, R20.reuse, R26, R96 ;  /* 0x0000001a1460723c */ /* 0x040fe20000041860 */
[----:B------:R-:W1:Y:S07]  /*74c0*/  LDSM.16.MT88.4 R24, [R182+0x1800] ;  /* 0x00180000b618783b */ /* 0x000e6e0000004200 */
[C---:B------:R-:W-:Y:S08]  /*74d0*/  HMMA.16816.F32.BF16 R100, R20.reuse, R116, R100 ;  /* 0x000000741464723c */ /* 0x040ff00000041864 */
[C---:B------:R-:W-:Y:S01]  /*74e0*/  HMMA.16816.F32.BF16 R12, R20.reuse, R118, R12 ;  /* 0x00000076140c723c */ /* 0x040fe2000004180c */
[----:B------:R-:W-:Y:S07]  /*74f0*/  LDSM.16.MT88.4 R116, [R183+0x3800] ;  /* 0x00380000b774783b */ /* 0x000fee0000004200 */
[C---:B------:R-:W-:Y:S08]  /*7500*/  HMMA.16816.F32.BF16 R104, R20.reuse, R28, R104 ;  /* 0x0000001c1468723c */ /* 0x040ff00000041868 */
[C---:B------:R-:W-:Y:S01]  /*7510*/  HMMA.16816.F32.BF16 R108, R20.reuse, R30, R108 ;  /* 0x0000001e146c723c */ /* 0x040fe2000004186c */
[----:B------:R-:W2:Y:S07]  /*7520*/  LDSM.16.MT88.4 R28, [R180+0x1800] ;  /* 0x00180000b41c783b */ /* 0x000eae0000004200 */
[C---:B------:R-:W-:Y:S08]  /*7530*/  HMMA.16816.F32.BF16 R16, R20.reuse, R120, R16 ;  /* 0x000000781410723c */ /* 0x040ff00000041810 */
[----:B------:R-:W-:Y:S01]  /*7540*/  HMMA.16816.F32.BF16 R112, R20, R122, R112 ;  /* 0x0000007a1470723c */ /* 0x000fe20000041870 */
[----:B------:R-:W-:Y:S06]  /*7550*/  LDSM.16.MT88.4 R120, [R180+0x3800] ;  /* 0x00380000b478783b */ /* 0x000fec0000004200 */
[----:B------:R-:W-:Y:S02]  /*7560*/  F2FP.BF16.PACK_AB R20, R141, R140 ;  /* 0x0000008c8d14723e */ /* 0x000fe400000010ff */
[----:B------:R-:W-:Y:S03]  /*7570*/  F2FP.BF16.PACK_AB R21, R143, R142 ;  /* 0x0000008e8f15723e */ /* 0x000fe600000010ff */
[----:B------:R-:W-:Y:S02]  /*7580*/  F2FP.BF16.PACK_AB R22, R162, R152 ;  /* 0x00000098a216723e */ /* 0x000fe400000010ff */
[----:B------:R-:W-:Y:S07]  /*7590*/  F2FP.BF16.PACK_AB R23, R161, R153 ;  /* 0x00000099a117723e */ /* 0x000fee00000010ff */
[C---:B---3--:R-:W-:Y:S01]  /*75a0*/  HMMA.16816.F32.BF16 R128, R20.reuse, R124, R4 ;  /* 0x0000007c1480723c */ /* 0x048fe20000041804 */
[----:B------:R-:W3:Y:S07]  /*75b0*/  LDSM.16.MT88.4 R4, [R182+0x3800] ;  /* 0x00380000b604783b */ /* 0x000eee0000004200 */
[C---:B------:R-:W-:Y:S01]  /*75c0*/  HMMA.16816.F32.BF16 R124, R20.reuse, R126, R8 ;  /* 0x0000007e147c723c */ /* 0x040fe20000041808 */
[----:B------:R-:W4:Y:S07]  /*75d0*/  LDSM.16.MT88.4 R8, [R181+0x3800] ;  /* 0x00380000b508783b */ /* 0x000f2e0000004200 */
[C---:B-1----:R-:W-:Y:S08]  /*75e0*/  HMMA.16816.F32.BF16 R36, R20.reuse, R24, R36 ;  /* 0x000000181424723c */ /* 0x042ff00000041824 */
[C---:B------:R-:W-:Y:S01]  /*75f0*/  HMMA.16816.F32.BF16 R40, R20.reuse, R26, R40 ;  /* 0x0000001a1428723c */ /* 0x040fe20000041828 */
[----:B------:R-:W1:Y:S07]  /*7600*/  LDSM.16.MT88.4 R24, [R182+0x5800] ;  /* 0x00580000b618783b */ /* 0x000e6e0000004200 */
[C---:B------:R-:W-:Y:S08]  /*7610*/  HMMA.16816.F32.BF16 R44, R20.reuse, R32, R44 ;  /* 0x00000020142c723c */ /* 0x040ff0000004182c */
[C---:B------:R-:W-:Y:S08]  /*7620*/  HMMA.16816.F32.BF16 R48, R20.reuse, R34, R48 ;  /* 0x000000221430723c */ /* 0x040ff00000041830 */
[C---:B--2---:R-:W-:Y:S08]  /*7630*/  HMMA.16816.F32.BF16 R52, R20.reuse, R28, R52 ;  /* 0x0000001c1434723c */ /* 0x044ff00000041834 */
[C---:B------:R-:W-:Y:S01]  /*7640*/  HMMA.16816.F32.BF16 R56, R20.reuse, R30, R56 ;  /* 0x0000001e1438723c */ /* 0x040fe20000041838 */
[----:B------:R-:W2:Y:S07]  /*7650*/  LDSM.16.MT88.4 R28, [R181+0x5800] ;  /* 0x00580000b51c783b */ /* 0x000eae0000004200 */
[C---:B------:R-:W-:Y:S08]  /*7660*/  HMMA.16816.F32.BF16 R60, R20.reuse, R116, R60 ;  /* 0x00000074143c723c */ /* 0x040ff0000004183c */
[C---:B------:R-:W-:Y:S08]  /*7670*/  HMMA.16816.F32.BF16 R64, R20.reuse, R118, R64 ;  /* 0x000000761440723c */ /* 0x040ff00000041840 */
[C---:B---3--:R-:W-:Y:S08]  /*7680*/  HMMA.16816.F32.BF16 R68, R20.reuse, R4, R68 ;  /* 0x000000041444723c */ /* 0x048ff00000041844 */
[C---:B------:R-:W-:Y:S01]  /*7690*/  HMMA.16816.F32.BF16 R72, R20.reuse, R6, R72 ;  /* 0x000000061448723c */ /* 0x040fe20000041848 */
[----:B------:R-:W3:Y:S07]  /*76a0*/  LDSM.16.MT88.4 R4, [R180+0x5800] ;  /* 0x00580000b404783b */ /* 0x000eee0000004200 */
[C---:B----4-:R-:W-:Y:S08]  /*76b0*/  HMMA.16816.F32.BF16 R76, R20.reuse, R8, R76 ;  /* 0x00000008144c723c */ /* 0x050ff0000004184c */
[C---:B------:R-:W-:Y:S08]  /*76c0*/  HMMA.16816.F32.BF16 R80, R20.reuse, R10, R80 ;  /* 0x0000000a1450723c */ /* 0x040ff00000041850 */
[C---:B------:R-:W-:Y:S08]  /*76d0*/  HMMA.16816.F32.BF16 R84, R20.reuse, R120, R84 ;  /* 0x000000781454723c */ /* 0x040ff00000041854 */
[C---:B------:R-:W-:Y:S08]  /*76e0*/  HMMA.16816.F32.BF16 R88, R20.reuse, R122, R88 ;  /* 0x0000007a1458723c */ /* 0x040ff00000041858 */
[C---:B------:R-:W-:Y:S08]  /*76f0*/  HMMA.16816.F32.BF16 R92, R20.reuse, R136, R92 ;  /* 0x00000088145c723c */ /* 0x040ff0000004185c */
[C---:B------:R-:W-:Y:S08]  /*7700*/  HMMA.16816.F32.BF16 R96, R20.reuse, R138, R96 ;  /* 0x0000008a1460723c */ /* 0x040ff00000041860 */
[C---:B-1----:R-:W-:Y:S08]  /*7710*/  HMMA.16816.F32.BF16 R100, R20.reuse, R24, R100 ;  /* 0x000000181464723c */ /* 0x042ff00000041864 */
[C---:B------:R-:W-:Y:S08]  /*7720*/  HMMA.16816.F32.BF16 R120, R20.reuse, R26, R12 ;  /* 0x0000001a1478723c */ /* 0x040ff0000004180c */
[C---:B--2---:R-:W-:Y:S08]  /*7730*/  HMMA.16816.F32.BF16 R104, R20.reuse, R28, R104 ;  /* 0x0000001c1468723c */ /* 0x044ff00000041868 */
[C---:B------:R-:W-:Y:S08]  /*7740*/  HMMA.16816.F32.BF16 R108, R20.reuse, R30, R108 ;  /* 0x0000001e146c723c */ /* 0x040ff0000004186c */
[C---:B---3--:R-:W-:Y:S08]  /*7750*/  HMMA.16816.F32.BF16 R116, R20.reuse, R4, R16 ;  /* 0x000000041474723c */ /* 0x048ff00000041810 */
[----:B------:R-:W-:Y:S01]  /*7760*/  HMMA.16816.F32.BF16 R112, R20, R6, R112 ;  /* 0x000000061470723c */ /* 0x000fe20000041870 */
[----:B------:R-:W-:-:S07]  /*7770*/  @P3 BRA `(.L_x_44) ;  /* 0xffffd65000003947 */ /* 0x000fce000383ffff */
.L_x_43:
[----:B------:R-:W-:Y:S11]  /*7780*/  @!UPT UIADD3 URZ, URZ, URZ, URZ ;  /* 0x0000003f3f3ff290 */ /* 0x000ff6000fffe03f */
[----:B------:R-:W-:Y:S05]  /*7790*/  BRA.DIV ~URZ, `(.L_x_45) ;  /* 0x00004aa27f007947 */ /* 0x000fea000b800000 */
[----:B------:R-:W1:Y:S04]  /*77a0*/  SHFL.BFLY PT, R0, R246, 0x2, 0x1f ;  /* 0x0c401f00f6007f89 */ /* 0x000e6800000e0000 */
[----:B------:R-:W2:Y:S01]  /*77b0*/  SHFL.BFLY PT, R2, R245, 0x2, 0x1f ;  /* 0x0c401f00f5027f89 */ /* 0x000ea200000e0000 */
[----:B-1----:R-:W-:-:S02]  /*77c0*/  FADD.FTZ R246, R0, R246 ;  /* 0x000000f600f67221 */ /* 0x002fc40000010000 */
[----:B--2---:R-:W-:-:S03]  /*77d0*/  FADD.FTZ R245, R2, R245 ;  /* 0x000000f502f57221 */ /* 0x004fc60000010000 */
[----:B------:R-:W1:Y:S04]  /*77e0*/  SHFL.BFLY PT, R0, R246, 0x1, 0x1f ;  /* 0x0c201f00f6007f89 */ /* 0x000e6800000e0000 */
[----:B------:R2:W3:Y:S01]  /*77f0*/  SHFL.BFLY PT, R4, R245, 0x1, 0x1f ;  /* 0x0c201f00f5047f89 */ /* 0x0004e200000e0000 */
[----:B-1----:R-:W-:-:S05]  /*7800*/  FADD.FTZ R0, R246, R0 ;  /* 0x00000000f6007221 */ /* 0x002fca0000010000 */
.L_x_114:
[----:B------:R-:W-:Y:S01]  /*7810*/  FSETP.NE.FTZ.AND P1, PT, R0, RZ, PT ;  /* 0x000000ff0000720b */ /* 0x000fe20003f35000 */
[----:B---3--:R-:W-:Y:S01]  /*7820*/  FADD.FTZ R4, R4, R245 ;  /* 0x000000f504047221 */ /* 0x008fe20000010000 */
[----:B------:R-:W-:Y:S02]  /*7830*/  MOV R5, RZ ;  /* 0x000000ff00057202 */ /* 0x000fe40000000f00 */
[----:B------:R-:W-:Y:S02]  /*7840*/  MOV R2, 0xff800000 ;  /* 0xff80000000027802 */ /* 0x000fe40000000f00 */
[----:B------:R-:W-:-:S02]  /*7850*/  FSETP.NE.FTZ.AND P0, PT, R4, RZ, PT ;  /* 0x000000ff0400720b */ /* 0x000fc40003f15000 */
[----:B------:R-:W-:-:S05]  /*7860*/  MOV R9, 0x1 ;  /* 0x0000000100097802 */ /* 0x000fca0000000f00 */
[----:B------:R-:W1:Y:S01]  /*7870*/  @P1 MUFU.LG2 R6, R0 ;  /* 0x0000000000061308 */ /* 0x000e620000000c00 */
[----:B------:R-:W-:-:S05]  /*7880*/  @P1 MOV R7, 0x3f317218 ;  /* 0x3f31721800071802 */ /* 0x000fca0000000f00 */
[----:B------:R-:W-:Y:S02]  /*7890*/  @P1 FMUL.FTZ R7, R7, c[0x0][0x2d0] ;  /* 0x0000b40007071a20 */ /* 0x000fe40000410000 */
[----:B------:R3:W4:Y:S01]  /*78a0*/  @P1 MUFU.RCP R5, R0 ;  /* 0x0000000000051308 */ /* 0x0007220000001000 */
[----:B-1----:R-:W-:-:S04]  /*78b0*/  @P1 FMUL.FTZ R6, R6, 0.69314718246459960938 ;  /* 0x3f31721806061820 */ /* 0x002fc80000410000 */
[----:B------:R-:W-:Y:S01]  /*78c0*/  @P1 FFMA.FTZ R2, R7, R132, R6 ;  /* 0x0000008407021223 */ /* 0x000fe20000010006 */
[----:B------:R-:W-:Y:S02]  /*78d0*/  @P0 MOV R7, 0x3f317218 ;  /* 0x3f31721800070802 */ /* 0x000fe40000000f00 */
[----:B---3--:R-:W-:Y:S01]  /*78e0*/  MOV R0, RZ ;  /* 0x000000ff00007202 */ /* 0x008fe20000000f00 */
[C---:B----4-:R-:W-:Y:S02]  /*78f0*/  FMUL.FTZ R128, R5.reuse, R128 ;  /* 0x0000008005807220 */ /* 0x050fe40000410000 */
[C---:B------:R-:W-:Y:S02]  /*7900*/  FMUL.FTZ R129, R5.reuse, R129 ;  /* 0x0000008105817220 */ /* 0x040fe40000410000 */
[C---:B------:R-:W-:Y:S01]  /*7910*/  FMUL.FTZ R124, R5.reuse, R124 ;  /* 0x0000007c057c7220 */ /* 0x040fe20000410000 */
[----:B------:R-:W-:Y:S01]  /*7920*/  @P0 MUFU.RCP R0, R4 ;  /* 0x0000000400000308 */ /* 0x000fe20000001000 */
[----:B------:R-:W-:-:S02]  /*7930*/  FMUL.FTZ R125, R5, R125 ;  /* 0x0000007d057d7220 */ /* 0x000fc40000410000 */
        /* <DEDUP_REMOVED lines=11> */
[----:B------:R-:W-:Y:S02]  /*79f0*/  FMUL.FTZ R56, R5, R56 ;  /* 0x0000003805387220 */ /* 0x000fe40000410000 */
[----:B-1----:R-:W-:-:S02]  /*7a00*/  @P0 FMUL.FTZ R6, R4, 0.69314718246459960938 ;  /* 0x3f31721804060820 */ /* 0x002fc40000410000 */
[----:B------:R-:W-:Y:S02]  /*7a10*/  @P0 FMUL.FTZ R4, R7, c[0x0][0x2d0] ;  /* 0x0000b40007040a20 */ /* 0x000fe40000410000 */
        /* <DEDUP_REMOVED lines=32> */
[----:B------:R-:W-:Y:S01]  /*7c20*/  FMUL.FTZ R113, R5, R113 ;  /* 0x0000007105717220 */ /* 0x000fe20000410000 */
[----:B------:R-:W-:Y:S01]  /*7c30*/  MOV R5, 0xff800000 ;  /* 0xff80000000057802 */ /* 0x000fe20000000f00 */
        /* <DEDUP_REMOVED lines=47> */
[----:B------:R-:W-:Y:S02]  /*7f30*/  FMUL.FTZ R115, R0, R115 ;  /* 0x0000007300737220 */ /* 0x000fe40000410000 */
[----:B------:R-:W-:Y:S02]  /*7f40*/  @P0 FFMA.FTZ R5, R4, R3, R6 ;  /* 0x0000000304050223 */ /* 0x000fe40000010006 */
.L_x_28:
[----:B------:R-:W-:Y:S01]  /*7f50*/  LOP3.LUT P0, RZ, R201, 0xff, RZ, 0xc0, !PT ;  /* 0x000000ffc9ff7812 */ /* 0x000fe2000780c0ff */
[----:B------:R-:W-:-:S12]  /*7f60*/  BSSY B0, `(.L_x_46) ;  /* 0x000000f000007945 */ /* 0x000fd80003800000 */
[----:B------:R-:W-:Y:S05]  /*7f70*/  @P0 BRA `(.L_x_47) ;  /* 0x000000d000000947 */ /* 0x000fea0003800000 */
[----:B------:R-:W3:Y:S01]  /*7f80*/  S2R R0, SR_LANEID ;  /* 0x0000000000007919 */ /* 0x000ee20000000000 */
[----:B------:R-:W-:Y:S01]  /*7f90*/  VOTEU.ANY UR4, UPT, PT ;  /* 0x0000000000047886 */ /* 0x000fe200038e0100 */
[----:B------:R-:W-:Y:S01]  /*7fa0*/  IMAD.MOV.U32 R6, RZ, RZ, c[0x0][0x560] ;  /* 0x00015800ff067624 */ /* 0x000fe200078e00ff */
[----:B------:R-:W3:Y:S01]  /*7fb0*/  FLO.U32 R4, UR4 ;  /* 0x0000000400047d00 */ /* 0x000ee200080e0000 */
[----:B------:R-:W-:-:S07]  /*7fc0*/  IMAD.MOV.U32 R7, RZ, RZ, c[0x0][0x564] ;  /* 0x00015900ff077624 */ /* 0x000fce00078e00ff */
[----:B------:R-:W4:Y:S01]  /*7fd0*/  POPC R3, UR4 ;  /* 0x0000000400037d09 */ /* 0x000f220008000000 */
[----:B---3--:R-:W-:-:S13]  /*7fe0*/  ISETP.EQ.U32.AND P0, PT, R4, R0, PT ;  /* 0x000000000400720c */ /* 0x008fda0003f02070 */
[----:B----4-:R-:W3:Y:S04]  /*7ff0*/  @P0 ATOMG.E.ADD.STRONG.GPU PT, R3, [R6.64], R3 ;  /* 0x00000003060309a8 */ /* 0x010ee800081ee1c6 */
[----:B------:R-:W4:Y:S02]  /*8000*/  S2R R0, SR_LTMASK ;  /* 0x0000000000007919 */ /* 0x000f240000003900 */
[----:B----4-:R-:W-:-:S04]  /*8010*/  LOP3.LUT R0, R0, UR4, RZ, 0xc0, !PT ;  /* 0x0000000400007c12 */ /* 0x010fc8000f8ec0ff */
[----:B------:R-:W4:Y:S01]  /*8020*/  POPC R192, R0 ;  /* 0x0000000000c07309 */ /* 0x000f220000000000 */
[----:B---3--:R-:W4:Y:S02]  /*8030*/  SHFL.IDX PT, R3, R3, R4, 0x1f ;  /* 0x00001f0403037589 */ /* 0x008f2400000e0000 */
[----:B----4-:R-:W-:-:S05]  /*8040*/  IADD3 R192, R3, c[0x0][0xc], R192 ;  /* 0x0000030003c07a10 */ /* 0x010fca0007ffe0c0 */
.L_x_47:
[----:B------:R-:W-:Y:S05]  /*8050*/  BSYNC B0 ;  /* 0x0000000000007941 */ /* 0x000fea0003800000 */
.L_x_46:
[----:B------:R-:W-:Y:S01]  /*8060*/  PRMT R9, R9, 0x9910, RZ ;  /* 0x0000991009097816 */ /* 0x000fe200000000ff */
[----:B------:R-:W-:Y:S01]  /*8070*/  BSSY B1, `(.L_x_48) ;  /* 0x00002fd000017945 */ /* 0x000fe20003800000 */
[----:B------:R-:W-:Y:S02]  /*8080*/  IMAD.MOV.U32 R0, RZ, RZ, R192 ;  /* 0x000000ffff007224 */ /* 0x000fe400078e00c0 */
[----:B------:R-:W-:-:S13]  /*8090*/  ISETP.NE.AND P0, PT, R9, RZ, PT ;  /* 0x000000ff0900720c */ /* 0x000fda0003f05270 */
[----:B------:R-:W-:Y:S05]  /*80a0*/  @!P0 BRA `(.L_x_49) ;  /* 0x000023e000008947 */ /* 0x000fea0003800000 */
[----:B------:R-:W-:Y:S01]  /*80b0*/  WARPSYNC 0xffffffff ;  /* 0xffffffff00007948 */ /* 0x000fe20003800000 */
[----:B------:R-:W-:Y:S01]  /*80c0*/  BAR.SYNC.DEFER_BLOCKING 0x1, 0x100 ;  /* 0x0044000000007b1d */ /* 0x000fe20000010000 */
[----:B------:R-:W-:Y:S02]  /*80d0*/  F2FP.BF16.PACK_AB R4, R129, R128 ;  /* 0x000000808104723e */ /* 0x000fe400000010ff */
[----:B------:R-:W-:Y:S02]  /*80e0*/  F2FP.BF16.PACK_AB R6, R131, R130 ;  /* 0x000000828306723e */ /* 0x000fe400000010ff */
[----:B------:R-:W-:Y:S02]  /*80f0*/  F2FP.BF16.PACK_AB R3, R125, R124 ;  /* 0x0000007c7d03723e */ /* 0x000fe400000010ff */
[----:B------:R-:W-:Y:S02]  /*8100*/  F2FP.BF16.PACK_AB R7, R115, R114 ;  /* 0x000000727307723e */ /* 0x000fe400000010ff */
[----:B------:R-:W-:-:S02]  /*8110*/  ISETP.NE.U32.AND P2, PT, RZ, c[0x0][0x508], PT ;  /* 0x00014200ff007a0c */ /* 0x000fc40003f45070 */
[----:B------:R-:W-:Y:S02]  /*8120*/  ISETP.NE.U32.AND P1, PT, RZ, c[0x0][0x500], PT ;  /* 0x00014000ff007a0c */ /* 0x000fe40003f25070 */
[----:B------:R-:W-:Y:S02]  /*8130*/  ISETP.NE.AND.EX P2, PT, RZ, c[0x0][0x50c], PT, P2 ;  /* 0x00014300ff007a0c */ /* 0x000fe40003f45320 */
[----:B------:R-:W-:Y:S01]  /*8140*/  ISETP.NE.AND.EX P1, PT, RZ, c[0x0][0x504], PT, P1 ;  /* 0x00014100ff007a0c */ /* 0x000fe20003f25310 */
[----:B------:R3:W-:Y:S10]  /*8150*/  STS [R232], R4 ;  /* 0x00000004e8007388 */ /* 0x0007f40000000800 */
[C---:B------:R-:W-:Y:S01]  /*8160*/  @P2 LEA R8, P0, R238.reuse, c[0x0][0x508], 0x2 ;  /* 0x00014200ee082a11 */ /* 0x040fe200078010ff */
[----:B------:R4:W-:Y:S03]  /*8170*/  STS [R232+0x400], R6 ;  /* 0x00040006e8007388 */ /* 0x0009e60000000800 */
[----:B------:R-:W-:Y:S01]  /*8180*/  @P2 LEA.HI.X R9, R238, c[0x0][0x50c], R237, 0x2, P0 ;  /* 0x00014300ee092a11 */ /* 0x000fe200000f14ed */
[----:B------:R1:W-:Y:S01]  /*8190*/  STS [R231], R3 ;  /* 0x00000003e7007388 */ /* 0x0003e20000000800 */
[----:B---3--:R-:W-:-:S02]  /*81a0*/  F2FP.BF16.PACK_AB R4, R127, R126 ;  /* 0x0000007e7f04723e */ /* 0x008fc400000010ff */
[----:B----4-:R-:W-:-:S03]  /*81b0*/  F2FP.BF16.PACK_AB R6, R37, R36 ;  /* 0x000000242506723e */ /* 0x010fc600000010ff */
[----:B------:R3:W-:Y:S01]  /*81c0*/  STS [R231+0x400], R4 ;  /* 0x00040004e7007388 */ /* 0x0007e20000000800 */
[----:B-1----:R-:W-:-:S03]  /*81d0*/  F2FP.BF16.PACK_AB R3, R39, R38 ;  /* 0x000000262703723e */ /* 0x002fc600000010ff */
[----:B------:R1:W-:Y:S04]  /*81e0*/  STS [R230], R6 ;  /* 0x00000006e6007388 */ /* 0x0003e80000000800 */
[----:B------:R4:W-:Y:S01]  /*81f0*/  STS [R230+0x400], R3 ;  /* 0x00040003e6007388 */ /* 0x0009e20000000800 */
[----:B---3--:R-:W-:Y:S02]  /*8200*/  F2FP.BF16.PACK_AB R4, R41, R40 ;  /* 0x000000282904723e */ /* 0x008fe400000010ff */
[----:B-1----:R-:W-:-:S03]  /*8210*/  F2FP.BF16.PACK_AB R6, R43, R42 ;  /* 0x0000002a2b06723e */ /* 0x002fc600000010ff */
[----:B------:R1:W-:Y:S01]  /*8220*/  STS [R235], R4 ;  /* 0x00000004eb007388 */ /* 0x0003e20000000800 */
[----:B----4-:R-:W-:-:S03]  /*8230*/  F2FP.BF16.PACK_AB R3, R45, R44 ;  /* 0x0000002c2d03723e */ /* 0x010fc600000010ff */
[----:B------:R3:W-:Y:S04]  /*8240*/  STS [R235+0x400], R6 ;  /* 0x00040006eb007388 */ /* 0x0007e80000000800 */
[----:B------:R4:W-:Y:S01]  /*8250*/  STS [R229], R3 ;  /* 0x00000003e5007388 */ /* 0x0009e20000000800 */
[----:B-1----:R-:W-:Y:S02]  /*8260*/  F2FP.BF16.PACK_AB R4, R47, R46 ;  /* 0x0000002e2f04723e */ /* 0x002fe400000010ff */
[----:B---3--:R-:W-:-:S03]  /*8270*/  F2FP.BF16.PACK_AB R6, R49, R48 ;  /* 0x000000303106723e */ /* 0x008fc600000010ff */
[----:B------:R1:W-:Y:S01]  /*8280*/  STS [R229+0x400], R4 ;  /* 0x00040004e5007388 */ /* 0x0003e20000000800 */
[----:B----4-:R-:W-:-:S03]  /*8290*/  F2FP.BF16.PACK_AB R3, R51, R50 ;  /* 0x000000323303723e */ /* 0x010fc600000010ff */
[----:B------:R3:W-:Y:S04]  /*82a0*/  STS [R234], R6 ;  /* 0x00000006ea007388 */ /* 0x0007e80000000800 */
[----:B------:R4:W-:Y:S01]  /*82b0*/  STS [R234+0x400], R3 ;  /* 0x00040003ea007388 */ /* 0x0009e20000000800 */
[----:B-1----:R-:W-:Y:S02]  /*82c0*/  F2FP.BF16.PACK_AB R4, R53, R52 ;  /* 0x000000343504723e */ /* 0x002fe400000010ff */
[----:B---3--:R-:W-:-:S03]  /*82d0*/  F2FP.BF16.PACK_AB R6, R55, R54 ;  /* 0x000000363706723e */ /* 0x008fc600000010ff */
        /* <DEDUP_REMOVED lines=8> */
[----:B------:R3:W-:Y:S04]  /*8360*/  STS [R232+0x4000], R6 ;  /* 0x00400006e8007388 */ /* 0x0007e80000000800 */
[----:B------:R4:W-:Y:S01]  /*8370*/  STS [R232+0x4400], R3 ;  /* 0x00440003e8007388 */ /* 0x0009e20000000800 */
        /* <DEDUP_REMOVED lines=51> */
[----:B----4-:R-:W-:-:S05]  /*86b0*/  F2FP.BF16.PACK_AB R3, R111, R110 ;  /* 0x0000006e6f03723e */ /* 0x010fca00000010ff */
[----:B------:R3:W-:Y:S04]  /*86c0*/  STS [R234+0x8400], R3 ;  /* 0x00840003ea007388 */ /* 0x0007e80000000800 */
[----:B------:R4:W-:Y:S01]  /*86d0*/  STS [R233+0x8000], R6 ;  /* 0x00800006e9007388 */ /* 0x0009e20000000800 */
[----:B-1----:R-:W-:-:S05]  /*86e0*/  F2FP.BF16.PACK_AB R4, R119, R118 ;  /* 0x000000767704723e */ /* 0x002fca00000010ff */
[----:B------:R1:W-:Y:S01]  /*86f0*/  STS [R233+0x8400], R4 ;  /* 0x00840004e9007388 */ /* 0x0003e20000000800 */
[----:B---3--:R-:W-:-:S03]  /*8700*/  F2FP.BF16.PACK_AB R3, R113, R112 ;  /* 0x000000707103723e */ /* 0x008fc600000010ff */
[----:B------:R-:W-:Y:S01]  /*8710*/  STS [R236+0x8400], R7 ;  /* 0x00840007ec007388 */ /* 0x000fe20000000800 */
[----:B----4-:R-:W-:-:S03]  /*8720*/  IMAD.MOV.U32 R6, RZ, RZ, 0x4 ;  /* 0x00000004ff067424 */ /* 0x010fc600078e00ff */
[----:B------:R3:W-:Y:S01]  /*8730*/  STS [R236+0x8000], R3 ;  /* 0x00800003ec007388 */ /* 0x0007e20000000800 */
[----:B------:R-:W-:-:S04]  /*8740*/  IMAD.WIDE R10, R238, R6, c[0x0][0x500] ;  /* 0x00014000ee0a7625 */ /* 0x000fc800078e0206 */
[----:B-1----:R-:W-:Y:S01]  /*8750*/  IMAD.MOV.U32 R4, RZ, RZ, RZ ;  /* 0x000000ffff047224 */ /* 0x002fe200078e00ff */
[----:B------:R-:W-:Y:S01]  /*8760*/  BAR.SYNC.DEFER_BLOCKING 0x1, 0x100 ;  /* 0x0044000000007b1d */ /* 0x000fe20000010000 */
[----:B---3--:R-:W-:-:S06]  /*8770*/  IMAD.MOV.U32 R3, RZ, RZ, c[0x0][0x388] ;  /* 0x0000e200ff037624 */ /* 0x008fcc00078e00ff */
[----:B------:R1:W5:Y:S04]  /*8780*/  @P2 LDG.E R3, [R8.64] ;  /* 0x0000000608032981 */ /* 0x000368000c1e1900 */
[----:B------:R1:W5:Y:S01]  /*8790*/  @P1 LDG.E R4, [R10.64] ;  /* 0x000000060a041981 */ /* 0x000362000c1e1900 */
[----:B------:R-:W-:-:S04]  /*87a0*/  ISETP.NE.AND P0, PT, R242, RZ, PT ;  /* 0x000000fff200720c */ /* 0x000fc80003f05270 */
[----:B------:R-:W-:Y:S01]  /*87b0*/  SEL R242, R242, c[0x0][0x3d4], P0 ;  /* 0x0000f500f2f27a07 */ /* 0x000fe20000000000 */
[----:B------:R-:W-:Y:S05]  /*87c0*/  @P2 BRA `(.L_x_50) ;  /* 0x0000004000002947 */ /* 0x000fea0003800000 */
[----:B------:R-:W-:Y:S05]  /*87d0*/  @!P1 BRA `(.L_x_50) ;  /* 0x0000003000009947 */ /* 0x000fea0003800000 */
[----:B-----5:R3:W4:Y:S04]  /*87e0*/  LDG.E R3, [R10.64] ;  /* 0x000000060a037981 */ /* 0x020728000c1e1900 */
[----:B-1-3--:R-:W4:Y:S02]  /*87f0*/  LDG.E R10, [R10.64+0x4] ;  /* 0x000004060a0a7981 */ /* 0x00af24000c1e1900 */
[----:B----4-:R-:W-:Y:S02]  /*8800*/  IADD3 R3, -R3, R10, RZ ;  /* 0x0000000a03037210 */ /* 0x010fe40007ffe1ff */
.L_x_50:
[----:B------:R-:W-:Y:S01]  /*8810*/  IMAD.MOV.U32 R22, RZ, RZ, 0x368 ;  /* 0x00000368ff167424 */ /* 0x000fe200078e00ff */
[----:B------:R-:W-:Y:S01]  /*8820*/  ISETP.GT.AND P3, PT, R242, 0x1, PT ;  /* 0x00000001f200780c */ /* 0x000fe20003f64270 */
[----:B------:R-:W-:Y:S01]  /*8830*/  IMAD.MOV.U32 R6, RZ, RZ, c[0x0][0x4e8] ;  /* 0x00013a00ff067624 */ /* 0x000fe200078e00ff */
[----:B------:R-:W-:Y:S01]  /*8840*/  ISETP.NE.U32.AND P0, PT, RZ, c[0x0][0x500], PT ;  /* 0x00014000ff007a0c */ /* 0x000fe20003f05070 */
[----:B-----5:R-:W-:Y:S01]  /*8850*/  IMAD R3, R3, c[0x0][0x4e8], RZ ;  /* 0x00013a0003037a24 */ /* 0x020fe200078e02ff */
[----:B------:R-:W-:-:S02]  /*8860*/  SEL R22, R22, 0x328, P3 ;  /* 0x0000032816167807 */ /* 0x000fc40001800000 */
[----:B------:R-:W-:Y:S01]  /*8870*/  ISETP.NE.AND P2, PT, R6, 0x1, PT ;  /* 0x000000010600780c */ /* 0x000fe20003f45270 */
[----:B------:R-:W-:Y:S01]  /*8880*/  IMAD R6, R193, 0x80, R206 ;  /* 0x00000080c1067824 */ /* 0x000fe200078e02ce */
[----:B------:R-:W3:Y:S01]  /*8890*/  LDC.64 R20, c[0x0][R22+0x170] ;  /* 0x00005c0016147b82 */ /* 0x000ee20000000a00 */
[----:B------:R-:W-:Y:S02]  /*88a0*/  ISETP.NE.AND.EX P0, PT, RZ, c[0x0][0x504], PT, P0 ;  /* 0x00014100ff007a0c */ /* 0x000fe40003f05300 */
[----:B------:R-:W-:Y:S02]  /*88b0*/  IMAD.MOV.U32 R15, RZ, RZ, R6 ;  /* 0x000000ffff0f7224 */ /* 0x000fe400078e0006 */
[----:B------:R-:W-:Y:S02]  /*88c0*/  SEL R238, R238, RZ, !P0 ;  /* 0x000000ffeeee7207 */ /* 0x000fe40004000000 */
[----:B------:R-:W-:Y:S01]  /*88d0*/  SEL R237, R237, RZ, !P0 ;  /* 0x000000ffeded7207 */ /* 0x000fe20004000000 */
[----:B------:R-:W4:Y:S03]  /*88e0*/  LDC.64 R16, c[0x0][R22+0x168] ;  /* 0x00005a0016107b82 */ /* 0x000f260000000a00 */
[----:B------:R-:W-:-:S05]  /*88f0*/  @P2 IMAD.HI.U32 R7, R6, c[0x0][0x4ec], RZ ;  /* 0x00013b0006072a27 */ /* 0x000fca00078e00ff */
[----:B------:R-:W1:Y:S01]  /*8900*/  LDC.64 R18, c[0x0][R22+0x178] ;  /* 0x00005e0016127b82 */ /* 0x000e620000000a00 */
[----:B------:R-:W-:Y:S02]  /*8910*/  @P2 SHF.R.U32.HI R15, RZ, c[0x0][0x4f0], R7 ;  /* 0x00013c00ff0f2a19 */ /* 0x000fe40000011607 */
[----:B------:R-:W-:-:S05]  /*8920*/  SHF.R.S32.HI R7, RZ, 0x1f, R4 ;  /* 0x0000001fff077819 */ /* 0x000fca0000011404 */
[----:B-1----:R-:W1:Y:S01]  /*8930*/  LDC.64 R10, c[0x0][R22+0x160] ;  /* 0x00005800160a7b82 */ /* 0x002e620000000a00 */
[----:B---3--:R-:W-:-:S04]  /*8940*/  IMAD R8, R21, R238, RZ ;  /* 0x000000ee15087224 */ /* 0x008fc800078e02ff */
[C---:B------:R-:W-:Y:S02]  /*8950*/  IMAD R8, R20.reuse, R237, R8 ;  /* 0x000000ed14087224 */ /* 0x040fe400078e0208 */
[----:B------:R-:W-:-:S04]  /*8960*/  IMAD.WIDE.U32 R20, R20, R238, RZ ;  /* 0x000000ee14147225 */ /* 0x000fc800078e00ff */
[----:B----4-:R-:W-:Y:S01]  /*8970*/  IMAD.WIDE.U32 R12, R16, R239, RZ ;  /* 0x000000ef100c7225 */ /* 0x010fe200078e00ff */
[----:B------:R-:W-:-:S03]  /*8980*/  SEL R16, R243, RZ, P3 ;  /* 0x000000fff3107207 */ /* 0x000fc60001800000 */
[----:B------:R-:W-:Y:S01]  /*8990*/  IMAD R9, R17, R239, RZ ;  /* 0x000000ef11097224 */ /* 0x000fe200078e02ff */
[----:B------:R-:W-:Y:S01]  /*89a0*/  IADD3 R14, P1, P0, R20, R12, R4 ;  /* 0x0000000c140e7210 */ /* 0x000fe2000783e004 */
[----:B------:R-:W-:Y:S02]  /*89b0*/  IMAD.IADD R8, R21, 0x1, R8 ;  /* 0x0000000115087824 */ /* 0x000fe400078e0208 */
[----:B------:R-:W-:Y:S02]  /*89c0*/  IMAD.IADD R9, R13, 0x1, R9 ;  /* 0x000000010d097824 */ /* 0x000fe400078e0209 */
[-C--:B------:R-:W-:Y:S02]  /*89d0*/  IMAD R13, R19, R16.reuse, RZ ;  /* 0x00000010130d7224 */ /* 0x080fe400078e02ff */
[----:B------:R-:W-:Y:S01]  /*89e0*/  IMAD.WIDE.U32 R16, R18, R16, RZ ;  /* 0x0000001012107225 */ /* 0x000fe200078e00ff */
[----:B------:R-:W-:-:S03]  /*89f0*/  IADD3.X R8, R8, R9, R7, P1, P0 ;  /* 0x0000000908087210 */ /* 0x000fc60000fe0407 */
[----:B------:R-:W-:Y:S01]  /*8a00*/  IMAD.MOV R12, RZ, RZ, -R15 ;  /* 0x000000ffff0c7224 */ /* 0x000fe200078e0a0f */
[----:B------:R-:W-:Y:S01]  /*8a10*/  IADD3 R16, P1, P0, R15, R14, R16 ;  /* 0x0000000e0f107210 */ /* 0x000fe2000783e010 */
[----:B------:R-:W-:Y:S01]  /*8a20*/  IMAD.IADD R13, R17, 0x1, R13 ;  /* 0x00000001110d7824 */ /* 0x000fe200078e020d */
[----:B------:R-:W-:Y:S01]  /*8a30*/  SHF.R.S32.HI R14, RZ, 0x1f, R15 ;  /* 0x0000001fff0e7819 */ /* 0x000fe2000001140f */
[----:B------:R-:W-:-:S03]  /*8a40*/  IMAD R12, R12, c[0x0][0x4e8], R6 ;  /* 0x00013a000c0c7a24 */ /* 0x000fc600078e0206 */
[----:B------:R-:W-:Y:S01]  /*8a50*/  IADD3.X R17, R14, R8, R13, P1, P0 ;  /* 0x000000080e117210 */ /* 0x000fe20000fe040d */
[-C--:B-1----:R-:W-:Y:S01]  /*8a60*/  IMAD R9, R11, R12.reuse, RZ ;  /* 0x0000000c0b097224 */ /* 0x082fe200078e02ff */
[----:B------:R-:W-:Y:S01]  /*8a70*/  SHF.R.S32.HI R15, RZ, 0x1f, R12 ;  /* 0x0000001fff0f7819 */ /* 0x000fe2000001140c */
[----:B------:R-:W-:Y:S02]  /*8a80*/  IMAD.MOV.U32 R8, RZ, RZ, c[0x0][0x4a8] ;  /* 0x00012a00ff087624 */ /* 0x000fe400078e00ff */
[----:B------:R-:W-:-:S03]  /*8a90*/  IMAD.WIDE.U32 R16, R10, R12, R16 ;  /* 0x0000000c0a107225 */ /* 0x000fc600078e0010 */
[----:B------:R-:W-:Y:S01]  /*8aa0*/  SEL R8, R8, c[0x0][0x450], P3 ;  /* 0x0001140008087a07 */ /* 0x000fe20001800000 */
[----:B------:R-:W-:Y:S02]  /*8ab0*/  IMAD R9, R10, R15, R9 ;  /* 0x0000000f0a097224 */ /* 0x000fe400078e0209 */
[----:B------:R-:W-:Y:S01]  /*8ac0*/  IMAD.MOV.U32 R10, RZ, RZ, c[0x0][0x4ac] ;  /* 0x00012b00ff0a7624 */ /* 0x000fe200078e00ff */
[----:B------:R-:W-:Y:S01]  /*8ad0*/  LEA R8, P0, R16, R8, 0x2 ;  /* 0x0000000810087211 */ /* 0x000fe200078010ff */
[----:B------:R-:W-:-:S03]  /*8ae0*/  IMAD.IADD R9, R17, 0x1, R9 ;  /* 0x0000000111097824 */ /* 0x000fc600078e0209 */
[----:B------:R-:W-:Y:S01]  /*8af0*/  SEL R10, R10, c[0x0][0x454], P3 ;  /* 0x000115000a0a7a07 */ /* 0x000fe20001800000 */
[----:B------:R-:W-:Y:S03]  /*8b00*/  SHFL.IDX PT, R12, R8, 0x1, 0x1c1f ;  /* 0x003c1f00080c7f89 */ /* 0x000fe600000e0000 */
[----:B------:R-:W-:Y:S02]  /*8b10*/  LEA.HI.X R9, R16, R10, R9, 0x2, P0 ;  /* 0x0000000a10097211 */ /* 0x000fe400000f1409 */
[----:B------:R1:W-:Y:S01]  /*8b20*/  SHFL.IDX PT, R10, R8, RZ, 0x1c1f ;  /* 0x001c1fff080a7589 */ /* 0x0003e200000e0000 */
[----:B------:R-:W-:-:S03]  /*8b30*/  LOP3.LUT P0, RZ, R208, 0x3, RZ, 0xc0, !PT ;  /* 0x00000003d0ff7812 */ /* 0x000fc6000780c0ff */
[----:B------:R-:W3:Y:S04]  /*8b40*/  SHFL.IDX PT, R11, R9, RZ, 0x1c1f ;  /* 0x001c1fff090b7589 */ /* 0x000ee800000e0000 */
[----:B------:R4:W2:Y:S01]  /*8b50*/  SHFL.IDX PT, R13, R9, 0x1, 0x1c1f ;  /* 0x003c1f00090d7f89 */ /* 0x0008a200000e0000 */
[----:B-1----:R-:W-:-:S05]  /*8b60*/  IMAD R8, R193, 0x80, R207 ;  /* 0x00000080c1087824 */ /* 0x002fca00078e02cf */
[C---:B------:R-:W-:Y:S02]  /*8b70*/  ISETP.GE.OR P1, PT, R8.reuse, R3, P0 ;  /* 0x000000030800720c */ /* 0x040fe40000726670 */
[----:B----4-:R-:W-:-:S04]  /*8b80*/  IADD3 R9, R8, 0x8, RZ ;  /* 0x0000000808097810 */ /* 0x010fc80007ffe0ff */
[----:B------:R-:W-:-:S07]  /*8b90*/  ISETP.GE.OR P0, PT, R9, R3, P0 ;  /* 0x000000030900720c */ /* 0x000fce0000706670 */
[----:B---3--:R1:W-:Y:S01]  /*8ba0*/  @!P1 ST.E [R10.64], R2 ;  /* 0x000000020a009985 */ /* 0x0083e2000c101906 */
[----:B------:R-:W-:-:S05]  /*8bb0*/  ISETP.GE.AND P1, PT, R8, R3, PT ;  /* 0x000000030800720c */ /* 0x000fca0003f26270 */
[----:B--2---:R1:W-:Y:S01]  /*8bc0*/  @!P0 ST.E [R12.64], R5 ;  /* 0x000000050c008985 */ /* 0x0043e2000c101906 */
[----:B------:R-:W-:Y:S01]  /*8bd0*/  ISETP.GE.AND P0, PT, R9, R3, PT ;  /* 0x000000030900720c */ /* 0x000fe20003f06270 */
[----:B------:R-:W-:Y:S05]  /*8be0*/  @P3 BRA `(.L_x_51) ;  /* 0x000007b000003947 */ /* 0x000fea0003800000 */
[----:B-1----:R-:W-:Y:S01]  /*8bf0*/  IMAD R2, R7, c[0x0][0x3a0], RZ ;  /* 0x0000e80007027a24 */ /* 0x002fe200078e02ff */
[----:B------:R-:W-:Y:S01]  /*8c00*/  SHF.R.S32.HI R5, RZ, 0x1f, R238 ;  /* 0x0000001fff057819 */ /* 0x000fe200000114ee */
[C---:B------:R-:W-:Y:S01]  /*8c10*/  IMAD.WIDE.U32 R6, R4.reuse, c[0x0][0x3a0], RZ ;  /* 0x0000e80004067a25 */ /* 0x040fe200078e00ff */
[----:B------:R1:W2:Y:S03]  /*8c20*/  LDS.128 R52, [R204+0x80] ;  /* 0x00008000cc347984 */ /* 0x0002a60000000c00 */
[----:B------:R-:W-:Y:S01]  /*8c30*/  IMAD R2, R4, c[0x0][0x3a4], R2 ;  /* 0x0000e90004027a24 */ /* 0x000fe200078e0202 */
[----:B------:R1:W3:Y:S01]  /*8c40*/  LDS.128 R48, [R204+0x1080] ;  /* 0x00108000cc307984 */ /* 0x0002e20000000c00 */
[----:B------:R-:W-:-:S03]  /*8c50*/  IMAD R5, R5, c[0x0][0x3f0], RZ ;  /* 0x0000fc0005057a24 */ /* 0x000fc600078e02ff */
[----:B------:R-:W-:Y:S01]  /*8c60*/  IADD3 R7, R7, R2, RZ ;  /* 0x0000000207077210 */ /* 0x000fe20007ffe0ff */
[----:B------:R1:W4:Y:S01]  /*8c70*/  LDS.128 R44, [R204+0x2080] ;  /* 0x00208000cc2c7984 */ /* 0x0003220000000c00 */
[C---:B------:R-:W-:Y:S01]  /*8c80*/  LEA R2, R193.reuse, R209, 0x7 ;  /* 0x000000d1c1027211 */ /* 0x040fe200078e38ff */
[----:B------:R-:W-:Y:S01]  /*8c90*/  IMAD R5, R238, c[0x0][0x3f4], R5 ;  /* 0x0000fd00ee057a24 */ /* 0x000fe200078e0205 */
[----:B------:R-:W-:Y:S01]  /*8ca0*/  LEA R193, R193, R210, 0x7 ;  /* 0x000000d2c1c17211 */ /* 0x000fe200078e38ff */
[C---:B------:R-:W-:Y:S01]  /*8cb0*/  IMAD.WIDE.U32 R8, R239.reuse, c[0x0][0x3e8], R6 ;  /* 0x0000fa00ef087a25 */ /* 0x040fe200078e0006 */
[----:B------:R1:W1:Y:S01]  /*8cc0*/  LDS.128 R40, [R204+0x3080] ;  /* 0x00308000cc287984 */ /* 0x0002620000000c00 */
[----:B------:R-:W-:Y:S02]  /*8cd0*/  MOV R4, R2 ;  /* 0x0000000200047202 */ /* 0x000fe40000000f00 */
[----:B------:R-:W-:Y:S01]  /*8ce0*/  IMAD R9, R239, c[0x0][0x3ec], R9 ;  /* 0x0000fb00ef097a24 */ /* 0x000fe200078e0209 */
[----:B------:R1:W1:Y:S01]  /*8cf0*/  LDS.128 R36, [R204+0x4080] ;  /* 0x00408000cc247984 */ /* 0x0002620000000c00 */
[----:B------:R-:W-:-:S03]  /*8d00*/  @P2 IMAD.HI.U32 R6, R2, c[0x0][0x4ec], RZ ;  /* 0x00013b0002062a27 */ /* 0x000fc600078e00ff */
[----:B------:R1:W1:Y:S01]  /*8d10*/  LDS.128 R32, [R204+0x5080] ;  /* 0x00508000cc207984 */ /* 0x0002620000000c00 */
[----:B------:R-:W-:Y:S01]  /*8d20*/  IMAD.WIDE.U32 R56, R238, c[0x0][0x3f0], R8 ;  /* 0x0000fc00ee387a25 */ /* 0x000fe200078e0008 */
[----:B------:R-:W-:Y:S02]  /*8d30*/  @P2 SHF.R.U32.HI R4, RZ, c[0x0][0x4f0], R6 ;  /* 0x00013c00ff042a19 */ /* 0x000fe40000011606 */
[----:B------:R1:W1:Y:S02]  /*8d40*/  LDS.128 R28, [R204+0x6080] ;  /* 0x00608000cc1c7984 */ /* 0x0002640000000c00 */
[----:B------:R-:W-:Y:S02]  /*8d50*/  SHF.R.S32.HI R7, RZ, 0x1f, R4 ;  /* 0x0000001fff077819 */ /* 0x000fe40000011404 */
[----:B------:R1:W1:Y:S01]  /*8d60*/  LDS.128 R24, [R204+0x7080] ;  /* 0x00708000cc187984 */ /* 0x0002620000000c00 */
[----:B------:R-:W-:Y:S02]  /*8d70*/  IADD3 R6, -R4, RZ, RZ ;  /* 0x000000ff04067210 */ /* 0x000fe40007ffe1ff */
[----:B------:R-:W-:Y:S01]  /*8d80*/  IADD3 R57, R57, R5, RZ ;  /* 0x0000000539397210 */ /* 0x000fe20007ffe0ff */
[----:B------:R1:W1:Y:S01]  /*8d90*/  LDS.128 R20, [R204+0x8080] ;  /* 0x00808000cc147984 */ /* 0x0002620000000c00 */
[----:B------:R-:W-:-:S02]  /*8da0*/  IMAD R7, R7, c[0x0][0x3e0], RZ ;  /* 0x0000f80007077a24 */ /* 0x000fc400078e02ff */
[----:B------:R-:W-:Y:S01]  /*8db0*/  IMAD R6, R6, c[0x0][0x4e8], R2 ;  /* 0x00013a0006067a24 */ /* 0x000fe200078e0202 */
[----:B------:R1:W1:Y:S01]  /*8dc0*/  LDS.128 R16, [R204+0x9080] ;  /* 0x00908000cc107984 */ /* 0x0002620000000c00 */
[C---:B------:R-:W-:Y:S02]  /*8dd0*/  IMAD R7, R4.reuse, c[0x0][0x3e4], R7 ;  /* 0x0000f90004077a24 */ /* 0x040fe400078e0207 */
[----:B------:R-:W-:Y:S01]  /*8de0*/  IMAD.WIDE.U32 R4, R4, c[0x0][0x3e0], R56 ;  /* 0x0000f80004047a25 */ /* 0x000fe200078e0038 */
[----:B------:R1:W1:Y:S01]  /*8df0*/  LDS.128 R12, [R204+0xa080] ;  /* 0x00a08000cc0c7984 */ /* 0x0002620000000c00 */
[----:B------:R-:W-:-:S03]  /*8e00*/  SHF.R.S32.HI R2, RZ, 0x1f, R6 ;  /* 0x0000001fff027819 */ /* 0x000fc60000011406 */
[----:B------:R1:W1:Y:S01]  /*8e10*/  LDS.128 R8, [R204+0xb080] ;  /* 0x00b08000cc087984 */ /* 0x0002620000000c00 */
[----:B------:R-:W-:Y:S01]  /*8e20*/  IADD3 R5, R5, R7, RZ ;  /* 0x0000000705057210 */ /* 0x000fe20007ffe0ff */
[----:B------:R-:W-:-:S04]  /*8e30*/  IMAD R2, R2, c[0x0][0x3d8], RZ ;  /* 0x0000f60002027a24 */ /* 0x000fc800078e02ff */
[----:B------:R-:W-:-:S04]  /*8e40*/  IMAD.WIDE.U32 R58, R6, c[0x0][0x3d8], R4 ;  /* 0x0000f600063a7a25 */ /* 0x000fc800078e0004 */
[----:B------:R-:W-:Y:S01]  /*8e50*/  IMAD R6, R6, c[0x0][0x3dc], R2 ;  /* 0x0000f70006067a24 */ /* 0x000fe200078e0202 */
[----:B------:R-:W-:-:S04]  /*8e60*/  LEA R56, P0, R58, c[0x0][0x380], 0x1 ;  /* 0x0000e0003a387a11 */ /* 0x000fc800078008ff */
[----:B------:R-:W-:-:S04]  /*8e70*/  IADD3 R4, R59, R6, RZ ;  /* 0x000000063b047210 */ /* 0x000fc80007ffe0ff */
[----:B------:R-:W-:Y:S01]  /*8e80*/  LEA.HI.X R4, R58, c[0x0][0x384], R4, 0x1, P0 ;  /* 0x0000e1003a047a11 */ /* 0x000fe200000f0c04 */
[----:B------:R-:W-:Y:S05]  /*8e90*/  BRA.DIV ~URZ, `(.L_x_52) ;  /* 0x000035127f007947 */ /* 0x000fea000b800000 */
[----:B--234-:R2:W3:Y:S02]  /*8ea0*/  SHFL.IDX PT, R57, R4, RZ, 0x181f ;  /* 0x00181fff04397589 */ /* 0x01c4e400000e0000 */
.L_x_115:
[----:B------:R-:W-:Y:S05]  /*8eb0*/  BRA.DIV ~URZ, `(.L_x_53) ;  /* 0x000035627f007947 */ /* 0x000fea000b800000 */
[----:B------:R4:W2:Y:S02]  /*8ec0*/  SHFL.IDX PT, R2, R56, RZ, 0x181f ;  /* 0x00181fff38027589 */ /* 0x0008a400000e0000 */
.L_x_116:
[----:B------:R-:W-:Y:S01]  /*8ed0*/  ISETP.GE.AND P0, PT, R193, R3, PT ;  /* 0x00000003c100720c */ /* 0x000fe20003f06270 */
[----:B------:R-:W-:-:S12]  /*8ee0*/  BSSY B0, `(.L_x_54) ;  /* 0x000000e000007945 */ /* 0x000fd80003800000 */
[----:B------:R-:W-:Y:S05]  /*8ef0*/  @P0 BRA `(.L_x_55) ;  /* 0x000000c000000947 */ /* 0x000fea0003800000 */
[----:B------:R-:W-:Y:S02]  /*8f00*/  ISETP.GE.AND P5, PT, R212, c[0x0][0x3c8], PT ;  /* 0x0000f200d4007a0c */ /* 0x000fe40003fa6270 */
[----:B------:R-:W-:Y:S02]  /*8f10*/  ISETP.GE.AND P4, PT, R203, c[0x0][0x3c8], PT ;  /* 0x0000f200cb007a0c */ /* 0x000fe40003f86270 */
[----:B------:R-:W-:-:S09]  /*8f20*/  ISETP.GE.AND P3, PT, R202, c[0x0][0x3c8], PT ;  /* 0x0000f200ca007a0c */ /* 0x000fd20003f66270 */
[-C--:B--2---:R-:W-:Y:S02]  /*8f30*/  @!P5 LEA R58, P2, R212, R2.reuse, 0x1 ;  /* 0x00000002d43ad211 */ /* 0x084fe400078408ff */
[CC--:B------:R-:W-:Y:S02]  /*8f40*/  @!P4 LEA R6, P1, R203.reuse, R2.reuse, 0x1 ;  /* 0x00000002cb06c211 */ /* 0x0c0fe400078208ff */
[----:B------:R-:W-:Y:S02]  /*8f50*/  @!P3 LEA R60, P0, R202, R2, 0x1 ;  /* 0x00000002ca3cb211 */ /* 0x000fe400078008ff */
[-C--:B---3--:R-:W-:Y:S02]  /*8f60*/  @!P5 LEA.HI.X R59, R212, R57.reuse, R213, 0x1, P2 ;  /* 0x00000039d43bd211 */ /* 0x088fe400010f0cd5 */
[-C--:B------:R-:W-:Y:S02]  /*8f70*/  @!P4 LEA.HI.X R7, R203, R57.reuse, R198, 0x1, P1 ;  /* 0x00000039cb07c211 */ /* 0x080fe400008f0cc6 */
[----:B------:R-:W-:Y:S01]  /*8f80*/  @!P3 LEA.HI.X R61, R202, R57, R197, 0x1, P0 ;  /* 0x00000039ca3db211 */ /* 0x000fe200000f0cc5 */
[----:B------:R2:W-:Y:S04]  /*8f90*/  @!P5 ST.E.128 [R58.64], R52 ;  /* 0x000000343a00d985 */ /* 0x0005e8000c101d06 */
[----:B-1----:R2:W-:Y:S04]  /*8fa0*/  @!P4 ST.E.128 [R6.64], R36 ;  /* 0x000000240600c985 */ /* 0x0025e8000c101d06 */
[----:B------:R2:W-:Y:S02]  /*8fb0*/  @!P3 ST.E.128 [R60.64], R20 ;  /* 0x000000143c00b985 */ /* 0x0005e4000c101d06 */
.L_x_55:
[----:B------:R-:W-:Y:S05]  /*8fc0*/  BSYNC B0 ;  /* 0x0000000000007941 */ /* 0x000fea0003800000 */
.L_x_54:
[----:B------:R-:W-:Y:S05]  /*8fd0*/  BRA.DIV ~URZ, `(.L_x_56) ;  /* 0x000034b27f007947 */ /* 0x000fea000b800000 */
[----:B-12---:R1:W2:Y:S04]  /*8fe0*/  SHFL.IDX PT, R20, R4, 0x1, 0x181f ;  /* 0x00381f0004147f89 */ /* 0x0062a800000e0000 */
[----:B------:R1:W4:Y:S02]  /*8ff0*/  SHFL.IDX PT, R5, R56, 0x1, 0x181f ;  /* 0x00381f0038057f89 */ /* 0x00032400000e0000 */
.L_x_117:
[----:B------:R-:W-:Y:S01]  /*9000*/  IADD3 R2, R193, 0x20, RZ ;  /* 0x00000020c1027810 */ /* 0x000fe20007ffe0ff */
[----:B------:R-:W-:Y:S03]  /*9010*/  BSSY B0, `(.L_x_57) ;  /* 0x000000f000007945 */ /* 0x000fe60003800000 */
[----:B------:R-:W-:-:S13]  /*9020*/  ISETP.GE.AND P0, PT, R2, R3, PT ;  /* 0x000000030200720c */ /* 0x000fda0003f06270 */
[----:B------:R-:W-:Y:S05]  /*9030*/  @P0 BRA `(.L_x_58) ;  /* 0x000000c000000947 */ /* 0x000fea0003800000 */
[----:B------:R-:W-:Y:S02]  /*9040*/  ISETP.GE.AND P2, PT, R212, c[0x0][0x3c8], PT ;  /* 0x0000f200d4007a0c */ /* 0x000fe40003f46270 */
[----:B------:R-:W-:Y:S02]  /*9050*/  ISETP.GE.AND P1, PT, R203, c[0x0][0x3c8], PT ;  /* 0x0000f200cb007a0c */ /* 0x000fe40003f26270 */
[----:B------:R-:W-:-:S09]  /*9060*/  ISETP.GE.AND P0, PT, R202, c[0x0][0x3c8], PT ;  /* 0x0000f200ca007a0c */ /* 0x000fd20003f06270 */
[-C--:B----4-:R-:W-:Y:S02]  /*9070*/  @!P2 LEA R22, P5, R212, R5.reuse, 0x1 ;  /* 0x00000005d416a211 */ /* 0x090fe400078a08ff */
[CC--:B------:R-:W-:Y:S02]  /*9080*/  @!P1 LEA R6, P4, R203.reuse, R5.reuse, 0x1 ;  /* 0x00000005cb069211 */ /* 0x0c0fe400078808ff */
[----:B------:R-:W-:Y:S02]  /*9090*/  @!P0 LEA R36, P3, R202, R5, 0x1 ;  /* 0x00000005ca248211 */ /* 0x000fe400078608ff */
[-C--:B--2---:R-:W-:Y:S02]  /*90a0*/  @!P2 LEA.HI.X R23, R212, R20.reuse, R213, 0x1, P5 ;  /* 0x00000014d417a211 */ /* 0x084fe400028f0cd5 */
[-C--:B------:R-:W-:Y:S02]  /*90b0*/  @!P1 LEA.HI.X R7, R203, R20.reuse, R198, 0x1, P4 ;  /* 0x00000014cb079211 */ /* 0x080fe400020f0cc6 */
[----:B------:R-:W-:Y:S01]  /*90c0*/  @!P0 LEA.HI.X R37, R202, R20, R197, 0x1, P3 ;  /* 0x00000014ca258211 */ /* 0x000fe200018f0cc5 */
[----:B------:R2:W-:Y:S04]  /*90d0*/  @!P2 ST.E.128 [R22.64], R48 ;  /* 0x000000301600a985 */ /* 0x0005e8000c101d06 */
[----:B------:R2:W-:Y:S04]  /*90e0*/  @!P1 ST.E.128 [R6.64], R32 ;  /* 0x0000002006009985 */ /* 0x0005e8000c101d06 */
[----:B------:R2:W-:Y:S02]  /*90f0*/  @!P0 ST.E.128 [R36.64], R16 ;  /* 0x0000001024008985 */ /* 0x0005e4000c101d06 */
.L_x_58:
[----:B------:R-:W-:Y:S05]  /*9100*/  BSYNC B0 ;  /* 0x0000000000007941 */ /* 0x000fea0003800000 */
.L_x_57:
[----:B------:R-:W-:Y:S05]  /*9110*/  BRA.DIV ~URZ, `(.L_x_59) ;  /* 0x000034327f007947 */ /* 0x000fea000b800000 */
[----:B--2---:R2:W1:Y:S02]  /*9120*/  SHFL.IDX PT, R16, R4, 0x2, 0x181f ;  /* 0x00581f0004107f89 */ /* 0x00446400000e0000 */
.L_x_118:
[----:B------:R-:W-:Y:S05]  /*9130*/  BRA.DIV ~URZ, `(.L_x_60) ;  /* 0x000034827f007947 */ /* 0x000fea000b800000 */
[----:B----4-:R4:W2:Y:S02]  /*9140*/  SHFL.IDX PT, R5, R56, 0x2, 0x181f ;  /* 0x00581f0038057f89 */ /* 0x0108a400000e0000 */
.L_x_119:
[----:B------:R-:W-:Y:S01]  /*9150*/  IADD3 R2, R193, 0x40, RZ ;  /* 0x00000040c1027810 */ /* 0x000fe20007ffe0ff */
[----:B------:R-:W-:Y:S03]  /*9160*/  BSSY B0, `(.L_x_61) ;  /* 0x000000f000007945 */ /* 0x000fe60003800000 */
[----:B------:R-:W-:-:S13]  /*9170*/  ISETP.GE.AND P0, PT, R2, R3, PT ;  /* 0x000000030200720c */ /* 0x000fda0003f06270 */
[----:B------:R-:W-:Y:S05]  /*9180*/  @P0 BRA `(.L_x_62) ;  /* 0x000000c000000947 */ /* 0x000fea0003800000 */
[----:B------:R-:W-:Y:S02]  /*9190*/  ISETP.GE.AND P2, PT, R212, c[0x0][0x3c8], PT ;  /* 0x0000f200d4007a0c */ /* 0x000fe40003f46270 */
[----:B------:R-:W-:Y:S02]  /*91a0*/  ISETP.GE.AND P1, PT, R203, c[0x0][0x3c8], PT ;  /* 0x0000f200cb007a0c */ /* 0x000fe40003f26270 */
[----:B------:R-:W-:-:S09]  /*91b0*/  ISETP.GE.AND P0, PT, R202, c[0x0][0x3c8], PT ;  /* 0x0000f200ca007a0c */ /* 0x000fd20003f06270 */
[-C--:B--2---:R-:W-:Y:S02]  /*91c0*/  @!P2 LEA R18, P5, R212, R5.reuse, 0x1 ;  /* 0x00000005d412a211 */ /* 0x084fe400078a08ff */
[CC--:B------:R-:W-:Y:S02]  /*91d0*/  @!P1 LEA R6, P4, R203.reuse, R5.reuse, 0x1 ;  /* 0x00000005cb069211 */ /* 0x0c0fe400078808ff */
[----:B------:R-:W-:Y:S02]  /*91e0*/  @!P0 LEA R20, P3, R202, R5, 0x1 ;  /* 0x00000005ca148211 */ /* 0x000fe400078608ff */
[-C--:B-1----:R-:W-:Y:S02]  /*91f0*/  @!P2 LEA.HI.X R19, R212, R16.reuse, R213, 0x1, P5 ;  /* 0x00000010d413a211 */ /* 0x082fe400028f0cd5 */
[-C--:B------:R-:W-:Y:S02]  /*9200*/  @!P1 LEA.HI.X R7, R203, R16.reuse, R198, 0x1, P4 ;  /* 0x00000010cb079211 */ /* 0x080fe400020f0cc6 */
[----:B------:R-:W-:Y:S01]  /*9210*/  @!P0 LEA.HI.X R21, R202, R16, R197, 0x1, P3 ;  /* 0x00000010ca158211 */ /* 0x000fe200018f0cc5 */
[----:B------:R1:W-:Y:S04]  /*9220*/  @!P2 ST.E.128 [R18.64], R44 ;  /* 0x0000002c1200a985 */ /* 0x0003e8000c101d06 */
[----:B------:R1:W-:Y:S04]  /*9230*/  @!P1 ST.E.128 [R6.64], R28 ;  /* 0x0000001c06009985 */ /* 0x0003e8000c101d06 */
[----:B------:R1:W-:Y:S02]  /*9240*/  @!P0 ST.E.128 [R20.64], R12 ;  /* 0x0000000c14008985 */ /* 0x0003e4000c101d06 */
.L_x_62:
[----:B------:R-:W-:Y:S05]  /*9250*/  BSYNC B0 ;  /* 0x0000000000007941 */ /* 0x000fea0003800000 */
.L_x_61:
[----:B------:R-:W-:Y:S05]  /*9260*/  BRA.DIV ~URZ, `(.L_x_63) ;  /* 0x000033b27f007947 */ /* 0x000fea000b800000 */
[----:B-12---:R-:W1:Y:S04]  /*9270*/  SHFL.IDX PT, R4, R4, 0x3, 0x181f ;  /* 0x00781f0004047f89 */ /* 0x006e6800000e0000 */
[----:B----4-:R-:W2:Y:S02]  /*9280*/  SHFL.IDX PT, R56, R56, 0x3, 0x181f ;  /* 0x00781f0038387f89 */ /* 0x010ea400000e0000 */
.L_x_120:
[----:B------:R-:W-:-:S04]  /*9290*/  IADD3 R193, R193, 0x60, RZ ;  /* 0x00000060c1c17810 */ /* 0x000fc80007ffe0ff */
[----:B------:R-:W-:-:S13]  /*92a0*/  ISETP.GE.AND P0, PT, R193, R3, PT ;  /* 0x00000003c100720c */ /* 0x000fda0003f06270 */
[----:B------:R-:W-:Y:S05]  /*92b0*/  @P0 BRA `(.L_x_64) ;  /* 0x00001d8000000947 */ /* 0x000fea0003800000 */
[----:B------:R-:W-:Y:S02]  /*92c0*/  ISETP.GE.AND P1, PT, R212, c[0x0][0x3c8], PT ;  /* 0x0000f200d4007a0c */ /* 0x000fe40003f26270 */
[----:B------:R-:W-:-:S11]  /*92d0*/  ISETP.GE.AND P0, PT, R203, c[0x0][0x3c8], PT ;  /* 0x0000f200cb007a0c */ /* 0x000fd60003f06270 */
[CC--:B--2---:R-:W-:Y:S02]  /*92e0*/  @!P1 LEA R6, P3, R212.reuse, R56.reuse, 0x1 ;  /* 0x00000038d4069211 */ /* 0x0c4fe400078608ff */
[C---:B------:R-:W-:Y:S02]  /*92f0*/  @!P0 LEA R2, P2, R203.reuse, R56, 0x1 ;  /* 0x00000038cb028211 */ /* 0x040fe400078408ff */
[-C--:B-1----:R-:W-:Y:S02]  /*9300*/  @!P1 LEA.HI.X R7, R212, R4.reuse, R213, 0x1, P3 ;  /* 0x00000004d4079211 */ /* 0x082fe400018f0cd5 */
[----:B------:R-:W-:-:S03]  /*9310*/  @!P0 LEA.HI.X R3, R203, R4, R198, 0x1, P2 ;  /* 0x00000004cb038211 */ /* 0x000fc600010f0cc6 */
[----:B------:R1:W-:Y:S04]  /*9320*/  @!P1 ST.E.128 [R6.64], R40 ;  /* 0x0000002806009985 */ /* 0x0003e8000c101d06 */
[----:B------:R1:W-:Y:S01]  /*9330*/  @!P0 ST.E.128 [R2.64], R24 ;  /* 0x0000001802008985 */ /* 0x0003e2000c101d06 */
[----:B------:R-:W-:-:S13]  /*9340*/  ISETP.GE.AND P0, PT, R202, c[0x0][0x3c8], PT ;  /* 0x0000f200ca007a0c */ /* 0x000fda0003f06270 */
[----:B------:R-:W-:Y:S05]  /*9350*/  @P0 BRA `(.L_x_64) ;  /* 0x00001ce000000947 */ /* 0x000fea0003800000 */
[----:B------:R-:W-:-:S04]  /*9360*/  LEA R56, P0, R202, R56, 0x1 ;  /* 0x00000038ca387211 */ /* 0x000fc800078008ff */
[----:B---3--:R-:W-:-:S05]  /*9370*/  LEA.HI.X R57, R202, R4, R197, 0x1, P0 ;  /* 0x00000004ca397211 */ /* 0x008fca00000f0cc5 */
[----:B------:R2:W-:Y:S01]  /*9380*/  ST.E.128 [R56.64], R8 ;  /* 0x0000000838007985 */ /* 0x0005e2000c101d06 */
[----:B------:R-:W-:Y:S05]  /*9390*/  BRA `(.L_x_64) ;  /* 0x00001ca000007947 */ /* 0x000fea0003800000 */
.L_x_51:
[----:B------:R-:W-:Y:S01]  /*93a0*/  IMAD R7, R7, c[0x0][0x408], RZ ;  /* 0x0001020007077a24 */ /* 0x000fe200078e02ff */
[----:B-1----:R-:W-:Y:S01]  /*93b0*/  SHF.R.S32.HI R2, RZ, 0x1f, R238 ;  /* 0x0000001fff027819 */ /* 0x002fe200000114ee */
[----:B------:R-:W-:-:S04]  /*93c0*/  IMAD.WIDE.U32 R8, R4, c[0x0][0x408], RZ ;  /* 0x0001020004087a25 */ /* 0x000fc800078e00ff */
[----:B------:R-:W-:Y:S01]  /*93d0*/  IMAD R7, R4, c[0x0][0x40c], R7 ;  /* 0x0001030004077a24 */ /* 0x000fe200078e0207 */
[----:B------:R-:W-:Y:S01]  /*93e0*/  MOV R4, R8 ;  /* 0x0000000800047202 */ /* 0x000fe20000000f00 */
[----:B------:R-:W-:Y:S02]  /*93f0*/  IMAD R2, R2, c[0x0][0x440], RZ ;  /* 0x0001100002027a24 */ /* 0x000fe400078e02ff */
[----:B------:R-:W-:Y:S01]  /*9400*/  @P2 IMAD.HI.U32 R3, R6, c[0x0][0x4ec], RZ ;  /* 0x00013b0006032a27 */ /* 0x000fe200078e00ff */
[----:B------:R-:W-:-:S03]  /*9410*/  IADD3 R5, R9, R7, RZ ;  /* 0x0000000709057210 */ /* 0x000fc60007ffe0ff */
[----:B------:R-:W-:Y:S02]  /*9420*/  IMAD R2, R238, c[0x0][0x444], R2 ;  /* 0x00011100ee027a24 */ /* 0x000fe400078e0202 */
[----:B------:R-:W-:-:S04]  /*9430*/  IMAD.WIDE.U32 R4, R239, c[0x0][0x438], R4 ;  /* 0x00010e00ef047a25 */ /* 0x000fc800078e0004 */
[----:B------:R-:W-:-:S04]  /*9440*/  IMAD R5, R239, c[0x0][0x43c], R5 ;  /* 0x00010f00ef057a24 */ /* 0x000fc800078e0205 */
[----:B------:R-:W-:Y:S01]  /*9450*/  IMAD.WIDE.U32 R238, R238, c[0x0][0x440], R4 ;  /* 0x00011000eeee7a25 */ /* 0x000fe200078e0004 */
[----:B------:R-:W-:Y:S02]  /*9460*/  MOV R4, R6 ;  /* 0x0000000600047202 */ /* 0x000fe40000000f00 */
[----:B------:R-:W-:Y:S02]  /*9470*/  @P2 SHF.R.U32.HI R4, RZ, c[0x0][0x4f0], R3 ;  /* 0x00013c00ff042a19 */ /* 0x000fe40000011603 */
[----:B------:R-:W-:Y:S02]  /*9480*/  IADD3 R9, R239, R2, RZ ;  /* 0x00000002ef097210 */ /* 0x000fe40007ffe0ff */
[----:B------:R-:W-:Y:S02]  /*9490*/  MOV R8, R238 ;  /* 0x000000ee00087202 */ /* 0x000fe40000000f00 */
[----:B------:R-:W-:Y:S02]  /*94a0*/  SHF.R.S32.HI R3, RZ, 0x1f, R4 ;  /* 0x0000001fff037819 */ /* 0x000fe40000011404 */
[----:B------:R-:W-:Y:S01]  /*94b0*/  IADD3 R2, -R4, RZ, RZ ;  /* 0x000000ff04027210 */ /* 0x000fe20007ffe1ff */
[----:B------:R-:W-:-:S04]  /*94c0*/  IMAD.WIDE.U32 R8, R243, c[0x0][0x448], R8 ;  /* 0x00011200f3087a25 */ /* 0x000fc800078e0008 */
[----:B------:R-:W-:Y:S02]  /*94d0*/  IMAD R3, R3, c[0x0][0x430], RZ ;  /* 0x00010c0003037a24 */ /* 0x000fe400078e02ff */
[----:B------:R-:W-:Y:S02]  /*94e0*/  IMAD R9, R243, c[0x0][0x44c], R9 ;  /* 0x00011300f3097a24 */ /* 0x000fe400078e0209 */
[----:B------:R-:W-:Y:S02]  /*94f0*/  IMAD R2, R2, c[0x0][0x4e8], R6 ;  /* 0x00013a0002027a24 */ /* 0x000fe400078e0206 */
[C---:B------:R-:W-:Y:S02]  /*9500*/  IMAD R3, R4.reuse, c[0x0][0x434], R3 ;  /* 0x00010d0004037a24 */ /* 0x040fe400078e0203 */
[----:B------:R-:W-:Y:S01]  /*9510*/  IMAD.WIDE.U32 R8, R4, c[0x0][0x430], R8 ;  /* 0x00010c0004087a25 */ /* 0x000fe200078e0008 */
[----:B------:R-:W-:-:S04]  /*9520*/  SHF.R.S32.HI R4, RZ, 0x1f, R2 ;  /* 0x0000001fff047819 */ /* 0x000fc80000011402 */
[----:B------:R-:W-:Y:S01]  /*9530*/  IADD3 R5, R9, R3, RZ ;  /* 0x0000000309057210 */ /* 0x000fe20007ffe0ff */
[----:B------:R-:W-:Y:S01]  /*9540*/  IMAD R3, R4, c[0x0][0x428], RZ ;  /* 0x00010a0004037a24 */ /* 0x000fe200078e02ff */
[----:B------:R-:W-:-:S05]  /*9550*/  MOV R4, R8 ;  /* 0x0000000800047202 */ /* 0x000fca0000000f00 */
[----:B------:R-:W-:-:S04]  /*9560*/  IMAD.WIDE.U32 R4, R2, c[0x0][0x428], R4 ;  /* 0x00010a0002047a25 */ /* 0x000fc800078e0004 */
[----:B------:R-:W-:Y:S01]  /*9570*/  IMAD R2, R2, c[0x0][0x42c], R3 ;  /* 0x00010b0002027a24 */ /* 0x000fe200078e0203 */
[----:B------:R-:W-:-:S04]  /*9580*/  LEA R134, P2, R4, c[0x0][0x400], 0x2 ;  /* 0x0001000004867a11 */ /* 0x000fc800078410ff */
[----:B------:R-:W-:-:S04]  /*9590*/  IADD3 R2, R5, R2, RZ ;  /* 0x0000000205027210 */ /* 0x000fc80007ffe0ff */
[----:B------:R-:W-:Y:S01]  /*95a0*/  LEA.HI.X R133, R4, c[0x0][0x404], R2, 0x2, P2 ;  /* 0x0001010004857a11 */ /* 0x000fe200010f1402 */
[----:B------:R-:W-:Y:S05]  /*95b0*/  BRA.DIV ~URZ, `(.L_x_65) ;  /* 0x000031327f007947 */ /* 0x000fea000b800000 */
[----:B------:R1:W2:Y:S02]  /*95c0*/  SHFL.IDX PT, R135, R133, RZ, 0x1c1f ;  /* 0x001c1fff85877589 */ /* 0x0002a400000e0000 */
.L_x_121:
[----:B------:R-:W-:Y:S05]  /*95d0*/  BRA.DIV ~URZ, `(.L_x_66) ;  /* 0x000031827f007947 */ /* 0x000fea000b800000 */
[----:B------:R3:W4:Y:S02]  /*95e0*/  SHFL.IDX PT, R2, R134, RZ, 0x1c1f ;  /* 0x001c1fff86027589 */ /* 0x00072400000e0000 */
.L_x_122:
[C---:B------:R-:W-:Y:S01]  /*95f0*/  IADD3 R132, R205.reuse, 0x8, RZ ;  /* 0x00000008cd847810 */ /* 0x040fe20007ffe0ff */
[----:B------:R-:W-:Y:S01]  /*9600*/  BSSY B0, `(.L_x_67) ;  /* 0x0000081000007945 */ /* 0x000fe20003800000 */
        /* <DEDUP_REMOVED lines=13> */
[----:B------:R-:W-:Y:S02]  /*96e0*/  IADD3 R8, R205, 0x78, RZ ;  /* 0x00000078cd087810 */ /* 0x000fe40007ffe0ff */
[----:B------:R-:W-:Y:S02]  /*96f0*/  SHF.R.S32.HI R3, RZ, 0x1f, R228 ;  /* 0x0000001fff037819 */ /* 0x000fe400000114e4 */
[----:B------:R-:W-:Y:S02]  /*9700*/  SHF.R.S32.HI R35, RZ, 0x1f, R132 ;  /* 0x0000001fff237819 */ /* 0x000fe40000011484 */
[----:B------:R-:W-:-:S02]  /*9710*/  SHF.R.S32.HI R33, RZ, 0x1f, R34 ;  /* 0x0000001fff217819 */ /* 0x000fc40000011422 */
[----:B------:R-:W-:Y:S02]  /*9720*/  SHF.R.S32.HI R31, RZ, 0x1f, R32 ;  /* 0x0000001fff1f7819 */ /* 0x000fe40000011420 */
[----:B------:R-:W-:Y:S02]  /*9730*/  SHF.R.S32.HI R29, RZ, 0x1f, R30 ;  /* 0x0000001fff1d7819 */ /* 0x000fe4000001141e */
[----:B------:R-:W-:Y:S02]  /*9740*/  SHF.R.S32.HI R27, RZ, 0x1f, R28 ;  /* 0x0000001fff1b7819 */ /* 0x000fe4000001141c */
        /* <DEDUP_REMOVED lines=9> */
[----:B------:R-:W-:Y:S01]  /*97e0*/  SHF.R.S32.HI R4, RZ, 0x1f, R8 ;  /* 0x0000001fff047819 */ /* 0x000fe20000011408 */
[----:B------:R-:W-:Y:S05]  /*97f0*/  @P1 BRA `(.L_x_68) ;  /* 0x0000061000001947 */ /* 0x000fea0003800000 */
[----:B------:R-:W-:Y:S02]  /*9800*/  ISETP.GE.AND P4, PT, R205, c[0x0][0x3c8], PT ;  /* 0x0000f200cd007a0c */ /* 0x000fe40003f86270 */
[----:B------:R-:W-:Y:S02]  /*9810*/  ISETP.GE.AND P2, PT, R132, c[0x0][0x3c8], PT ;  /* 0x0000f20084007a0c */ /* 0x000fe40003f46270 */
[----:B------:R-:W-:Y:S02]  /*9820*/  ISETP.GE.AND P5, PT, R34, c[0x0][0x3c8], PT ;  /* 0x0000f20022007a0c */ /* 0x000fe40003fa6270 */
[----:B------:R-:W-:Y:S02]  /*9830*/  ISETP.GE.AND P1, PT, R32, c[0x0][0x3c8], PT ;  /* 0x0000f20020007a0c */ /* 0x000fe40003f26270 */
[----:B------:R-:W-:-:S05]  /*9840*/  ISETP.GE.AND P6, PT, R30, c[0x0][0x3c8], PT ;  /* 0x0000f2001e007a0c */ /* 0x000fca0003fc6270 */
[----:B----4-:R-:W-:Y:S02]  /*9850*/  @!P4 IMAD.MOV.U32 R136, RZ, RZ, R2 ;  /* 0x000000ffff88c224 */ /* 0x010fe400078e0002 */
[----:B--2---:R-:W-:Y:S01]  /*9860*/  @!P4 IMAD.MOV.U32 R137, RZ, RZ, R135 ;  /* 0x000000ffff89c224 */ /* 0x004fe200078e0087 */
[----:B------:R-:W-:-:S03]  /*9870*/  @!P2 LEA R6, P3, R132, R2, 0x2 ;  /* 0x000000028406a211 */ /* 0x000fc600078610ff */
[----:B------:R-:W-:Y:S01]  /*9880*/  @!P4 IMAD.WIDE R136, R205, 0x4, R136 ;  /* 0x00000004cd88c825 */ /* 0x000fe200078e0288 */
[----:B------:R-:W-:-:S04]  /*9890*/  @!P2 LEA.HI.X R7, R132, R135, R35, 0x2, P3 ;  /* 0x000000878407a211 */ /* 0x000fc800018f1423 */
[----:B------:R2:W-:Y:S04]  /*98a0*/  @!P4 ST.E.64 [R136.64], R128 ;  /* 0x000000808800c985 */ /* 0x0005e8000c101b06 */
[----:B------:R4:W-:Y:S01]  /*98b0*/  @!P2 ST.E.64 [R6.64], R124 ;  /* 0x0000007c0600a985 */ /* 0x0009e2000c101b06 */
[----:B------:R-:W-:Y:S02]  /*98c0*/  ISETP.GE.AND P2, PT, R28, c[0x0][0x3c8], PT ;  /* 0x0000f2001c007a0c */ /* 0x000fe40003f46270 */
[-C--:B--2---:R-:W-:Y:S02]  /*98d0*/  @!P5 LEA R128, P4, R34, R2.reuse, 0x2 ;  /* 0x000000022280d211 */ /* 0x084fe400078810ff */
[----:B----4-:R-:W-:Y:S02]  /*98e0*/  @!P1 LEA R6, P3, R32, R2, 0x2 ;  /* 0x0000000220069211 */ /* 0x010fe400078610ff */
[----:B------:R-:W-:-:S02]  /*98f0*/  @!P5 LEA.HI.X R129, R34, R135, R33, 0x2, P4 ;  /* 0x000000872281d211 */ /* 0x000fc400020f1421 */
[----:B------:R-:W-:-:S03]  /*9900*/  @!P1 LEA.HI.X R7, R32, R135, R31, 0x2, P3 ;  /* 0x0000008720079211 */ /* 0x000fc600018f141f */
[----:B------:R2:W-:Y:S01]  /*9910*/  @!P5 ST.E.64 [R128.64], R36 ;  /* 0x000000248000d985 */ /* 0x0005e2000c101b06 */
[----:B------:R-:W-:-:S03]  /*9920*/  ISETP.GE.AND P5, PT, R26, c[0x0][0x3c8], PT ;  /* 0x0000f2001a007a0c */ /* 0x000fc60003fa6270 */
[----:B------:R4:W-:Y:S01]  /*9930*/  @!P1 ST.E.64 [R6.64], R40 ;  /* 0x0000002806009985 */ /* 0x0009e2000c101b06 */
[----:B------:R-:W-:Y:S02]  /*9940*/  ISETP.GE.AND P1, PT, R24, c[0x0][0x3c8], PT ;  /* 0x0000f20018007a0c */ /* 0x000fe40003f26270 */
[-C--:B--2---:R-:W-:Y:S02]  /*9950*/  @!P6 LEA R36, P4, R30, R2.reuse, 0x2 ;  /* 0x000000021e24e211 */ /* 0x084fe400078810ff */
[----:B----4-:R-:W-:Y:S02]  /*9960*/  @!P2 LEA R6, P3, R28, R2, 0x2 ;  /* 0x000000021c06a211 */ /* 0x010fe400078610ff */
[-C--:B------:R-:W-:Y:S02]  /*9970*/  @!P6 LEA.HI.X R37, R30, R135.reuse, R29, 0x2, P4 ;  /* 0x000000871e25e211 */ /* 0x080fe400020f141d */
        /* <DEDUP_REMOVED lines=32> */
[----:B------:R-:W-:Y:S02]  /*9b80*/  @!P2 LEA.HI.X R7, R12, R135, R11, 0x2, P3 ;  /* 0x000000870c07a211 */ /* 0x000fe400018f140b */
[----:B------:R-:W-:Y:S01]  /*9b90*/  ISETP.GE.AND P4, PT, R227, c[0x0][0x3c8], PT ;  /* 0x0000f200e3007a0c */ /* 0x000fe20003f86270 */
[----:B------:R2:W-:Y:S01]  /*9ba0*/  @!P6 ST.E.64 [R36.64], R76 ;  /* 0x0000004c2400e985 */ /* 0x0005e2000c101b06 */
[----:B------:R-:W-:-:S03]  /*9bb0*/  ISETP.GE.AND P6, PT, R228, c[0x0][0x3c8], PT ;  /* 0x0000f200e4007a0c */ /* 0x000fc60003fc6270 */
[----:B------:R4:W-:Y:S01]  /*9bc0*/  @!P2 ST.E.64 [R6.64], R80 ;  /* 0x000000500600a985 */ /* 0x0009e2000c101b06 */
[-C--:B--2---:R-:W-:Y:S02]  /*9bd0*/  @!P5 LEA R36, P3, R10, R2.reuse, 0x2 ;  /* 0x000000020a24d211 */ /* 0x084fe400078610ff */
[-C--:B----4-:R-:W-:Y:S02]  /*9be0*/  @!P1 LEA R6, P2, R8, R2.reuse, 0x2 ;  /* 0x0000000208069211 */ /* 0x090fe400078410ff */
[-C--:B------:R-:W-:Y:S02]  /*9bf0*/  @!P5 LEA.HI.X R37, R10, R135.reuse, R9, 0x2, P3 ;  /* 0x000000870a25d211 */ /* 0x080fe400018f1409 */
[----:B------:R-:W-:Y:S02]  /*9c00*/  ISETP.GE.AND P3, PT, R226, c[0x0][0x3c8], PT ;  /* 0x0000f200e2007a0c */ /* 0x000fe40003f66270 */
[----:B------:R-:W-:Y:S01]  /*9c10*/  @!P1 LEA.HI.X R7, R8, R135, R4, 0x2, P2 ;  /* 0x0000008708079211 */ /* 0x000fe200010f1404 */
[----:B------:R2:W-:Y:S01]  /*9c20*/  @!P5 ST.E.64 [R36.64], R84 ;  /* 0x000000542400d985 */ /* 0x0005e2000c101b06 */
[----:B------:R-:W-:-:S03]  /*9c30*/  @!P4 LEA R40, P5, R227, R2, 0x2 ;  /* 0x00000002e328c211 */ /* 0x000fc600078a10ff */
[----:B------:R4:W-:Y:S01]  /*9c40*/  @!P1 ST.E.64 [R6.64], R88 ;  /* 0x0000005806009985 */ /* 0x0009e2000c101b06 */
[----:B------:R-:W-:Y:S02]  /*9c50*/  ISETP.GE.AND P1, PT, R225, c[0x0][0x3c8], PT ;  /* 0x0000f200e1007a0c */ /* 0x000fe40003f26270 */
[----:B------:R-:W-:Y:S02]  /*9c60*/  @!P4 LEA.HI.X R41, R227, R135, R220, 0x2, P5 ;  /* 0x00000087e329c211 */ /* 0x000fe400028f14dc */
[----:B------:R-:W-:Y:S02]  /*9c70*/  ISETP.GE.AND P5, PT, R223, c[0x0][0x3c8], PT ;  /* 0x0000f200df007a0c */ /* 0x000fe40003fa6270 */
[----:B--2---:R-:W-:-:S04]  /*9c80*/  @!P6 LEA R36, P2, R228, R2, 0x2 ;  /* 0x00000002e424e211 */ /* 0x004fc800078410ff */
[----:B------:R-:W-:Y:S02]  /*9c90*/  @!P6 LEA.HI.X R37, R228, R135, R3, 0x2, P2 ;  /* 0x00000087e425e211 */ /* 0x000fe400010f1403 */
[----:B----4-:R-:W-:-:S03]  /*9ca0*/  @!P3 LEA R6, P2, R226, R2, 0x2 ;  /* 0x00000002e206b211 */ /* 0x010fc600078410ff */
[----:B------:R2:W-:Y:S01]  /*9cb0*/  @!P6 ST.E.64 [R36.64], R92 ;  /* 0x0000005c2400e985 */ /* 0x0005e2000c101b06 */
[----:B------:R-:W-:Y:S02]  /*9cc0*/  ISETP.GE.AND P6, PT, R224, c[0x0][0x3c8], PT ;  /* 0x0000f200e0007a0c */ /* 0x000fe40003fc6270 */
[----:B------:R-:W-:Y:S01]  /*9cd0*/  @!P3 LEA.HI.X R7, R226, R135, R219, 0x2, P2 ;  /* 0x00000087e207b211 */ /* 0x000fe200010f14db */
[----:B------:R-:W-:Y:S01]  /*9ce0*/  @!P4 ST.E.64 [R40.64], R96 ;  /* 0x000000602800c985 */ /* 0x000fe2000c101b06 */
[----:B------:R-:W-:-:S03]  /*9cf0*/  ISETP.GE.AND P4, PT, R222, c[0x0][0x3c8], PT ;  /* 0x0000f200de007a0c */ /* 0x000fc60003f86270 */
[----:B------:R4:W-:Y:S01]  /*9d00*/  @!P3 ST.E.64 [R6.64], R100 ;  /* 0x000000640600b985 */ /* 0x0009e2000c101b06 */
[----:B------:R-:W-:Y:S02]  /*9d10*/  ISETP.GE.AND P3, PT, R221, c[0x0][0x3c8], PT ;  /* 0x0000f200dd007a0c */ /* 0x000fe40003f66270 */
[----:B--2---:R-:W-:-:S04]  /*9d20*/  @!P1 LEA R36, P2, R225, R2, 0x2 ;  /* 0x00000002e1249211 */ /* 0x004fc800078410ff */
[----:B------:R-:W-:Y:S02]  /*9d30*/  @!P1 LEA.HI.X R37, R225, R135, R218, 0x2, P2 ;  /* 0x00000087e1259211 */ /* 0x000fe400010f14da */
[----:B----4-:R-:W-:-:S03]  /*9d40*/  @!P6 LEA R6, P2, R224, R2, 0x2 ;  /* 0x00000002e006e211 */ /* 0x010fc600078410ff */
[----:B------:R2:W-:Y:S01]  /*9d50*/  @!P1 ST.E.64 [R36.64], R120 ;  /* 0x0000007824009985 */ /* 0x0005e2000c101b06 */
[CC--:B------:R-:W-:Y:S02]  /*9d60*/  @!P5 LEA R40, P1, R223.reuse, R2.reuse, 0x2 ;  /* 0x00000002df28d211 */ /* 0x0c0fe400078210ff */
[-C--:B------:R-:W-:Y:S02]  /*9d70*/  @!P6 LEA.HI.X R7, R224, R135.reuse, R217, 0x2, P2 ;  /* 0x00000087e007e211 */ /* 0x080fe400010f14d9 */
[-C--:B------:R-:W-:Y:S02]  /*9d80*/  @!P5 LEA.HI.X R41, R223, R135.reuse, R216, 0x2, P1 ;  /* 0x00000087df29d211 */ /* 0x080fe400008f14d8 */
[CC--:B------:R-:W-:Y:S01]  /*9d90*/  @!P3 LEA R44, P1, R221.reuse, R2.reuse, 0x2 ;  /* 0x00000002dd2cb211 */ /* 0x0c0fe200078210ff */
[----:B------:R4:W-:Y:S03]  /*9da0*/  @!P6 ST.E.64 [R6.64], R104 ;  /* 0x000000680600e985 */ /* 0x0009e6000c101b06 */
[----:B------:R-:W-:Y:S01]  /*9db0*/  @!P3 LEA.HI.X R45, R221, R135, R214, 0x2, P1 ;  /* 0x00000087dd2db211 */ /* 0x000fe200008f14d6 */
[----:B------:R4:W-:Y:S01]  /*9dc0*/  @!P5 ST.E.64 [R40.64], R108 ;  /* 0x0000006c2800d985 */ /* 0x0009e2000c101b06 */
[----:B--2---:R-:W-:-:S04]  /*9dd0*/  @!P4 LEA R36, P2, R222, R2, 0x2 ;  /* 0x00000002de24c211 */ /* 0x004fc800078410ff */
[----:B------:R-:W-:-:S05]  /*9de0*/  @!P4 LEA.HI.X R37, R222, R135, R215, 0x2, P2 ;  /* 0x00000087de25c211 */ /* 0x000fca00010f14d7 */
[----:B------:R4:W-:Y:S04]  /*9df0*/  @!P4 ST.E.64 [R36.64], R116 ;  /* 0x000000742400c985 */ /* 0x0009e8000c101b06 */
[----:B------:R4:W-:Y:S02]  /*9e00*/  @!P3 ST.E.64 [R44.64], R112 ;  /* 0x000000702c00b985 */ /* 0x0009e4000c101b06 */
.L_x_68:
[----:B------:R-:W-:Y:S05]  /*9e10*/  BSYNC B0 ;  /* 0x0000000000007941 */ /* 0x000fea0003800000 */
.L_x_67:
[----:B------:R-:W-:Y:S05]  /*9e20*/  BRA.DIV ~URZ, `(.L_x_69) ;  /* 0x000029a27f007947 */ /* 0x000fea000b800000 */
[----:B-1----:R-:W1:Y:S04]  /*9e30*/  SHFL.IDX PT, R133, R133, 0x1, 0x1c1f ;  /* 0x003c1f0085857f89 */ /* 0x002e6800000e0000 */
[----:B---3--:R-:W3:Y:S02]  /*9e40*/  SHFL.IDX PT, R134, R134, 0x1, 0x1c1f ;  /* 0x003c1f0086867f89 */ /* 0x008ee400000e0000 */
.L_x_123:
[----:B------:R-:W-:Y:S05]  /*9e50*/  @P0 BRA `(.L_x_64) ;  /* 0x000011e000000947 */ /* 0x000fea0003800000 */
[----:B------:R-:W-:Y:S02]  /*9e60*/  ISETP.GE.AND P1, PT, R34, c[0x0][0x3c8], PT ;  /* 0x0000f20022007a0c */ /* 0x000fe40003f26270 */
[----:B------:R-:W-:-:S02]  /*9e70*/  ISETP.GE.AND P3, PT, R205, c[0x0][0x3c8], PT ;  /* 0x0000f200cd007a0c */ /* 0x000fc40003f66270 */
[----:B------:R-:W-:Y:S02]  /*9e80*/  ISETP.GE.AND P2, PT, R132, c[0x0][0x3c8], PT ;  /* 0x0000f20084007a0c */ /* 0x000fe40003f46270 */
[----:B------:R-:W-:Y:S02]  /*9e90*/  ISETP.GE.AND P6, PT, R30, c[0x0][0x3c8], PT ;  /* 0x0000f2001e007a0c */ /* 0x000fe40003fc6270 */
[----:B------:R-:W-:-:S05]  /*9ea0*/  ISETP.GE.AND P0, PT, R32, c[0x0][0x3c8], PT ;  /* 0x0000f20020007a0c */ /* 0x000fca0003f06270 */
[-C--:B---34-:R-:W-:Y:S02]  /*9eb0*/  @!P1 LEA R6, P4, R34, R134.reuse, 0x2 ;  /* 0x0000008622069211 */ /* 0x098fe400078810ff */
[----:B------:R-:W-:Y:S02]  /*9ec0*/  @!P3 IMAD.MOV.U32 R44, RZ, RZ, R134 ;  /* 0x000000ffff2cb224 */ /* 0x000fe400078e0086 */
[----:B-1----:R-:W-:Y:S01]  /*9ed0*/  @!P3 IMAD.MOV.U32 R45, RZ, RZ, R133 ;  /* 0x000000ffff2db224 */ /* 0x002fe200078e0085 */
[-C--:B------:R-:W-:Y:S02]  /*9ee0*/  @!P2 LEA R36, P5, R132, R134.reuse, 0x2 ;  /* 0x000000868424a211 */ /* 0x080fe400078a10ff */
[-C--:B------:R-:W-:Y:S01]  /*9ef0*/  @!P1 LEA.HI.X R7, R34, R133.reuse, R33, 0x2, P4 ;  /* 0x0000008522079211 */ /* 0x080fe200020f1421 */
[----:B------:R-:W-:Y:S01]  /*9f00*/  @!P3 IMAD.WIDE R44, R205, 0x4, R44 ;  /* 0x00000004cd2cb825 */ /* 0x000fe200078e022c */
[----:B------:R-:W-:Y:S02]  /*9f10*/  @!P6 LEA R34, P4, R30, R134, 0x2 ;  /* 0x000000861e22e211 */ /* 0x000fe400078810ff */
[----:B------:R-:W-:-:S02]  /*9f20*/  @!P2 LEA.HI.X R37, R132, R133, R35, 0x2, P5 ;  /* 0x000000858425a211 */ /* 0x000fc400028f1423 */
[-C--:B------:R-:W-:Y:S01]  /*9f30*/  @!P6 LEA.HI.X R35, R30, R133.reuse, R29, 0x2, P4 ;  /* 0x000000851e23e211 */ /* 0x080fe200020f141d */
[----:B------:R-:W-:Y:S01]  /*9f40*/  @!P3 ST.E.64 [R44.64], R130 ;  /* 0x000000822c00b985 */ /* 0x000fe2000c101b06 */
[----:B------:R-:W-:Y:S02]  /*9f50*/  @!P0 LEA R40, P5, R32, R134, 0x2 ;  /* 0x0000008620288211 */ /* 0x000fe400078a10ff */
[----:B------:R-:W-:Y:S01]  /*9f60*/  ISETP.GE.AND P4, PT, R28, c[0x0][0x3c8], PT ;  /* 0x0000f2001c007a0c */ /* 0x000fe20003f86270 */
[----:B------:R-:W-:Y:S01]  /*9f70*/  @!P2 ST.E.64 [R36.64], R126 ;  /* 0x0000007e2400a985 */ /* 0x000fe2000c101b06 */
[----:B------:R-:W-:Y:S02]  /*9f80*/  ISETP.GE.AND P3, PT, R26, c[0x0][0x3c8], PT ;  /* 0x0000f2001a007a0c */ /* 0x000fe40003f66270 */
[----:B------:R-:W-:Y:S01]  /*9f90*/  @!P0 LEA.HI.X R41, R32, R133, R31, 0x2, P5 ;  /* 0x0000008520298211 */ /* 0x000fe200028f141f */
[----:B------:R1:W-:Y:S01]  /*9fa0*/  @!P1 ST.E.64 [R6.64], R38 ;  /* 0x0000002606009985 */ /* 0x0003e2000c101b06 */
[----:B------:R-:W-:-:S02]  /*9fb0*/  ISETP.GE.AND P2, PT, R24, c[0x0][0x3c8], PT ;  /* 0x0000f20018007a0c */ /* 0x000fc40003f46270 */
[----:B------:R-:W-:Y:S01]  /*9fc0*/  ISETP.GE.AND P1, PT, R22, c[0x0][0x3c8], PT ;  /* 0x0000f20016007a0c */ /* 0x000fe20003f26270 */
[----:B------:R-:W-:Y:S01]  /*9fd0*/  @!P0 ST.E.64 [R40.64], R42 ;  /* 0x0000002a28008985 */ /* 0x000fe2000c101b06 */
[----:B------:R-:W-:-:S03]  /*9fe0*/  ISETP.GE.AND P0, PT, R20, c[0x0][0x3c8], PT ;  /* 0x0000f20014007a0c */ /* 0x000fc60003f06270 */
[----:B------:R-:W-:Y:S02]  /*9ff0*/  @!P6 ST.E.64 [R34.64], R46 ;  /* 0x0000002e2200e985 */ /* 0x000fe4000c101b06 */
[----:B------:R-:W-:-:S04]  /*a000*/  @!P3 LEA R30, P6, R26, R134, 0x2 ;  /* 0x000000861a1eb211 */ /* 0x000fc800078c10ff */
[----:B------:R-:W-:Y:S02]  /*a010*/  @!P3 LEA.HI.X R31, R26, R133, R25, 0x2, P6 ;  /* 0x000000851a1fb211 */ /* 0x000fe400030f1419 */
[-C--:B------:R-:W-:Y:S02]  /*a020*/  @!P1 LEA R26, P6, R22, R134.reuse, 0x2 ;  /* 0x00000086161a9211 */ /* 0x080fe400078c10ff */
[----:B-1----:R-:W-:-:S04]  /*a030*/  @!P4 LEA R6, P5, R28, R134, 0x2 ;  /* 0x000000861c06c211 */ /* 0x002fc800078a10ff */
[-C--:B------:R-:W-:Y:S02]  /*a040*/  @!P4 LEA.HI.X R7, R28, R133.reuse, R27, 0x2, P5 ;  /* 0x000000851c07c211 */ /* 0x080fe400028f141b */
[-C--:B------:R-:W-:Y:S02]  /*a050*/  @!P2 LEA R28, P5, R24, R134.reuse, 0x2 ;  /* 0x00000086181ca211 */ /* 0x080fe400078a10ff */
[-C--:B------:R-:W-:Y:S01]  /*a060*/  @!P1 LEA.HI.X R27, R22, R133.reuse, R21, 0x2, P6 ;  /* 0x00000085161b9211 */ /* 0x080fe200030f1415 */
[----:B------:R1:W-:Y:S01]  /*a070*/  @!P4 ST.E.64 [R6.64], R50 ;  /* 0x000000320600c985 */ /* 0x0003e2000c101b06 */
[----:B------:R-:W-:Y:S02]  /*a080*/  @!P2 LEA.HI.X R29, R24, R133, R23, 0x2, P5 ;  /* 0x00000085181da211 */ /* 0x000fe400028f1417 */
[----:B------:R-:W-:Y:S01]  /*a090*/  @!P0 LEA R24, P5, R20, R134, 0x2 ;  /* 0x0000008614188211 */ /* 0x000fe200078a10ff */
[----:B------:R-:W-:Y:S01]  /*a0a0*/  @!P3 ST.E.64 [R30.64], R54 ;  /* 0x000000361e00b985 */ /* 0x000fe2000c101b06 */
[----:B------:R-:W-:-:S02]  /*a0b0*/  ISETP.GE.AND P6, PT, R18, c[0x0][0x3c8], PT ;  /* 0x0000f20012007a0c */ /* 0x000fc40003fc6270 */
[----:B------:R-:W-:Y:S01]  /*a0c0*/  @!P0 LEA.HI.X R25, R20, R133, R19, 0x2, P5 ;  /* 0x0000008514198211 */ /* 0x000fe200028f1413 */
[----:B------:R-:W-:Y:S01]  /*a0d0*/  @!P2 ST.E.64 [R28.64], R58 ;  /* 0x0000003a1c00a985 */ /* 0x000fe2000c101b06 */
[----:B------:R-:W-:Y:S02]  /*a0e0*/  ISETP.GE.AND P5, PT, R16, c[0x0][0x3c8], PT ;  /* 0x0000f20010007a0c */ /* 0x000fe40003fa6270 */
[----:B------:R-:W-:Y:S01]  /*a0f0*/  ISETP.GE.AND P3, PT, R12, c[0x0][0x3c8], PT ;  /* 0x0000f2000c007a0c */ /* 0x000fe20003f66270 */
[----:B------:R-:W-:Y:S01]  /*a100*/  @!P1 ST.E.64 [R26.64], R62 ;  /* 0x0000003e1a009985 */ /* 0x000fe2000c101b06 */
[----:B------:R-:W-:Y:S02]  /*a110*/  ISETP.GE.AND P4, PT, R14, c[0x0][0x3c8], PT ;  /* 0x0000f2000e007a0c */ /* 0x000fe40003f86270 */
[----:B------:R-:W-:Y:S01]  /*a120*/  ISETP.GE.AND P2, PT, R10, c[0x0][0x3c8], PT ;  /* 0x0000f2000a007a0c */ /* 0x000fe20003f46270 */
[----:B------:R-:W-:Y:S02]  /*a130*/  @!P0 ST.E.64 [R24.64], R66 ;  /* 0x0000004218008985 */ /* 0x000fe4000c101b06 */
[----:B-1----:R-:W-:-:S04]  /*a140*/  @!P6 LEA R6, P1, R18, R134, 0x2 ;  /* 0x000000861206e211 */ /* 0x002fc800078210ff */
[-C--:B------:R-:W-:Y:S02]  /*a150*/  @!P6 LEA.HI.X R7, R18, R133.reuse, R17, 0x2, P1 ;  /* 0x000000851207e211 */ /* 0x080fe400008f1411 */
[-C--:B------:R-:W-:Y:S02]  /*a160*/  @!P5 LEA R18, P0, R16, R134.reuse, 0x2 ;  /* 0x000000861012d211 */ /* 0x080fe400078010ff */
[----:B------:R-:W-:Y:S01]  /*a170*/  ISETP.GE.AND P1, PT, R8, c[0x0][0x3c8], PT ;  /* 0x0000f20008007a0c */ /* 0x000fe20003f26270 */
[----:B------:R1:W-:Y:S01]  /*a180*/  @!P6 ST.E.64 [R6.64], R70 ;  /* 0x000000460600e985 */ /* 0x0003e2000c101b06 */
[----:B------:R-:W-:Y:S02]  /*a190*/  @!P5 LEA.HI.X R19, R16, R133, R15, 0x2, P0 ;  /* 0x000000851013d211 */ /* 0x000fe400000f140f */
[----:B------:R-:W-:-:S03]  /*a1a0*/  @!P3 LEA R16, P0, R12, R134, 0x2 ;  /* 0x000000860c10b211 */ /* 0x000fc600078010ff */
[----:B------:R-:W-:Y:S01]  /*a1b0*/  @!P5 ST.E.64 [R18.64], R74 ;  /* 0x0000004a1200d985 */ /* 0x000fe2000c101b06 */
[----:B------:R-:W-:Y:S02]  /*a1c0*/  @!P3 LEA.HI.X R17, R12, R133, R11, 0x2, P0 ;  /* 0x000000850c11b211 */ /* 0x000fe400000f140b */
[----:B------:R-:W-:-:S13]  /*a1d0*/  ISETP.GE.AND P0, PT, R228, c[0x0][0x3c8], PT ;  /* 0x0000f200e4007a0c */ /* 0x000fda0003f06270 */
[----:B------:R-:W-:-:S04]  /*a1e0*/  @!P0 LEA R2, P5, R228, R134, 0x2 ;  /* 0x00000086e4028211 */ /* 0x000fc800078a10ff */
[----:B------:R-:W-:Y:S02]  /*a1f0*/  @!P0 LEA.HI.X R3, R228, R133, R3, 0x2, P5 ;  /* 0x00000085e4038211 */ /* 0x000fe400028f1403 */
[----:B------:R-:W-:Y:S02]  /*a200*/  ISETP.GE.AND P5, PT, R225, c[0x0][0x3c8], PT ;  /* 0x0000f200e1007a0c */ /* 0x000fe40003fa6270 */
[----:B-1----:R-:W-:-:S04]  /*a210*/  @!P4 LEA R6, P6, R14, R134, 0x2 ;  /* 0x000000860e06c211 */ /* 0x002fc800078c10ff */
[----:B------:R-:W-:Y:S02]  /*a220*/  @!P4 LEA.HI.X R7, R14, R133, R13, 0x2, P6 ;  /* 0x000000850e07c211 */ /* 0x000fe400030f140d */
[----:B------:R-:W-:-:S03]  /*a230*/  @!P2 LEA R14, P6, R10, R134, 0x2 ;  /* 0x000000860a0ea211 */ /* 0x000fc600078c10ff */
[----:B------:R-:W-:Y:S01]  /*a240*/  @!P4 ST.E.64 [R6.64], R78 ;  /* 0x0000004e0600c985 */ /* 0x000fe2000c101b06 */
[----:B------:R-:W-:Y:S02]  /*a250*/  ISETP.GE.AND P4, PT, R227, c[0x0][0x3c8], PT ;  /* 0x0000f200e3007a0c */ /* 0x000fe40003f86270 */
[-C--:B------:R-:W-:Y:S01]  /*a260*/  @!P2 LEA.HI.X R15, R10, R133.reuse, R9, 0x2, P6 ;  /* 0x000000850a0fa211 */ /* 0x080fe200030f1409 */
[----:B------:R-:W-:Y:S01]  /*a270*/  @!P3 ST.E.64 [R16.64], R82 ;  /* 0x000000521000b985 */ /* 0x000fe2000c101b06 */
[----:B------:R-:W-:Y:S02]  /*a280*/  @!P1 LEA R10, P6, R8, R134, 0x2 ;  /* 0x00000086080a9211 */ /* 0x000fe400078c10ff */
[----:B------:R-:W-:Y:S01]  /*a290*/  ISETP.GE.AND P3, PT, R226, c[0x0][0x3c8], PT ;  /* 0x0000f200e2007a0c */ /* 0x000fe20003f66270 */
[----:B------:R-:W-:Y:S01]  /*a2a0*/  @!P2 ST.E.64 [R14.64], R86 ;  /* 0x000000560e00a985 */ /* 0x000fe2000c101b06 */
[----:B------:R-:W-:Y:S02]  /*a2b0*/  @!P1 LEA.HI.X R11, R8, R133, R4, 0x2, P6 ;  /* 0x00000085080b9211 */ /* 0x000fe400030f1404 */
[----:B------:R-:W-:-:S03]  /*a2c0*/  ISETP.GE.AND P2, PT, R224, c[0x0][0x3c8], PT ;  /* 0x0000f200e0007a0c */ /* 0x000fc60003f46270 */
[----:B------:R-:W-:Y:S01]  /*a2d0*/  @!P1 ST.E.64 [R10.64], R90 ;  /* 0x0000005a0a009985 */ /* 0x000fe2000c101b06 */
[----:B------:R-:W-:-:S03]  /*a2e0*/  ISETP.GE.AND P1, PT, R223, c[0x0][0x3c8], PT ;  /* 0x0000f200df007a0c */ /* 0x000fc60003f26270 */
[----:B------:R1:W-:Y:S01]  /*a2f0*/  @!P0 ST.E.64 [R2.64], R94 ;  /* 0x0000005e02008985 */ /* 0x0003e2000c101b06 */
[----:B------:R-:W-:-:S04]  /*a300*/  @!P4 LEA R4, P0, R227, R134, 0x2 ;  /* 0x00000086e304c211 */ /* 0x000fc800078010ff */
[----:B------:R-:W-:Y:S02]  /*a310*/  @!P4 LEA.HI.X R5, R227, R133, R220, 0x2, P0 ;  /* 0x00000085e305c211 */ /* 0x000fe400000f14dc */
[----:B------:R-:W-:-:S03]  /*a320*/  ISETP.GE.AND P0, PT, R222, c[0x0][0x3c8], PT ;  /* 0x0000f200de007a0c */ /* 0x000fc60003f06270 */
[----:B------:R3:W-:Y:S01]  /*a330*/  @!P4 ST.E.64 [R4.64], R98 ;  /* 0x000000620400c985 */ /* 0x0007e2000c101b06 */
[----:B-1----:R-:W-:-:S04]  /*a340*/  @!P3 LEA R2, P6, R226, R134, 0x2 ;  /* 0x00000086e202b211 */ /* 0x002fc800078c10ff */
[----:B------:R-:W-:Y:S02]  /*a350*/  @!P3 LEA.HI.X R3, R226, R133, R219, 0x2, P6 ;  /* 0x00000085e203b211 */ /* 0x000fe400030f14db */
[----:B------:R-:W-:-:S03]  /*a360*/  @!P2 LEA R8, P6, R224, R134, 0x2 ;  /* 0x00000086e008a211 */ /* 0x000fc600078c10ff */
[----:B------:R1:W-:Y:S01]  /*a370*/  @!P3 ST.E.64 [R2.64], R102 ;  /* 0x000000660200b985 */ /* 0x0003e2000c101b06 */
[-C--:B---3--:R-:W-:Y:S02]  /*a380*/  @!P5 LEA R4, P4, R225, R134.reuse, 0x2 ;  /* 0x00000086e104d211 */ /* 0x088fe400078810ff */
[-C--:B------:R-:W-:Y:S02]  /*a390*/  @!P1 LEA R6, P3, R223, R134.reuse, 0x2 ;  /* 0x00000086df069211 */ /* 0x080fe400078610ff */
[-C--:B------:R-:W-:Y:S02]  /*a3a0*/  @!P5 LEA.HI.X R5, R225, R133.reuse, R218, 0x2, P4 ;  /* 0x00000085e105d211 */ /* 0x080fe400020f14da */
[-C--:B------:R-:W-:Y:S02]  /*a3b0*/  @!P2 LEA.HI.X R9, R224, R133.reuse, R217, 0x2, P6 ;  /* 0x00000085e009a211 */ /* 0x080fe400030f14d9 */
[----:B------:R-:W-:Y:S01]  /*a3c0*/  @!P1 LEA.HI.X R7, R223, R133, R216, 0x2, P3 ;  /* 0x00000085df079211 */ /* 0x000fe200018f14d8 */
[----:B------:R3:W-:Y:S04]  /*a3d0*/  @!P5 ST.E.64 [R4.64], R122 ;  /* 0x0000007a0400d985 */ /* 0x0007e8000c101b06 */
[----:B------:R3:W-:Y:S04]  /*a3e0*/  @!P2 ST.E.64 [R8.64], R106 ;  /* 0x0000006a0800a985 */ /* 0x0007e8000c101b06 */
[----:B------:R3:W-:Y:S01]  /*a3f0*/  @!P1 ST.E.64 [R6.64], R110 ;  /* 0x0000006e06009985 */ /* 0x0007e2000c101b06 */
[----:B-1----:R-:W-:-:S04]  /*a400*/  @!P0 LEA R2, P4, R222, R134, 0x2 ;  /* 0x00000086de028211 */ /* 0x002fc800078810ff */
[----:B------:R-:W-:-:S05]  /*a410*/  @!P0 LEA.HI.X R3, R222, R133, R215, 0x2, P4 ;  /* 0x00000085de038211 */ /* 0x000fca00020f14d7 */
[----:B------:R3:W-:Y:S01]  /*a420*/  @!P0 ST.E.64 [R2.64], R118 ;  /* 0x0000007602008985 */ /* 0x0007e2000c101b06 */
[----:B------:R-:W-:-:S13]  /*a430*/  ISETP.GE.AND P0, PT, R221, c[0x0][0x3c8], PT ;  /* 0x0000f200dd007a0c */ /* 0x000fda0003f06270 */
[----:B------:R-:W-:Y:S05]  /*a440*/  @P0 BRA `(.L_x_64) ;  /* 0x00000bf000000947 */ /* 0x000fea0003800000 */
[----:B------:R-:W-:-:S04]  /*a450*/  LEA R134, P0, R221, R134, 0x2 ;  /* 0x00000086dd867211 */ /* 0x000fc800078010ff */
[----:B--2---:R-:W-:-:S05]  /*a460*/  LEA.HI.X R135, R221, R133, R214, 0x2, P0 ;  /* 0x00000085dd877211 */ /* 0x004fca00000f14d6 */
[----:B------:R1:W-:Y:S01]  /*a470*/  ST.E.64 [R134.64], R114 ;  /* 0x0000007286007985 */ /* 0x0003e2000c101b06 */
[----:B------:R-:W-:Y:S05]  /*a480*/  BRA `(.L_x_64) ;  /* 0x00000bb000007947 */ /* 0x000fea0003800000 */
.L_x_49:
[----:B------:R-:W-:Y:S01]  /*a490*/  ISETP.NE.U32.AND P1, PT, RZ, c[0x0][0x508], PT ;  /* 0x00014200ff007a0c */ /* 0x000fe20003f25070 */
[----:B------:R-:W-:Y:S01]  /*a4a0*/  IMAD.MOV.U32 R4, RZ, RZ, 0x4 ;  /* 0x00000004ff047424 */ /* 0x000fe200078e00ff */
[----:B------:R-:W-:Y:S01]  /*a4b0*/  ISETP.NE.U32.AND P2, PT, RZ, c[0x0][0x500], PT ;  /* 0x00014000ff007a0c */ /* 0x000fe20003f45070 */
[----:B------:R-:W-:Y:S01]  /*a4c0*/  IMAD.MOV.U32 R2, RZ, RZ, RZ ;  /* 0x000000ffff027224 */ /* 0x000fe200078e00ff */
[----:B------:R-:W-:Y:S01]  /*a4d0*/  ISETP.NE.AND.EX P1, PT, RZ, c[0x0][0x50c], PT, P1 ;  /* 0x00014300ff007a0c */ /* 0x000fe20003f25310 */
[----:B------:R-:W-:Y:S01]  /*a4e0*/  IMAD.MOV.U32 R3, RZ, RZ, c[0x0][0x388] ;  /* 0x0000e200ff037624 */ /* 0x000fe200078e00ff */
[----:B------:R-:W-:Y:S01]  /*a4f0*/  ISETP.NE.AND.EX P2, PT, RZ, c[0x0][0x504], PT, P2 ;  /* 0x00014100ff007a0c */ /* 0x000fe20003f45320 */
[----:B------:R-:W-:-:S10]  /*a500*/  IMAD.WIDE R4, R238, R4, c[0x0][0x500] ;  /* 0x00014000ee047625 */ /* 0x000fd400078e0204 */
[C---:B------:R-:W-:Y:S02]  /*a510*/  @P1 LEA R6, P0, R238.reuse, c[0x0][0x508], 0x2 ;  /* 0x00014200ee061a11 */ /* 0x040fe400078010ff */
[----:B------:R3:W5:Y:S02]  /*a520*/  @P2 LDG.E R2, [R4.64] ;  /* 0x0000000604022981 */ /* 0x000764000c1e1900 */
[----:B------:R-:W-:-:S05]  /*a530*/  @P1 LEA.HI.X R7, R238, c[0x0][0x50c], R237, 0x2, P0 ;  /* 0x00014300ee071a11 */ /* 0x000fca00000f14ed */
[----:B------:R3:W5:Y:S01]  /*a540*/  @P1 LDG.E R3, [R6.64] ;  /* 0x0000000606031981 */ /* 0x000762000c1e1900 */
[----:B------:R-:W-:-:S04]  /*a550*/  ISETP.NE.AND P0, PT, R242, RZ, PT ;  /* 0x000000fff200720c */ /* 0x000fc80003f05270 */
[----:B------:R-:W-:Y:S01]  /*a560*/  SEL R242, R242, c[0x0][0x3d4], P0 ;  /* 0x0000f500f2f27a07 */ /* 0x000fe20000000000 */
[----:B------:R-:W-:Y:S05]  /*a570*/  @P1 BRA `(.L_x_70) ;  /* 0x0000004000001947 */ /* 0x000fea0003800000 */
[----:B------:R-:W-:Y:S05]  /*a580*/  @!P2 BRA `(.L_x_70) ;  /* 0x000000300000a947 */ /* 0x000fea0003800000 */
[----:B--2--5:R4:W2:Y:S04]  /*a590*/  LDG.E R3, [R4.64] ;  /* 0x0000000604037981 */ /* 0x0248a8000c1e1900 */
[----:B---34-:R-:W2:Y:S02]  /*a5a0*/  LDG.E R4, [R4.64+0x4] ;  /* 0x0000040604047981 */ /* 0x018ea4000c1e1900 */
[----:B--2---:R-:W-:Y:S02]  /*a5b0*/  IADD3 R3, -R3, R4, RZ ;  /* 0x0000000403037210 */ /* 0x004fe40007ffe1ff */
.L_x_70:
[----:B------:R-:W-:Y:S01]  /*a5c0*/  ISETP.GT.AND P0, PT, R201, 0x7f, PT ;  /* 0x0000007fc900780c */ /* 0x000fe20003f04270 */
[----:B------:R-:W-:Y:S01]  /*a5d0*/  BSSY B0, `(.L_x_71) ;  /* 0x0000034000007945 */ /* 0x000fe20003800000 */
[----:B------:R-:W-:Y:S02]  /*a5e0*/  SEL R238, R238, RZ, !P2 ;  /* 0x000000ffeeee7207 */ /* 0x000fe40005000000 */
[----:B------:R-:W-:-:S02]  /*a5f0*/  SEL R237, R237, RZ, !P2 ;  /* 0x000000ffeded7207 */ /* 0x000fc40005000000 */
[----:B---3-5:R-:W-:-:S07]  /*a600*/  SHF.R.S32.HI R5, RZ, 0x1f, R2 ;  /* 0x0000001fff057819 */ /* 0x028fce0000011402 */
[----:B------:R-:W-:Y:S05]  /*a610*/  @P0 BRA `(.L_x_72) ;  /* 0x000002f000000947 */ /* 0x000fea0003800000 */
[----:B------:R-:W-:Y:S01]  /*a620*/  IMAD R6, R3, c[0x0][0x4e8], RZ ;  /* 0x00013a0003067a24 */ /* 0x000fe200078e02ff */
[----:B------:R-:W-:-:S04]  /*a630*/  LEA R4, R193, R201, 0x7 ;  /* 0x000000c9c1047211 */ /* 0x000fc800078e38ff */
[----:B------:R-:W-:-:S13]  /*a640*/  ISETP.GE.AND P0, PT, R4, R6, PT ;  /* 0x000000060400720c */ /* 0x000fda0003f06270 */
[----:B------:R-:W-:Y:S05]  /*a650*/  @P0 BRA `(.L_x_72) ;  /* 0x000002b000000947 */ /* 0x000fea0003800000 */
[----:B------:R-:W-:Y:S01]  /*a660*/  IMAD.MOV.U32 R20, RZ, RZ, 0x368 ;  /* 0x00000368ff147424 */ /* 0x000fe200078e00ff */
[----:B------:R-:W-:Y:S01]  /*a670*/  ISETP.GT.AND P2, PT, R242, 0x1, PT ;  /* 0x00000001f200780c */ /* 0x000fe20003f44270 */
[----:B------:R-:W-:Y:S01]  /*a680*/  IMAD.MOV.U32 R6, RZ, RZ, c[0x0][0x4e8] ;  /* 0x00013a00ff067624 */ /* 0x000fe200078e00ff */
[----:B------:R-:W-:Y:S02]  /*a690*/  MOV R9, R4 ;  /* 0x0000000400097202 */ /* 0x000fe40000000f00 */
[----:B------:R-:W-:Y:S02]  /*a6a0*/  SEL R20, R20, 0x328, P2 ;  /* 0x0000032814147807 */ /* 0x000fe40001000000 */
[----:B------:R-:W-:Y:S02]  /*a6b0*/  ISETP.NE.AND P0, PT, R6, 0x1, PT ;  /* 0x000000010600780c */ /* 0x000fe40003f05270 */
[----:B------:R-:W3:Y:S01]  /*a6c0*/  LDC.64 R18, c[0x0][R20+0x170] ;  /* 0x00005c0014127b82 */ /* 0x000ee20000000a00 */
[----:B------:R-:W-:-:S07]  /*a6d0*/  SEL R243, R243, RZ, P2 ;  /* 0x000000fff3f37207 */ /* 0x000fce0001000000 */
[----:B------:R-:W4:Y:S03]  /*a6e0*/  LDC.64 R12, c[0x0][R20+0x168] ;  /* 0x00005a00140c7b82 */ /* 0x000f260000000a00 */
[----:B------:R-:W-:-:S05]  /*a6f0*/  @P0 IMAD.HI.U32 R8, R4, c[0x0][0x4ec], RZ ;  /* 0x00013b0004080a27 */ /* 0x000fca00078e00ff */
[----:B------:R-:W5:Y:S01]  /*a700*/  LDC.64 R16, c[0x0][R20+0x178] ;  /* 0x00005e0014107b82 */ /* 0x000f620000000a00 */
[----:B------:R-:W-:-:S05]  /*a710*/  @P0 SHF.R.U32.HI R9, RZ, c[0x0][0x4f0], R8 ;  /* 0x00013c00ff090a19 */ /* 0x000fca0000011608 */
[----:B------:R-:W-:Y:S02]  /*a720*/  IMAD.MOV R8, RZ, RZ, -R9 ;  /* 0x000000ffff087224 */ /* 0x000fe400078e0a09 */
[----:B------:R-:W1:Y:S02]  /*a730*/  LDC.64 R14, c[0x0][R20+0x160] ;  /* 0x00005800140e7b82 */ /* 0x000e640000000a00 */
[----:B------:R-:W-:Y:S02]  /*a740*/  IMAD R8, R8, c[0x0][0x4e8], R4 ;  /* 0x00013a0008087a24 */ /* 0x000fe400078e0204 */
[-C--:B---3--:R-:W-:Y:S02]  /*a750*/  IMAD R6, R19, R238.reuse, RZ ;  /* 0x000000ee13067224 */ /* 0x088fe400078e02ff */
[----:B-1----:R-:W-:-:S04]  /*a760*/  IMAD.WIDE.U32 R10, R18, R238, RZ ;  /* 0x000000ee120a7225 */ /* 0x002fc800078e00ff */
[----:B------:R-:W-:Y:S02]  /*a770*/  IMAD R6, R18, R237, R6 ;  /* 0x000000ed12067224 */ /* 0x000fe400078e0206 */
[-C--:B----4-:R-:W-:Y:S02]  /*a780*/  IMAD R7, R13, R239.reuse, RZ ;  /* 0x000000ef0d077224 */ /* 0x090fe400078e02ff */
[----:B------:R-:W-:Y:S01]  /*a790*/  IMAD.WIDE.U32 R12, R12, R239, RZ ;  /* 0x000000ef0c0c7225 */ /* 0x000fe200078e00ff */
[----:B------:R-:W-:-:S03]  /*a7a0*/  IADD3 R6, R11, R6, RZ ;  /* 0x000000060b067210 */ /* 0x000fc60007ffe0ff */
[----:B------:R-:W-:Y:S01]  /*a7b0*/  IMAD.IADD R7, R13, 0x1, R7 ;  /* 0x000000010d077824 */ /* 0x000fe200078e0207 */
[----:B------:R-:W-:Y:S01]  /*a7c0*/  IADD3 R12, P1, P0, R10, R12, R2 ;  /* 0x0000000c0a0c7210 */ /* 0x000fe2000783e002 */
[-C--:B-----5:R-:W-:Y:S02]  /*a7d0*/  IMAD R10, R17, R243.reuse, RZ ;  /* 0x000000f3110a7224 */ /* 0x0a0fe400078e02ff */
[----:B------:R-:W-:Y:S01]  /*a7e0*/  IMAD.WIDE.U32 R16, R16, R243, RZ ;  /* 0x000000f310107225 */ /* 0x000fe200078e00ff */
[----:B------:R-:W-:Y:S02]  /*a7f0*/  IADD3.X R6, R6, R7, R5, P1, P0 ;  /* 0x0000000706067210 */ /* 0x000fe40000fe0405 */
[----:B------:R-:W-:Y:S02]  /*a800*/  SHF.R.S32.HI R7, RZ, 0x1f, R8 ;  /* 0x0000001fff077819 */ /* 0x000fe40000011408 */
[----:B------:R-:W-:Y:S01]  /*a810*/  IADD3 R12, P1, P0, R9, R12, R16 ;  /* 0x0000000c090c7210 */ /* 0x000fe2000783e010 */
[----:B------:R-:W-:Y:S01]  /*a820*/  IMAD R4, R15, R8, RZ ;  /* 0x000000080f047224 */ /* 0x000fe200078e02ff */
[----:B------:R-:W-:-:S02]  /*a830*/  IADD3 R10, R17, R10, RZ ;  /* 0x0000000a110a7210 */ /* 0x000fc40007ffe0ff */
[----:B------:R-:W-:Y:S01]  /*a840*/  SHF.R.S32.HI R9, RZ, 0x1f, R9 ;  /* 0x0000001fff097819 */ /* 0x000fe20000011409 */
[----:B------:R-:W-:Y:S01]  /*a850*/  IMAD R4, R14, R7, R4 ;  /* 0x000000070e047224 */ /* 0x000fe200078e0204 */
[----:B------:R-:W-:Y:S02]  /*a860*/  MOV R7, c[0x0][0x4ac] ;  /* 0x00012b0000077a02 */ /* 0x000fe40000000f00 */
[----:B------:R-:W-:Y:S01]  /*a870*/  IADD3.X R13, R9, R6, R10, P1, P0 ;  /* 0x00000006090d7210 */ /* 0x000fe20000fe040a */
[----:B------:R-:W-:Y:S01]  /*a880*/  IMAD.MOV.U32 R6, RZ, RZ, c[0x0][0x4a8] ;  /* 0x00012a00ff067624 */ /* 0x000fe200078e00ff */
[----:B------:R-:W-:-:S03]  /*a890*/  SEL R7, R7, c[0x0][0x454], P2 ;  /* 0x0001150007077a07 */ /* 0x000fc60001000000 */
[----:B------:R-:W-:Y:S01]  /*a8a0*/  IMAD.WIDE.U32 R12, R14, R8, R12 ;  /* 0x000000080e0c7225 */ /* 0x000fe200078e000c */
[----:B------:R-:W-:-:S03]  /*a8b0*/  SEL R6, R6, c[0x0][0x450], P2 ;  /* 0x0001140006067a07 */ /* 0x000fc60001000000 */
[----:B------:R-:W-:Y:S01]  /*a8c0*/  IMAD.IADD R4, R13, 0x1, R4 ;  /* 0x000000010d047824 */ /* 0x000fe200078e0204 */
[----:B------:R-:W-:-:S04]  /*a8d0*/  LEA R6, P0, R12, R6, 0x2 ;  /* 0x000000060c067211 */ /* 0x000fc800078010ff */
[----:B------:R-:W-:Y:S02]  /*a8e0*/  LEA.HI.X R7, R12, R7, R4, 0x2, P0 ;  /* 0x000000070c077211 */ /* 0x000fe400000f1404 */
[----:B------:R-:W-:-:S05]  /*a8f0*/  MOV R4, 0xff800000 ;  /* 0xff80000000047802 */ /* 0x000fca0000000f00 */
[----:B------:R1:W-:Y:S02]  /*a900*/  STG.E [R6.64], R4 ;  /* 0x0000000406007986 */ /* 0x0003e4000c101906 */
.L_x_72:
[----:B------:R-:W-:Y:S05]  /*a910*/  BSYNC B0 ;  /* 0x0000000000007941 */ /* 0x000fea0003800000 */
.L_x_71:
[----:B------:R-:W-:-:S13]  /*a920*/  ISETP.GT.AND P0, PT, R242, 0x1, PT ;  /* 0x00000001f200780c */ /* 0x000fda0003f04270 */
[----:B------:R-:W-:Y:S05]  /*a930*/  @P0 BRA `(.L_x_64) ;  /* 0x0000070000000947 */ /* 0x000fea0003800000 */
[----:B-1----:R-:W-:Y:S01]  /*a940*/  MOV R4, c[0x0][0x4e8] ;  /* 0x00013a0000047a02 */ /* 0x002fe20000000f00 */
[----:B------:R-:W-:Y:S02]  /*a950*/  IMAD R5, R5, c[0x0][0x3a0], RZ ;  /* 0x0000e80005057a24 */ /* 0x000fe400078e02ff */
[----:B------:R-:W-:Y:S01]  /*a960*/  IMAD.WIDE.U32 R6, R2, c[0x0][0x3a0], RZ ;  /* 0x0000e80002067a25 */ /* 0x000fe200078e00ff */
[----:B------:R-:W-:-:S03]  /*a970*/  ISETP.NE.AND P0, PT, R4, 0x1, PT ;  /* 0x000000010400780c */ /* 0x000fc60003f05270 */
[----:B------:R-:W-:Y:S01]  /*a980*/  IMAD R5, R2, c[0x0][0x3a4], R5 ;  /* 0x0000e90002057a24 */ /* 0x000fe200078e0205 */
[----:B------:R-:W-:Y:S01]  /*a990*/  LEA R2, R193, R209, 0x7 ;  /* 0x000000d1c1027211 */ /* 0x000fe200078e38ff */
[----:B------:R-:W-:Y:S01]  /*a9a0*/  IMAD R237, R237, c[0x0][0x3f0], RZ ;  /* 0x0000fc00eded7a24 */ /* 0x000fe200078e02ff */
[----:B------:R-:W-:Y:S02]  /*a9b0*/  LEA R193, R193, R210, 0x7 ;  /* 0x000000d2c1c17211 */ /* 0x000fe400078e38ff */
[----:B------:R-:W-:Y:S01]  /*a9c0*/  IADD3 R7, R7, R5, RZ ;  /* 0x0000000507077210 */ /* 0x000fe20007ffe0ff */
[----:B------:R-:W-:Y:S01]  /*a9d0*/  IMAD R237, R238, c[0x0][0x3f4], R237 ;  /* 0x0000fd00eeed7a24 */ /* 0x000fe200078e02ed */
[----:B------:R-:W-:-:S03]  /*a9e0*/  MOV R5, R2 ;  /* 0x0000000200057202 */ /* 0x000fc60000000f00 */
[----:B------:R-:W-:-:S04]  /*a9f0*/  @P0 IMAD.HI.U32 R4, R2, c[0x0][0x4ec], RZ ;  /* 0x00013b0002040a27 */ /* 0x000fc800078e00ff */
[----:B------:R-:W-:Y:S01]  /*aa00*/  IMAD.WIDE.U32 R6, R239, c[0x0][0x3e8], R6 ;  /* 0x0000fa00ef067a25 */ /* 0x000fe200078e0006 */
[----:B------:R-:W-:-:S03]  /*aa10*/  @P0 SHF.R.U32.HI R5, RZ, c[0x0][0x4f0], R4 ;  /* 0x00013c00ff050a19 */ /* 0x000fc60000011604 */
[----:B------:R-:W-:Y:S01]  /*aa20*/  IMAD R7, R239, c[0x0][0x3ec], R7 ;  /* 0x0000fb00ef077a24 */ /* 0x000fe200078e0207 */
[----:B------:R-:W-:-:S03]  /*aa30*/  SHF.R.S32.HI R4, RZ, 0x1f, R5 ;  /* 0x0000001fff047819 */ /* 0x000fc60000011405 */
[----:B------:R-:W-:Y:S01]  /*aa40*/  IMAD.WIDE.U32 R238, R238, c[0x0][0x3f0], R6 ;  /* 0x0000fc00eeee7a25 */ /* 0x000fe200078e0006 */
[----:B------:R-:W-:-:S03]  /*aa50*/  IADD3 R6, -R5, RZ, RZ ;  /* 0x000000ff05067210 */ /* 0x000fc60007ffe1ff */
[----:B------:R-:W-:Y:S01]  /*aa60*/  IMAD R4, R4, c[0x0][0x3e0], RZ ;  /* 0x0000f80004047a24 */ /* 0x000fe200078e02ff */
[----:B------:R-:W-:Y:S01]  /*aa70*/  IADD3 R239, R239, R237, RZ ;  /* 0x000000edefef7210 */ /* 0x000fe20007ffe0ff */
[----:B------:R-:W-:Y:S02]  /*aa80*/  IMAD R6, R6, c[0x0][0x4e8], R2 ;  /* 0x00013a0006067a24 */ /* 0x000fe400078e0202 */
[C---:B------:R-:W-:Y:S02]  /*aa90*/  IMAD R4, R5.reuse, c[0x0][0x3e4], R4 ;  /* 0x0000f90005047a24 */ /* 0x040fe400078e0204 */
[----:B------:R-:W-:Y:S01]  /*aaa0*/  IMAD.WIDE.U32 R238, R5, c[0x0][0x3e0], R238 ;  /* 0x0000f80005ee7a25 */ /* 0x000fe200078e00ee */
[----:B------:R-:W-:-:S04]  /*aab0*/  SHF.R.S32.HI R8, RZ, 0x1f, R6 ;  /* 0x0000001fff087819 */ /* 0x000fc80000011406 */
[----:B------:R-:W-:Y:S01]  /*aac0*/  IADD3 R5, R239, R4, RZ ;  /* 0x00000004ef057210 */ /* 0x000fe20007ffe0ff */
[----:B------:R-:W-:Y:S01]  /*aad0*/  IMAD R8, R8, c[0x0][0x3d8], RZ ;  /* 0x0000f60008087a24 */ /* 0x000fe200078e02ff */
[----:B------:R-:W-:-:S03]  /*aae0*/  MOV R4, R238 ;  /* 0x000000ee00047202 */ /* 0x000fc60000000f00 */
[C---:B------:R-:W-:Y:S02]  /*aaf0*/  IMAD R8, R6.reuse, c[0x0][0x3dc], R8 ;  /* 0x0000f70006087a24 */ /* 0x040fe400078e0208 */
[----:B------:R-:W-:-:S05]  /*ab00*/  IMAD.WIDE.U32 R10, R6, c[0x0][0x3d8], R4 ;  /* 0x0000f600060a7a25 */ /* 0x000fca00078e0004 */
[----:B------:R-:W-:Y:S02]  /*ab10*/  LEA R4, P0, R10, c[0x0][0x380], 0x1 ;  /* 0x0000e0000a047a11 */ /* 0x000fe400078008ff */
[----:B------:R-:W-:-:S04]  /*ab20*/  IADD3 R8, R11, R8, RZ ;  /* 0x000000080b087210 */ /* 0x000fc80007ffe0ff */
[----:B------:R-:W-:Y:S01]  /*ab30*/  LEA.HI.X R8, R10, c[0x0][0x384], R8, 0x1, P0 ;  /* 0x0000e1000a087a11 */ /* 0x000fe200000f0c08 */
[----:B------:R-:W-:Y:S05]  /*ab40*/  BRA.DIV ~URZ, `(.L_x_73) ;  /* 0x00001d527f007947 */ /* 0x000fea000b800000 */
[----:B------:R1:W3:Y:S02]  /*ab50*/  SHFL.IDX PT, R9, R8, RZ, 0x181f ;  /* 0x00181fff08097589 */ /* 0x0002e400000e0000 */
.L_x_124:
[----:B------:R-:W-:Y:S05]  /*ab60*/  BRA.DIV ~URZ, `(.L_x_74) ;  /* 0x00001da27f007947 */ /* 0x000fea000b800000 */
[----:B------:R4:W1:Y:S02]  /*ab70*/  SHFL.IDX PT, R2, R4, RZ, 0x181f ;  /* 0x00181fff04027589 */ /* 0x00086400000e0000 */
.L_x_125:
[----:B------:R-:W-:Y:S01]  /*ab80*/  IMAD R3, R3, c[0x0][0x4e8], RZ ;  /* 0x00013a0003037a24 */ /* 0x000fe200078e02ff */
[----:B------:R-:W-:Y:S04]  /*ab90*/  BSSY B0, `(.L_x_75) ;  /* 0x000000f000007945 */ /* 0x000fe80003800000 */
[----:B------:R-:W-:-:S13]  /*aba0*/  ISETP.GE.AND P0, PT, R193, R3, PT ;  /* 0x00000003c100720c */ /* 0x000fda0003f06270 */
[----:B------:R-:W-:Y:S05]  /*abb0*/  @P0 BRA `(.L_x_76) ;  /* 0x000000c000000947 */ /* 0x000fea0003800000 */
[----:B------:R-:W-:Y:S02]  /*abc0*/  ISETP.GE.AND P2, PT, R212, c[0x0][0x3c8], PT ;  /* 0x0000f200d4007a0c */ /* 0x000fe40003f46270 */
[----:B------:R-:W-:Y:S02]  /*abd0*/  ISETP.GE.AND P1, PT, R203, c[0x0][0x3c8], PT ;  /* 0x0000f200cb007a0c */ /* 0x000fe40003f26270 */
[----:B------:R-:W-:-:S09]  /*abe0*/  ISETP.GE.AND P0, PT, R202, c[0x0][0x3c8], PT ;  /* 0x0000f200ca007a0c */ /* 0x000fd20003f06270 */
[-C--:B-1----:R-:W-:Y:S02]  /*abf0*/  @!P2 LEA R10, P5, R212, R2.reuse, 0x1 ;  /* 0x00000002d40aa211 */ /* 0x082fe400078a08ff */
[CC--:B------:R-:W-:Y:S02]  /*ac00*/  @!P1 LEA R6, P4, R203.reuse, R2.reuse, 0x1 ;  /* 0x00000002cb069211 */ /* 0x0c0fe400078808ff */
[----:B------:R-:W-:Y:S02]  /*ac10*/  @!P0 LEA R12, P3, R202, R2, 0x1 ;  /* 0x00000002ca0c8211 */ /* 0x000fe400078608ff */
[-C--:B---3--:R-:W-:Y:S02]  /*ac20*/  @!P2 LEA.HI.X R11, R212, R9.reuse, R213, 0x1, P5 ;  /* 0x00000009d40ba211 */ /* 0x088fe400028f0cd5 */
[-C--:B------:R-:W-:Y:S02]  /*ac30*/  @!P1 LEA.HI.X R7, R203, R9.reuse, R198, 0x1, P4 ;  /* 0x00000009cb079211 */ /* 0x080fe400020f0cc6 */
[----:B------:R-:W-:Y:S01]  /*ac40*/  @!P0 LEA.HI.X R13, R202, R9, R197, 0x1, P3 ;  /* 0x00000009ca0d8211 */ /* 0x000fe200018f0cc5 */
[----:B------:R1:W-:Y:S04]  /*ac50*/  @!P2 ST.E.128 [R10.64], RZ ;  /* 0x000000ff0a00a985 */ /* 0x0003e8000c101d06 */
[----:B------:R1:W-:Y:S04]  /*ac60*/  @!P1 ST.E.128 [R6.64], RZ ;  /* 0x000000ff06009985 */ /* 0x0003e8000c101d06 */
[----:B------:R1:W-:Y:S02]  /*ac70*/  @!P0 ST.E.128 [R12.64], RZ ;  /* 0x000000ff0c008985 */ /* 0x0003e4000c101d06 */
.L_x_76:
[----:B------:R-:W-:Y:S05]  /*ac80*/  BSYNC B0 ;  /* 0x0000000000007941 */ /* 0x000fea0003800000 */
.L_x_75:
[----:B------:R-:W-:Y:S05]  /*ac90*/  BRA.DIV ~URZ, `(.L_x_77) ;  /* 0x00001ce27f007947 */ /* 0x000fea000b800000 */
[----:B---3--:R3:W2:Y:S04]  /*aca0*/  SHFL.IDX PT, R9, R8, 0x1, 0x181f ;  /* 0x00381f0008097f89 */ /* 0x0086a800000e0000 */
[----:B-1----:R3:W1:Y:S02]  /*acb0*/  SHFL.IDX PT, R2, R4, 0x1, 0x181f ;  /* 0x00381f0004027f89 */ /* 0x00266400000e0000 */
.L_x_126:
[----:B------:R-:W-:Y:S01]  /*acc0*/  IADD3 R5, R193, 0x20, RZ ;  /* 0x00000020c1057810 */ /* 0x000fe20007ffe0ff */
[----:B------:R-:W-:Y:S03]  /*acd0*/  BSSY B0, `(.L_x_78) ;  /* 0x000000f000007945 */ /* 0x000fe60003800000 */
        /* <DEDUP_REMOVED lines=8> */
[-C--:B--2---:R-:W-:Y:S02]  /*ad60*/  @!P2 LEA.HI.X R11, R212, R9.reuse, R213, 0x1, P5 ;  /* 0x00000009d40ba211 */ /* 0x084fe400028f0cd5 */
[-C--:B------:R-:W-:Y:S02]  /*ad70*/  @!P1 LEA.HI.X R7, R203, R9.reuse, R198, 0x1, P4 ;  /* 0x00000009cb079211 */ /* 0x080fe400020f0cc6 */
[----:B------:R-:W-:Y:S01]  /*ad80*/  @!P0 LEA.HI.X R13, R202, R9, R197, 0x1, P3 ;  /* 0x00000009ca0d8211 */ /* 0x000fe200018f0cc5 */
[----:B------:R1:W-:Y:S04]  /*ad90*/  @!P2 ST.E.128 [R10.64], RZ ;  /* 0x000000ff0a00a985 */ /* 0x0003e8000c101d06 */
[----:B------:R1:W-:Y:S04]  /*ada0*/  @!P1 ST.E.128 [R6.64], RZ ;  /* 0x000000ff06009985 */ /* 0x0003e8000c101d06 */
[----:B------:R1:W-:Y:S02]  /*adb0*/  @!P0 ST.E.128 [R12.64], RZ ;  /* 0x000000ff0c008985 */ /* 0x0003e4000c101d06 */
.L_x_79:
[----:B------:R-:W-:Y:S05]  /*adc0*/  BSYNC B0 ;  /* 0x0000000000007941 */ /* 0x000fea0003800000 */
.L_x_78:
[----:B------:R-:W-:Y:S05]  /*add0*/  BRA.DIV ~URZ, `(.L_x_80) ;  /* 0x00001c727f007947 */ /* 0x000fea000b800000 */
[----:B--2---:R2:W3:Y:S02]  /*ade0*/  SHFL.IDX PT, R9, R8, 0x2, 0x181f ;  /* 0x00581f0008097f89 */ /* 0x0044e400000e0000 */
.L_x_127:
[----:B------:R-:W-:Y:S05]  /*adf0*/  BRA.DIV ~URZ, `(.L_x_81) ;  /* 0x00001cc27f007947 */ /* 0x000fea000b800000 */
[----:B-1----:R1:W2:Y:S02]  /*ae00*/  SHFL.IDX PT, R2, R4, 0x2, 0x181f ;  /* 0x00581f0004027f89 */ /* 0x0022a400000e0000 */
.L_x_128:
        /* <DEDUP_REMOVED lines=16> */
.L_x_83:
[----:B------:R-:W-:Y:S05]  /*af10*/  BSYNC B0 ;  /* 0x0000000000007941 */ /* 0x000fea0003800000 */
.L_x_82:
[----:B------:R-:W-:Y:S05]  /*af20*/  BRA.DIV ~URZ, `(.L_x_84) ;  /* 0x00001c027f007947 */ /* 0x000fea000b800000 */
[----:B--23--:R-:W2:Y:S04]  /*af30*/  SHFL.IDX PT, R8, R8, 0x3, 0x181f ;  /* 0x00781f0008087f89 */ /* 0x00cea800000e0000 */
[----:B-1--4-:R-:W1:Y:S02]  /*af40*/  SHFL.IDX PT, R4, R4, 0x3, 0x181f ;  /* 0x00781f0004047f89 */ /* 0x012e6400000e0000 */
.L_x_129:
[----:B------:R-:W-:-:S04]  /*af50*/  IADD3 R193, R193, 0x60, RZ ;  /* 0x00000060c1c17810 */ /* 0x000fc80007ffe0ff */
        /* <DEDUP_REMOVED lines=14> */
.L_x_64:
[----:B------:R-:W-:Y:S05]  /*b040*/  BSYNC B1 ;  /* 0x0000000000017941 */ /* 0x000fea0003800000 */
.L_x_48:
[----:B------:R-:W-:-:S13]  /*b050*/  ISETP.NE.AND P0, PT, R211, RZ, PT ;  /* 0x000000ffd300720c */ /* 0x000fda0003f05270 */
[----:B------:R-:W-:Y:S01]  /*b060*/  @P0 WARPSYNC 0xffffffff ;  /* 0xffffffff00000948 */ /* 0x000fe20003800000 */
[----:B------:R-:W-:Y:S06]  /*b070*/  @P0 BAR.SYNC.DEFER_BLOCKING 0x5, 0x100 ;  /* 0x0144000000000b1d */ /* 0x000fec0000010000 */
[----:B------:R-:W4:Y:S04]  /*b080*/  @P0 LDS.128 R192, [0x18100] ;  /* 0x01810000ffc00984 */ /* 0x000f280000000c00 */
[----:B------:R-:W-:Y:S06]  /*b090*/  @P0 BAR.ARV 0x4, 0x100 ;  /* 0x0104000000000b1d */ /* 0x000fec0000002000 */
[----:B------:R-:W-:Y:S05]  /*b0a0*/  @P0 BRA `(.L_x_85) ;  /* 0x00000a5000000947 */ /* 0x000fea0003800000 */
[----:B-1-3--:R-:W-:Y:S01]  /*b0b0*/  LOP3.LUT R3, R201, 0x1f, RZ, 0xc0, !PT ;  /* 0x0000001fc9037812 */ /* 0x00afe200078ec0ff */
[----:B--2---:R-:W-:-:S03]  /*b0c0*/  IMAD.MOV.U32 R8, RZ, RZ, RZ ;  /* 0x000000ffff087224 */ /* 0x004fc600078e00ff */
[----:B------:R-:W-:Y:S01]  /*b0d0*/  ISETP.NE.AND P5, PT, R3, 0x1f, PT ;  /* 0x0000001f0300780c */ /* 0x000fe20003fa5270 */
[----:B------:R-:W-:Y:S10]  /*b0e0*/  BRA.DIV ~URZ, `(.L_x_86) ;  /* 0x00001b127f007947 */ /* 0x000ff4000b800000 */
[----:B------:R1:W2:Y:S02]  /*b0f0*/  SHFL.IDX PT, R4, R0, RZ, 0x1f ;  /* 0x00001fff00047589 */ /* 0x0002a400000e0000 */
.L_x_130:
[----:B------:R-:W-:Y:S05]  /*b100*/  BRA.DIV ~URZ, `(.L_x_87) ;  /* 0x00001b627f007947 */ /* 0x000fea000b800000 */
[----:B-1----:R-:W1:Y:S02]  /*b110*/  SHFL.IDX PT, R0, R0, 0x1, 0x1f ;  /* 0x00201f0000007f89 */ /* 0x002e6400000e0000 */
.L_x_131:
[----:B----4-:R-:W-:Y:S02]  /*b120*/  IMAD.IADD R6, R195, 0x1, R3 ;  /* 0x00000001c3067824 */ /* 0x010fe400078e0203 */
[----:B------:R-:W-:-:S03]  /*b130*/  IMAD.MOV.U32 R9, RZ, RZ, RZ ;  /* 0x000000ffff097224 */ /* 0x000fc600078e00ff */
[----:B------:R-:W-:-:S13]  /*b140*/  ISETP.GE.OR P0, PT, R6, c[0x0][0x53c], !P5 ;  /* 0x00014f0006007a0c */ /* 0x000fda0006f06670 */
[----:B------:R-:W-:Y:S01]  /*b150*/  @!P0 IMAD.MOV.U32 R5, RZ, RZ, 0x4 ;  /* 0x00000004ff058424 */ /* 0x000fe200078e00ff */
[----:B------:R-:W-:-:S03]  /*b160*/  @!P0 MOV R2, 0x4 ;  /* 0x0000000400028802 */ /* 0x000fc60000000f00 */
[----:B------:R-:W-:-:S04]  /*b170*/  @!P0 IMAD.WIDE R10, R6, R5, c[0x0][0x580] ;  /* 0x00016000060a8625 */ /* 0x000fc800078e0205 */
[----:B------:R-:W-:Y:S01]  /*b180*/  @!P0 IMAD.WIDE R6, R6, R2, c[0x0][0x578] ;  /* 0x00015e0006068625 */ /* 0x000fe200078e0202 */
[----:B------:R-:W3:Y:S04]  /*b190*/  @!P0 LDG.E R9, [R10.64] ;  /* 0x000000060a098981 */ /* 0x000ee8000c1e1900 */
[----:B------:R-:W3:Y:S01]  /*b1a0*/  @!P0 LDG.E R8, [R6.64] ;  /* 0x0000000606088981 */ /* 0x000ee2000c1e1900 */
[C---:B------:R-:W-:Y:S02]  /*b1b0*/  ISETP.GE.U32.AND P4, PT, R3.reuse, 0x10, PT ;  /* 0x000000100300780c */ /* 0x040fe40003f86070 */
[C---:B------:R-:W-:Y:S02]  /*b1c0*/  ISETP.GE.U32.AND P3, PT, R3.reuse, 0x8, PT ;  /* 0x000000080300780c */ /* 0x040fe40003f66070 */
[----:B------:R-:W-:-:S02]  /*b1d0*/  ISETP.GE.U32.AND P2, PT, R3, 0x4, PT ;  /* 0x000000040300780c */ /* 0x000fc40003f46070 */
[C---:B------:R-:W-:Y:S02]  /*b1e0*/  ISETP.GE.U32.AND P1, PT, R3.reuse, 0x2, PT ;  /* 0x000000020300780c */ /* 0x040fe40003f26070 */
[----:B------:R-:W-:Y:S02]  /*b1f0*/  ISETP.NE.AND P0, PT, R3, RZ, PT ;  /* 0x000000ff0300720c */ /* 0x000fe40003f05270 */
[----:B------:R-:W-:Y:S01]  /*b200*/  MOV R12, RZ ;  /* 0x000000ff000c7202 */ /* 0x000fe20000000f00 */
[----:B---3--:R-:W-:Y:S01]  /*b210*/  IMAD R11, R8, R9, RZ ;  /* 0x00000009080b7224 */ /* 0x008fe200078e02ff */
[----:B------:R-:W-:Y:S07]  /*b220*/  BRA.DIV ~URZ, `(.L_x_88) ;  /* 0x00001ab27f007947 */ /* 0x000fee000b800000 */
[----:B------:R3:W4:Y:S02]  /*b230*/  SHFL.UP PT, R2, R11, 0x1, RZ ;  /* 0x042000000b027989 */ /* 0x00072400000e00ff */
.L_x_132:
[----:B----4-:R-:W-:-:S04]  /*b240*/  SEL R2, R2, RZ, P0 ;  /* 0x000000ff02027207 */ /* 0x010fc80000000000 */
[----:B---3--:R-:W-:Y:S01]  /*b250*/  IADD3 R11, R11, R2, RZ ;  /* 0x000000020b0b7210 */ /* 0x008fe20007ffe0ff */
[----:B------:R-:W-:Y:S05]  /*b260*/  BRA.DIV ~URZ, `(.L_x_89) ;  /* 0x00001ac27f007947 */ /* 0x000fea000b800000 */
[----:B------:R-:W3:Y:S02]  /*b270*/  SHFL.UP PT, R2, R11, 0x2, RZ ;  /* 0x044000000b027989 */ /* 0x000ee400000e00ff */
[----:B---3--:R-:W-:-:S05]  /*b280*/  SEL R2, R2, RZ, P1 ;  /* 0x000000ff02027207 */ /* 0x008fca0000800000 */
[----:B------:R-:W-:-:S05]  /*b290*/  IMAD.IADD R11, R11, 0x1, R2 ;  /* 0x000000010b0b7824 */ /* 0x000fca00078e0202 */
        /* <DEDUP_REMOVED lines=9> */
[----:B------:R3:W4:Y:S02]  /*b330*/  SHFL.IDX PT, R2, R11, 0x1f, 0x1f ;  /* 0x03e01f000b027f89 */ /* 0x00072400000e0000 */
.L_x_133:
[----:B----4-:R-:W-:Y:S01]  /*b340*/  IMAD R2, R2, c[0x0][0x538], RZ ;  /* 0x00014e0002027a24 */ /* 0x010fe200078e02ff */
[----:B------:R-:W-:Y:S04]  /*b350*/  BSSY B1, `(.L_x_90) ;  /* 0x0000075000017945 */ /* 0x000fe80003800000 */
[----:B-1----:R-:W-:-:S04]  /*b360*/  IADD3 R192, R2, R0, RZ ;  /* 0x0000000002c07210 */ /* 0x002fc80007ffe0ff */
[----:B--2---:R-:W-:-:S13]  /*b370*/  ISETP.GT.AND P6, PT, R192, R4, PT ;  /* 0x00000004c000720c */ /* 0x004fda0003fc4270 */
[----:B------:R-:W-:Y:S05]  /*b380*/  @P6 BRA `(.L_x_91) ;  /* 0x0000023000006947 */ /* 0x000fea0003800000 */
.L_x_95:
[----:B------:R-:W-:-:S04]  /*b390*/  IADD3 R195, R195, 0x1f, RZ ;  /* 0x0000001fc3c37810 */ /* 0x000fc80007ffe0ff */
[----:B------:R-:W-:-:S13]  /*b3a0*/  ISETP.GE.AND P6, PT, R195, c[0x0][0x53c], PT ;  /* 0x00014f00c3007a0c */ /* 0x000fda0003fc6270 */
[----:B------:R-:W-:Y:S05]  /*b3b0*/  @P6 BRA `(.L_x_92) ;  /* 0x000006a000006947 */ /* 0x000fea0003800000 */
[----:B------:R-:W-:Y:S01]  /*b3c0*/  IADD3 R5, R195, R3, RZ ;  /* 0x00000003c3057210 */ /* 0x000fe20007ffe0ff */
[----:B------:R-:W-:-:S03]  /*b3d0*/  CS2R R8, SRZ ;  /* 0x0000000000087805 */ /* 0x000fc6000001ff00 */
[----:B------:R-:W-:-:S13]  /*b3e0*/  ISETP.GE.OR P6, PT, R5, c[0x0][0x53c], !P5 ;  /* 0x00014f0005007a0c */ /* 0x000fda0006fc6670 */
[----:B------:R-:W-:Y:S02]  /*b3f0*/  @!P6 MOV R2, 0x4 ;  /* 0x000000040002e802 */ /* 0x000fe40000000f00 */
[----:B------:R-:W-:-:S03]  /*b400*/  @!P6 MOV R0, 0x4 ;  /* 0x000000040000e802 */ /* 0x000fc60000000f00 */
[----:B------:R-:W-:-:S04]  /*b410*/  @!P6 IMAD.WIDE R6, R5, R2, c[0x0][0x580] ;  /* 0x000160000506e625 */ /* 0x000fc800078e0202 */
[----:B---3--:R-:W-:Y:S01]  /*b420*/  @!P6 IMAD.WIDE R10, R5, R0, c[0x0][0x578] ;  /* 0x00015e00050ae625 */ /* 0x008fe200078e0200 */
[----:B------:R-:W2:Y:S04]  /*b430*/  @!P6 LDG.E R9, [R6.64] ;  /* 0x000000060609e981 */ /* 0x000ea8000c1e1900 */
[----:B------:R-:W2:Y:S02]  /*b440*/  @!P6 LDG.E R8, [R10.64] ;  /* 0x000000060a08e981 */ /* 0x000ea4000c1e1900 */
[----:B--2---:R-:W-:Y:S01]  /*b450*/  IMAD R0, R8, R9, RZ ;  /* 0x0000000908007224 */ /* 0x004fe200078e02ff */
[----:B------:R-:W-:Y:S05]  /*b460*/  BRA.DIV ~URZ, `(.L_x_93) ;  /* 0x00001a727f007947 */ /* 0x000fea000b800000 */
[----:B------:R1:W2:Y:S02]  /*b470*/  SHFL.UP PT, R2, R0, 0x1, RZ ;  /* 0x0420000000027989 */ /* 0x0002a400000e00ff */
.L_x_134:
        /* <DEDUP_REMOVED lines=16> */
.L_x_135:
[----:B--2---:R-:W-:-:S05]  /*b580*/  IMAD R2, R2, c[0x0][0x538], RZ ;  /* 0x00014e0002027a24 */ /* 0x004fca00078e02ff */
[----:B------:R-:W-:-:S04]  /*b590*/  IADD3 R192, R2, R192, RZ ;  /* 0x000000c002c07210 */ /* 0x000fc80007ffe0ff */
[----:B------:R-:W-:-:S13]  /*b5a0*/  ISETP.GT.AND P6, PT, R192, R4, PT ;  /* 0x00000004c000720c */ /* 0x000fda0003fc4270 */
[----:B-1----:R-:W-:Y:S05]  /*b5b0*/  @!P6 BRA `(.L_x_95) ;  /* 0xfffffdd00000e947 */ /* 0x002fea000383ffff */
.L_x_91:
[----:B------:R-:W-:-:S05]  /*b5c0*/  IADD3 R192, -R2, R192, RZ ;  /* 0x000000c002c07210 */ /* 0x000fca0007ffe1ff */
[----:B------:R-:W-:-:S05]  /*b5d0*/  IMAD R0, R11, c[0x0][0x538], R192 ;  /* 0x00014e000b007a24 */ /* 0x000fca00078e02c0 */
[----:B------:R-:W-:Y:S01]  /*b5e0*/  ISETP.GT.AND P0, PT, R0, R4, PT ;  /* 0x000000040000720c */ /* 0x000fe20003f04270 */
[----:B------:R-:W-:-:S12]  /*b5f0*/  BRA.DIV ~URZ, `(.L_x_96) ;  /* 0x00001b027f007947 */ /* 0x000fd8000b800000 */
[----:B------:R-:W-:-:S04]  /*b600*/  VOTE.ANY R10, PT, !P0 ;  /* 0x00000000000a7806 */ /* 0x000fc800040e0100 */
.L_x_136:
[----:B------:R1:W2:Y:S01]  /*b610*/  POPC R0, R10 ;  /* 0x0000000a00007309 */ /* 0x0002a20000000000 */
[----:B------:R-:W-:Y:S05]  /*b620*/  BRA.DIV ~URZ, `(.L_x_97) ;  /* 0x00001b127f007947 */ /* 0x000fea000b800000 */
[----:B--2---:R2:W4:Y:S04]  /*b630*/  SHFL.IDX PT, R9, R9, R0, 0x1f ;  /* 0x00001f0009097589 */ /* 0x00452800000e0000 */
[----:B------:R2:W1:Y:S02]  /*b640*/  SHFL.IDX PT, R8, R8, R0, 0x1f ;  /* 0x00001f0008087589 */ /* 0x00046400000e0000 */
.L_x_137:
[----:B------:R-:W-:Y:S01]  /*b650*/  ISETP.NE.AND P0, PT, R10, RZ, PT ;  /* 0x000000ff0a00720c */ /* 0x000fe20003f05270 */
[----:B------:R-:W-:-:S12]  /*b660*/  BSSY B0, `(.L_x_98) ;  /* 0x0000005000007945 */ /* 0x000fd80003800000 */
[----:B------:R-:W-:Y:S05]  /*b670*/  @!P0 BRA `(.L_x_99) ;  /* 0x0000003000008947 */ /* 0x000fea0003800000 */
[----:B------:R-:W-:Y:S01]  /*b680*/  IADD3 R6, R0, -0x1, RZ ;  /* 0xffffffff00067810 */ /* 0x000fe20007ffe0ff */
[----:B------:R-:W-:Y:S05]  /*b690*/  BRA.DIV ~URZ, `(.L_x_100) ;  /* 0x00001b727f007947 */ /* 0x000fea000b800000 */
[----:B------:R2:W3:Y:S02]  /*b6a0*/  SHFL.IDX PT, R12, R11, R6, 0x1f ;  /* 0x00001f060b0c7589 */ /* 0x0004e400000e0000 */
.L_x_99:
[----:B------:R-:W-:Y:S05]  /*b6b0*/  BSYNC B0 ;  /* 0x0000000000007941 */ /* 0x000fea0003800000 */
.L_x_98:
[-C--:B----4-:R-:W-:Y:S01]  /*b6c0*/  IABS R2, R9.reuse ;  /* 0x0000000900027213 */ /* 0x090fe20000000000 */
[----:B---3--:R-:W-:Y:S01]  /*b6d0*/  IMAD R192, R12, c[0x0][0x538], R192 ;  /* 0x00014e000cc07a24 */ /* 0x008fe200078e02c0 */
[----:B-1----:R-:W-:Y:S02]  /*b6e0*/  IABS R10, R8 ;  /* 0x00000008000a7213 */ /* 0x002fe40000000000 */
[----:B------:R-:W1:Y:S01]  /*b6f0*/  I2F.RP R5, R2 ;  /* 0x0000000200057306 */ /* 0x000e620000209400 */
[----:B------:R-:W-:Y:S01]  /*b700*/  IMAD.IADD R193, R4, 0x1, -R192 ;  /* 0x0000000104c17824 */ /* 0x000fe200078e0ac0 */
[----:B--2---:R-:W-:Y:S01]  /*b710*/  IABS R6, R9 ;  /* 0x0000000900067213 */ /* 0x004fe20000000000 */
[----:B------:R-:W-:Y:S01]  /*b720*/  IMAD.MOV.U32 R4, RZ, RZ, RZ ;  /* 0x000000ffff047224 */ /* 0x000fe200078e00ff */
[----:B------:R-:W-:Y:S02]  /*b730*/  IADD3 R195, R0, R195, RZ ;  /* 0x000000c300c37210 */ /* 0x000fe40007ffe0ff */
[----:B------:R-:W-:Y:S01]  /*b740*/  IABS R7, R193 ;  /* 0x000000c100077213 */ /* 0x000fe20000000000 */
[----:B------:R-:W-:Y:S01]  /*b750*/  IMAD.MOV R6, RZ, RZ, -R6 ;  /* 0x000000ffff067224 */ /* 0x000fe200078e0a06 */
[----:B------:R-:W2:Y:S08]  /*b760*/  I2F.RP R12, R10 ;  /* 0x0000000a000c7306 */ /* 0x000eb00000209400 */
[----:B-1----:R-:W1:Y:S08]  /*b770*/  MUFU.RCP R5, R5 ;  /* 0x0000000500057308 */ /* 0x002e700000001000 */
[----:B--2---:R-:W2:Y:S01]  /*b780*/  MUFU.RCP R12, R12 ;  /* 0x0000000c000c7308 */ /* 0x004ea20000001000 */
[----:B-1----:R-:W-:-:S07]  /*b790*/  IADD3 R5, R5, 0xffffffe, RZ ;  /* 0x0ffffffe05057810 */ /* 0x002fce0007ffe0ff */
[----:B------:R-:W1:Y:S01]  /*b7a0*/  F2I.FTZ.U32.TRUNC.NTZ R5, R5 ;  /* 0x0000000500057305 */ /* 0x000e62000021f000 */
[----:B--2---:R-:W-:-:S07]  /*b7b0*/  IADD3 R12, R12, 0xffffffe, RZ ;  /* 0x0ffffffe0c0c7810 */ /* 0x004fce0007ffe0ff */
[----:B------:R2:W3:Y:S01]  /*b7c0*/  F2I.FTZ.U32.TRUNC.NTZ R13, R12 ;  /* 0x0000000c000d7305 */ /* 0x0004e2000021f000 */
[----:B-1----:R-:W-:-:S04]  /*b7d0*/  IMAD.MOV R11, RZ, RZ, -R5 ;  /* 0x000000ffff0b7224 */ /* 0x002fc800078e0a05 */
[----:B------:R-:W-:-:S04]  /*b7e0*/  IMAD R11, R11, R2, RZ ;  /* 0x000000020b0b7224 */ /* 0x000fc800078e02ff */
[----:B------:R-:W-:-:S04]  /*b7f0*/  IMAD.HI.U32 R11, R5, R11, R4 ;  /* 0x0000000b050b7227 */ /* 0x000fc800078e0004 */
[----:B--2---:R-:W-:Y:S02]  /*b800*/  IMAD.MOV.U32 R12, RZ, RZ, RZ ;  /* 0x000000ffff0c7224 */ /* 0x004fe400078e00ff */
[----:B------:R-:W-:-:S04]  /*b810*/  IMAD.HI.U32 R5, R11, R7, RZ ;  /* 0x000000070b057227 */ /* 0x000fc800078e00ff */
[----:B------:R-:W-:-:S05]  /*b820*/  IMAD R6, R5, R6, R7 ;  /* 0x0000000605067224 */ /* 0x000fca00078e0207 */
[----:B------:R-:W-:-:S13]  /*b830*/  ISETP.GT.U32.AND P1, PT, R2, R6, PT ;  /* 0x000000060200720c */ /* 0x000fda0003f24070 */
[----:B------:R-:W-:Y:S01]  /*b840*/  @!P1 IMAD.IADD R6, R6, 0x1, -R2 ;  /* 0x0000000106069824 */ /* 0x000fe200078e0a02 */
[----:B------:R-:W-:Y:S02]  /*b850*/  @!P1 IADD3 R5, R5, 0x1, RZ ;  /* 0x0000000105059810 */ /* 0x000fe40007ffe0ff */
[----:B------:R-:W-:Y:S02]  /*b860*/  ISETP.NE.AND P1, PT, R9, RZ, PT ;  /* 0x000000ff0900720c */ /* 0x000fe40003f25270 */
[----:B------:R-:W-:Y:S02]  /*b870*/  ISETP.GE.U32.AND P2, PT, R6, R2, PT ;  /* 0x000000020600720c */ /* 0x000fe40003f46070 */
[----:B------:R-:W-:Y:S02]  /*b880*/  LOP3.LUT R2, R193, R9, RZ, 0x3c, !PT ;  /* 0x00000009c1027212 */ /* 0x000fe400078e3cff */
[----:B---3--:R-:W-:Y:S02]  /*b890*/  IADD3 R6, RZ, -R13, RZ ;  /* 0x8000000dff067210 */ /* 0x008fe40007ffe0ff */
[----:B------:R-:W-:-:S02]  /*b8a0*/  ISETP.GE.AND P0, PT, R2, RZ, PT ;  /* 0x000000ff0200720c */ /* 0x000fc40003f06270 */
[----:B------:R-:W-:Y:S01]  /*b8b0*/  IABS R2, R8 ;  /* 0x0000000800027213 */ /* 0x000fe20000000000 */
[----:B------:R-:W-:-:S04]  /*b8c0*/  IMAD R6, R6, R10, RZ ;  /* 0x0000000a06067224 */ /* 0x000fc800078e02ff */
[----:B------:R-:W-:Y:S01]  /*b8d0*/  @P2 IADD3 R5, R5, 0x1, RZ ;  /* 0x0000000105052810 */ /* 0x000fe20007ffe0ff */
[----:B------:R-:W-:-:S04]  /*b8e0*/  IMAD.HI.U32 R6, R13, R6, R12 ;  /* 0x000000060d067227 */ /* 0x000fc800078e000c */
[----:B------:R-:W-:Y:S02]  /*b8f0*/  IMAD.MOV R2, RZ, RZ, -R2 ;  /* 0x000000ffff027224 */ /* 0x000fe400078e0a02 */
        /* <DEDUP_REMOVED lines=8> */
[-C--:B------:R-:W-:Y:S02]  /*b980*/  @!P1 IADD3 R2, R2, -R10.reuse, RZ ;  /* 0x8000000a02029210 */ /* 0x080fe40007ffe0ff */
[----:B------:R-:W-:Y:S02]  /*b990*/  @!P1 IADD3 R6, R6, 0x1, RZ ;  /* 0x0000000106069810 */ /* 0x000fe40007ffe0ff */
[----:B------:R-:W-:Y:S02]  /*b9a0*/  ISETP.GE.U32.AND P2, PT, R2, R10, PT ;  /* 0x0000000a0200720c */ /* 0x000fe40003f46070 */
[----:B------:R-:W-:Y:S02]  /*b9b0*/  LOP3.LUT R2, R5, R8, RZ, 0x3c, !PT ;  /* 0x0000000805027212 */ /* 0x000fe400078e3cff */
[----:B------:R-:W-:Y:S02]  /*b9c0*/  ISETP.NE.AND P1, PT, R8, RZ, PT ;  /* 0x000000ff0800720c */ /* 0x000fe40003f25270 */
[----:B------:R-:W-:-:S07]  /*b9d0*/  ISETP.GE.AND P0, PT, R2, RZ, PT ;  /* 0x000000ff0200720c */ /* 0x000fce0003f06270 */
[----:B------:R-:W-:-:S06]  /*b9e0*/  @P2 IADD3 R6, R6, 0x1, RZ ;  /* 0x0000000106062810 */ /* 0x000fcc0007ffe0ff */
[----:B------:R-:W-:Y:S01]  /*b9f0*/  @!P0 IMAD.MOV R6, RZ, RZ, -R6 ;  /* 0x000000ffff068224 */ /* 0x000fe200078e0a06 */
[----:B------:R-:W-:-:S05]  /*ba00*/  @!P1 LOP3.LUT R6, RZ, R8, RZ, 0x33, !PT ;  /* 0x00000008ff069212 */ /* 0x000fca00078e33ff */
[--C-:B------:R-:W-:Y:S02]  /*ba10*/  IMAD.MOV R2, RZ, RZ, -R6.reuse ;  /* 0x000000ffff027224 */ /* 0x100fe400078e0a06 */
[C---:B------:R-:W-:Y:S02]  /*ba20*/  IMAD R6, R8.reuse, 0x1000000, R6 ;  /* 0x0100000008067824 */ /* 0x040fe400078e0206 */
[----:B------:R-:W-:-:S04]  /*ba30*/  IMAD R2, R8, R2, R5 ;  /* 0x0000000208027224 */ /* 0x000fc800078e0205 */
[----:B------:R-:W-:Y:S01]  /*ba40*/  IMAD R194, R2, 0x10000, R6 ;  /* 0x0001000002c27824 */ /* 0x000fe200078e0206 */
[----:B------:R-:W-:Y:S05]  /*ba50*/  BRA `(.L_x_101) ;  /* 0x0000004000007947 */ /* 0x000fea0003800000 */
.L_x_92:
[----:B------:R-:W-:Y:S01]  /*ba60*/  IMAD.MOV.U32 R192, RZ, RZ, R4 ;  /* 0x000000ffffc07224 */ /* 0x000fe200078e0004 */
[----:B------:R-:W-:Y:S01]  /*ba70*/  MOV R194, RZ ;  /* 0x000000ff00c27202 */ /* 0x000fe20000000f00 */
[----:B------:R-:W-:Y:S01]  /*ba80*/  IMAD.MOV.U32 R193, RZ, RZ, RZ ;  /* 0x000000ffffc17224 */ /* 0x000fe200078e00ff */
[----:B------:R-:W-:Y:S02]  /*ba90*/  MOV R195, c[0x0][0x53c] ;  /* 0x00014f0000c37a02 */ /* 0x000fe40000000f00 */
.L_x_101:
[----:B------:R-:W-:Y:S05]  /*baa0*/  BSYNC B1 ;  /* 0x0000000000017941 */ /* 0x000fea0003800000 */
.L_x_90:
[----:B------:R-:W-:Y:S01]  /*bab0*/  WARPSYNC 0xffffffff ;  /* 0xffffffff00007948 */ /* 0x000fe20003800000 */
[----:B------:R-:W-:Y:S01]  /*bac0*/  BAR.SYNC.DEFER_BLOCKING 0x4, 0x100 ;  /* 0x0104000000007b1d */ /* 0x000fe20000010000 */
[----:B------:R-:W-:-:S13]  /*bad0*/  ISETP.NE.AND P0, PT, R3, RZ, PT ;  /* 0x000000ff0300720c */ /* 0x000fda0003f05270 */
[----:B------:R1:W-:Y:S04]  /*bae0*/  @!P0 STS.128 [0x18100], R192 ;  /* 0x018100c0ff008388 */ /* 0x0003e80000000c00 */
[----:B------:R-:W-:Y:S06]  /*baf0*/  BAR.ARV 0x5, 0x100 ;  /* 0x0144000000007b1d */ /* 0x000fec0000002000 */
.L_x_85:
[----:B----4-:R-:W-:-:S13]  /*bb00*/  ISETP.GE.AND P0, PT, R195, c[0x0][0x53c], PT ;  /* 0x00014f00c3007a0c */ /* 0x010fda0003f06270 */
[----:B-123--:R-:W-:Y:S01]  /*bb10*/  @P0 CALL.REL.NOINC `(.L_x_102) ;  /* 0x0000001000000944 */ /* 0x00efe20003c00000 */
[----:B------:R-:W-:Y:S05]  /*bb20*/  BRA `(.L_x_103) ;  /* 0xffff58d000007947 */ /* 0x000fea000383ffff */
.L_x_102:
[----:B------:R-:W-:Y:S05]  /*bb30*/  EXIT ;  /* 0x000000000000794d */ /* 0x000fea0003800000 */
.L_x_14:
[----:B------:R-:W-:Y:S01]  /*bb40*/  IMAD.MOV.U32 R11, RZ, RZ, R9 ;  /* 0x000000ffff0b7224 */ /* 0x000fe200078e0009 */
[----:B------:R-:W-:Y:S02]  /*bb50*/  MOV R5, 0x1 ;  /* 0x0000000100057802 */ /* 0x000fe40000000f00 */
[----:B------:R-:W-:Y:S02]  /*bb60*/  MOV R2, 0xbb80 ;  /* 0x0000bb8000027802 */ /* 0x000fe40000000f00 */
[----:B------:R-:W-:Y:S05]  /*bb70*/  CALL.REL.NOINC `($__internal_2_$__cuda_sm70_shflsync_up_p) ;  /* 0x0000179000007944 */ /* 0x000fea0003c00000 */
[----:B--2---:R-:W-:Y:S01]  /*bb80*/  MOV R2, R5 ;  /* 0x0000000500027202 */ /* 0x004fe20000000f00 */
[----:B-1----:R-:W-:Y:S05]  /*bb90*/  BRA `(.L_x_104) ;  /* 0xffff48d000007947 */ /* 0x002fea000383ffff */
.L_x_15:
[----:B------:R-:W-:Y:S01]  /*bba0*/  IMAD.MOV.U32 R11, RZ, RZ, R9 ;  /* 0x000000ffff0b7224 */ /* 0x000fe200078e0009 */
[----:B------:R-:W-:Y:S02]  /*bbb0*/  MOV R5, 0x2 ;  /* 0x0000000200057802 */ /* 0x000fe40000000f00 */
[----:B------:R-:W-:Y:S02]  /*bbc0*/  MOV R2, 0xbbe0 ;  /* 0x0000bbe000027802 */ /* 0x000fe40000000f00 */
[----:B------:R-:W-:Y:S05]  /*bbd0*/  CALL.REL.NOINC `($__internal_2_$__cuda_sm70_shflsync_up_p) ;  /* 0x0000173000007944 */ /* 0x000fea0003c00000 */
[----:B--2---:R-:W-:Y:S02]  /*bbe0*/  SEL R5, R5, RZ, P4 ;  /* 0x000000ff05057207 */ /* 0x004fe40002000000 */
[----:B------:R-:W-:-:S03]  /*bbf0*/  MOV R2, 0xbc40 ;  /* 0x0000bc4000027802 */ /* 0x000fc60000000f00 */
[----:B------:R-:W-:Y:S01]  /*bc00*/  IMAD.IADD R9, R9, 0x1, R5 ;  /* 0x0000000109097824 */ /* 0x000fe200078e0205 */
[----:B------:R-:W-:-:S03]  /*bc10*/  MOV R5, 0x4 ;  /* 0x0000000400057802 */ /* 0x000fc60000000f00 */
[----:B-1----:R-:W-:Y:S02]  /*bc20*/  IMAD.MOV.U32 R11, RZ, RZ, R9 ;  /* 0x000000ffff0b7224 */ /* 0x002fe400078e0009 */
        /* <DEDUP_REMOVED lines=13> */
[----:B--2---:R-:W-:Y:S01]  /*bd00*/  SEL R5, R5, RZ, P1 ;  /* 0x000000ff05057207 */ /* 0x004fe20000800000 */
[----:B------:R-:W-:Y:S01]  /*bd10*/  IMAD.MOV.U32 R6, RZ, RZ, 0x1f ;  /* 0x0000001fff067424 */ /* 0x000fe200078e00ff */
[----:B------:R-:W-:-:S03]  /*bd20*/  MOV R2, 0xbd70 ;  /* 0x0000bd7000027802 */ /* 0x000fc60000000f00 */
[----:B------:R-:W-:Y:S01]  /*bd30*/  IMAD.IADD R9, R9, 0x1, R5 ;  /* 0x0000000109097824 */ /* 0x000fe200078e0205 */
[----:B------:R-:W-:-:S03]  /*bd40*/  MOV R5, 0x1f ;  /* 0x0000001f00057802 */ /* 0x000fc60000000f00 */
[----:B------:R-:W-:Y:S02]  /*bd50*/  IMAD.MOV.U32 R7, RZ, RZ, R9 ;  /* 0x000000ffff077224 */ /* 0x000fe400078e0009 */
[----:B-1----:R-:W-:Y:S05]  /*bd60*/  CALL.REL.NOINC `($__internal_1_$__cuda_sm70_shflsync_idx_p) ;  /* 0x0000155000007944 */ /* 0x002fea0003c00000 */
[----:B------:R-:W-:Y:S05]  /*bd70*/  BRA `(.L_x_105) ;  /* 0xffff47f000007947 */ /* 0x000fea000383ffff */
.L_x_17:
[----:B------:R-:W-:Y:S02]  /*bd80*/  SEL R2, RZ, 0x1, P0 ;  /* 0x00000001ff027807 */ /* 0x000fe40000000000 */
[----:B------:R-:W-:Y:S02]  /*bd90*/  MOV R0, 0xbdb0 ;  /* 0x0000bdb000007802 */ /* 0x000fe40000000f00 */
[----:B------:R-:W-:Y:S05]  /*bda0*/  CALL.REL.NOINC `($__internal_3_$__cuda_sm70_votesync_ballot) ;  /* 0x000015b000007944 */ /* 0x000fea0003c00000 */
[----:B------:R-:W-:Y:S05]  /*bdb0*/  BRA `(.L_x_106) ;  /* 0xffff484000007947 */ /* 0x000fea000383ffff */
.L_x_18:
[----:B------:R-:W-:Y:S01]  /*bdc0*/  IMAD.MOV.U32 R7, RZ, RZ, R8 ;  /* 0x000000ffff077224 */ /* 0x000fe200078e0008 */
[----:B--2---:R-:W-:Y:S01]  /*bdd0*/  MOV R6, R0 ;  /* 0x0000000000067202 */ /* 0x004fe20000000f00 */
[----:B------:R-:W-:Y:S01]  /*bde0*/  IMAD.MOV.U32 R5, RZ, RZ, 0x1f ;  /* 0x0000001fff057424 */ /* 0x000fe200078e00ff */
[----:B------:R-:W-:Y:S02]  /*bdf0*/  MOV R2, 0xbe10 ;  /* 0x0000be1000027802 */ /* 0x000fe40000000f00 */
[----:B-1----:R-:W-:Y:S05]  /*be00*/  CALL.REL.NOINC `($__internal_1_$__cuda_sm70_shflsync_idx_p) ;  /* 0x000014b000007944 */ /* 0x002fea0003c00000 */
[----:B------:R-:W-:Y:S01]  /*be10*/  IMAD.MOV.U32 R8, RZ, RZ, R5 ;  /* 0x000000ffff087224 */ /* 0x000fe200078e0005 */
[----:B------:R-:W-:Y:S01]  /*be20*/  MOV R7, R4 ;  /* 0x0000000400077202 */ /* 0x000fe20000000f00 */
[----:B------:R-:W-:Y:S01]  /*be30*/  IMAD.MOV.U32 R11, RZ, RZ, RZ ;  /* 0x000000ffff0b7224 */ /* 0x000fe200078e00ff */
[----:B------:R-:W-:Y:S01]  /*be40*/  MOV R6, R0 ;  /* 0x0000000000067202 */ /* 0x000fe20000000f00 */
[----:B------:R-:W-:Y:S01]  /*be50*/  IMAD.MOV.U32 R5, RZ, RZ, 0x1f ;  /* 0x0000001fff057424 */ /* 0x000fe200078e00ff */
[----:B------:R-:W-:-:S02]  /*be60*/  MOV R2, 0xbe80 ;  /* 0x0000be8000027802 */ /* 0x000fc40000000f00 */
[----:B------:R-:W-:Y:S05]  /*be70*/  CALL.REL.NOINC `($__internal_1_$__cuda_sm70_shflsync_idx_p) ;  /* 0x0000144000007944 */ /* 0x000fea0003c00000 */
[----:B------:R-:W-:Y:S01]  /*be80*/  MOV R4, R5 ;  /* 0x0000000500047202 */ /* 0x000fe20000000f00 */
[----:B------:R-:W-:Y:S05]  /*be90*/  BRA `(.L_x_107) ;  /* 0xffff47b000007947 */ /* 0x000fea000383ffff */
.L_x_21:
[----:B------:R-:W-:Y:S01]  /*bea0*/  IMAD.MOV.U32 R7, RZ, RZ, R9 ;  /* 0x000000ffff077224 */ /* 0x000fe200078e0009 */
[----:B------:R-:W-:-:S02]  /*beb0*/  MOV R5, 0x1f ;  /* 0x0000001f00057802 */ /* 0x000fc40000000f00 */
[----:B------:R-:W-:Y:S02]  /*bec0*/  MOV R2, 0xbee0 ;  /* 0x0000bee000027802 */ /* 0x000fe40000000f00 */
[----:B-1234-:R-:W-:Y:S05]  /*bed0*/  CALL.REL.NOINC `($__internal_1_$__cuda_sm70_shflsync_idx_p) ;  /* 0x000013e000007944 */ /* 0x01efea0003c00000 */
[----:B------:R-:W-:Y:S01]  /*bee0*/  MOV R11, R5 ;  /* 0x00000005000b7202 */ /* 0x000fe20000000f00 */
[----:B------:R-:W-:Y:S05]  /*bef0*/  BRA `(.L_x_20) ;  /* 0xffff47b000007947 */ /* 0x000fea000383ffff */
.L_x_29:
[----:B------:R-:W-:Y:S01]  /*bf00*/  IMAD.MOV.U32 R7, RZ, RZ, R12 ;  /* 0x000000ffff077224 */ /* 0x000fe200078e000c */
[----:B------:R-:W-:Y:S01]  /*bf10*/  MOV R6, RZ ;  /* 0x000000ff00067202 */ /* 0x000fe20000000f00 */
[----:B------:R-:W-:Y:S01]  /*bf20*/  IMAD.MOV.U32 R5, RZ, RZ, 0x181f ;  /* 0x0000181fff057424 */ /* 0x000fe200078e00ff */
[----:B------:R-:W-:Y:S02]  /*bf30*/  MOV R2, 0xbf50 ;  /* 0x0000bf5000027802 */ /* 0x000fe40000000f00 */
[----:B------:R-:W-:Y:S05]  /*bf40*/  CALL.REL.NOINC `($__internal_1_$__cuda_sm70_shflsync_idx_p) ;  /* 0x0000137000007944 */ /* 0x000fea0003c00000 */
[----:B------:R-:W-:Y:S01]  /*bf50*/  MOV R14, R5 ;  /* 0x00000005000e7202 */ /* 0x000fe20000000f00 */
[----:B------:R-:W-:Y:S05]  /*bf60*/  BRA `(.L_x_108) ;  /* 0xffff634000007947 */ /* 0x000fea000383ffff */
.L_x_30:
[----:B------:R-:W-:Y:S01]  /*bf70*/  IMAD.MOV.U32 R7, RZ, RZ, R13 ;  /* 0x000000ffff077224 */ /* 0x000fe200078e000d */
[----:B------:R-:W-:Y:S01]  /*bf80*/  MOV R6, RZ ;  /* 0x000000ff00067202 */ /* 0x000fe20000000f00 */
[----:B------:R-:W-:Y:S01]  /*bf90*/  IMAD.MOV.U32 R5, RZ, RZ, 0x181f ;  /* 0x0000181fff057424 */ /* 0x000fe200078e00ff */
[----:B------:R-:W-:Y:S02]  /*bfa0*/  MOV R2, 0xbfc0 ;  /* 0x0000bfc000027802 */ /* 0x000fe40000000f00 */
[----:B-12---:R-:W-:Y:S05]  /*bfb0*/  CALL.REL.NOINC `($__internal_1_$__cuda_sm70_shflsync_idx_p) ;  /* 0x0000130000007944 */ /* 0x006fea0003c00000 */
[----:B------:R-:W-:Y:S01]  /*bfc0*/  MOV R2, R5 ;  /* 0x0000000500027202 */ /* 0x000fe20000000f00 */
[----:B------:R-:W-:Y:S05]  /*bfd0*/  BRA `(.L_x_109) ;  /* 0xffff62f000007947 */ /* 0x000fea000383ffff */
.L_x_33:
[----:B--2---:R-:W-:Y:S01]  /*bfe0*/  IMAD.MOV.U32 R7, RZ, RZ, R12 ;  /* 0x000000ffff077224 */ /* 0x004fe200078e000c */
[----:B------:R-:W-:Y:S01]  /*bff0*/  MOV R6, 0x1 ;  /* 0x0000000100067802 */ /* 0x000fe20000000f00 */
[----:B------:R-:W-:Y:S01]  /*c000*/  IMAD.MOV.U32 R5, RZ, RZ, 0x181f ;  /* 0x0000181fff057424 */ /* 0x000fe200078e00ff */
[----:B----4-:R-:W-:-:S02]  /*c010*/  MOV R2, 0xc030 ;  /* 0x0000c03000027802 */ /* 0x010fc40000000f00 */
[----:B-1-3--:R-:W-:Y:S05]  /*c020*/  CALL.REL.NOINC `($__internal_1_$__cuda_sm70_shflsync_idx_p) ;  /* 0x0000129000007944 */ /* 0x00afea0003c00000 */
[----:B------:R-:W-:Y:S01]  /*c030*/  IMAD.MOV.U32 R14, RZ, RZ, R5 ;  /* 0x000000ffff0e7224 */ /* 0x000fe200078e0005 */
[----:B------:R-:W-:Y:S01]  /*c040*/  MOV R6, 0x1 ;  /* 0x0000000100067802 */ /* 0x000fe20000000f00 */
[----:B------:R-:W-:Y:S01]  /*c050*/  IMAD.MOV.U32 R7, RZ, RZ, R13 ;  /* 0x000000ffff077224 */ /* 0x000fe200078e000d */
[----:B------:R-:W-:-:S02]  /*c060*/  MOV R5, 0x181f ;  /* 0x0000181f00057802 */ /* 0x000fc40000000f00 */
[----:B------:R-:W-:Y:S02]  /*c070*/  MOV R2, 0xc090 ;  /* 0x0000c09000027802 */ /* 0x000fe40000000f00 */
[----:B------:R-:W-:Y:S05]  /*c080*/  CALL.REL.NOINC `($__internal_1_$__cuda_sm70_shflsync_idx_p) ;  /* 0x0000123000007944 */ /* 0x000fea0003c00000 */
[----:B------:R-:W-:Y:S05]  /*c090*/  BRA `(.L_x_110) ;  /* 0xffff637000007947 */ /* 0x000fea000383ffff */
.L_x_36:
[----:B-1----:R-:W-:Y:S01]  /*c0a0*/  IMAD.MOV.U32 R7, RZ, RZ, R12 ;  /* 0x000000ffff077224 */ /* 0x002fe200078e000c */
[----:B------:R-:W-:Y:S01]  /*c0b0*/  MOV R6, 0x2 ;  /* 0x0000000200067802 */ /* 0x000fe20000000f00 */
[----:B---3--:R-:W-:Y:S01]  /*c0c0*/  IMAD.MOV.U32 R5, RZ, RZ, 0x181f ;  /* 0x0000181fff057424 */ /* 0x008fe200078e00ff */
[----:B------:R-:W-:Y:S02]  /*c0d0*/  MOV R2, 0xc0f0 ;  /* 0x0000c0f000027802 */ /* 0x000fe40000000f00 */
[----:B--2---:R-:W-:Y:S05]  /*c0e0*/  CALL.REL.NOINC `($__internal_1_$__cuda_sm70_shflsync_idx_p) ;  /* 0x000011d000007944 */ /* 0x004fea0003c00000 */
[----:B------:R-:W-:Y:S01]  /*c0f0*/  MOV R14, R5 ;  /* 0x00000005000e7202 */ /* 0x000fe20000000f00 */
[----:B------:R-:W-:Y:S05]  /*c100*/  BRA `(.L_x_111) ;  /* 0xffff643000007947 */ /* 0x000fea000383ffff */
.L_x_37:
[----:B------:R-:W-:Y:S01]  /*c110*/  IMAD.MOV.U32 R7, RZ, RZ, R13 ;  /* 0x000000ffff077224 */ /* 0x000fe200078e000d */
[----:B------:R-:W-:Y:S01]  /*c120*/  MOV R6, 0x2 ;  /* 0x0000000200067802 */ /* 0x000fe20000000f00 */
[----:B---3--:R-:W-:Y:S01]  /*c130*/  IMAD.MOV.U32 R5, RZ, RZ, 0x181f ;  /* 0x0000181fff057424 */ /* 0x008fe200078e00ff */
[----:B------:R-:W-:Y:S02]  /*c140*/  MOV R2, 0xc160 ;  /* 0x0000c16000027802 */ /* 0x000fe40000000f00 */
[----:B-12-4-:R-:W-:Y:S05]  /*c150*/  CALL.REL.NOINC `($__internal_1_$__cuda_sm70_shflsync_idx_p) ;  /* 0x0000116000007944 */ /* 0x016fea0003c00000 */
[----:B------:R-:W-:Y:S05]  /*c160*/  BRA `(.L_x_112) ;  /* 0xffff63f000007947 */ /* 0x000fea000383ffff */
.L_x_40:
[----:B-1----:R-:W-:Y:S01]  /*c170*/  IMAD.MOV.U32 R7, RZ, RZ, R12 ;  /* 0x000000ffff077224 */ /* 0x002fe200078e000c */
[----:B------:R-:W-:Y:S01]  /*c180*/  MOV R6, 0x3 ;  /* 0x0000000300067802 */ /* 0x000fe20000000f00 */
[----:B------:R-:W-:Y:S01]  /*c190*/  IMAD.MOV.U32 R5, RZ, RZ, 0x181f ;  /* 0x0000181fff057424 */ /* 0x000fe200078e00ff */
[----:B------:R-:W-:-:S02]  /*c1a0*/  MOV R2, 0xc1c0 ;  /* 0x0000c1c000027802 */ /* 0x000fc40000000f00 */
[----:B--234-:R-:W-:Y:S05]  /*c1b0*/  CALL.REL.NOINC `($__internal_1_$__cuda_sm70_shflsync_idx_p) ;  /* 0x0000110000007944 */ /* 0x01cfea0003c00000 */
[----:B------:R-:W-:Y:S01]  /*c1c0*/  IMAD.MOV.U32 R12, RZ, RZ, R5 ;  /* 0x000000ffff0c7224 */ /* 0x000fe200078e0005 */
[----:B------:R-:W-:Y:S01]  /*c1d0*/  MOV R6, 0x3 ;  /* 0x0000000300067802 */ /* 0x000fe20000000f00 */
[----:B------:R-:W-:Y:S01]  /*c1e0*/  IMAD.MOV.U32 R7, RZ, RZ, R13 ;  /* 0x000000ffff077224 */ /* 0x000fe200078e000d */
[----:B------:R-:W-:-:S02]  /*c1f0*/  MOV R5, 0x181f ;  /* 0x0000181f00057802 */ /* 0x000fc40000000f00 */
[----:B------:R-:W-:Y:S02]  /*c200*/  MOV R2, 0xc220 ;  /* 0x0000c22000027802 */ /* 0x000fe40000000f00 */
[----:B------:R-:W-:Y:S05]  /*c210*/  CALL.REL.NOINC `($__internal_1_$__cuda_sm70_shflsync_idx_p) ;  /* 0x000010a000007944 */ /* 0x000fea0003c00000 */
[----:B------:R-:W-:Y:S01]  /*c220*/  MOV R13, R5 ;  /* 0x00000005000d7202 */ /* 0x000fe20000000f00 */
[----:B------:R-:W-:Y:S05]  /*c230*/  BRA `(.L_x_113) ;  /* 0xffff646000007947 */ /* 0x000fea000383ffff */
.L_x_45:
[----:B------:R-:W-:Y:S01]  /*c240*/  IMAD.MOV.U32 R7, RZ, RZ, R246 ;  /* 0x000000ffff077224 */ /* 0x000fe200078e00f6 */
[----:B------:R-:W-:Y:S01]  /*c250*/  MOV R4, 0x1f ;  /* 0x0000001f00047802 */ /* 0x000fe20000000f00 */
[----:B------:R-:W-:Y:S01]  /*c260*/  IMAD.MOV.U32 R6, RZ, RZ, 0x2 ;  /* 0x00000002ff067424 */ /* 0x000fe200078e00ff */
[----:B------:R-:W-:Y:S02]  /*c270*/  MOV R2, 0xffffffff ;  /* 0xffffffff00027802 */ /* 0x000fe40000000f00 */
[----:B------:R-:W-:Y:S02]  /*c280*/  MOV R5, 0xc2a0 ;  /* 0x0000c2a000057802 */ /* 0x000fe40000000f00 */
[----:B------:R-:W-:Y:S05]  /*c290*/  CALL.REL.NOINC `($__internal_0_$__cuda_sm70_shflsync_bfly_p) ;  /* 0x00000fd000007944 */ /* 0x000fea0003c00000 */
[----:B--2---:R-:W-:Y:S01]  /*c2a0*/  FADD.FTZ R0, R246, R6 ;  /* 0x00000006f6007221 */ /* 0x004fe20000010000 */
[----:B------:R-:W-:Y:S02]  /*c2b0*/  MOV R6, 0x1 ;  /* 0x0000000100067802 */ /* 0x000fe40000000f00 */
[----:B------:R-:W-:Y:S02]  /*c2c0*/  MOV R5, 0xc2f0 ;  /* 0x0000c2f000057802 */ /* 0x000fe40000000f00 */
[----:B-1----:R-:W-:-:S02]  /*c2d0*/  MOV R7, R0 ;  /* 0x0000000000077202 */ /* 0x002fc40000000f00 */
[----:B------:R-:W-:Y:S05]  /*c2e0*/  CALL.REL.NOINC `($__internal_0_$__cuda_sm70_shflsync_bfly_p) ;  /* 0x00000f8000007944 */ /* 0x000fea0003c00000 */
[----:B--2---:R-:W-:Y:S01]  /*c2f0*/  FADD.FTZ R0, R0, R6 ;  /* 0x0000000600007221 */ /* 0x004fe20000010000 */
[----:B-1----:R-:W-:-:S02]  /*c300*/  MOV R7, R245 ;  /* 0x000000f500077202 */ /* 0x002fc40000000f00 */
[----:B------:R-:W-:Y:S02]  /*c310*/  MOV R6, 0x2 ;  /* 0x0000000200067802 */ /* 0x000fe40000000f00 */
[----:B------:R-:W-:Y:S02]  /*c320*/  MOV R5, 0xc340 ;  /* 0x0000c34000057802 */ /* 0x000fe40000000f00 */
[----:B------:R-:W-:Y:S05]  /*c330*/  CALL.REL.NOINC `($__internal_0_$__cuda_sm70_shflsync_bfly_p) ;  /* 0x00000f3000007944 */ /* 0x000fea0003c00000 */
[----:B--2---:R-:W-:Y:S01]  /*c340*/  FADD.FTZ R245, R245, R6 ;  /* 0x00000006f5f57221 */ /* 0x004fe20000010000 */
[----:B------:R-:W-:Y:S02]  /*c350*/  MOV R6, 0x1 ;  /* 0x0000000100067802 */ /* 0x000fe40000000f00 */
[----:B------:R-:W-:Y:S02]  /*c360*/  MOV R5, 0xc390 ;  /* 0x0000c39000057802 */ /* 0x000fe40000000f00 */
[----:B-1----:R-:W-:Y:S02]  /*c370*/  MOV R7, R245 ;  /* 0x000000f500077202 */ /* 0x002fe40000000f00 */
[----:B------:R-:W-:Y:S05]  /*c380*/  CALL.REL.NOINC `($__internal_0_$__cuda_sm70_shflsync_bfly_p) ;  /* 0x00000ee000007944 */ /* 0x000fea0003c00000 */
[----:B-12---:R-:W-:Y:S01]  /*c390*/  MOV R4, R6 ;  /* 0x0000000600047202 */ /* 0x006fe20000000f00 */
[----:B------:R-:W-:Y:S05]  /*c3a0*/  BRA `(.L_x_114) ;  /* 0xffffb46000007947 */ /* 0x000fea000383ffff */
.L_x_52:
[----:B--234-:R-:W-:Y:S01]  /*c3b0*/  IMAD.MOV.U32 R7, RZ, RZ, R4 ;  /* 0x000000ffff077224 */ /* 0x01cfe200078e0004 */
[----:B------:R-:W-:Y:S01]  /*c3c0*/  MOV R6, RZ ;  /* 0x000000ff00067202 */ /* 0x000fe20000000f00 */
[----:B------:R-:W-:Y:S01]  /*c3d0*/  IMAD.MOV.U32 R5, RZ, RZ, 0x181f ;  /* 0x0000181fff057424 */ /* 0x000fe200078e00ff */
[----:B------:R-:W-:-:S02]  /*c3e0*/  MOV R2, 0xc400 ;  /* 0x0000c40000027802 */ /* 0x000fc40000000f00 */
[----:B-1----:R-:W-:Y:S05]  /*c3f0*/  CALL.REL.NOINC `($__internal_1_$__cuda_sm70_shflsync_idx_p) ;  /* 0x00000ec000007944 */ /* 0x002fea0003c00000 */
[----:B------:R-:W-:Y:S01]  /*c400*/  MOV R57, R5 ;  /* 0x0000000500397202 */ /* 0x000fe20000000f00 */
[----:B------:R-:W-:Y:S05]  /*c410*/  BRA `(.L_x_115) ;  /* 0xffffca9000007947 */ /* 0x000fea000383ffff */
.L_x_53:
[----:B------:R-:W-:Y:S01]  /*c420*/  IMAD.MOV.U32 R7, RZ, RZ, R56 ;  /* 0x000000ffff077224 */ /* 0x000fe200078e0038 */
[----:B------:R-:W-:Y:S01]  /*c430*/  MOV R6, RZ ;  /* 0x000000ff00067202 */ /* 0x000fe20000000f00 */
[----:B------:R-:W-:Y:S01]  /*c440*/  IMAD.MOV.U32 R5, RZ, RZ, 0x181f ;  /* 0x0000181fff057424 */ /* 0x000fe200078e00ff */
[----:B------:R-:W-:-:S02]  /*c450*/  MOV R2, 0xc470 ;  /* 0x0000c47000027802 */ /* 0x000fc40000000f00 */
[----:B-123--:R-:W-:Y:S05]  /*c460*/  CALL.REL.NOINC `($__internal_1_$__cuda_sm70_shflsync_idx_p) ;  /* 0x00000e5000007944 */ /* 0x00efea0003c00000 */
[----:B------:R-:W-:Y:S01]  /*c470*/  MOV R2, R5 ;  /* 0x0000000500027202 */ /* 0x000fe20000000f00 */
[----:B------:R-:W-:Y:S05]  /*c480*/  BRA `(.L_x_116) ;  /* 0xffffca4000007947 */ /* 0x000fea000383ffff */
.L_x_56:
[----:B--2---:R-:W-:Y:S01]  /*c490*/  IMAD.MOV.U32 R7, RZ, RZ, R4 ;  /* 0x000000ffff077224 */ /* 0x004fe200078e0004 */
[----:B------:R-:W-:Y:S01]  /*c4a0*/  MOV R6, 0x1 ;  /* 0x0000000100067802 */ /* 0x000fe20000000f00 */
[----:B------:R-:W-:Y:S01]  /*c4b0*/  IMAD.MOV.U32 R5, RZ, RZ, 0x181f ;  /* 0x0000181fff057424 */ /* 0x000fe200078e00ff */
[----:B------:R-:W-:-:S02]  /*c4c0*/  MOV R2, 0xc4e0 ;  /* 0x0000c4e000027802 */ /* 0x000fc40000000f00 */
[----:B-1-34-:R-:W-:Y:S05]  /*c4d0*/  CALL.REL.NOINC `($__internal_1_$__cuda_sm70_shflsync_idx_p) ;  /* 0x00000de000007944 */ /* 0x01afea0003c00000 */
[----:B------:R-:W-:Y:S01]  /*c4e0*/  IMAD.MOV.U32 R20, RZ, RZ, R5 ;  /* 0x000000ffff147224 */ /* 0x000fe200078e0005 */
[----:B------:R-:W-:Y:S01]  /*c4f0*/  MOV R6, 0x1 ;  /* 0x0000000100067802 */ /* 0x000fe20000000f00 */
[----:B------:R-:W-:Y:S01]  /*c500*/  IMAD.MOV.U32 R7, RZ, RZ, R56 ;  /* 0x000000ffff077224 */ /* 0x000fe200078e0038 */
[----:B------:R-:W-:-:S02]  /*c510*/  MOV R5, 0x181f ;  /* 0x0000181f00057802 */ /* 0x000fc40000000f00 */
[----:B------:R-:W-:Y:S02]  /*c520*/  MOV R2, 0xc540 ;  /* 0x0000c54000027802 */ /* 0x000fe40000000f00 */
[----:B------:R-:W-:Y:S05]  /*c530*/  CALL.REL.NOINC `($__internal_1_$__cuda_sm70_shflsync_idx_p) ;  /* 0x00000d8000007944 */ /* 0x000fea0003c00000 */
[----:B------:R-:W-:Y:S05]  /*c540*/  BRA `(.L_x_117) ;  /* 0xffffcab000007947 */ /* 0x000fea000383ffff */
.L_x_59:
[----:B--2---:R-:W-:Y:S01]  /*c550*/  IMAD.MOV.U32 R7, RZ, RZ, R4 ;  /* 0x000000ffff077224 */ /* 0x004fe200078e0004 */
[----:B------:R-:W-:Y:S01]  /*c560*/  MOV R6, 0x2 ;  /* 0x0000000200067802 */ /* 0x000fe20000000f00 */
[----:B----4-:R-:W-:Y:S01]  /*c570*/  IMAD.MOV.U32 R5, RZ, RZ, 0x181f ;  /* 0x0000181fff057424 */ /* 0x010fe200078e00ff */
[----:B------:R-:W-:Y:S02]  /*c580*/  MOV R2, 0xc5a0 ;  /* 0x0000c5a000027802 */ /* 0x000fe40000000f00 */
[----:B-1-3--:R-:W-:Y:S05]  /*c590*/  CALL.REL.NOINC `($__internal_1_$__cuda_sm70_shflsync_idx_p) ;  /* 0x00000d2000007944 */ /* 0x00afea0003c00000 */
[----:B------:R-:W-:Y:S01]  /*c5a0*/  MOV R16, R5 ;  /* 0x0000000500107202 */ /* 0x000fe20000000f00 */
[----:B------:R-:W-:Y:S05]  /*c5b0*/  BRA `(.L_x_118) ;  /* 0xffffcb7000007947 */ /* 0x000fea000383ffff */
.L_x_60:
[----:B------:R-:W-:Y:S01]  /*c5c0*/  IMAD.MOV.U32 R7, RZ, RZ, R56 ;  /* 0x000000ffff077224 */ /* 0x000fe200078e0038 */
[----:B------:R-:W-:Y:S01]  /*c5d0*/  MOV R6, 0x2 ;  /* 0x0000000200067802 */ /* 0x000fe20000000f00 */
[----:B----4-:R-:W-:Y:S01]  /*c5e0*/  IMAD.MOV.U32 R5, RZ, RZ, 0x181f ;  /* 0x0000181fff057424 */ /* 0x010fe200078e00ff */
[----:B------:R-:W-:Y:S02]  /*c5f0*/  MOV R2, 0xc610 ;  /* 0x0000c61000027802 */ /* 0x000fe40000000f00 */
[----:B-123--:R-:W-:Y:S05]  /*c600*/  CALL.REL.NOINC `($__internal_1_$__cuda_sm70_shflsync_idx_p) ;  /* 0x00000cb000007944 */ /* 0x00efea0003c00000 */
[----:B------:R-:W-:Y:S05]  /*c610*/  BRA `(.L_x_119) ;  /* 0xffffcb3000007947 */ /* 0x000fea000383ffff */
.L_x_63:
[----:B-1----:R-:W-:Y:S01]  /*c620*/  IMAD.MOV.U32 R7, RZ, RZ, R4 ;  /* 0x000000ffff077224 */ /* 0x002fe200078e0004 */
[----:B------:R-:W-:Y:S01]  /*c630*/  MOV R6, 0x3 ;  /* 0x0000000300067802 */ /* 0x000fe20000000f00 */
[----:B--2---:R-:W-:Y:S01]  /*c640*/  IMAD.MOV.U32 R5, RZ, RZ, 0x181f ;  /* 0x0000181fff057424 */ /* 0x004fe200078e00ff */
[----:B------:R-:W-:-:S02]  /*c650*/  MOV R2, 0xc670 ;  /* 0x0000c67000027802 */ /* 0x000fc40000000f00 */
[----:B---34-:R-:W-:Y:S05]  /*c660*/  CALL.REL.NOINC `($__internal_1_$__cuda_sm70_shflsync_idx_p) ;  /* 0x00000c5000007944 */ /* 0x018fea0003c00000 */
        /* <DEDUP_REMOVED lines=8> */
.L_x_65:
[----:B------:R-:W-:Y:S01]  /*c6f0*/  IMAD.MOV.U32 R7, RZ, RZ, R133 ;  /* 0x000000ffff077224 */ /* 0x000fe200078e0085 */
[----:B------:R-:W-:Y:S01]  /*c700*/  MOV R6, RZ ;  /* 0x000000ff00067202 */ /* 0x000fe20000000f00 */
[----:B------:R-:W-:Y:S01]  /*c710*/  IMAD.MOV.U32 R5, RZ, RZ, 0x1c1f ;  /* 0x00001c1fff057424 */ /* 0x000fe200078e00ff */
[----:B------:R-:W-:Y:S02]  /*c720*/  MOV R2, 0xc740 ;  /* 0x0000c74000027802 */ /* 0x000fe40000000f00 */
[----:B------:R-:W-:Y:S05]  /*c730*/  CALL.REL.NOINC `($__internal_1_$__cuda_sm70_shflsync_idx_p) ;  /* 0x00000b8000007944 */ /* 0x000fea0003c00000 */
[----:B------:R-:W-:Y:S01]  /*c740*/  MOV R135, R5 ;  /* 0x0000000500877202 */ /* 0x000fe20000000f00 */
[----:B------:R-:W-:Y:S05]  /*c750*/  BRA `(.L_x_121) ;  /* 0xffffce7000007947 */ /* 0x000fea000383ffff */
.L_x_66:
[----:B------:R-:W-:Y:S01]  /*c760*/  IMAD.MOV.U32 R7, RZ, RZ, R134 ;  /* 0x000000ffff077224 */ /* 0x000fe200078e0086 */
[----:B------:R-:W-:Y:S01]  /*c770*/  MOV R6, RZ ;  /* 0x000000ff00067202 */ /* 0x000fe20000000f00 */
[----:B------:R-:W-:Y:S01]  /*c780*/  IMAD.MOV.U32 R5, RZ, RZ, 0x1c1f ;  /* 0x00001c1fff057424 */ /* 0x000fe200078e00ff */
[----:B------:R-:W-:Y:S02]  /*c790*/  MOV R2, 0xc7b0 ;  /* 0x0000c7b000027802 */ /* 0x000fe40000000f00 */
[----:B-12---:R-:W-:Y:S05]  /*c7a0*/  CALL.REL.NOINC `($__internal_1_$__cuda_sm70_shflsync_idx_p) ;  /* 0x00000b1000007944 */ /* 0x006fea0003c00000 */
[----:B------:R-:W-:Y:S01]  /*c7b0*/  MOV R2, R5 ;  /* 0x0000000500027202 */ /* 0x000fe20000000f00 */
[----:B------:R-:W-:Y:S05]  /*c7c0*/  BRA `(.L_x_122) ;  /* 0xffffce2000007947 */ /* 0x000fea000383ffff */
.L_x_69:
[----:B----4-:R-:W-:Y:S01]  /*c7d0*/  IMAD.MOV.U32 R7, RZ, RZ, R133 ;  /* 0x000000ffff077224 */ /* 0x010fe200078e0085 */
[----:B------:R-:W-:Y:S01]  /*c7e0*/  MOV R6, 0x1 ;  /* 0x0000000100067802 */ /* 0x000fe20000000f00 */
[----:B------:R-:W-:Y:S01]  /*c7f0*/  IMAD.MOV.U32 R5, RZ, RZ, 0x1c1f ;  /* 0x00001c1fff057424 */ /* 0x000fe200078e00ff */
[----:B------:R-:W-:-:S02]  /*c800*/  MOV R2, 0xc820 ;  /* 0x0000c82000027802 */ /* 0x000fc40000000f00 */
[----:B-123--:R-:W-:Y:S05]  /*c810*/  CALL.REL.NOINC `($__internal_1_$__cuda_sm70_shflsync_idx_p) ;  /* 0x00000aa000007944 */ /* 0x00efea0003c00000 */
        /* <DEDUP_REMOVED lines=8> */
.L_x_73:
[----:B------:R-:W-:Y:S01]  /*c8a0*/  IMAD.MOV.U32 R7, RZ, RZ, R8 ;  /* 0x000000ffff077224 */ /* 0x000fe200078e0008 */
[----:B------:R-:W-:Y:S01]  /*c8b0*/  MOV R6, RZ ;  /* 0x000000ff00067202 */ /* 0x000fe20000000f00 */
[----:B------:R-:W-:Y:S01]  /*c8c0*/  IMAD.MOV.U32 R5, RZ, RZ, 0x181f ;  /* 0x0000181fff057424 */ /* 0x000fe200078e00ff */
[----:B------:R-:W-:Y:S02]  /*c8d0*/  MOV R2, 0xc8f0 ;  /* 0x0000c8f000027802 */ /* 0x000fe40000000f00 */
[----:B--2---:R-:W-:Y:S05]  /*c8e0*/  CALL.REL.NOINC `($__internal_1_$__cuda_sm70_shflsync_idx_p) ;  /* 0x000009d000007944 */ /* 0x004fea0003c00000 */
[----:B------:R-:W-:Y:S01]  /*c8f0*/  MOV R9, R5 ;  /* 0x0000000500097202 */ /* 0x000fe20000000f00 */
[----:B------:R-:W-:Y:S05]  /*c900*/  BRA `(.L_x_124) ;  /* 0xffffe25000007947 */ /* 0x000fea000383ffff */
.L_x_74:
[----:B------:R-:W-:Y:S01]  /*c910*/  IMAD.MOV.U32 R7, RZ, RZ, R4 ;  /* 0x000000ffff077224 */ /* 0x000fe200078e0004 */
[----:B------:R-:W-:Y:S01]  /*c920*/  MOV R6, RZ ;  /* 0x000000ff00067202 */ /* 0x000fe20000000f00 */
[----:B------:R-:W-:Y:S01]  /*c930*/  IMAD.MOV.U32 R5, RZ, RZ, 0x181f ;  /* 0x0000181fff057424 */ /* 0x000fe200078e00ff */
[----:B------:R-:W-:Y:S02]  /*c940*/  MOV R2, 0xc960 ;  /* 0x0000c96000027802 */ /* 0x000fe40000000f00 */
[----:B-123--:R-:W-:Y:S05]  /*c950*/  CALL.REL.NOINC `($__internal_1_$__cuda_sm70_shflsync_idx_p) ;  /* 0x0000096000007944 */ /* 0x00efea0003c00000 */
[----:B------:R-:W-:Y:S01]  /*c960*/  MOV R2, R5 ;  /* 0x0000000500027202 */ /* 0x000fe20000000f00 */
[----:B------:R-:W-:Y:S05]  /*c970*/  BRA `(.L_x_125) ;  /* 0xffffe20000007947 */ /* 0x000fea000383ffff */
.L_x_77:
        /* <DEDUP_REMOVED lines=13> */
.L_x_80:
[----:B-1----:R-:W-:Y:S01]  /*ca50*/  IMAD.MOV.U32 R7, RZ, RZ, R8 ;  /* 0x000000ffff077224 */ /* 0x002fe200078e0008 */
[----:B------:R-:W-:Y:S01]  /*ca60*/  MOV R6, 0x2 ;  /* 0x0000000200067802 */ /* 0x000fe20000000f00 */
[----:B------:R-:W-:Y:S01]  /*ca70*/  IMAD.MOV.U32 R5, RZ, RZ, 0x181f ;  /* 0x0000181fff057424 */ /* 0x000fe200078e00ff */
[----:B------:R-:W-:Y:S02]  /*ca80*/  MOV R2, 0xcaa0 ;  /* 0x0000caa000027802 */ /* 0x000fe40000000f00 */
[----:B--234-:R-:W-:Y:S05]  /*ca90*/  CALL.REL.NOINC `($__internal_1_$__cuda_sm70_shflsync_idx_p) ;  /* 0x0000082000007944 */ /* 0x01cfea0003c00000 */
[----:B------:R-:W-:Y:S01]  /*caa0*/  MOV R9, R5 ;  /* 0x0000000500097202 */ /* 0x000fe20000000f00 */
[----:B------:R-:W-:Y:S05]  /*cab0*/  BRA `(.L_x_127) ;  /* 0xffffe33000007947 */ /* 0x000fea000383ffff */
.L_x_81:
[----:B-1----:R-:W-:Y:S01]  /*cac0*/  IMAD.MOV.U32 R7, RZ, RZ, R4 ;  /* 0x000000ffff077224 */ /* 0x002fe200078e0004 */
[----:B------:R-:W-:Y:S01]  /*cad0*/  MOV R6, 0x2 ;  /* 0x0000000200067802 */ /* 0x000fe20000000f00 */
[----:B------:R-:W-:Y:S01]  /*cae0*/  IMAD.MOV.U32 R5, RZ, RZ, 0x181f ;  /* 0x0000181fff057424 */ /* 0x000fe200078e00ff */
[----:B------:R-:W-:Y:S02]  /*caf0*/  MOV R2, 0xcb10 ;  /* 0x0000cb1000027802 */ /* 0x000fe40000000f00 */
[----:B--234-:R-:W-:Y:S05]  /*cb00*/  CALL.REL.NOINC `($__internal_1_$__cuda_sm70_shflsync_idx_p) ;  /* 0x000007b000007944 */ /* 0x01cfea0003c00000 */
[----:B------:R-:W-:Y:S01]  /*cb10*/  MOV R2, R5 ;  /* 0x0000000500027202 */ /* 0x000fe20000000f00 */
[----:B------:R-:W-:Y:S05]  /*cb20*/  BRA `(.L_x_128) ;  /* 0xffffe2e000007947 */ /* 0x000fea000383ffff */
.L_x_84:
        /* <DEDUP_REMOVED lines=13> */
.L_x_86:
[----:B----4-:R-:W-:Y:S01]  /*cc00*/  IMAD.MOV.U32 R7, RZ, RZ, R0 ;  /* 0x000000ffff077224 */ /* 0x010fe200078e0000 */
[----:B------:R-:W-:Y:S01]  /*cc10*/  MOV R6, RZ ;  /* 0x000000ff00067202 */ /* 0x000fe20000000f00 */
[----:B------:R-:W-:Y:S01]  /*cc20*/  IMAD.MOV.U32 R5, RZ, RZ, 0x1f ;  /* 0x0000001fff057424 */ /* 0x000fe200078e00ff */
[----:B------:R-:W-:Y:S02]  /*cc30*/  MOV R2, 0xcc50 ;  /* 0x0000cc5000027802 */ /* 0x000fe40000000f00 */
[----:B------:R-:W-:Y:S05]  /*cc40*/  CALL.REL.NOINC `($__internal_1_$__cuda_sm70_shflsync_idx_p) ;  /* 0x0000067000007944 */ /* 0x000fea0003c00000 */
[----:B------:R-:W-:Y:S01]  /*cc50*/  MOV R4, R5 ;  /* 0x0000000500047202 */ /* 0x000fe20000000f00 */
[----:B------:R-:W-:Y:S05]  /*cc60*/  BRA `(.L_x_130) ;  /* 0xffffe49000007947 */ /* 0x000fea000383ffff */
.L_x_87:
[----:B----4-:R-:W-:Y:S01]  /*cc70*/  IMAD.MOV.U32 R7, RZ, RZ, R0 ;  /* 0x000000ffff077224 */ /* 0x010fe200078e0000 */
[----:B------:R-:W-:Y:S01]  /*cc80*/  MOV R6, 0x1 ;  /* 0x0000000100067802 */ /* 0x000fe20000000f00 */
[----:B------:R-:W-:Y:S01]  /*cc90*/  IMAD.MOV.U32 R5, RZ, RZ, 0x1f ;  /* 0x0000001fff057424 */ /* 0x000fe200078e00ff */
[----:B------:R-:W-:Y:S02]  /*cca0*/  MOV R2, 0xccc0 ;  /* 0x0000ccc000027802 */ /* 0x000fe40000000f00 */
[----:B-12---:R-:W-:Y:S05]  /*ccb0*/  CALL.REL.NOINC `($__internal_1_$__cuda_sm70_shflsync_idx_p) ;  /* 0x0000060000007944 */ /* 0x006fea0003c00000 */
[----:B------:R-:W-:Y:S01]  /*ccc0*/  MOV R0, R5 ;  /* 0x0000000500007202 */ /* 0x000fe20000000f00 */
[----:B------:R-:W-:Y:S05]  /*ccd0*/  BRA `(.L_x_131) ;  /* 0xffffe44000007947 */ /* 0x000fea000383ffff */
.L_x_88:
[----:B------:R-:W-:Y:S02]  /*cce0*/  MOV R5, 0x1 ;  /* 0x0000000100057802 */ /* 0x000fe40000000f00 */
[----:B------:R-:W-:-:S02]  /*ccf0*/  MOV R2, 0xcd10 ;  /* 0x0000cd1000027802 */ /* 0x000fc40000000f00 */
[----:B-12---:R-:W-:Y:S05]  /*cd00*/  CALL.REL.NOINC `($__internal_2_$__cuda_sm70_shflsync_up_p) ;  /* 0x0000060000007944 */ /* 0x006fea0003c00000 */
[----:B--2---:R-:W-:Y:S01]  /*cd10*/  MOV R2, R5 ;  /* 0x0000000500027202 */ /* 0x004fe20000000f00 */
[----:B-1----:R-:W-:Y:S05]  /*cd20*/  BRA `(.L_x_132) ;  /* 0xffffe51000007947 */ /* 0x002fea000383ffff */
.L_x_89:
[----:B------:R-:W-:Y:S02]  /*cd30*/  MOV R5, 0x2 ;  /* 0x0000000200057802 */ /* 0x000fe40000000f00 */
[----:B------:R-:W-:-:S02]  /*cd40*/  MOV R2, 0xcd60 ;  /* 0x0000cd6000027802 */ /* 0x000fc40000000f00 */
[----:B-12---:R-:W-:Y:S05]  /*cd50*/  CALL.REL.NOINC `($__internal_2_$__cuda_sm70_shflsync_up_p) ;  /* 0x000005b000007944 */ /* 0x006fea0003c00000 */
[----:B--2---:R-:W-:Y:S02]  /*cd60*/  SEL R5, R5, RZ, P1 ;  /* 0x000000ff05057207 */ /* 0x004fe40000800000 */
[----:B------:R-:W-:-:S03]  /*cd70*/  MOV R2, 0xcdb0 ;  /* 0x0000cdb000027802 */ /* 0x000fc60000000f00 */
[----:B-1----:R-:W-:Y:S02]  /*cd80*/  IMAD.IADD R11, R11, 0x1, R5 ;  /* 0x000000010b0b7824 */ /* 0x002fe400078e0205 */
[----:B------:R-:W-:Y:S02]  /*cd90*/  IMAD.MOV.U32 R5, RZ, RZ, 0x4 ;  /* 0x00000004ff057424 */ /* 0x000fe400078e00ff */
[----:B------:R-:W-:Y:S05]  /*cda0*/  CALL.REL.NOINC `($__internal_2_$__cuda_sm70_shflsync_up_p) ;  /* 0x0000056000007944 */ /* 0x000fea0003c00000 */
        /* <DEDUP_REMOVED lines=10> */
[----:B--2---:R-:W-:Y:S01]  /*ce50*/  SEL R5, R5, RZ, P4 ;  /* 0x000000ff05057207 */ /* 0x004fe20002000000 */
[----:B------:R-:W-:Y:S01]  /*ce60*/  IMAD.MOV.U32 R6, RZ, RZ, 0x1f ;  /* 0x0000001fff067424 */ /* 0x000fe200078e00ff */
[----:B------:R-:W-:-:S03]  /*ce70*/  MOV R2, 0xcec0 ;  /* 0x0000cec000027802 */ /* 0x000fc60000000f00 */
[----:B-1----:R-:W-:Y:S01]  /*ce80*/  IMAD.IADD R11, R5, 0x1, R11 ;  /* 0x00000001050b7824 */ /* 0x002fe200078e020b */
[----:B------:R-:W-:-:S03]  /*ce90*/  MOV R5, 0x1f ;  /* 0x0000001f00057802 */ /* 0x000fc60000000f00 */
[----:B------:R-:W-:Y:S02]  /*cea0*/  IMAD.MOV.U32 R7, RZ, RZ, R11 ;  /* 0x000000ffff077224 */ /* 0x000fe400078e000b */
[----:B------:R-:W-:Y:S05]  /*ceb0*/  CALL.REL.NOINC `($__internal_1_$__cuda_sm70_shflsync_idx_p) ;  /* 0x0000040000007944 */ /* 0x000fea0003c00000 */
[----:B------:R-:W-:Y:S01]  /*cec0*/  MOV R2, R5 ;  /* 0x0000000500027202 */ /* 0x000fe20000000f00 */
[----:B------:R-:W-:Y:S05]  /*ced0*/  BRA `(.L_x_133) ;  /* 0xffffe46000007947 */ /* 0x000fea000383ffff */
.L_x_93:
[----:B------:R-:W-:Y:S01]  /*cee0*/  IMAD.MOV.U32 R11, RZ, RZ, R0 ;  /* 0x000000ffff0b7224 */ /* 0x000fe200078e0000 */
[----:B------:R-:W-:Y:S02]  /*cef0*/  MOV R5, 0x1 ;  /* 0x0000000100057802 */ /* 0x000fe40000000f00 */
[----:B------:R-:W-:Y:S02]  /*cf00*/  MOV R2, 0xcf20 ;  /* 0x0000cf2000027802 */ /* 0x000fe40000000f00 */
[----:B------:R-:W-:Y:S05]  /*cf10*/  CALL.REL.NOINC `($__internal_2_$__cuda_sm70_shflsync_up_p) ;  /* 0x000003f000007944 */ /* 0x000fea0003c00000 */
[----:B--2---:R-:W-:Y:S01]  /*cf20*/  MOV R2, R5 ;  /* 0x0000000500027202 */ /* 0x004fe20000000f00 */
[----:B-1----:R-:W-:Y:S05]  /*cf30*/  BRA `(.L_x_134) ;  /* 0xffffe54000007947 */ /* 0x002fea000383ffff */
.L_x_94:
[----:B------:R-:W-:Y:S01]  /*cf40*/  IMAD.MOV.U32 R11, RZ, RZ, R0 ;  /* 0x000000ffff0b7224 */ /* 0x000fe200078e0000 */
[----:B------:R-:W-:Y:S02]  /*cf50*/  MOV R5, 0x2 ;  /* 0x0000000200057802 */ /* 0x000fe40000000f00 */
[----:B------:R-:W-:Y:S02]  /*cf60*/  MOV R2, 0xcf80 ;  /* 0x0000cf8000027802 */ /* 0x000fe40000000f00 */
[----:B------:R-:W-:Y:S05]  /*cf70*/  CALL.REL.NOINC `($__internal_2_$__cuda_sm70_shflsync_up_p) ;  /* 0x0000039000007944 */ /* 0x000fea0003c00000 */
[----:B-12---:R-:W-:Y:S01]  /*cf80*/  SEL R11, R5, RZ, P1 ;  /* 0x000000ff050b7207 */ /* 0x006fe20000800000 */
[----:B------:R-:W-:Y:S01]  /*cf90*/  IMAD.MOV.U32 R5, RZ, RZ, 0x4 ;  /* 0x00000004ff057424 */ /* 0x000fe200078e00ff */
[----:B------:R-:W-:-:S03]  /*cfa0*/  MOV R2, 0xcfd0 ;  /* 0x0000cfd000027802 */ /* 0x000fc60000000f00 */
[----:B------:R-:W-:Y:S02]  /*cfb0*/  IMAD.IADD R11, R0, 0x1, R11 ;  /* 0x00000001000b7824 */ /* 0x000fe400078e020b */
        /* <DEDUP_REMOVED lines=20> */
.L_x_96:
[----:B------:R-:W-:Y:S02]  /*d100*/  SEL R2, RZ, 0x1, P0 ;  /* 0x00000001ff027807 */ /* 0x000fe40000000000 */
[----:B------:R-:W-:Y:S02]  /*d110*/  MOV R0, 0xd130 ;  /* 0x0000d13000007802 */ /* 0x000fe40000000f00 */
[----:B---3--:R-:W-:Y:S05]  /*d120*/  CALL.REL.NOINC `($__internal_3_$__cuda_sm70_votesync_ballot) ;  /* 0x0000023000007944 */ /* 0x008fea0003c00000 */
[----:B------:R-:W-:Y:S05]  /*d130*/  BRA `(.L_x_136) ;  /* 0xffffe4d000007947 */ /* 0x000fea000383ffff */
.L_x_97:
[----:B------:R-:W-:Y:S01]  /*d140*/  IMAD.MOV.U32 R7, RZ, RZ, R9 ;  /* 0x000000ffff077224 */ /* 0x000fe200078e0009 */
[----:B--2---:R-:W-:Y:S01]  /*d150*/  MOV R6, R0 ;  /* 0x0000000000067202 */ /* 0x004fe20000000f00 */
[----:B------:R-:W-:Y:S01]  /*d160*/  IMAD.MOV.U32 R5, RZ, RZ, 0x1f ;  /* 0x0000001fff057424 */ /* 0x000fe200078e00ff */
[----:B------:R-:W-:Y:S02]  /*d170*/  MOV R2, 0xd190 ;  /* 0x0000d19000027802 */ /* 0x000fe40000000f00 */
[----:B-1-3--:R-:W-:Y:S05]  /*d180*/  CALL.REL.NOINC `($__internal_1_$__cuda_sm70_shflsync_idx_p) ;  /* 0x0000013000007944 */ /* 0x00afea0003c00000 */
[----:B------:R-:W-:Y:S01]  /*d190*/  IMAD.MOV.U32 R9, RZ, RZ, R5 ;  /* 0x000000ffff097224 */ /* 0x000fe200078e0005 */
[----:B------:R-:W-:Y:S01]  /*d1a0*/  MOV R6, R0 ;  /* 0x0000000000067202 */ /* 0x000fe20000000f00 */
[----:B------:R-:W-:Y:S01]  /*d1b0*/  IMAD.MOV.U32 R7, RZ, RZ, R8 ;  /* 0x000000ffff077224 */ /* 0x000fe200078e0008 */
[----:B------:R-:W-:Y:S02]  /*d1c0*/  MOV R5, 0x1f ;  /* 0x0000001f00057802 */ /* 0x000fe40000000f00 */
[----:B------:R-:W-:-:S02]  /*d1d0*/  MOV R2, 0xd1f0 ;  /* 0x0000d1f000027802 */ /* 0x000fc40000000f00 */
[----:B------:R-:W-:Y:S05]  /*d1e0*/  CALL.REL.NOINC `($__internal_1_$__cuda_sm70_shflsync_idx_p) ;  /* 0x000000d000007944 */ /* 0x000fea0003c00000 */
[----:B------:R-:W-:Y:S01]  /*d1f0*/  MOV R8, R5 ;  /* 0x0000000500087202 */ /* 0x000fe20000000f00 */
[----:B------:R-:W-:Y:S05]  /*d200*/  BRA `(.L_x_137) ;  /* 0xffffe44000007947 */ /* 0x000fea000383ffff */
.L_x_100:
[----:B------:R-:W-:Y:S01]  /*d210*/  IMAD.MOV.U32 R7, RZ, RZ, R11 ;  /* 0x000000ffff077224 */ /* 0x000fe200078e000b */
[----:B------:R-:W-:-:S02]  /*d220*/  MOV R5, 0x1f ;  /* 0x0000001f00057802 */ /* 0x000fc40000000f00 */
[----:B------:R-:W-:Y:S02]  /*d230*/  MOV R2, 0xd250 ;  /* 0x0000d25000027802 */ /* 0x000fe40000000f00 */
[----:B-1234-:R-:W-:Y:S05]  /*d240*/  CALL.REL.NOINC `($__internal_1_$__cuda_sm70_shflsync_idx_p) ;  /* 0x0000007000007944 */ /* 0x01efea0003c00000 */
[----:B------:R-:W-:Y:S01]  /*d250*/  MOV R12, R5 ;  /* 0x00000005000c7202 */ /* 0x000fe20000000f00 */
[----:B------:R-:W-:Y:S05]  /*d260*/  BRA `(.L_x_99) ;  /* 0xffffe44000007947 */ /* 0x000fea000383ffff */
        .weak           $__internal_0_$__cuda_sm70_shflsync_bfly_p
        .type           $__internal_0_$__cuda_sm70_shflsync_bfly_p,@function
        .size           $__internal_0_$__cuda_sm70_shflsync_bfly_p,($__internal_1_$__cuda_sm70_shflsync_idx_p - $__internal_0_$__cuda_sm70_shflsync_bfly_p)
$__internal_0_$__cuda_sm70_shflsync_bfly_p:
[----:B------:R-:W-:Y:S01]  /*d270*/  MOV R8, R5 ;  /* 0x0000000500087202 */ /* 0x000fe20000000f00 */
[----:B------:R-:W-:Y:S04]  /*d280*/  WARPSYNC R2 ;  /* 0x0000000200007348 */ /* 0x000fe80003800000 */
[----:B------:R-:W-:Y:S01]  /*d290*/  MOV R9, 0x0 ;  /* 0x0000000000097802 */ /* 0x000fe20000000f00 */
[----:B------:R1:W2:Y:S03]  /*d2a0*/  SHFL.BFLY PT, R6, R7, R6, R4 ;  /* 0x0c00000607067389 */ /* 0x0002a600000e0004 */
[----:B------:R-:W-:Y:S05]  /*d2b0*/  RET.REL.NODEC R8 `(_ZN7cutlass13device_kernelIN5flash19enable_sm80_to_sm89INS1_16FlashAttnFwdSm80INS1_25CollectiveMainloopFwdSm80ILi8ELi1ELb0EN4cute5tupleIJNS5_1CILi128EEENS7_ILi64EEENS7_ILi192EEEEEELi192ENS_10bfloat16_tEfNS_4arch4Sm80ELb0ELb0ELb0ELb1ELb0ELb0ELb1ELb1EEENS1_21CollectiveEpilogueFwdINS6_IJS8_SA_S9_EEENS6_IJNS7_ILi1EEESI_SI_EEESC_SE_Li256ELb1ELb1ELb1ELb0EEENS1_36VarlenDynamicPersistentTileSchedulerILi128ELi64ELi256ELi256ELb1ELb1ELb0ELb0ELb1ELb1EEEEEEEEEvNT_6ParamsE) ;  /* 0xffff2d4008007950 */ /* 0x000fea0003c3ffff */
        .weak           $__internal_1_$__cuda_sm70_shflsync_idx_p
        .type           $__internal_1_$__cuda_sm70_shflsync_idx_p,@function
        .size           $__internal_1_$__cuda_sm70_shflsync_idx_p,($__internal_2_$__cuda_sm70_shflsync_up_p - $__internal_1_$__cuda_sm70_shflsync_idx_p)
$__internal_1_$__cuda_sm70_shflsync_idx_p:
[----:B------:R-:W-:Y:S04]  /*d2c0*/  WARPSYNC R196 ;  /* 0x000000c400007348 */ /* 0x000fe80003800000 */
[----:B------:R1:W2:Y:S02]  /*d2d0*/  SHFL.IDX PT, R5, R7, R6, R5 ;  /* 0x0000000607057389 */ /* 0x0002a400000e0005 */
[----:B-1----:R-:W-:-:S02]  /*d2e0*/  MOV R6, R2 ;  /* 0x0000000200067202 */ /* 0x002fc40000000f00 */
[----:B------:R-:W-:-:S04]  /*d2f0*/  MOV R7, 0x0 ;  /* 0x0000000000077802 */ /* 0x000fc80000000f00 */
[----:B--2---:R-:W-:Y:S05]  /*d300*/  RET.REL.NODEC R6 `(_ZN7cutlass13device_kernelIN5flash19enable_sm80_to_sm89INS1_16FlashAttnFwdSm80INS1_25CollectiveMainloopFwdSm80ILi8ELi1ELb0EN4cute5tupleIJNS5_1CILi128EEENS7_ILi64EEENS7_ILi192EEEEEELi192ENS_10bfloat16_tEfNS_4arch4Sm80ELb0ELb0ELb0ELb1ELb0ELb0ELb1ELb1EEENS1_21CollectiveEpilogueFwdINS6_IJS8_SA_S9_EEENS6_IJNS7_ILi1EEESI_SI_EEESC_SE_Li256ELb1ELb1ELb1ELb0EEENS1_36VarlenDynamicPersistentTileSchedulerILi128ELi64ELi256ELi256ELb1ELb1ELb0ELb0ELb1ELb1EEEEEEEEEvNT_6ParamsE) ;  /* 0xffff2cf006007950 */ /* 0x004fea0003c3ffff */
        .weak           $__internal_2_$__cuda_sm70_shflsync_up_p
        .type           $__internal_2_$__cuda_sm70_shflsync_up_p,@function
        .size           $__internal_2_$__cuda_sm70_shflsync_up_p,($__internal_3_$__cuda_sm70_votesync_ballot - $__internal_2_$__cuda_sm70_shflsync_up_p)
$__internal_2_$__cuda_sm70_shflsync_up_p:
[----:B------:R-:W-:Y:S01]  /*d310*/  MOV R6, R2 ;  /* 0x0000000200067202 */ /* 0x000fe20000000f00 */
[----:B------:R-:W-:Y:S04]  /*d320*/  WARPSYNC R199 ;  /* 0x000000c700007348 */ /* 0x000fe80003800000 */
[----:B------:R-:W-:Y:S01]  /*d330*/  MOV R7, 0x0 ;  /* 0x0000000000077802 */ /* 0x000fe20000000f00 */
[----:B------:R1:W2:Y:S03]  /*d340*/  SHFL.UP PT, R5, R11, R5, R200 ;  /* 0x040000050b057389 */ /* 0x0002a600000e00c8 */
[----:B------:R-:W-:Y:S05]  /*d350*/  RET.REL.NODEC R6 `(_ZN7cutlass13device_kernelIN5flash19enable_sm80_to_sm89INS1_16FlashAttnFwdSm80INS1_25CollectiveMainloopFwdSm80ILi8ELi1ELb0EN4cute5tupleIJNS5_1CILi128EEENS7_ILi64EEENS7_ILi192EEEEEELi192ENS_10bfloat16_tEfNS_4arch4Sm80ELb0ELb0ELb0ELb1ELb0ELb0ELb1ELb1EEENS1_21CollectiveEpilogueFwdINS6_IJS8_SA_S9_EEENS6_IJNS7_ILi1EEESI_SI_EEESC_SE_Li256ELb1ELb1ELb1ELb0EEENS1_36VarlenDynamicPersistentTileSchedulerILi128ELi64ELi256ELi256ELb1ELb1ELb0ELb0ELb1ELb1EEEEEEEEEvNT_6ParamsE) ;  /* 0xffff2ca006007950 */ /* 0x000fea0003c3ffff */
        .weak           $__internal_3_$__cuda_sm70_votesync_ballot
        .type           $__internal_3_$__cuda_sm70_votesync_ballot,@function
        .size           $__internal_3_$__cuda_sm70_votesync_ballot,(.L_x_2453 - $__internal_3_$__cuda_sm70_votesync_ballot)
$__internal_3_$__cuda_sm70_votesync_ballot:
[----:B------:R-:W-:Y:S01]  /*d360*/  ISETP.NE.U32.AND P0, PT, R2, 0x1, PT ;  /* 0x000000010200780c */ /* 0x000fe20003f05070 */
[----:B------:R-:W-:Y:S01]  /*d370*/  IMAD.MOV.U32 R6, RZ, RZ, R0 ;  /* 0x000000ffff067224 */ /* 0x000fe200078e0000 */
[----:B------:R-:W-:Y:S04]  /*d380*/  WARPSYNC R191 ;  /* 0x000000bf00007348 */ /* 0x000fe80003800000 */
[----:B------:R-:W-:-:S07]  /*d390*/  IMAD.MOV.U32 R7, RZ, RZ, 0x0 ;  /* 0x00000000ff077424 */ /* 0x000fce00078e00ff */
[----:B------:R-:W-:-:S04]  /*d3a0*/  VOTE.ANY R10, PT, !P0 ;  /* 0x00000000000a7806 */ /* 0x000fc800040e0100 */
[----:B------:R-:W-:Y:S01]  /*d3b0*/  LOP3.LUT R10, R10, R191, RZ, 0xc0, !PT ;  /* 0x000000bf0a0a7212 */ /* 0x000fe200078ec0ff */
[----:B------:R-:W-:Y:S06]  /*d3c0*/  RET.REL.NODEC R6 `(_ZN7cutlass13device_kernelIN5flash19enable_sm80_to_sm89INS1_16FlashAttnFwdSm80INS1_25CollectiveMainloopFwdSm80ILi8ELi1ELb0EN4cute5tupleIJNS5_1CILi128EEENS7_ILi64EEENS7_ILi192EEEEEELi192ENS_10bfloat16_tEfNS_4arch4Sm80ELb0ELb0ELb0ELb1ELb0ELb0ELb1ELb1EEENS1_21CollectiveEpilogueFwdINS6_IJS8_SA_S9_EEENS6_IJNS7_ILi1EEESI_SI_EEESC_SE_Li256ELb1ELb1ELb1ELb0EEENS1_36VarlenDynamicPersistentTileSchedulerILi128ELi64ELi256ELi256ELb1ELb1ELb0ELb0ELb1ELb1EEEEEEEEEvNT_6ParamsE) ;  /* 0xffff2c3006007950 */ /* 0x000fec0003c3ffff */
.L_x_138:
        /* <DEDUP_REMOVED lines=11> */
.L_x_2453:


//--------------------- .text._ZN7cutlass13device_kernelIN5flash19enable_sm80_to_sm89INS1_16FlashAttnFwdSm80INS1_25CollectiveMainloopFwdSm80ILi8ELi1ELb0EN4cute5tupleIJNS5_1CILi128EEENS7_ILi64EEENS7_ILi192EEEEEELi192ENS_10bfloat16_tEfNS_4arch4Sm80ELb0ELb0ELb0ELb1ELb0ELb1ELb1ELb1EEENS1_21CollectiveEpilogueFwdINS6_IJS8_SA_S9_EEENS6_IJNS7_ILi1EEESI_SI_EEESC_SE_Li256ELb1ELb1ELb1ELb0EEENS1_36VarlenDynamicPersistentTileSchedulerILi128ELi64ELi256ELi256ELb1ELb1ELb0ELb0ELb1ELb1EEEEEEEEEvNT_6ParamsE --------------------------
	.section	.text._ZN7cutlass13device_kernelIN5flash19enable_sm80_to_sm89INS1_16FlashAttnFwdSm80INS1_25CollectiveMainloopFwdSm80ILi8ELi1ELb0EN4cute5tupleIJNS5_1CILi128EEENS7_ILi64EEENS7_ILi192EEEEEELi192ENS_10bfloat16_tEfNS_4arch4Sm80ELb0ELb0ELb0ELb1ELb0ELb1ELb1ELb1EEENS1_21CollectiveEpilogueFwdINS6_IJS8_SA_S9_EEENS6_IJNS7_ILi1EEESI_SI_EEESC_SE_Li256ELb1ELb1ELb1ELb0EEENS1_36VarlenDynamicPersistentTileSchedulerILi128ELi64ELi256ELi256ELb1ELb1ELb0ELb0ELb1ELb1EEEEEEEEEvNT_6ParamsE,"ax",@progbits
	.sectioninfo	@"SHI_REGISTERS=255"
	.align	128
.text._ZN7cutlass13device_kernelIN5flash19enable_sm80_to_sm89INS1_16FlashAttnFwdSm80INS1_25CollectiveMainloopFwdSm80ILi8ELi1ELb0EN4cute5tupleIJNS5_1CILi128EEENS7_ILi64EEENS7_ILi192EEEEEELi192ENS_10bfloat16_tEfNS_4arch4Sm80ELb0ELb0ELb0ELb1ELb0ELb1ELb1ELb1EEENS1_21CollectiveEpilogueFwdINS6_IJS8_SA_S9_EEENS6_IJNS7_ILi1EEESI_SI_EEESC_SE_Li256ELb1ELb1ELb1ELb0EEENS1_36VarlenDynamicPersistentTileSchedulerILi128ELi64ELi256ELi256ELb1ELb1ELb0ELb0ELb1ELb1EEEEEEEEEvNT_6ParamsE:
        .type           _ZN7cutlass13device_kernelIN5flash19enable_sm80_to_sm89INS1_16FlashAttnFwdSm80INS1_25CollectiveMainloopFwdSm80ILi8ELi1ELb0EN4cute5tupleIJNS5_1CILi128EEENS7_ILi64EEENS7_ILi192EEEEEELi192ENS_10bfloat16_tEfNS_4arch4Sm80ELb0ELb0ELb0ELb1ELb0ELb1ELb1ELb1EEENS1_21CollectiveEpilogueFwdINS6_IJS8_SA_S9_EEENS6_IJNS7_ILi1EEESI_SI_EEESC_SE_Li256ELb1ELb1ELb1ELb0EEENS1_36VarlenDynamicPersistentTileSchedulerILi128ELi64ELi256ELi256ELb1ELb1ELb0ELb0ELb1ELb1EEEEEEEEEvNT_6ParamsE,@function
        .size           _ZN7cutlass13device_kernelIN5flash19enable_sm80_to_sm89INS1_16FlashAttnFwdSm80INS1_25CollectiveMainloopFwdSm80ILi8ELi1ELb0EN4cute5tupleIJNS5_1CILi128EEENS7_ILi64EEENS7_ILi192EEEEEELi192ENS_10bfloat16_tEfNS_4arch4Sm80ELb0ELb0ELb0ELb1ELb0ELb1ELb1ELb1EEENS1_21CollectiveEpilogueFwdINS6_IJS8_SA_S9_EEENS6_IJNS7_ILi1EEESI_SI_EEESC_SE_Li256ELb1ELb1ELb1ELb0EEENS1_36VarlenDynamicPersistentTileSchedulerILi128ELi64ELi256ELi256ELb1ELb1ELb0ELb0ELb1ELb1EEEEEEEEEvNT_6ParamsE,(.L_x_2458 - _ZN7cutlass13device_kernelIN5flash19enable_sm80_to_sm89INS1_16FlashAttnFwdSm80INS1_25CollectiveMainloopFwdSm80ILi8ELi1ELb0EN4cute5tupleIJNS5_1CILi128EEENS7_ILi64EEENS7_ILi192EEEEEELi192ENS_10bfloat16_tEfNS_4arch4Sm80ELb0ELb0ELb0ELb1ELb0ELb1ELb1ELb1EEENS1_21CollectiveEpilogueFwdINS6_IJS8_SA_S9_EEENS6_IJNS7_ILi1EEESI_SI_EEESC_SE_Li256ELb1ELb1ELb1ELb0EEENS1_36VarlenDynamicPersistentTileSchedulerILi128ELi64ELi256ELi256ELb1ELb1ELb0ELb0ELb1ELb1EEEEEEEEEvNT_6ParamsE)
        .other          _ZN7cutlass13device_kernelIN5flash19enable_sm80_to_sm89INS1_16FlashAttnFwdSm80INS1_25CollectiveMainloopFwdSm80ILi8ELi1ELb0EN4cute5tupleIJNS5_1CILi128EEENS7_ILi64EEENS7_ILi192EEEEEELi192ENS_10bfloat16_tEfNS_4arch4Sm80ELb0ELb0ELb0ELb1ELb0ELb1ELb1ELb1EEENS1_21CollectiveEpilogueFwdINS6_IJS8_SA_S9_EEENS6_IJNS7_ILi1EEESI_SI_EEESC_SE_Li256ELb1ELb1ELb1ELb0EEENS1_36VarlenDynamicPersistentTileSchedulerILi128ELi64ELi256ELi256ELb1ELb1ELb0ELb0ELb1ELb1EEEEEEEEEvNT_6ParamsE,@"STO_CUDA_ENTRY STV_DEFAULT"
_ZN7cutlass13device_kernelIN5flash19enable_sm80_to_sm89INS1_16FlashAttnFwdSm80INS1_25CollectiveMainloopFwdSm80ILi8ELi1ELb0EN4cute5tupleIJNS5_1CILi128EEENS7_ILi64EEENS7_ILi192EEEEEELi192ENS_10bfloat16_tEfNS_4arch4Sm80ELb0ELb0ELb0ELb1ELb0ELb1ELb1ELb1EEENS1_21CollectiveEpilogueFwdINS6_IJS8_SA_S9_EEENS6_IJNS7_ILi1EEESI_SI_EEESC_SE_Li256ELb1ELb1ELb1ELb0EEENS1_36VarlenDynamicPersistentTileSchedulerILi128ELi64ELi256ELi256ELb1ELb1ELb0ELb0ELb1ELb1EEEEEEEEEvNT_6ParamsE:
[----:B------:R-:W-:Y:S02]  /*0000*/  MOV R1, c[0x0][0x28] ;  /* 0x00000a0000017a02 */ /* 0x000fe40000000f00 */
[----:B------:R-:W1:Y:S01]  /*0010*/  S2R R210, SR_TID.X ;  /* 0x0000000000d27919 */ /* 0x000e620000002100 */
[----:B------:R-:W-:Y:S01]  /*0020*/  ULDC.64 UR6, c[0x0][0x118] ;  /* 0x0000460000067ab9 */ /* 0x000fe20000000a00 */
[----:B------:R-:W-:Y:S01]  /*0030*/  IADD3 R1, R1, -0x10, RZ ;  /* 0xfffffff001017810 */ /* 0x000fe20007ffe0ff */
        /* <DEDUP_REMOVED lines=12> */
[----:B------:R-:W-:-:S03]  /*0100*/  CS2R R4, SRZ ;  /* 0x0000000000047805 */ /* 0x000fc6000001ff00 */
        /* <DEDUP_REMOVED lines=10> */
[C---:B------:R-:W-:Y:S01]  /*01b0*/  ISETP.GE.U32.AND P4, PT, R2.reuse, 0x2, PT ;  /* 0x000000020200780c */ /* 0x040fe20003f86070 */
[----:B-1----:R-:W-:Y:S01]  /*01c0*/  IMAD.MOV.U32 R207, RZ, RZ, RZ ;  /* 0x000000ffffcf7224 */ /* 0x002fe200078e00ff */
[----:B------:R-:W-:-:S02]  /*01d0*/  ISETP.GE.U32.AND P3, PT, R2, 0x4, PT ;  /* 0x000000040200780c */ /* 0x000fc40003f66070 */
[C---:B------:R-:W-:Y:S02]  /*01e0*/  ISETP.GE.U32.AND P2, PT, R2.reuse, 0x8, PT ;  /* 0x000000080200780c */ /* 0x040fe40003f46070 */
[----:B------:R-:W-:Y:S01]  /*01f0*/  ISETP.GE.U32.AND P1, PT, R2, 0x10, PT ;  /* 0x000000100200780c */ /* 0x000fe20003f26070 */
[----:B--2---:R-:W-:-:S05]  /*0200*/  IMAD R0, R5, R4, RZ ;  /* 0x0000000405007224 */ /* 0x004fca00078e02ff */
        /* <DEDUP_REMOVED lines=22> */
.L_x_144:
        /* <DEDUP_REMOVED lines=15> */
.L_x_300:
        /* <DEDUP_REMOVED lines=16> */
.L_x_301:
[----:B--2---:R-:W-:-:S05]  /*0560*/  IMAD R10, R10, c[0x0][0x538], RZ ;  /* 0x00014e000a0a7a24 */ /* 0x004fca00078e02ff */
[----:B------:R-:W-:-:S04]  /*0570*/  IADD3 R0, R10, R0, RZ ;  /* 0x000000000a007210 */ /* 0x000fc80007ffe0ff */
[----:B------:R-:W-:-:S13]  /*0580*/  ISETP.GT.AND P0, PT, R0, UR4, PT ;  /* 0x0000000400007c0c */ /* 0x000fda000bf04270 */
[----:B-1----:R-:W-:Y:S05]  /*0590*/  @!P0 BRA `(.L_x_144) ;  /* 0xfffffdd000008947 */ /* 0x002fea000383ffff */
.L_x_140:
[----:B------:R-:W-:-:S05]  /*05a0*/  IADD3 R204, -R10, R0, RZ ;  /* 0x000000000acc7210 */ /* 0x000fca0007ffe1ff */
[----:B------:R-:W-:-:S05]  /*05b0*/  IMAD R0, R6, c[0x0][0x538], R204 ;  /* 0x00014e0006007a24 */ /* 0x000fca00078e02cc */
[----:B------:R-:W-:Y:S01]  /*05c0*/  ISETP.GT.AND P0, PT, R0, UR4, PT ;  /* 0x0000000400007c0c */ /* 0x000fe2000bf04270 */
[----:B------:R-:W-:-:S12]  /*05d0*/  BRA.DIV ~URZ, `(.L_x_145) ;  /* 0x000166427f007947 */ /* 0x000fd8000b800000 */
[----:B------:R-:W-:-:S04]  /*05e0*/  VOTE.ANY R7, PT, !P0 ;  /* 0x0000000000077806 */ /* 0x000fc800040e0100 */
.L_x_302:
[----:B------:R1:W2:Y:S01]  /*05f0*/  POPC R0, R7 ;  /* 0x0000000700007309 */ /* 0x0002a20000000000 */
[----:B------:R-:W-:Y:S05]  /*0600*/  BRA.DIV ~URZ, `(.L_x_146) ;  /* 0x000166527f007947 */ /* 0x000fea000b800000 */
[----:B--2---:R2:W3:Y:S01]  /*0610*/  SHFL.IDX PT, R5, R5, R0, 0x1f ;  /* 0x00001f0005057589 */ /* 0x0044e200000e0000 */
[----:B------:R-:W-:-:S03]  /*0620*/  MOV R8, RZ ;  /* 0x000000ff00087202 */ /* 0x000fc60000000f00 */
[----:B------:R2:W4:Y:S04]  /*0630*/  SHFL.IDX PT, R4, R4, R0, 0x1f ;  /* 0x00001f0004047589 */ /* 0x00052800000e0000 */
.L_x_303:
[----:B------:R-:W-:Y:S01]  /*0640*/  ISETP.NE.AND P0, PT, R7, RZ, PT ;  /* 0x000000ff0700720c */ /* 0x000fe20003f05270 */
[----:B------:R-:W-:-:S12]  /*0650*/  BSSY B0, `(.L_x_147) ;  /* 0x0000005000007945 */ /* 0x000fd80003800000 */
[----:B------:R-:W-:Y:S05]  /*0660*/  @!P0 BRA `(.L_x_148) ;  /* 0x0000003000008947 */ /* 0x000fea0003800000 */
[----:B------:R-:W-:Y:S01]  /*0670*/  IADD3 R8, R0, -0x1, RZ ;  /* 0xffffffff00087810 */ /* 0x000fe20007ffe0ff */
[----:B------:R-:W-:Y:S05]  /*0680*/  BRA.DIV ~URZ, `(.L_x_149) ;  /* 0x000166b27f007947 */ /* 0x000fea000b800000 */
[----:B------:R1:W2:Y:S02]  /*0690*/  SHFL.IDX PT, R8, R6, R8, 0x1f ;  /* 0x00001f0806087589 */ /* 0x0002a400000e0000 */
.L_x_148:
[----:B------:R-:W-:Y:S05]  /*06a0*/  BSYNC B0 ;  /* 0x0000000000007941 */ /* 0x000fea0003800000 */
.L_x_147:
[-C--:B---3--:R-:W-:Y:S01]  /*06b0*/  IABS R3, R5.reuse ;  /* 0x0000000500037213 */ /* 0x088fe20000000000 */
[----:B--2---:R-:W-:Y:S01]  /*06c0*/  IMAD R204, R8, c[0x0][0x538], R204 ;  /* 0x00014e0008cc7a24 */ /* 0x004fe200078e02cc */
[----:B----4-:R-:W-:Y:S02]  /*06d0*/  IABS R10, R4 ;  /* 0x00000004000a7213 */ /* 0x010fe40000000000 */
[----:B-1----:R-:W1:Y:S01]  /*06e0*/  I2F.RP R6, R3 ;  /* 0x0000000300067306 */ /* 0x002e620000209400 */
[----:B------:R-:W-:Y:S02]  /*06f0*/  IABS R8, R5 ;  /* 0x0000000500087213 */ /* 0x000fe40000000000 */
[----:B------:R-:W-:Y:S02]  /*0700*/  IADD3 R205, -R204, UR4, RZ ;  /* 0x00000004cccd7c10 */ /* 0x000fe4000fffe1ff */
[----:B------:R-:W-:Y:S01]  /*0710*/  IADD3 R207, R0, R207, RZ ;  /* 0x000000cf00cf7210 */ /* 0x000fe20007ffe0ff */
[----:B------:R-:W-:Y:S01]  /*0720*/  IMAD.MOV R8, RZ, RZ, -R8 ;  /* 0x000000ffff087224 */ /* 0x000fe200078e0a08 */
        /* <DEDUP_REMOVED lines=10> */
[----:B------:R-:W-:-:S04]  /*07d0*/  IMAD R11, R11, R3, RZ ;  /* 0x000000030b0b7224 */ /* 0x000fc800078e02ff */
[----:B------:R-:W-:Y:S01]  /*07e0*/  IMAD.HI.U32 R11, R7, R11, R6 ;  /* 0x0000000b070b7227 */ /* 0x000fe200078e0006 */
[----:B--2---:R-:W-:-:S05]  /*07f0*/  MOV R12, RZ ;  /* 0x000000ff000c7202 */ /* 0x004fca0000000f00 */
[----:B------:R-:W-:-:S04]  /*0800*/  IMAD.HI.U32 R7, R11, R9, RZ ;  /* 0x000000090b077227 */ /* 0x000fc800078e00ff */
[----:B------:R-:W-:-:S05]  /*0810*/  IMAD R8, R7, R8, R9 ;  /* 0x0000000807087224 */ /* 0x000fca00078e0209 */
[----:B------:R-:W-:-:S13]  /*0820*/  ISETP.GT.U32.AND P0, PT, R3, R8, PT ;  /* 0x000000080300720c */ /* 0x000fda0003f04070 */
[----:B------:R-:W-:Y:S01]  /*0830*/  @!P0 IMAD.IADD R8, R8, 0x1, -R3 ;  /* 0x0000000108088824 */ /* 0x000fe200078e0a03 */
[----:B------:R-:W-:Y:S02]  /*0840*/  @!P0 IADD3 R7, R7, 0x1, RZ ;  /* 0x0000000107078810 */ /* 0x000fe40007ffe0ff */
[----:B------:R-:W-:Y:S02]  /*0850*/  ISETP.NE.AND P0, PT, R5, RZ, PT ;  /* 0x000000ff0500720c */ /* 0x000fe40003f05270 */
[----:B------:R-:W-:Y:S01]  /*0860*/  ISETP.GE.U32.AND P2, PT, R8, R3, PT ;  /* 0x000000030800720c */ /* 0x000fe20003f46070 */
[----:B---3--:R-:W-:Y:S01]  /*0870*/  IMAD.MOV R8, RZ, RZ, -R13 ;  /* 0x000000ffff087224 */ /* 0x008fe200078e0a0d */
[----:B------:R-:W-:-:S03]  /*0880*/  LOP3.LUT R3, R205, R5, RZ, 0x3c, !PT ;  /* 0x00000005cd037212 */ /* 0x000fc600078e3cff */
[----:B------:R-:W-:Y:S01]  /*0890*/  IMAD R8, R8, R10, RZ ;  /* 0x0000000a08087224 */ /* 0x000fe200078e02ff */
[----:B------:R-:W-:Y:S02]  /*08a0*/  ISETP.GE.AND P1, PT, R3, RZ, PT ;  /* 0x000000ff0300720c */ /* 0x000fe40003f26270 */
[----:B------:R-:W-:Y:S01]  /*08b0*/  IABS R3, R4 ;  /* 0x0000000400037213 */ /* 0x000fe20000000000 */
[----:B------:R-:W-:-:S04]  /*08c0*/  IMAD.HI.U32 R8, R13, R8, R12 ;  /* 0x000000080d087227 */ /* 0x000fc800078e000c */
        /* <DEDUP_REMOVED lines=24> */
.L_x_141:
[----:B------:R-:W-:Y:S01]  /*0a50*/  IMAD.MOV.U32 R205, RZ, RZ, RZ ;  /* 0x000000ffffcd7224 */ /* 0x000fe200078e00ff */
[----:B------:R-:W-:Y:S01]  /*0a60*/  MOV R206, RZ ;  /* 0x000000ff00ce7202 */ /* 0x000fe20000000f00 */
[----:B------:R-:W-:Y:S01]  /*0a70*/  IMAD.U32 R204, RZ, RZ, UR4 ;  /* 0x00000004ffcc7e24 */ /* 0x000fe2000f8e00ff */
[----:B------:R-:W-:Y:S02]  /*0a80*/  MOV R207, c[0x0][0x53c] ;  /* 0x00014f0000cf7a02 */ /* 0x000fe40000000f00 */
.L_x_150:
[----:B------:R-:W-:Y:S01]  /*0a90*/  ISETP.NE.AND P0, PT, R2, RZ, PT ;  /* 0x000000ff0200720c */ /* 0x000fe20003f05270 */
[----:B------:R-:W-:-:S12]  /*0aa0*/  WARPSYNC 0xffffffff ;  /* 0xffffffff00007948 */ /* 0x000fd80003800000 */
[----:B------:R1:W-:Y:S04]  /*0ab0*/  @!P0 STS.128 [0x18100], R204 ;  /* 0x018100ccff008388 */ /* 0x0003e80000000c00 */
[----:B------:R-:W-:Y:S06]  /*0ac0*/  BAR.ARV 0x5, 0x100 ;  /* 0x0144000000007b1d */ /* 0x000fec0000002000 */
.L_x_139:
[----:B-1----:R-:W-:-:S13]  /*0ad0*/  ISETP.GE.AND P0, PT, R207, c[0x0][0x53c], PT ;  /* 0x00014f00cf007a0c */ /* 0x002fda0003f06270 */
[----:B------:R-:W-:Y:S05]  /*0ae0*/  @P0 EXIT ;  /* 0x000000000000094d */ /* 0x000fea0003800000 */
[----:B------:R-:W-:-:S04]  /*0af0*/  SHF.R.S32.HI R219, RZ, 0x1f, R210 ;  /* 0x0000001fffdb7819 */ /* 0x000fc800000114d2 */
[CC--:B------:R-:W-:Y:S02]  /*0b00*/  LEA.HI R5, R219.reuse, R210.reuse, RZ, 0x3 ;  /* 0x000000d2db057211 */ /* 0x0c0fe400078f18ff */
[----:B------:R-:W-:Y:S02]  /*0b10*/  LEA.HI R7, R219, R210, RZ, 0x4 ;  /* 0x000000d2db077211 */ /* 0x000fe400078f20ff */
[----:B------:R-:W-:Y:S02]  /*0b20*/  LOP3.LUT R221, R5, 0xfffffff8, RZ, 0xc0, !PT ;  /* 0xfffffff805dd7812 */ /* 0x000fe400078ec0ff */
[----:B------:R-:W-:Y:S02]  /*0b30*/  SHF.R.S32.HI R4, RZ, 0x4, R7 ;  /* 0x00000004ff047819 */ /* 0x000fe40000011407 */
[C---:B------:R-:W-:Y:S01]  /*0b40*/  LOP3.LUT R6, R7.reuse, 0xfffffff0, RZ, 0xc0, !PT ;  /* 0xfffffff007067812 */ /* 0x040fe200078ec0ff */
[----:B------:R-:W-:Y:S01]  /*0b50*/  IMAD.IADD R221, R210, 0x1, -R221 ;  /* 0x00000001d2dd7824 */ /* 0x000fe200078e0add */
[----:B------:R-:W-:-:S02]  /*0b60*/  LEA.HI R7, R7, R4, RZ, 0x1 ;  /* 0x0000000407077211 */ /* 0x000fc400078f08ff */
[----:B------:R-:W-:Y:S01]  /*0b70*/  LEA.HI R223, R219, R210, RZ, 0x2 ;  /* 0x000000d2dbdf7211 */ /* 0x000fe200078f10ff */
[----:B------:R-:W-:Y:S01]  /*0b80*/  IMAD.SHL.U32 R0, R221, 0x40, RZ ;  /* 0x00000040dd007824 */ /* 0x000fe200078e00ff */
[----:B------:R-:W-:Y:S01]  /*0b90*/  LOP3.LUT R7, R7, 0xfffffffe, RZ, 0xc0, !PT ;  /* 0xfffffffe07077812 */ /* 0x000fe200078ec0ff */
[----:B------:R-:W-:Y:S01]  /*0ba0*/  IMAD.IADD R6, R210, 0x1, -R6 ;  /* 0x00000001d2067824 */ /* 0x000fe200078e0a06 */
[----:B------:R-:W-:Y:S01]  /*0bb0*/  SHF.R.S32.HI R226, RZ, 0x3, R5 ;  /* 0x00000003ffe27819 */ /* 0x000fe20000011405 */
[----:B------:R-:W-:Y:S01]  /*0bc0*/  IMAD.SHL.U32 R246, R221, 0x8, RZ ;  /* 0x00000008ddf67824 */ /* 0x000fe200078e00ff */
[----:B------:R-:W-:Y:S01]  /*0bd0*/  LOP3.LUT R0, R0, 0x1c0, RZ, 0xc0, !PT ;  /* 0x000001c000007812 */ /* 0x000fe200078ec0ff */
[----:B------:R-:W-:Y:S01]  /*0be0*/  IMAD.IADD R7, R4, 0x1, -R7 ;  /* 0x0000000104077824 */ /* 0x000fe200078e0a07 */
[----:B------:R-:W-:Y:S01]  /*0bf0*/  SHF.R.S32.HI R225, RZ, 0x2, R223 ;  /* 0x00000002ffe17819 */ /* 0x000fe200000114df */
[----:B------:R-:W-:Y:S01]  /*0c00*/  IMAD.SHL.U32 R217, R226, 0x40, RZ ;  /* 0x00000040e2d97824 */ /* 0x000fe200078e00ff */
[----:B------:R-:W-:-:S02]  /*0c10*/  LOP3.LUT R5, R0, 0x8, R5, 0xf8, !PT ;  /* 0x0000000800057812 */ /* 0x000fc400078ef805 */
[----:B------:R-:W-:Y:S02]  /*0c20*/  SHF.R.S32.HI R224, RZ, 0x1f, R223 ;  /* 0x0000001fffe07819 */ /* 0x000fe400000114df */
[CC--:B------:R-:W-:Y:S02]  /*0c30*/  LEA.HI R4, R219.reuse, R210.reuse, RZ, 0x6 ;  /* 0x000000d2db047211 */ /* 0x0c0fe400078f30ff */
[----:B------:R-:W-:Y:S02]  /*0c40*/  SHF.R.U32.HI R0, RZ, 0x3, R0 ;  /* 0x00000003ff007819 */ /* 0x000fe40000011600 */
[----:B------:R-:W-:Y:S01]  /*0c50*/  LEA.HI R219, R219, R210, RZ, 0x5 ;  /* 0x000000d2dbdb7211 */ /* 0x000fe200078f28ff */
[----:B------:R-:W-:Y:S01]  /*0c60*/  IMAD.SHL.U32 R4, R4, 0x8, RZ ;  /* 0x0000000804047824 */ /* 0x000fe200078e00ff */
[----:B------:R-:W-:Y:S02]  /*0c70*/  LEA.HI R224, R224, R225, RZ, 0x3 ;  /* 0x000000e1e0e07211 */ /* 0x000fe400078f18ff */
[----:B------:R-:W-:-:S02]  /*0c80*/  LOP3.LUT R0, R5, R0, RZ, 0x3c, !PT ;  /* 0x0000000005007212 */ /* 0x000fc400078e3cff */
[--C-:B------:R-:W-:Y:S02]  /*0c90*/  SHF.R.S32.HI R220, RZ, 0x5, R219.reuse ;  /* 0x00000005ffdc7819 */ /* 0x100fe400000114db */
[----:B------:R-:W-:Y:S01]  /*0ca0*/  SHF.R.S32.HI R5, RZ, 0x1f, R219 ;  /* 0x0000001fff057819 */ /* 0x000fe200000114db */
[----:B------:R-:W-:Y:S01]  /*0cb0*/  IMAD R0, R7, 0x200, R0 ;  /* 0x0000020007007824 */ /* 0x000fe200078e0200 */
[----:B------:R-:W-:Y:S01]  /*0cc0*/  LOP3.LUT R223, R223, 0xfffffffc, RZ, 0xc0, !PT ;  /* 0xfffffffcdfdf7812 */ /* 0x000fe200078ec0ff */
[----:B------:R-:W-:Y:S01]  /*0cd0*/  IMAD.SHL.U32 R7, R7, 0x8, RZ ;  /* 0x0000000807077824 */ /* 0x000fe200078e00ff */
[----:B------:R-:W-:Y:S02]  /*0ce0*/  LOP3.LUT R219, R219, 0xffffffe0, RZ, 0xc0, !PT ;  /* 0xffffffe0dbdb7812 */ /* 0x000fe400078ec0ff */
[----:B------:R-:W-:Y:S01]  /*0cf0*/  LOP3.LUT R217, R217, 0x1c0, RZ, 0xc0, !PT ;  /* 0x000001c0d9d97812 */ /* 0x000fe200078ec0ff */
[----:B------:R-:W-:Y:S01]  /*0d00*/  IMAD.IADD R223, R210, 0x1, -R223 ;  /* 0x00000001d2df7824 */ /* 0x000fe200078e0adf */
[----:B------:R-:W-:Y:S01]  /*0d10*/  LOP3.LUT R224, R224, 0xfffffff8, RZ, 0xc0, !PT ;  /* 0xfffffff8e0e07812 */ /* 0x000fe200078ec0ff */
[----:B------:R-:W-:Y:S01]  /*0d20*/  IMAD.IADD R219, R210, 0x1, -R219 ;  /* 0x00000001d2db7824 */ /* 0x000fe200078e0adb */
[----:B------:R-:W-:Y:S01]  /*0d30*/  SHF.R.S32.HI R2, RZ, 0x1f, R6 ;  /* 0x0000001fff027819 */ /* 0x000fe20000011406 */
[----:B------:R-:W-:Y:S01]  /*0d40*/  IMAD.SHL.U32 R138, R223, 0x4, RZ ;  /* 0x00000004df8a7824 */ /* 0x000fe200078e00ff */
[----:B------:R-:W-:Y:S01]  /*0d50*/  LOP3.LUT R3, R217, 0x38, R246, 0xf8, !PT ;  /* 0x00000038d9037812 */ /* 0x000fe200078ef8f6 */
[----:B------:R-:W-:Y:S01]  /*0d60*/  IMAD.IADD R224, R225, 0x1, -R224 ;  /* 0x00000001e1e07824 */ /* 0x000fe200078e0ae0 */
[----:B------:R-:W-:Y:S01]  /*0d70*/  SHF.R.U32.HI R217, RZ, 0x3, R217 ;  /* 0x00000003ffd97819 */ /* 0x000fe200000116d9 */
[----:B------:R-:W-:Y:S01]  /*0d80*/  IMAD.SHL.U32 R140, R223, 0x8, RZ ;  /* 0x00000008df8c7824 */ /* 0x000fe200078e00ff */
[----:B------:R-:W-:-:S02]  /*0d90*/  LEA.HI R2, R2, R6, RZ, 0x3 ;  /* 0x0000000602027211 */ /* 0x000fc400078f18ff */
[----:B------:R-:W-:Y:S02]  /*0da0*/  LOP3.LUT R217, R3, R217, RZ, 0x3c, !PT ;  /* 0x000000d903d97212 */ /* 0x000fe400078e3cff */
[----:B------:R-:W-:Y:S02]  /*0db0*/  LEA.HI R5, R5, R220, RZ, 0x3 ;  /* 0x000000dc05057211 */ /* 0x000fe400078f18ff */
[----:B------:R-:W-:Y:S02]  /*0dc0*/  SHF.R.S32.HI R218, RZ, 0x1f, R219 ;  /* 0x0000001fffda7819 */ /* 0x000fe400000114db */
[C---:B------:R-:W-:Y:S01]  /*0dd0*/  LOP3.LUT R3, R2.reuse, 0xfffffff8, RZ, 0xc0, !PT ;  /* 0xfffffff802037812 */ /* 0x040fe200078ec0ff */
[----:B------:R-:W-:Y:S01]  /*0de0*/  IMAD.SHL.U32 R2, R2, 0x40, RZ ;  /* 0x0000004002027824 */ /* 0x000fe200078e00ff */
[----:B------:R-:W-:Y:S02]  /*0df0*/  LOP3.LUT R9, R224, 0x1, RZ, 0xc0, !PT ;  /* 0x00000001e0097812 */ /* 0x000fe400078ec0ff */
[----:B------:R-:W-:Y:S01]  /*0e00*/  LOP3.LUT R5, R5, 0xffffff8, RZ, 0xc0, !PT ;  /* 0x0ffffff805057812 */ /* 0x000fe200078ec0ff */
[----:B------:R-:W-:Y:S01]  /*0e10*/  IMAD.IADD R3, R6, 0x1, -R3 ;  /* 0x0000000106037824 */ /* 0x000fe200078e0a03 */
[----:B------:R-:W-:-:S02]  /*0e20*/  LEA.HI R218, R218, R219, RZ, 0x2 ;  /* 0x000000dbdada7211 */ /* 0x000fc400078f10ff */
[----:B------:R-:W-:Y:S01]  /*0e30*/  IADD3 R135, R138, 0x40, RZ ;  /* 0x000000408a877810 */ /* 0x000fe20007ffe0ff */
[----:B------:R-:W-:Y:S01]  /*0e40*/  IMAD.IADD R5, R220, 0x1, -R5 ;  /* 0x00000001dc057824 */ /* 0x000fe200078e0a05 */
[----:B------:R-:W-:Y:S02]  /*0e50*/  ISETP.NE.U32.AND P0, PT, R9, 0x1, PT ;  /* 0x000000010900780c */ /* 0x000fe40003f05070 */
[C---:B------:R-:W-:Y:S02]  /*0e60*/  IADD3 R136, R138.reuse, 0x20, RZ ;  /* 0x000000208a887810 */ /* 0x040fe40007ffe0ff */
[----:B------:R-:W-:Y:S01]  /*0e70*/  LOP3.LUT R217, R217, 0x7ffffe00, R4, 0xf8, !PT ;  /* 0x7ffffe00d9d97812 */ /* 0x000fe200078ef804 */
[C---:B------:R-:W-:Y:S01]  /*0e80*/  IMAD.IADD R4, R138.reuse, 0x1, R135 ;  /* 0x000000018a047824 */ /* 0x040fe200078e0287 */
[----:B------:R-:W-:Y:S01]  /*0e90*/  SHF.R.S32.HI R218, RZ, 0x2, R218 ;  /* 0x00000002ffda7819 */ /* 0x000fe200000114da */
[----:B------:R-:W-:Y:S01]  /*0ea0*/  IMAD.IADD R8, R138, 0x1, R136 ;  /* 0x000000018a087824 */ /* 0x000fe200078e0288 */
[C---:B------:R-:W-:Y:S01]  /*0eb0*/  R2P PR, R224.reuse, 0x6 ;  /* 0x00000006e0007804 */ /* 0x040fe20000000000 */
[----:B------:R-:W-:Y:S01]  /*0ec0*/  IMAD.SHL.U32 R224, R224, 0x40, RZ ;  /* 0x00000040e0e07824 */ /* 0x000fe200078e00ff */
[----:B------:R-:W-:Y:S01]  /*0ed0*/  LOP3.LUT P6, RZ, R3, 0x2, RZ, 0xc0, !PT ;  /* 0x0000000203ff7812 */ /* 0x000fe200078cc0ff */
[----:B------:R-:W-:Y:S01]  /*0ee0*/  IMAD R218, R5, 0x10, R218 ;  /* 0x0000001005da7824 */ /* 0x000fe200078e02da */
[C---:B------:R-:W-:Y:S01]  /*0ef0*/  LOP3.LUT P5, RZ, R3.reuse, 0x4, RZ, 0xc0, !PT ;  /* 0x0000000403ff7812 */ /* 0x040fe200078ac0ff */
[----:B------:R-:W-:Y:S01]  /*0f00*/  IMAD.SHL.U32 R3, R3, 0x40, RZ ;  /* 0x0000004003037824 */ /* 0x000fe200078e00ff */
[----:B------:R-:W-:Y:S01]  /*0f10*/  IADD3 R216, R225, 0x40, RZ ;  /* 0x00000040e1d87810 */ /* 0x000fe20007ffe0ff */
[----:B------:R-:W-:Y:S01]  /*0f20*/  IMAD.SHL.U32 R217, R217, 0x2, RZ ;  /* 0x00000002d9d97824 */ /* 0x000fe200078e00ff */
[----:B------:R-:W-:-:S02]  /*0f30*/  SHF.R.S32.HI R5, RZ, 0x1f, R4 ;  /* 0x0000001fff057819 */ /* 0x000fc40000011404 */
[----:B------:R-:W-:Y:S01]  /*0f40*/  LOP3.LUT R224, R224, 0x1c0, RZ, 0xc0, !PT ;  /* 0x000001c0e0e07812 */ /* 0x000fe200078ec0ff */
[----:B------:R-:W-:Y:S01]  /*0f50*/  IMAD.SHL.U32 R215, R216, 0x40, RZ ;  /* 0x00000040d8d77824 */ /* 0x000fe200078e00ff */
[----:B------:R-:W-:Y:S02]  /*0f60*/  SHF.R.S32.HI R6, RZ, 0x1f, R8 ;  /* 0x0000001fff067819 */ /* 0x000fe40000011408 */
[----:B------:R-:W-:Y:S02]  /*0f70*/  LOP3.LUT R3, R3, 0x1c0, RZ, 0xc0, !PT ;  /* 0x000001c003037812 */ /* 0x000fe400078ec0ff */
[----:B------:R-:W-:Y:S02]  /*0f80*/  SHF.R.S32.HI R214, RZ, 0x1f, R216 ;  /* 0x0000001fffd67819 */ /* 0x000fe400000114d8 */
[CC--:B------:R-:W-:Y:S02]  /*0f90*/  LEA.HI R231, R5.reuse, R4.reuse, RZ, 0x3 ;  /* 0x0000000405e77211 */ /* 0x0c0fe400078f18ff */
[----:B------:R-:W-:Y:S01]  /*0fa0*/  LEA.HI R5, R5, R4, RZ, 0x6 ;  /* 0x0000000405057211 */ /* 0x000fe200078f30ff */
[C---:B------:R-:W-:Y:S01]  /*0fb0*/  IMAD.SHL.U32 R4, R220.reuse, 0x400, RZ ;  /* 0x00000400dc047824 */ /* 0x040fe200078e00ff */
[----:B------:R-:W-:Y:S01]  /*0fc0*/  SHF.R.U32.HI R222, RZ, 0x3, R224 ;  /* 0x00000003ffde7819 */ /* 0x000fe200000116e0 */
[----:B------:R-:W-:Y:S01]  /*0fd0*/  IMAD.SHL.U32 R220, R220, 0x200, RZ ;  /* 0x00000200dcdc7824 */ /* 0x000fe200078e00ff */
[CC--:B------:R-:W-:Y:S01]  /*0fe0*/  LEA.HI R232, R6.reuse, R8.reuse, RZ, 0x3 ;  /* 0x0000000806e87211 */ /* 0x0c0fe200078f18ff */
[----:B------:R-:W-:Y:S01]  /*0ff0*/  IMAD.SHL.U32 R5, R5, 0x80, RZ ;  /* 0x0000008005057824 */ /* 0x000fe200078e00ff */
[----:B------:R-:W-:Y:S01]  /*1000*/  LEA.HI R6, R6, R8, RZ, 0x6 ;  /* 0x0000000806067211 */ /* 0x000fe200078f30ff */
[----:B------:R-:W-:Y:S01]  /*1010*/  IMAD R8, R223, 0x2, R4 ;  /* 0x00000002df087824 */ /* 0x000fe200078e0204 */
[----:B------:R-:W-:-:S02]  /*1020*/  LOP3.LUT R7, R3, 0x8, R7, 0xf8, !PT ;  /* 0x0000000803077812 */ /* 0x000fc400078ef807 */
[----:B------:R-:W-:Y:S01]  /*1030*/  LEA.HI R214, R214, R216, RZ, 0x3 ;  /* 0x000000d8d6d67211 */ /* 0x000fe200078f18ff */
[----:B------:R-:W-:Y:S01]  /*1040*/  IMAD.SHL.U32 R6, R6, 0x80, RZ ;  /* 0x0000008006067824 */ /* 0x000fe200078e00ff */
[----:B------:R-:W-:Y:S02]  /*1050*/  SHF.R.U32.HI R3, RZ, 0x3, R3 ;  /* 0x00000003ff037819 */ /* 0x000fe40000011603 */
[----:B------:R-:W-:Y:S01]  /*1060*/  LOP3.LUT R235, R222, R224, RZ, 0xfc, !PT ;  /* 0x000000e0deeb7212 */ /* 0x000fe200078efcff */
[----:B------:R-:W-:Y:S01]  /*1070*/  IMAD.SHL.U32 R214, R214, 0x40, RZ ;  /* 0x00000040d6d67824 */ /* 0x000fe200078e00ff */
[----:B------:R-:W-:Y:S02]  /*1080*/  LOP3.LUT R215, R215, 0x1c0, RZ, 0xc0, !PT ;  /* 0x000001c0d7d77812 */ /* 0x000fe400078ec0ff */
[----:B------:R-:W-:Y:S01]  /*1090*/  LOP3.LUT R3, R7, R3, RZ, 0x3c, !PT ;  /* 0x0000000307037212 */ /* 0x000fe200078e3cff */
[----:B------:R-:W-:Y:S01]  /*10a0*/  IMAD.IADD R235, R8, 0x1, R235 ;  /* 0x0000000108eb7824 */ /* 0x000fe200078e02eb */
[----:B------:R-:W-:-:S02]  /*10b0*/  LOP3.LUT R2, R2, 0xfffffe00, RZ, 0xc0, !PT ;  /* 0xfffffe0002027812 */ /* 0x000fc400078ec0ff */
[--C-:B------:R-:W-:Y:S02]  /*10c0*/  LOP3.LUT R234, R224, 0x38, R232.reuse, 0xf8, !PT ;  /* 0x00000038e0ea7812 */ /* 0x100fe400078ef8e8 */
[----:B------:R-:W-:Y:S02]  /*10d0*/  SHF.R.U32.HI R213, RZ, 0x3, R215 ;  /* 0x00000003ffd57819 */ /* 0x000fe400000116d7 */
[----:B------:R-:W-:Y:S02]  /*10e0*/  LOP3.LUT R232, R215, 0x38, R232, 0xf8, !PT ;  /* 0x00000038d7e87812 */ /* 0x000fe400078ef8e8 */
[----:B------:R-:W-:Y:S02]  /*10f0*/  LOP3.LUT P4, RZ, R221, 0x2, RZ, 0xc0, !PT ;  /* 0x00000002ddff7812 */ /* 0x000fe4000788c0ff */
[----:B------:R-:W-:Y:S02]  /*1100*/  IADD3 R4, R3, R2, R4 ;  /* 0x0000000203047210 */ /* 0x000fe40007ffe004 */
[----:B------:R-:W-:-:S02]  /*1110*/  LOP3.LUT R214, R214, 0xfffffe00, RZ, 0xc0, !PT ;  /* 0xfffffe00d6d67812 */ /* 0x000fc400078ec0ff */
[----:B------:R-:W-:Y:S02]  /*1120*/  LOP3.LUT R6, R6, 0xffffe000, RZ, 0xc0, !PT ;  /* 0xffffe00006067812 */ /* 0x000fe400078ec0ff */
[----:B------:R-:W-:Y:S02]  /*1130*/  LOP3.LUT R234, R234, R222, RZ, 0x3c, !PT ;  /* 0x000000deeaea7212 */ /* 0x000fe400078e3cff */
[----:B------:R-:W-:Y:S02]  /*1140*/  LOP3.LUT R232, R232, R213, RZ, 0x3c, !PT ;  /* 0x000000d5e8e87212 */ /* 0x000fe400078e3cff */
[----:B------:R-:W-:Y:S01]  /*1150*/  LOP3.LUT R3, R3, R2, RZ, 0xfc, !PT ;  /* 0x0000000203037212 */ /* 0x000fe200078efcff */
[----:B------:R-:W-:Y:S01]  /*1160*/  IMAD.MOV.U32 R2, RZ, RZ, 0x20 ;  /* 0x00000020ff027424 */ /* 0x000fe200078e00ff */
[--C-:B------:R-:W-:Y:S02]  /*1170*/  LOP3.LUT R233, R224, 0x38, R231.reuse, 0xf8, !PT ;  /* 0x00000038e0e97812 */ /* 0x100fe400078ef8e7 */
[----:B------:R-:W-:-:S02]  /*1180*/  LOP3.LUT R231, R215, 0x38, R231, 0xf8, !PT ;  /* 0x00000038d7e77812 */ /* 0x000fc400078ef8e7 */
[----:B------:R-:W-:Y:S02]  /*1190*/  LOP3.LUT R230, R224, 0x18, R140, 0xf8, !PT ;  /* 0x00000018e0e67812 */ /* 0x000fe400078ef88c */
[----:B------:R-:W-:Y:S02]  /*11a0*/  LEA R235, R235, 0x80, 0x1 ;  /* 0x00000080ebeb7811 */ /* 0x000fe400078e08ff */
[-C--:B------:R-:W-:Y:S02]  /*11b0*/  IADD3 R234, R234, R6.reuse, R220 ;  /* 0x00000006eaea7210 */ /* 0x080fe40007ffe0dc */
[----:B------:R-:W-:Y:S01]  /*11c0*/  IADD3 R232, R232, R6, R214 ;  /* 0x00000006e8e87210 */ /* 0x000fe20007ffe0d6 */
[----:B------:R-:W-:Y:S01]  /*11d0*/  IMAD.MOV.U32 R6, RZ, RZ, 0x40 ;  /* 0x00000040ff067424 */ /* 0x000fe200078e00ff */
[----:B------:R-:W-:Y:S02]  /*11e0*/  LOP3.LUT R5, R5, 0xffffe000, RZ, 0xc0, !PT ;  /* 0xffffe00005057812 */ /* 0x000fe400078ec0ff */
[----:B------:R-:W-:-:S02]  /*11f0*/  LOP3.LUT R233, R233, R222, RZ, 0x3c, !PT ;  /* 0x000000dee9e97212 */ /* 0x000fc400078e3cff */
[----:B------:R-:W-:Y:S02]  /*1200*/  LOP3.LUT R231, R231, R213, RZ, 0x3c, !PT ;  /* 0x000000d5e7e77212 */ /* 0x000fe400078e3cff */
[----:B------:R-:W-:Y:S02]  /*1210*/  SEL R239, R2, 0xffffffe0, !P1 ;  /* 0xffffffe002ef7807 */ /* 0x000fe40004800000 */
[----:B------:R-:W-:Y:S02]  /*1220*/  LEA R200, R0, 0x6100, 0x1 ;  /* 0x0000610000c87811 */ /* 0x000fe400078e08ff */
[----:B------:R-:W-:Y:S01]  /*1230*/  LOP3.LUT R230, R220, R230, R222, 0xf6, !PT ;  /* 0x000000e6dce67212 */ /* 0x000fe200078ef6de */
[C---:B------:R-:W-:Y:S01]  /*1240*/  IMAD.IADD R236, R235.reuse, 0x1, R239 ;  /* 0x00000001ebec7824 */ /* 0x040fe200078e02ef */
[----:B------:R-:W-:Y:S02]  /*1250*/  IADD3 R228, R235, -0x10, RZ ;  /* 0xfffffff0ebe47810 */ /* 0x000fe40007ffe0ff */
[C---:B------:R-:W-:Y:S01]  /*1260*/  LOP3.LUT P3, RZ, R221.reuse, 0x4, RZ, 0xc0, !PT ;  /* 0x00000004ddff7812 */ /* 0x040fe2000786c0ff */
[----:B------:R-:W-:Y:S01]  /*1270*/  IMAD R221, R221, 0x20, R226 ;  /* 0x00000020dddd7824 */ /* 0x000fe200078e02e2 */
[----:B------:R-:W-:-:S02]  /*1280*/  SEL R2, R2, 0xffffffe0, !P6 ;  /* 0xffffffe002027807 */ /* 0x000fc40007000000 */
[----:B------:R-:W-:Y:S02]  /*1290*/  @P0 IADD3 R228, R235, 0x10, RZ ;  /* 0x00000010ebe40810 */ /* 0x000fe40007ffe0ff */
[----:B------:R-:W-:Y:S02]  /*12a0*/  LEA R201, R4, 0xc100, 0x1 ;  /* 0x0000c10004c97811 */ /* 0x000fe400078e08ff */
[----:B------:R-:W-:Y:S01]  /*12b0*/  LEA R194, R3, 0x100, 0x1 ;  /* 0x0000010003c27811 */ /* 0x000fe200078e08ff */
[----:B------:R-:W-:Y:S01]  /*12c0*/  IMAD.IADD R239, R239, 0x1, R228 ;  /* 0x00000001efef7824 */ /* 0x000fe200078e02e4 */
[-C--:B------:R-:W-:Y:S01]  /*12d0*/  IADD3 R233, R233, R5.reuse, R220 ;  /* 0x00000005e9e97210 */ /* 0x080fe20007ffe0dc */
[----:B------:R-:W-:Y:S01]  /*12e0*/  IMAD.IADD R199, R201, 0x1, R2 ;  /* 0x00000001c9c77824 */ /* 0x000fe200078e0202 */
[----:B------:R-:W-:Y:S01]  /*12f0*/  IADD3 R231, R231, R5, R214 ;  /* 0x00000005e7e77210 */ /* 0x000fe20007ffe0d6 */
[----:B------:R-:W-:Y:S01]  /*1300*/  IMAD.IADD R193, R2, 0x1, R194 ;  /* 0x0000000102c17824 */ /* 0x000fe200078e02c2 */
[----:B------:R-:W-:-:S02]  /*1310*/  SEL R242, R6, 0xffffffc0, !P2 ;  /* 0xffffffc006f27807 */ /* 0x000fc40005000000 */
[----:B------:R-:W-:Y:S02]  /*1320*/  IADD3 R198, R200, 0x20, RZ ;  /* 0x00000020c8c67810 */ /* 0x000fe40007ffe0ff */
[----:B------:R-:W-:Y:S01]  /*1330*/  LEA R230, R230, 0x100, 0x1 ;  /* 0x00000100e6e67811 */ /* 0x000fe200078e08ff */
[----:B------:R-:W-:Y:S01]  /*1340*/  IMAD.IADD R235, R235, 0x1, R242 ;  /* 0x00000001ebeb7824 */ /* 0x000fe200078e02f2 */
[----:B------:R-:W-:Y:S01]  /*1350*/  SEL R5, R6, 0xffffffc0, !P3 ;  /* 0xffffffc006057807 */ /* 0x000fe20005800000 */
[----:B------:R-:W-:Y:S01]  /*1360*/  IMAD.IADD R237, R242, 0x1, R236 ;  /* 0x00000001f2ed7824 */ /* 0x000fe200078e02ec */
[----:B------:R-:W-:Y:S01]  /*1370*/  SEL R0, R6, 0xffffffc0, !P5 ;  /* 0xffffffc006007807 */ /* 0x000fe20006800000 */
[----:B------:R-:W-:Y:S01]  /*1380*/  IMAD.IADD R229, R230, 0x1, R242 ;  /* 0x00000001e6e57824 */ /* 0x000fe200078e02f2 */
[----:B------:R-:W-:Y:S01]  /*1390*/  @P4 IADD3 R198, R200, -0x20, RZ ;  /* 0xffffffe0c8c64810 */ /* 0x000fe20007ffe0ff */
[----:B------:R-:W-:Y:S01]  /*13a0*/  IMAD.IADD R238, R242, 0x1, R228 ;  /* 0x00000001f2ee7824 */ /* 0x000fe200078e02e4 */
[----:B------:R-:W-:Y:S01]  /*13b0*/  SHF.R.S32.HI R141, RZ, 0x1f, R140 ;  /* 0x0000001fff8d7819 */ /* 0x000fe2000001148c */
[----:B------:R-:W-:Y:S01]  /*13c0*/  IMAD.IADD R196, R200, 0x1, R5 ;  /* 0x00000001c8c47824 */ /* 0x000fe200078e0205 */
[C---:B------:R-:W-:Y:S01]  /*13d0*/  IADD3 R134, R138.reuse, 0x10, RZ ;  /* 0x000000108a867810 */ /* 0x040fe20007ffe0ff */
[----:B------:R-:W-:Y:S01]  /*13e0*/  IMAD.IADD R187, R5, 0x1, R198 ;  /* 0x0000000105bb7824 */ /* 0x000fe200078e02c6 */
[C---:B------:R-:W-:Y:S01]  /*13f0*/  IADD3 R133, R138.reuse, 0x30, RZ ;  /* 0x000000308a857810 */ /* 0x040fe20007ffe0ff */
[----:B------:R-:W-:Y:S01]  /*1400*/  IMAD.IADD R197, R201, 0x1, R0 ;  /* 0x00000001c9c57824 */ /* 0x000fe200078e0200 */
[----:B------:R-:W-:Y:S01]  /*1410*/  IADD3 R132, R138, 0x50, RZ ;  /* 0x000000508a847810 */ /* 0x000fe20007ffe0ff */
[----:B------:R-:W-:Y:S01]  /*1420*/  IMAD.IADD R192, R0, 0x1, R194 ;  /* 0x0000000100c07824 */ /* 0x000fe200078e02c2 */
[C---:B------:R-:W-:Y:S01]  /*1430*/  IADD3 R212, R246.reuse, 0x40, RZ ;  /* 0x00000040f6d47810 */ /* 0x040fe20007ffe0ff */
[----:B------:R-:W-:Y:S01]  /*1440*/  IMAD.IADD R195, R199, 0x1, R0 ;  /* 0x00000001c7c37824 */ /* 0x000fe200078e0200 */
[----:B------:R-:W-:Y:S01]  /*1450*/  IADD3 R211, R246, 0x80, RZ ;  /* 0x00000080f6d37810 */ /* 0x000fe20007ffe0ff */
[----:B------:R-:W-:Y:S01]  /*1460*/  IMAD.IADD R191, R0, 0x1, R193 ;  /* 0x0000000100bf7824 */ /* 0x000fe200078e02c1 */
[----:B------:R-:W-:Y:S01]  /*1470*/  LEA R234, R234, 0xc100, 0x1 ;  /* 0x0000c100eaea7811 */ /* 0x000fe200078e08ff */
[----:B------:R-:W-:Y:S01]  /*1480*/  IMAD.IADD R242, R242, 0x1, R239 ;  /* 0x00000001f2f27824 */ /* 0x000fe200078e02ef */
[----:B------:R-:W-:-:S02]  /*1490*/  LEA R232, R232, 0xc100, 0x1 ;  /* 0x0000c100e8e87811 */ /* 0x000fc400078e08ff */
[----:B------:R-:W-:Y:S02]  /*14a0*/  LEA R233, R233, 0xc100, 0x1 ;  /* 0x0000c100e9e97811 */ /* 0x000fe400078e08ff */
[----:B------:R-:W-:Y:S02]  /*14b0*/  LEA R231, R231, 0xc100, 0x1 ;  /* 0x0000c100e7e77811 */ /* 0x000fe400078e08ff */
        /* <DEDUP_REMOVED lines=10> */
[----:B------:R-:W-:Y:S02]  /*1560*/  IADD3 R143, R198, 0x5800, RZ ;  /* 0x00005800c68f7810 */ /* 0x000fe40007ffe0ff */
.L_x_299:
        /* <DEDUP_REMOVED lines=8> */
[----:B------:R-:W-:Y:S02]  /*15f0*/  ISETP.NE.U32.AND P3, PT, RZ, c[0x0][0x348], PT ;  /* 0x0000d200ff007a0c */ /* 0x000fe40003f65070 */
[----:B------:R-:W-:-:S02]  /*1600*/  ISETP.NE.U32.AND P5, PT, RZ, c[0x0][0x358], PT ;  /* 0x0000d600ff007a0c */ /* 0x000fc40003fa5070 */
[----:B------:R-:W-:Y:S02]  /*1610*/  ISETP.NE.AND.EX P3, PT, RZ, c[0x0][0x34c], PT, P3 ;  /* 0x0000d300ff007a0c */ /* 0x000fe40003f65330 */
[----:B------:R-:W-:Y:S01]  /*1620*/  ISETP.NE.AND.EX P5, PT, RZ, c[0x0][0x35c], PT, P5 ;  /* 0x0000d700ff007a0c */ /* 0x000fe20003fa5350 */
[----:B------:R-:W-:Y:S02]  /*1630*/  IMAD.MOV.U32 R64, RZ, RZ, RZ ;  /* 0x000000ffff407224 */ /* 0x000fe400078e00ff */
[----:B------:R-:W-:Y:S02]  /*1640*/  IMAD.MOV.U32 R67, RZ, RZ, RZ ;  /* 0x000000ffff437224 */ /* 0x000fe400078e00ff */
[----:B------:R-:W-:Y:S01]  /*1650*/  IMAD.MOV.U32 R81, RZ, RZ, RZ ;  /* 0x000000ffff517224 */ /* 0x000fe200078e00ff */
[----:B--2---:R-:W-:Y:S02]  /*1660*/  SHF.R.S32.HI R63, RZ, 0x1f, R240 ;  /* 0x0000001fff3f7819 */ /* 0x004fe400000114f0 */
[----:B------:R-:W-:-:S02]  /*1670*/  @P4 LEA R4, P0, R240, c[0x0][0x360], 0x2 ;  /* 0x0000d800f0044a11 */ /* 0x000fc400078010ff */
[C---:B------:R-:W-:Y:S02]  /*1680*/  @P2 LEA R6, P1, R240.reuse, c[0x0][0x370], 0x2 ;  /* 0x0000dc00f0062a11 */ /* 0x040fe400078210ff */
[C-C-:B------:R-:W-:Y:S02]  /*1690*/  @P4 LEA.HI.X R5, R240.reuse, c[0x0][0x364], R63.reuse, 0x2, P0 ;  /* 0x0000d900f0054a11 */ /* 0x140fe400000f143f */
[----:B------:R-:W-:Y:S02]  /*16a0*/  ISETP.NE.U32.AND P0, PT, RZ, c[0x0][0x350], PT ;  /* 0x0000d400ff007a0c */ /* 0x000fe40003f05070 */
[----:B------:R-:W-:Y:S01]  /*16b0*/  @P2 LEA.HI.X R7, R240, c[0x0][0x374], R63, 0x2, P1 ;  /* 0x0000dd00f0072a11 */ /* 0x000fe200008f143f */
[----:B------:R1:W5:Y:S01]  /*16c0*/  @P4 LDG.E R61, [R4.64] ;  /* 0x00000006043d4981 */ /* 0x000362000c1e1900 */
[----:B------:R-:W-:-:S03]  /*16d0*/  ISETP.NE.AND.EX P6, PT, RZ, c[0x0][0x354], PT, P0 ;  /* 0x0000d500ff007a0c */ /* 0x000fc60003fc5300 */
[----:B------:R2:W5:Y:S01]  /*16e0*/  @P2 LDG.E R68, [R6.64] ;  /* 0x0000000606442981 */ /* 0x000562000c1e1900 */
[----:B------:R-:W-:-:S04]  /*16f0*/  LEA R8, P2, R240, c[0x0][0x348], 0x2 ;  /* 0x0000d200f0087a11 */ /* 0x000fc800078410ff */
[----:B------:R-:W-:-:S05]  /*1700*/  LEA.HI.X R9, R240, c[0x0][0x34c], R63, 0x2, P2 ;  /* 0x0000d300f0097a11 */ /* 0x000fca00010f143f */
[----:B------:R3:W5:Y:S01]  /*1710*/  @P3 LDG.E R64, [R8.64] ;  /* 0x0000000608403981 */ /* 0x000762000c1e1900 */
[C---:B-1----:R-:W-:Y:S02]  /*1720*/  LEA R4, P0, R240.reuse, c[0x0][0x358], 0x2 ;  /* 0x0000d600f0047a11 */ /* 0x042fe400078010ff */
[C---:B--2---:R-:W-:Y:S02]  /*1730*/  LEA R6, P1, R240.reuse, c[0x0][0x350], 0x2 ;  /* 0x0000d400f0067a11 */ /* 0x044fe400078210ff */
[C-C-:B------:R-:W-:Y:S02]  /*1740*/  LEA.HI.X R5, R240.reuse, c[0x0][0x35c], R63.reuse, 0x2, P0 ;  /* 0x0000d700f0057a11 */ /* 0x140fe400000f143f */
[----:B------:R-:W-:-:S03]  /*1750*/  LEA.HI.X R7, R240, c[0x0][0x354], R63, 0x2, P1 ;  /* 0x0000d500f0077a11 */ /* 0x000fc600008f143f */
[----:B------:R3:W5:Y:S04]  /*1760*/  @P5 LDG.E R81, [R4.64] ;  /* 0x0000000604515981 */ /* 0x000768000c1e1900 */
[----:B------:R3:W5:Y:S01]  /*1770*/  @P6 LDG.E R67, [R6.64] ;  /* 0x0000000606436981 */ /* 0x000762000c1e1900 */
[----:B------:R-:W-:Y:S01]  /*1780*/  YIELD ;  /* 0x0000000000007946 */ /* 0x000fe20003800000 */
[----:B------:R-:W-:Y:S01]  /*1790*/  LOP3.LUT R241, R206, 0xffff, RZ, 0xc0, !PT ;  /* 0x0000ffffcef17812 */ /* 0x000fe200078ec0ff */
[----:B------:R-:W-:Y:S05]  /*17a0*/  @P4 BRA `(.L_x_151) ;  /* 0x0000005000004947 */ /* 0x000fea0003800000 */
[----:B-----5:R-:W-:Y:S01]  /*17b0*/  MOV R61, c[0x0][0x168] ;  /* 0x00005a00003d7a02 */ /* 0x020fe20000000f00 */
[----:B------:R-:W-:Y:S05]  /*17c0*/  @!P3 BRA `(.L_x_151) ;  /* 0x000000300000b947 */ /* 0x000fea0003800000 */
[----:B------:R-:W2:Y:S04]  /*17d0*/  LDG.E R61, [R8.64] ;  /* 0x00000006083d7981 */ /* 0x000ea8000c1e1900 */
[----:B------:R-:W2:Y:S02]  /*17e0*/  LDG.E R0, [R8.64+0x4] ;  /* 0x0000040608007981 */ /* 0x000ea4000c1e1900 */
[----:B--2---:R-:W-:-:S02]  /*17f0*/  IADD3 R61, -R61, R0, RZ ;  /* 0x000000003d3d7210 */ /* 0x004fc40007ffe1ff */
.L_x_151:
[----:B------:R-:W-:-:S04]  /*1800*/  ISETP.NE.U32.AND P0, PT, RZ, c[0x0][0x368], PT ;  /* 0x0000da00ff007a0c */ /* 0x000fc80003f05070 */
[----:B------:R-:W-:-:S13]  /*1810*/  ISETP.NE.AND.EX P0, PT, RZ, c[0x0][0x36c], PT, P0 ;  /* 0x0000db00ff007a0c */ /* 0x000fda0003f05300 */
[----:B------:R-:W-:Y:S05]  /*1820*/  @!P0 BRA `(.L_x_152) ;  /* 0x0000004000008947 */ /* 0x000fea0003800000 */
[----:B---3--:R-:W-:-:S04]  /*1830*/  LEA R6, P0, R240, c[0x0][0x368], 0x2 ;  /* 0x0000da00f0067a11 */ /* 0x008fc800078010ff */
[----:B------:R-:W-:-:S05]  /*1840*/  LEA.HI.X R7, R240, c[0x0][0x36c], R63, 0x2, P0 ;  /* 0x0000db00f0077a11 */ /* 0x000fca00000f143f */
[----:B------:R1:W5:Y:S01]  /*1850*/  LDG.E R2, [R6.64] ;  /* 0x0000000606027981 */ /* 0x000362000c1e1900 */
[----:B------:R-:W-:Y:S05]  /*1860*/  BRA `(.L_x_153) ;  /* 0x0000005000007947 */ /* 0x000fea0003800000 */
.L_x_152:
[----:B------:R-:W-:Y:S01]  /*1870*/  MOV R2, c[0x0][0x1d0] ;  /* 0x0000740000027a02 */ /* 0x000fe20000000f00 */
[----:B------:R-:W-:Y:S05]  /*1880*/  @!P6 BRA `(.L_x_153) ;  /* 0x000000300000e947 */ /* 0x000fea0003800000 */
[----:B------:R-:W2:Y:S04]  /*1890*/  LDG.E R2, [R6.64] ;  /* 0x0000000606027981 */ /* 0x000ea8000c1e1900 */
[----:B------:R-:W2:Y:S02]  /*18a0*/  LDG.E R0, [R6.64+0x4] ;  /* 0x0000040606007981 */ /* 0x000ea4000c1e1900 */
[----:B--2---:R-:W-:Y:S02]  /*18b0*/  IADD3 R2, -R2, R0, RZ ;  /* 0x0000000002027210 */ /* 0x004fe40007ffe1ff */
.L_x_153:
[----:B------:R2:W4:Y:S04]  /*18c0*/  @P5 LDG.E R0, [R4.64] ;  /* 0x0000000604005981 */ /* 0x000528000c1e1900 */
[----:B--23--:R-:W4:Y:S01]  /*18d0*/  @P5 LDG.E R4, [R4.64+0x4] ;  /* 0x0000040604045981 */ /* 0x00cf22000c1e1900 */
[----:B------:R-:W-:Y:S01]  /*18e0*/  ISETP.NE.U32.AND P0, PT, RZ, c[0x0][0x378], PT ;  /* 0x0000de00ff007a0c */ /* 0x000fe20003f05070 */
[----:B-----5:R-:W-:-:S03]  /*18f0*/  IMAD.MOV.U32 R60, RZ, RZ, R2 ;  /* 0x000000ffff3c7224 */ /* 0x020fc600078e0002 */
[----:B------:R-:W-:Y:S01]  /*1900*/  ISETP.NE.AND.EX P1, PT, RZ, c[0x0][0x37c], PT, P0 ;  /* 0x0000df00ff007a0c */ /* 0x000fe20003f25300 */
[----:B------:R-:W-:Y:S01]  /*1910*/  IMAD.MOV.U32 R66, RZ, RZ, c[0x0][0x228] ;  /* 0x00008a00ff427624 */ /* 0x000fe200078e00ff */
[C---:B------:R-:W-:Y:S02]  /*1920*/  LOP3.LUT R244, R206.reuse, 0xff000000, RZ, 0xc0, !PT ;  /* 0xff000000cef47812 */ /* 0x040fe400078ec0ff */
[----:B------:R-:W-:Y:S02]  /*1930*/  LOP3.LUT R206, R206, 0xff0000, RZ, 0xc0, !PT ;  /* 0x00ff0000cece7812 */ /* 0x000fe400078ec0ff */
[----:B------:R-:W-:-:S07]  /*1940*/  SHF.R.U32.HI R244, RZ, 0x8, R244 ;  /* 0x00000008fff47819 */ /* 0x000fce00000116f4 */
[----:B-1----:R-:W-:-:S04]  /*1950*/  @P1 LEA R6, P0, R240, c[0x0][0x378], 0x2 ;  /* 0x0000de00f0061a11 */ /* 0x002fc800078010ff */
[----:B------:R-:W-:Y:S02]  /*1960*/  @P1 LEA.HI.X R7, R240, c[0x0][0x37c], R63, 0x2, P0 ;  /* 0x0000df00f0071a11 */ /* 0x000fe400000f143f */
[----:B------:R-:W-:Y:S01]  /*1970*/  LEA.HI R244, R206, R244, RZ, 0x10 ;  /* 0x000000f4cef47211 */ /* 0x000fe200078f80ff */
[----:B------:R-:W-:Y:S02]  /*1980*/  BSSY B0, `(.L_x_154) ;  /* 0x000002a000007945 */ /* 0x000fe40003800000 */
[----:B------:R1:W5:Y:S01]  /*1990*/  @P1 LDG.E R60, [R6.64] ;  /* 0x00000006063c1981 */ /* 0x000362000c1e1900 */
[----:B------:R-:W-:Y:S02]  /*19a0*/  SHF.R.U32.HI R206, RZ, 0x10, R244 ;  /* 0x00000010ffce7819 */ /* 0x000fe400000116f4 */
[----:B------:R-:W-:Y:S02]  /*19b0*/  LOP3.LUT R244, R244, 0xff, RZ, 0xc0, !PT ;  /* 0x000000fff4f47812 */ /* 0x000fe400078ec0ff */
[----:B------:R-:W-:-:S04]  /*19c0*/  ISETP.NE.AND P1, PT, R206, RZ, PT ;  /* 0x000000ffce00720c */ /* 0x000fc80003f25270 */
[----:B------:R-:W-:Y:S01]  /*19d0*/  SEL R85, R206, c[0x0][0x338], P1 ;  /* 0x0000ce00ce557a07 */ /* 0x000fe20000800000 */
[----:B----4-:R-:W-:Y:S02]  /*19e0*/  @P5 IMAD.IADD R66, R4, 0x1, -R0 ;  /* 0x0000000104425824 */ /* 0x010fe400078e0a00 */
[----:B------:R-:W-:-:S04]  /*19f0*/  IMAD.IADD R0, R2, 0x1, -R68 ;  /* 0x0000000102007824 */ /* 0x000fc800078e0a44 */
[----:B------:R-:W-:-:S05]  /*1a00*/  IMAD.IADD R62, R0, 0x1, R66 ;  /* 0x00000001003e7824 */ /* 0x000fca00078e0242 */
[C---:B------:R-:W-:Y:S02]  /*1a10*/  ISETP.GE.AND P0, PT, R62.reuse, 0x1, PT ;  /* 0x000000013e00780c */ /* 0x040fe40003f06270 */
[----:B------:R-:W-:-:S04]  /*1a20*/  IADD3 R4, R62, 0x3f, RZ ;  /* 0x0000003f3e047810 */ /* 0x000fc80007ffe0ff */
[----:B------:R-:W-:-:S04]  /*1a30*/  SHF.R.S32.HI R65, RZ, 0x1f, R4 ;  /* 0x0000001fff417819 */ /* 0x000fc80000011404 */
[----:B------:R-:W-:Y:S01]  /*1a40*/  LEA.HI R65, R65, R4, RZ, 0x6 ;  /* 0x0000000441417211 */ /* 0x000fe200078f30ff */
[----:B------:R-:W-:-:S03]  /*1a50*/  IMAD.MOV.U32 R4, RZ, RZ, RZ ;  /* 0x000000ffff047224 */ /* 0x000fc600078e00ff */
[----:B------:R-:W-:Y:S01]  /*1a60*/  SHF.R.S32.HI R65, RZ, 0x6, R65 ;  /* 0x00000006ff417819 */ /* 0x000fe20000011441 */
[----:B------:R-:W-:Y:S05]  /*1a70*/  @!P0 BRA `(.L_x_155) ;  /* 0x000001a000008947 */ /* 0x000fea0003800000 */
        /* <DEDUP_REMOVED lines=23> */
[----:B------:R-:W-:-:S04]  /*1bf0*/  IMAD.MOV.U32 R4, RZ, RZ, R6 ;  /* 0x000000ffff047224 */ /* 0x000fc800078e0006 */
[----:B------:R-:W-:Y:S01]  /*1c00*/  @!P1 IMAD.MOV R4, RZ, RZ, -R4 ;  /* 0x000000ffff049224 */ /* 0x000fe200078e0a04 */
[----:B------:R-:W-:Y:S02]  /*1c10*/  @!P0 LOP3.LUT R4, RZ, R85, RZ, 0x33, !PT ;  /* 0x00000055ff048212 */ /* 0x000fe400078e33ff */
.L_x_155:
[----:B-1----:R-:W-:Y:S05]  /*1c20*/  BSYNC B0 ;  /* 0x0000000000007941 */ /* 0x002fea0003800000 */
.L_x_154:
[----:B------:R-:W-:-:S04]  /*1c30*/  IMAD R84, R244, R4, RZ ;  /* 0x00000004f4547224 */ /* 0x000fc800078e02ff */
[C---:B------:R-:W-:Y:S02]  /*1c40*/  IMAD.IADD R4, R84.reuse, 0x1, R4 ;  /* 0x0000000154047824 */ /* 0x040fe400078e0204 */
[----:B------:R-:W-:-:S03]  /*1c50*/  IMAD R84, R84, 0x40, -R0 ;  /* 0x0000004054547824 */ /* 0x000fc600078e0a00 */
[----:B------:R-:W-:Y:S02]  /*1c60*/  IMNMX R4, R65, R4, PT ;  /* 0x0000000441047217 */ /* 0x000fe40003800200 */
[----:B------:R-:W-:-:S03]  /*1c70*/  IMNMX R84, RZ, R84, !PT ;  /* 0x00000054ff547217 */ /* 0x000fc60007800200 */
[----:B------:R-:W-:-:S05]  /*1c80*/  IMAD R0, R4, 0x40, -R0 ;  /* 0x0000004004007824 */ /* 0x000fca00078e0a00 */
[----:B------:R-:W-:-:S04]  /*1c90*/  IMNMX R0, R0, R66, PT ;  /* 0x0000004200007217 */ /* 0x000fc80003800200 */
[----:B------:R-:W-:Y:S02]  /*1ca0*/  ISETP.GT.AND P0, PT, R0, R84, PT ;  /* 0x000000540000720c */ /* 0x000fe40003f04270 */
[----:B------:R-:W-:-:S11]  /*1cb0*/  SHF.R.U32.HI R84, RZ, 0x6, R84 ;  /* 0x00000006ff547819 */ /* 0x000fd60000011654 */
[----:B------:R-:W-:Y:S01]  /*1cc0*/  @P0 IADD3 R5, R0, 0x3f, RZ ;  /* 0x0000003f00050810 */ /* 0x000fe20007ffe0ff */
[----:B------:R-:W-:-:S03]  /*1cd0*/  IMAD.MOV.U32 R0, RZ, RZ, R84 ;  /* 0x000000ffff007224 */ /* 0x000fc600078e0054 */
[----:B------:R-:W-:-:S04]  /*1ce0*/  @P0 SHF.R.S32.HI R4, RZ, 0x1f, R5 ;  /* 0x0000001fff040819 */ /* 0x000fc80000011405 */
[----:B------:R-:W-:-:S04]  /*1cf0*/  @P0 LEA.HI R4, R4, R5, RZ, 0x6 ;  /* 0x0000000504040211 */ /* 0x000fc800078f30ff */
[----:B------:R-:W-:-:S04]  /*1d00*/  @P0 SHF.R.S32.HI R0, RZ, 0x6, R4 ;  /* 0x00000006ff000819 */ /* 0x000fc80000011404 */
[----:B------:R-:W-:-:S13]  /*1d10*/  ISETP.GT.AND P0, PT, R0, R84, PT ;  /* 0x000000540000720c */ /* 0x000fda0003f04270 */
[----:B------:R-:W-:Y:S05]  /*1d20*/  @!P0 BRA `(.L_x_156) ;  /* 0x00004e3000008947 */ /* 0x000fea0003800000 */
[----:B------:R-:W-:-:S04]  /*1d30*/  ISETP.NE.U32.AND P0, PT, RZ, c[0x0][0x340], PT ;  /* 0x0000d000ff007a0c */ /* 0x000fc80003f05070 */
[----:B------:R-:W-:-:S13]  /*1d40*/  ISETP.NE.AND.EX P2, PT, RZ, c[0x0][0x344], PT, P0 ;  /* 0x0000d100ff007a0c */ /* 0x000fda0003f45300 */
[----:B------:R-:W-:-:S06]  /*1d50*/  @P2 IMAD.WIDE R126, R240, R3, c[0x0][0x340] ;  /* 0x0000d000f07e2625 */ /* 0x000fcc00078e0203 */
[----:B------:R-:W2:Y:S01]  /*1d60*/  @P2 LDG.E R126, [R126.64] ;  /* 0x000000067e7e2981 */ /* 0x000ea2000c1e1900 */
[----:B------:R-:W-:Y:S01]  /*1d70*/  SHF.R.S32.HI R3, RZ, 0x1f, R226 ;  /* 0x0000001fff037819 */ /* 0x000fe200000114e2 */
[----:B------:R-:W-:Y:S01]  /*1d80*/  IMAD.MOV.U32 R91, RZ, RZ, c[0x0][0x238] ;  /* 0x00008e00ff5b7624 */ /* 0x000fe200078e00ff */
[----:B------:R-:W-:Y:S01]  /*1d90*/  IADD3 R82, P0, R226, R81, RZ ;  /* 0x00000051e2527210 */ /* 0x000fe20007f1e0ff */
[----:B------:R-:W-:Y:S01]  /*1da0*/  IMAD.MOV.U32 R96, RZ, RZ, 0x6 ;  /* 0x00000006ff607424 */ /* 0x000fe200078e00ff */
[--C-:B------:R-:W-:Y:S01]  /*1db0*/  SHF.R.S32.HI R247, RZ, 0x1f, R246.reuse ;  /* 0x0000001ffff77819 */ /* 0x100fe200000114f6 */
[----:B------:R-:W-:Y:S01]  /*1dc0*/  IMAD.SHL.U32 R88, R91, 0x40, RZ ;  /* 0x000000405b587824 */ /* 0x000fe200078e00ff */
[----:B------:R-:W-:Y:S01]  /*1dd0*/  LEA.HI.X.SX32 R81, R81, R3, 0x1, P0 ;  /* 0x0000000351517211 */ /* 0x000fe200000f0eff */
[----:B------:R-:W-:Y:S01]  /*1de0*/  IMAD.MOV.U32 R86, RZ, RZ, c[0x0][0x27c] ;  /* 0x00009f00ff567624 */ /* 0x000fe200078e00ff */
[----:B------:R-:W-:Y:S01]  /*1df0*/  IADD3 R116, R0, -0x1, RZ ;  /* 0xffffffff00747810 */ /* 0x000fe20007ffe0ff */
[----:B------:R-:W-:Y:S01]  /*1e00*/  IMAD.WIDE.U32 R4, R82, c[0x0][0x238], R246 ;  /* 0x00008e0052047a25 */ /* 0x000fe200078e00f6 */
[----:B------:R-:W-:-:S02]  /*1e10*/  SEL R79, R63, RZ, !P5 ;  /* 0x000000ff3f4f7207 */ /* 0x000fc40006800000 */
[----:B------:R-:W-:Y:S01]  /*1e20*/  IADD3 R80, -R226, R66, RZ ;  /* 0x00000042e2507210 */ /* 0x000fe20007ffe1ff */
[----:B------:R-:W-:Y:S01]  /*1e30*/  IMAD R3, R81, c[0x0][0x238], RZ ;  /* 0x00008e0051037a24 */ /* 0x000fe200078e02ff */
[----:B------:R-:W-:Y:S01]  /*1e40*/  SEL R128, R240, RZ, !P5 ;  /* 0x000000fff0807207 */ /* 0x000fe20006800000 */
[----:B------:R-:W-:Y:S01]  /*1e50*/  IMAD R146, R79, c[0x0][0x248], RZ ;  /* 0x000092004f927a24 */ /* 0x000fe200078e02ff */
[----:B------:R-:W-:Y:S01]  /*1e60*/  SHF.L.U64.HI R87, R91, R96, c[0x0][0x23c] ;  /* 0x00008f005b577619 */ /* 0x000fe20000010260 */
[----:B------:R-:W-:Y:S01]  /*1e70*/  IMAD R3, R82, c[0x0][0x23c], R3 ;  /* 0x00008f0052037a24 */ /* 0x000fe200078e0203 */
[----:B------:R-:W-:Y:S01]  /*1e80*/  IADD3 R78, R2, R67, RZ ;  /* 0x00000043024e7210 */ /* 0x000fe20007ffe0ff */
[----:B------:R-:W-:Y:S01]  /*1e90*/  IMAD R146, R128, c[0x0][0x24c], R146 ;  /* 0x0000930080927a24 */ /* 0x000fe200078e0292 */
[----:B------:R-:W-:Y:S01]  /*1ea0*/  ISETP.GE.AND P5, PT, R246, c[0x0][0x1d4], PT ;  /* 0x00007500f6007a0c */ /* 0x000fe20003fa6270 */
[----:B------:R-:W-:Y:S01]  /*1eb0*/  IMAD.IADD R5, R5, 0x1, R3 ;  /* 0x0000000105057824 */ /* 0x000fe200078e0203 */
[----:B------:R-:W-:Y:S01]  /*1ec0*/  ISETP.GE.AND P4, PT, R212, c[0x0][0x1d4], PT ;  /* 0x00007500d4007a0c */ /* 0x000fe20003f86270 */
[----:B------:R-:W-:Y:S01]  /*1ed0*/  IMAD R3, R116, -0x40, R80 ;  /* 0xffffffc074037824 */ /* 0x000fe200078e0250 */
[----:B------:R-:W-:Y:S01]  /*1ee0*/  SHF.R.S32.HI R77, RZ, 0x1f, R78 ;  /* 0x0000001fff4d7819 */ /* 0x000fe2000001144e */
[----:B------:R-:W-:Y:S01]  /*1ef0*/  IMAD.WIDE.U32 R130, R241, c[0x0][0x240], R4 ;  /* 0x00009000f1827a25 */ /* 0x000fe200078e0004 */
[----:B------:R-:W-:-:S02]  /*1f00*/  SHF.R.S32.HI R4, RZ, 0x1f, R116 ;  /* 0x0000001fff047819 */ /* 0x000fc40000011474 */
[----:B------:R-:W-:Y:S01]  /*1f10*/  ISETP.GE.AND P1, PT, R3, 0x1, PT ;  /* 0x000000010300780c */ /* 0x000fe20003f26270 */
[----:B------:R-:W-:Y:S01]  /*1f20*/  IMAD R131, R241, c[0x0][0x244], R131 ;  /* 0x00009100f1837a24 */ /* 0x000fe200078e0283 */
[----:B------:R-:W-:Y:S01]  /*1f30*/  ISETP.GE.AND P3, PT, R211, c[0x0][0x1d4], PT ;  /* 0x00007500d3007a0c */ /* 0x000fe20003f66270 */
[----:B------:R-:W-:Y:S01]  /*1f40*/  IMAD R0, R87, R116, RZ ;  /* 0x0000007457007224 */ /* 0x000fe200078e02ff */
[----:B------:R-:W-:Y:S01]  /*1f50*/  MOV R90, 0x5 ;  /* 0x00000005005a7802 */ /* 0x000fe20000000f00 */
[----:B------:R-:W-:Y:S01]  /*1f60*/  IMAD.WIDE.U32 R130, R128, c[0x0][0x248], R130 ;  /* 0x0000920080827a25 */ /* 0x000fe200078e0082 */
[----:B------:R-:W-:Y:S02]  /*1f70*/  SHF.R.S32.HI R118, RZ, 0x1f, R225 ;  /* 0x0000001fff767819 */ /* 0x000fe400000114e1 */
[----:B------:R-:W-:Y:S01]  /*1f80*/  SHF.L.U64.HI R90, R91, R90, c[0x0][0x23c] ;  /* 0x00008f005b5a7619 */ /* 0x000fe2000001025a */
[----:B------:R-:W-:Y:S01]  /*1f90*/  IMAD.IADD R147, R131, 0x1, R146 ;  /* 0x0000000183937824 */ /* 0x000fe200078e0292 */
[----:B------:R-:W-:Y:S01]  /*1fa0*/  IADD3 R10, R140, 0x40, RZ ;  /* 0x000000408c0a7810 */ /* 0x000fe20007ffe0ff */
[----:B------:R-:W-:Y:S01]  /*1fb0*/  IMAD.MOV.U32 R146, RZ, RZ, R130 ;  /* 0x000000ffff927224 */ /* 0x000fe200078e0082 */
[----:B------:R-:W-:Y:S01]  /*1fc0*/  SHF.R.S32.HI R139, RZ, 0x1f, R138 ;  /* 0x0000001fff8b7819 */ /* 0x000fe2000001148a */
[-C--:B------:R-:W-:Y:S01]  /*1fd0*/  IMAD R0, R4, R88.reuse, R0 ;  /* 0x0000005804007224 */ /* 0x080fe200078e0200 */
[----:B-----5:R-:W-:Y:S01]  /*1fe0*/  SHF.R.S32.HI R72, RZ, 0x1f, R60 ;  /* 0x0000001fff487819 */ /* 0x020fe2000001143c */
[----:B------:R-:W-:-:S04]  /*1ff0*/  IMAD.WIDE.U32 R4, R116, R88, R146 ;  /* 0x0000005874047225 */ /* 0x000fc800078e0092 */
[----:B------:R-:W-:Y:S01]  /*2000*/  IMAD.IADD R0, R5, 0x1, R0 ;  /* 0x0000000105007824 */ /* 0x000fe200078e0200 */
[----:B------:R-:W-:Y:S01]  /*2010*/  @P1 LEA R8, P0, R4, c[0x0][0x220], 0x1 ;  /* 0x0000880004081a11 */ /* 0x000fe200078008ff */
[----:B------:R-:W-:Y:S02]  /*2020*/  IMAD R2, R77, c[0x0][0x1e0], RZ ;  /* 0x000078004d027a24 */ /* 0x000fe400078e02ff */
[----:B------:R-:W-:Y:S01]  /*2030*/  IMAD.WIDE.U32 R6, R78, c[0x0][0x1e0], RZ ;  /* 0x000078004e067a25 */ /* 0x000fe200078e00ff */
[----:B------:R-:W-:Y:S02]  /*2040*/  @P1 LEA.HI.X R9, R4, c[0x0][0x224], R0, 0x1, P0 ;  /* 0x0000890004091a11 */ /* 0x000fe400000f0c00 */
[----:B------:R-:W-:Y:S01]  /*2050*/  ISETP.GT.AND P0, PT, R3, 0x20, PT ;  /* 0x000000200300780c */ /* 0x000fe20003f04270 */
[----:B------:R-:W-:Y:S02]  /*2060*/  IMAD R2, R78, c[0x0][0x1e4], R2 ;  /* 0x000079004e027a24 */ /* 0x000fe400078e0202 */
[----:B------:R-:W-:Y:S01]  /*2070*/  IMAD.SHL.U32 R91, R91, 0x20, RZ ;  /* 0x000000205b5b7824 */ /* 0x000fe200078e00ff */
[----:B------:R-:W-:Y:S01]  /*2080*/  @!PT LDS RZ, [RZ] ;  /* 0x00000000fffff984 */ /* 0x000fe20000000800 */
[----:B------:R-:W-:Y:S01]  /*2090*/  @!PT LDS RZ, [RZ] ;  /* 0x00000000fffff984 */ /* 0x000fe20000000800 */
[----:B------:R-:W-:Y:S01]  /*20a0*/  @!PT LDS RZ, [RZ] ;  /* 0x00000000fffff984 */ /* 0x000fe20000000800 */
[----:B------:R1:W-:Y:S01]  /*20b0*/  @P1 LDGSTS.E.BYPASS.LTC128B.128 [R217+0x6100], [R8.64], !P5 ;  /* 0x0610000008d91fae */ /* 0x0003e2000e901d46 */
[----:B------:R-:W-:-:S02]  /*20c0*/  IMAD.IADD R7, R7, 0x1, R2 ;  /* 0x0000000107077824 */ /* 0x000fc400078e0202 */
[----:B------:R-:W-:Y:S01]  /*20d0*/  IMAD R89, R118, c[0x0][0x1e0], RZ ;  /* 0x0000780076597a24 */ /* 0x000fe200078e02ff */
[----:B------:R1:W-:Y:S01]  /*20e0*/  @P1 LDGSTS.E.BYPASS.LTC128B.128 [R217+0x8100], [R8.64+0x80], !P4 ;  /* 0x0810008008d91fae */ /* 0x0003e2000e101d46 */
[----:B------:R-:W-:-:S03]  /*20f0*/  IMAD.WIDE.U32 R144, R241, c[0x0][0x1e8], R6 ;  /* 0x00007a00f1907a25 */ /* 0x000fc600078e0006 */
[----:B------:R1:W-:Y:S01]  /*2100*/  @P1 LDGSTS.E.BYPASS.LTC128B.128 [R217+0xa100], [R8.64+0x100], !P3 ;  /* 0x0a10010008d91fae */ /* 0x0003e2000d901d46 */
[----:B------:R-:W-:Y:S01]  /*2110*/  @P0 IADD3 R2, P1, R91, R4, RZ ;  /* 0x000000045b020210 */ /* 0x000fe20007f3e0ff */
[----:B------:R-:W-:Y:S02]  /*2120*/  IMAD R145, R241, c[0x0][0x1ec], R145 ;  /* 0x00007b00f1917a24 */ /* 0x000fe400078e0291 */
[C---:B------:R-:W-:Y:S01]  /*2130*/  IMAD.WIDE.U32 R148, R225.reuse, c[0x0][0x1e0], RZ ;  /* 0x00007800e1947a25 */ /* 0x040fe200078e00ff */
[----:B------:R-:W-:Y:S02]  /*2140*/  @P0 IADD3.X R0, R0, R90, RZ, P1, !PT ;  /* 0x0000005a00000210 */ /* 0x000fe40000ffe4ff */
[----:B------:R-:W-:Y:S01]  /*2150*/  @P0 LEA R4, P1, R2, c[0x0][0x220], 0x1 ;  /* 0x0000880002040a11 */ /* 0x000fe200078208ff */
[----:B------:R-:W-:-:S03]  /*2160*/  IMAD R89, R225, c[0x0][0x1e4], R89 ;  /* 0x00007900e1597a24 */ /* 0x000fc600078e0259 */
[----:B------:R-:W-:Y:S01]  /*2170*/  @P0 LEA.HI.X R5, R2, c[0x0][0x224], R0, 0x1, P1 ;  /* 0x0000890002050a11 */ /* 0x000fe200008f0c00 */
[----:B------:R-:W-:Y:S02]  /*2180*/  IMAD.SHL.U32 R0, R86, 0x2, RZ ;  /* 0x0000000256007824 */ /* 0x000fe400078e00ff */
[----:B------:R-:W-:Y:S02]  /*2190*/  IMAD.IADD R89, R149, 0x1, R89 ;  /* 0x0000000195597824 */ /* 0x000fe400078e0259 */
[----:B------:R3:W-:Y:S04]  /*21a0*/  @P0 LDGSTS.E.BYPASS.LTC128B.128 [R217+0x7100], [R4.64], !P5 ;  /* 0x0710000004d90fae */ /* 0x0007e8000e901d46 */
[----:B------:R3:W-:Y:S04]  /*21b0*/  @P0 LDGSTS.E.BYPASS.LTC128B.128 [R217+0x9100], [R4.64+0x80], !P4 ;  /* 0x0910008004d90fae */ /* 0x0007e8000e101d46 */
[----:B------:R3:W-:Y:S01]  /*21c0*/  @P0 LDGSTS.E.BYPASS.LTC128B.128 [R217+0xb100], [R4.64+0x100], !P3 ;  /* 0x0b10010004d90fae */ /* 0x0007e2000d901d46 */
[----:B------:R-:W-:-:S02]  /*21d0*/  ISETP.GE.AND P0, PT, R140, c[0x0][0x27c], PT ;  /* 0x00009f008c007a0c */ /* 0x000fc40003f06270 */
[----:B-1----:R-:W-:Y:S01]  /*21e0*/  IADD3 R9, R140, 0x20, RZ ;  /* 0x000000208c097810 */ /* 0x002fe20007ffe0ff */
[----:B------:R-:W0:Y:S01]  /*21f0*/  LDGDEPBAR ;  /* 0x00000000000079af */ /* 0x000e220000000000 */
[----:B------:R-:W-:Y:S02]  /*2200*/  WARPSYNC 0xffffffff ;  /* 0xffffffff00007948 */ /* 0x000fe40003800000 */
[----:B------:R-:W-:Y:S02]  /*2210*/  ISETP.GE.AND P1, PT, R9, c[0x0][0x27c], PT ;  /* 0x00009f0009007a0c */ /* 0x000fe40003f26270 */
[----:B--2---:R-:W-:Y:S01]  /*2220*/  @P2 SHF.R.S32.HI R76, RZ, 0x1f, R126 ;  /* 0x0000001fff4c2819 */ /* 0x004fe2000001147e */
[----:B------:R-:W-:Y:S01]  /*2230*/  @!P2 IMAD.MOV.U32 R76, RZ, RZ, R63 ;  /* 0x000000ffff4ca224 */ /* 0x000fe200078e003f */
[----:B------:R-:W-:Y:S02]  /*2240*/  @!P2 MOV R126, R240 ;  /* 0x000000f0007ea202 */ /* 0x000fe40000000f00 */
[----:B------:R-:W-:-:S02]  /*2250*/  ISETP.GE.AND P2, PT, R10, c[0x0][0x27c], PT ;  /* 0x00009f000a007a0c */ /* 0x000fc40003f46270 */
[----:B------:R-:W-:Y:S02]  /*2260*/  SEL R76, R76, RZ, !P6 ;  /* 0x000000ff4c4c7207 */ /* 0x000fe40007000000 */
[----:B------:R-:W-:-:S03]  /*2270*/  SEL R126, R126, RZ, !P6 ;  /* 0x000000ff7e7e7207 */ /* 0x000fc60007000000 */
[----:B------:R-:W-:Y:S02]  /*2280*/  IMAD R83, R76, c[0x0][0x1f0], RZ ;  /* 0x00007c004c537a24 */ /* 0x000fe400078e02ff */
[----:B------:R-:W-:-:S04]  /*2290*/  IMAD.WIDE.U32 R144, R126, c[0x0][0x1f0], R144 ;  /* 0x00007c007e907a25 */ /* 0x000fc800078e0090 */
[----:B------:R-:W-:-:S05]  /*22a0*/  IMAD R83, R126, c[0x0][0x1f4], R83 ;  /* 0x00007d007e537a24 */ /* 0x000fca00078e0253 */
[----:B------:R-:W-:Y:S02]  /*22b0*/  IADD3 R83, R145, R83, RZ ;  /* 0x0000005391537210 */ /* 0x000fe40007ffe0ff */
[C---:B---3--:R-:W-:Y:S01]  /*22c0*/  IADD3 R7, -R0.reuse, c[0x0][0x1d4], RZ ;  /* 0x0000750000077a10 */ /* 0x048fe20007ffe1ff */
[----:B------:R-:W-:Y:S01]  /*22d0*/  IMAD.WIDE.U32 R12, R241, c[0x0][0x260], R246 ;  /* 0x00009800f10c7a25 */ /* 0x000fe200078e00f6 */
[----:B------:R-:W-:Y:S01]  /*22e0*/  SEL R4, RZ, c[0x0][0x27c], !P0 ;  /* 0x00009f00ff047a07 */ /* 0x000fe20004000000 */
[----:B------:R-:W-:Y:S01]  /*22f0*/  BAR.SYNC.DEFER_BLOCKING 0x0 ;  /* 0x0000000000007b1d */ /* 0x000fe20000010000 */
[CC--:B------:R-:W-:Y:S01]  /*2300*/  SEL R2, R0.reuse, R7.reuse, !P0 ;  /* 0x0000000700027207 */ /* 0x0c0fe20004000000 */
[----:B------:R-:W-:Y:S01]  /*2310*/  IMAD R79, R79, c[0x0][0x268], RZ ;  /* 0x00009a004f4f7a24 */ /* 0x000fe200078e02ff */
[-C--:B------:R-:W-:Y:S01]  /*2320*/  SEL R11, R0, R7.reuse, !P1 ;  /* 0x00000007000b7207 */ /* 0x080fe20004800000 */
[----:B------:R-:W-:Y:S01]  /*2330*/  IMAD.IADD R4, R140, 0x1, R4 ;  /* 0x000000018c047824 */ /* 0x000fe200078e0204 */
[----:B------:R-:W-:Y:S01]  /*2340*/  SEL R7, R0, R7, !P2 ;  /* 0x0000000700077207 */ /* 0x000fe20005000000 */
[----:B------:R-:W-:Y:S01]  /*2350*/  IMAD R120, R118, c[0x0][0x280], RZ ;  /* 0x0000a00076787a24 */ /* 0x000fe200078e02ff */
[----:B------:R-:W-:Y:S01]  /*2360*/  SEL R0, RZ, c[0x0][0x27c], !P1 ;  /* 0x00009f00ff007a07 */ /* 0x000fe20004800000 */
[----:B------:R-:W-:Y:S01]  /*2370*/  IMAD R13, R241, c[0x0][0x264], R13 ;  /* 0x00009900f10d7a24 */ /* 0x000fe200078e020d */
[----:B------:R-:W-:Y:S01]  /*2380*/  SEL R8, RZ, c[0x0][0x27c], !P2 ;  /* 0x00009f00ff087a07 */ /* 0x000fe20005000000 */
[----:B------:R-:W-:Y:S01]  /*2390*/  IMAD R79, R128, c[0x0][0x26c], R79 ;  /* 0x00009b00804f7a24 */ /* 0x000fe200078e024f */
[----:B------:R-:W-:Y:S01]  /*23a0*/  SHF.R.S32.HI R3, RZ, 0x1f, R2 ;  /* 0x0000001fff037819 */ /* 0x000fe20000011402 */
[----:B------:R-:W-:Y:S01]  /*23b0*/  IMAD.IADD R0, R9, 0x1, R0 ;  /* 0x0000000109007824 */ /* 0x000fe200078e0200 */
[----:B------:R-:W-:Y:S01]  /*23c0*/  SHF.R.S32.HI R6, RZ, 0x1f, R4 ;  /* 0x0000001fff067819 */ /* 0x000fe20000011404 */
[----:B------:R-:W-:Y:S01]  /*23d0*/  IMAD.IADD R8, R10, 0x1, R8 ;  /* 0x000000010a087824 */ /* 0x000fe200078e0208 */
[----:B------:R-:W-:Y:S01]  /*23e0*/  LEA.HI R3, R3, R2, RZ, 0x4 ;  /* 0x0000000203037211 */ /* 0x000fe200078f20ff */
[----:B------:R-:W-:Y:S01]  /*23f0*/  IMAD.WIDE.U32 R128, R128, c[0x0][0x268], R12 ;  /* 0x00009a0080807a25 */ /* 0x000fe200078e000c */
[----:B------:R-:W-:Y:S01]  /*2400*/  SHF.R.S32.HI R5, RZ, 0x1f, R0 ;  /* 0x0000001fff057819 */ /* 0x000fe20000011400 */
[----:B------:R-:W-:Y:S01]  /*2410*/  ULDC.U8 UR4, c[0x0][0x298] ;  /* 0x0000a60000047ab9 */ /* 0x000fe20000000000 */
[----:B------:R-:W-:Y:S01]  /*2420*/  SHF.R.S32.HI R2, RZ, 0x1f, R11 ;  /* 0x0000001fff027819 */ /* 0x000fe2000001140b */
[----:B------:R-:W-:Y:S01]  /*2430*/  IMAD R120, R225, c[0x0][0x284], R120 ;  /* 0x0000a100e1787a24 */ /* 0x000fe200078e0278 */
[-C--:B------:R-:W-:Y:S01]  /*2440*/  LEA.HI R114, R5, R0.reuse, RZ, 0x3 ;  /* 0x0000000005727211 */ /* 0x080fe200078f18ff */
[----:B------:R-:W-:Y:S01]  /*2450*/  IMAD.WIDE.U32 R124, R225, c[0x0][0x280], R138 ;  /* 0x0000a000e17c7a25 */ /* 0x000fe200078e008a */
[----:B------:R-:W-:-:S02]  /*2460*/  LEA.HI R5, R5, R0, RZ, 0x6 ;  /* 0x0000000005057211 */ /* 0x000fc400078f30ff */
[----:B------:R-:W-:Y:S01]  /*2470*/  SHF.R.S32.HI R0, RZ, 0x1f, R7 ;  /* 0x0000001fff007819 */ /* 0x000fe20000011407 */
[----:B------:R-:W-:Y:S01]  /*2480*/  IMAD.WIDE.U32 R122, R225, c[0x0][0x290], R138 ;  /* 0x0000a400e17a7a25 */ /* 0x000fe200078e008a */
[CC--:B------:R-:W-:Y:S02]  /*2490*/  LEA.HI R115, R6.reuse, R4.reuse, RZ, 0x3 ;  /* 0x0000000406737211 */ /* 0x0c0fe400078f18ff */
[----:B------:R-:W-:Y:S01]  /*24a0*/  LEA.HI R6, R6, R4, RZ, 0x6 ;  /* 0x0000000406067211 */ /* 0x000fe200078f30ff */
[----:B------:R-:W-:Y:S01]  /*24b0*/  IMAD.SHL.U32 R5, R5, 0x40, RZ ;  /* 0x0000004005057824 */ /* 0x000fe200078e00ff */
[----:B------:R-:W-:Y:S01]  /*24c0*/  SHF.R.S32.HI R4, RZ, 0x1f, R8 ;  /* 0x0000001fff047819 */ /* 0x000fe20000011408 */
[C-C-:B------:R-:W-:Y:S01]  /*24d0*/  IMAD.WIDE.U32 R16, R225.reuse, c[0x0][0x280], R140.reuse ;  /* 0x0000a000e1107a25 */ /* 0x140fe200078e008c */
[----:B------:R-:W-:Y:S02]  /*24e0*/  LEA.HI R2, R2, R11, RZ, 0x4 ;  /* 0x0000000b02027211 */ /* 0x000fe400078f20ff */
[----:B------:R-:W-:Y:S01]  /*24f0*/  LEA.HI R0, R0, R7, RZ, 0x4 ;  /* 0x0000000700007211 */ /* 0x000fe200078f20ff */
[----:B------:R-:W-:Y:S01]  /*2500*/  IMAD.SHL.U32 R6, R6, 0x40, RZ ;  /* 0x0000004006067824 */ /* 0x000fe200078e00ff */
[----:B------:R-:W-:Y:S01]  /*2510*/  LEA.HI R113, R4, R8, RZ, 0x3 ;  /* 0x0000000804717211 */ /* 0x000fe200078f18ff */
[----:B------:R-:W-:Y:S01]  /*2520*/  IMAD.WIDE.U32 R14, R225, c[0x0][0x290], R140 ;  /* 0x0000a400e10e7a25 */ /* 0x000fe200078e008c */
[----:B------:R-:W-:-:S02]  /*2530*/  SHF.R.S32.HI R3, RZ, 0x4, R3 ;  /* 0x00000004ff037819 */ /* 0x000fc40000011403 */
[----:B------:R-:W-:Y:S01]  /*2540*/  SHF.R.S32.HI R2, RZ, 0x4, R2 ;  /* 0x00000004ff027819 */ /* 0x000fe20000011402 */
[----:B------:R-:W-:Y:S01]  /*2550*/  IMAD.WIDE.U32 R12, R241, c[0x0][0x210], R140 ;  /* 0x00008400f10c7a25 */ /* 0x000fe200078e008c */
[----:B------:R-:W-:Y:S02]  /*2560*/  SHF.R.S32.HI R0, RZ, 0x4, R0 ;  /* 0x00000004ff007819 */ /* 0x000fe40000011400 */
[----:B------:R-:W-:Y:S01]  /*2570*/  LEA.HI.SX32 R112, R115, R3, 0x1d ;  /* 0x0000000373707211 */ /* 0x000fe200078feaff */
[----:B------:R-:W-:Y:S01]  /*2580*/  IMAD R73, R72, c[0x0][0x280], RZ ;  /* 0x0000a00048497a24 */ /* 0x000fe200078e02ff */
[----:B------:R-:W-:Y:S01]  /*2590*/  LEA.HI.SX32 R111, R114, R2, 0x1d ;  /* 0x00000002726f7211 */ /* 0x000fe200078feaff */
[----:B------:R-:W-:Y:S01]  /*25a0*/  IMAD.IADD R125, R125, 0x1, R120 ;  /* 0x000000017d7d7824 */ /* 0x000fe200078e0278 */
[----:B------:R-:W-:Y:S01]  /*25b0*/  LEA.HI.SX32 R110, R113, R0, 0x1d ;  /* 0x00000000716e7211 */ /* 0x000fe200078feaff */
[----:B------:R-:W-:Y:S01]  /*25c0*/  IMAD.IADD R121, R120, 0x1, R17 ;  /* 0x0000000178797824 */ /* 0x000fe200078e0211 */
[----:B------:R-:W-:Y:S01]  /*25d0*/  IADD3 R78, P6, R225, R78, RZ ;  /* 0x0000004ee14e7210 */ /* 0x000fe20007fde0ff */
[----:B------:R-:W-:Y:S01]  /*25e0*/  IMAD R76, R76, c[0x0][0x218], RZ ;  /* 0x000086004c4c7a24 */ /* 0x000fe200078e02ff */
[----:B------:R-:W-:Y:S01]  /*25f0*/  SHF.R.S32.HI R3, RZ, 0x1f, R112 ;  /* 0x0000001fff037819 */ /* 0x000fe20000011470 */
[----:B------:R-:W-:Y:S01]  /*2600*/  IMAD R72, R72, c[0x0][0x290], RZ ;  /* 0x0000a40048487a24 */ /* 0x000fe200078e02ff */
[----:B------:R-:W-:Y:S01]  /*2610*/  SHF.R.S32.HI R2, RZ, 0x1f, R111 ;  /* 0x0000001fff027819 */ /* 0x000fe2000001146f */
[----:B------:R-:W-:Y:S01]  /*2620*/  IMAD.X R77, R77, 0x1, R118, P6 ;  /* 0x000000014d4d7824 */ /* 0x000fe200030e0676 */
[----:B------:R-:W-:Y:S01]  /*2630*/  SHF.R.S32.HI R0, RZ, 0x1f, R110 ;  /* 0x0000001fff007819 */ /* 0x000fe2000001146e */
[----:B------:R-:W-:Y:S01]  /*2640*/  IMAD R118, R118, c[0x0][0x290], RZ ;  /* 0x0000a40076767a24 */ /* 0x000fe200078e02ff */
[----:B------:R-:W-:Y:S01]  /*2650*/  LEA.HI R4, R4, R8, RZ, 0x6 ;  /* 0x0000000804047211 */ /* 0x000fe200078f30ff */
[----:B------:R-:W-:Y:S01]  /*2660*/  IMAD R13, R241, c[0x0][0x214], R13 ;  /* 0x00008500f10d7a24 */ /* 0x000fe200078e020d */
[----:B------:R-:W-:Y:S01]  /*2670*/  LEA.HI R3, R3, R112, RZ, 0x3 ;  /* 0x0000007003037211 */ /* 0x000fe200078f18ff */
[----:B------:R-:W-:Y:S01]  /*2680*/  IMAD.SHL.U32 R112, R112, 0x8, RZ ;  /* 0x0000000870707824 */ /* 0x000fe200078e00ff */
[----:B------:R-:W-:Y:S01]  /*2690*/  LEA.HI R2, R2, R111, RZ, 0x3 ;  /* 0x0000006f02027211 */ /* 0x000fe200078f18ff */
[----:B------:R-:W-:Y:S01]  /*26a0*/  IMAD.SHL.U32 R111, R111, 0x8, RZ ;  /* 0x000000086f6f7824 */ /* 0x000fe200078e00ff */
[----:B------:R-:W-:Y:S01]  /*26b0*/  LEA.HI R0, R0, R110, RZ, 0x3 ;  /* 0x0000006e00007211 */ /* 0x000fe200078f18ff */
[----:B------:R-:W-:Y:S01]  /*26c0*/  IMAD.SHL.U32 R110, R110, 0x8, RZ ;  /* 0x000000086e6e7824 */ /* 0x000fe200078e00ff */
[----:B------:R-:W-:Y:S01]  /*26d0*/  LOP3.LUT R109, R224, 0x38, R115, 0xf8, !PT ;  /* 0x00000038e06d7812 */ /* 0x000fe200078ef873 */
[----:B------:R-:W-:Y:S01]  /*26e0*/  IMAD.SHL.U32 R4, R4, 0x40, RZ ;  /* 0x0000004004047824 */ /* 0x000fe200078e00ff */
[C---:B------:R-:W-:Y:S01]  /*26f0*/  LOP3.LUT R107, R224.reuse, 0x38, R114, 0xf8, !PT ;  /* 0x00000038e06b7812 */ /* 0x040fe200078ef872 */
[----:B------:R-:W-:Y:S01]  /*2700*/  IMAD.SHL.U32 R3, R3, 0x200, RZ ;  /* 0x0000020003037824 */ /* 0x000fe200078e00ff */
[----:B------:R-:W-:Y:S01]  /*2710*/  LOP3.LUT R105, R224, 0x38, R113, 0xf8, !PT ;  /* 0x00000038e0697812 */ /* 0x000fe200078ef871 */
[----:B------:R-:W-:Y:S01]  /*2720*/  IMAD.SHL.U32 R2, R2, 0x200, RZ ;  /* 0x0000020002027824 */ /* 0x000fe200078e00ff */
[----:B------:R-:W-:Y:S01]  /*2730*/  LOP3.LUT R108, R224, 0x38, R112, 0xf8, !PT ;  /* 0x00000038e06c7812 */ /* 0x000fe200078ef870 */
[----:B------:R-:W-:Y:S01]  /*2740*/  IMAD.SHL.U32 R0, R0, 0x200, RZ ;  /* 0x0000020000007824 */ /* 0x000fe200078e00ff */
[C---:B------:R-:W-:Y:S01]  /*2750*/  LOP3.LUT R106, R224.reuse, 0x38, R111, 0xf8, !PT ;  /* 0x00000038e06a7812 */ /* 0x040fe200078ef86f */
[----:B------:R-:W-:Y:S01]  /*2760*/  IMAD R118, R225, c[0x0][0x294], R118 ;  /* 0x0000a500e1767a24 */ /* 0x000fe200078e0276 */
[----:B------:R-:W-:Y:S01]  /*2770*/  LOP3.LUT R104, R224, 0x38, R110, 0xf8, !PT ;  /* 0x00000038e0687812 */ /* 0x000fe200078ef86e */
[----:B------:R-:W-:Y:S01]  /*2780*/  IMAD.MOV.U32 R120, RZ, RZ, R16 ;  /* 0x000000ffff787224 */ /* 0x000fe200078e0010 */
[----:B------:R-:W-:Y:S01]  /*2790*/  LOP3.LUT R6, R6, 0x7ffff000, RZ, 0xc0, !PT ;  /* 0x7ffff00006067812 */ /* 0x000fe200078ec0ff */
[----:B------:R-:W-:Y:S01]  /*27a0*/  IMAD.IADD R123, R123, 0x1, R118 ;  /* 0x000000017b7b7824 */ /* 0x000fe200078e0276 */
[-C--:B------:R-:W-:Y:S01]  /*27b0*/  LOP3.LUT R109, R109, R222.reuse, RZ, 0x3c, !PT ;  /* 0x000000de6d6d7212 */ /* 0x080fe200078e3cff */
[----:B------:R-:W-:Y:S01]  /*27c0*/  IMAD.IADD R119, R118, 0x1, R15 ;  /* 0x0000000176777824 */ /* 0x000fe200078e020f */
[----:B------:R-:W-:Y:S01]  /*27d0*/  LOP3.LUT R5, R5, 0x7ffff000, RZ, 0xc0, !PT ;  /* 0x7ffff00005057812 */ /* 0x000fe200078ec0ff */
[----:B------:R-:W-:Y:S01]  /*27e0*/  IMAD.MOV.U32 R118, RZ, RZ, R14 ;  /* 0x000000ffff767224 */ /* 0x000fe200078e000e */
[-C--:B------:R-:W-:Y:S01]  /*27f0*/  LOP3.LUT R107, R107, R222.reuse, RZ, 0x3c, !PT ;  /* 0x000000de6b6b7212 */ /* 0x080fe200078e3cff */
[----:B------:R-:W-:Y:S01]  /*2800*/  IMAD.MOV.U32 R93, RZ, RZ, c[0x0][0x1e0] ;  /* 0x00007800ff5d7624 */ /* 0x000fe200078e00ff */
[----:B------:R-:W-:Y:S01]  /*2810*/  LOP3.LUT R4, R4, 0x7ffff000, RZ, 0xc0, !PT ;  /* 0x7ffff00004047812 */ /* 0x000fe200078ec0ff */
[----:B------:R-:W-:Y:S01]  /*2820*/  IMAD.MOV.U32 R95, RZ, RZ, c[0x0][0x280] ;  /* 0x0000a000ff5f7624 */ /* 0x000fe200078e00ff */
[-C--:B------:R-:W-:Y:S01]  /*2830*/  LOP3.LUT R105, R105, R222.reuse, RZ, 0x3c, !PT ;  /* 0x000000de69697212 */ /* 0x080fe200078e3cff */
[----:B------:R-:W-:Y:S01]  /*2840*/  IMAD.MOV.U32 R97, RZ, RZ, c[0x0][0x290] ;  /* 0x0000a400ff617624 */ /* 0x000fe200078e00ff */
[-C--:B------:R-:W-:Y:S01]  /*2850*/  LOP3.LUT R108, R108, R222.reuse, RZ, 0x3c, !PT ;  /* 0x000000de6c6c7212 */ /* 0x080fe200078e3cff */
[----:B------:R-:W-:Y:S01]  /*2860*/  IMAD R76, R126, c[0x0][0x21c], R76 ;  /* 0x000087007e4c7a24 */ /* 0x000fe200078e024c */
[-C--:B------:R-:W-:Y:S01]  /*2870*/  LOP3.LUT R106, R106, R222.reuse, RZ, 0x3c, !PT ;  /* 0x000000de6a6a7212 */ /* 0x080fe200078e3cff */
[----:B------:R-:W-:Y:S01]  /*2880*/  IMAD R73, R60, c[0x0][0x284], R73 ;  /* 0x0000a1003c497a24 */ /* 0x000fe200078e0249 */
[----:B------:R-:W-:Y:S01]  /*2890*/  LOP3.LUT R104, R104, R222, RZ, 0x3c, !PT ;  /* 0x000000de68687212 */ /* 0x000fe200078e3cff */
[C---:B------:R-:W-:Y:S01]  /*28a0*/  IMAD R72, R60.reuse, c[0x0][0x294], R72 ;  /* 0x0000a5003c487a24 */ /* 0x040fe200078e0248 */
[----:B------:R-:W-:Y:S01]  /*28b0*/  LOP3.LUT R3, R3, 0x7ffff000, RZ, 0xc0, !PT ;  /* 0x7ffff00003037812 */ /* 0x000fe200078ec0ff */
[----:B------:R-:W-:Y:S01]  /*28c0*/  IMAD.WIDE.U32 R124, R60, c[0x0][0x280], R124 ;  /* 0x0000a0003c7c7a25 */ /* 0x000fe200078e007c */
[----:B------:R-:W-:-:S02]  /*28d0*/  LOP3.LUT R2, R2, 0x7ffff000, RZ, 0xc0, !PT ;  /* 0x7ffff00002027812 */ /* 0x000fc400078ec0ff */
[----:B------:R-:W-:Y:S01]  /*28e0*/  LOP3.LUT R0, R0, 0x7ffff000, RZ, 0xc0, !PT ;  /* 0x7ffff00000007812 */ /* 0x000fe200078ec0ff */
[----:B------:R-:W-:Y:S01]  /*28f0*/  IMAD.WIDE.U32 R122, R60, c[0x0][0x290], R122 ;  /* 0x0000a4003c7a7a25 */ /* 0x000fe200078e007a */
[--C-:B------:R-:W-:Y:S02]  /*2900*/  IADD3 R109, R109, R6, R220.reuse ;  /* 0x000000066d6d7210 */ /* 0x100fe40007ffe0dc */
[----:B------:R-:W-:Y:S01]  /*2910*/  IADD3 R107, R107, R5, R220 ;  /* 0x000000056b6b7210 */ /* 0x000fe20007ffe0dc */
[----:B------:R-:W-:Y:S01]  /*2920*/  IMAD.WIDE.U32 R126, R126, c[0x0][0x218], R12 ;  /* 0x000086007e7e7a25 */ /* 0x000fe200078e000c */
[--C-:B------:R-:W-:Y:S02]  /*2930*/  IADD3 R105, R105, R4, R220.reuse ;  /* 0x0000000469697210 */ /* 0x100fe40007ffe0dc */
[----:B------:R-:W-:Y:S01]  /*2940*/  IADD3 R108, R108, R3, R220 ;  /* 0x000000036c6c7210 */ /* 0x000fe20007ffe0dc */
[----:B------:R-:W-:Y:S01]  /*2950*/  IMAD.WIDE.U32 R120, R60, c[0x0][0x280], R120 ;  /* 0x0000a0003c787a25 */ /* 0x000fe200078e0078 */
[----:B------:R-:W-:-:S02]  /*2960*/  IADD3 R106, R106, R2, R220 ;  /* 0x000000026a6a7210 */ /* 0x000fc40007ffe0dc */
[----:B------:R-:W-:Y:S01]  /*2970*/  IADD3 R104, R104, R0, R220 ;  /* 0x0000000068687210 */ /* 0x000fe20007ffe0dc */
[----:B------:R-:W-:Y:S01]  /*2980*/  IMAD.WIDE.U32 R118, R60, c[0x0][0x290], R118 ;  /* 0x0000a4003c767a25 */ /* 0x000fe200078e0076 */
[----:B------:R-:W-:Y:S02]  /*2990*/  IADD3 R71, P1, P0, R144, R148, R140 ;  /* 0x0000009490477210 */ /* 0x000fe4000783e08c */
[----:B------:R-:W-:Y:S01]  /*29a0*/  LOP3.LUT R115, R115, 0xfffffff8, RZ, 0xc0, !PT ;  /* 0xfffffff873737812 */ /* 0x000fe200078ec0ff */
[----:B------:R-:W-:Y:S01]  /*29b0*/  IMAD.IADD R75, R125, 0x1, R73 ;  /* 0x000000017d4b7824 */ /* 0x000fe200078e0249 */
[----:B------:R-:W-:Y:S01]  /*29c0*/  LOP3.LUT R114, R114, 0xfffffff8, RZ, 0xc0, !PT ;  /* 0xfffffff872727812 */ /* 0x000fe200078ec0ff */
[----:B------:R-:W-:Y:S01]  /*29d0*/  IMAD.IADD R74, R123, 0x1, R72 ;  /* 0x000000017b4a7824 */ /* 0x000fe200078e0248 */
[----:B------:R-:W-:Y:S01]  /*29e0*/  LOP3.LUT R113, R113, 0xfffffff8, RZ, 0xc0, !PT ;  /* 0xfffffff871717812 */ /* 0x000fe200078ec0ff */
[----:B------:R-:W-:Y:S01]  /*29f0*/  IMAD.IADD R79, R129, 0x1, R79 ;  /* 0x00000001814f7824 */ /* 0x000fe200078e024f */
[CC--:B------:R-:W-:Y:S01]  /*2a00*/  SHF.L.U64.HI R92, R93.reuse, R96.reuse, c[0x0][0x1e4] ;  /* 0x000079005d5c7619 */ /* 0x0c0fe20000010260 */
[----:B------:R-:W-:Y:S01]  /*2a10*/  IMAD.SHL.U32 R93, R93, 0x40, RZ ;  /* 0x000000405d5d7824 */ /* 0x000fe200078e00ff */
[CC--:B------:R-:W-:Y:S01]  /*2a20*/  SHF.L.U64.HI R94, R95.reuse, R96.reuse, c[0x0][0x284] ;  /* 0x0000a1005f5e7619 */ /* 0x0c0fe20000010260 */
[----:B------:R-:W-:Y:S01]  /*2a30*/  IMAD.SHL.U32 R95, R95, 0x40, RZ ;  /* 0x000000405f5f7824 */ /* 0x000fe200078e00ff */
[----:B------:R-:W-:Y:S01]  /*2a40*/  ISETP.GE.AND P6, PT, R86, 0x1, PT ;  /* 0x000000015600780c */ /* 0x000fe20003fc6270 */
[----:B------:R-:W-:Y:S01]  /*2a50*/  IMAD.IADD R76, R127, 0x1, R76 ;  /* 0x000000017f4c7824 */ /* 0x000fe200078e024c */
[C---:B------:R-:W-:Y:S01]  /*2a60*/  SHF.L.U64.HI R96, R97.reuse, R96, c[0x0][0x294] ;  /* 0x0000a50061607619 */ /* 0x040fe20000010260 */
[----:B------:R-:W-:Y:S01]  /*2a70*/  IMAD.SHL.U32 R97, R97, 0x40, RZ ;  /* 0x0000004061617824 */ /* 0x000fe200078e00ff */
[----:B------:R-:W-:Y:S01]  /*2a80*/  ISETP.NE.AND P6, PT, RZ, UR4, PT ;  /* 0x00000004ff007c0c */ /* 0x000fe2000bfc5270 */
[----:B------:R-:W-:Y:S01]  /*2a90*/  IMAD.IADD R73, R73, 0x1, R121 ;  /* 0x0000000149497824 */ /* 0x000fe200078e0279 */
[----:B------:R-:W-:Y:S01]  /*2aa0*/  IADD3.X R70, R83, R89, R141, P1, P0 ;  /* 0x0000005953467210 */ /* 0x000fe20000fe048d */
[----:B------:R-:W-:Y:S01]  /*2ab0*/  IMAD.IADD R72, R72, 0x1, R119 ;  /* 0x0000000148487824 */ /* 0x000fe200078e0277 */
[----:B------:R-:W-:Y:S01]  /*2ac0*/  SHF.R.S32.HI R103, RZ, 0x1f, R115 ;  /* 0x0000001fff677819 */ /* 0x000fe20000011473 */
[----:B------:R-:W-:Y:S01]  /*2ad0*/  IMAD.SHL.U32 R109, R109, 0x2, RZ ;  /* 0x000000026d6d7824 */ /* 0x000fe200078e00ff */
        /* <DEDUP_REMOVED lines=9> */
[----:B------:R-:W-:-:S02]  /*2b70*/  IMAD.SHL.U32 R104, R104, 0x2, RZ ;  /* 0x0000000268687824 */ /* 0x000fc400078e00ff */
.L_x_181:
[-C--:B------:R-:W-:Y:S01]  /*2b80*/  IMAD R117, R92, R116.reuse, RZ ;  /* 0x000000745c757224 */ /* 0x080fe200078e02ff */
[----:B------:R-:W-:Y:S01]  /*2b90*/  SHF.R.S32.HI R69, RZ, 0x1f, R116 ;  /* 0x0000001fff457819 */ /* 0x000fe20000011474 */
[----:B------:R-:W-:Y:S01]  /*2ba0*/  IMAD.WIDE.U32 R16, R93, R116, RZ ;  /* 0x000000745d107225 */ /* 0x000fe200078e00ff */
[----:B------:R-:W-:Y:S04]  /*2bb0*/  DEPBAR.LE SB0, 0x0 ;  /* 0x000080000000791a */ /* 0x000fe80000000000 */
[----:B------:R-:W-:Y:S01]  /*2bc0*/  WARPSYNC 0xffffffff ;  /* 0xffffffff00007948 */ /* 0x000fe20003800000 */
[----:B------:R-:W-:Y:S01]  /*2bd0*/  BAR.SYNC.DEFER_BLOCKING 0x0 ;  /* 0x0000000000007b1d */ /* 0x000fe20000010000 */
[----:B------:R-:W-:Y:S01]  /*2be0*/  ISETP.GE.AND P2, PT, R86, 0x1, PT ;  /* 0x000000015600780c */ /* 0x000fe20003f46270 */
[----:B------:R-:W-:Y:S01]  /*2bf0*/  IMAD R117, R69, R93, R117 ;  /* 0x0000005d45757224 */ /* 0x000fe200078e0275 */
[----:B-1----:R-:W-:Y:S03]  /*2c00*/  IADD3 R2, P1, R71, R16, RZ ;  /* 0x0000001047027210 */ /* 0x002fe60007f3e0ff */
[----:B------:R-:W-:Y:S01]  /*2c10*/  IMAD.IADD R117, R17, 0x1, R117 ;  /* 0x0000000111757824 */ /* 0x000fe200078e0275 */
[C---:B------:R-:W-:Y:S03]  /*2c20*/  LEA R50, P0, R2.reuse, c[0x0][0x1c8], 0x1 ;  /* 0x0000720002327a11 */ /* 0x040fe600078008ff */
[----:B------:R-:W-:Y:S05]  /*2c30*/  IMAD.X R0, R117, 0x1, R70, P1 ;  /* 0x0000000175007824 */ /* 0x000fea00008e0646 */
[----:B------:R-:W-:Y:S01]  /*2c40*/  LEA.HI.X R51, R2, c[0x0][0x1cc], R0, 0x1, P0 ;  /* 0x0000730002337a11 */ /* 0x000fe200000f0c00 */
[----:B------:R-:W-:Y:S01]  /*2c50*/  BSSY B1, `(.L_x_157) ;  /* 0x0000389000017945 */ /* 0x000fe20003800000 */
[----:B------:R-:W-:-:S05]  /*2c60*/  @!P2 BRA `(.L_x_158) ;  /* 0x000036d00000a947 */ /* 0x000fca0003800000 */
[-C--:B------:R-:W-:Y:S02]  /*2c70*/  IMAD R2, R94, R116.reuse, RZ ;  /* 0x000000745e027224 */ /* 0x080fe400078e02ff */
[-C--:B------:R-:W-:Y:S02]  /*2c80*/  IMAD R0, R96, R116.reuse, RZ ;  /* 0x0000007460007224 */ /* 0x080fe400078e02ff */
[----:B------:R-:W-:Y:S02]  /*2c90*/  IMAD R3, R116, -0x40, R66 ;  /* 0xffffffc074037824 */ /* 0x000fe400078e0242 */
[-C--:B------:R-:W-:Y:S03]  /*2ca0*/  IMAD.WIDE.U32 R34, R95, R116.reuse, RZ ;  /* 0x000000745f227225 */ /* 0x080fe600078e00ff */
[----:B------:R-:W-:Y:S01]  /*2cb0*/  IMNMX R3, R3, 0x40, PT ;  /* 0x0000004003037817 */ /* 0x000fe20003800200 */
[----:B------:R-:W-:Y:S04]  /*2cc0*/  IMAD.WIDE.U32 R26, R97, R116, RZ ;  /* 0x00000074611a7225 */ /* 0x000fe800078e00ff */
[C---:B------:R-:W-:Y:S02]  /*2cd0*/  IMAD R2, R69.reuse, R95, R2 ;  /* 0x0000005f45027224 */ /* 0x040fe400078e0202 */
[----:B------:R-:W-:Y:S03]  /*2ce0*/  IMAD R0, R69, R97, R0 ;  /* 0x0000006145007224 */ /* 0x000fe600078e0200 */
[----:B------:R-:W-:Y:S02]  /*2cf0*/  IADD3 R2, R35, R2, RZ ;  /* 0x0000000223027210 */ /* 0x000fe40007ffe0ff */
[----:B------:R-:W-:Y:S01]  /*2d00*/  IADD3 R0, R27, R0, RZ ;  /* 0x000000001b007210 */ /* 0x000fe20007ffe0ff */
[----:B------:R-:W-:-:S05]  /*2d10*/  @!P6 BRA `(.L_x_159) ;  /* 0x00001b500000e947 */ /* 0x000fca0003800000 */
[----:B------:R-:W-:Y:S01]  /*2d20*/  ISETP.GE.AND P1, PT, R225, R3, PT ;  /* 0x00000003e100720c */ /* 0x000fe20003f26270 */
[----:B------:R-:W-:Y:S01]  /*2d30*/  BSSY B0, `(.L_x_160) ;  /* 0x000003a000007945 */ /* 0x000fe20003800000 */
        /* <DEDUP_REMOVED lines=12> */
[----:B------:R-:W-:-:S05]  /*2e00*/  @P1 BRA `(.L_x_161) ;  /* 0x000002c000001947 */ /* 0x000fca0003800000 */
[----:B------:R-:W-:Y:S01]  /*2e10*/  IADD3 R34, P0, R124, R34, RZ ;  /* 0x000000227c227210 */ /* 0x000fe20007f1e0ff */
[----:B------:R-:W-:Y:S01]  /*2e20*/  CS2R R24, SRZ ;  /* 0x0000000000187805 */ /* 0x000fe2000001ff00 */
[----:B------:R-:W-:Y:S01]  /*2e30*/  CS2R R32, SRZ ;  /* 0x0000000000207805 */ /* 0x000fe2000001ff00 */
[----:B------:R-:W-:Y:S01]  /*2e40*/  CS2R R28, SRZ ;  /* 0x00000000001c7805 */ /* 0x000fe2000001ff00 */
[----:B------:R-:W-:Y:S01]  /*2e50*/  CS2R R48, SRZ ;  /* 0x0000000000307805 */ /* 0x000fe2000001ff00 */
[----:B------:R-:W-:Y:S01]  /*2e60*/  IMAD.X R2, R2, 0x1, R75, P0 ;  /* 0x0000000102027824 */ /* 0x000fe200000e064b */
[----:B------:R-:W-:Y:S01]  /*2e70*/  IADD3 R26, P0, R122, R26, RZ ;  /* 0x0000001a7a1a7210 */ /* 0x000fe20007f1e0ff */
[----:B------:R-:W-:Y:S01]  /*2e80*/  CS2R R22, SRZ ;  /* 0x0000000000167805 */ /* 0x000fe2000001ff00 */
[----:B------:R-:W-:Y:S01]  /*2e90*/  CS2R R46, SRZ ;  /* 0x00000000002e7805 */ /* 0x000fe2000001ff00 */
[----:B------:R-:W-:Y:S01]  /*2ea0*/  CS2R R20, SRZ ;  /* 0x0000000000147805 */ /* 0x000fe2000001ff00 */
[----:B------:R-:W-:Y:S01]  /*2eb0*/  CS2R R42, SRZ ;  /* 0x00000000002a7805 */ /* 0x000fe2000001ff00 */
[----:B------:R-:W-:Y:S01]  /*2ec0*/  IMAD.X R0, R0, 0x1, R74, P0 ;  /* 0x0000000100007824 */ /* 0x000fe200000e064a */
[C---:B------:R-:W-:Y:S01]  /*2ed0*/  LEA R4, P0, R34.reuse, c[0x0][0x270], 0x1 ;  /* 0x00009c0022047a11 */ /* 0x040fe200078008ff */
[----:B------:R-:W-:Y:S01]  /*2ee0*/  CS2R R18, SRZ ;  /* 0x0000000000127805 */ /* 0x000fe2000001ff00 */
[----:B------:R-:W-:Y:S01]  /*2ef0*/  CS2R R40, SRZ ;  /* 0x0000000000287805 */ /* 0x000fe2000001ff00 */
[----:B------:R-:W-:Y:S01]  /*2f00*/  CS2R R16, SRZ ;  /* 0x0000000000107805 */ /* 0x000fe2000001ff00 */
[----:B------:R-:W-:Y:S01]  /*2f10*/  LEA.HI.X R5, R34, c[0x0][0x274], R2, 0x1, P0 ;  /* 0x00009d0022057a11 */ /* 0x000fe200000f0c02 */
[----:B------:R-:W-:Y:S01]  /*2f20*/  CS2R R36, SRZ ;  /* 0x0000000000247805 */ /* 0x000fe2000001ff00 */
[C---:B------:R-:W-:Y:S04]  /*2f30*/  LEA R2, P0, R26.reuse, c[0x0][0x288], 0x1 ;  /* 0x0000a2001a027a11 */ /* 0x040fe800078008ff */
[----:B------:R-:W-:Y:S02]  /*2f40*/  LEA.HI.X R3, R26, c[0x0][0x28c], R0, 0x1, P0 ;  /* 0x0000a3001a037a11 */ /* 0x000fe400000f0c00 */
[----:B------:R-:W-:Y:S11]  /*2f50*/  ISETP.GE.AND P0, PT, R138, c[0x0][0x27c], PT ;  /* 0x00009f008a007a0c */ /* 0x000ff60003f06270 */
[----:B------:R-:W-:Y:S02]  /*2f60*/  @!UPT UIADD3 URZ, URZ, URZ, URZ ;  /* 0x0000003f3f3ff290 */ /* 0x000fe4000fffe03f */
[----:B------:R1:W5:Y:S04]  /*2f70*/  @!P0 LDG.E.64 R24, [R4.64] ;  /* 0x0000000604188981 */ /* 0x000368000c1e1b00 */
[----:B------:R1:W5:Y:S01]  /*2f80*/  @!P0 LDG.E.64 R32, [R2.64] ;  /* 0x0000000602208981 */ /* 0x000362000c1e1b00 */
[----:B------:R-:W-:Y:S11]  /*2f90*/  ISETP.GE.AND P0, PT, R134, c[0x0][0x27c], PT ;  /* 0x00009f0086007a0c */ /* 0x000ff60003f06270 */
[----:B------:R-:W-:Y:S02]  /*2fa0*/  @!UPT UIADD3 URZ, URZ, URZ, URZ ;  /* 0x0000003f3f3ff290 */ /* 0x000fe4000fffe03f */
[----:B------:R1:W5:Y:S04]  /*2fb0*/  @!P0 LDG.E.64 R28, [R4.64+0x20] ;  /* 0x00002006041c8981 */ /* 0x000368000c1e1b00 */
[----:B------:R1:W5:Y:S01]  /*2fc0*/  @!P0 LDG.E.64 R48, [R2.64+0x20] ;  /* 0x0000200602308981 */ /* 0x000362000c1e1b00 */
        /* <DEDUP_REMOVED lines=15> */
[----:B------:R1:W5:Y:S02]  /*30c0*/  @!P0 LDG.E.64 R36, [R2.64+0xa0] ;  /* 0x0000a00602248981 */ /* 0x000364000c1e1b00 */
.L_x_161:
[----:B------:R-:W-:Y:S05]  /*30d0*/  BSYNC B0 ;  /* 0x0000000000007941 */ /* 0x000fea0003800000 */
.L_x_160:
[----:B------:R-:W-:-:S05]  /*30e0*/  @P1 BRA `(.L_x_162) ;  /* 0x000033f000001947 */ /* 0x000fca0003800000 */
[----:B-----5:R-:W-:Y:S01]  /*30f0*/  MOV R0, R19 ;  /* 0x0000001300007202 */ /* 0x020fe20000000f00 */
[----:B-1----:R-:W-:Y:S01]  /*3100*/  IMAD.MOV.U32 R4, RZ, RZ, R16 ;  /* 0x000000ffff047224 */ /* 0x002fe200078e0010 */
[----:B------:R-:W-:Y:S01]  /*3110*/  ISETP.GE.AND P0, PT, R140, c[0x0][0x1d4], PT ;  /* 0x000075008c007a0c */ /* 0x000fe20003f06270 */
[----:B------:R-:W-:Y:S01]  /*3120*/  IMAD.MOV.U32 R3, RZ, RZ, R17 ;  /* 0x000000ffff037224 */ /* 0x000fe200078e0011 */
[----:B------:R-:W-:Y:S01]  /*3130*/  BSSY B0, `(.L_x_163) ;  /* 0x0000054000007945 */ /* 0x000fe20003800000 */
[----:B------:R-:W-:Y:S03]  /*3140*/  IMAD.MOV.U32 R2, RZ, RZ, R18 ;  /* 0x000000ffff027224 */ /* 0x000fe600078e0012 */
[----:B------:R-:W-:Y:S01]  /*3150*/  PRMT R5, R3, 0x5410, R4 ;  /* 0x0000541003057816 */ /* 0x000fe20000000004 */
[----:B------:R-:W-:Y:S01]  /*3160*/  IMAD.MOV.U32 R4, RZ, RZ, R20 ;  /* 0x000000ffff047224 */ /* 0x000fe200078e0014 */
[----:B------:R-:W-:Y:S01]  /*3170*/  PRMT R6, R0, 0x5410, R2 ;  /* 0x0000541000067816 */ /* 0x000fe20000000002 */
[----:B------:R-:W-:Y:S01]  /*3180*/  IMAD.MOV.U32 R3, RZ, RZ, R21 ;  /* 0x000000ffff037224 */ /* 0x000fe200078e0015 */
[----:B------:R-:W-:Y:S01]  /*3190*/  MOV R2, R22 ;  /* 0x0000001600027202 */ /* 0x000fe20000000f00 */
        /* <DEDUP_REMOVED lines=11> */
[----:B------:R-:W-:Y:S02]  /*3250*/  MOV R4, R40 ;  /* 0x0000002800047202 */ /* 0x000fe40000000f00 */
[----:B------:R-:W-:Y:S02]  /*3260*/  MOV R0, R43 ;  /* 0x0000002b00007202 */ /* 0x000fe40000000f00 */
[----:B------:R-:W-:Y:S01]  /*3270*/  PRMT R38, R3, 0x5410, R4 ;  /* 0x0000541003267816 */ /* 0x000fe20000000004 */
[----:B------:R-:W-:Y:S01]  /*3280*/  IMAD.MOV.U32 R4, RZ, RZ, R46 ;  /* 0x000000ffff047224 */ /* 0x000fe200078e002e */
[----:B------:R-:W-:Y:S01]  /*3290*/  PRMT R39, R0, 0x5410, R2 ;  /* 0x0000541000277816 */ /* 0x000fe20000000002 */
[----:B------:R-:W-:Y:S01]  /*32a0*/  IMAD.MOV.U32 R3, RZ, RZ, R47 ;  /* 0x000000ffff037224 */ /* 0x000fe200078e002f */
[----:B------:R-:W-:Y:S01]  /*32b0*/  MOV R2, R48 ;  /* 0x0000003000027202 */ /* 0x000fe20000000f00 */
[----:B------:R-:W-:Y:S03]  /*32c0*/  IMAD.MOV.U32 R0, RZ, RZ, R49 ;  /* 0x000000ffff007224 */ /* 0x000fe600078e0031 */
[----:B------:R-:W-:Y:S02]  /*32d0*/  PRMT R44, R3, 0x5410, R4 ;  /* 0x00005410032c7816 */ /* 0x000fe40000000004 */
[----:B------:R-:W-:Y:S01]  /*32e0*/  PRMT R45, R0, 0x5410, R2 ;  /* 0x00005410002d7816 */ /* 0x000fe20000000002 */
[----:B------:R-:W-:-:S05]  /*32f0*/  @P0 BRA `(.L_x_164) ;  /* 0x0000037000000947 */ /* 0x000fca0003800000 */
[----:B------:R-:W-:Y:S01]  /*3300*/  ISETP.GE.AND P0, PT, R138, c[0x0][0x27c], PT ;  /* 0x00009f008a007a0c */ /* 0x000fe20003f06270 */
[----:B------:R-:W1:Y:S01]  /*3310*/  LDS.128 R12, [R230+0x6000] ;  /* 0x00600000e60c7984 */ /* 0x000e620000000c00 */
[----:B------:R-:W-:Y:S01]  /*3320*/  MOV R2, R24 ;  /* 0x0000001800027202 */ /* 0x000fe20000000f00 */
[----:B------:R-:W-:Y:S02]  /*3330*/  IMAD.MOV.U32 R27, RZ, RZ, R32 ;  /* 0x000000ffff1b7224 */ /* 0x000fe400078e0020 */
[----:B------:R-:W-:Y:S02]  /*3340*/  IMAD.MOV.U32 R26, RZ, RZ, R33 ;  /* 0x000000ffff1a7224 */ /* 0x000fe400078e0021 */
[----:B------:R-:W-:Y:S06]  /*3350*/  IMAD.MOV.U32 R3, RZ, RZ, R25 ;  /* 0x000000ffff037224 */ /* 0x000fec00078e0019 */
[----:B------:R-:W-:Y:S02]  /*3360*/  @!P0 SHF.R.U64 R31, R32, 0x10, R33 ;  /* 0x00000010201f8819 */ /* 0x000fe40000001221 */
[--C-:B------:R-:W-:Y:S02]  /*3370*/  @!P0 SHF.R.U64 R4, R24, 0x10, R25.reuse ;  /* 0x0000001018048819 */ /* 0x100fe40000001219 */
[----:B------:R-:W-:Y:S02]  /*3380*/  @!P0 SHF.R.U32.HI R0, RZ, 0x10, R25 ;  /* 0x00000010ff008819 */ /* 0x000fe40000011619 */
[----:B------:R-:W-:Y:S02]  /*3390*/  @!P0 PRMT R27, R27, 0x5410, R31 ;  /* 0x000054101b1b8816 */ /* 0x000fe4000000001f */
[----:B------:R-:W-:Y:S02]  /*33a0*/  @!P0 PRMT R4, R2, 0x5410, R4 ;  /* 0x0000541002048816 */ /* 0x000fe40000000004 */
[----:B------:R-:W-:Y:S01]  /*33b0*/  @!P0 PRMT R3, R3, 0x5410, R0 ;  /* 0x0000541003038816 */ /* 0x000fe20000000000 */
[C---:B------:R-:W-:Y:S01]  /*33c0*/  @!P0 IMAD.U32 R25, R27.reuse, 0x10000, RZ ;  /* 0x000100001b198824 */ /* 0x040fe200078e00ff */
[----:B------:R-:W-:Y:S02]  /*33d0*/  @!P0 SHF.L.U32 R2, R4, 0x10, RZ ;  /* 0x0000001004028819 */ /* 0x000fe400000006ff */
[----:B------:R-:W-:Y:S02]  /*33e0*/  @!P0 SHF.R.U32.HI R30, RZ, 0x10, R33 ;  /* 0x00000010ff1e8819 */ /* 0x000fe40000011621 */
[----:B------:R-:W-:Y:S02]  /*33f0*/  @!P0 LOP3.LUT R27, R27, 0xffff0000, RZ, 0xc0, !PT ;  /* 0xffff00001b1b8812 */ /* 0x000fe400078ec0ff */
[----:B------:R-:W-:Y:S02]  /*3400*/  @!P0 PRMT R33, R26, 0x5410, R30 ;  /* 0x000054101a218816 */ /* 0x000fe4000000001e */
[----:B------:R-:W-:Y:S03]  /*3410*/  @!P0 LOP3.LUT R4, R4, 0xffff0000, RZ, 0xc0, !PT ;  /* 0xffff000004048812 */ /* 0x000fe600078ec0ff */
[C---:B------:R-:W-:Y:S01]  /*3420*/  @!P0 IMAD.U32 R31, R33.reuse, 0x10000, RZ ;  /* 0x00010000211f8824 */ /* 0x040fe200078e00ff */
[----:B------:R-:W-:Y:S01]  /*3430*/  @!P0 LOP3.LUT R33, R33, 0xffff0000, RZ, 0xc0, !PT ;  /* 0xffff000021218812 */ /* 0x000fe200078ec0ff */
[C---:B-1----:R-:W-:Y:S01]  /*3440*/  @!P0 IMAD.U32 R26, R12.reuse, 0x10000, RZ ;  /* 0x000100000c1a8824 */ /* 0x042fe200078e00ff */
[----:B------:R-:W-:Y:S02]  /*3450*/  @!P0 LOP3.LUT R0, R12, 0xffff0000, RZ, 0xc0, !PT ;  /* 0xffff00000c008812 */ /* 0x000fe400078ec0ff */
[C---:B------:R-:W-:Y:S02]  /*3460*/  @!P0 LOP3.LUT R24, R13.reuse, 0xffff0000, RZ, 0xc0, !PT ;  /* 0xffff00000d188812 */ /* 0x040fe400078ec0ff */
[----:B------:R-:W-:Y:S01]  /*3470*/  @!P0 SHF.L.U32 R30, R13, 0x10, RZ ;  /* 0x000000100d1e8819 */ /* 0x000fe200000006ff */
[----:B------:R-:W-:Y:S01]  /*3480*/  @!P0 FMUL.FTZ R52, R0, R25 ;  /* 0x0000001900348220 */ /* 0x000fe20000410000 */
[----:B------:R-:W-:Y:S01]  /*3490*/  @!P0 SHF.L.U32 R32, R14, 0x10, RZ ;  /* 0x000000100e208819 */ /* 0x000fe200000006ff */
[-C--:B------:R-:W-:Y:S01]  /*34a0*/  @!P0 FMUL.FTZ R0, R0, R2.reuse ;  /* 0x0000000200008220 */ /* 0x080fe20000410000 */
[----:B------:R-:W-:Y:S01]  /*34b0*/  @!P0 SHF.L.U32 R34, R15, 0x10, RZ ;  /* 0x000000100f228819 */ /* 0x000fe200000006ff */
[----:B------:R-:W-:Y:S02]  /*34c0*/  @!P0 FMUL.FTZ R53, R24, R27 ;  /* 0x0000001b18358220 */ /* 0x000fe40000410000 */
[----:B------:R-:W-:Y:S02]  /*34d0*/  @!P0 FFMA.FTZ R52, R26, R2, -R52 ;  /* 0x000000021a348223 */ /* 0x000fe40000010834 */
[----:B------:R-:W-:Y:S01]  /*34e0*/  @!P0 FFMA.FTZ R0, R25, R26, R0 ;  /* 0x0000001a19008223 */ /* 0x000fe20000010000 */
[----:B------:R-:W-:Y:S01]  /*34f0*/  @!P0 LOP3.LUT R26, R14, 0xffff0000, RZ, 0xc0, !PT ;  /* 0xffff00000e1a8812 */ /* 0x000fe200078ec0ff */
[-C--:B------:R-:W-:Y:S01]  /*3500*/  @!P0 FMUL.FTZ R2, R24, R4.reuse ;  /* 0x0000000418028220 */ /* 0x080fe20000410000 */
[----:B------:R-:W-:Y:S01]  /*3510*/  @!P0 LOP3.LUT R25, R15, 0xffff0000, RZ, 0xc0, !PT ;  /* 0xffff00000f198812 */ /* 0x000fe200078ec0ff */
[----:B------:R-:W-:Y:S01]  /*3520*/  @!P0 FFMA.FTZ R53, R30, R4, -R53 ;  /* 0x000000041e358223 */ /* 0x000fe20000010835 */
[----:B------:R-:W-:Y:S01]  /*3530*/  @!P0 F2FP.BF16.PACK_AB R0, R0, R52 ;  /* 0x000000340000823e */ /* 0x000fe200000010ff */
[C---:B------:R-:W-:Y:S01]  /*3540*/  @!P0 IMAD.U32 R4, R3.reuse, 0x10000, RZ ;  /* 0x0001000003048824 */ /* 0x040fe200078e00ff */
[----:B------:R-:W-:Y:S01]  /*3550*/  @!P0 LOP3.LUT R24, R3, 0xffff0000, RZ, 0xc0, !PT ;  /* 0xffff000003188812 */ /* 0x000fe200078ec0ff */
[C---:B------:R-:W-:Y:S02]  /*3560*/  @!P0 FMUL.FTZ R55, R26.reuse, R31 ;  /* 0x0000001f1a378220 */ /* 0x040fe40000410000 */
[-C--:B------:R-:W-:Y:S02]  /*3570*/  @!P0 FMUL.FTZ R3, R26, R4.reuse ;  /* 0x000000041a038220 */ /* 0x080fe40000410000 */
[C---:B------:R-:W-:Y:S02]  /*3580*/  @!P0 FMUL.FTZ R54, R25.reuse, R33 ;  /* 0x0000002119368220 */ /* 0x040fe40000410000 */
[----:B------:R-:W-:Y:S02]  /*3590*/  @!P0 FFMA.FTZ R26, R32, R4, -R55 ;  /* 0x00000004201a8223 */ /* 0x000fe40000010837 */
[----:B------:R-:W-:Y:S02]  /*35a0*/  @!P0 FMUL.FTZ R4, R25, R24 ;  /* 0x0000001819048220 */ /* 0x000fe40000410000 */
[----:B------:R-:W-:Y:S02]  /*35b0*/  @!P0 FFMA.FTZ R2, R27, R30, R2 ;  /* 0x0000001e1b028223 */ /* 0x000fe40000010002 */
[----:B------:R-:W-:Y:S02]  /*35c0*/  @!P0 FFMA.FTZ R3, R31, R32, R3 ;  /* 0x000000201f038223 */ /* 0x000fe40000010003 */
[----:B------:R-:W-:Y:S01]  /*35d0*/  @!P0 FFMA.FTZ R54, R34, R24, -R54 ;  /* 0x0000001822368223 */ /* 0x000fe20000010836 */
[----:B------:R-:W-:Y:S01]  /*35e0*/  @!P0 F2FP.BF16.PACK_AB R2, R2, R53 ;  /* 0x000000350202823e */ /* 0x000fe200000010ff */
[----:B------:R-:W-:Y:S01]  /*35f0*/  @!P0 FFMA.FTZ R4, R33, R34, R4 ;  /* 0x0000002221048223 */ /* 0x000fe20000010004 */
[----:B------:R-:W-:Y:S01]  /*3600*/  @!P0 F2FP.BF16.PACK_AB R3, R3, R26 ;  /* 0x0000001a0303823e */ /* 0x000fe200000010ff */
[----:B------:R-:W-:Y:S01]  /*3610*/  @!P0 IMAD.MOV.U32 R12, RZ, RZ, R0 ;  /* 0x000000ffff0c8224 */ /* 0x000fe200078e0000 */
[----:B------:R-:W-:Y:S02]  /*3620*/  @!P0 MOV R13, R2 ;  /* 0x00000002000d8202 */ /* 0x000fe40000000f00 */
[----:B------:R-:W-:Y:S01]  /*3630*/  @!P0 F2FP.BF16.PACK_AB R4, R4, R54 ;  /* 0x000000360404823e */ /* 0x000fe200000010ff */
[----:B------:R-:W-:Y:S03]  /*3640*/  @!P0 IMAD.MOV.U32 R14, RZ, RZ, R3 ;  /* 0x000000ffff0e8224 */ /* 0x000fe600078e0003 */
[----:B------:R-:W-:Y:S05]  /*3650*/  @!P0 MOV R15, R4 ;  /* 0x00000004000f8202 */ /* 0x000fea0000000f00 */
[----:B------:R1:W-:Y:S02]  /*3660*/  STG.E.128 [R50.64], R12 ;  /* 0x0000000c32007986 */ /* 0x0003e4000c101d06 */
.L_x_164:
[----:B------:R-:W-:Y:S05]  /*3670*/  BSYNC B0 ;  /* 0x0000000000007941 */ /* 0x000fea0003800000 */
.L_x_163:
[----:B------:R-:W-:Y:S01]  /*3680*/  ISETP.GE.AND P0, PT, R9, c[0x0][0x1d4], PT ;  /* 0x0000750009007a0c */ /* 0x000fe20003f06270 */
[----:B------:R-:W-:Y:S01]  /*3690*/  @!UPT UIADD3 URZ, URZ, URZ, URZ ;  /* 0x0000003f3f3ff290 */ /* 0x000fe2000fffe03f */
[----:B------:R-:W-:Y:S11]  /*36a0*/  BSSY B0, `(.L_x_165) ;  /* 0x0000036000007945 */ /* 0x000ff60003800000 */
[----:B------:R-:W-:-:S05]  /*36b0*/  @P0 BRA `(.L_x_166) ;  /* 0x0000034000000947 */ /* 0x000fca0003800000 */
[----:B------:R-:W-:Y:S01]  /*36c0*/  ISETP.GE.AND P0, PT, R134, c[0x0][0x27c], PT ;  /* 0x00009f0086007a0c */ /* 0x000fe20003f06270 */
[----:B-1----:R-:W1:Y:S11]  /*36d0*/  LDS.128 R12, [R229+0x6000] ;  /* 0x00600000e50c7984 */ /* 0x002e760000000c00 */
[----:B------:R-:W-:Y:S01]  /*36e0*/  @!UPT UIADD3 URZ, URZ, URZ, URZ ;  /* 0x0000003f3f3ff290 */ /* 0x000fe2000fffe03f */
[----:B------:R-:W-:Y:S02]  /*36f0*/  @!P0 SHF.R.U64 R0, R28, 0x10, R29 ;  /* 0x000000101c008819 */ /* 0x000fe4000000121d */
[--C-:B------:R-:W-:Y:S02]  /*3700*/  @!P0 SHF.R.U64 R2, R48, 0x10, R49.reuse ;  /* 0x0000001030028819 */ /* 0x100fe40000001231 */
[----:B------:R-:W-:Y:S02]  /*3710*/  @!P0 SHF.R.U32.HI R24, RZ, 0x10, R49 ;  /* 0x00000010ff188819 */ /* 0x000fe40000011631 */
[----:B------:R-:W-:Y:S02]  /*3720*/  @!P0 PRMT R0, R11, 0x5432, R0 ;  /* 0x000054320b008816 */ /* 0x000fe40000000000 */
[C---:B------:R-:W-:Y:S02]  /*3730*/  @!P0 PRMT R4, R45.reuse, 0x5432, R2 ;  /* 0x000054322d048816 */ /* 0x040fe40000000002 */
[----:B------:R-:W-:Y:S01]  /*3740*/  @!P0 SHF.R.U32.HI R3, RZ, 0x10, R29 ;  /* 0x00000010ff038819 */ /* 0x000fe2000001161d */
[----:B------:R-:W-:Y:S01]  /*3750*/  @!P0 IMAD.U32 R2, R0, 0x10000, RZ ;  /* 0x0001000000028824 */ /* 0x000fe200078e00ff */
[----:B------:R-:W-:Y:S01]  /*3760*/  @!P0 PRMT R30, R45, 0x5410, R24 ;  /* 0x000054102d1e8816 */ /* 0x000fe20000000018 */
[C---:B------:R-:W-:Y:S01]  /*3770*/  @!P0 IMAD.U32 R25, R4.reuse, 0x10000, RZ ;  /* 0x0001000004198824 */ /* 0x040fe200078e00ff */
[----:B------:R-:W-:Y:S02]  /*3780*/  @!P0 PRMT R3, R11, 0x5410, R3 ;  /* 0x000054100b038816 */ /* 0x000fe40000000003 */
[----:B------:R-:W-:Y:S02]  /*3790*/  @!P0 LOP3.LUT R27, R4, 0xffff0000, RZ, 0xc0, !PT ;  /* 0xffff0000041b8812 */ /* 0x000fe400078ec0ff */
[----:B------:R-:W-:Y:S01]  /*37a0*/  @!P0 LOP3.LUT R4, R0, 0xffff0000, RZ, 0xc0, !PT ;  /* 0xffff000000048812 */ /* 0x000fe200078ec0ff */
[C---:B-1----:R-:W-:Y:S01]  /*37b0*/  @!P0 IMAD.U32 R28, R13.reuse, 0x10000, RZ ;  /* 0x000100000d1c8824 */ /* 0x042fe200078e00ff */
[C---:B------:R-:W-:Y:S02]  /*37c0*/  @!P0 LOP3.LUT R24, R12.reuse, 0xffff0000, RZ, 0xc0, !PT ;  /* 0xffff00000c188812 */ /* 0x040fe400078ec0ff */
[----:B------:R-:W-:Y:S02]  /*37d0*/  @!P0 LOP3.LUT R11, R13, 0xffff0000, RZ, 0xc0, !PT ;  /* 0xffff00000d0b8812 */ /* 0x000fe400078ec0ff */
[----:B------:R-:W-:Y:S01]  /*37e0*/  @!P0 SHF.L.U32 R26, R12, 0x10, RZ ;  /* 0x000000100c1a8819 */ /* 0x000fe200000006ff */
[----:B------:R-:W-:Y:S01]  /*37f0*/  @!P0 FMUL.FTZ R0, R24, R2 ;  /* 0x0000000218008220 */ /* 0x000fe20000410000 */
[----:B------:R-:W-:Y:S01]  /*3800*/  @!P0 SHF.L.U32 R29, R14, 0x10, RZ ;  /* 0x000000100e1d8819 */ /* 0x000fe200000006ff */
[----:B------:R-:W-:Y:S01]  /*3810*/  @!P0 FMUL.FTZ R32, R24, R25 ;  /* 0x0000001918208220 */ /* 0x000fe20000410000 */
[----:B------:R-:W-:Y:S01]  /*3820*/  @!P0 LOP3.LUT R24, R15, 0xffff0000, RZ, 0xc0, !PT ;  /* 0xffff00000f188812 */ /* 0x000fe200078ec0ff */
[----:B------:R-:W-:Y:S01]  /*3830*/  @!P0 FMUL.FTZ R33, R11, R27 ;  /* 0x0000001b0b218220 */ /* 0x000fe20000410000 */
[----:B------:R-:W-:Y:S01]  /*3840*/  @!P0 SHF.L.U32 R31, R15, 0x10, RZ ;  /* 0x000000100f1f8819 */ /* 0x000fe200000006ff */
[----:B------:R-:W-:Y:S01]  /*3850*/  @!P0 FFMA.FTZ R0, R25, R26, R0 ;  /* 0x0000001a19008223 */ /* 0x000fe20000010000 */
[----:B------:R-:W-:Y:S01]  /*3860*/  @!P0 LOP3.LUT R25, R14, 0xffff0000, RZ, 0xc0, !PT ;  /* 0xffff00000e198812 */ /* 0x000fe200078ec0ff */
[----:B------:R-:W-:Y:S02]  /*3870*/  @!P0 FFMA.FTZ R32, R26, R2, -R32 ;  /* 0x000000021a208223 */ /* 0x000fe40000010820 */
[C---:B------:R-:W-:Y:S01]  /*3880*/  @!P0 IMAD.U32 R26, R30.reuse, 0x10000, RZ ;  /* 0x000100001e1a8824 */ /* 0x040fe200078e00ff */
[----:B------:R-:W-:Y:S01]  /*3890*/  @!P0 LOP3.LUT R30, R30, 0xffff0000, RZ, 0xc0, !PT ;  /* 0xffff00001e1e8812 */ /* 0x000fe200078ec0ff */
[----:B------:R-:W-:Y:S01]  /*38a0*/  @!P0 FMUL.FTZ R2, R11, R4 ;  /* 0x000000040b028220 */ /* 0x000fe20000410000 */
[----:B------:R-:W-:Y:S01]  /*38b0*/  @!P0 F2FP.BF16.PACK_AB R0, R0, R32 ;  /* 0x000000200000823e */ /* 0x000fe200000010ff */
[----:B------:R-:W-:Y:S01]  /*38c0*/  @!P0 FFMA.FTZ R33, R28, R4, -R33 ;  /* 0x000000041c218223 */ /* 0x000fe20000010821 */
[C---:B------:R-:W-:Y:S01]  /*38d0*/  @!P0 LOP3.LUT R11, R3.reuse, 0xffff0000, RZ, 0xc0, !PT ;  /* 0xffff0000030b8812 */ /* 0x040fe200078ec0ff */
[----:B------:R-:W-:Y:S02]  /*38e0*/  @!P0 IMAD.U32 R4, R3, 0x10000, RZ ;  /* 0x0001000003048824 */ /* 0x000fe400078e00ff */
[C---:B------:R-:W-:Y:S02]  /*38f0*/  @!P0 FMUL.FTZ R45, R25.reuse, R26 ;  /* 0x0000001a192d8220 */ /* 0x040fe40000410000 */
[----:B------:R-:W-:Y:S02]  /*3900*/  @!P0 FMUL.FTZ R3, R25, R4 ;  /* 0x0000000419038220 */ /* 0x000fe40000410000 */
        /* <DEDUP_REMOVED lines=14> */
[----:B------:R1:W-:Y:S02]  /*39f0*/  STG.E.128 [R50.64+0x40], R12 ;  /* 0x0000400c32007986 */ /* 0x0003e4000c101d06 */
.L_x_166:
[----:B------:R-:W-:Y:S05]  /*3a00*/  BSYNC B0 ;  /* 0x0000000000007941 */ /* 0x000fea0003800000 */
.L_x_165:
        /* <DEDUP_REMOVED lines=11> */
[----:B------:R-:W-:Y:S02]  /*3ac0*/  @!P0 PRMT R4, R44, 0x5432, R2 ;  /* 0x000054322c048816 */ /* 0x000fe40000000002 */
[----:B------:R-:W-:Y:S01]  /*3ad0*/  @!P0 SHF.R.U32.HI R3, RZ, 0x10, R23 ;  /* 0x00000010ff038819 */ /* 0x000fe20000011617 */
[----:B------:R-:W-:Y:S01]  /*3ae0*/  @!P0 IMAD.U32 R2, R0, 0x10000, RZ ;  /* 0x0001000000028824 */ /* 0x000fe200078e00ff */
[----:B------:R-:W-:Y:S01]  /*3af0*/  @!P0 PRMT R27, R44, 0x5410, R11 ;  /* 0x000054102c1b8816 */ /* 0x000fe2000000000b */
[----:B------:R-:W-:Y:S01]  /*3b00*/  @!P0 IMAD.U32 R22, R4, 0x10000, RZ ;  /* 0x0001000004168824 */ /* 0x000fe200078e00ff */
[----:B------:R-:W-:Y:S02]  /*3b10*/  @!P0 PRMT R3, R8, 0x5410, R3 ;  /* 0x0000541008038816 */ /* 0x000fe40000000003 */
[----:B------:R-:W-:Y:S02]  /*3b20*/  @!P0 LOP3.LUT R24, R4, 0xffff0000, RZ, 0xc0, !PT ;  /* 0xffff000004188812 */ /* 0x000fe400078ec0ff */
[----:B------:R-:W-:Y:S01]  /*3b30*/  @!P0 LOP3.LUT R4, R0, 0xffff0000, RZ, 0xc0, !PT ;  /* 0xffff000000048812 */ /* 0x000fe200078ec0ff */
[C---:B-1----:R-:W-:Y:S01]  /*3b40*/  @!P0 IMAD.U32 R25, R13.reuse, 0x10000, RZ ;  /* 0x000100000d198824 */ /* 0x042fe200078e00ff */
[C---:B------:R-:W-:Y:S02]  /*3b50*/  @!P0 LOP3.LUT R11, R12.reuse, 0xffff0000, RZ, 0xc0, !PT ;  /* 0xffff00000c0b8812 */ /* 0x040fe400078ec0ff */
[----:B------:R-:W-:Y:S02]  /*3b60*/  @!P0 LOP3.LUT R8, R13, 0xffff0000, RZ, 0xc0, !PT ;  /* 0xffff00000d088812 */ /* 0x000fe400078ec0ff */
[----:B------:R-:W-:Y:S01]  /*3b70*/  @!P0 SHF.L.U32 R23, R12, 0x10, RZ ;  /* 0x000000100c178819 */ /* 0x000fe200000006ff */
[C---:B------:R-:W-:Y:S01]  /*3b80*/  @!P0 FMUL.FTZ R0, R11.reuse, R2 ;  /* 0x000000020b008220 */ /* 0x040fe20000410000 */
[----:B------:R-:W-:Y:S01]  /*3b90*/  @!P0 SHF.L.U32 R26, R14, 0x10, RZ ;  /* 0x000000100e1a8819 */ /* 0x000fe200000006ff */
[----:B------:R-:W-:Y:S01]  /*3ba0*/  @!P0 FMUL.FTZ R29, R11, R22 ;  /* 0x000000160b1d8220 */ /* 0x000fe20000410000 */
[C---:B------:R-:W-:Y:S01]  /*3bb0*/  @!P0 LOP3.LUT R11, R15.reuse, 0xffff0000, RZ, 0xc0, !PT ;  /* 0xffff00000f0b8812 */ /* 0x040fe200078ec0ff */
[----:B------:R-:W-:Y:S01]  /*3bc0*/  @!P0 FMUL.FTZ R30, R8, R24 ;  /* 0x00000018081e8220 */ /* 0x000fe20000410000 */
[----:B------:R-:W-:Y:S01]  /*3bd0*/  @!P0 SHF.L.U32 R28, R15, 0x10, RZ ;  /* 0x000000100f1c8819 */ /* 0x000fe200000006ff */
[----:B------:R-:W-:Y:S01]  /*3be0*/  @!P0 FFMA.FTZ R0, R22, R23, R0 ;  /* 0x0000001716008223 */ /* 0x000fe20000010000 */
[----:B------:R-:W-:Y:S01]  /*3bf0*/  @!P0 LOP3.LUT R22, R14, 0xffff0000, RZ, 0xc0, !PT ;  /* 0xffff00000e168812 */ /* 0x000fe200078ec0ff */
[----:B------:R-:W-:Y:S02]  /*3c00*/  @!P0 FFMA.FTZ R29, R23, R2, -R29 ;  /* 0x00000002171d8223 */ /* 0x000fe4000001081d */
[C---:B------:R-:W-:Y:S01]  /*3c10*/  @!P0 IMAD.U32 R23, R27.reuse, 0x10000, RZ ;  /* 0x000100001b178824 */ /* 0x040fe200078e00ff */
[----:B------:R-:W-:Y:S01]  /*3c20*/  @!P0 LOP3.LUT R27, R27, 0xffff0000, RZ, 0xc0, !PT ;  /* 0xffff00001b1b8812 */ /* 0x000fe200078ec0ff */
[-C--:B------:R-:W-:Y:S01]  /*3c30*/  @!P0 FMUL.FTZ R2, R8, R4.reuse ;  /* 0x0000000408028220 */ /* 0x080fe20000410000 */
[----:B------:R-:W-:Y:S01]  /*3c40*/  @!P0 F2FP.BF16.PACK_AB R0, R0, R29 ;  /* 0x0000001d0000823e */ /* 0x000fe200000010ff */
[----:B------:R-:W-:Y:S01]  /*3c50*/  @!P0 FFMA.FTZ R30, R25, R4, -R30 ;  /* 0x00000004191e8223 */ /* 0x000fe2000001081e */
[C---:B------:R-:W-:Y:S01]  /*3c60*/  @!P0 LOP3.LUT R8, R3.reuse, 0xffff0000, RZ, 0xc0, !PT ;  /* 0xffff000003088812 */ /* 0x040fe200078ec0ff */
[----:B------:R-:W-:Y:S02]  /*3c70*/  @!P0 IMAD.U32 R4, R3, 0x10000, RZ ;  /* 0x0001000003048824 */ /* 0x000fe400078e00ff */
        /* <DEDUP_REMOVED lines=17> */
.L_x_168:
[----:B------:R-:W-:Y:S05]  /*3d90*/  BSYNC B0 ;  /* 0x0000000000007941 */ /* 0x000fea0003800000 */
.L_x_167:
[----:B------:R-:W-:Y:S01]  /*3da0*/  IADD3 R0, R140, 0x60, RZ ;  /* 0x000000608c007810 */ /* 0x000fe20007ffe0ff */
[----:B------:R-:W-:Y:S03]  /*3db0*/  BSSY B0, `(.L_x_169) ;  /* 0x0000038000007945 */ /* 0x000fe60003800000 */
[----:B------:R-:W-:Y:S11]  /*3dc0*/  ISETP.GE.AND P0, PT, R0, c[0x0][0x1d4], PT ;  /* 0x0000750000007a0c */ /* 0x000ff60003f06270 */
[----:B------:R-:W-:Y:S02]  /*3dd0*/  @!UPT UIADD3 URZ, URZ, URZ, URZ ;  /* 0x0000003f3f3ff290 */ /* 0x000fe4000fffe03f */
        /* <DEDUP_REMOVED lines=53> */
.L_x_170:
[----:B------:R-:W-:Y:S05]  /*4130*/  BSYNC B0 ;  /* 0x0000000000007941 */ /* 0x000fea0003800000 */
.L_x_169:
        /* <DEDUP_REMOVED lines=57> */
.L_x_172:
[----:B------:R-:W-:Y:S05]  /*44d0*/  BSYNC B0 ;  /* 0x0000000000007941 */ /* 0x000fea0003800000 */
.L_x_171:
[----:B------:R-:W-:Y:S04]  /*44e0*/  IADD3 R0, R140, 0xa0, RZ ;  /* 0x000000a08c007810 */ /* 0x000fe80007ffe0ff */
        /* <DEDUP_REMOVED lines=54> */
[----:B------:R1:W-:Y:S01]  /*4850*/  STG.E.128 [R50.64+0x140], R12 ;  /* 0x0001400c32007986 */ /* 0x0003e2000c101d06 */
[----:B------:R-:W-:-:S05]  /*4860*/  BRA `(.L_x_162) ;  /* 0x00001c7000007947 */ /* 0x000fca0003800000 */
.L_x_159:
        /* <DEDUP_REMOVED lines=37> */
[----:B------:R1:W5:Y:S04]  /*4ac0*/  @!P0 LDG.E.128 R4, [R18.64] ;  /* 0x0000000612048981 */ /* 0x000368000c1e1d00 */
[----:B------:R1:W5:Y:S01]  /*4ad0*/  @!P0 LDG.E.128 R28, [R2.64] ;  /* 0x00000006021c8981 */ /* 0x000362000c1e1d00 */
[----:B------:R-:W-:Y:S11]  /*4ae0*/  ISETP.GE.AND P0, PT, R9, c[0x0][0x27c], PT ;  /* 0x00009f0009007a0c */ /* 0x000ff60003f06270 */
[----:B------:R-:W-:Y:S02]  /*4af0*/  @!UPT UIADD3 URZ, URZ, URZ, URZ ;  /* 0x0000003f3f3ff290 */ /* 0x000fe4000fffe03f */
[----:B------:R1:W5:Y:S04]  /*4b00*/  @!P0 LDG.E.128 R20, [R18.64+0x40] ;  /* 0x0000400612148981 */ /* 0x000368000c1e1d00 */
[----:B------:R1:W5:Y:S01]  /*4b10*/  @!P0 LDG.E.128 R48, [R2.64+0x40] ;  /* 0x0000400602308981 */ /* 0x000362000c1e1d00 */
[----:B------:R-:W-:Y:S11]  /*4b20*/  ISETP.GE.AND P0, PT, R10, c[0x0][0x27c], PT ;  /* 0x00009f000a007a0c */ /* 0x000ff60003f06270 */
[----:B------:R-:W-:Y:S02]  /*4b30*/  @!UPT UIADD3 URZ, URZ, URZ, URZ ;  /* 0x0000003f3f3ff290 */ /* 0x000fe4000fffe03f */
[----:B------:R1:W5:Y:S04]  /*4b40*/  @!P0 LDG.E.128 R12, [R18.64+0x80] ;  /* 0x00008006120c8981 */ /* 0x000368000c1e1d00 */
[----:B------:R1:W5:Y:S02]  /*4b50*/  @!P0 LDG.E.128 R44, [R2.64+0x80] ;  /* 0x00008006022c8981 */ /* 0x000364000c1e1d00 */
.L_x_174:
[----:B------:R-:W-:Y:S05]  /*4b60*/  BSYNC B0 ;  /* 0x0000000000007941 */ /* 0x000fea0003800000 */
.L_x_173:
[----:B------:R-:W-:Y:S04]  /*4b70*/  IADD3 R137, P0, R148, R16, RZ ;  /* 0x0000001094897210 */ /* 0x000fe80007f1e0ff */
[----:B------:R-:W-:Y:S01]  /*4b80*/  IADD3.X R117, R117, R89, RZ, P0, !PT ;  /* 0x0000005975757210 */ /* 0x000fe200007fe4ff */
[----:B------:R-:W-:-:S05]  /*4b90*/  @P1 BRA `(.L_x_162) ;  /* 0x0000194000001947 */ /* 0x000fca0003800000 */
[----:B-----5:R-:W-:Y:S01]  /*4ba0*/  MOV R0, R13 ;  /* 0x0000000d00007202 */ /* 0x020fe20000000f00 */
[----:B------:R-:W-:Y:S01]  /*4bb0*/  IMAD.MOV.U32 R8, RZ, RZ, R14 ;  /* 0x000000ffff087224 */ /* 0x000fe200078e000e */
[----:B------:R-:W-:Y:S01]  /*4bc0*/  ISETP.GE.AND P0, PT, R140, c[0x0][0x1d4], PT ;  /* 0x000075008c007a0c */ /* 0x000fe20003f06270 */
[----:B-1----:R-:W-:Y:S01]  /*4bd0*/  IMAD.MOV.U32 R3, RZ, RZ, R15 ;  /* 0x000000ffff037224 */ /* 0x002fe200078e000f */
        /* <DEDUP_REMOVED lines=20> */
[----:B------:R-:W-:Y:S02]  /*4d20*/  PRMT R58, R8, 0x5410, R3 ;  /* 0x00005410083a7816 */ /* 0x000fe40000000003 */
[----:B------:R-:W-:Y:S01]  /*4d30*/  PRMT R59, R0, 0x5410, R2 ;  /* 0x00005410003b7816 */ /* 0x000fe20000000002 */
[----:B------:R-:W-:-:S05]  /*4d40*/  @P0 BRA `(.L_x_176) ;  /* 0x0000077000000947 */ /* 0x000fca0003800000 */
[----:B------:R-:W-:Y:S01]  /*4d50*/  ISETP.GE.AND P2, PT, R112, c[0x0][0x1d4], PT ;  /* 0x0000750070007a0c */ /* 0x000fe20003f46270 */
[----:B------:R-:W-:Y:S01]  /*4d60*/  LDS.128 R16, [R108+0x6100] ;  /* 0x006100006c107984 */ /* 0x000fe20000000c00 */
[C---:B------:R-:W-:Y:S01]  /*4d70*/  IADD3 R8, P1, P0, R144.reuse, R137, R115 ;  /* 0x0000008990087210 */ /* 0x040fe2000783e073 */
[----:B------:R-:W-:Y:S02]  /*4d80*/  IMAD.MOV.U32 R32, RZ, RZ, R28 ;  /* 0x000000ffff207224 */ /* 0x000fe400078e001c */
[----:B------:R-:W-:Y:S01]  /*4d90*/  IMAD.MOV.U32 R27, RZ, RZ, R29 ;  /* 0x000000ffff1b7224 */ /* 0x000fe200078e001d */
[C---:B------:R-:W-:Y:S03]  /*4da0*/  IADD3.X R3, R83.reuse, R117, R103, P1, P0 ;  /* 0x0000007553037210 */ /* 0x040fe60000fe0467 */
[----:B------:R-:W1:Y:S04]  /*4db0*/  LDS.128 R52, [R109+0x6100] ;  /* 0x006100006d347984 */ /* 0x000e680000000c00 */
[----:B------:R-:W-:Y:S04]  /*4dc0*/  @!P2 IADD3 R2, P1, P0, R144, R137, R112 ;  /* 0x000000899002a210 */ /* 0x000fe8000783e070 */
[----:B------:R-:W-:Y:S02]  /*4dd0*/  @!P2 IADD3.X R0, R83, R117, R100, P1, P0 ;  /* 0x000000755300a210 */ /* 0x000fe40000fe0464 */
[C---:B------:R-:W-:Y:S04]  /*4de0*/  LEA R152, P0, R8.reuse, c[0x0][0x1c8], 0x1 ;  /* 0x0000720008987a11 */ /* 0x040fe800078008ff */
[----:B------:R-:W-:Y:S02]  /*4df0*/  LEA.HI.X R153, R8, c[0x0][0x1cc], R3, 0x1, P0 ;  /* 0x0000730008997a11 */ /* 0x000fe400000f0c03 */
[C---:B------:R-:W-:Y:S04]  /*4e00*/  @!P2 LEA R150, P0, R2.reuse, c[0x0][0x1c8], 0x1 ;  /* 0x000072000296aa11 */ /* 0x040fe800078008ff */
[----:B------:R-:W-:Y:S01]  /*4e10*/  @!P2 LEA.HI.X R151, R2, c[0x0][0x1cc], R0, 0x1, P0 ;  /* 0x000073000297aa11 */ /* 0x000fe200000f0c00 */
[----:B------:R-:W-:Y:S01]  /*4e20*/  IMAD.MOV.U32 R2, RZ, RZ, R4 ;  /* 0x000000ffff027224 */ /* 0x000fe200078e0004 */
[----:B------:R-:W-:Y:S01]  /*4e30*/  ISETP.GE.AND P0, PT, R140, c[0x0][0x27c], PT ;  /* 0x00009f008c007a0c */ /* 0x000fe20003f06270 */
[----:B------:R-:W-:Y:S11]  /*4e40*/  IMAD.MOV.U32 R0, RZ, RZ, R5 ;  /* 0x000000ffff007224 */ /* 0x000ff600078e0005 */
[----:B------:R-:W-:Y:S01]  /*4e50*/  @!UPT UIADD3 URZ, URZ, URZ, URZ ;  /* 0x0000003f3f3ff290 */ /* 0x000fe2000fffe03f */
[----:B------:R-:W-:Y:S01]  /*4e60*/  @!P0 SHF.R.U64 R33, R28, 0x10, R29 ;  /* 0x000000101c218819 */ /* 0x000fe2000000121d */
[--C-:B------:R-:W-:Y:S01]  /*4e70*/  IMAD.MOV.U32 R28, RZ, RZ, R31.reuse ;  /* 0x000000ffff1c7224 */ /* 0x100fe200078e001f */
[----:B------:R-:W-:Y:S02]  /*4e80*/  @!P0 SHF.R.U64 R35, R30, 0x10, R31 ;  /* 0x000000101e238819 */ /* 0x000fe4000000121f */
[----:B------:R-:W-:Y:S02]  /*4e90*/  @!P0 SHF.R.U32.HI R34, RZ, 0x10, R29 ;  /* 0x00000010ff228819 */ /* 0x000fe4000001161d */
[C---:B-1----:R-:W-:Y:S02]  /*4ea0*/  @!P0 SHF.L.U32 R37, R54.reuse, 0x10, RZ ;  /* 0x0000001036258819 */ /* 0x042fe400000006ff */
[----:B------:R-:W-:Y:S02]  /*4eb0*/  @!P0 LOP3.LUT R39, R54, 0xffff0000, RZ, 0xc0, !PT ;  /* 0xffff000036278812 */ /* 0x000fe400078ec0ff */
[C---:B------:R-:W-:Y:S02]  /*4ec0*/  @!P0 SHF.L.U32 R41, R55.reuse, 0x10, RZ ;  /* 0x0000001037298819 */ /* 0x040fe400000006ff */
[----:B------:R-:W-:Y:S02]  /*4ed0*/  @!P0 LOP3.LUT R43, R55, 0xffff0000, RZ, 0xc0, !PT ;  /* 0xffff0000372b8812 */ /* 0x000fe400078ec0ff */
[----:B------:R-:W-:Y:S02]  /*4ee0*/  @!P0 SHF.R.U32.HI R8, RZ, 0x10, R5 ;  /* 0x00000010ff088819 */ /* 0x000fe40000011605 */
[----:B------:R-:W-:Y:S02]  /*4ef0*/  MOV R29, R30 ;  /* 0x0000001e001d7202 */ /* 0x000fe40000000f00 */
[----:B------:R-:W-:Y:S01]  /*4f00*/  @!P0 PRMT R30, R32, 0x5410, R33 ;  /* 0x00005410201e8816 */ /* 0x000fe20000000021 */
[----:B------:R-:W-:Y:S01]  /*4f10*/  @!P0 IMAD.U32 R33, R53, 0x10000, RZ ;  /* 0x0001000035218824 */ /* 0x000fe200078e00ff */
[----:B------:R-:W-:Y:S01]  /*4f20*/  @!P0 PRMT R8, R0, 0x5410, R8 ;  /* 0x0000541000088816 */ /* 0x000fe20000000008 */
[----:B------:R-:W-:Y:S01]  /*4f30*/  @!P0 IMAD.U32 R0, R16, 0x10000, RZ ;  /* 0x0001000010008824 */ /* 0x000fe200078e00ff */
[----:B------:R-:W-:Y:S02]  /*4f40*/  @!P0 PRMT R29, R29, 0x5410, R35 ;  /* 0x000054101d1d8816 */ /* 0x000fe40000000023 */
[----:B------:R-:W-:Y:S02]  /*4f50*/  @!P0 LOP3.LUT R35, R53, 0xffff0000, RZ, 0xc0, !PT ;  /* 0xffff000035238812 */ /* 0x000fe400078ec0ff */
[----:B------:R-:W-:Y:S02]  /*4f60*/  @!P0 LOP3.LUT R38, R29, 0xffff0000, RZ, 0xc0, !PT ;  /* 0xffff00001d268812 */ /* 0x000fe400078ec0ff */
[----:B------:R-:W-:Y:S02]  /*4f70*/  @!P0 SHF.R.U32.HI R36, RZ, 0x10, R31 ;  /* 0x00000010ff248819 */ /* 0x000fe4000001161f */
[----:B------:R-:W-:Y:S01]  /*4f80*/  @!P0 PRMT R31, R27, 0x5410, R34 ;  /* 0x000054101b1f8816 */ /* 0x000fe20000000022 */
[----:B------:R-:W-:Y:S01]  /*4f90*/  @!P0 IMAD.U32 R27, R30, 0x10000, RZ ;  /* 0x000100001e1b8824 */ /* 0x000fe200078e00ff */
[----:B------:R-:W-:Y:S01]  /*4fa0*/  @!P0 PRMT R42, R28, 0x5410, R36 ;  /* 0x000054101c2a8816 */ /* 0x000fe20000000024 */
[----:B------:R-:W-:Y:S01]  /*4fb0*/  @!P0 IMAD.U32 R36, R29, 0x10000, RZ ;  /* 0x000100001d248824 */ /* 0x000fe200078e00ff */
[----:B------:R-:W-:Y:S01]  /*4fc0*/  @!P0 SHF.L.U32 R28, R52, 0x10, RZ ;  /* 0x00000010341c8819 */ /* 0x000fe200000006ff */
[C---:B------:R-:W-:Y:S01]  /*4fd0*/  @!P0 IMAD.U32 R32, R31.reuse, 0x10000, RZ ;  /* 0x000100001f208824 */ /* 0x040fe200078e00ff */
[----:B------:R-:W-:Y:S01]  /*4fe0*/  @!P0 LOP3.LUT R34, R31, 0xffff0000, RZ, 0xc0, !PT ;  /* 0xffff00001f228812 */ /* 0x000fe200078ec0ff */
[----:B------:R-:W-:Y:S01]  /*4ff0*/  @!P0 FMUL.FTZ R142, R0, R27 ;  /* 0x0000001b008e8220 */ /* 0x000fe20000410000 */
[----:B------:R-:W-:Y:S01]  /*5000*/  @!P0 LOP3.LUT R31, R52, 0xffff0000, RZ, 0xc0, !PT ;  /* 0xffff0000341f8812 */ /* 0x000fe200078ec0ff */
[----:B------:R-:W-:Y:S01]  /*5010*/  @!P0 IMAD.U32 R40, R42, 0x10000, RZ ;  /* 0x000100002a288824 */ /* 0x000fe200078e00ff */
[----:B------:R-:W-:Y:S01]  /*5020*/  @!P0 LOP3.LUT R30, R30, 0xffff0000, RZ, 0xc0, !PT ;  /* 0xffff00001e1e8812 */ /* 0x000fe200078ec0ff */
[----:B------:R-:W-:Y:S01]  /*5030*/  @!P0 IMAD.U32 R29, R19, 0x10000, RZ ;  /* 0x00010000131d8824 */ /* 0x000fe200078e00ff */
[----:B------:R-:W-:Y:S02]  /*5040*/  @!P0 LOP3.LUT R42, R42, 0xffff0000, RZ, 0xc0, !PT ;  /* 0xffff00002a2a8812 */ /* 0x000fe400078ec0ff */
[----:B------:R-:W-:Y:S01]  /*5050*/  @!P0 SHF.R.U64 R3, R4, 0x10, R5 ;  /* 0x0000001004038819 */ /* 0x000fe20000001205 */
[----:B------:R-:W-:Y:S01]  /*5060*/  IMAD.MOV.U32 R5, RZ, RZ, R6 ;  /* 0x000000ffff057224 */ /* 0x000fe200078e0006 */
[--C-:B------:R-:W-:Y:S01]  /*5070*/  @!P0 SHF.R.U64 R6, R6, 0x10, R7.reuse ;  /* 0x0000001006068819 */ /* 0x100fe20000001207 */
[----:B------:R-:W-:Y:S01]  /*5080*/  IMAD.MOV.U32 R4, RZ, RZ, R7 ;  /* 0x000000ffff047224 */ /* 0x000fe200078e0007 */
[----:B------:R-:W-:Y:S01]  /*5090*/  @!P0 PRMT R2, R2, 0x5410, R3 ;  /* 0x0000541002028816 */ /* 0x000fe20000000003 */
[----:B------:R-:W-:Y:S01]  /*50a0*/  @!P0 FMUL.FTZ R160, R29, R40 ;  /* 0x000000281da08220 */ /* 0x000fe20000410000 */
[----:B------:R-:W-:Y:S02]  /*50b0*/  @!P0 PRMT R5, R5, 0x5410, R6 ;  /* 0x0000541005058816 */ /* 0x000fe40000000006 */
[----:B------:R-:W-:Y:S01]  /*50c0*/  @!P0 SHF.L.U32 R6, R17, 0x10, RZ ;  /* 0x0000001011068819 */ /* 0x000fe200000006ff */
[----:B------:R-:W-:Y:S01]  /*50d0*/  @!P0 IMAD.U32 R3, R2, 0x10000, RZ ;  /* 0x0001000002038824 */ /* 0x000fe200078e00ff */
[----:B------:R-:W-:Y:S03]  /*50e0*/  @!P0 SHF.R.U32.HI R7, RZ, 0x10, R7 ;  /* 0x00000010ff078819 */ /* 0x000fe60000011607 */
[----:B------:R-:W-:Y:S01]  /*50f0*/  @!P0 FMUL.FTZ R154, R6, R32 ;  /* 0x00000020069a8220 */ /* 0x000fe20000410000 */
[----:B------:R-:W-:Y:S01]  /*5100*/  @!P0 PRMT R7, R4, 0x5410, R7 ;  /* 0x0000541004078816 */ /* 0x000fe20000000007 */
[C---:B------:R-:W-:Y:S01]  /*5110*/  @!P0 IMAD.U32 R4, R8.reuse, 0x10000, RZ ;  /* 0x0001000008048824 */ /* 0x040fe200078e00ff */
[----:B------:R-:W-:Y:S01]  /*5120*/  @!P0 LOP3.LUT R8, R8, 0xffff0000, RZ, 0xc0, !PT ;  /* 0xffff000008088812 */ /* 0x000fe200078ec0ff */
[-C--:B------:R-:W-:Y:S02]  /*5130*/  @!P0 FMUL.FTZ R0, R0, R3.reuse ;  /* 0x0000000300008220 */ /* 0x080fe40000410000 */
[----:B------:R-:W-:Y:S02]  /*5140*/  @!P0 FFMA.FTZ R142, R28, R3, -R142 ;  /* 0x000000031c8e8223 */ /* 0x000fe4000001088e */
[-C--:B------:R-:W-:Y:S01]  /*5150*/  @!P0 FMUL.FTZ R3, R6, R4.reuse ;  /* 0x0000000406038220 */ /* 0x080fe20000410000 */
[----:B------:R-:W-:Y:S01]  /*5160*/  @!P0 LOP3.LUT R6, R16, 0xffff0000, RZ, 0xc0, !PT ;  /* 0xffff000010068812 */ /* 0x000fe200078ec0ff */
[----:B------:R-:W-:Y:S01]  /*5170*/  @!P0 FFMA.FTZ R154, R33, R4, -R154 ;  /* 0x00000004219a8223 */ /* 0x000fe2000001089a */
[----:B------:R-:W-:Y:S01]  /*5180*/  @!P0 LOP3.LUT R4, R17, 0xffff0000, RZ, 0xc0, !PT ;  /* 0xffff000011048812 */ /* 0x000fe200078ec0ff */
[----:B------:R-:W-:Y:S01]  /*5190*/  @!P0 FFMA.FTZ R0, R27, R28, R0 ;  /* 0x0000001c1b008223 */ /* 0x000fe20000010000 */
[----:B------:R-:W-:Y:S01]  /*51a0*/  @!P0 LOP3.LUT R27, R2, 0xffff0000, RZ, 0xc0, !PT ;  /* 0xffff0000021b8812 */ /* 0x000fe200078ec0ff */
[----:B------:R-:W-:Y:S02]  /*51b0*/  @!P0 FMUL.FTZ R156, R6, R30 ;  /* 0x0000001e069c8220 */ /* 0x000fe40000410000 */
[----:B------:R-:W-:Y:S02]  /*51c0*/  @!P0 FMUL.FTZ R155, R4, R34 ;  /* 0x00000022049b8220 */ /* 0x000fe40000410000 */
[-C--:B------:R-:W-:Y:S02]  /*51d0*/  @!P0 FMUL.FTZ R2, R6, R27.reuse ;  /* 0x0000001b06028220 */ /* 0x080fe40000410000 */
[----:B------:R-:W-:Y:S01]  /*51e0*/  @!P0 FFMA.FTZ R156, R31, R27, -R156 ;  /* 0x0000001b1f9c8223 */ /* 0x000fe2000001089c */
[C---:B------:R-:W-:Y:S01]  /*51f0*/  @!P0 LOP3.LUT R27, R18.reuse, 0xffff0000, RZ, 0xc0, !PT ;  /* 0xffff0000121b8812 */ /* 0x040fe200078ec0ff */
[----:B------:R-:W-:Y:S02]  /*5200*/  @!P0 IMAD.U32 R28, R18, 0x10000, RZ ;  /* 0x00010000121c8824 */ /* 0x000fe400078e00ff */
[----:B------:R-:W-:Y:S01]  /*5210*/  @!P0 IMAD.U32 R6, R5, 0x10000, RZ ;  /* 0x0001000005068824 */ /* 0x000fe200078e00ff */
[----:B------:R-:W-:Y:S01]  /*5220*/  @!P0 F2FP.BF16.PACK_AB R142, R156, R142 ;  /* 0x0000008e9c8e823e */ /* 0x000fe200000010ff */
[-C--:B------:R-:W-:Y:S02]  /*5230*/  @!P0 FMUL.FTZ R4, R4, R8.reuse ;  /* 0x0000000804048220 */ /* 0x080fe40000410000 */
[----:B------:R-:W-:Y:S01]  /*5240*/  @!P0 FFMA.FTZ R155, R35, R8, -R155 ;  /* 0x00000008239b8223 */ /* 0x000fe2000001089b */
[----:B------:R-:W-:Y:S01]  /*5250*/  @!P0 LOP3.LUT R8, R5, 0xffff0000, RZ, 0xc0, !PT ;  /* 0xffff000005088812 */ /* 0x000fe200078ec0ff */
[C---:B------:R-:W-:Y:S01]  /*5260*/  @!P0 FMUL.FTZ R157, R28.reuse, R36 ;  /* 0x000000241c9d8220 */ /* 0x040fe20000410000 */
[----:B------:R-:W-:Y:S01]  /*5270*/  @!P0 MOV R52, R142 ;  /* 0x0000008e00348202 */ /* 0x000fe20000000f00 */
[----:B------:R-:W-:Y:S01]  /*5280*/  @!P0 FMUL.FTZ R5, R28, R6 ;  /* 0x000000061c058220 */ /* 0x000fe20000410000 */
[----:B------:R-:W-:Y:S01]  /*5290*/  @!P0 LOP3.LUT R28, R19, 0xffff0000, RZ, 0xc0, !PT ;  /* 0xffff0000131c8812 */ /* 0x000fe200078ec0ff */
[----:B------:R-:W-:Y:S01]  /*52a0*/  @!P0 FMUL.FTZ R158, R27, R38 ;  /* 0x000000261b9e8220 */ /* 0x000fe20000410000 */
[----:B------:R-:W-:Y:S01]  /*52b0*/  @!P0 F2FP.BF16.PACK_AB R154, R155, R154 ;  /* 0x0000009a9b9a823e */ /* 0x000fe200000010ff */
[----:B------:R-:W-:Y:S02]  /*52c0*/  @!P0 FFMA.FTZ R157, R37, R6, -R157 ;  /* 0x00000006259d8223 */ /* 0x000fe4000001089d */
[-C--:B------:R-:W-:Y:S01]  /*52d0*/  @!P0 FMUL.FTZ R6, R27, R8.reuse ;  /* 0x000000081b068220 */ /* 0x080fe20000410000 */
[----:B------:R-:W-:Y:S01]  /*52e0*/  @!P0 LOP3.LUT R27, R7, 0xffff0000, RZ, 0xc0, !PT ;  /* 0xffff0000071b8812 */ /* 0x000fe200078ec0ff */
[----:B------:R-:W-:Y:S02]  /*52f0*/  @!P0 FFMA.FTZ R2, R30, R31, R2 ;  /* 0x0000001f1e028223 */ /* 0x000fe40000010002 */
[----:B------:R-:W-:Y:S02]  /*5300*/  @!P0 FFMA.FTZ R158, R39, R8, -R158 ;  /* 0x00000008279e8223 */ /* 0x000fe4000001089e */
[----:B------:R-:W-:Y:S01]  /*5310*/  @!P0 IMAD.U32 R8, R7, 0x10000, RZ ;  /* 0x0001000007088824 */ /* 0x000fe200078e00ff */
[----:B------:R-:W-:Y:S01]  /*5320*/  @!P0 F2FP.BF16.PACK_AB R0, R2, R0 ;  /* 0x000000000200823e */ /* 0x000fe200000010ff */
[----:B------:R-:W-:Y:S01]  /*5330*/  @!P0 FMUL.FTZ R159, R28, R42 ;  /* 0x0000002a1c9f8220 */ /* 0x000fe20000410000 */
[----:B------:R-:W-:Y:S01]  /*5340*/  @!P0 F2FP.BF16.PACK_AB R157, R158, R157 ;  /* 0x0000009d9e9d823e */ /* 0x000fe200000010ff */
[----:B------:R-:W-:Y:S02]  /*5350*/  @!P0 FFMA.FTZ R3, R32, R33, R3 ;  /* 0x0000002120038223 */ /* 0x000fe40000010003 */
[----:B------:R-:W-:Y:S02]  /*5360*/  @!P0 FFMA.FTZ R4, R34, R35, R4 ;  /* 0x0000002322048223 */ /* 0x000fe40000010004 */
[-C--:B------:R-:W-:Y:S02]  /*5370*/  @!P0 FMUL.FTZ R7, R29, R8.reuse ;  /* 0x000000081d078220 */ /* 0x080fe40000410000 */
[----:B------:R-:W-:Y:S01]  /*5380*/  @!P0 FFMA.FTZ R29, R41, R8, -R160 ;  /* 0x00000008291d8223 */ /* 0x000fe200000108a0 */
[----:B------:R-:W-:Y:S01]  /*5390*/  @!P0 F2FP.BF16.PACK_AB R3, R4, R3 ;  /* 0x000000030403823e */ /* 0x000fe200000010ff */
[----:B------:R-:W-:Y:S02]  /*53a0*/  @!P0 FFMA.FTZ R159, R43, R27, -R159 ;  /* 0x0000001b2b9f8223 */ /* 0x000fe4000001089f */
[----:B------:R-:W-:Y:S02]  /*53b0*/  @!P0 FFMA.FTZ R5, R36, R37, R5 ;  /* 0x0000002524058223 */ /* 0x000fe40000010005 */
[----:B------:R-:W-:Y:S01]  /*53c0*/  @!P0 FMUL.FTZ R8, R28, R27 ;  /* 0x0000001b1c088220 */ /* 0x000fe20000410000 */
[----:B------:R-:W-:Y:S01]  /*53d0*/  @!P0 F2FP.BF16.PACK_AB R29, R159, R29 ;  /* 0x0000001d9f1d823e */ /* 0x000fe200000010ff */
[----:B------:R-:W-:Y:S02]  /*53e0*/  @!P0 FFMA.FTZ R6, R38, R39, R6 ;  /* 0x0000002726068223 */ /* 0x000fe40000010006 */
[----:B------:R-:W-:Y:S01]  /*53f0*/  @!P0 FFMA.FTZ R7, R40, R41, R7 ;  /* 0x0000002928078223 */ /* 0x000fe20000010007 */
[----:B------:R-:W-:Y:S01]  /*5400*/  @!P0 MOV R55, R29 ;  /* 0x0000001d00378202 */ /* 0x000fe20000000f00 */
[----:B------:R-:W-:Y:S01]  /*5410*/  @!P0 FFMA.FTZ R8, R42, R43, R8 ;  /* 0x0000002b2a088223 */ /* 0x000fe20000010008 */
[----:B------:R-:W-:Y:S01]  /*5420*/  @!P0 F2FP.BF16.PACK_AB R5, R6, R5 ;  /* 0x000000050605823e */ /* 0x000fe200000010ff */
[----:B------:R-:W-:Y:S02]  /*5430*/  @!P0 IMAD.MOV.U32 R53, RZ, RZ, R154 ;  /* 0x000000ffff358224 */ /* 0x000fe400078e009a */
[----:B------:R-:W-:Y:S01]  /*5440*/  @!P0 IMAD.MOV.U32 R54, RZ, RZ, R157 ;  /* 0x000000ffff368224 */ /* 0x000fe200078e009d */
[----:B------:R-:W-:Y:S01]  /*5450*/  @!P0 F2FP.BF16.PACK_AB R7, R8, R7 ;  /* 0x000000070807823e */ /* 0x000fe200000010ff */
[----:B------:R-:W-:Y:S01]  /*5460*/  @!P0 IMAD.MOV.U32 R16, RZ, RZ, R0 ;  /* 0x000000ffff108224 */ /* 0x000fe200078e0000 */
[----:B------:R-:W-:Y:S01]  /*5470*/  @!P0 MOV R18, R5 ;  /* 0x0000000500128202 */ /* 0x000fe20000000f00 */
[----:B------:R-:W-:Y:S01]  /*5480*/  @!P0 IMAD.MOV.U32 R17, RZ, RZ, R3 ;  /* 0x000000ffff118224 */ /* 0x000fe200078e0003 */
[----:B------:R1:W-:Y:S01]  /*5490*/  STG.E.128 [R152.64], R52 ;  /* 0x0000003498007986 */ /* 0x0003e2000c101d06 */
[----:B------:R-:W-:Y:S07]  /*54a0*/  @!P0 IMAD.MOV.U32 R19, RZ, RZ, R7 ;  /* 0x000000ffff138224 */ /* 0x000fee00078e0007 */
[----:B------:R1:W-:Y:S02]  /*54b0*/  @!P2 STG.E.128 [R150.64], R16 ;  /* 0x000000109600a986 */ /* 0x0003e4000c101d06 */
.L_x_176:
[----:B------:R-:W-:Y:S05]  /*54c0*/  BSYNC B0 ;  /* 0x0000000000007941 */ /* 0x000fea0003800000 */
.L_x_175:
[----:B------:R-:W-:Y:S01]  /*54d0*/  ISETP.GE.AND P0, PT, R9, c[0x0][0x1d4], PT ;  /* 0x0000750009007a0c */ /* 0x000fe20003f06270 */
[----:B------:R-:W-:Y:S01]  /*54e0*/  @!UPT UIADD3 URZ, URZ, URZ, URZ ;  /* 0x0000003f3f3ff290 */ /* 0x000fe2000fffe03f */
[----:B------:R-:W-:Y:S11]  /*54f0*/  BSSY B0, `(.L_x_177) ;  /* 0x0000071000007945 */ /* 0x000ff60003800000 */
[----:B------:R-:W-:-:S05]  /*5500*/  @P0 BRA `(.L_x_178) ;  /* 0x000006f000000947 */ /* 0x000fca0003800000 */
[----:B------:R-:W-:Y:S01]  /*5510*/  ISETP.GE.AND P2, PT, R111, c[0x0][0x1d4], PT ;  /* 0x000075006f007a0c */ /* 0x000fe20003f46270 */
[----:B-1----:R-:W-:Y:S01]  /*5520*/  LDS.128 R16, [R106+0x6100] ;  /* 0x006100006a107984 */ /* 0x002fe20000000c00 */
[C---:B------:R-:W-:Y:S04]  /*5530*/  IADD3 R4, P1, P0, R144.reuse, R137, R114 ;  /* 0x0000008990047210 */ /* 0x040fe8000783e072 */
[C---:B------:R-:W-:Y:S03]  /*5540*/  IADD3.X R3, R83.reuse, R117, R102, P1, P0 ;  /* 0x0000007553037210 */ /* 0x040fe60000fe0466 */
[----:B------:R-:W1:Y:S04]  /*5550*/  LDS.128 R40, [R107+0x6100] ;  /* 0x006100006b287984 */ /* 0x000e680000000c00 */
[----:B------:R-:W-:Y:S04]  /*5560*/  @!P2 IADD3 R2, P1, P0, R144, R137, R111 ;  /* 0x000000899002a210 */ /* 0x000fe8000783e06f */
[----:B------:R-:W-:Y:S02]  /*5570*/  @!P2 IADD3.X R0, R83, R117, R99, P1, P0 ;  /* 0x000000755300a210 */ /* 0x000fe40000fe0463 */
[C---:B------:R-:W-:Y:S04]  /*5580*/  LEA R52, P0, R4.reuse, c[0x0][0x1c8], 0x1 ;  /* 0x0000720004347a11 */ /* 0x040fe800078008ff */
[----:B------:R-:W-:Y:S02]  /*5590*/  LEA.HI.X R53, R4, c[0x0][0x1cc], R3, 0x1, P0 ;  /* 0x0000730004357a11 */ /* 0x000fe400000f0c03 */
[C---:B------:R-:W-:Y:S04]  /*55a0*/  @!P2 LEA R38, P0, R2.reuse, c[0x0][0x1c8], 0x1 ;  /* 0x000072000226aa11 */ /* 0x040fe800078008ff */
[----:B------:R-:W-:Y:S02]  /*55b0*/  @!P2 LEA.HI.X R39, R2, c[0x0][0x1cc], R0, 0x1, P0 ;  /* 0x000073000227aa11 */ /* 0x000fe400000f0c00 */
[----:B------:R-:W-:Y:S11]  /*55c0*/  ISETP.GE.AND P0, PT, R9, c[0x0][0x27c], PT ;  /* 0x00009f0009007a0c */ /* 0x000ff60003f06270 */
[----:B------:R-:W-:Y:S02]  /*55d0*/  @!UPT UIADD3 URZ, URZ, URZ, URZ ;  /* 0x0000003f3f3ff290 */ /* 0x000fe4000fffe03f */
[----:B------:R-:W-:Y:S02]  /*55e0*/  @!P0 SHF.R.U64 R0, R20, 0x10, R21 ;  /* 0x0000001014008819 */ /* 0x000fe40000001215 */
[----:B------:R-:W-:Y:S02]  /*55f0*/  @!P0 SHF.R.U64 R4, R22, 0x10, R23 ;  /* 0x0000001016048819 */ /* 0x000fe40000001217 */
[----:B------:R-:W-:Y:S01]  /*5600*/  @!P0 SHF.R.U64 R8, R50, 0x10, R51 ;  /* 0x0000001032088819 */ /* 0x000fe20000001233 */
[C---:B-1----:R-:W-:Y:S01]  /*5610*/  @!P0 IMAD.U32 R27, R41.reuse, 0x10000, RZ ;  /* 0x00010000291b8824 */ /* 0x042fe200078e00ff */
[----:B------:R-:W-:Y:S01]  /*5620*/  @!P0 LOP3.LUT R29, R41, 0xffff0000, RZ, 0xc0, !PT ;  /* 0xffff0000291d8812 */ /* 0x000fe200078ec0ff */
[C---:B------:R-:W-:Y:S01]  /*5630*/  @!P0 IMAD.U32 R35, R43.reuse, 0x10000, RZ ;  /* 0x000100002b238824 */ /* 0x040fe200078e00ff */
[----:B------:R-:W-:Y:S01]  /*5640*/  @!P0 LOP3.LUT R37, R43, 0xffff0000, RZ, 0xc0, !PT ;  /* 0xffff00002b258812 */ /* 0x000fe200078ec0ff */
[C---:B------:R-:W-:Y:S01]  /*5650*/  @!P0 IMAD.U32 R31, R42.reuse, 0x10000, RZ ;  /* 0x000100002a1f8824 */ /* 0x040fe200078e00ff */
[----:B------:R-:W-:Y:S02]  /*5660*/  @!P0 LOP3.LUT R33, R42, 0xffff0000, RZ, 0xc0, !PT ;  /* 0xffff00002a218812 */ /* 0x000fe400078ec0ff */
[C---:B------:R-:W-:Y:S02]  /*5670*/  @!P0 PRMT R0, R25.reuse, 0x5432, R0 ;  /* 0x0000543219008816 */ /* 0x040fe40000000000 */
[----:B------:R-:W-:Y:S01]  /*5680*/  @!P0 SHF.R.U32.HI R2, RZ, 0x10, R21 ;  /* 0x00000010ff028819 */ /* 0x000fe20000011615 */
[----:B------:R-:W-:Y:S01]  /*5690*/  @!P0 IMAD.U32 R21, R40, 0x10000, RZ ;  /* 0x0001000028158824 */ /* 0x000fe200078e00ff */
[----:B------:R-:W-:Y:S01]  /*56a0*/  @!P0 PRMT R32, R58, 0x5410, R8 ;  /* 0x000054103a208816 */ /* 0x000fe20000000008 */
[----:B------:R-:W-:Y:S01]  /*56b0*/  @!P0 IMAD.U32 R8, R16, 0x10000, RZ ;  /* 0x0001000010088824 */ /* 0x000fe200078e00ff */
[----:B------:R-:W-:Y:S01]  /*56c0*/  @!P0 PRMT R7, R25, 0x5410, R2 ;  /* 0x0000541019078816 */ /* 0x000fe20000000002 */
[----:B------:R-:W-:Y:S01]  /*56d0*/  @!P0 IMAD.U32 R2, R0, 0x10000, RZ ;  /* 0x0001000000028824 */ /* 0x000fe200078e00ff */
[----:B------:R-:W-:Y:S01]  /*56e0*/  @!P0 LOP3.LUT R25, R40, 0xffff0000, RZ, 0xc0, !PT ;  /* 0xffff000028198812 */ /* 0x000fe200078ec0ff */
[----:B------:R-:W-:Y:S01]  /*56f0*/  @!P0 IMAD.U32 R30, R32, 0x10000, RZ ;  /* 0x00010000201e8824 */ /* 0x000fe200078e00ff */
[----:B------:R-:W-:Y:S02]  /*5700*/  @!P0 SHF.R.U64 R5, R48, 0x10, R49 ;  /* 0x0000001030058819 */ /* 0x000fe40000001231 */
[----:B------:R-:W-:Y:S02]  /*5710*/  @!P0 SHF.R.U32.HI R3, RZ, 0x10, R23 ;  /* 0x00000010ff038819 */ /* 0x000fe40000011617 */
[C---:B------:R-:W-:Y:S02]  /*5720*/  @!P0 PRMT R23, R59.reuse, 0x5432, R5 ;  /* 0x000054323b178816 */ /* 0x040fe40000000005 */
[----:B------:R-:W-:Y:S02]  /*5730*/  @!P0 SHF.R.U32.HI R6, RZ, 0x10, R49 ;  /* 0x00000010ff068819 */ /* 0x000fe40000011631 */
[----:B------:R-:W-:Y:S02]  /*5740*/  @!P0 SHF.R.U32.HI R20, RZ, 0x10, R51 ;  /* 0x00000010ff148819 */ /* 0x000fe40000011633 */
[----:B------:R-:W-:Y:S02]  /*5750*/  @!P0 PRMT R28, R59, 0x5410, R6 ;  /* 0x000054103b1c8816 */ /* 0x000fe40000000006 */
[----:B------:R-:W-:Y:S01]  /*5760*/  @!P0 PRMT R22, R58, 0x5432, R20 ;  /* 0x000054323a168816 */ /* 0x000fe20000000014 */
[----:B------:R-:W-:Y:S01]  /*5770*/  @!P0 IMAD.U32 R20, R23, 0x10000, RZ ;  /* 0x0001000017148824 */ /* 0x000fe200078e00ff */
[----:B------:R-:W-:Y:S02]  /*5780*/  @!P0 PRMT R6, R26, 0x5432, R4 ;  /* 0x000054321a068816 */ /* 0x000fe40000000004 */
[----:B------:R-:W-:Y:S01]  /*5790*/  @!P0 LOP3.LUT R4, R16, 0xffff0000, RZ, 0xc0, !PT ;  /* 0xffff000010048812 */ /* 0x000fe200078ec0ff */
[----:B------:R-:W-:Y:S01]  /*57a0*/  @!P0 FMUL.FTZ R48, R8, R20 ;  /* 0x0000001408308220 */ /* 0x000fe20000410000 */
[C---:B------:R-:W-:Y:S01]  /*57b0*/  @!P0 LOP3.LUT R36, R22.reuse, 0xffff0000, RZ, 0xc0, !PT ;  /* 0xffff000016248812 */ /* 0x040fe200078ec0ff */
[----:B------:R-:W-:Y:S01]  /*57c0*/  @!P0 IMAD.U32 R34, R22, 0x10000, RZ ;  /* 0x0001000016228824 */ /* 0x000fe200078e00ff */
[----:B------:R-:W-:Y:S01]  /*57d0*/  @!P0 LOP3.LUT R22, R18, 0xffff0000, RZ, 0xc0, !PT ;  /* 0xffff000012168812 */ /* 0x000fe200078ec0ff */
[-C--:B------:R-:W-:Y:S01]  /*57e0*/  @!P0 FFMA.FTZ R48, R21, R2.reuse, -R48 ;  /* 0x0000000215308223 */ /* 0x080fe20000010830 */
[----:B------:R-:W-:Y:S02]  /*57f0*/  @!P0 LOP3.LUT R23, R23, 0xffff0000, RZ, 0xc0, !PT ;  /* 0xffff000017178812 */ /* 0x000fe400078ec0ff */
[----:B------:R-:W-:Y:S02]  /*5800*/  @!P0 PRMT R5, R26, 0x5410, R3 ;  /* 0x000054101a058816 */ /* 0x000fe40000000003 */
[----:B------:R-:W-:Y:S01]  /*5810*/  @!P0 LOP3.LUT R3, R0, 0xffff0000, RZ, 0xc0, !PT ;  /* 0xffff000000038812 */ /* 0x000fe200078ec0ff */
[----:B------:R-:W-:Y:S01]  /*5820*/  @!P0 FMUL.FTZ R49, R4, R23 ;  /* 0x0000001704318220 */ /* 0x000fe20000410000 */
[----:B------:R-:W-:Y:S01]  /*5830*/  @!P0 SHF.L.U32 R26, R28, 0x10, RZ ;  /* 0x000000101c1a8819 */ /* 0x000fe200000006ff */
[----:B------:R-:W-:Y:S01]  /*5840*/  @!P0 FMUL.FTZ R0, R8, R2 ;  /* 0x0000000208008220 */ /* 0x000fe20000410000 */
[----:B------:R-:W-:Y:S01]  /*5850*/  @!P0 LOP3.LUT R8, R17, 0xffff0000, RZ, 0xc0, !PT ;  /* 0xffff000011088812 */ /* 0x000fe200078ec0ff */
[-C--:B------:R-:W-:Y:S01]  /*5860*/  @!P0 FMUL.FTZ R2, R4, R3.reuse ;  /* 0x0000000304028220 */ /* 0x080fe20000410000 */
[----:B------:R-:W-:Y:S01]  /*5870*/  @!P0 LOP3.LUT R28, R28, 0xffff0000, RZ, 0xc0, !PT ;  /* 0xffff00001c1c8812 */ /* 0x000fe200078ec0ff */
[----:B------:R-:W-:Y:S01]  /*5880*/  @!P0 FFMA.FTZ R49, R25, R3, -R49 ;  /* 0x0000000319318223 */ /* 0x000fe20000010831 */
[----:B------:R-:W-:Y:S01]  /*5890*/  @!P0 LOP3.LUT R32, R32, 0xffff0000, RZ, 0xc0, !PT ;  /* 0xffff000020208812 */ /* 0x000fe200078ec0ff */
[----:B------:R-:W-:Y:S02]  /*58a0*/  @!P0 IMAD.U32 R3, R17, 0x10000, RZ ;  /* 0x0001000011038824 */ /* 0x000fe400078e00ff */
[----:B------:R-:W-:Y:S01]  /*58b0*/  @!P0 IMAD.U32 R4, R7, 0x10000, RZ ;  /* 0x0001000007048824 */ /* 0x000fe200078e00ff */
[----:B------:R-:W-:Y:S01]  /*58c0*/  @!P0 F2FP.BF16.PACK_AB R48, R49, R48 ;  /* 0x000000303130823e */ /* 0x000fe200000010ff */
[----:B------:R-:W-:Y:S01]  /*58d0*/  @!P0 FMUL.FTZ R50, R3, R26 ;  /* 0x0000001a03328220 */ /* 0x000fe20000410000 */
[----:B------:R-:W-:Y:S01]  /*58e0*/  @!P0 LOP3.LUT R7, R7, 0xffff0000, RZ, 0xc0, !PT ;  /* 0xffff000007078812 */ /* 0x000fe200078ec0ff */
[----:B------:R-:W-:Y:S01]  /*58f0*/  @!P0 FMUL.FTZ R51, R8, R28 ;  /* 0x0000001c08338220 */ /* 0x000fe20000410000 */
[----:B------:R-:W-:Y:S01]  /*5900*/  @!P0 MOV R40, R48 ;  /* 0x0000003000288202 */ /* 0x000fe20000000f00 */
[----:B------:R-:W-:Y:S01]  /*5910*/  @!P0 FFMA.FTZ R0, R20, R21, R0 ;  /* 0x0000001514008223 */ /* 0x000fe20000010000 */
[----:B------:R-:W-:Y:S01]  /*5920*/  @!P0 LOP3.LUT R20, R19, 0xffff0000, RZ, 0xc0, !PT ;  /* 0xffff000013148812 */ /* 0x000fe200078ec0ff */
[-C--:B------:R-:W-:Y:S02]  /*5930*/  @!P0 FMUL.FTZ R3, R3, R4.reuse ;  /* 0x0000000403038220 */ /* 0x080fe40000410000 */
[----:B------:R-:W-:Y:S02]  /*5940*/  @!P0 FFMA.FTZ R50, R27, R4, -R50 ;  /* 0x000000041b328223 */ /* 0x000fe40000010832 */
[-C--:B------:R-:W-:Y:S01]  /*5950*/  @!P0 FMUL.FTZ R4, R8, R7.reuse ;  /* 0x0000000708048220 */ /* 0x080fe20000410000 */
[----:B------:R-:W-:Y:S01]  /*5960*/  @!P0 SHF.L.U32 R8, R5, 0x10, RZ ;  /* 0x0000001005088819 */ /* 0x000fe200000006ff */
[----:B------:R-:W-:Y:S01]  /*5970*/  @!P0 FFMA.FTZ R51, R29, R7, -R51 ;  /* 0x000000071d338223 */ /* 0x000fe20000010833 */
[----:B------:R-:W-:Y:S01]  /*5980*/  @!P0 LOP3.LUT R5, R5, 0xffff0000, RZ, 0xc0, !PT ;  /* 0xffff000005058812 */ /* 0x000fe200078ec0ff */
[----:B------:R-:W-:Y:S02]  /*5990*/  @!P0 IMAD.U32 R7, R19, 0x10000, RZ ;  /* 0x0001000013078824 */ /* 0x000fe400078e00ff */
[C---:B------:R-:W-:Y:S01]  /*59a0*/  @!P0 FMUL.FTZ R55, R20.reuse, R36 ;  /* 0x0000002414378220 */ /* 0x040fe20000410000 */
[----:B------:R-:W-:Y:S01]  /*59b0*/  @!P0 F2FP.BF16.PACK_AB R50, R51, R50 ;  /* 0x000000323332823e */ /* 0x000fe200000010ff */
[C---:B------:R-:W-:Y:S02]  /*59c0*/  @!P0 FMUL.FTZ R54, R7.reuse, R34 ;  /* 0x0000002207368220 */ /* 0x040fe40000410000 */
[-C--:B------:R-:W-:Y:S02]  /*59d0*/  @!P0 FMUL.FTZ R7, R7, R8.reuse ;  /* 0x0000000807078220 */ /* 0x080fe40000410000 */
[----:B------:R-:W-:Y:S02]  /*59e0*/  @!P0 FFMA.FTZ R54, R35, R8, -R54 ;  /* 0x0000000823368223 */ /* 0x000fe40000010836 */
[-C--:B------:R-:W-:Y:S01]  /*59f0*/  @!P0 FMUL.FTZ R8, R20, R5.reuse ;  /* 0x0000000514088220 */ /* 0x080fe20000410000 */
[----:B------:R-:W-:Y:S01]  /*5a00*/  @!P0 LOP3.LUT R20, R6, 0xffff0000, RZ, 0xc0, !PT ;  /* 0xffff000006148812 */ /* 0x000fe200078ec0ff */
[----:B------:R-:W-:Y:S02]  /*5a10*/  @!P0 FFMA.FTZ R55, R37, R5, -R55 ;  /* 0x0000000525378223 */ /* 0x000fe40000010837 */
[----:B------:R-:W-:Y:S02]  /*5a20*/  @!P0 IMAD.U32 R5, R18, 0x10000, RZ ;  /* 0x0001000012058824 */ /* 0x000fe400078e00ff */
[----:B------:R-:W-:Y:S01]  /*5a30*/  @!P0 IMAD.U32 R21, R6, 0x10000, RZ ;  /* 0x0001000006158824 */ /* 0x000fe200078e00ff */
[----:B------:R-:W-:Y:S01]  /*5a40*/  @!P0 F2FP.BF16.PACK_AB R54, R55, R54 ;  /* 0x000000363736823e */ /* 0x000fe200000010ff */
[----:B------:R-:W-:Y:S02]  /*5a50*/  @!P0 FMUL.FTZ R6, R5, R30 ;  /* 0x0000001e05068220 */ /* 0x000fe40000410000 */
[----:B------:R-:W-:Y:S02]  /*5a60*/  @!P0 FMUL.FTZ R58, R22, R32 ;  /* 0x00000020163a8220 */ /* 0x000fe40000410000 */
[----:B------:R-:W-:Y:S02]  /*5a70*/  @!P0 FFMA.FTZ R2, R23, R25, R2 ;  /* 0x0000001917028223 */ /* 0x000fe40000010002 */
[----:B------:R-:W-:Y:S02]  /*5a80*/  @!P0 FMUL.FTZ R5, R5, R21 ;  /* 0x0000001505058220 */ /* 0x000fe40000410000 */
[----:B------:R-:W-:Y:S01]  /*5a90*/  @!P0 FFMA.FTZ R3, R26, R27, R3 ;  /* 0x0000001b1a038223 */ /* 0x000fe20000010003 */
[----:B------:R-:W-:Y:S01]  /*5aa0*/  @!P0 F2FP.BF16.PACK_AB R0, R2, R0 ;  /* 0x000000000200823e */ /* 0x000fe200000010ff */
[----:B------:R-:W-:Y:S02]  /*5ab0*/  @!P0 FFMA.FTZ R21, R31, R21, -R6 ;  /* 0x000000151f158223 */ /* 0x000fe40000010806 */
[-C--:B------:R-:W-:Y:S02]  /*5ac0*/  @!P0 FMUL.FTZ R6, R22, R20.reuse ;  /* 0x0000001416068220 */ /* 0x080fe40000410000 */
[----:B------:R-:W-:Y:S02]  /*5ad0*/  @!P0 FFMA.FTZ R58, R33, R20, -R58 ;  /* 0x00000014213a8223 */ /* 0x000fe4000001083a */
[----:B------:R-:W-:Y:S02]  /*5ae0*/  @!P0 FFMA.FTZ R4, R28, R29, R4 ;  /* 0x0000001d1c048223 */ /* 0x000fe40000010004 */
[----:B------:R-:W-:Y:S01]  /*5af0*/  @!P0 FFMA.FTZ R5, R30, R31, R5 ;  /* 0x0000001f1e058223 */ /* 0x000fe20000010005 */
[----:B------:R-:W-:Y:S01]  /*5b00*/  @!P0 F2FP.BF16.PACK_AB R21, R58, R21 ;  /* 0x000000153a15823e */ /* 0x000fe200000010ff */
[----:B------:R-:W-:Y:S01]  /*5b10*/  @!P0 FFMA.FTZ R6, R32, R33, R6 ;  /* 0x0000002120068223 */ /* 0x000fe20000010006 */
[----:B------:R-:W-:Y:S01]  /*5b20*/  @!P0 F2FP.BF16.PACK_AB R3, R4, R3 ;  /* 0x000000030403823e */ /* 0x000fe200000010ff */
[----:B------:R-:W-:Y:S02]  /*5b30*/  @!P0 FFMA.FTZ R7, R34, R35, R7 ;  /* 0x0000002322078223 */ /* 0x000fe40000010007 */
[----:B------:R-:W-:Y:S01]  /*5b40*/  @!P0 FFMA.FTZ R8, R36, R37, R8 ;  /* 0x0000002524088223 */ /* 0x000fe20000010008 */
[----:B------:R-:W-:Y:S01]  /*5b50*/  @!P0 F2FP.BF16.PACK_AB R5, R6, R5 ;  /* 0x000000050605823e */ /* 0x000fe200000010ff */
[----:B------:R-:W-:Y:S01]  /*5b60*/  @!P0 IMAD.MOV.U32 R41, RZ, RZ, R50 ;  /* 0x000000ffff298224 */ /* 0x000fe200078e0032 */
[----:B------:R-:W-:Y:S01]  /*5b70*/  @!P0 MOV R17, R3 ;  /* 0x0000000300118202 */ /* 0x000fe20000000f00 */
[----:B------:R-:W-:Y:S01]  /*5b80*/  @!P0 IMAD.MOV.U32 R42, RZ, RZ, R21 ;  /* 0x000000ffff2a8224 */ /* 0x000fe200078e0015 */
[----:B------:R-:W-:Y:S01]  /*5b90*/  @!P0 F2FP.BF16.PACK_AB R7, R8, R7 ;  /* 0x000000070807823e */ /* 0x000fe200000010ff */
[----:B------:R-:W-:Y:S02]  /*5ba0*/  @!P0 IMAD.MOV.U32 R43, RZ, RZ, R54 ;  /* 0x000000ffff2b8224 */ /* 0x000fe400078e0036 */
[----:B------:R-:W-:Y:S02]  /*5bb0*/  @!P0 IMAD.MOV.U32 R16, RZ, RZ, R0 ;  /* 0x000000ffff108224 */ /* 0x000fe400078e0000 */
[----:B------:R-:W-:Y:S01]  /*5bc0*/  @!P0 IMAD.MOV.U32 R18, RZ, RZ, R5 ;  /* 0x000000ffff128224 */ /* 0x000fe200078e0005 */
[----:B------:R1:W-:Y:S01]  /*5bd0*/  STG.E.128 [R52.64], R40 ;  /* 0x0000002834007986 */ /* 0x0003e2000c101d06 */
[----:B------:R-:W-:Y:S07]  /*5be0*/  @!P0 IMAD.MOV.U32 R19, RZ, RZ, R7 ;  /* 0x000000ffff138224 */ /* 0x000fee00078e0007 */
[----:B------:R1:W-:Y:S02]  /*5bf0*/  @!P2 STG.E.128 [R38.64], R16 ;  /* 0x000000102600a986 */ /* 0x0003e4000c101d06 */
.L_x_178:
[----:B------:R-:W-:Y:S05]  /*5c00*/  BSYNC B0 ;  /* 0x0000000000007941 */ /* 0x000fea0003800000 */
.L_x_177:
[----:B------:R-:W-:Y:S11]  /*5c10*/  ISETP.GE.AND P0, PT, R10, c[0x0][0x1d4], PT ;  /* 0x000075000a007a0c */ /* 0x000ff60003f06270 */
[----:B------:R-:W-:Y:S02]  /*5c20*/  @!UPT UIADD3 URZ, URZ, URZ, URZ ;  /* 0x0000003f3f3ff290 */ /* 0x000fe4000fffe03f */
[----:B------:R-:W-:-:S05]  /*5c30*/  @P0 BRA `(.L_x_162) ;  /* 0x000008a000000947 */ /* 0x000fca0003800000 */
[----:B------:R-:W-:Y:S01]  /*5c40*/  IADD3 R20, P1, P0, R144, R137, R113 ;  /* 0x0000008990147210 */ /* 0x000fe2000783e071 */
[----:B-1----:R-:W1:Y:S03]  /*5c50*/  LDS.128 R16, [R104+0x6100] ;  /* 0x0061000068107984 */ /* 0x002e660000000c00 */
[----:B------:R-:W-:Y:S02]  /*5c60*/  IADD3.X R8, R83, R117, R101, P1, P0 ;  /* 0x0000007553087210 */ /* 0x000fe40000fe0465 */
[----:B------:R-:W-:Y:S02]  /*5c70*/  ISETP.GE.AND P0, PT, R10, c[0x0][0x27c], PT ;  /* 0x00009f000a007a0c */ /* 0x000fe40003f06270 */
[C---:B------:R-:W-:Y:S01]  /*5c80*/  LEA R40, P1, R20.reuse, c[0x0][0x1c8], 0x1 ;  /* 0x0000720014287a11 */ /* 0x040fe200078208ff */
[----:B------:R-:W2:Y:S03]  /*5c90*/  LDS.128 R36, [R105+0x6100] ;  /* 0x0061000069247984 */ /* 0x000ea60000000c00 */
[----:B------:R-:W-:Y:S02]  /*5ca0*/  LEA.HI.X R41, R20, c[0x0][0x1cc], R8, 0x1, P1 ;  /* 0x0000730014297a11 */ /* 0x000fe400008f0c08 */
[----:B------:R-:W-:Y:S05]  /*5cb0*/  ISETP.GE.AND P1, PT, R110, c[0x0][0x1d4], PT ;  /* 0x000075006e007a0c */ /* 0x000fea0003f26270 */
[----:B------:R-:W-:Y:S02]  /*5cc0*/  @!P0 SHF.R.U32.HI R4, RZ, 0x10, R45 ;  /* 0x00000010ff048819 */ /* 0x000fe4000001162d */
[----:B------:R-:W-:Y:S02]  /*5cd0*/  @!P0 SHF.R.U32.HI R0, RZ, 0x10, R13 ;  /* 0x00000010ff008819 */ /* 0x000fe4000001160d */
[----:B------:R-:W-:Y:S02]  /*5ce0*/  @!P0 SHF.R.U64 R7, R44, 0x10, R45 ;  /* 0x000000102c078819 */ /* 0x000fe4000000122d */
[----:B------:R-:W-:Y:S02]  /*5cf0*/  @!P0 SHF.R.U32.HI R5, RZ, 0x10, R47 ;  /* 0x00000010ff058819 */ /* 0x000fe4000001162f */
[C---:B------:R-:W-:Y:S02]  /*5d00*/  @!P0 PRMT R8, R57.reuse, 0x5410, R7 ;  /* 0x0000541039088816 */ /* 0x040fe40000000007 */
[----:B------:R-:W-:Y:S02]  /*5d10*/  @!P0 PRMT R28, R57, 0x5432, R4 ;  /* 0x00005432391c8816 */ /* 0x000fe40000000004 */
[----:B------:R-:W-:Y:S01]  /*5d20*/  @!P0 PRMT R4, R11, 0x5410, R0 ;  /* 0x000054100b048816 */ /* 0x000fe20000000000 */
[C---:B------:R-:W-:Y:S01]  /*5d30*/  @!P0 IMAD.U32 R20, R8.reuse, 0x10000, RZ ;  /* 0x0001000008148824 */ /* 0x040fe200078e00ff */
[----:B------:R-:W-:Y:S01]  /*5d40*/  @!P0 LOP3.LUT R22, R8, 0xffff0000, RZ, 0xc0, !PT ;  /* 0xffff000008168812 */ /* 0x000fe200078ec0ff */
[----:B------:R-:W-:Y:S01]  /*5d50*/  @!P0 IMAD.U32 R25, R28, 0x10000, RZ ;  /* 0x000100001c198824 */ /* 0x000fe200078e00ff */
[----:B------:R-:W-:Y:S01]  /*5d60*/  @!P0 SHF.R.U64 R2, R12, 0x10, R13 ;  /* 0x000000100c028819 */ /* 0x000fe2000000120d */
[C---:B------:R-:W-:Y:S01]  /*5d70*/  @!P0 IMAD.U32 R0, R4.reuse, 0x10000, RZ ;  /* 0x0001000004008824 */ /* 0x040fe200078e00ff */
[----:B------:R-:W-:Y:S02]  /*5d80*/  @!P0 LOP3.LUT R4, R4, 0xffff0000, RZ, 0xc0, !PT ;  /* 0xffff000004048812 */ /* 0x000fe400078ec0ff */
[----:B------:R-:W-:Y:S01]  /*5d90*/  @!P0 SHF.R.U64 R12, R46, 0x10, R47 ;  /* 0x000000102e0c8819 */ /* 0x000fe2000000122f */
[----:B-1----:R-:W-:Y:S01]  /*5da0*/  @!P0 IMAD.U32 R7, R17, 0x10000, RZ ;  /* 0x0001000011078824 */ /* 0x002fe200078e00ff */
[----:B------:R-:W-:Y:S02]  /*5db0*/  @!P0 PRMT R2, R11, 0x5432, R2 ;  /* 0x000054320b028816 */ /* 0x000fe40000000002 */
[----:B------:R-:W-:Y:S01]  /*5dc0*/  @!P0 LOP3.LUT R11, R16, 0xffff0000, RZ, 0xc0, !PT ;  /* 0xffff0000100b8812 */ /* 0x000fe200078ec0ff */
[----:B------:R-:W-:Y:S01]  /*5dd0*/  @!P0 FMUL.FTZ R42, R7, R25 ;  /* 0x00000019072a8220 */ /* 0x000fe20000410000 */
[----:B------:R-:W-:Y:S01]  /*5de0*/  @!P0 LOP3.LUT R13, R18, 0xffff0000, RZ, 0xc0, !PT ;  /* 0xffff0000120d8812 */ /* 0x000fe200078ec0ff */
[----:B------:R-:W-:Y:S01]  /*5df0*/  @!P0 IMAD.U32 R8, R2, 0x10000, RZ ;  /* 0x0001000002088824 */ /* 0x000fe200078e00ff */
[--C-:B------:R-:W-:Y:S01]  /*5e00*/  @!P0 SHF.R.U32.HI R3, RZ, 0x10, R15.reuse ;  /* 0x00000010ff038819 */ /* 0x100fe2000001160f */
[----:B--2---:R-:W-:Y:S01]  /*5e10*/  @!P0 IMAD.U32 R26, R37, 0x10000, RZ ;  /* 0x00010000251a8824 */ /* 0x004fe200078e00ff */
[C---:B------:R-:W-:Y:S01]  /*5e20*/  @!P0 SHF.L.U32 R21, R36.reuse, 0x10, RZ ;  /* 0x0000001024158819 */ /* 0x040fe200000006ff */
[----:B------:R-:W-:Y:S01]  /*5e30*/  @!P0 FMUL.FTZ R44, R11, R22 ;  /* 0x000000160b2c8220 */ /* 0x000fe20000410000 */
[----:B------:R-:W-:Y:S01]  /*5e40*/  @!P0 LOP3.LUT R23, R36, 0xffff0000, RZ, 0xc0, !PT ;  /* 0xffff000024178812 */ /* 0x000fe200078ec0ff */
[-C--:B------:R-:W-:Y:S01]  /*5e50*/  @!P0 FFMA.FTZ R42, R26, R0.reuse, -R42 ;  /* 0x000000001a2a8223 */ /* 0x080fe2000001082a */
[----:B------:R-:W-:Y:S01]  /*5e60*/  @!P0 LOP3.LUT R27, R37, 0xffff0000, RZ, 0xc0, !PT ;  /* 0xffff0000251b8812 */ /* 0x000fe200078ec0ff */
[C---:B------:R-:W-:Y:S01]  /*5e70*/  @!P0 IMAD.U32 R29, R38.reuse, 0x10000, RZ ;  /* 0x00010000261d8824 */ /* 0x040fe200078e00ff */
[----:B------:R-:W-:Y:S02]  /*5e80*/  @!P0 LOP3.LUT R31, R38, 0xffff0000, RZ, 0xc0, !PT ;  /* 0xffff0000261f8812 */ /* 0x000fe400078ec0ff */
[C---:B------:R-:W-:Y:S02]  /*5e90*/  @!P0 SHF.L.U32 R33, R39.reuse, 0x10, RZ ;  /* 0x0000001027218819 */ /* 0x040fe400000006ff */
[----:B------:R-:W-:Y:S02]  /*5ea0*/  @!P0 LOP3.LUT R35, R39, 0xffff0000, RZ, 0xc0, !PT ;  /* 0xffff000027238812 */ /* 0x000fe400078ec0ff */
[----:B------:R-:W-:Y:S01]  /*5eb0*/  @!P0 SHF.R.U64 R6, R14, 0x10, R15 ;  /* 0x000000100e068819 */ /* 0x000fe2000000120f */
[----:B------:R-:W-:Y:S01]  /*5ec0*/  @!P0 IMAD.U32 R14, R18, 0x10000, RZ ;  /* 0x00010000120e8824 */ /* 0x000fe200078e00ff */
[----:B------:R-:W-:Y:S02]  /*5ed0*/  @!P0 LOP3.LUT R15, R17, 0xffff0000, RZ, 0xc0, !PT ;  /* 0xffff0000110f8812 */ /* 0x000fe400078ec0ff */
[----:B------:R-:W-:Y:S02]  /*5ee0*/  @!P0 PRMT R6, R24, 0x5432, R6 ;  /* 0x0000543218068816 */ /* 0x000fe40000000006 */
[C---:B------:R-:W-:Y:S01]  /*5ef0*/  @!P0 PRMT R30, R56.reuse, 0x5432, R12 ;  /* 0x00005432381e8816 */ /* 0x040fe2000000000c */
[----:B------:R-:W-:Y:S01]  /*5f00*/  @!P0 IMAD.U32 R12, R19, 0x10000, RZ ;  /* 0x00010000130c8824 */ /* 0x000fe200078e00ff */
[----:B------:R-:W-:Y:S02]  /*5f10*/  @!P0 PRMT R34, R56, 0x5410, R5 ;  /* 0x0000541038228816 */ /* 0x000fe40000000005 */
[----:B------:R-:W-:Y:S01]  /*5f20*/  @!P0 PRMT R5, R24, 0x5410, R3 ;  /* 0x0000541018058816 */ /* 0x000fe20000000003 */
[----:B------:R-:W-:Y:S01]  /*5f30*/  @!P0 FMUL.FTZ R3, R7, R0 ;  /* 0x0000000007038220 */ /* 0x000fe20000410000 */
[----:B------:R-:W-:Y:S01]  /*5f40*/  @!P0 LOP3.LUT R7, R2, 0xffff0000, RZ, 0xc0, !PT ;  /* 0xffff000002078812 */ /* 0x000fe200078ec0ff */
[----:B------:R-:W-:Y:S01]  /*5f50*/  @!P0 IMAD.U32 R0, R16, 0x10000, RZ ;  /* 0x0001000010008824 */ /* 0x000fe200078e00ff */
[----:B------:R-:W-:Y:S01]  /*5f60*/  @!P0 LOP3.LUT R24, R28, 0xffff0000, RZ, 0xc0, !PT ;  /* 0xffff00001c188812 */ /* 0x000fe200078ec0ff */
[C---:B------:R-:W-:Y:S01]  /*5f70*/  @!P0 IMAD.U32 R28, R30.reuse, 0x10000, RZ ;  /* 0x000100001e1c8824 */ /* 0x040fe200078e00ff */
[----:B------:R-:W-:Y:S01]  /*5f80*/  @!P0 LOP3.LUT R30, R30, 0xffff0000, RZ, 0xc0, !PT ;  /* 0xffff00001e1e8812 */ /* 0x000fe200078ec0ff */
[----:B------:R-:W-:Y:S01]  /*5f90*/  @!P0 FMUL.FTZ R43, R0, R20 ;  /* 0x00000014002b8220 */ /* 0x000fe20000410000 */
[----:B------:R-:W-:Y:S01]  /*5fa0*/  @!P0 SHF.L.U32 R32, R34, 0x10, RZ ;  /* 0x0000001022208819 */ /* 0x000fe200000006ff */
[-C--:B------:R-:W-:Y:S01]  /*5fb0*/  @!P0 FMUL.FTZ R2, R11, R7.reuse ;  /* 0x000000070b028220 */ /* 0x080fe20000410000 */
[----:B------:R-:W-:Y:S01]  /*5fc0*/  @!P0 LOP3.LUT R11, R19, 0xffff0000, RZ, 0xc0, !PT ;  /* 0xffff0000130b8812 */ /* 0x000fe200078ec0ff */
[-C--:B------:R-:W-:Y:S01]  /*5fd0*/  @!P0 FMUL.FTZ R0, R0, R8.reuse ;  /* 0x0000000800008220 */ /* 0x080fe20000410000 */
[----:B------:R-:W-:Y:S01]  /*5fe0*/  @!P0 LOP3.LUT R34, R34, 0xffff0000, RZ, 0xc0, !PT ;  /* 0xffff000022228812 */ /* 0x000fe200078ec0ff */
[----:B------:R-:W-:Y:S01]  /*5ff0*/  @!P0 FFMA.FTZ R43, R21, R8, -R43 ;  /* 0x00000008152b8223 */ /* 0x000fe2000001082b */
[----:B------:R-:W-:Y:S01]  /*6000*/  @!P0 LOP3.LUT R8, R5, 0xffff0000, RZ, 0xc0, !PT ;  /* 0xffff000005088812 */ /* 0x000fe200078ec0ff */
[----:B------:R-:W-:Y:S02]  /*6010*/  @!P0 FFMA.FTZ R44, R23, R7, -R44 ;  /* 0x00000007172c8223 */ /* 0x000fe4000001082c */
[----:B------:R-:W-:Y:S02]  /*6020*/  @!P0 IMAD.U32 R7, R5, 0x10000, RZ ;  /* 0x0001000005078824 */ /* 0x000fe400078e00ff */
[----:B------:R-:W-:Y:S01]  /*6030*/  @!P0 IMAD.U32 R5, R6, 0x10000, RZ ;  /* 0x0001000006058824 */ /* 0x000fe200078e00ff */
[----:B------:R-:W-:Y:S01]  /*6040*/  @!P0 F2FP.BF16.PACK_AB R43, R44, R43 ;  /* 0x0000002b2c2b823e */ /* 0x000fe200000010ff */
[----:B------:R-:W-:Y:S01]  /*6050*/  @!P0 FMUL.FTZ R49, R15, R24 ;  /* 0x000000180f318220 */ /* 0x000fe20000410000 */
[----:B------:R-:W-:Y:S01]  /*6060*/  @!P0 LOP3.LUT R6, R6, 0xffff0000, RZ, 0xc0, !PT ;  /* 0xffff000006068812 */ /* 0x000fe200078ec0ff */
[----:B------:R-:W-:Y:S01]  /*6070*/  @!P0 FMUL.FTZ R48, R14, R28 ;  /* 0x0000001c0e308220 */ /* 0x000fe20000410000 */
[----:B------:R-:W-:Y:S01]  /*6080*/  @!P0 MOV R36, R43 ;  /* 0x0000002b00248202 */ /* 0x000fe20000000f00 */
[----:B------:R-:W-:Y:S02]  /*6090*/  @!P0 FMUL.FTZ R47, R13, R30 ;  /* 0x0000001e0d2f8220 */ /* 0x000fe40000410000 */
[----:B------:R-:W-:Y:S02]  /*60a0*/  @!P0 FMUL.FTZ R46, R12, R32 ;  /* 0x000000200c2e8220 */ /* 0x000fe40000410000 */
[----:B------:R-:W-:Y:S02]  /*60b0*/  @!P0 FMUL.FTZ R45, R11, R34 ;  /* 0x000000220b2d8220 */ /* 0x000fe40000410000 */
[----:B------:R-:W-:Y:S02]  /*60c0*/  @!P0 FFMA.FTZ R49, R27, R4, -R49 ;  /* 0x000000041b318223 */ /* 0x000fe40000010831 */
[----:B------:R-:W-:Y:S02]  /*60d0*/  @!P0 FFMA.FTZ R48, R29, R5, -R48 ;  /* 0x000000051d308223 */ /* 0x000fe40000010830 */
[----:B------:R-:W-:Y:S01]  /*60e0*/  @!P0 FFMA.FTZ R47, R31, R6, -R47 ;  /* 0x000000061f2f8223 */ /* 0x000fe2000001082f */
[----:B------:R-:W-:Y:S01]  /*60f0*/  @!P0 F2FP.BF16.PACK_AB R42, R49, R42 ;  /* 0x0000002a312a823e */ /* 0x000fe200000010ff */
[----:B------:R-:W-:Y:S02]  /*6100*/  @!P0 FFMA.FTZ R46, R33, R7, -R46 ;  /* 0x00000007212e8223 */ /* 0x000fe4000001082e */
[----:B------:R-:W-:Y:S01]  /*6110*/  @!P0 FFMA.FTZ R45, R35, R8, -R45 ;  /* 0x00000008232d8223 */ /* 0x000fe2000001082d */
[----:B------:R-:W-:Y:S01]  /*6120*/  @!P0 F2FP.BF16.PACK_AB R47, R47, R48 ;  /* 0x000000302f2f823e */ /* 0x000fe200000010ff */
[----:B------:R-:W-:Y:S02]  /*6130*/  @!P0 IMAD.MOV.U32 R37, RZ, RZ, R42 ;  /* 0x000000ffff258224 */ /* 0x000fe400078e002a */
[----:B------:R-:W-:Y:S01]  /*6140*/  @!P0 FFMA.FTZ R0, R20, R21, R0 ;  /* 0x0000001514008223 */ /* 0x000fe20000010000 */
[----:B------:R-:W-:Y:S01]  /*6150*/  @!P0 F2FP.BF16.PACK_AB R45, R45, R46 ;  /* 0x0000002e2d2d823e */ /* 0x000fe200000010ff */
[----:B------:R-:W-:Y:S02]  /*6160*/  @!P0 IMAD.MOV.U32 R38, RZ, RZ, R47 ;  /* 0x000000ffff268224 */ /* 0x000fe400078e002f */
[----:B------:R-:W-:Y:S01]  /*6170*/  @!P0 FMUL.FTZ R4, R15, R4 ;  /* 0x000000040f048220 */ /* 0x000fe20000410000 */
[----:B------:R-:W-:Y:S01]  /*6180*/  @!P0 MOV R39, R45 ;  /* 0x0000002d00278202 */ /* 0x000fe20000000f00 */
[----:B------:R-:W-:Y:S02]  /*6190*/  @!P0 FFMA.FTZ R2, R22, R23, R2 ;  /* 0x0000001716028223 */ /* 0x000fe40000010002 */
[----:B------:R-:W-:Y:S02]  /*61a0*/  @!P0 FMUL.FTZ R5, R14, R5 ;  /* 0x000000050e058220 */ /* 0x000fe40000410000 */
[----:B------:R-:W-:Y:S01]  /*61b0*/  @!P0 FFMA.FTZ R3, R25, R26, R3 ;  /* 0x0000001a19038223 */ /* 0x000fe20000010003 */
[----:B------:R1:W-:Y:S01]  /*61c0*/  STG.E.128 [R40.64], R36 ;  /* 0x0000002428007986 */ /* 0x0003e2000c101d06 */
[----:B------:R-:W-:Y:S01]  /*61d0*/  @!P0 FMUL.FTZ R6, R13, R6 ;  /* 0x000000060d068220 */ /* 0x000fe20000410000 */
[----:B------:R-:W-:Y:S01]  /*61e0*/  @!P0 F2FP.BF16.PACK_AB R0, R2, R0 ;  /* 0x000000000200823e */ /* 0x000fe200000010ff */
[----:B------:R-:W-:Y:S02]  /*61f0*/  @!P0 FFMA.FTZ R4, R24, R27, R4 ;  /* 0x0000001b18048223 */ /* 0x000fe40000010004 */
[----:B------:R-:W-:Y:S02]  /*6200*/  @!P0 FMUL.FTZ R7, R12, R7 ;  /* 0x000000070c078220 */ /* 0x000fe40000410000 */
[----:B------:R-:W-:Y:S01]  /*6210*/  @!P0 FFMA.FTZ R5, R28, R29, R5 ;  /* 0x0000001d1c058223 */ /* 0x000fe20000010005 */
[----:B------:R-:W-:Y:S01]  /*6220*/  @!P0 F2FP.BF16.PACK_AB R3, R4, R3 ;  /* 0x000000030403823e */ /* 0x000fe200000010ff */
[----:B------:R-:W-:Y:S02]  /*6230*/  @!P0 FMUL.FTZ R8, R11, R8 ;  /* 0x000000080b088220 */ /* 0x000fe40000410000 */
[----:B------:R-:W-:Y:S02]  /*6240*/  @!P0 FFMA.FTZ R6, R30, R31, R6 ;  /* 0x0000001f1e068223 */ /* 0x000fe40000010006 */
[----:B------:R-:W-:Y:S02]  /*6250*/  @!P0 FFMA.FTZ R7, R32, R33, R7 ;  /* 0x0000002120078223 */ /* 0x000fe40000010007 */
[----:B------:R-:W-:Y:S01]  /*6260*/  @!P0 FFMA.FTZ R8, R34, R35, R8 ;  /* 0x0000002322088223 */ /* 0x000fe20000010008 */
[----:B------:R-:W-:Y:S01]  /*6270*/  @!P0 F2FP.BF16.PACK_AB R5, R6, R5 ;  /* 0x000000050605823e */ /* 0x000fe200000010ff */
[----:B------:R-:W-:Y:S02]  /*6280*/  @!P0 IMAD.MOV.U32 R16, RZ, RZ, R0 ;  /* 0x000000ffff108224 */ /* 0x000fe400078e0000 */
[----:B------:R-:W-:Y:S01]  /*6290*/  @!P0 IMAD.MOV.U32 R17, RZ, RZ, R3 ;  /* 0x000000ffff118224 */ /* 0x000fe200078e0003 */
[----:B------:R-:W-:Y:S02]  /*62a0*/  @!P0 F2FP.BF16.PACK_AB R7, R8, R7 ;  /* 0x000000070807823e */ /* 0x000fe400000010ff */
[----:B------:R-:W-:Y:S03]  /*62b0*/  @!P0 MOV R18, R5 ;  /* 0x0000000500128202 */ /* 0x000fe60000000f00 */
[----:B------:R-:W-:Y:S01]  /*62c0*/  @!P0 IMAD.MOV.U32 R19, RZ, RZ, R7 ;  /* 0x000000ffff138224 */ /* 0x000fe200078e0007 */
[----:B------:R-:W-:-:S05]  /*62d0*/  @P1 BRA `(.L_x_162) ;  /* 0x0000020000001947 */ /* 0x000fca0003800000 */
[----:B------:R-:W-:Y:S04]  /*62e0*/  IADD3 R137, P1, P0, R144, R137, R110 ;  /* 0x0000008990897210 */ /* 0x000fe8000783e06e */
[----:B------:R-:W-:Y:S02]  /*62f0*/  IADD3.X R117, R83, R117, R98, P1, P0 ;  /* 0x0000007553757210 */ /* 0x000fe40000fe0462 */
[C---:B------:R-:W-:Y:S04]  /*6300*/  LEA R2, P0, R137.reuse, c[0x0][0x1c8], 0x1 ;  /* 0x0000720089027a11 */ /* 0x040fe800078008ff */
[----:B------:R-:W-:Y:S05]  /*6310*/  LEA.HI.X R3, R137, c[0x0][0x1cc], R117, 0x1, P0 ;  /* 0x0000730089037a11 */ /* 0x000fea00000f0c75 */
[----:B------:R2:W-:Y:S01]  /*6320*/  STG.E.128 [R2.64], R16 ;  /* 0x0000001002007986 */ /* 0x0005e2000c101d06 */
[----:B------:R-:W-:-:S05]  /*6330*/  BRA `(.L_x_162) ;  /* 0x000001a000007947 */ /* 0x000fca0003800000 */
.L_x_158:
[----:B------:R-:W-:Y:S05]  /*6340*/  IMAD R0, R116, -0x40, R66 ;  /* 0xffffffc074007824 */ /* 0x000fea00078e0242 */
[----:B------:R-:W-:Y:S04]  /*6350*/  IMNMX R0, R0, 0x40, PT ;  /* 0x0000004000007817 */ /* 0x000fe80003800200 */
[----:B------:R-:W-:Y:S11]  /*6360*/  ISETP.GE.AND P0, PT, R225, R0, PT ;  /* 0x00000000e100720c */ /* 0x000ff60003f06270 */
[----:B------:R-:W-:Y:S02]  /*6370*/  @!UPT UIADD3 URZ, URZ, URZ, URZ ;  /* 0x0000003f3f3ff290 */ /* 0x000fe4000fffe03f */
[----:B------:R-:W-:-:S05]  /*6380*/  @P0 BRA `(.L_x_162) ;  /* 0x0000015000000947 */ /* 0x000fca0003800000 */
[C---:B------:R-:W-:Y:S02]  /*6390*/  ISETP.GE.AND P0, PT, R140.reuse, c[0x0][0x1d4], PT ;  /* 0x000075008c007a0c */ /* 0x040fe40003f06270 */
[----:B------:R-:W-:Y:S02]  /*63a0*/  ISETP.GE.AND P1, PT, R9, c[0x0][0x1d4], PT ;  /* 0x0000750009007a0c */ /* 0x000fe40003f26270 */
[C---:B------:R-:W-:Y:S02]  /*63b0*/  IADD3 R0, R140.reuse, 0x60, RZ ;  /* 0x000000608c007810 */ /* 0x040fe40007ffe0ff */
[----:B------:R-:W-:Y:S02]  /*63c0*/  IADD3 R2, R140, 0x80, RZ ;  /* 0x000000808c027810 */ /* 0x000fe40007ffe0ff */
[----:B------:R-:W-:Y:S02]  /*63d0*/  ISETP.GE.AND P2, PT, R0, c[0x0][0x1d4], PT ;  /* 0x0000750000007a0c */ /* 0x000fe40003f46270 */
[----:B------:R-:W-:Y:S03]  /*63e0*/  IADD3 R0, R140, 0xa0, RZ ;  /* 0x000000a08c007810 */ /* 0x000fe60007ffe0ff */
[----:B------:R-:W1:Y:S04]  /*63f0*/  @!P0 LDS.128 R12, [R230+0x6000] ;  /* 0x00600000e60c8984 */ /* 0x000e680000000c00 */
[----:B------:R-:W2:Y:S04]  /*6400*/  @!P1 LDS.128 R4, [R229+0x6000] ;  /* 0x00600000e5049984 */ /* 0x000ea80000000c00 */
[----:B-1----:R-:W-:Y:S01]  /*6410*/  @!P0 STG.E.128 [R50.64], R12 ;  /* 0x0000000c32008986 */ /* 0x002fe2000c101d06 */
[----:B------:R-:W-:Y:S03]  /*6420*/  ISETP.GE.AND P0, PT, R10, c[0x0][0x1d4], PT ;  /* 0x000075000a007a0c */ /* 0x000fe60003f06270 */
[----:B--2---:R-:W-:Y:S01]  /*6430*/  @!P1 STG.E.128 [R50.64+0x40], R4 ;  /* 0x0000400432009986 */ /* 0x004fe2000c101d06 */
[----:B------:R-:W-:Y:S03]  /*6440*/  ISETP.GE.AND P1, PT, R2, c[0x0][0x1d4], PT ;  /* 0x0000750002007a0c */ /* 0x000fe60003f26270 */
[----:B------:R-:W1:Y:S06]  /*6450*/  @!P2 LDS.128 R4, [R229+0x8000] ;  /* 0x00800000e504a984 */ /* 0x000e6c0000000c00 */
[----:B------:R-:W2:Y:S04]  /*6460*/  @!P0 LDS.128 R12, [R230+0x8000] ;  /* 0x00800000e60c8984 */ /* 0x000ea80000000c00 */
[----:B-1----:R-:W-:Y:S04]  /*6470*/  @!P2 STG.E.128 [R50.64+0xc0], R4 ;  /* 0x0000c0043200a986 */ /* 0x002fe8000c101d06 */
[----:B--2---:R-:W-:Y:S01]  /*6480*/  @!P0 STG.E.128 [R50.64+0x80], R12 ;  /* 0x0000800c32008986 */ /* 0x004fe2000c101d06 */
[----:B------:R-:W-:Y:S03]  /*6490*/  ISETP.GE.AND P0, PT, R0, c[0x0][0x1d4], PT ;  /* 0x0000750000007a0c */ /* 0x000fe60003f06270 */
[----:B------:R-:W1:Y:S10]  /*64a0*/  @!P1 LDS.128 R12, [R230+0xa000] ;  /* 0x00a00000e60c9984 */ /* 0x000e740000000c00 */
[----:B------:R-:W2:Y:S04]  /*64b0*/  @!P0 LDS.128 R4, [R229+0xa000] ;  /* 0x00a00000e5048984 */ /* 0x000ea80000000c00 */
[----:B-1----:R1:W-:Y:S04]  /*64c0*/  @!P1 STG.E.128 [R50.64+0x100], R12 ;  /* 0x0001000c32009986 */ /* 0x0023e8000c101d06 */
[----:B--2---:R1:W-:Y:S02]  /*64d0*/  @!P0 STG.E.128 [R50.64+0x140], R4 ;  /* 0x0001400432008986 */ /* 0x0043e4000c101d06 */
.L_x_162:
[----:B------:R-:W-:Y:S05]  /*64e0*/  BSYNC B1 ;  /* 0x0000000000017941 */ /* 0x000fea0003800000 */
.L_x_157:
[C---:B-12---:R-:W-:Y:S01]  /*64f0*/  IMAD.SHL.U32 R2, R116.reuse, 0x40, RZ ;  /* 0x0000004074027824 */ /* 0x046fe200078e00ff */
[----:B------:R-:W-:Y:S01]  /*6500*/  SHF.L.U64.HI R69, R116, 0x6, R69 ;  /* 0x0000000674457819 */ /* 0x000fe20000010245 */
[----:B------:R-:W-:Y:S02]  /*6510*/  BSSY B0, `(.L_x_179) ;  /* 0x000004a000007945 */ /* 0x000fe40003800000 */
[----:B------:R-:W-:Y:S01]  /*6520*/  IMAD.IADD R0, R80, 0x1, -R2 ;  /* 0x0000000150007824 */ /* 0x000fe200078e0a02 */
[----:B-----5:R-:W-:Y:S04]  /*6530*/  IADD3 R4, P1, R2, R82, RZ ;  /* 0x0000005202047210 */ /* 0x020fe80007f3e0ff */
[----:B------:R-:W-:Y:S02]  /*6540*/  ISETP.GE.AND P0, PT, R0, 0x21, PT ;  /* 0x000000210000780c */ /* 0x000fe40003f06270 */
[----:B------:R-:W-:Y:S11]  /*6550*/  IADD3.X R3, R69, R81, RZ, P1, !PT ;  /* 0x0000005145037210 */ /* 0x000ff60000ffe4ff */
[----:B------:R-:W-:Y:S05]  /*6560*/  @P0 IADD3 R6, P1, R4, 0x20, RZ ;  /* 0x0000002004060810 */ /* 0x000fea0007f3e0ff */
[----:B------:R-:W-:Y:S01]  /*6570*/  @P0 IMAD.X R5, RZ, RZ, R3, P1 ;  /* 0x000000ffff050224 */ /* 0x000fe200008e0603 */
[----:B------:R-:W-:Y:S02]  /*6580*/  ISETP.GE.AND P1, PT, R0, 0x1, PT ;  /* 0x000000010000780c */ /* 0x000fe40003f26270 */
[----:B------:R-:W-:Y:S01]  /*6590*/  IADD3 R0, -R2, R66, RZ ;  /* 0x0000004202007210 */ /* 0x000fe20007ffe1ff */
[----:B------:R-:W-:Y:S03]  /*65a0*/  @P0 IMAD R5, R5, c[0x0][0x258], RZ ;  /* 0x0000960005050a24 */ /* 0x000fe600078e02ff */
[----:B------:R-:W-:Y:S01]  /*65b0*/  IMNMX R0, R0, 0x40, PT ;  /* 0x0000004000007817 */ /* 0x000fe20003800200 */
[----:B------:R-:W-:Y:S06]  /*65c0*/  @P0 IMAD R5, R6, c[0x0][0x25c], R5 ;  /* 0x0000970006050a24 */ /* 0x000fec00078e0205 */
[-C--:B------:R-:W-:Y:S01]  /*65d0*/  @P1 MOV R13, R79.reuse ;  /* 0x0000004f000d1202 */ /* 0x080fe20000000f00 */
[----:B------:R-:W-:Y:S02]  /*65e0*/  @P1 IMAD R3, R3, c[0x0][0x258], RZ ;  /* 0x0000960003031a24 */ /* 0x000fe400078e02ff */
[----:B------:R-:W-:Y:S02]  /*65f0*/  @P1 IMAD.MOV.U32 R12, RZ, RZ, R128 ;  /* 0x000000ffff0c1224 */ /* 0x000fe400078e0080 */
[C---:B------:R-:W-:Y:S02]  /*6600*/  @P1 IMAD R3, R4.reuse, c[0x0][0x25c], R3 ;  /* 0x0000970004031a24 */ /* 0x040fe400078e0203 */
[----:B------:R-:W-:Y:S04]  /*6610*/  @P1 IMAD.WIDE.U32 R12, R4, c[0x0][0x258], R12 ;  /* 0x00009600040c1a25 */ /* 0x000fe800078e000c */
[----:B------:R-:W-:Y:S01]  /*6620*/  @P1 IMAD.IADD R3, R13, 0x1, R3 ;  /* 0x000000010d031824 */ /* 0x000fe200078e0203 */
[C---:B------:R-:W-:Y:S02]  /*6630*/  @P1 LEA R14, P2, R12.reuse, c[0x0][0x250], 0x1 ;  /* 0x000094000c0e1a11 */ /* 0x040fe400078408ff */
[----:B------:R-:W-:Y:S02]  /*6640*/  @P0 MOV R13, R79 ;  /* 0x0000004f000d0202 */ /* 0x000fe40000000f00 */
[----:B------:R-:W-:Y:S01]  /*6650*/  @P1 LEA.HI.X R15, R12, c[0x0][0x254], R3, 0x1, P2 ;  /* 0x000095000c0f1a11 */ /* 0x000fe200010f0c03 */
[----:B------:R-:W-:Y:S04]  /*6660*/  @P0 IMAD.MOV.U32 R12, RZ, RZ, R128 ;  /* 0x000000ffff0c0224 */ /* 0x000fe800078e0080 */
[----:B------:R-:W-:Y:S01]  /*6670*/  @!PT LDS RZ, [RZ] ;  /* 0x00000000fffff984 */ /* 0x000fe20000000800 */
[----:B------:R-:W-:Y:S01]  /*6680*/  @!PT LDS RZ, [RZ] ;  /* 0x00000000fffff984 */ /* 0x000fe20000000800 */
[----:B------:R-:W-:Y:S01]  /*6690*/  @!PT LDS RZ, [RZ] ;  /* 0x00000000fffff984 */ /* 0x000fe20000000800 */
[----:B------:R1:W-:Y:S01]  /*66a0*/  @P1 LDGSTS.E.BYPASS.LTC128B.128 [R217+0x100], [R14.64], !P5 ;  /* 0x001000000ed91fae */ /* 0x0003e2000e901d46 */
[----:B------:R-:W-:Y:S03]  /*66b0*/  @P0 IMAD.WIDE.U32 R12, R6, c[0x0][0x258], R12 ;  /* 0x00009600060c0a25 */ /* 0x000fe600078e000c */
[----:B------:R1:W-:Y:S01]  /*66c0*/  @P1 LDGSTS.E.BYPASS.LTC128B.128 [R217+0x2100], [R14.64+0x80], !P4 ;  /* 0x021000800ed91fae */ /* 0x0003e2000e101d46 */
[----:B------:R-:W-:Y:S01]  /*66d0*/  @P0 IMAD.IADD R5, R13, 0x1, R5 ;  /* 0x000000010d050824 */ /* 0x000fe200078e0205 */
[C---:B------:R-:W-:Y:S02]  /*66e0*/  @P0 LEA R4, P2, R12.reuse, c[0x0][0x250], 0x1 ;  /* 0x000094000c040a11 */ /* 0x040fe400078408ff */
[----:B------:R1:W-:Y:S02]  /*66f0*/  @P1 LDGSTS.E.BYPASS.LTC128B.128 [R217+0x4100], [R14.64+0x100], !P3 ;  /* 0x041001000ed91fae */ /* 0x0003e4000d901d46 */
[----:B------:R-:W-:Y:S05]  /*6700*/  @P0 LEA.HI.X R5, R12, c[0x0][0x254], R5, 0x1, P2 ;  /* 0x000095000c050a11 */ /* 0x000fea00010f0c05 */
[----:B------:R1:W-:Y:S04]  /*6710*/  @P0 LDGSTS.E.BYPASS.LTC128B.128 [R217+0x1100], [R4.64], !P5 ;  /* 0x0110000004d90fae */ /* 0x0003e8000e901d46 */
[----:B------:R1:W-:Y:S04]  /*6720*/  @P0 LDGSTS.E.BYPASS.LTC128B.128 [R217+0x3100], [R4.64+0x80], !P4 ;  /* 0x0310008004d90fae */ /* 0x0003e8000e101d46 */
[----:B------:R1:W-:Y:S01]  /*6730*/  @P0 LDGSTS.E.BYPASS.LTC128B.128 [R217+0x5100], [R4.64+0x100], !P3 ;  /* 0x0510010004d90fae */ /* 0x0003e2000d901d46 */
[----:B------:R-:W-:Y:S03]  /*6740*/  ISETP.GE.AND P0, PT, R225, R0, PT ;  /* 0x00000000e100720c */ /* 0x000fe60003f06270 */
[----:B------:R-:W0:Y:S01]  /*6750*/  LDGDEPBAR ;  /* 0x00000000000079af */ /* 0x000e220000000000 */
[----:B------:R-:W-:Y:S04]  /*6760*/  DEPBAR.LE SB0, 0x0 ;  /* 0x000080000000791a */ /* 0x000fe80000000000 */
[----:B------:R-:W-:Y:S06]  /*6770*/  BAR.SYNC.DEFER_BLOCKING 0x0 ;  /* 0x0000000000007b1d */ /* 0x000fec0000010000 */
[----:B------:R-:W-:-:S05]  /*6780*/  @P0 BRA `(.L_x_180) ;  /* 0x0000022000000947 */ /* 0x000fca0003800000 */
[----:B-1----:R-:W-:Y:S01]  /*6790*/  IADD3 R2, P0, R2, R78, RZ ;  /* 0x0000004e02027210 */ /* 0x002fe20007f1e0ff */
[----:B------:R-:W-:Y:S01]  /*67a0*/  IMAD.MOV.U32 R4, RZ, RZ, R126 ;  /* 0x000000ffff047224 */ /* 0x000fe200078e007e */
[----:B------:R-:W-:Y:S01]  /*67b0*/  ISETP.GE.AND P1, PT, R140, c[0x0][0x1d4], PT ;  /* 0x000075008c007a0c */ /* 0x000fe20003f26270 */
[----:B------:R-:W-:Y:S02]  /*67c0*/  IMAD.MOV.U32 R5, RZ, RZ, R76 ;  /* 0x000000ffff057224 */ /* 0x000fe400078e004c */
[----:B------:R-:W-:Y:S02]  /*67d0*/  IMAD.X R0, R69, 0x1, R77, P0 ;  /* 0x0000000145007824 */ /* 0x000fe400000e064d */
[----:B------:R-:W-:Y:S04]  /*67e0*/  IMAD.WIDE.U32 R4, R2, c[0x0][0x208], R4 ;  /* 0x0000820002047a25 */ /* 0x000fe800078e0004 */
[----:B------:R-:W-:Y:S01]  /*67f0*/  IMAD R0, R0, c[0x0][0x208], RZ ;  /* 0x0000820000007a24 */ /* 0x000fe200078e02ff */
[----:B------:R-:W-:Y:S03]  /*6800*/  LEA R16, P0, R4, c[0x0][0x1f8], 0x1 ;  /* 0x00007e0004107a11 */ /* 0x000fe600078008ff */
[----:B------:R-:W1:Y:S01]  /*6810*/  @!P1 LDS.128 R12, [R230] ;  /* 0x00000000e60c9984 */ /* 0x000e620000000c00 */
[----:B------:R-:W-:Y:S01]  /*6820*/  IMAD R0, R2, c[0x0][0x20c], R0 ;  /* 0x0000830002007a24 */ /* 0x000fe200078e0200 */
[----:B------:R-:W-:Y:S03]  /*6830*/  IADD3 R2, R140, 0x80, RZ ;  /* 0x000000808c027810 */ /* 0x000fe60007ffe0ff */
[----:B------:R-:W-:Y:S05]  /*6840*/  IMAD.IADD R0, R5, 0x1, R0 ;  /* 0x0000000105007824 */ /* 0x000fea00078e0200 */
[----:B------:R-:W-:Y:S02]  /*6850*/  LEA.HI.X R17, R4, c[0x0][0x1fc], R0, 0x1, P0 ;  /* 0x00007f0004117a11 */ /* 0x000fe400000f0c00 */
[----:B------:R-:W-:Y:S02]  /*6860*/  ISETP.GE.AND P0, PT, R9, c[0x0][0x1d4], PT ;  /* 0x0000750009007a0c */ /* 0x000fe40003f06270 */
[----:B------:R-:W-:Y:S11]  /*6870*/  IADD3 R0, R140, 0x60, RZ ;  /* 0x000000608c007810 */ /* 0x000ff60007ffe0ff */
[----:B------:R-:W2:Y:S04]  /*6880*/  @!P0 LDS.128 R4, [R229] ;  /* 0x00000000e5048984 */ /* 0x000ea80000000c00 */
[----:B-1----:R-:W-:Y:S01]  /*6890*/  @!P1 STG.E.128 [R16.64], R12 ;  /* 0x0000000c10009986 */ /* 0x002fe2000c101d06 */
[----:B------:R-:W-:Y:S11]  /*68a0*/  ISETP.GE.AND P1, PT, R10, c[0x0][0x1d4], PT ;  /* 0x000075000a007a0c */ /* 0x000ff60003f26270 */
[----:B------:R-:W-:Y:S02]  /*68b0*/  @!UPT UIADD3 URZ, URZ, URZ, URZ ;  /* 0x0000003f3f3ff290 */ /* 0x000fe4000fffe03f */
[----:B------:R-:W1:Y:S04]  /*68c0*/  @!P1 LDS.128 R12, [R230+0x2000] ;  /* 0x00200000e60c9984 */ /* 0x000e680000000c00 */
[----:B--2---:R-:W-:Y:S01]  /*68d0*/  @!P0 STG.E.128 [R16.64+0x40], R4 ;  /* 0x0000400410008986 */ /* 0x004fe2000c101d06 */
[----:B------:R-:W-:Y:S02]  /*68e0*/  ISETP.GE.AND P0, PT, R0, c[0x0][0x1d4], PT ;  /* 0x0000750000007a0c */ /* 0x000fe40003f06270 */
[----:B------:R-:W-:Y:S11]  /*68f0*/  IADD3 R0, R140, 0xa0, RZ ;  /* 0x000000a08c007810 */ /* 0x000ff60007ffe0ff */
[----:B------:R-:W2:Y:S04]  /*6900*/  @!P0 LDS.128 R4, [R229+0x2000] ;  /* 0x00200000e5048984 */ /* 0x000ea80000000c00 */
[----:B-1----:R-:W-:Y:S01]  /*6910*/  @!P1 STG.E.128 [R16.64+0x80], R12 ;  /* 0x0000800c10009986 */ /* 0x002fe2000c101d06 */
[----:B------:R-:W-:Y:S11]  /*6920*/  ISETP.GE.AND P1, PT, R2, c[0x0][0x1d4], PT ;  /* 0x0000750002007a0c */ /* 0x000ff60003f26270 */
[----:B------:R-:W-:Y:S02]  /*6930*/  @!UPT UIADD3 URZ, URZ, URZ, URZ ;  /* 0x0000003f3f3ff290 */ /* 0x000fe4000fffe03f */
[----:B------:R-:W1:Y:S04]  /*6940*/  @!P1 LDS.128 R12, [R230+0x4000] ;  /* 0x00400000e60c9984 */ /* 0x000e680000000c00 */
[----:B--2---:R-:W-:Y:S01]  /*6950*/  @!P0 STG.E.128 [R16.64+0xc0], R4 ;  /* 0x0000c00410008986 */ /* 0x004fe2000c101d06 */
[----:B------:R-:W-:Y:S11]  /*6960*/  ISETP.GE.AND P0, PT, R0, c[0x0][0x1d4], PT ;  /* 0x0000750000007a0c */ /* 0x000ff60003f06270 */
[----:B------:R-:W-:Y:S02]  /*6970*/  @!UPT UIADD3 URZ, URZ, URZ, URZ ;  /* 0x0000003f3f3ff290 */ /* 0x000fe4000fffe03f */
[----:B------:R-:W2:Y:S04]  /*6980*/  @!P0 LDS.128 R4, [R229+0x4000] ;  /* 0x00400000e5048984 */ /* 0x000ea80000000c00 */
[----:B-1----:R1:W-:Y:S04]  /*6990*/  @!P1 STG.E.128 [R16.64+0x100], R12 ;  /* 0x0001000c10009986 */ /* 0x0023e8000c101d06 */
[----:B--2---:R1:W-:Y:S02]  /*69a0*/  @!P0 STG.E.128 [R16.64+0x140], R4 ;  /* 0x0001400410008986 */ /* 0x0043e4000c101d06 */
.L_x_180:
[----:B-1----:R-:W-:Y:S05]  /*69b0*/  BSYNC B0 ;  /* 0x0000000000007941 */ /* 0x002fea0003800000 */
.L_x_179:
[C---:B------:R-:W-:Y:S02]  /*69c0*/  ISETP.GT.AND P0, PT, R116.reuse, R84, PT ;  /* 0x000000547400720c */ /* 0x040fe40003f04270 */
[----:B------:R-:W-:Y:S11]  /*69d0*/  IADD3 R116, R116, -0x1, RZ ;  /* 0xffffffff74747810 */ /* 0x000ff60007ffe0ff */
[----:B------:R-:W-:Y:S01]  /*69e0*/  @P0 SHF.R.S32.HI R2, RZ, 0x1f, R116 ;  /* 0x0000001fff020819 */ /* 0x000fe20000011474 */
[----:B------:R-:W-:Y:S02]  /*69f0*/  @P0 IMAD R0, R87, R116, RZ ;  /* 0x0000007457000224 */ /* 0x000fe400078e02ff */
[----:B------:R-:W-:Y:S02]  /*6a00*/  @P0 IMAD.MOV.U32 R4, RZ, RZ, R130 ;  /* 0x000000ffff040224 */ /* 0x000fe400078e0082 */
[----:B------:R-:W-:Y:S02]  /*6a10*/  @P0 IMAD.MOV.U32 R5, RZ, RZ, R147 ;  /* 0x000000ffff050224 */ /* 0x000fe400078e0093 */
[-C--:B------:R-:W-:Y:S02]  /*6a20*/  @P0 IMAD R0, R2, R88.reuse, R0 ;  /* 0x0000005802000224 */ /* 0x080fe400078e0200 */
[----:B------:R-:W-:Y:S04]  /*6a30*/  @P0 IMAD.WIDE.U32 R4, R116, R88, R4 ;  /* 0x0000005874040225 */ /* 0x000fe800078e0004 */
[----:B------:R-:W-:Y:S01]  /*6a40*/  @P0 IMAD.IADD R0, R5, 0x1, R0 ;  /* 0x0000000105000824 */ /* 0x000fe200078e0200 */
[C---:B------:R-:W-:Y:S04]  /*6a50*/  @P0 LEA R2, P1, R4.reuse, c[0x0][0x220], 0x1 ;  /* 0x0000880004020a11 */ /* 0x040fe800078208ff */
[----:B------:R-:W-:Y:S02]  /*6a60*/  @P0 LEA.HI.X R3, R4, c[0x0][0x224], R0, 0x1, P1 ;  /* 0x0000890004030a11 */ /* 0x000fe400008f0c00 */
[C---:B------:R-:W-:Y:S03]  /*6a70*/  @P0 LEA R4, P1, R91.reuse, R2, 0x1 ;  /* 0x000000025b040211 */ /* 0x040fe600078208ff */
[----:B------:R-:W-:Y:S01]  /*6a80*/  @!PT LDS RZ, [RZ] ;  /* 0x00000000fffff984 */ /* 0x000fe20000000800 */
[----:B------:R-:W-:Y:S01]  /*6a90*/  @!PT LDS RZ, [RZ] ;  /* 0x00000000fffff984 */ /* 0x000fe20000000800 */
[----:B------:R-:W-:Y:S01]  /*6aa0*/  @!PT LDS RZ, [RZ] ;  /* 0x00000000fffff984 */ /* 0x000fe20000000800 */
[----:B------:R1:W-:Y:S01]  /*6ab0*/  @P0 LDGSTS.E.BYPASS.LTC128B.128 [R217+0x6100], [R2.64], !P5 ;  /* 0x0610000002d90fae */ /* 0x0003e2000e901d46 */
[----:B------:R-:W-:Y:S03]  /*6ac0*/  @P0 LEA.HI.X R5, R91, R3, R90, 0x1, P1 ;  /* 0x000000035b050211 */ /* 0x000fe600008f0c5a */
[----:B------:R1:W-:Y:S04]  /*6ad0*/  @P0 LDGSTS.E.BYPASS.LTC128B.128 [R217+0x8100], [R2.64+0x80], !P4 ;  /* 0x0810008002d90fae */ /* 0x0003e8000e101d46 */
[----:B------:R1:W-:Y:S04]  /*6ae0*/  @P0 LDGSTS.E.BYPASS.LTC128B.128 [R217+0xa100], [R2.64+0x100], !P3 ;  /* 0x0a10010002d90fae */ /* 0x0003e8000d901d46 */
[----:B------:R1:W-:Y:S04]  /*6af0*/  @P0 LDGSTS.E.BYPASS.LTC128B.128 [R217+0x7100], [R4.64], !P5 ;  /* 0x0710000004d90fae */ /* 0x0003e8000e901d46 */
[----:B------:R1:W-:Y:S04]  /*6b00*/  @P0 LDGSTS.E.BYPASS.LTC128B.128 [R217+0x9100], [R4.64+0x80], !P4 ;  /* 0x0910008004d90fae */ /* 0x0003e8000e101d46 */
[----:B------:R1:W-:Y:S04]  /*6b10*/  @P0 LDGSTS.E.BYPASS.LTC128B.128 [R217+0xb100], [R4.64+0x100], !P3 ;  /* 0x0b10010004d90fae */ /* 0x0003e8000d901d46 */
[----:B------:R-:W0:Y:S01]  /*6b20*/  LDGDEPBAR ;  /* 0x00000000000079af */ /* 0x000e220000000000 */
[----:B------:R-:W-:-:S05]  /*6b30*/  @P0 BRA `(.L_x_181) ;  /* 0xffffc04000000947 */ /* 0x000fca000383ffff */
[----:B------:R-:W-:Y:S01]  /*6b40*/  WARPSYNC 0xffffffff ;  /* 0xffffffff00007948 */ /* 0x000fe20003800000 */
[----:B------:R-:W-:Y:S06]  /*6b50*/  BAR.SYNC.DEFER_BLOCKING 0x0 ;  /* 0x0000000000007b1d */ /* 0x000fec0000010000 */
.L_x_156:
[----:B------:R-:W-:Y:S01]  /*6b60*/  ISETP.GE.AND P0, PT, R62, 0x1, PT ;  /* 0x000000013e00780c */ /* 0x000fe20003f06270 */
[----:B------:R-:W-:Y:S01]  /*6b70*/  BSSY B0, `(.L_x_182) ;  /* 0x000001e000007945 */ /* 0x000fe20003800000 */
[----:B-1----:R-:W-:Y:S01]  /*6b80*/  IMAD.IADD R3, R67, 0x1, R68 ;  /* 0x0000000143037824 */ /* 0x002fe200078e0244 */
[----:B------:R-:W-:-:S10]  /*6b90*/  MOV R0, RZ ;  /* 0x000000ff00007202 */ /* 0x000fd40000000f00 */
[----:B------:R-:W-:Y:S05]  /*6ba0*/  @!P0 BRA `(.L_x_183) ;  /* 0x000001a000008947 */ /* 0x000fea0003800000 */
[-C--:B------:R-:W-:Y:S02]  /*6bb0*/  IABS R5, R85.reuse ;  /* 0x0000005500057213 */ /* 0x080fe40000000000 */
        /* <DEDUP_REMOVED lines=25> */
.L_x_183:
[----:B------:R-:W-:Y:S05]  /*6d50*/  BSYNC B0 ;  /* 0x0000000000007941 */ /* 0x000fea0003800000 */
.L_x_182:
[----:B------:R-:W-:Y:S01]  /*6d60*/  IMAD R249, R244, R0, RZ ;  /* 0x00000000f4f97224 */ /* 0x000fe200078e02ff */
[----:B------:R-:W-:Y:S01]  /*6d70*/  PRMT R10, RZ, 0x7610, R10 ;  /* 0x00007610ff0a7816 */ /* 0x000fe2000000000a */
[----:B------:R-:W-:Y:S01]  /*6d80*/  IMAD.MOV.U32 R2, RZ, RZ, RZ ;  /* 0x000000ffff027224 */ /* 0x000fe200078e00ff */
[----:B------:R-:W-:Y:S01]  /*6d90*/  MOV R11, RZ ;  /* 0x000000ff000b7202 */ /* 0x000fe20000000f00 */
[----:B------:R-:W-:Y:S01]  /*6da0*/  IMAD.IADD R0, R249, 0x1, R0 ;  /* 0x00000001f9007824 */ /* 0x000fe200078e0200 */
[----:B------:R-:W-:Y:S01]  /*6db0*/  CS2R R114, SRZ ;  /* 0x0000000000727805 */ /* 0x000fe2000001ff00 */
[----:B------:R-:W-:Y:S01]  /*6dc0*/  CS2R R112, SRZ ;  /* 0x0000000000707805 */ /* 0x000fe2000001ff00 */
[----:B------:R-:W-:Y:S01]  /*6dd0*/  CS2R R118, SRZ ;  /* 0x0000000000767805 */ /* 0x000fe2000001ff00 */
[----:B------:R-:W-:Y:S01]  /*6de0*/  CS2R R116, SRZ ;  /* 0x0000000000747805 */ /* 0x000fe2000001ff00 */
[----:B------:R-:W-:Y:S01]  /*6df0*/  IMNMX R0, R65, R0, PT ;  /* 0x0000000041007217 */ /* 0x000fe20003800200 */
[----:B------:R-:W-:Y:S01]  /*6e00*/  CS2R R110, SRZ ;  /* 0x00000000006e7805 */ /* 0x000fe2000001ff00 */
        /* <DEDUP_REMOVED lines=47> */
[----:B------:R-:W-:-:S04]  /*7100*/  @P1 IMAD.MOV.U32 R2, RZ, RZ, 0x4 ;  /* 0x00000004ff021424 */ /* 0x000fc800078e00ff */
[----:B------:R-:W-:-:S05]  /*7110*/  @P1 IMAD.WIDE R4, R240, R2, c[0x0][0x340] ;  /* 0x0000d000f0041625 */ /* 0x000fca00078e0202 */
[----:B------:R1:W2:Y:S01]  /*7120*/  @P1 LDG.E R2, [R4.64] ;  /* 0x0000000604021981 */ /* 0x0002a2000c1e1900 */
[----:B------:R-:W-:Y:S01]  /*7130*/  IMAD.WIDE.U32 R8, R64, c[0x0][0x178], RZ ;  /* 0x00005e0040087a25 */ /* 0x000fe200078e00ff */
[----:B------:R-:W-:Y:S02]  /*7140*/  IADD3 R7, P0, R226, R3, RZ ;  /* 0x00000003e2077210 */ /* 0x000fe40007f1e0ff */
[--C-:B------:R-:W-:Y:S01]  /*7150*/  SHF.R.S32.HI R15, RZ, 0x1f, R246.reuse ;  /* 0x0000001fff0f7819 */ /* 0x100fe200000114f6 */
[----:B------:R-:W-:Y:S01]  /*7160*/  IMAD.MOV.U32 R14, RZ, RZ, R246 ;  /* 0x000000ffff0e7224 */ /* 0x000fe200078e00f6 */
[----:B------:R-:W-:Y:S02]  /*7170*/  ISETP.GE.AND P4, PT, R212, c[0x0][0x1d4], PT ;  /* 0x00007500d4007a0c */ /* 0x000fe40003f86270 */
[----:B------:R-:W-:Y:S01]  /*7180*/  ISETP.GE.AND P3, PT, R246, c[0x0][0x1d4], PT ;  /* 0x00007500f6007a0c */ /* 0x000fe20003f66270 */
[----:B------:R-:W-:Y:S01]  /*7190*/  IMAD.WIDE.U32 R18, R7, c[0x0][0x1e0], R14 ;  /* 0x0000780007127a25 */ /* 0x000fe200078e000e */
[----:B------:R-:W-:-:S02]  /*71a0*/  ISETP.GE.AND P6, PT, R211, c[0x0][0x1d4], PT ;  /* 0x00007500d3007a0c */ /* 0x000fc40003fc6270 */
[----:B------:R-:W-:Y:S01]  /*71b0*/  SEL R11, RZ, 0x1, P3 ;  /* 0x00000001ff0b7807 */ /* 0x000fe20001800000 */
[----:B------:R-:W-:Y:S01]  /*71c0*/  IMAD.WIDE.U32 R16, R7, c[0x0][0x208], R14 ;  /* 0x0000820007107a25 */ /* 0x000fe200078e000e */
[----:B------:R-:W-:Y:S02]  /*71d0*/  LOP3.LUT R243, R243, 0xfffffffe, RZ, 0xc0, !PT ;  /* 0xfffffffef3f37812 */ /* 0x000fe400078ec0ff */
[----:B------:R-:W-:-:S03]  /*71e0*/  ISETP.GE.AND P5, PT, R212, c[0x0][0x198], PT ;  /* 0x00006600d4007a0c */ /* 0x000fc60003fa6270 */
[----:B------:R-:W-:-:S04]  /*71f0*/  @P4 LOP3.LUT R243, R243, 0x1, RZ, 0xfc, !PT ;  /* 0x00000001f3f34812 */ /* 0x000fc800078efcff */
[----:B------:R-:W-:Y:S02]  /*7200*/  LOP3.LUT R243, R243, 0xfffffffd, RZ, 0xc0, !PT ;  /* 0xfffffffdf3f37812 */ /* 0x000fe400078ec0ff */
[----:B-1----:R-:W-:Y:S01]  /*7210*/  SHF.R.S32.HI R4, RZ, 0x1f, R64 ;  /* 0x0000001fff047819 */ /* 0x002fe20000011440 */
[----:B------:R-:W-:Y:S01]  /*7220*/  IMAD.MOV.U32 R5, RZ, RZ, c[0x0][0x2c4] ;  /* 0x0000b100ff057624 */ /* 0x000fe200078e00ff */
[----:B------:R-:W-:-:S03]  /*7230*/  @P3 LOP3.LUT R243, R243, 0x2, RZ, 0xfc, !PT ;  /* 0x00000002f3f33812 */ /* 0x000fc600078efcff */
[----:B------:R-:W-:Y:S01]  /*7240*/  IMAD R4, R4, c[0x0][0x178], RZ ;  /* 0x00005e0004047a24 */ /* 0x000fe200078e02ff */
[----:B------:R-:W-:-:S03]  /*7250*/  ISETP.NE.AND P2, PT, R5, 0x1, PT ;  /* 0x000000010500780c */ /* 0x000fc60003f45270 */
[----:B------:R-:W-:Y:S01]  /*7260*/  IMAD R64, R64, c[0x0][0x17c], R4 ;  /* 0x00005f0040407a24 */ /* 0x000fe200078e0204 */
[----:B------:R-:W-:-:S04]  /*7270*/  SHF.R.S32.HI R4, RZ, 0x1f, R226 ;  /* 0x0000001fff047819 */ /* 0x000fc800000114e2 */
[----:B------:R-:W-:Y:S02]  /*7280*/  IADD3 R9, R9, R64, RZ ;  /* 0x0000004009097210 */ /* 0x000fe40007ffe0ff */
[----:B------:R-:W-:Y:S01]  /*7290*/  LEA.HI.X.SX32 R3, R3, R4, 0x1, P0 ;  /* 0x0000000403037211 */ /* 0x000fe200000f0eff */
[----:B------:R-:W-:Y:S01]  /*72a0*/  IMAD R4, R205, 0x80, R221 ;  /* 0x00000080cd047824 */ /* 0x000fe200078e02dd */
[----:B------:R-:W-:Y:S01]  /*72b0*/  ISETP.NE.U32.AND P0, PT, RZ, c[0x0][0x348], PT ;  /* 0x0000d200ff007a0c */ /* 0x000fe20003f05070 */
[----:B------:R-:W-:-:S03]  /*72c0*/  IMAD.WIDE.U32 R12, R241, c[0x0][0x1b8], R8 ;  /* 0x00006e00f10c7a25 */ /* 0x000fc600078e0008 */
[----:B------:R-:W-:Y:S01]  /*72d0*/  ISETP.NE.AND.EX P0, PT, RZ, c[0x0][0x34c], PT, P0 ;  /* 0x0000d300ff007a0c */ /* 0x000fe20003f05300 */
[C---:B------:R-:W-:Y:S01]  /*72e0*/  IMAD R8, R3.reuse, c[0x0][0x1e0], RZ ;  /* 0x0000780003087a24 */ /* 0x040fe200078e02ff */
[----:B------:R-:W-:Y:S01]  /*72f0*/  MOV R10, R4 ;  /* 0x00000004000a7202 */ /* 0x000fe20000000f00 */
[----:B------:R-:W-:Y:S01]  /*7300*/  IMAD R3, R3, c[0x0][0x208], RZ ;  /* 0x0000820003037a24 */ /* 0x000fe200078e02ff */
[----:B------:R-:W-:Y:S01]  /*7310*/  SEL R6, R63, RZ, !P0 ;  /* 0x000000ff3f067207 */ /* 0x000fe20004000000 */
[C---:B------:R-:W-:Y:S01]  /*7320*/  IMAD R8, R7.reuse, c[0x0][0x1e4], R8 ;  /* 0x0000790007087a24 */ /* 0x040fe200078e0208 */
[----:B------:R-:W-:Y:S01]  /*7330*/  SEL R5, R240, RZ, !P0 ;  /* 0x000000fff0057207 */ /* 0x000fe20004000000 */
[----:B------:R-:W-:Y:S01]  /*7340*/  IMAD R7, R7, c[0x0][0x20c], R3 ;  /* 0x0000830007077a24 */ /* 0x000fe200078e0203 */
[----:B------:R-:W-:Y:S01]  /*7350*/  SEL R3, RZ, 0xffffffff, P4 ;  /* 0xffffffffff037807 */ /* 0x000fe20002000000 */
[----:B------:R-:W-:Y:S01]  /*7360*/  @P2 IMAD.HI.U32 R9, R4, c[0x0][0x2c8], RZ ;  /* 0x0000b20004092a27 */ /* 0x000fe200078e00ff */
[----:B------:R-:W-:-:S02]  /*7370*/  ISETP.NE.U32.AND P0, PT, RZ, c[0x0][0x350], PT ;  /* 0x0000d400ff007a0c */ /* 0x000fc40003f05070 */
[----:B------:R-:W-:Y:S01]  /*7380*/  ISETP.GE.AND P4, PT, R211, c[0x0][0x198], PT ;  /* 0x00006600d3007a0c */ /* 0x000fe20003f86270 */
[----:B------:R-:W-:Y:S01]  /*7390*/  IMAD.SHL.U32 R3, R3, 0x2, RZ ;  /* 0x0000000203037824 */ /* 0x000fe200078e00ff */
[----:B------:R-:W-:Y:S01]  /*73a0*/  @P2 SHF.R.U32.HI R10, RZ, c[0x0][0x2cc], R9 ;  /* 0x0000b300ff0a2a19 */ /* 0x000fe20000011609 */
[----:B------:R-:W-:Y:S01]  /*73b0*/  IMAD R13, R241, c[0x0][0x1bc], R13 ;  /* 0x00006f00f10d7a24 */ /* 0x000fe200078e020d */
[----:B------:R-:W-:Y:S01]  /*73c0*/  ISETP.NE.AND.EX P0, PT, RZ, c[0x0][0x354], PT, P0 ;  /* 0x0000d500ff007a0c */ /* 0x000fe20003f05300 */
[----:B------:R-:W-:Y:S01]  /*73d0*/  IMAD R6, R6, c[0x0][0x1c0], RZ ;  /* 0x0000700006067a24 */ /* 0x000fe200078e02ff */
[----:B------:R-:W-:Y:S01]  /*73e0*/  LOP3.LUT R3, R3, 0x2, R11, 0xe2, !PT ;  /* 0x0000000203037812 */ /* 0x000fe200078ee20b */
[----:B------:R-:W-:Y:S01]  /*73f0*/  IMAD.IADD R9, R19, 0x1, R8 ;  /* 0x0000000113097824 */ /* 0x000fe200078e0208 */
[----:B------:R-:W-:Y:S01]  /*7400*/  MOV R8, R18 ;  /* 0x0000001200087202 */ /* 0x000fe20000000f00 */
[----:B------:R-:W-:Y:S01]  /*7410*/  IMAD.MOV.U32 R18, RZ, RZ, R16 ;  /* 0x000000ffff127224 */ /* 0x000fe200078e0010 */
[----:B------:R-:W-:Y:S01]  /*7420*/  SEL R16, RZ, 0x4, P6 ;  /* 0x00000004ff107807 */ /* 0x000fe20003000000 */
[----:B------:R-:W-:Y:S01]  /*7430*/  IMAD R6, R5, c[0x0][0x1c4], R6 ;  /* 0x0000710005067a24 */ /* 0x000fe200078e0206 */
[----:B------:R-:W-:Y:S01]  /*7440*/  IADD3 R19, R17, R7, RZ ;  /* 0x0000000711137210 */ /* 0x000fe20007ffe0ff */
[----:B------:R-:W-:Y:S01]  /*7450*/  IMAD.WIDE.U32 R12, R5, c[0x0][0x1c0], R12 ;  /* 0x00007000050c7a25 */ /* 0x000fe200078e000c */
[----:B------:R-:W-:-:S02]  /*7460*/  SHF.R.S32.HI R5, RZ, 0x1f, R10 ;  /* 0x0000001fff057819 */ /* 0x000fc4000001140a */
[----:B------:R-:W-:Y:S01]  /*7470*/  LOP3.LUT R16, R3, R16, RZ, 0xfc, !PT ;  /* 0x0000001003107212 */ /* 0x000fe200078efcff */
[----:B------:R-:W-:Y:S01]  /*7480*/  IMAD.IADD R13, R13, 0x1, R6 ;  /* 0x000000010d0d7824 */ /* 0x000fe200078e0206 */
[----:B------:R-:W-:Y:S01]  /*7490*/  IADD3 R6, -R10, RZ, RZ ;  /* 0x000000ff0a067210 */ /* 0x000fe20007ffe1ff */
[----:B------:R-:W-:Y:S02]  /*74a0*/  IMAD R5, R5, c[0x0][0x1b0], RZ ;  /* 0x00006c0005057a24 */ /* 0x000fe400078e02ff */
[----:B------:R-:W-:-:S04]  /*74b0*/  IMAD.WIDE.U32 R18, R241, c[0x0][0x210], R18 ;  /* 0x00008400f1127a25 */ /* 0x000fc800078e0012 */
[----:B------:R-:W-:-:S04]  /*74c0*/  IMAD.WIDE.U32 R8, R241, c[0x0][0x1e8], R8 ;  /* 0x00007a00f1087a25 */ /* 0x000fc800078e0008 */
[C---:B------:R-:W-:Y:S02]  /*74d0*/  IMAD R5, R10.reuse, c[0x0][0x1b4], R5 ;  /* 0x00006d000a057a24 */ /* 0x040fe400078e0205 */
[----:B------:R-:W-:Y:S01]  /*74e0*/  IMAD.WIDE.U32 R12, R10, c[0x0][0x1b0], R12 ;  /* 0x00006c000a0c7a25 */ /* 0x000fe200078e000c */
[----:B------:R-:W-:-:S03]  /*74f0*/  MOV R10, R18 ;  /* 0x00000012000a7202 */ /* 0x000fc60000000f00 */
[C---:B------:R-:W-:Y:S02]  /*7500*/  IMAD R9, R241.reuse, c[0x0][0x1ec], R9 ;  /* 0x00007b00f1097a24 */ /* 0x040fe400078e0209 */
[----:B------:R-:W-:Y:S02]  /*7510*/  IMAD R11, R241, c[0x0][0x214], R19 ;  /* 0x00008500f10b7a24 */ /* 0x000fe400078e0213 */
[----:B------:R-:W-:Y:S01]  /*7520*/  IMAD R4, R6, c[0x0][0x2c4], R4 ;  /* 0x0000b10006047a24 */ /* 0x000fe200078e0204 */
[----:B------:R-:W-:Y:S01]  /*7530*/  LEA R6, R205, R226, 0x7 ;  /* 0x000000e2cd067211 */ /* 0x000fe200078e38ff */
[----:B------:R-:W-:-:S03]  /*7540*/  IMAD.IADD R13, R13, 0x1, R5 ;  /* 0x000000010d0d7824 */ /* 0x000fc600078e0205 */
[----:B------:R-:W-:-:S05]  /*7550*/  SHF.R.S32.HI R5, RZ, 0x1f, R4 ;  /* 0x0000001fff057819 */ /* 0x000fca0000011404 */
[----:B------:R-:W-:-:S04]  /*7560*/  IMAD R5, R5, c[0x0][0x1a8], RZ ;  /* 0x00006a0005057a24 */ /* 0x000fc800078e02ff */
[C---:B------:R-:W-:Y:S02]  /*7570*/  IMAD R7, R4.reuse, c[0x0][0x1ac], R5 ;  /* 0x00006b0004077a24 */ /* 0x040fe400078e0205 */
[----:B------:R-:W-:-:S04]  /*7580*/  IMAD.WIDE.U32 R4, R4, c[0x0][0x1a8], R12 ;  /* 0x00006a0004047a25 */ /* 0x000fc800078e000c */
[----:B------:R-:W-:Y:S01]  /*7590*/  IMAD.IADD R7, R5, 0x1, R7 ;  /* 0x0000000105077824 */ /* 0x000fe200078e0207 */
[----:B--2---:R-:W-:Y:S01]  /*75a0*/  @P1 SHF.R.S32.HI R3, RZ, 0x1f, R2 ;  /* 0x0000001fff031819 */ /* 0x004fe20000011402 */
[----:B------:R-:W-:Y:S01]  /*75b0*/  @!P1 IMAD.MOV.U32 R3, RZ, RZ, R63 ;  /* 0x000000ffff039224 */ /* 0x000fe200078e003f */
[----:B------:R-:W-:Y:S02]  /*75c0*/  @!P1 MOV R2, R240 ;  /* 0x000000f000029202 */ /* 0x000fe40000000f00 */
[----:B------:R-:W-:Y:S02]  /*75d0*/  ISETP.GE.AND P1, PT, R246, c[0x0][0x198], PT ;  /* 0x00006600f6007a0c */ /* 0x000fe40003f26270 */
[----:B------:R-:W-:Y:S02]  /*75e0*/  SEL R2, R2, RZ, !P0 ;  /* 0x000000ff02027207 */ /* 0x000fe40004000000 */
[----:B------:R-:W-:-:S03]  /*75f0*/  SEL R3, R3, RZ, !P0 ;  /* 0x000000ff03037207 */ /* 0x000fc60004000000 */
[----:B------:R-:W-:Y:S01]  /*7600*/  IMAD.WIDE.U32 R22, R2, c[0x0][0x1f0], R8 ;  /* 0x00007c0002167a25 */ /* 0x000fe200078e0008 */
[----:B------:R-:W-:-:S03]  /*7610*/  LEA R8, P0, R4, c[0x0][0x160], 0x1 ;  /* 0x0000580004087a11 */ /* 0x000fc600078008ff */
[----:B------:R-:W-:Y:S01]  /*7620*/  IMAD.WIDE.U32 R20, R2, c[0x0][0x218], R10 ;  /* 0x0000860002147a25 */ /* 0x000fe200078e000a */
[----:B------:R1:W-:Y:S01]  /*7630*/  STL.64 [R1+0x8], R22 ;  /* 0x0000081601007387 */ /* 0x0003e20000100a00 */
[----:B------:R-:W-:Y:S02]  /*7640*/  LEA.HI.X R7, R4, c[0x0][0x164], R7, 0x1, P0 ;  /* 0x0000590004077a11 */ /* 0x000fe400000f0c07 */
[C---:B------:R-:W-:Y:S01]  /*7650*/  IMAD R245, R3.reuse, c[0x0][0x218], RZ ;  /* 0x0000860003f57a24 */ /* 0x040fe200078e02ff */
[----:B------:R1:W-:Y:S01]  /*7660*/  STL.64 [R1], R20 ;  /* 0x0000001401007387 */ /* 0x0003e20000100a00 */
[----:B------:R-:W-:Y:S02]  /*7670*/  IMAD R248, R3, c[0x0][0x1f0], RZ ;  /* 0x00007c0003f87a24 */ /* 0x000fe400078e02ff */
[C---:B------:R-:W-:Y:S02]  /*7680*/  IMAD R245, R2.reuse, c[0x0][0x21c], R245 ;  /* 0x0000870002f57a24 */ /* 0x040fe400078e02f5 */
[----:B------:R-:W-:Y:S01]  /*7690*/  IMAD R248, R2, c[0x0][0x1f4], R248 ;  /* 0x00007d0002f87a24 */ /* 0x000fe200078e02f8 */
[----:B------:R-:W-:-:S02]  /*76a0*/  IADD3 R2, R0, -0x1, RZ ;  /* 0xffffffff00027810 */ /* 0x000fc40007ffe0ff */
[----:B------:R-:W-:Y:S01]  /*76b0*/  IADD3 R245, R21, R245, RZ ;  /* 0x000000f515f57210 */ /* 0x000fe20007ffe0ff */
[----:B------:R-:W-:Y:S01]  /*76c0*/  IMAD.IADD R248, R23, 0x1, R248 ;  /* 0x0000000117f87824 */ /* 0x000fe200078e02f8 */
[----:B------:R-:W-:Y:S05]  /*76d0*/  BRA.DIV ~URZ, `(.L_x_185) ;  /* 0x0000f6d27f007947 */ /* 0x000fea000b800000 */
[----:B------:R2:W3:Y:S02]  /*76e0*/  SHFL.IDX PT, R9, R7, RZ, 0x181f ;  /* 0x00181fff07097589 */ /* 0x0004e400000e0000 */
.L_x_304:
[----:B------:R-:W-:Y:S05]  /*76f0*/  BRA.DIV ~URZ, `(.L_x_186) ;  /* 0x0000f7227f007947 */ /* 0x000fea000b800000 */
[----:B------:R4:W1:Y:S02]  /*7700*/  SHFL.IDX PT, R3, R8, RZ, 0x181f ;  /* 0x00181fff08037589 */ /* 0x00086400000e0000 */
.L_x_305:
[----:B------:R-:W-:Y:S01]  /*7710*/  IMAD R61, R61, c[0x0][0x2c4], RZ ;  /* 0x0000b1003d3d7a24 */ /* 0x000fe200078e02ff */
[----:B------:R-:W-:Y:S01]  /*7720*/  BSSY B0, `(.L_x_187) ;  /* 0x0000011000007945 */ /* 0x000fe20003800000 */
[----:B------:R-:W-:Y:S02]  /*7730*/  SHF.R.S32.HI R5, RZ, 0x1f, R211 ;  /* 0x0000001fff057819 */ /* 0x000fe400000114d3 */
[----:B------:R-:W-:Y:S02]  /*7740*/  SHF.R.S32.HI R4, RZ, 0x1f, R212 ;  /* 0x0000001fff047819 */ /* 0x000fe400000114d4 */
[----:B------:R-:W-:-:S13]  /*7750*/  ISETP.GE.AND P0, PT, R6, R61, PT ;  /* 0x0000003d0600720c */ /* 0x000fda0003f06270 */
[----:B------:R-:W-:Y:S05]  /*7760*/  @P0 BRA `(.L_x_188) ;  /* 0x000000c000000947 */ /* 0x000fea0003800000 */
[----:B-1----:R-:W-:-:S04]  /*7770*/  LEA R12, P0, R246, R3, 0x1 ;  /* 0x00000003f60c7211 */ /* 0x002fc800078008ff */
[----:B---3--:R-:W-:Y:S02]  /*7780*/  LEA.HI.X R13, R246, R9, R15, 0x1, P0 ;  /* 0x00000009f60d7211 */ /* 0x008fe400000f0c0f */
        /* <DEDUP_REMOVED lines=10> */
.L_x_188:
[----:B------:R-:W-:Y:S05]  /*7830*/  BSYNC B0 ;  /* 0x0000000000007941 */ /* 0x000fea0003800000 */
.L_x_187:
[----:B------:R-:W-:Y:S05]  /*7840*/  BRA.DIV ~URZ, `(.L_x_189) ;  /* 0x0000f6427f007947 */ /* 0x000fea000b800000 */
[----:B---3--:R3:W2:Y:S04]  /*7850*/  SHFL.IDX PT, R9, R7, 0x1, 0x181f ;  /* 0x00381f0007097f89 */ /* 0x0086a800000e0000 */
[----:B-1----:R3:W1:Y:S02]  /*7860*/  SHFL.IDX PT, R10, R8, 0x1, 0x181f ;  /* 0x00381f00080a7f89 */ /* 0x00266400000e0000 */
.L_x_306:
[----:B------:R-:W-:Y:S01]  /*7870*/  IADD3 R3, R6, 0x20, RZ ;  /* 0x0000002006037810 */ /* 0x000fe20007ffe0ff */
[----:B------:R-:W-:Y:S03]  /*7880*/  BSSY B0, `(.L_x_190) ;  /* 0x000000f000007945 */ /* 0x000fe60003800000 */
[----:B------:R-:W-:-:S13]  /*7890*/  ISETP.GE.AND P0, PT, R3, R61, PT ;  /* 0x0000003d0300720c */ /* 0x000fda0003f06270 */
[----:B------:R-:W-:Y:S05]  /*78a0*/  @P0 BRA `(.L_x_191) ;  /* 0x000000c000000947 */ /* 0x000fea0003800000 */
[----:B-1----:R-:W-:-:S04]  /*78b0*/  LEA R18, P0, R246, R10, 0x1 ;  /* 0x0000000af6127211 */ /* 0x002fc800078008ff */
        /* <DEDUP_REMOVED lines=11> */
.L_x_191:
[----:B------:R-:W-:Y:S05]  /*7970*/  BSYNC B0 ;  /* 0x0000000000007941 */ /* 0x000fea0003800000 */
.L_x_190:
[----:B------:R-:W-:Y:S05]  /*7980*/  BRA.DIV ~URZ, `(.L_x_192) ;  /* 0x0000f5c27f007947 */ /* 0x000fea000b800000 */
[----:B--2---:R2:W3:Y:S02]  /*7990*/  SHFL.IDX PT, R9, R7, 0x2, 0x181f ;  /* 0x00581f0007097f89 */ /* 0x0044e400000e0000 */
.L_x_307:
[----:B------:R-:W-:Y:S05]  /*79a0*/  BRA.DIV ~URZ, `(.L_x_193) ;  /* 0x0000f6127f007947 */ /* 0x000fea000b800000 */
[----:B-1----:R1:W2:Y:S02]  /*79b0*/  SHFL.IDX PT, R10, R8, 0x2, 0x181f ;  /* 0x00581f00080a7f89 */ /* 0x0022a400000e0000 */
.L_x_308:
[----:B------:R-:W-:Y:S01]  /*79c0*/  IADD3 R3, R6, 0x40, RZ ;  /* 0x0000004006037810 */ /* 0x000fe20007ffe0ff */
[----:B------:R-:W-:Y:S03]  /*79d0*/  BSSY B0, `(.L_x_194) ;  /* 0x000000f000007945 */ /* 0x000fe60003800000 */
[----:B------:R-:W-:-:S13]  /*79e0*/  ISETP.GE.AND P0, PT, R3, R61, PT ;  /* 0x0000003d0300720c */ /* 0x000fda0003f06270 */
[----:B------:R-:W-:Y:S05]  /*79f0*/  @P0 BRA `(.L_x_195) ;  /* 0x000000c000000947 */ /* 0x000fea0003800000 */
[----:B--2---:R-:W-:-:S04]  /*7a00*/  LEA R18, P0, R246, R10, 0x1 ;  /* 0x0000000af6127211 */ /* 0x004fc800078008ff */
        /* <DEDUP_REMOVED lines=11> */
.L_x_195:
[----:B------:R-:W-:Y:S05]  /*7ac0*/  BSYNC B0 ;  /* 0x0000000000007941 */ /* 0x000fea0003800000 */
.L_x_194:
[----:B------:R-:W-:Y:S05]  /*7ad0*/  BRA.DIV ~URZ, `(.L_x_196) ;  /* 0x0000f5427f007947 */ /* 0x000fea000b800000 */
[----:B--23--:R-:W2:Y:S04]  /*7ae0*/  SHFL.IDX PT, R7, R7, 0x3, 0x181f ;  /* 0x00781f0007077f89 */ /* 0x00cea800000e0000 */
[----:B-1--4-:R-:W1:Y:S02]  /*7af0*/  SHFL.IDX PT, R8, R8, 0x3, 0x181f ;  /* 0x00781f0008087f89 */ /* 0x012e6400000e0000 */
.L_x_309:
[----:B------:R-:W3:Y:S01]  /*7b00*/  LDL.64 R76, [R1+0x8] ;  /* 0x00000800014c7983 */ /* 0x000ee20000100a00 */
[----:B------:R-:W-:Y:S01]  /*7b10*/  IADD3 R6, R6, 0x60, RZ ;  /* 0x0000006006067810 */ /* 0x000fe20007ffe0ff */
[----:B------:R-:W-:Y:S01]  /*7b20*/  IMAD.IADD R9, R62, 0x1, -R226 ;  /* 0x000000013e097824 */ /* 0x000fe200078e0ae2 */
[----:B------:R-:W-:Y:S02]  /*7b30*/  SHF.R.S32.HI R3, RZ, 0x1f, R2 ;  /* 0x0000001fff037819 */ /* 0x000fe40000011402 */
[----:B------:R-:W-:Y:S01]  /*7b40*/  ISETP.GE.AND P2, PT, R6, R61, PT ;  /* 0x0000003d0600720c */ /* 0x000fe20003f46270 */
[----:B------:R-:W-:-:S02]  /*7b50*/  IMAD R9, R2, -0x40, R9 ;  /* 0xffffffc002097824 */ /* 0x000fc400078e0209 */
[----:B------:R-:W-:-:S04]  /*7b60*/  IMAD R6, R3, c[0x0][0x1e0], RZ ;  /* 0x0000780003067a24 */ /* 0x000fc800078e02ff */
[----:B------:R-:W-:-:S06]  /*7b70*/  IMAD R6, R2, c[0x0][0x1e4], R6 ;  /* 0x0000790002067a24 */ /* 0x000fcc00078e0206 */
[----:B-1----:R-:W-:-:S04]  /*7b80*/  @!P2 LEA R10, P0, R246, R8, 0x1 ;  /* 0x00000008f60aa211 */ /* 0x002fc800078008ff */
[----:B--2---:R-:W-:Y:S01]  /*7b90*/  @!P2 LEA.HI.X R11, R246, R7, R15, 0x1, P0 ;  /* 0x00000007f60ba211 */ /* 0x004fe200000f0c0f */
[----:B------:R-:W-:-:S04]  /*7ba0*/  IMAD.WIDE.U32 R14, R2, c[0x0][0x1e0], RZ ;  /* 0x00007800020e7a25 */ /* 0x000fc800078e00ff */
[----:B------:R-:W-:Y:S01]  /*7bb0*/  @!PT LDS RZ, [RZ] ;  /* 0x00000000fffff984 */ /* 0x000fe20000000800 */
[----:B------:R-:W-:Y:S01]  /*7bc0*/  @!PT LDS RZ, [RZ] ;  /* 0x00000000fffff984 */ /* 0x000fe20000000800 */
[----:B------:R-:W-:Y:S01]  /*7bd0*/  @!PT LDS RZ, [RZ] ;  /* 0x00000000fffff984 */ /* 0x000fe20000000800 */
[----:B------:R1:W-:Y:S02]  /*7be0*/  @!P2 LDGSTS.E.BYPASS.LTC128B.128 [R217+0xf100], [R10.64], !P1 ;  /* 0x0f1000000ad9afae */ /* 0x0003e4000c901d46 */
[----:B-1----:R-:W-:-:S04]  /*7bf0*/  @!P2 LEA R10, P0, R212, R8, 0x1 ;  /* 0x00000008d40aa211 */ /* 0x002fc800078008ff */
[----:B------:R-:W-:Y:S02]  /*7c00*/  @!P2 LEA.HI.X R11, R212, R7, R4, 0x1, P0 ;  /* 0x00000007d40ba211 */ /* 0x000fe400000f0c04 */
[----:B------:R-:W-:-:S03]  /*7c10*/  @!P2 LEA R12, P0, R211, R8, 0x1 ;  /* 0x00000008d30ca211 */ /* 0x000fc600078008ff */
[----:B------:R1:W-:Y:S01]  /*7c20*/  @!P2 LDGSTS.E.BYPASS.LTC128B.128 [R217+0x13100], [R10.64], !P5 ;  /* 0x131000000ad9afae */ /* 0x0003e2000e901d46 */
[----:B------:R-:W-:Y:S01]  /*7c30*/  @!P2 LEA.HI.X R13, R211, R7, R5, 0x1, P0 ;  /* 0x00000007d30da211 */ /* 0x000fe200000f0c05 */
[----:B------:R-:W-:Y:S01]  /*7c40*/  IMAD.IADD R5, R15, 0x1, R6 ;  /* 0x000000010f057824 */ /* 0x000fe200078e0206 */
[----:B------:R-:W-:Y:S01]  /*7c50*/  LOP3.LUT P5, RZ, R243, 0x1, RZ, 0xc0, !PT ;  /* 0x00000001f3ff7812 */ /* 0x000fe200078ac0ff */
[----:B------:R-:W-:Y:S02]  /*7c60*/  IMAD.MOV.U32 R6, RZ, RZ, 0x20 ;  /* 0x00000020ff067424 */ /* 0x000fe400078e00ff */
[----:B------:R1:W-:Y:S04]  /*7c70*/  @!P2 LDGSTS.E.BYPASS.LTC128B.128 [R217+0x17100], [R12.64], !P4 ;  /* 0x171000000cd9afae */ /* 0x0003e8000e101d46 */
[----:B------:R-:W0:Y:S01]  /*7c80*/  LDGDEPBAR ;  /* 0x00000000000079af */ /* 0x000e220000000000 */
[----:B------:R-:W-:Y:S03]  /*7c90*/  WARPSYNC 0xffffffff ;  /* 0xffffffff00007948 */ /* 0x000fe60003800000 */
[----:B------:R-:W-:Y:S01]  /*7ca0*/  BAR.SYNC.DEFER_BLOCKING 0x0 ;  /* 0x0000000000007b1d */ /* 0x000fe20000010000 */
[----:B---3--:R-:W-:-:S04]  /*7cb0*/  LEA R4, P0, R14, R76, 0x6 ;  /* 0x0000004c0e047211 */ /* 0x008fc800078030ff */
[----:B------:R-:W-:Y:S01]  /*7cc0*/  LEA.HI.X R5, R14, R248, R5, 0x6, P0 ;  /* 0x000000f80e057211 */ /* 0x000fe200000f3405 */
[----:B------:R-:W-:Y:S01]  /*7cd0*/  IMAD.WIDE.U32 R14, R6, c[0x0][0x1e0], RZ ;  /* 0x00007800060e7a25 */ /* 0x000fe200078e00ff */
[----:B------:R-:W-:-:S03]  /*7ce0*/  ISETP.GE.AND P0, PT, R9, 0x21, PT ;  /* 0x000000210900780c */ /* 0x000fc60003f06270 */
[----:B------:R-:W-:-:S10]  /*7cf0*/  IMAD R6, R6, c[0x0][0x1e4], RZ ;  /* 0x0000790006067a24 */ /* 0x000fd400078e02ff */
[----:B------:R-:W-:-:S04]  /*7d00*/  @P0 IADD3 R7, P1, R4, R14, RZ ;  /* 0x0000000e04070210 */ /* 0x000fc80007f3e0ff */
[----:B------:R-:W-:Y:S02]  /*7d10*/  @P0 IADD3.X R6, R5, R15, R6, P1, !PT ;  /* 0x0000000f05060210 */ /* 0x000fe40000ffe406 */
[----:B------:R-:W-:-:S13]  /*7d20*/  ISETP.GE.AND P1, PT, R9, 0x1, PT ;  /* 0x000000010900780c */ /* 0x000fda0003f26270 */
[----:B------:R-:W-:-:S04]  /*7d30*/  @P1 LEA R8, P3, R4, c[0x0][0x1c8], 0x1 ;  /* 0x0000720004081a11 */ /* 0x000fc800078608ff */
[----:B------:R-:W-:Y:S02]  /*7d40*/  @P1 LEA.HI.X R9, R4, c[0x0][0x1cc], R5, 0x1, P3 ;  /* 0x0000730004091a11 */ /* 0x000fe400018f0c05 */
[----:B------:R-:W-:-:S04]  /*7d50*/  @P0 LEA R4, P3, R7, c[0x0][0x1c8], 0x1 ;  /* 0x0000720007040a11 */ /* 0x000fc800078608ff */
[----:B------:R-:W-:Y:S02]  /*7d60*/  @P0 LEA.HI.X R5, R7, c[0x0][0x1cc], R6, 0x1, P3 ;  /* 0x0000730007050a11 */ /* 0x000fe400018f0c06 */
[----:B------:R-:W-:-:S13]  /*7d70*/  LOP3.LUT P3, RZ, R243, 0x2, RZ, 0xc0, !PT ;  /* 0x00000002f3ff7812 */ /* 0x000fda000786c0ff */
[----:B------:R-:W-:Y:S01]  /*7d80*/  @!PT LDS RZ, [RZ] ;  /* 0x00000000fffff984 */ /* 0x000fe20000000800 */
[----:B------:R-:W-:Y:S01]  /*7d90*/  @!PT LDS RZ, [RZ] ;  /* 0x00000000fffff984 */ /* 0x000fe20000000800 */
[----:B------:R-:W-:Y:S01]  /*7da0*/  @!PT LDS RZ, [RZ] ;  /* 0x00000000fffff984 */ /* 0x000fe20000000800 */
[----:B------:R1:W-:Y:S04]  /*7db0*/  @P1 LDGSTS.E.BYPASS.LTC128B.128 [R217+0x6100], [R8.64], !P3 ;  /* 0x0610000008d91fae */ /* 0x0003e8000d901d46 */
[----:B------:R1:W-:Y:S04]  /*7dc0*/  @P1 LDGSTS.E.BYPASS.LTC128B.128 [R217+0x8100], [R8.64+0x80], !P5 ;  /* 0x0810008008d91fae */ /* 0x0003e8000e901d46 */
[----:B------:R1:W-:Y:S04]  /*7dd0*/  @P1 LDGSTS.E.BYPASS.LTC128B.128 [R217+0xa100], [R8.64+0x100], !P6 ;  /* 0x0a10010008d91fae */ /* 0x0003e8000f101d46 */
[----:B------:R1:W-:Y:S04]  /*7de0*/  @P0 LDGSTS.E.BYPASS.LTC128B.128 [R217+0x7100], [R4.64], !P3 ;  /* 0x0710000004d90fae */ /* 0x0003e8000d901d46 */
[----:B------:R1:W-:Y:S04]  /*7df0*/  @P0 LDGSTS.E.BYPASS.LTC128B.128 [R217+0x9100], [R4.64+0x80], !P5 ;  /* 0x0910008004d90fae */ /* 0x0003e8000e901d46 */
[----:B------:R1:W-:Y:S01]  /*7e00*/  @P0 LDGSTS.E.BYPASS.LTC128B.128 [R217+0xb100], [R4.64+0x100], !P6 ;  /* 0x0b10010004d90fae */ /* 0x0003e2000f101d46 */
[----:B------:R-:W-:-:S03]  /*7e10*/  ISETP.LT.AND P0, PT, RZ, c[0x0][0x27c], PT ;  /* 0x00009f00ff007a0c */ /* 0x000fc60003f01270 */
[----:B------:R-:W0:Y:S10]  /*7e20*/  LDGDEPBAR ;  /* 0x00000000000079af */ /* 0x000e340000000000 */
[----:B------:R-:W-:Y:S05]  /*7e30*/  @P0 BRA `(.L_x_197) ;  /* 0x0000002000000947 */ /* 0x000fea0003800000 */
[----:B------:R-:W-:-:S04]  /*7e40*/  DEPBAR.LE SB0, 0x1 ;  /* 0x000080400000791a */ /* 0x000fc80000000000 */
[----:B------:R-:W-:Y:S05]  /*7e50*/  BRA `(.L_x_198) ;  /* 0x000056a000007947 */ /* 0x000fea0003800000 */
.L_x_197:
[----:B-1---5:R-:W-:Y:S01]  /*7e60*/  SHF.R.S32.HI R5, RZ, 0x1f, R60 ;  /* 0x0000001fff057819 */ /* 0x022fe2000001143c */
[----:B------:R-:W-:Y:S01]  /*7e70*/  ULDC.U8 UR4, c[0x0][0x298] ;  /* 0x0000a60000047ab9 */ /* 0x000fe20000000000 */
[----:B------:R-:W-:Y:S01]  /*7e80*/  IMAD.WIDE.U32 R22, R60, c[0x0][0x280], RZ ;  /* 0x0000a0003c167a25 */ /* 0x000fe200078e00ff */
[----:B------:R-:W-:Y:S01]  /*7e90*/  ISETP.NE.AND P2, PT, RZ, UR4, PT ;  /* 0x00000004ff007c0c */ /* 0x000fe2000bf45270 */
[----:B------:R-:W-:Y:S02]  /*7ea0*/  BSSY B2, `(.L_x_198) ;  /* 0x0000565000027945 */ /* 0x000fe40003800000 */
[C---:B------:R-:W-:Y:S01]  /*7eb0*/  IMAD R4, R5.reuse, c[0x0][0x280], RZ ;  /* 0x0000a00005047a24 */ /* 0x040fe200078e02ff */
[----:B------:R-:W-:Y:S01]  /*7ec0*/  LEA R8, P1, R22, c[0x0][0x270], 0x1 ;  /* 0x00009c0016087a11 */ /* 0x000fe200078208ff */
[----:B------:R-:W-:Y:S02]  /*7ed0*/  IMAD R5, R5, c[0x0][0x290], RZ ;  /* 0x0000a40005057a24 */ /* 0x000fe400078e02ff */
[----:B------:R-:W-:-:S04]  /*7ee0*/  IMAD.WIDE.U32 R6, R60, c[0x0][0x290], RZ ;  /* 0x0000a4003c067a25 */ /* 0x000fc800078e00ff */
[C---:B------:R-:W-:Y:S02]  /*7ef0*/  IMAD R4, R60.reuse, c[0x0][0x284], R4 ;  /* 0x0000a1003c047a24 */ /* 0x040fe400078e0204 */
[----:B------:R-:W-:Y:S01]  /*7f00*/  IMAD R60, R60, c[0x0][0x294], R5 ;  /* 0x0000a5003c3c7a24 */ /* 0x000fe200078e0205 */
[----:B------:R-:W-:Y:S02]  /*7f10*/  LEA R5, P0, R6, c[0x0][0x288], 0x1 ;  /* 0x0000a20006057a11 */ /* 0x000fe400078008ff */
[----:B------:R-:W-:Y:S02]  /*7f20*/  IADD3 R4, R4, R23, RZ ;  /* 0x0000001704047210 */ /* 0x000fe40007ffe0ff */
[----:B------:R-:W-:Y:S02]  /*7f30*/  IADD3 R20, R60, R7, RZ ;  /* 0x000000073c147210 */ /* 0x000fe40007ffe0ff */
[----:B------:R-:W-:Y:S02]  /*7f40*/  LEA.HI.X R22, R22, c[0x0][0x274], R4, 0x1, P1 ;  /* 0x00009d0016167a11 */ /* 0x000fe400008f0c04 */
[----:B------:R-:W-:-:S02]  /*7f50*/  LEA.HI.X R20, R6, c[0x0][0x28c], R20, 0x1, P0 ;  /* 0x0000a30006147a11 */ /* 0x000fc400000f0c14 */
[----:B------:R-:W-:Y:S01]  /*7f60*/  LEA R4, R205, R225, 0x7 ;  /* 0x000000e1cd047211 */ /* 0x000fe200078e38ff */
[----:B------:R-:W-:Y:S05]  /*7f70*/  @!P2 BRA `(.L_x_199) ;  /* 0x000029e00000a947 */ /* 0x000fea0003800000 */
[----:B------:R-:W-:Y:S01]  /*7f80*/  ISETP.GE.AND P0, PT, R4, R61, PT ;  /* 0x0000003d0400720c */ /* 0x000fe20003f06270 */
[----:B------:R-:W1:Y:S01]  /*7f90*/  SHFL.IDX PT, R23, R22, RZ, 0x1c1f ;  /* 0x001c1fff16177589 */ /* 0x000e6200000e0000 */
[----:B------:R-:W-:Y:S01]  /*7fa0*/  BSSY B0, `(.L_x_200) ;  /* 0x0000054000007945 */ /* 0x000fe20003800000 */
[----:B------:R-:W-:Y:S01]  /*7fb0*/  CS2R R36, SRZ ;  /* 0x0000000000247805 */ /* 0x000fe2000001ff00 */
[----:B------:R-:W-:Y:S01]  /*7fc0*/  CS2R R10, SRZ ;  /* 0x00000000000a7805 */ /* 0x000fe2000001ff00 */
[----:B------:R-:W2:Y:S01]  /*7fd0*/  SHFL.IDX PT, R21, R20, RZ, 0x1c1f ;  /* 0x001c1fff14157589 */ /* 0x000ea200000e0000 */
[----:B------:R-:W-:Y:S01]  /*7fe0*/  CS2R R14, SRZ ;  /* 0x00000000000e7805 */ /* 0x000fe2000001ff00 */
[----:B------:R-:W-:Y:S01]  /*7ff0*/  CS2R R18, SRZ ;  /* 0x0000000000127805 */ /* 0x000fe2000001ff00 */
[----:B------:R-:W-:Y:S01]  /*8000*/  CS2R R24, SRZ ;  /* 0x0000000000187805 */ /* 0x000fe2000001ff00 */
[----:B------:R3:W4:Y:S01]  /*8010*/  SHFL.IDX PT, R22, R8, RZ, 0x1c1f ;  /* 0x001c1fff08167589 */ /* 0x00072200000e0000 */
[----:B------:R-:W-:Y:S01]  /*8020*/  CS2R R26, SRZ ;  /* 0x00000000001a7805 */ /* 0x000fe2000001ff00 */
[----:B------:R-:W-:Y:S01]  /*8030*/  CS2R R54, SRZ ;  /* 0x0000000000367805 */ /* 0x000fe2000001ff00 */
[----:B------:R-:W-:Y:S01]  /*8040*/  CS2R R6, SRZ ;  /* 0x0000000000067805 */ /* 0x000fe2000001ff00 */
[----:B------:R5:W1:Y:S01]  /*8050*/  SHFL.IDX PT, R20, R5, RZ, 0x1c1f ;  /* 0x001c1fff05147589 */ /* 0x000a6200000e0000 */
[----:B------:R-:W-:Y:S01]  /*8060*/  CS2R R12, SRZ ;  /* 0x00000000000c7805 */ /* 0x000fe2000001ff00 */
[----:B------:R-:W-:Y:S01]  /*8070*/  CS2R R34, SRZ ;  /* 0x0000000000227805 */ /* 0x000fe2000001ff00 */
[----:B---3--:R-:W-:Y:S01]  /*8080*/  CS2R R8, SRZ ;  /* 0x0000000000087805 */ /* 0x008fe2000001ff00 */
[----:B-----5:R-:W-:Y:S01]  /*8090*/  CS2R R4, SRZ ;  /* 0x0000000000047805 */ /* 0x020fe2000001ff00 */
[----:B------:R-:W-:Y:S05]  /*80a0*/  @P0 BRA `(.L_x_201) ;  /* 0x0000043000000947 */ /* 0x000fea0003800000 */
[C---:B-12-4-:R-:W-:Y:S01]  /*80b0*/  ISETP.GE.AND P1, PT, R136.reuse, c[0x0][0x27c], PT ;  /* 0x00009f0088007a0c */ /* 0x056fe20003f26270 */
[----:B------:R-:W-:Y:S01]  /*80c0*/  IMAD.SHL.U32 R7, R136, 0x2, RZ ;  /* 0x0000000288077824 */ /* 0x000fe200078e00ff */
[C---:B------:R-:W-:Y:S01]  /*80d0*/  ISETP.GE.AND P0, PT, R133.reuse, c[0x0][0x27c], PT ;  /* 0x00009f0085007a0c */ /* 0x040fe20003f06270 */
[----:B------:R-:W-:Y:S01]  /*80e0*/  IMAD.SHL.U32 R5, R133, 0x2, RZ ;  /* 0x0000000285057824 */ /* 0x000fe200078e00ff */
[----:B------:R-:W-:Y:S01]  /*80f0*/  SHF.R.S32.HI R6, RZ, 0x1f, R136 ;  /* 0x0000001fff067819 */ /* 0x000fe20000011488 */
[----:B------:R-:W-:Y:S01]  /*8100*/  CS2R R18, SRZ ;  /* 0x0000000000127805 */ /* 0x000fe2000001ff00 */
[----:B------:R-:W-:Y:S01]  /*8110*/  CS2R R8, SRZ ;  /* 0x0000000000087805 */ /* 0x000fe2000001ff00 */
[----:B------:R-:W-:-:S02]  /*8120*/  SHF.R.S32.HI R4, RZ, 0x1f, R133 ;  /* 0x0000001fff047819 */ /* 0x000fc40000011485 */
[----:B------:R-:W-:Y:S02]  /*8130*/  SHF.L.U64.HI R6, R136, 0x1, R6 ;  /* 0x0000000188067819 */ /* 0x000fe40000010206 */
[----:B------:R-:W-:Y:S02]  /*8140*/  SHF.L.U64.HI R4, R133, 0x1, R4 ;  /* 0x0000000185047819 */ /* 0x000fe40000010204 */
[-C--:B------:R-:W-:Y:S02]  /*8150*/  @!P1 IADD3 R10, P2, R22, R7.reuse, RZ ;  /* 0x00000007160a9210 */ /* 0x080fe40007f5e0ff */
[----:B------:R-:W-:-:S03]  /*8160*/  @!P1 IADD3 R14, P3, R20, R7, RZ ;  /* 0x00000007140e9210 */ /* 0x000fc60007f7e0ff */
[--C-:B------:R-:W-:Y:S01]  /*8170*/  @!P1 IMAD.X R11, R23, 0x1, R6.reuse, P2 ;  /* 0x00000001170b9824 */ /* 0x100fe200010e0606 */
[----:B------:R-:W-:Y:S01]  /*8180*/  @!P0 IADD3 R12, P2, R22, R5, RZ ;  /* 0x00000005160c8210 */ /* 0x000fe20007f5e0ff */
[----:B------:R-:W-:Y:S01]  /*8190*/  @!P1 IMAD.X R15, R21, 0x1, R6, P3 ;  /* 0x00000001150f9824 */ /* 0x000fe200018e0606 */
[----:B------:R-:W-:Y:S02]  /*81a0*/  ISETP.GE.AND P3, PT, R135, c[0x0][0x27c], PT ;  /* 0x00009f0087007a0c */ /* 0x000fe40003f66270 */
[----:B------:R1:W5:Y:S01]  /*81b0*/  @!P1 LD.E.64 R18, [R10.64] ;  /* 0x000000060a129980 */ /* 0x000362000c101b00 */
[----:B------:R-:W-:-:S03]  /*81c0*/  @!P0 IMAD.X R13, R23, 0x1, R4, P2 ;  /* 0x00000001170d8824 */ /* 0x000fc600010e0604 */
[----:B------:R2:W5:Y:S01]  /*81d0*/  @!P1 LD.E.64 R8, [R14.64] ;  /* 0x000000060e089980 */ /* 0x000562000c101b00 */
[----:B------:R-:W-:Y:S01]  /*81e0*/  CS2R R6, SRZ ;  /* 0x0000000000067805 */ /* 0x000fe2000001ff00 */
[----:B------:R-:W-:Y:S02]  /*81f0*/  ISETP.GE.AND P2, PT, R134, c[0x0][0x27c], PT ;  /* 0x00009f0086007a0c */ /* 0x000fe40003f46270 */
[----:B-1----:R-:W-:Y:S01]  /*8200*/  @!P0 IADD3 R10, P1, R20, R5, RZ ;  /* 0x00000005140a8210 */ /* 0x002fe20007f3e0ff */
[----:B--2---:R-:W-:-:S04]  /*8210*/  CS2R R14, SRZ ;  /* 0x00000000000e7805 */ /* 0x004fc8000001ff00 */
[----:B------:R-:W-:Y:S01]  /*8220*/  @!P0 IMAD.X R11, R21, 0x1, R4, P1 ;  /* 0x00000001150b8824 */ /* 0x000fe200008e0604 */
[----:B------:R-:W-:Y:S01]  /*8230*/  SHF.R.S32.HI R5, RZ, 0x1f, R135 ;  /* 0x0000001fff057819 */ /* 0x000fe20000011487 */
[C---:B------:R-:W-:Y:S01]  /*8240*/  IMAD.SHL.U32 R4, R135.reuse, 0x2, RZ ;  /* 0x0000000287047824 */ /* 0x040fe200078e00ff */
[----:B------:R1:W5:Y:S02]  /*8250*/  @!P0 LD.E.64 R14, [R12.64] ;  /* 0x000000060c0e8980 */ /* 0x000364000c101b00 */
[----:B------:R-:W-:Y:S02]  /*8260*/  SHF.L.U64.HI R5, R135, 0x1, R5 ;  /* 0x0000000187057819 */ /* 0x000fe40000010205 */
[----:B------:R2:W5:Y:S01]  /*8270*/  @!P0 LD.E.64 R6, [R10.64] ;  /* 0x000000060a068980 */ /* 0x000562000c101b00 */
[----:B------:R-:W-:Y:S01]  /*8280*/  @!P3 IADD3 R24, P1, R22, R4, RZ ;  /* 0x000000041618b210 */ /* 0x000fe20007f3e0ff */
[----:B------:R-:W-:Y:S01]  /*8290*/  CS2R R26, SRZ ;  /* 0x00000000001a7805 */ /* 0x000fe2000001ff00 */
[----:B------:R-:W-:-:S03]  /*82a0*/  CS2R R34, SRZ ;  /* 0x0000000000227805 */ /* 0x000fc6000001ff00 */
[----:B------:R-:W-:Y:S01]  /*82b0*/  @!P3 IMAD.X R25, R23, 0x1, R5, P1 ;  /* 0x000000011719b824 */ /* 0x000fe200008e0605 */
[----:B------:R-:W-:-:S13]  /*82c0*/  ISETP.GE.AND P1, PT, R138, c[0x0][0x27c], PT ;  /* 0x00009f008a007a0c */ /* 0x000fda0003f26270 */
[----:B------:R-:W-:Y:S01]  /*82d0*/  @!P1 IMAD.WIDE R32, R138, 0x2, R22 ;  /* 0x000000028a209825 */ /* 0x000fe200078e0216 */
[----:B-1----:R-:W-:Y:S02]  /*82e0*/  @!P3 IADD3 R12, P0, R20, R4, RZ ;  /* 0x00000004140cb210 */ /* 0x002fe40007f1e0ff */
[----:B------:R-:W-:Y:S01]  /*82f0*/  SHF.R.S32.HI R4, RZ, 0x1f, R132 ;  /* 0x0000001fff047819 */ /* 0x000fe20000011484 */
[----:B--2---:R-:W-:Y:S01]  /*8300*/  IMAD.SHL.U32 R11, R134, 0x2, RZ ;  /* 0x00000002860b7824 */ /* 0x004fe200078e00ff */
[----:B------:R-:W-:Y:S01]  /*8310*/  SHF.R.S32.HI R10, RZ, 0x1f, R134 ;  /* 0x0000001fff0a7819 */ /* 0x000fe20000011486 */
[----:B------:R-:W-:Y:S01]  /*8320*/  @!P3 IMAD.X R13, R21, 0x1, R5, P0 ;  /* 0x00000001150db824 */ /* 0x000fe200000e0605 */
[----:B------:R1:W5:Y:S01]  /*8330*/  @!P1 LD.E.64 R26, [R32.64] ;  /* 0x00000006201a9980 */ /* 0x000362000c101b00 */
[----:B------:R-:W-:Y:S01]  /*8340*/  IMAD.SHL.U32 R5, R132, 0x2, RZ ;  /* 0x0000000284057824 */ /* 0x000fe200078e00ff */
[----:B------:R-:W-:Y:S02]  /*8350*/  SHF.L.U64.HI R10, R134, 0x1, R10 ;  /* 0x00000001860a7819 */ /* 0x000fe4000001020a */
[----:B------:R-:W-:-:S05]  /*8360*/  @!P2 IADD3 R30, P0, R22, R11, RZ ;  /* 0x0000000b161ea210 */ /* 0x000fca0007f1e0ff */
[----:B------:R-:W-:Y:S01]  /*8370*/  @!P2 IMAD.X R31, R23, 0x1, R10, P0 ;  /* 0x00000001171fa824 */ /* 0x000fe200000e060a */
[----:B------:R-:W-:-:S05]  /*8380*/  @!P2 IADD3 R28, P0, R20, R11, RZ ;  /* 0x0000000b141ca210 */ /* 0x000fca0007f1e0ff */
[----:B------:R-:W-:Y:S01]  /*8390*/  @!P2 IMAD.X R29, R21, 0x1, R10, P0 ;  /* 0x00000001151da824 */ /* 0x000fe200000e060a */
[----:B------:R-:W-:Y:S01]  /*83a0*/  ISETP.GE.AND P0, PT, R132, c[0x0][0x27c], PT ;  /* 0x00009f0084007a0c */ /* 0x000fe20003f06270 */
[----:B------:R-:W-:Y:S01]  /*83b0*/  @!P1 IMAD.WIDE R10, R138, 0x2, R20 ;  /* 0x000000028a0a9825 */ /* 0x000fe200078e0214 */
[----:B------:R-:W-:-:S04]  /*83c0*/  SHF.L.U64.HI R4, R132, 0x1, R4 ;  /* 0x0000000184047819 */ /* 0x000fc80000010204 */
[----:B------:R2:W5:Y:S07]  /*83d0*/  @!P1 LD.E.64 R34, [R10.64] ;  /* 0x000000060a229980 */ /* 0x00056e000c101b00 */
[----:B------:R-:W-:-:S05]  /*83e0*/  @!P0 IADD3 R22, P1, R22, R5, RZ ;  /* 0x0000000516168210 */ /* 0x000fca0007f3e0ff */
[----:B------:R-:W-:Y:S01]  /*83f0*/  @!P0 IMAD.X R23, R23, 0x1, R4, P1 ;  /* 0x0000000117178824 */ /* 0x000fe200008e0604 */
[----:B------:R-:W-:-:S05]  /*8400*/  @!P0 IADD3 R20, P1, R20, R5, RZ ;  /* 0x0000000514148210 */ /* 0x000fca0007f3e0ff */
[----:B------:R-:W-:Y:S02]  /*8410*/  @!P0 IMAD.X R21, R21, 0x1, R4, P1 ;  /* 0x0000000115158824 */ /* 0x000fe400008e0604 */
[----:B------:R-:W-:Y:S01]  /*8420*/  CS2R R4, SRZ ;  /* 0x0000000000047805 */ /* 0x000fe2000001ff00 */
[----:B--2---:R-:W-:-:S05]  /*8430*/  CS2R R10, SRZ ;  /* 0x00000000000a7805 */ /* 0x004fca000001ff00 */
[----:B------:R2:W5:Y:S01]  /*8440*/  @!P3 LD.E.64 R4, [R12.64] ;  /* 0x000000060c04b980 */ /* 0x000562000c101b00 */
[----:B------:R-:W-:Y:S01]  /*8450*/  CS2R R36, SRZ ;  /* 0x0000000000247805 */ /* 0x000fe2000001ff00 */
[----:B------:R-:W-:Y:S02]  /*8460*/  CS2R R54, SRZ ;  /* 0x0000000000367805 */ /* 0x000fe4000001ff00 */
[----:B------:R3:W5:Y:S04]  /*8470*/  @!P3 LD.E.64 R10, [R24.64] ;  /* 0x00000006180ab980 */ /* 0x000768000c101b00 */
[----:B------:R1:W5:Y:S04]  /*8480*/  @!P0 LD.E.64 R36, [R22.64] ;  /* 0x0000000616248980 */ /* 0x000368000c101b00 */
[----:B------:R1:W5:Y:S01]  /*8490*/  @!P0 LD.E.64 R54, [R20.64] ;  /* 0x0000000614368980 */ /* 0x000362000c101b00 */
[----:B--2---:R-:W-:Y:S01]  /*84a0*/  CS2R R12, SRZ ;  /* 0x00000000000c7805 */ /* 0x004fe2000001ff00 */
[----:B---3--:R-:W-:-:S05]  /*84b0*/  CS2R R24, SRZ ;  /* 0x0000000000187805 */ /* 0x008fca000001ff00 */
[----:B------:R1:W5:Y:S04]  /*84c0*/  @!P2 LD.E.64 R12, [R28.64] ;  /* 0x000000061c0ca980 */ /* 0x000368000c101b00 */
[----:B------:R1:W5:Y:S02]  /*84d0*/  @!P2 LD.E.64 R24, [R30.64] ;  /* 0x000000061e18a980 */ /* 0x000364000c101b00 */
.L_x_201:
[----:B-12-4-:R-:W-:Y:S05]  /*84e0*/  BSYNC B0 ;  /* 0x0000000000007941 */ /* 0x016fea0003800000 */
.L_x_200:
[----:B-----5:R-:W-:Y:S01]  /*84f0*/  IMAD.MOV.U32 R33, RZ, RZ, R34 ;  /* 0x000000ffff217224 */ /* 0x020fe200078e0022 */
[----:B------:R-:W-:Y:S01]  /*8500*/  SHF.R.U64 R30, R34, 0x10, R35 ;  /* 0x00000010221e7819 */ /* 0x000fe20000001223 */
[----:B------:R-:W-:Y:S01]  /*8510*/  IMAD R61, R205, -0x80, R61 ;  /* 0xffffff80cd3d7824 */ /* 0x000fe200078e023d */
[----:B------:R-:W-:Y:S01]  /*8520*/  SHF.R.U64 R28, R24, 0x10, R25 ;  /* 0x00000010181c7819 */ /* 0x000fe20000001219 */
[----:B------:R-:W-:Y:S01]  /*8530*/  IMAD.MOV.U32 R50, RZ, RZ, R24 ;  /* 0x000000ffff327224 */ /* 0x000fe200078e0018 */
[----:B------:R-:W-:Y:S01]  /*8540*/  PRMT R30, R33, 0x5410, R30 ;  /* 0x00005410211e7816 */ /* 0x000fe2000000001e */
[----:B------:R-:W-:Y:S01]  /*8550*/  IMAD.MOV.U32 R51, RZ, RZ, R27 ;  /* 0x000000ffff337224 */ /* 0x000fe200078e001b */
[----:B------:R-:W-:Y:S01]  /*8560*/  IMNMX R33, R61, 0x80, PT ;  /* 0x000000803d217817 */ /* 0x000fe20003800200 */
[----:B------:R-:W-:Y:S01]  /*8570*/  IMAD.MOV.U32 R47, RZ, RZ, R19 ;  /* 0x000000ffff2f7224 */ /* 0x000fe200078e0013 */
[----:B------:R-:W-:Y:S01]  /*8580*/  SHF.R.U64 R32, R26, 0x10, R27 ;  /* 0x000000101a207819 */ /* 0x000fe2000000121b */
[----:B------:R-:W-:Y:S01]  /*8590*/  IMAD.MOV.U32 R52, RZ, RZ, R26 ;  /* 0x000000ffff347224 */ /* 0x000fe200078e001a */
[----:B------:R-:W-:Y:S01]  /*85a0*/  ISETP.GE.AND P0, PT, R225, R33, PT ;  /* 0x00000021e100720c */ /* 0x000fe20003f06270 */
[----:B------:R-:W-:Y:S01]  /*85b0*/  IMAD.MOV.U32 R49, RZ, RZ, R25 ;  /* 0x000000ffff317224 */ /* 0x000fe200078e0019 */
[----:B------:R-:W-:Y:S01]  /*85c0*/  SHF.R.U32.HI R31, RZ, 0x10, R27 ;  /* 0x00000010ff1f7819 */ /* 0x000fe2000001161b */
[----:B------:R-:W-:Y:S01]  /*85d0*/  IMAD.MOV.U32 R48, RZ, RZ, R18 ;  /* 0x000000ffff307224 */ /* 0x000fe200078e0012 */
[--C-:B------:R-:W-:Y:S01]  /*85e0*/  SHF.R.U64 R24, R18, 0x10, R19.reuse ;  /* 0x0000001012187819 */ /* 0x100fe20000001213 */
[----:B------:R-:W-:Y:S01]  /*85f0*/  IMAD.MOV.U32 R46, RZ, RZ, R14 ;  /* 0x000000ffff2e7224 */ /* 0x000fe200078e000e */
[----:B------:R-:W-:Y:S01]  /*8600*/  SHF.R.U32.HI R23, RZ, 0x10, R19 ;  /* 0x00000010ff177819 */ /* 0x000fe20000011613 */
        /* <DEDUP_REMOVED lines=9> */
[----:B------:R-:W-:Y:S01]  /*86a0*/  SHF.R.U64 R15, R10, 0x10, R11 ;  /* 0x000000100a0f7819 */ /* 0x000fe2000000120b */
        /* <DEDUP_REMOVED lines=22> */
[----:B------:R-:W-:-:S04]  /*8810*/  DEPBAR.LE SB0, 0x1 ;  /* 0x000080400000791a */ /* 0x000fc80000000000 */
[--C-:B------:R-:W-:Y:S01]  /*8820*/  SHF.R.U64 R9, R54, 0x10, R55.reuse ;  /* 0x0000001036097819 */ /* 0x100fe20000001237 */
[----:B------:R-:W-:Y:S01]  /*8830*/  BSSY B1, `(.L_x_202) ;  /* 0x0000115000017945 */ /* 0x000fe20003800000 */
[----:B------:R-:W-:Y:S02]  /*8840*/  SHF.R.U32.HI R8, RZ, 0x10, R55 ;  /* 0x00000010ff087819 */ /* 0x000fe40000011637 */
[----:B------:R-:W-:Y:S02]  /*8850*/  PRMT R32, R52, 0x5410, R32 ;  /* 0x0000541034207816 */ /* 0x000fe40000000020 */
[----:B------:R-:W-:Y:S02]  /*8860*/  PRMT R31, R51, 0x5410, R31 ;  /* 0x00005410331f7816 */ /* 0x000fe4000000001f */
[----:B------:R-:W-:Y:S02]  /*8870*/  PRMT R28, R50, 0x5410, R28 ;  /* 0x00005410321c7816 */ /* 0x000fe4000000001c */
[----:B------:R-:W-:-:S02]  /*8880*/  PRMT R27, R49, 0x5410, R27 ;  /* 0x00005410311b7816 */ /* 0x000fc4000000001b */
[----:B------:R-:W-:Y:S02]  /*8890*/  PRMT R24, R48, 0x5410, R24 ;  /* 0x0000541030187816 */ /* 0x000fe40000000018 */
[----:B------:R-:W-:Y:S02]  /*88a0*/  PRMT R23, R47, 0x5410, R23 ;  /* 0x000054102f177816 */ /* 0x000fe40000000017 */
        /* <DEDUP_REMOVED lines=16> */
[----:B------:R-:W-:Y:S01]  /*89b0*/  PRMT R8, R4, 0x5410, R8 ;  /* 0x0000541004087816 */ /* 0x000fe20000000008 */
[----:B------:R-:W-:Y:S06]  /*89c0*/  BAR.SYNC.DEFER_BLOCKING 0x0 ;  /* 0x0000000000007b1d */ /* 0x000fec0000010000 */
[----:B------:R-:W-:Y:S05]  /*89d0*/  @P0 BRA `(.L_x_203) ;  /* 0x00000fa000000947 */ /* 0x000fea0003800000 */
[----:B------:R-:W-:Y:S01]  /*89e0*/  ISETP.GE.AND P0, PT, R138, c[0x0][0x27c], PT ;  /* 0x00009f008a007a0c */ /* 0x000fe20003f06270 */
[----:B------:R-:W-:-:S12]  /*89f0*/  BSSY B0, `(.L_x_204) ;  /* 0x0000028000007945 */ /* 0x000fd80003800000 */
[----:B------:R-:W-:Y:S05]  /*8a00*/  @P0 BRA `(.L_x_205) ;  /* 0x0000026000000947 */ /* 0x000fea0003800000 */
[----:B------:R-:W1:Y:S01]  /*8a10*/  LDS.128 R4, [R230+0xc000] ;  /* 0x00c00000e6047984 */ /* 0x000e620000000c00 */
[----:B------:R-:W-:Y:S01]  /*8a20*/  SHF.L.U32 R39, R32, 0x10, RZ ;  /* 0x0000001020277819 */ /* 0x000fe200000006ff */
[C---:B------:R-:W-:Y:S01]  /*8a30*/  IMAD.U32 R37, R30.reuse, 0x10000, RZ ;  /* 0x000100001e257824 */ /* 0x040fe200078e00ff */
[----:B------:R-:W-:Y:S02]  /*8a40*/  LOP3.LUT R36, R30, 0xffff0000, RZ, 0xc0, !PT ;  /* 0xffff00001e247812 */ /* 0x000fe400078ec0ff */
[----:B------:R-:W-:Y:S02]  /*8a50*/  LOP3.LUT R38, R32, 0xffff0000, RZ, 0xc0, !PT ;  /* 0xffff000020267812 */ /* 0x000fe400078ec0ff */
[C---:B-1----:R-:W-:Y:S02]  /*8a60*/  LOP3.LUT R34, R4.reuse, 0xffff0000, RZ, 0xc0, !PT ;  /* 0xffff000004227812 */ /* 0x042fe400078ec0ff */
[----:B------:R-:W-:Y:S02]  /*8a70*/  LOP3.LUT R42, R5, 0xffff0000, RZ, 0xc0, !PT ;  /* 0xffff0000052a7812 */ /* 0x000fe400078ec0ff */
[----:B------:R-:W-:-:S02]  /*8a80*/  SHF.L.U32 R35, R4, 0x10, RZ ;  /* 0x0000001004237819 */ /* 0x000fc400000006ff */
[----:B------:R-:W-:Y:S01]  /*8a90*/  SHF.L.U32 R4, R5, 0x10, RZ ;  /* 0x0000001005047819 */ /* 0x000fe200000006ff */
[----:B------:R-:W-:Y:S01]  /*8aa0*/  FMUL.FTZ R5, R34, R37 ;  /* 0x0000002522057220 */ /* 0x000fe20000410000 */
[----:B------:R-:W-:Y:S01]  /*8ab0*/  SHF.L.U32 R41, R6, 0x10, RZ ;  /* 0x0000001006297819 */ /* 0x000fe200000006ff */
[-C--:B------:R-:W-:Y:S01]  /*8ac0*/  FMUL.FTZ R34, R34, R39.reuse ;  /* 0x0000002722227220 */ /* 0x080fe20000410000 */
[----:B------:R-:W-:Y:S01]  /*8ad0*/  LOP3.LUT R40, R6, 0xffff0000, RZ, 0xc0, !PT ;  /* 0xffff000006287812 */ /* 0x000fe200078ec0ff */
[C---:B------:R-:W-:Y:S01]  /*8ae0*/  IMAD.U32 R6, R7.reuse, 0x10000, RZ ;  /* 0x0001000007067824 */ /* 0x040fe200078e00ff */
[----:B------:R-:W-:Y:S01]  /*8af0*/  LOP3.LUT R43, R7, 0xffff0000, RZ, 0xc0, !PT ;  /* 0xffff0000072b7812 */ /* 0x000fe200078ec0ff */
[C---:B------:R-:W-:Y:S02]  /*8b00*/  FMUL.FTZ R7, R42.reuse, R36 ;  /* 0x000000242a077220 */ /* 0x040fe40000410000 */
[----:B------:R-:W-:Y:S01]  /*8b10*/  FFMA.FTZ R5, R35, R39, -R5 ;  /* 0x0000002723057223 */ /* 0x000fe20000010805 */
[----:B------:R-:W-:Y:S01]  /*8b20*/  SHF.L.U32 R39, R31, 0x10, RZ ;  /* 0x000000101f277819 */ /* 0x000fe200000006ff */
[----:B------:R-:W-:Y:S01]  /*8b30*/  FFMA.FTZ R34, R35, R37, R34 ;  /* 0x0000002523227223 */ /* 0x000fe20000010022 */
[C---:B------:R-:W-:Y:S01]  /*8b40*/  SHF.L.U32 R37, R29.reuse, 0x10, RZ ;  /* 0x000000101d257819 */ /* 0x040fe200000006ff */
[-C--:B------:R-:W-:Y:S01]  /*8b50*/  FMUL.FTZ R42, R42, R38.reuse ;  /* 0x000000262a2a7220 */ /* 0x080fe20000410000 */
[----:B------:R-:W-:Y:S01]  /*8b60*/  LOP3.LUT R35, R29, 0xffff0000, RZ, 0xc0, !PT ;  /* 0xffff00001d237812 */ /* 0x000fe200078ec0ff */
[C---:B------:R-:W-:Y:S01]  /*8b70*/  FFMA.FTZ R7, R4.reuse, R38, -R7 ;  /* 0x0000002604077223 */ /* 0x040fe20000010807 */
[----:B------:R-:W-:Y:S01]  /*8b80*/  LOP3.LUT R38, R31, 0xffff0000, RZ, 0xc0, !PT ;  /* 0xffff00001f267812 */ /* 0x000fe200078ec0ff */
[----:B------:R-:W-:-:S02]  /*8b90*/  FFMA.FTZ R42, R4, R36, R42 ;  /* 0x00000024042a7223 */ /* 0x000fc4000001002a */
[C---:B------:R-:W-:Y:S02]  /*8ba0*/  FMUL.FTZ R4, R40.reuse, R37 ;  /* 0x0000002528047220 */ /* 0x040fe40000410000 */
[C---:B------:R-:W-:Y:S02]  /*8bb0*/  FMUL.FTZ R36, R43.reuse, R35 ;  /* 0x000000232b247220 */ /* 0x040fe40000410000 */
[-C--:B------:R-:W-:Y:S02]  /*8bc0*/  FMUL.FTZ R40, R40, R39.reuse ;  /* 0x0000002728287220 */ /* 0x080fe40000410000 */
[-C--:B------:R-:W-:Y:S02]  /*8bd0*/  FMUL.FTZ R43, R43, R38.reuse ;  /* 0x000000262b2b7220 */ /* 0x080fe40000410000 */
[C---:B------:R-:W-:Y:S01]  /*8be0*/  FFMA.FTZ R39, R41.reuse, R39, -R4 ;  /* 0x0000002729277223 */ /* 0x040fe20000010804 */
[----:B------:R-:W-:Y:S01]  /*8bf0*/  F2FP.BF16.PACK_AB R4, R34, R5 ;  /* 0x000000052204723e */ /* 0x000fe200000010ff */
[----:B------:R-:W-:Y:S01]  /*8c00*/  FFMA.FTZ R40, R41, R37, R40 ;  /* 0x0000002529287223 */ /* 0x000fe20000010028 */
[----:B------:R-:W-:Y:S01]  /*8c10*/  F2FP.BF16.PACK_AB R5, R42, R7 ;  /* 0x000000072a05723e */ /* 0x000fe200000010ff */
[----:B------:R-:W-:-:S02]  /*8c20*/  FFMA.FTZ R36, R6, R38, -R36 ;  /* 0x0000002606247223 */ /* 0x000fc40000010824 */
[----:B------:R-:W-:Y:S01]  /*8c30*/  FFMA.FTZ R43, R6, R35, R43 ;  /* 0x00000023062b7223 */ /* 0x000fe2000001002b */
[----:B------:R-:W-:-:S04]  /*8c40*/  F2FP.BF16.PACK_AB R6, R40, R39 ;  /* 0x000000272806723e */ /* 0x000fc800000010ff */
[----:B------:R-:W-:-:S05]  /*8c50*/  F2FP.BF16.PACK_AB R7, R43, R36 ;  /* 0x000000242b07723e */ /* 0x000fca00000010ff */
[----:B------:R1:W-:Y:S02]  /*8c60*/  STS.128 [R230+0xc000], R4 ;  /* 0x00c00004e6007388 */ /* 0x0003e40000000c00 */
.L_x_205:
[----:B------:R-:W-:Y:S05]  /*8c70*/  BSYNC B0 ;  /* 0x0000000000007941 */ /* 0x000fea0003800000 */
.L_x_204:
[----:B------:R-:W-:Y:S01]  /*8c80*/  ISETP.GE.AND P0, PT, R134, c[0x0][0x27c], PT ;  /* 0x00009f0086007a0c */ /* 0x000fe20003f06270 */
[----:B------:R-:W-:-:S12]  /*8c90*/  BSSY B0, `(.L_x_206) ;  /* 0x0000028000007945 */ /* 0x000fd80003800000 */
[----:B------:R-:W-:Y:S05]  /*8ca0*/  @P0 BRA `(.L_x_207) ;  /* 0x0000026000000947 */ /* 0x000fea0003800000 */
[----:B-1----:R-:W1:Y:S01]  /*8cb0*/  LDS.128 R4, [R229+0xc000] ;  /* 0x00c00000e5047984 */ /* 0x002e620000000c00 */
        /* <DEDUP_REMOVED lines=37> */
.L_x_207:
[----:B------:R-:W-:Y:S05]  /*8f10*/  BSYNC B0 ;  /* 0x0000000000007941 */ /* 0x000fea0003800000 */
.L_x_206:
        /* <DEDUP_REMOVED lines=41> */
.L_x_209:
[----:B------:R-:W-:Y:S05]  /*91b0*/  BSYNC B0 ;  /* 0x0000000000007941 */ /* 0x000fea0003800000 */
.L_x_208:
        /* <DEDUP_REMOVED lines=41> */
.L_x_211:
[----:B------:R-:W-:Y:S05]  /*9450*/  BSYNC B0 ;  /* 0x0000000000007941 */ /* 0x000fea0003800000 */
.L_x_210:
        /* <DEDUP_REMOVED lines=18> */
[----:B------:R-:W-:Y:S02]  /*9580*/  FMUL.FTZ R7, R42, R36 ;  /* 0x000000242a077220 */ /* 0x000fe40000410000 */
[C---:B------:R-:W-:Y:S01]  /*9590*/  FFMA.FTZ R5, R35.reuse, R39, -R5 ;  /* 0x0000002723057223 */ /* 0x040fe20000010805 */
[----:B------:R-:W-:Y:S01]  /*95a0*/  SHF.L.U32 R39, R14, 0x10, RZ ;  /* 0x000000100e277819 */ /* 0x000fe200000006ff */
[----:B------:R-:W-:Y:S01]  /*95b0*/  FFMA.FTZ R34, R35, R37, R34 ;  /* 0x0000002523227223 */ /* 0x000fe20000010022 */
[----:B------:R-:W-:Y:S01]  /*95c0*/  SHF.L.U32 R37, R12, 0x10, RZ ;  /* 0x000000100c257819 */ /* 0x000fe200000006ff */
[-C--:B------:R-:W-:Y:S01]  /*95d0*/  FMUL.FTZ R42, R42, R38.reuse ;  /* 0x000000262a2a7220 */ /* 0x080fe20000410000 */
[----:B------:R-:W-:Y:S01]  /*95e0*/  LOP3.LUT R35, R12, 0xffff0000, RZ, 0xc0, !PT ;  /* 0xffff00000c237812 */ /* 0x000fe200078ec0ff */
[----:B------:R-:W-:Y:S01]  /*95f0*/  FFMA.FTZ R7, R4, R38, -R7 ;  /* 0x0000002604077223 */ /* 0x000fe20000010807 */
        /* <DEDUP_REMOVED lines=15> */
.L_x_213:
[----:B------:R-:W-:Y:S05]  /*96f0*/  BSYNC B0 ;  /* 0x0000000000007941 */ /* 0x000fea0003800000 */
.L_x_212:
[----:B------:R-:W-:-:S13]  /*9700*/  ISETP.GE.AND P0, PT, R132, c[0x0][0x27c], PT ;  /* 0x00009f0084007a0c */ /* 0x000fda0003f06270 */
        /* <DEDUP_REMOVED lines=39> */
.L_x_203:
[----:B------:R-:W-:Y:S05]  /*9980*/  BSYNC B1 ;  /* 0x0000000000017941 */ /* 0x000fea0003800000 */
.L_x_202:
[----:B------:R-:W-:-:S13]  /*9990*/  ISETP.GE.AND P0, PT, R216, R33, PT ;  /* 0x00000021d800720c */ /* 0x000fda0003f06270 */
[----:B------:R-:W-:Y:S05]  /*99a0*/  @P0 BRA `(.L_x_214) ;  /* 0x00003b4000000947 */ /* 0x000fea0003800000 */
[----:B------:R-:W-:Y:S01]  /*99b0*/  ISETP.GE.AND P0, PT, R138, c[0x0][0x27c], PT ;  /* 0x00009f008a007a0c */ /* 0x000fe20003f06270 */
[----:B------:R-:W-:-:S12]  /*99c0*/  BSSY B0, `(.L_x_215) ;  /* 0x0000028000007945 */ /* 0x000fd80003800000 */
[----:B------:R-:W-:Y:S05]  /*99d0*/  @P0 BRA `(.L_x_216) ;  /* 0x0000026000000947 */ /* 0x000fea0003800000 */
[----:B-1----:R-:W1:Y:S01]  /*99e0*/  LDS.128 R4, [R230+0xe000] ;  /* 0x00e00000e6047984 */ /* 0x002e620000000c00 */
[----:B------:R-:W-:Y:S02]  /*99f0*/  LOP3.LUT R36, R32, 0xffff0000, RZ, 0xc0, !PT ;  /* 0xffff000020247812 */ /* 0x000fe400078ec0ff */
[C---:B-1----:R-:W-:Y:S01]  /*9a00*/  SHF.L.U32 R34, R4.reuse, 0x10, RZ ;  /* 0x0000001004227819 */ /* 0x042fe200000006ff */
[----:B------:R-:W-:Y:S01]  /*9a10*/  IMAD.U32 R37, R7, 0x10000, RZ ;  /* 0x0001000007257824 */ /* 0x000fe200078e00ff */
[----:B------:R-:W-:Y:S02]  /*9a20*/  LOP3.LUT R33, R4, 0xffff0000, RZ, 0xc0, !PT ;  /* 0xffff000004217812 */ /* 0x000fe400078ec0ff */
[C---:B------:R-:W-:Y:S02]  /*9a30*/  SHF.L.U32 R4, R5.reuse, 0x10, RZ ;  /* 0x0000001005047819 */ /* 0x040fe400000006ff */
[----:B------:R-:W-:Y:S02]  /*9a40*/  LOP3.LUT R35, R5, 0xffff0000, RZ, 0xc0, !PT ;  /* 0xffff000005237812 */ /* 0x000fe400078ec0ff */
[----:B------:R-:W-:Y:S01]  /*9a50*/  SHF.L.U32 R5, R32, 0x10, RZ ;  /* 0x0000001020057819 */ /* 0x000fe200000006ff */
[C---:B------:R-:W-:Y:S01]  /*9a60*/  IMAD.U32 R32, R30.reuse, 0x10000, RZ ;  /* 0x000100001e207824 */ /* 0x040fe200078e00ff */
[----:B------:R-:W-:-:S02]  /*9a70*/  LOP3.LUT R30, R30, 0xffff0000, RZ, 0xc0, !PT ;  /* 0xffff00001e1e7812 */ /* 0x000fc400078ec0ff */
[C---:B------:R-:W-:Y:S02]  /*9a80*/  SHF.L.U32 R39, R6.reuse, 0x10, RZ ;  /* 0x0000001006277819 */ /* 0x040fe400000006ff */
[----:B------:R-:W-:Y:S01]  /*9a90*/  LOP3.LUT R38, R6, 0xffff0000, RZ, 0xc0, !PT ;  /* 0xffff000006267812 */ /* 0x000fe200078ec0ff */
[----:B------:R-:W-:Y:S01]  /*9aa0*/  FMUL.FTZ R6, R32, R33 ;  /* 0x0000002120067220 */ /* 0x000fe20000410000 */
[----:B------:R-:W-:Y:S01]  /*9ab0*/  LOP3.LUT R40, R7, 0xffff0000, RZ, 0xc0, !PT ;  /* 0xffff000007287812 */ /* 0x000fe200078ec0ff */
[----:B------:R-:W-:Y:S02]  /*9ac0*/  FMUL.FTZ R7, R30, R35 ;  /* 0x000000231e077220 */ /* 0x000fe40000410000 */
[C---:B------:R-:W-:Y:S02]  /*9ad0*/  FMUL.FTZ R33, R5.reuse, R33 ;  /* 0x0000002105217220 */ /* 0x040fe40000410000 */
[----:B------:R-:W-:Y:S02]  /*9ae0*/  FFMA.FTZ R6, R5, R34, -R6 ;  /* 0x0000002205067223 */ /* 0x000fe40000010806 */
[----:B------:R-:W-:Y:S01]  /*9af0*/  FFMA.FTZ R5, R36, R4, -R7 ;  /* 0x0000000424057223 */ /* 0x000fe20000010807 */
[----:B------:R-:W-:Y:S01]  /*9b00*/  SHF.L.U32 R7, R29, 0x10, RZ ;  /* 0x000000101d077819 */ /* 0x000fe200000006ff */
[----:B------:R-:W-:Y:S01]  /*9b10*/  FFMA.FTZ R33, R32, R34, R33 ;  /* 0x0000002220217223 */ /* 0x000fe20000010021 */
[----:B------:R-:W-:Y:S01]  /*9b20*/  SHF.L.U32 R32, R31, 0x10, RZ ;  /* 0x000000101f207819 */ /* 0x000fe200000006ff */
[----:B------:R-:W-:Y:S01]  /*9b30*/  FMUL.FTZ R35, R36, R35 ;  /* 0x0000002324237220 */ /* 0x000fe20000410000 */
[----:B------:R-:W-:-:S02]  /*9b40*/  LOP3.LUT R29, R29, 0xffff0000, RZ, 0xc0, !PT ;  /* 0xffff00001d1d7812 */ /* 0x000fc400078ec0ff */
[----:B------:R-:W-:Y:S01]  /*9b50*/  LOP3.LUT R31, R31, 0xffff0000, RZ, 0xc0, !PT ;  /* 0xffff00001f1f7812 */ /* 0x000fe200078ec0ff */
[----:B------:R-:W-:Y:S02]  /*9b60*/  FFMA.FTZ R35, R30, R4, R35 ;  /* 0x000000041e237223 */ /* 0x000fe40000010023 */
[-C--:B------:R-:W-:Y:S02]  /*9b70*/  FMUL.FTZ R4, R7, R38.reuse ;  /* 0x0000002607047220 */ /* 0x080fe40000410000 */
[----:B------:R-:W-:Y:S01]  /*9b80*/  FMUL.FTZ R38, R32, R38 ;  /* 0x0000002620267220 */ /* 0x000fe20000410000 */
[----:B------:R-:W-:Y:S01]  /*9b90*/  F2FP.BF16.PACK_AB R5, R35, R5 ;  /* 0x000000052305723e */ /* 0x000fe200000010ff */
[-C--:B------:R-:W-:Y:S02]  /*9ba0*/  FMUL.FTZ R30, R29, R40.reuse ;  /* 0x000000281d1e7220 */ /* 0x080fe40000410000 */
[----:B------:R-:W-:Y:S02]  /*9bb0*/  FMUL.FTZ R40, R31, R40 ;  /* 0x000000281f287220 */ /* 0x000fe40000410000 */
[----:B------:R-:W-:-:S02]  /*9bc0*/  FFMA.FTZ R38, R7, R39, R38 ;  /* 0x0000002707267223 */ /* 0x000fc40000010026 */
[----:B------:R-:W-:Y:S01]  /*9bd0*/  FFMA.FTZ R32, R32, R39, -R4 ;  /* 0x0000002720207223 */ /* 0x000fe20000010804 */
[----:B------:R-:W-:Y:S01]  /*9be0*/  F2FP.BF16.PACK_AB R4, R33, R6 ;  /* 0x000000062104723e */ /* 0x000fe200000010ff */
[-C--:B------:R-:W-:Y:S02]  /*9bf0*/  FFMA.FTZ R7, R31, R37.reuse, -R30 ;  /* 0x000000251f077223 */ /* 0x080fe4000001081e */
[----:B------:R-:W-:Y:S01]  /*9c00*/  FFMA.FTZ R40, R29, R37, R40 ;  /* 0x000000251d287223 */ /* 0x000fe20000010028 */
[----:B------:R-:W-:-:S04]  /*9c10*/  F2FP.BF16.PACK_AB R6, R38, R32 ;  /* 0x000000202606723e */ /* 0x000fc800000010ff */
[----:B------:R-:W-:-:S05]  /*9c20*/  F2FP.BF16.PACK_AB R7, R40, R7 ;  /* 0x000000072807723e */ /* 0x000fca00000010ff */
[----:B------:R1:W-:Y:S02]  /*9c30*/  STS.128 [R230+0xe000], R4 ;  /* 0x00e00004e6007388 */ /* 0x0003e40000000c00 */
.L_x_216:
[----:B------:R-:W-:Y:S05]  /*9c40*/  BSYNC B0 ;  /* 0x0000000000007941 */ /* 0x000fea0003800000 */
.L_x_215:
        /* <DEDUP_REMOVED lines=41> */
.L_x_218:
[----:B------:R-:W-:Y:S05]  /*9ee0*/  BSYNC B0 ;  /* 0x0000000000007941 */ /* 0x000fea0003800000 */
.L_x_217:
        /* <DEDUP_REMOVED lines=41> */
.L_x_220:
[----:B------:R-:W-:Y:S05]  /*a180*/  BSYNC B0 ;  /* 0x0000000000007941 */ /* 0x000fea0003800000 */
.L_x_219:
        /* <DEDUP_REMOVED lines=41> */
.L_x_222:
[----:B------:R-:W-:Y:S05]  /*a420*/  BSYNC B0 ;  /* 0x0000000000007941 */ /* 0x000fea0003800000 */
.L_x_221:
        /* <DEDUP_REMOVED lines=41> */
.L_x_224:
[----:B------:R-:W-:Y:S05]  /*a6c0*/  BSYNC B0 ;  /* 0x0000000000007941 */ /* 0x000fea0003800000 */
.L_x_223:
[----:B------:R-:W-:-:S13]  /*a6d0*/  ISETP.GE.AND P0, PT, R132, c[0x0][0x27c], PT ;  /* 0x00009f0084007a0c */ /* 0x000fda0003f06270 */
        /* <DEDUP_REMOVED lines=17> */
[-C--:B------:R-:W-:Y:S02]  /*a7f0*/  FFMA.FTZ R6, R5, R13.reuse, -R6 ;  /* 0x0000000d05067223 */ /* 0x080fe40000010806 */
        /* <DEDUP_REMOVED lines=20> */
[----:B------:R1:W-:Y:S01]  /*a940*/  STS.128 [R229+0x16000], R4 ;  /* 0x01600004e5007388 */ /* 0x0003e20000000c00 */
[----:B------:R-:W-:Y:S05]  /*a950*/  BRA `(.L_x_214) ;  /* 0x00002b9000007947 */ /* 0x000fea0003800000 */
.L_x_199:
[----:B------:R-:W-:Y:S01]  /*a960*/  ISETP.GE.AND P0, PT, R4, R61, PT ;  /* 0x0000003d0400720c */ /* 0x000fe20003f06270 */
[C---:B------:R-:W-:Y:S01]  /*a970*/  IMAD.IADD R7, R138.reuse, 0x1, R136 ;  /* 0x000000018a077824 */ /* 0x040fe200078e0288 */
[----:B------:R1:W2:Y:S01]  /*a980*/  SHFL.IDX PT, R35, R22, RZ, 0x1c1f ;  /* 0x001c1fff16237589 */ /* 0x0002a200000e0000 */
[----:B------:R-:W-:Y:S01]  /*a990*/  IMAD.IADD R6, R138, 0x1, R135 ;  /* 0x000000018a067824 */ /* 0x000fe200078e0287 */
[----:B------:R-:W-:Y:S01]  /*a9a0*/  BSSY B0, `(.L_x_225) ;  /* 0x000003a000007945 */ /* 0x000fe20003800000 */
[----:B------:R-:W-:Y:S01]  /*a9b0*/  CS2R R30, SRZ ;  /* 0x00000000001e7805 */ /* 0x000fe2000001ff00 */
[----:B------:R-:W-:Y:S01]  /*a9c0*/  SHF.R.S32.HI R18, RZ, 0x1f, R7 ;  /* 0x0000001fff127819 */ /* 0x000fe20000011407 */
[----:B------:R3:W4:Y:S01]  /*a9d0*/  SHFL.IDX PT, R34, R8, RZ, 0x1c1f ;  /* 0x001c1fff08227589 */ /* 0x00072200000e0000 */
[----:B------:R-:W-:Y:S01]  /*a9e0*/  SHF.R.S32.HI R17, RZ, 0x1f, R6 ;  /* 0x0000001fff117819 */ /* 0x000fe20000011406 */
[----:B------:R-:W-:Y:S01]  /*a9f0*/  CS2R R28, SRZ ;  /* 0x00000000001c7805 */ /* 0x000fe2000001ff00 */
[----:B------:R-:W-:Y:S01]  /*aa00*/  LEA.HI R18, R18, R7, RZ, 0x3 ;  /* 0x0000000712127211 */ /* 0x000fe200078f18ff */
[----:B------:R5:W2:Y:S01]  /*aa10*/  SHFL.IDX PT, R33, R20, RZ, 0x1c1f ;  /* 0x001c1fff14217589 */ /* 0x000aa200000e0000 */
[----:B------:R-:W-:Y:S01]  /*aa20*/  LEA.HI R17, R17, R6, RZ, 0x3 ;  /* 0x0000000611117211 */ /* 0x000fe200078f18ff */
[----:B------:R-:W-:Y:S01]  /*aa30*/  CS2R R26, SRZ ;  /* 0x00000000001a7805 */ /* 0x000fe2000001ff00 */
[----:B------:R-:W-:Y:S01]  /*aa40*/  CS2R R24, SRZ ;  /* 0x0000000000187805 */ /* 0x000fe2000001ff00 */
[----:B------:R2:W4:Y:S01]  /*aa50*/  SHFL.IDX PT, R32, R5, RZ, 0x1c1f ;  /* 0x001c1fff05207589 */ /* 0x00052200000e0000 */
[----:B------:R-:W-:Y:S01]  /*aa60*/  CS2R R14, SRZ ;  /* 0x00000000000e7805 */ /* 0x000fe2000001ff00 */
[----:B------:R-:W-:Y:S01]  /*aa70*/  CS2R R12, SRZ ;  /* 0x00000000000c7805 */ /* 0x000fe2000001ff00 */
[----:B------:R-:W-:Y:S01]  /*aa80*/  CS2R R10, SRZ ;  /* 0x00000000000a7805 */ /* 0x000fe2000001ff00 */
[----:B------:R-:W-:Y:S01]  /*aa90*/  CS2R R6, SRZ ;  /* 0x0000000000067805 */ /* 0x000fe2000001ff00 */
[----:B------:R-:W-:-:S02]  /*aaa0*/  SHF.R.S32.HI R18, RZ, 0x3, R18 ;  /* 0x00000003ff127819 */ /* 0x000fc40000011412 */
[----:B------:R-:W-:Y:S01]  /*aab0*/  SHF.R.S32.HI R17, RZ, 0x3, R17 ;  /* 0x00000003ff117819 */ /* 0x000fe20000011411 */
[----:B-1----:R-:W-:Y:S01]  /*aac0*/  CS2R R22, SRZ ;  /* 0x0000000000167805 */ /* 0x002fe2000001ff00 */
[----:B---3--:R-:W-:Y:S01]  /*aad0*/  CS2R R8, SRZ ;  /* 0x0000000000087805 */ /* 0x008fe2000001ff00 */
[----:B-----5:R-:W-:Y:S01]  /*aae0*/  CS2R R20, SRZ ;  /* 0x0000000000147805 */ /* 0x020fe2000001ff00 */
[----:B--2---:R-:W-:Y:S01]  /*aaf0*/  CS2R R4, SRZ ;  /* 0x0000000000047805 */ /* 0x004fe2000001ff00 */
[----:B------:R-:W-:Y:S05]  /*ab00*/  @P0 BRA `(.L_x_226) ;  /* 0x0000023000000947 */ /* 0x000fea0003800000 */
[C---:B----4-:R-:W-:Y:S01]  /*ab10*/  ISETP.GE.AND P0, PT, R140.reuse, c[0x0][0x27c], PT ;  /* 0x00009f008c007a0c */ /* 0x050fe20003f06270 */
[----:B------:R-:W-:Y:S01]  /*ab20*/  CS2R R26, SRZ ;  /* 0x00000000001a7805 */ /* 0x000fe2000001ff00 */
[C---:B------:R-:W-:Y:S01]  /*ab30*/  IADD3 R5, R140.reuse, 0x20, RZ ;  /* 0x000000208c057810 */ /* 0x040fe20007ffe0ff */
[----:B------:R-:W-:Y:S01]  /*ab40*/  CS2R R24, SRZ ;  /* 0x0000000000187805 */ /* 0x000fe2000001ff00 */
[----:B------:R-:W-:Y:S01]  /*ab50*/  IADD3 R4, R140, 0x40, RZ ;  /* 0x000000408c047810 */ /* 0x000fe20007ffe0ff */
[----:B------:R-:W-:Y:S01]  /*ab60*/  CS2R R10, SRZ ;  /* 0x00000000000a7805 */ /* 0x000fe2000001ff00 */
[----:B------:R-:W-:Y:S01]  /*ab70*/  ISETP.GE.AND P2, PT, R5, c[0x0][0x27c], PT ;  /* 0x00009f0005007a0c */ /* 0x000fe20003f46270 */
[----:B------:R-:W-:Y:S01]  /*ab80*/  CS2R R8, SRZ ;  /* 0x0000000000087805 */ /* 0x000fe2000001ff00 */
[----:B------:R-:W-:Y:S01]  /*ab90*/  ISETP.GE.AND P1, PT, R4, c[0x0][0x27c], PT ;  /* 0x00009f0004007a0c */ /* 0x000fe20003f26270 */
[----:B------:R-:W-:Y:S01]  /*aba0*/  CS2R R30, SRZ ;  /* 0x00000000001e7805 */ /* 0x000fe2000001ff00 */
[----:B------:R-:W-:-:S03]  /*abb0*/  CS2R R28, SRZ ;  /* 0x00000000001c7805 */ /* 0x000fc6000001ff00 */
[C---:B------:R-:W-:Y:S01]  /*abc0*/  @!P0 IMAD.SHL.U32 R36, R140.reuse, 0x2, RZ ;  /* 0x000000028c248824 */ /* 0x040fe200078e00ff */
[----:B------:R-:W-:-:S04]  /*abd0*/  @!P0 SHF.L.U64.HI R4, R140, 0x1, R141 ;  /* 0x000000018c048819 */ /* 0x000fc8000001028d */
[-C--:B------:R-:W-:Y:S02]  /*abe0*/  @!P0 IADD3 R38, P3, R34, R36.reuse, RZ ;  /* 0x0000002422268210 */ /* 0x080fe40007f7e0ff */
[----:B------:R-:W-:Y:S01]  /*abf0*/  @!P2 SHF.L.U32 R6, R18, 0x3, RZ ;  /* 0x000000031206a819 */ /* 0x000fe200000006ff */
[----:B------:R-:W-:Y:S02]  /*ac00*/  @!P1 IMAD.SHL.U32 R5, R17, 0x8, RZ ;  /* 0x0000000811059824 */ /* 0x000fe400078e00ff */
[----:B------:R-:W-:Y:S01]  /*ac10*/  @!P0 IMAD.X R39, R35, 0x1, R4, P3 ;  /* 0x0000000123278824 */ /* 0x000fe200018e0604 */
[----:B------:R-:W-:Y:S01]  /*ac20*/  @!P0 IADD3 R36, P3, R32, R36, RZ ;  /* 0x0000002420248210 */ /* 0x000fe20007f7e0ff */
[C---:B------:R-:W-:Y:S01]  /*ac30*/  @!P2 IMAD.WIDE R12, R6.reuse, 0x2, R34 ;  /* 0x00000002060ca825 */ /* 0x040fe200078e0222 */
[----:B------:R-:W-:Y:S02]  /*ac40*/  CS2R R14, SRZ ;  /* 0x00000000000e7805 */ /* 0x000fe4000001ff00 */
[----:B------:R-:W-:Y:S01]  /*ac50*/  @!P0 IADD3.X R37, R33, R4, RZ, P3, !PT ;  /* 0x0000000421258210 */ /* 0x000fe20001ffe4ff */
[----:B------:R-:W-:Y:S01]  /*ac60*/  @!P2 IMAD.WIDE R6, R6, 0x2, R32 ;  /* 0x000000020606a825 */ /* 0x000fe200078e0220 */
[----:B------:R1:W5:Y:S01]  /*ac70*/  @!P2 LD.E.128 R24, [R12.64] ;  /* 0x000000060c18a980 */ /* 0x000362000c101d00 */
[----:B------:R-:W-:Y:S01]  /*ac80*/  CS2R R22, SRZ ;  /* 0x0000000000167805 */ /* 0x000fe2000001ff00 */
[----:B------:R-:W-:Y:S01]  /*ac90*/  CS2R R20, SRZ ;  /* 0x0000000000147805 */ /* 0x000fe2000001ff00 */
[C---:B------:R-:W-:Y:S01]  /*aca0*/  @!P1 IMAD.WIDE R34, R5.reuse, 0x2, R34 ;  /* 0x0000000205229825 */ /* 0x040fe200078e0222 */
[----:B------:R2:W5:Y:S03]  /*acb0*/  @!P2 LD.E.128 R8, [R6.64] ;  /* 0x000000060608a980 */ /* 0x000566000c101d00 */
[----:B------:R-:W-:Y:S01]  /*acc0*/  @!P1 IMAD.WIDE R32, R5, 0x2, R32 ;  /* 0x0000000205209825 */ /* 0x000fe200078e0220 */
[----:B------:R3:W5:Y:S01]  /*acd0*/  @!P1 LD.E.128 R28, [R34.64] ;  /* 0x00000006221c9980 */ /* 0x000762000c101d00 */
[----:B------:R-:W-:-:S03]  /*ace0*/  CS2R R4, SRZ ;  /* 0x0000000000047805 */ /* 0x000fc6000001ff00 */
[----:B------:R3:W5:Y:S01]  /*acf0*/  @!P0 LD.E.128 R20, [R38.64] ;  /* 0x0000000626148980 */ /* 0x000762000c101d00 */
[----:B-1----:R-:W-:Y:S01]  /*ad00*/  CS2R R12, SRZ ;  /* 0x00000000000c7805 */ /* 0x002fe2000001ff00 */
[----:B--2---:R-:W-:-:S05]  /*ad10*/  CS2R R6, SRZ ;  /* 0x0000000000067805 */ /* 0x004fca000001ff00 */
[----:B------:R3:W5:Y:S04]  /*ad20*/  @!P1 LD.E.128 R12, [R32.64] ;  /* 0x00000006200c9980 */ /* 0x000768000c101d00 */
[----:B------:R3:W5:Y:S02]  /*ad30*/  @!P0 LD.E.128 R4, [R36.64] ;  /* 0x0000000624048980 */ /* 0x000764000c101d00 */
.L_x_226:
[----:B----4-:R-:W-:Y:S05]  /*ad40*/  BSYNC B0 ;  /* 0x0000000000007941 */ /* 0x010fea0003800000 */
.L_x_225:
[----:B-----5:R-:W-:Y:S01]  /*ad50*/  IMAD.MOV.U32 R52, RZ, RZ, R26 ;  /* 0x000000ffff347224 */ /* 0x020fe200078e001a */
[----:B---3--:R-:W-:Y:S01]  /*ad60*/  SHF.R.U64 R39, R26, 0x10, R27 ;  /* 0x000000101a277819 */ /* 0x008fe2000000121b */
[----:B------:R-:W-:Y:S01]  /*ad70*/  IMAD.MOV.U32 R53, RZ, RZ, R28 ;  /* 0x000000ffff357224 */ /* 0x000fe200078e001c */
[----:B------:R-:W-:Y:S01]  /*ad80*/  SHF.R.U64 R41, R28, 0x10, R29 ;  /* 0x000000101c297819 */ /* 0x000fe2000000121d */
[----:B------:R-:W-:Y:S01]  /*ad90*/  IMAD.MOV.U32 R50, RZ, RZ, R22 ;  /* 0x000000ffff327224 */ /* 0x000fe200078e0016 */
[----:B------:R-:W-:Y:S01]  /*ada0*/  PRMT R28, R52, 0x5410, R39 ;  /* 0x00005410341c7816 */ /* 0x000fe20000000027 */
[----:B------:R-:W-:Y:S01]  /*adb0*/  IMAD R39, R205, -0x80, R61 ;  /* 0xffffff80cd277824 */ /* 0x000fe200078e023d */
[----:B------:R-:W-:Y:S01]  /*adc0*/  SHF.R.U64 R36, R22, 0x10, R23 ;  /* 0x0000001016247819 */ /* 0x000fe20000001217 */
[--C-:B------:R-:W-:Y:S01]  /*add0*/  IMAD.MOV.U32 R34, RZ, RZ, R31.reuse ;  /* 0x000000ffff227224 */ /* 0x100fe200078e001f */
[--C-:B------:R-:W-:Y:S01]  /*ade0*/  SHF.R.U64 R42, R30, 0x10, R31.reuse ;  /* 0x000000101e2a7819 */ /* 0x100fe2000000121f */
[----:B------:R-:W-:Y:S01]  /*adf0*/  IMAD.MOV.U32 R51, RZ, RZ, R24 ;  /* 0x000000ffff337224 */ /* 0x000fe200078e0018 */
[----:B------:R-:W-:Y:S01]  /*ae00*/  IMNMX R39, R39, 0x80, PT ;  /* 0x0000008027277817 */ /* 0x000fe20003800200 */
[----:B------:R-:W-:Y:S01]  /*ae10*/  IMAD.MOV.U32 R40, RZ, RZ, R6 ;  /* 0x000000ffff287224 */ /* 0x000fe200078e0006 */
[----:B------:R-:W-:Y:S01]  /*ae20*/  SHF.R.U32.HI R59, RZ, 0x10, R31 ;  /* 0x00000010ff3b7819 */ /* 0x000fe2000001161f */
[----:B------:R-:W-:Y:S01]  /*ae30*/  IMAD.MOV.U32 R31, RZ, RZ, R7 ;  /* 0x000000ffff1f7224 */ /* 0x000fe200078e0007 */
[----:B------:R-:W-:Y:S01]  /*ae40*/  ISETP.GE.AND P0, PT, R225, R39, PT ;  /* 0x00000027e100720c */ /* 0x000fe20003f06270 */
[----:B------:R-:W-:Y:S01]  /*ae50*/  IMAD.MOV.U32 R49, RZ, RZ, R20 ;  /* 0x000000ffff317224 */ /* 0x000fe200078e0014 */
[----:B------:R-:W-:Y:S01]  /*ae60*/  SHF.R.U64 R22, R24, 0x10, R25 ;  /* 0x0000001018167819 */ /* 0x000fe20000001219 */
        /* <DEDUP_REMOVED lines=15> */
[--C-:B------:R-:W-:Y:S01]  /*af60*/  SHF.R.U64 R26, R8, 0x10, R9.reuse ;  /* 0x00000010081a7819 */ /* 0x100fe20000001209 */
[----:B------:R-:W-:Y:S01]  /*af70*/  IMAD.MOV.U32 R25, RZ, RZ, R9 ;  /* 0x000000ffff197224 */ /* 0x000fe200078e0009 */
[--C-:B------:R-:W-:Y:S01]  /*af80*/  SHF.R.U64 R24, R10, 0x10, R11.reuse ;  /* 0x000000100a187819 */ /* 0x100fe2000000120b */
[----:B------:R-:W-:Y:S01]  /*af90*/  IMAD.MOV.U32 R23, RZ, RZ, R11 ;  /* 0x000000ffff177224 */ /* 0x000fe200078e000b */
[----:B------:R-:W-:Y:S01]  /*afa0*/  SHF.R.U32.HI R55, RZ, 0x10, R21 ;  /* 0x00000010ff377819 */ /* 0x000fe20000011615 */
        /* <DEDUP_REMOVED lines=44> */
[----:B------:R-:W-:Y:S01]  /*b270*/  IMAD.MOV.U32 R6, RZ, RZ, c[0x0][0x27c] ;  /* 0x00009f00ff067624 */ /* 0x000fe200078e00ff */
[----:B------:R-:W-:Y:S01]  /*b280*/  LOP3.LUT R40, R224, 0x38, R140, 0xf8, !PT ;  /* 0x00000038e0287812 */ /* 0x000fe200078ef88c */
[----:B------:R-:W-:Y:S01]  /*b290*/  IMAD.U32 R47, R38, 0x10000, RZ ;  /* 0x00010000262f7824 */ /* 0x000fe200078e00ff */
[----:B------:R-:W-:Y:S02]  /*b2a0*/  SHF.L.U32 R50, R34, 0x10, RZ ;  /* 0x0000001022327819 */ /* 0x000fe400000006ff */
[----:B------:R-:W-:Y:S02]  /*b2b0*/  LEA.HI R6, R6, R223, RZ, 0x1d ;  /* 0x000000df06067211 */ /* 0x000fe400078fe8ff */
[----:B------:R-:W-:Y:S02]  /*b2c0*/  LOP3.LUT R40, R220, R40, R222, 0xf6, !PT ;  /* 0x00000028dc287212 */ /* 0x000fe400078ef6de */
[----:B------:R-:W-:Y:S01]  /*b2d0*/  SHF.R.S32.HI R4, RZ, 0x1f, R6 ;  /* 0x0000001fff047819 */ /* 0x000fe20000011406 */
[----:B------:R-:W-:Y:S01]  /*b2e0*/  IMAD.SHL.U32 R5, R6, 0x8, RZ ;  /* 0x0000000806057824 */ /* 0x000fe200078e00ff */
[----:B------:R-:W-:-:S02]  /*b2f0*/  LEA R40, R40, 0xc100, 0x1 ;  /* 0x0000c10028287811 */ /* 0x000fc400078e08ff */
[----:B------:R-:W-:Y:S02]  /*b300*/  LEA.HI R4, R4, R6, RZ, 0x3 ;  /* 0x0000000604047211 */ /* 0x000fe400078f18ff */
[----:B------:R-:W-:Y:S01]  /*b310*/  LOP3.LUT R5, R224, 0x38, R5, 0xf8, !PT ;  /* 0x00000038e0057812 */ /* 0x000fe200078ef805 */
[----:B------:R-:W1:Y:S01]  /*b320*/  LDS.128 R8, [R40] ;  /* 0x0000000028087984 */ /* 0x000e620000000c00 */
[----:B------:R-:W-:Y:S02]  /*b330*/  SHF.L.U32 R4, R4, 0xa, RZ ;  /* 0x0000000a04047819 */ /* 0x000fe400000006ff */
[----:B------:R-:W-:Y:S02]  /*b340*/  LOP3.LUT R5, R5, R222, RZ, 0x3c, !PT ;  /* 0x000000de05057212 */ /* 0x000fe400078e3cff */
[----:B------:R-:W-:Y:S02]  /*b350*/  LOP3.LUT R4, R4, 0x7fffe000, RZ, 0xc0, !PT ;  /* 0x7fffe00004047812 */ /* 0x000fe400078ec0ff */
[----:B------:R-:W-:-:S02]  /*b360*/  LOP3.LUT R49, R34, 0xffff0000, RZ, 0xc0, !PT ;  /* 0xffff000022317812 */ /* 0x000fc400078ec0ff */
[----:B------:R-:W-:Y:S02]  /*b370*/  IADD3 R41, R5, R4, R220 ;  /* 0x0000000405297210 */ /* 0x000fe40007ffe0dc */
[----:B------:R-:W-:Y:S02]  /*b380*/  LOP3.LUT R53, R38, 0xffff0000, RZ, 0xc0, !PT ;  /* 0xffff000026357812 */ /* 0x000fe400078ec0ff */
[----:B------:R-:W-:Y:S01]  /*b390*/  SHF.L.U32 R56, R32, 0x10, RZ ;  /* 0x0000001020387819 */ /* 0x000fe200000006ff */
[----:B------:R-:W-:-:S05]  /*b3a0*/  IMAD.SHL.U32 R41, R41, 0x2, RZ ;  /* 0x0000000229297824 */ /* 0x000fca00078e00ff */
[----:B------:R-:W2:Y:S01]  /*b3b0*/  LDS.128 R4, [R41+0xc100] ;  /* 0x00c1000029047984 */ /* 0x000ea20000000c00 */
[C---:B-1----:R-:W-:Y:S01]  /*b3c0*/  SHF.L.U32 R45, R8.reuse, 0x10, RZ ;  /* 0x00000010082d7819 */ /* 0x042fe200000006ff */
[C---:B------:R-:W-:Y:S01]  /*b3d0*/  IMAD.U32 R43, R9.reuse, 0x10000, RZ ;  /* 0x00010000092b7824 */ /* 0x040fe200078e00ff */
[----:B------:R-:W-:Y:S02]  /*b3e0*/  LOP3.LUT R44, R8, 0xffff0000, RZ, 0xc0, !PT ;  /* 0xffff0000082c7812 */ /* 0x000fe400078ec0ff */
[----:B------:R-:W-:Y:S01]  /*b3f0*/  LOP3.LUT R8, R9, 0xffff0000, RZ, 0xc0, !PT ;  /* 0xffff000009087812 */ /* 0x000fe200078ec0ff */
[C---:B------:R-:W-:Y:S01]  /*b400*/  IMAD.U32 R9, R11.reuse, 0x10000, RZ ;  /* 0x000100000b097824 */ /* 0x040fe200078e00ff */
[C---:B------:R-:W-:Y:S02]  /*b410*/  SHF.L.U32 R46, R10.reuse, 0x10, RZ ;  /* 0x000000100a2e7819 */ /* 0x040fe400000006ff */
[----:B------:R-:W-:Y:S02]  /*b420*/  LOP3.LUT R42, R10, 0xffff0000, RZ, 0xc0, !PT ;  /* 0xffff00000a2a7812 */ /* 0x000fe400078ec0ff */
[----:B------:R-:W-:-:S02]  /*b430*/  LOP3.LUT R10, R11, 0xffff0000, RZ, 0xc0, !PT ;  /* 0xffff00000b0a7812 */ /* 0x000fc400078ec0ff */
[C---:B--2---:R-:W-:Y:S02]  /*b440*/  SHF.L.U32 R55, R4.reuse, 0x10, RZ ;  /* 0x0000001004377819 */ /* 0x044fe400000006ff */
[----:B------:R-:W-:Y:S01]  /*b450*/  LOP3.LUT R11, R4, 0xffff0000, RZ, 0xc0, !PT ;  /* 0xffff0000040b7812 */ /* 0x000fe200078ec0ff */
[C---:B------:R-:W-:Y:S01]  /*b460*/  IMAD.U32 R4, R5.reuse, 0x10000, RZ ;  /* 0x0001000005047824 */ /* 0x040fe200078e00ff */
[----:B------:R-:W-:Y:S01]  /*b470*/  LOP3.LUT R54, R5, 0xffff0000, RZ, 0xc0, !PT ;  /* 0xffff000005367812 */ /* 0x000fe200078ec0ff */
[----:B------:R-:W-:Y:S01]  /*b480*/  FMUL.FTZ R48, R55, R50 ;  /* 0x0000003237307220 */ /* 0x000fe20000410000 */
[----:B------:R-:W-:Y:S01]  /*b490*/  LOP3.LUT R52, R7, 0xffff0000, RZ, 0xc0, !PT ;  /* 0xffff000007347812 */ /* 0x000fe200078ec0ff */
[-C--:B------:R-:W-:Y:S01]  /*b4a0*/  FMUL.FTZ R55, R55, R47.reuse ;  /* 0x0000002f37377220 */ /* 0x080fe20000410000 */
[C---:B------:R-:W-:Y:S01]  /*b4b0*/  SHF.L.U32 R51, R6.reuse, 0x10, RZ ;  /* 0x0000001006337819 */ /* 0x040fe200000006ff */
[----:B------:R-:W-:Y:S01]  /*b4c0*/  IMAD.U32 R5, R7, 0x10000, RZ ;  /* 0x0001000007057824 */ /* 0x000fe200078e00ff */
[----:B------:R-:W-:Y:S01]  /*b4d0*/  SHF.L.U32 R7, R33, 0x10, RZ ;  /* 0x0000001021077819 */ /* 0x000fe200000006ff */
[----:B------:R-:W-:Y:S01]  /*b4e0*/  FFMA.FTZ R48, R45, R47, -R48 ;  /* 0x0000002f2d307223 */ /* 0x000fe20000010830 */
[----:B------:R-:W-:Y:S01]  /*b4f0*/  LOP3.LUT R6, R6, 0xffff0000, RZ, 0xc0, !PT ;  /* 0xffff000006067812 */ /* 0x000fe200078ec0ff */
[----:B------:R-:W-:-:S02]  /*b500*/  FMUL.FTZ R47, R11, R49 ;  /* 0x000000310b2f7220 */ /* 0x000fc40000410000 */
[----:B------:R-:W-:Y:S02]  /*b510*/  FFMA.FTZ R45, R45, R50, R55 ;  /* 0x000000322d2d7223 */ /* 0x000fe40000010037 */
[----:B------:R-:W-:Y:S02]  /*b520*/  IMAD.U32 R50, R37, 0x10000, RZ ;  /* 0x0001000025327824 */ /* 0x000fe400078e00ff */
[-C--:B------:R-:W-:Y:S02]  /*b530*/  FMUL.FTZ R55, R11, R53.reuse ;  /* 0x000000350b377220 */ /* 0x080fe40000410000 */
[----:B------:R-:W-:Y:S02]  /*b540*/  FFMA.FTZ R47, R44, R53, -R47 ;  /* 0x000000352c2f7223 */ /* 0x000fe4000001082f */
[C---:B------:R-:W-:Y:S02]  /*b550*/  FMUL.FTZ R53, R4.reuse, R7 ;  /* 0x0000000704357220 */ /* 0x040fe40000410000 */
[----:B------:R-:W-:-:S02]  /*b560*/  FMUL.FTZ R11, R4, R50 ;  /* 0x00000032040b7220 */ /* 0x000fc40000410000 */
[----:B------:R-:W-:Y:S01]  /*b570*/  FFMA.FTZ R4, R44, R49, R55 ;  /* 0x000000312c047223 */ /* 0x000fe20000010037 */
[C---:B------:R-:W-:Y:S01]  /*b580*/  LOP3.LUT R55, R36.reuse, 0xffff0000, RZ, 0xc0, !PT ;  /* 0xffff000024377812 */ /* 0x040fe200078ec0ff */
[----:B------:R-:W-:Y:S01]  /*b590*/  FFMA.FTZ R44, R43, R50, -R53 ;  /* 0x000000322b2c7223 */ /* 0x000fe20000010835 */
[----:B------:R-:W-:Y:S01]  /*b5a0*/  SHF.L.U32 R53, R31, 0x10, RZ ;  /* 0x000000101f357819 */ /* 0x000fe200000006ff */
[----:B------:R-:W-:Y:S01]  /*b5b0*/  IMAD.U32 R50, R36, 0x10000, RZ ;  /* 0x0001000024327824 */ /* 0x000fe200078e00ff */
[----:B------:R-:W-:Y:S01]  /*b5c0*/  F2FP.BF16.PACK_AB R4, R4, R45 ;  /* 0x0000002d0404723e */ /* 0x000fe200000010ff */
[----:B------:R-:W-:Y:S01]  /*b5d0*/  FFMA.FTZ R43, R43, R7, R11 ;  /* 0x000000072b2b7223 */ /* 0x000fe2000001000b */
[----:B------:R-:W-:Y:S01]  /*b5e0*/  LOP3.LUT R7, R32, 0xffff0000, RZ, 0xc0, !PT ;  /* 0xffff000020077812 */ /* 0x000fe200078ec0ff */
[C---:B------:R-:W-:Y:S02]  /*b5f0*/  FMUL.FTZ R11, R51.reuse, R56 ;  /* 0x00000038330b7220 */ /* 0x040fe40000410000 */
[----:B------:R-:W-:-:S02]  /*b600*/  FMUL.FTZ R51, R51, R50 ;  /* 0x0000003233337220 */ /* 0x000fc40000410000 */
[----:B------:R-:W-:Y:S02]  /*b610*/  FFMA.FTZ R50, R46, R50, -R11 ;  /* 0x000000322e327223 */ /* 0x000fe4000001080b */
[C---:B------:R-:W-:Y:S02]  /*b620*/  FMUL.FTZ R49, R6.reuse, R7 ;  /* 0x0000000706317220 */ /* 0x040fe40000410000 */
[----:B------:R-:W-:Y:S02]  /*b630*/  FMUL.FTZ R6, R6, R55 ;  /* 0x0000003706067220 */ /* 0x000fe40000410000 */
[----:B------:R-:W-:Y:S02]  /*b640*/  FFMA.FTZ R46, R46, R56, R51 ;  /* 0x000000382e2e7223 */ /* 0x000fe40000010033 */
[----:B------:R-:W-:Y:S02]  /*b650*/  IMAD.U32 R11, R35, 0x10000, RZ ;  /* 0x00010000230b7824 */ /* 0x000fe400078e00ff */
[----:B------:R-:W-:-:S02]  /*b660*/  FMUL.FTZ R51, R5, R53 ;  /* 0x0000003505337220 */ /* 0x000fc40000410000 */
[C---:B------:R-:W-:Y:S01]  /*b670*/  FFMA.FTZ R49, R42.reuse, R55, -R49 ;  /* 0x000000372a317223 */ /* 0x040fe20000010831 */
[----:B------:R-:W-:Y:S01]  /*b680*/  LOP3.LUT R55, R37, 0xffff0000, RZ, 0xc0, !PT ;  /* 0xffff000025377812 */ /* 0x000fe200078ec0ff */
[----:B------:R-:W-:Y:S02]  /*b690*/  FFMA.FTZ R6, R42, R7, R6 ;  /* 0x000000072a067223 */ /* 0x000fe40000010006 */
[-C--:B------:R-:W-:Y:S01]  /*b6a0*/  FMUL.FTZ R7, R5, R11.reuse ;  /* 0x0000000b05077220 */ /* 0x080fe20000410000 */
[----:B------:R-:W-:Y:S01]  /*b6b0*/  LOP3.LUT R5, R33, 0xffff0000, RZ, 0xc0, !PT ;  /* 0xffff000021057812 */ /* 0x000fe200078ec0ff */
[----:B------:R-:W-:Y:S01]  /*b6c0*/  FFMA.FTZ R42, R9, R11, -R51 ;  /* 0x0000000b092a7223 */ /* 0x000fe20000010833 */
[----:B------:R-:W-:Y:S01]  /*b6d0*/  LOP3.LUT R51, R31, 0xffff0000, RZ, 0xc0, !PT ;  /* 0xffff00001f337812 */ /* 0x000fe200078ec0ff */
[----:B------:R-:W-:Y:S01]  /*b6e0*/  FFMA.FTZ R7, R9, R53, R7 ;  /* 0x0000003509077223 */ /* 0x000fe20000010007 */
[----:B------:R-:W-:Y:S01]  /*b6f0*/  LOP3.LUT R11, R35, 0xffff0000, RZ, 0xc0, !PT ;  /* 0xffff0000230b7812 */ /* 0x000fe200078ec0ff */
[----:B------:R-:W-:Y:S01]  /*b700*/  FMUL.FTZ R9, R54, R5 ;  /* 0x0000000536097220 */ /* 0x000fe20000410000 */
[----:B------:R-:W-:Y:S01]  /*b710*/  F2FP.BF16.PACK_AB R6, R6, R46 ;  /* 0x0000002e0606723e */ /* 0x000fe200000010ff */
[----:B------:R-:W-:-:S02]  /*b720*/  FMUL.FTZ R53, R52, R51 ;  /* 0x0000003334357220 */ /* 0x000fc40000410000 */
[----:B------:R-:W-:Y:S02]  /*b730*/  FMUL.FTZ R54, R54, R55 ;  /* 0x0000003736367220 */ /* 0x000fe40000410000 */
[----:B------:R-:W-:Y:S02]  /*b740*/  FMUL.FTZ R52, R52, R11 ;  /* 0x0000000b34347220 */ /* 0x000fe40000410000 */
[----:B------:R-:W-:Y:S02]  /*b750*/  FFMA.FTZ R9, R8, R55, -R9 ;  /* 0x0000003708097223 */ /* 0x000fe40000010809 */
[----:B------:R-:W-:Y:S02]  /*b760*/  FFMA.FTZ R11, R10, R11, -R53 ;  /* 0x0000000b0a0b7223 */ /* 0x000fe40000010835 */
[----:B------:R-:W-:Y:S01]  /*b770*/  FFMA.FTZ R5, R8, R5, R54 ;  /* 0x0000000508057223 */ /* 0x000fe20000010036 */
[----:B------:R-:W-:Y:S01]  /*b780*/  F2FP.BF16.PACK_AB R8, R47, R48 ;  /* 0x000000302f08723e */ /* 0x000fe200000010ff */
[----:B------:R-:W-:Y:S01]  /*b790*/  FFMA.FTZ R52, R10, R51, R52 ;  /* 0x000000330a347223 */ /* 0x000fe20000010034 */
[----:B------:R-:W-:-:S02]  /*b7a0*/  F2FP.BF16.PACK_AB R10, R49, R50 ;  /* 0x00000032310a723e */ /* 0x000fc400000010ff */
[----:B------:R-:W-:Y:S02]  /*b7b0*/  F2FP.BF16.PACK_AB R9, R9, R44 ;  /* 0x0000002c0909723e */ /* 0x000fe400000010ff */
[----:B------:R-:W-:Y:S02]  /*b7c0*/  F2FP.BF16.PACK_AB R11, R11, R42 ;  /* 0x0000002a0b0b723e */ /* 0x000fe400000010ff */
[----:B------:R-:W-:Y:S02]  /*b7d0*/  F2FP.BF16.PACK_AB R5, R5, R43 ;  /* 0x0000002b0505723e */ /* 0x000fe400000010ff */
[----:B------:R-:W-:Y:S01]  /*b7e0*/  F2FP.BF16.PACK_AB R7, R52, R7 ;  /* 0x000000073407723e */ /* 0x000fe200000010ff */
[----:B------:R1:W-:Y:S04]  /*b7f0*/  STS.128 [R40], R8 ;  /* 0x0000000828007388 */ /* 0x0003e80000000c00 */
[----:B------:R1:W-:Y:S02]  /*b800*/  STS.128 [R41+0xc100], R4 ;  /* 0x00c1000429007388 */ /* 0x0003e40000000c00 */
.L_x_230:
[----:B------:R-:W-:Y:S05]  /*b810*/  BSYNC B0 ;  /* 0x0000000000007941 */ /* 0x000fea0003800000 */
.L_x_229:
[----:B-1----:R-:W-:Y:S01]  /*b820*/  IADD3 R4, R140, 0x20, RZ ;  /* 0x000000208c047810 */ /* 0x002fe20007ffe0ff */
[----:B------:R-:W-:Y:S03]  /*b830*/  BSSY B0, `(.L_x_231) ;  /* 0x000005a000007945 */ /* 0x000fe60003800000 */
[----:B------:R-:W-:-:S13]  /*b840*/  ISETP.GE.AND P0, PT, R4, c[0x0][0x27c], PT ;  /* 0x00009f0004007a0c */ /* 0x000fda0003f06270 */
[----:B------:R-:W-:Y:S05]  /*b850*/  @P0 BRA `(.L_x_232) ;  /* 0x0000057000000947 */ /* 0x000fea0003800000 */
[----:B------:R-:W-:Y:S01]  /*b860*/  MOV R6, c[0x0][0x27c] ;  /* 0x00009f0000067a02 */ /* 0x000fe20000000f00 */
[----:B------:R-:W1:Y:S01]  /*b870*/  LDS.128 R8, [R234] ;  /* 0x00000000ea087984 */ /* 0x000e620000000c00 */
[----:B------:R-:W-:Y:S01]  /*b880*/  SHF.L.U32 R49, R26, 0x10, RZ ;  /* 0x000000101a317819 */ /* 0x000fe200000006ff */
[----:B------:R-:W-:Y:S01]  /*b890*/  IMAD.U32 R46, R30, 0x10000, RZ ;  /* 0x000100001e2e7824 */ /* 0x000fe200078e00ff */
[----:B------:R-:W-:Y:S02]  /*b8a0*/  LEA.HI R6, R6, R18, RZ, 0x1d ;  /* 0x0000001206067211 */ /* 0x000fe400078fe8ff */
[----:B------:R-:W-:Y:S02]  /*b8b0*/  LOP3.LUT R48, R26, 0xffff0000, RZ, 0xc0, !PT ;  /* 0xffff00001a307812 */ /* 0x000fe400078ec0ff */
[----:B------:R-:W-:Y:S01]  /*b8c0*/  SHF.R.S32.HI R4, RZ, 0x1f, R6 ;  /* 0x0000001fff047819 */ /* 0x000fe20000011406 */
[----:B------:R-:W-:Y:S01]  /*b8d0*/  IMAD.SHL.U32 R5, R6, 0x8, RZ ;  /* 0x0000000806057824 */ /* 0x000fe200078e00ff */
[----:B------:R-:W-:-:S02]  /*b8e0*/  LOP3.LUT R52, R30, 0xffff0000, RZ, 0xc0, !PT ;  /* 0xffff00001e347812 */ /* 0x000fc400078ec0ff */
[----:B------:R-:W-:Y:S02]  /*b8f0*/  LEA.HI R4, R4, R6, RZ, 0x3 ;  /* 0x0000000604047211 */ /* 0x000fe400078f18ff */
[----:B------:R-:W-:Y:S02]  /*b900*/  LOP3.LUT R5, R224, 0x38, R5, 0xf8, !PT ;  /* 0x00000038e0057812 */ /* 0x000fe400078ef805 */
[----:B------:R-:W-:Y:S02]  /*b910*/  SHF.L.U32 R4, R4, 0xa, RZ ;  /* 0x0000000a04047819 */ /* 0x000fe400000006ff */
[----:B------:R-:W-:Y:S02]  /*b920*/  LOP3.LUT R5, R5, R222, RZ, 0x3c, !PT ;  /* 0x000000de05057212 */ /* 0x000fe400078e3cff */
[----:B------:R-:W-:Y:S02]  /*b930*/  LOP3.LUT R4, R4, 0x7fffe000, RZ, 0xc0, !PT ;  /* 0x7fffe00004047812 */ /* 0x000fe400078ec0ff */
[----:B------:R-:W-:-:S02]  /*b940*/  SHF.L.U32 R55, R24, 0x10, RZ ;  /* 0x0000001018377819 */ /* 0x000fc400000006ff */
[----:B------:R-:W-:-:S05]  /*b950*/  IADD3 R40, R5, R4, R220 ;  /* 0x0000000405287210 */ /* 0x000fca0007ffe0dc */
        /* <DEDUP_REMOVED lines=14> */
[C---:B------:R-:W-:Y:S01]  /*ba40*/  FMUL.FTZ R47, R54.reuse, R49 ;  /* 0x00000031362f7220 */ /* 0x040fe20000410000 */
[C---:B------:R-:W-:Y:S01]  /*ba50*/  LOP3.LUT R51, R7.reuse, 0xffff0000, RZ, 0xc0, !PT ;  /* 0xffff000007337812 */ /* 0x040fe200078ec0ff */
[-C--:B------:R-:W-:Y:S01]  /*ba60*/  FMUL.FTZ R54, R54, R46.reuse ;  /* 0x0000002e36367220 */ /* 0x080fe20000410000 */
[----:B------:R-:W-:Y:S01]  /*ba70*/  SHF.L.U32 R50, R6, 0x10, RZ ;  /* 0x0000001006327819 */ /* 0x000fe200000006ff */
        /* <DEDUP_REMOVED lines=12> */
[----:B------:R-:W-:Y:S01]  /*bb40*/  LOP3.LUT R54, R28, 0xffff0000, RZ, 0xc0, !PT ;  /* 0xffff00001c367812 */ /* 0x000fe200078ec0ff */
        /* <DEDUP_REMOVED lines=8> */
[----:B------:R-:W-:Y:S01]  /*bbd0*/  FFMA.FTZ R49, R45, R49, -R11 ;  /* 0x000000312d317223 */ /* 0x000fe2000001080b */
[----:B------:R-:W-:Y:S01]  /*bbe0*/  SHF.L.U32 R11, R27, 0x10, RZ ;  /* 0x000000101b0b7819 */ /* 0x000fe200000006ff */
[C---:B------:R-:W-:Y:S02]  /*bbf0*/  FMUL.FTZ R48, R6.reuse, R7 ;  /* 0x0000000706307220 */ /* 0x040fe40000410000 */
[----:B------:R-:W-:Y:S02]  /*bc00*/  FMUL.FTZ R6, R6, R54 ;  /* 0x0000003606067220 */ /* 0x000fe40000410000 */
[----:B------:R-:W-:Y:S02]  /*bc10*/  FFMA.FTZ R45, R45, R55, R50 ;  /* 0x000000372d2d7223 */ /* 0x000fe40000010032 */
[----:B------:R-:W-:Y:S02]  /*bc20*/  FMUL.FTZ R50, R5, R52 ;  /* 0x0000003405327220 */ /* 0x000fe40000410000 */
[----:B------:R-:W-:Y:S01]  /*bc30*/  FFMA.FTZ R48, R41, R54, -R48 ;  /* 0x0000003629307223 */ /* 0x000fe20000010830 */
[----:B------:R-:W-:Y:S01]  /*bc40*/  LOP3.LUT R54, R29, 0xffff0000, RZ, 0xc0, !PT ;  /* 0xffff00001d367812 */ /* 0x000fe200078ec0ff */
[----:B------:R-:W-:-:S02]  /*bc50*/  FFMA.FTZ R6, R41, R7, R6 ;  /* 0x0000000729067223 */ /* 0x000fc40000010006 */
        /* <DEDUP_REMOVED lines=8> */
[----:B------:R-:W-:Y:S02]  /*bce0*/  FMUL.FTZ R52, R51, R50 ;  /* 0x0000003233347220 */ /* 0x000fe40000410000 */
[----:B------:R-:W-:-:S02]  /*bcf0*/  FMUL.FTZ R53, R53, R54 ;  /* 0x0000003635357220 */ /* 0x000fc40000410000 */
[-C--:B------:R-:W-:Y:S02]  /*bd00*/  FMUL.FTZ R51, R51, R11.reuse ;  /* 0x0000000b33337220 */ /* 0x080fe40000410000 */
[----:B------:R-:W-:Y:S02]  /*bd10*/  FFMA.FTZ R9, R8, R54, -R9 ;  /* 0x0000003608097223 */ /* 0x000fe40000010809 */
[----:B------:R-:W-:Y:S02]  /*bd20*/  FFMA.FTZ R11, R10, R11, -R52 ;  /* 0x0000000b0a0b7223 */ /* 0x000fe40000010834 */
[----:B------:R-:W-:Y:S01]  /*bd30*/  FFMA.FTZ R5, R8, R5, R53 ;  /* 0x0000000508057223 */ /* 0x000fe20000010035 */
[----:B------:R-:W-:Y:S01]  /*bd40*/  F2FP.BF16.PACK_AB R8, R46, R47 ;  /* 0x0000002f2e08723e */ /* 0x000fe200000010ff */
[----:B------:R-:W-:Y:S01]  /*bd50*/  FFMA.FTZ R51, R10, R50, R51 ;  /* 0x000000320a337223 */ /* 0x000fe20000010033 */
[----:B------:R-:W-:Y:S02]  /*bd60*/  F2FP.BF16.PACK_AB R10, R48, R49 ;  /* 0x00000031300a723e */ /* 0x000fe400000010ff */
[----:B------:R-:W-:-:S02]  /*bd70*/  F2FP.BF16.PACK_AB R9, R9, R43 ;  /* 0x0000002b0909723e */ /* 0x000fc400000010ff */
[----:B------:R-:W-:Y:S02]  /*bd80*/  F2FP.BF16.PACK_AB R11, R11, R41 ;  /* 0x000000290b0b723e */ /* 0x000fe400000010ff */
[----:B------:R-:W-:Y:S02]  /*bd90*/  F2FP.BF16.PACK_AB R5, R5, R42 ;  /* 0x0000002a0505723e */ /* 0x000fe400000010ff */
[----:B------:R-:W-:Y:S01]  /*bda0*/  F2FP.BF16.PACK_AB R7, R51, R7 ;  /* 0x000000073307723e */ /* 0x000fe200000010ff */
[----:B------:R1:W-:Y:S04]  /*bdb0*/  STS.128 [R234], R8 ;  /* 0x00000008ea007388 */ /* 0x0003e80000000c00 */
[----:B------:R1:W-:Y:S02]  /*bdc0*/  STS.128 [R40+0xc100], R4 ;  /* 0x00c1000428007388 */ /* 0x0003e40000000c00 */
.L_x_232:
[----:B------:R-:W-:Y:S05]  /*bdd0*/  BSYNC B0 ;  /* 0x0000000000007941 */ /* 0x000fea0003800000 */
.L_x_231:
[----:B-1----:R-:W-:-:S04]  /*bde0*/  IADD3 R4, R140, 0x40, RZ ;  /* 0x000000408c047810 */ /* 0x002fc80007ffe0ff */
[----:B------:R-:W-:-:S13]  /*bdf0*/  ISETP.GE.AND P0, PT, R4, c[0x0][0x27c], PT ;  /* 0x00009f0004007a0c */ /* 0x000fda0003f06270 */
[----:B------:R-:W-:Y:S05]  /*be00*/  @P0 BRA `(.L_x_228) ;  /* 0x0000057000000947 */ /* 0x000fea0003800000 */
[----:B------:R-:W-:Y:S01]  /*be10*/  MOV R6, c[0x0][0x27c] ;  /* 0x00009f0000067a02 */ /* 0x000fe20000000f00 */
[----:B------:R-:W1:Y:S01]  /*be20*/  LDS.128 R8, [R233] ;  /* 0x00000000e9087984 */ /* 0x000e620000000c00 */
[C---:B------:R-:W-:Y:S01]  /*be30*/  SHF.L.U32 R49, R15.reuse, 0x10, RZ ;  /* 0x000000100f317819 */ /* 0x040fe200000006ff */
        /* <DEDUP_REMOVED lines=63> */
[C---:B------:R-:W-:Y:S01]  /*c230*/  FFMA.FTZ R41, R9.reuse, R11, -R50 ;  /* 0x0000000b09297223 */ /* 0x040fe20000010832 */
        /* <DEDUP_REMOVED lines=20> */
.L_x_228:
[----:B------:R-:W-:Y:S05]  /*c380*/  BSYNC B1 ;  /* 0x0000000000017941 */ /* 0x000fea0003800000 */
.L_x_227:
[----:B------:R-:W-:-:S13]  /*c390*/  ISETP.GE.AND P0, PT, R216, R39, PT ;  /* 0x00000027d800720c */ /* 0x000fda0003f06270 */
[----:B------:R-:W-:Y:S05]  /*c3a0*/  @P0 BRA `(.L_x_214) ;  /* 0x0000114000000947 */ /* 0x000fea0003800000 */
[----:B------:R-:W-:Y:S01]  /*c3b0*/  ISETP.GE.AND P0, PT, R140, c[0x0][0x27c], PT ;  /* 0x00009f008c007a0c */ /* 0x000fe20003f06270 */
[----:B------:R-:W-:-:S12]  /*c3c0*/  BSSY B0, `(.L_x_233) ;  /* 0x000005c000007945 */ /* 0x000fd80003800000 */
[----:B------:R-:W-:Y:S05]  /*c3d0*/  @P0 BRA `(.L_x_234) ;  /* 0x000005a000000947 */ /* 0x000fea0003800000 */
[----:B-1----:R-:W-:Y:S01]  /*c3e0*/  IMAD.MOV.U32 R6, RZ, RZ, c[0x0][0x27c] ;  /* 0x00009f00ff067624 */ /* 0x002fe200078e00ff */
[----:B------:R-:W-:Y:S01]  /*c3f0*/  LOP3.LUT R39, R215, 0x38, R140, 0xf8, !PT ;  /* 0x00000038d7277812 */ /* 0x000fe200078ef88c */
[----:B------:R-:W-:-:S03]  /*c400*/  IMAD.U32 R47, R38, 0x10000, RZ ;  /* 0x00010000262f7824 */ /* 0x000fc600078e00ff */
[----:B------:R-:W-:Y:S02]  /*c410*/  LEA.HI R6, R6, R223, RZ, 0x1d ;  /* 0x000000df06067211 */ /* 0x000fe400078fe8ff */
[----:B------:R-:W-:Y:S02]  /*c420*/  LOP3.LUT R39, R214, R39, R213, 0xf6, !PT ;  /* 0x00000027d6277212 */ /* 0x000fe400078ef6d5 */
[----:B------:R-:W-:Y:S01]  /*c430*/  SHF.R.S32.HI R4, RZ, 0x1f, R6 ;  /* 0x0000001fff047819 */ /* 0x000fe20000011406 */
[----:B------:R-:W-:Y:S01]  /*c440*/  IMAD.SHL.U32 R5, R6, 0x8, RZ ;  /* 0x0000000806057824 */ /* 0x000fe200078e00ff */
[----:B------:R-:W-:Y:S02]  /*c450*/  LEA R39, R39, 0xc100, 0x1 ;  /* 0x0000c10027277811 */ /* 0x000fe400078e08ff */
[----:B------:R-:W-:Y:S02]  /*c460*/  LEA.HI R4, R4, R6, RZ, 0x3 ;  /* 0x0000000604047211 */ /* 0x000fe400078f18ff */
[----:B------:R-:W-:Y:S01]  /*c470*/  LOP3.LUT R5, R215, 0x38, R5, 0xf8, !PT ;  /* 0x00000038d7057812 */ /* 0x000fe200078ef805 */
[----:B------:R-:W1:Y:S01]  /*c480*/  LDS.128 R8, [R39] ;  /* 0x0000000027087984 */ /* 0x000e620000000c00 */
[----:B------:R-:W-:-:S02]  /*c490*/  SHF.L.U32 R4, R4, 0xa, RZ ;  /* 0x0000000a04047819 */ /* 0x000fc400000006ff */
[----:B------:R-:W-:Y:S02]  /*c4a0*/  LOP3.LUT R5, R5, R213, RZ, 0x3c, !PT ;  /* 0x000000d505057212 */ /* 0x000fe400078e3cff */
[----:B------:R-:W-:-:S04]  /*c4b0*/  LOP3.LUT R4, R4, 0x7fffe000, RZ, 0xc0, !PT ;  /* 0x7fffe00004047812 */ /* 0x000fc800078ec0ff */
[----:B------:R-:W-:-:S05]  /*c4c0*/  IADD3 R40, R5, R4, R214 ;  /* 0x0000000405287210 */ /* 0x000fca0007ffe0d6 */
[----:B------:R-:W-:-:S05]  /*c4d0*/  IMAD.SHL.U32 R40, R40, 0x2, RZ ;  /* 0x0000000228287824 */ /* 0x000fca00078e00ff */
[----:B------:R-:W2:Y:S01]  /*c4e0*/  LDS.128 R4, [R40+0xc100] ;  /* 0x00c1000028047984 */ /* 0x000ea20000000c00 */
[C---:B-1----:R-:W-:Y:S02]  /*c4f0*/  SHF.L.U32 R42, R8.reuse, 0x10, RZ ;  /* 0x00000010082a7819 */ /* 0x042fe400000006ff */
[----:B------:R-:W-:Y:S01]  /*c500*/  LOP3.LUT R41, R8, 0xffff0000, RZ, 0xc0, !PT ;  /* 0xffff000008297812 */ /* 0x000fe200078ec0ff */
[C---:B------:R-:W-:Y:S01]  /*c510*/  IMAD.U32 R8, R9.reuse, 0x10000, RZ ;  /* 0x0001000009087824 */ /* 0x040fe200078e00ff */
[----:B------:R-:W-:Y:S01]  /*c520*/  LOP3.LUT R44, R9, 0xffff0000, RZ, 0xc0, !PT ;  /* 0xffff0000092c7812 */ /* 0x000fe200078ec0ff */
[C---:B------:R-:W-:Y:S01]  /*c530*/  IMAD.U32 R9, R11.reuse, 0x10000, RZ ;  /* 0x000100000b097824 */ /* 0x040fe200078e00ff */
[----:B------:R-:W-:Y:S02]  /*c540*/  LOP3.LUT R46, R11, 0xffff0000, RZ, 0xc0, !PT ;  /* 0xffff00000b2e7812 */ /* 0x000fe400078ec0ff */
[C---:B------:R-:W-:Y:S02]  /*c550*/  SHF.L.U32 R43, R10.reuse, 0x10, RZ ;  /* 0x000000100a2b7819 */ /* 0x040fe400000006ff */
[----:B------:R-:W-:-:S02]  /*c560*/  LOP3.LUT R10, R10, 0xffff0000, RZ, 0xc0, !PT ;  /* 0xffff00000a0a7812 */ /* 0x000fc400078ec0ff */
[C---:B--2---:R-:W-:Y:S01]  /*c570*/  SHF.L.U32 R45, R4.reuse, 0x10, RZ ;  /* 0x00000010042d7819 */ /* 0x044fe200000006ff */
[----:B------:R-:W-:Y:S01]  /*c580*/  IMAD.U32 R48, R7, 0x10000, RZ ;  /* 0x0001000007307824 */ /* 0x000fe200078e00ff */
[----:B------:R-:W-:Y:S01]  /*c590*/  LOP3.LUT R11, R4, 0xffff0000, RZ, 0xc0, !PT ;  /* 0xffff0000040b7812 */ /* 0x000fe200078ec0ff */
[C---:B------:R-:W-:Y:S01]  /*c5a0*/  IMAD.U32 R4, R5.reuse, 0x10000, RZ ;  /* 0x0001000005047824 */ /* 0x040fe200078e00ff */
[----:B------:R-:W-:Y:S02]  /*c5b0*/  LOP3.LUT R51, R5, 0xffff0000, RZ, 0xc0, !PT ;  /* 0xffff000005337812 */ /* 0x000fe400078ec0ff */
[----:B------:R-:W-:Y:S02]  /*c5c0*/  SHF.L.U32 R5, R34, 0x10, RZ ;  /* 0x0000001022057819 */ /* 0x000fe400000006ff */
[C---:B------:R-:W-:Y:S02]  /*c5d0*/  SHF.L.U32 R50, R6.reuse, 0x10, RZ ;  /* 0x0000001006327819 */ /* 0x040fe400000006ff */
[----:B------:R-:W-:Y:S01]  /*c5e0*/  LOP3.LUT R49, R6, 0xffff0000, RZ, 0xc0, !PT ;  /* 0xffff000006317812 */ /* 0x000fe200078ec0ff */
[-C--:B------:R-:W-:Y:S01]  /*c5f0*/  FMUL.FTZ R6, R5, R45.reuse ;  /* 0x0000002d05067220 */ /* 0x080fe20000410000 */
[----:B------:R-:W-:Y:S01]  /*c600*/  LOP3.LUT R34, R34, 0xffff0000, RZ, 0xc0, !PT ;  /* 0xffff000022227812 */ /* 0x000fe200078ec0ff */
[----:B------:R-:W-:Y:S01]  /*c610*/  FMUL.FTZ R45, R47, R45 ;  /* 0x0000002d2f2d7220 */ /* 0x000fe20000410000 */
[----:B------:R-:W-:Y:S01]  /*c620*/  LOP3.LUT R7, R7, 0xffff0000, RZ, 0xc0, !PT ;  /* 0xffff000007077812 */ /* 0x000fe200078ec0ff */
[-C--:B------:R-:W-:Y:S01]  /*c630*/  FFMA.FTZ R6, R47, R42.reuse, -R6 ;  /* 0x0000002a2f067223 */ /* 0x080fe20000010806 */
[----:B------:R-:W-:Y:S01]  /*c640*/  LOP3.LUT R47, R38, 0xffff0000, RZ, 0xc0, !PT ;  /* 0xffff0000262f7812 */ /* 0x000fe200078ec0ff */
[-C--:B------:R-:W-:Y:S01]  /*c650*/  FMUL.FTZ R52, R34, R11.reuse ;  /* 0x0000000b22347220 */ /* 0x080fe20000410000 */
[----:B------:R-:W-:Y:S01]  /*c660*/  SHF.L.U32 R38, R33, 0x10, RZ ;  /* 0x0000001021267819 */ /* 0x000fe200000006ff */
[----:B------:R-:W-:Y:S01]  /*c670*/  FFMA.FTZ R45, R5, R42, R45 ;  /* 0x0000002a052d7223 */ /* 0x000fe2000001002d */
[C---:B------:R-:W-:Y:S01]  /*c680*/  SHF.L.U32 R42, R32.reuse, 0x10, RZ ;  /* 0x00000010202a7819 */ /* 0x040fe200000006ff */
[----:B------:R-:W-:Y:S01]  /*c690*/  IMAD.U32 R5, R37, 0x10000, RZ ;  /* 0x0001000025057824 */ /* 0x000fe200078e00ff */
[----:B------:R-:W-:Y:S01]  /*c6a0*/  LOP3.LUT R32, R32, 0xffff0000, RZ, 0xc0, !PT ;  /* 0xffff000020207812 */ /* 0x000fe200078ec0ff */
[----:B------:R-:W-:Y:S01]  /*c6b0*/  FMUL.FTZ R11, R47, R11 ;  /* 0x0000000b2f0b7220 */ /* 0x000fe20000410000 */
[----:B------:R-:W-:Y:S01]  /*c6c0*/  LOP3.LUT R33, R33, 0xffff0000, RZ, 0xc0, !PT ;  /* 0xffff000021217812 */ /* 0x000fe200078ec0ff */
[----:B------:R-:W-:Y:S01]  /*c6d0*/  FFMA.FTZ R52, R47, R41, -R52 ;  /* 0x000000292f347223 */ /* 0x000fe20000010834 */
[----:B------:R-:W-:Y:S01]  /*c6e0*/  LOP3.LUT R37, R37, 0xffff0000, RZ, 0xc0, !PT ;  /* 0xffff000025257812 */ /* 0x000fe200078ec0ff */
[----:B------:R-:W-:-:S02]  /*c6f0*/  FMUL.FTZ R47, R38, R4 ;  /* 0x00000004262f7220 */ /* 0x000fc40000410000 */
[C---:B------:R-:W-:Y:S02]  /*c700*/  FMUL.FTZ R4, R5.reuse, R4 ;  /* 0x0000000405047220 */ /* 0x040fe40000410000 */
[-C--:B------:R-:W-:Y:S02]  /*c710*/  FFMA.FTZ R47, R5, R8.reuse, -R47 ;  /* 0x00000008052f7223 */ /* 0x080fe4000001082f */
[----:B------:R-:W-:Y:S02]  /*c720*/  FFMA.FTZ R11, R34, R41, R11 ;  /* 0x00000029220b7223 */ /* 0x000fe4000001000b */
[----:B------:R-:W-:Y:S02]  /*c730*/  FFMA.FTZ R5, R38, R8, R4 ;  /* 0x0000000826057223 */ /* 0x000fe40000010004 */
[C---:B------:R-:W-:Y:S01]  /*c740*/  IMAD.U32 R34, R36.reuse, 0x10000, RZ ;  /* 0x0001000024227824 */ /* 0x040fe200078e00ff */
[----:B------:R-:W-:Y:S01]  /*c750*/  LOP3.LUT R36, R36, 0xffff0000, RZ, 0xc0, !PT ;  /* 0xffff000024247812 */ /* 0x000fe200078ec0ff */
[----:B------:R-:W-:-:S02]  /*c760*/  FMUL.FTZ R4, R42, R50 ;  /* 0x000000322a047220 */ /* 0x000fc40000410000 */
[C---:B------:R-:W-:Y:S01]  /*c770*/  IMAD.U32 R8, R35.reuse, 0x10000, RZ ;  /* 0x0001000023087824 */ /* 0x040fe200078e00ff */
[----:B------:R-:W-:Y:S01]  /*c780*/  LOP3.LUT R35, R35, 0xffff0000, RZ, 0xc0, !PT ;  /* 0xffff000023237812 */ /* 0x000fe200078ec0ff */
[C---:B------:R-:W-:Y:S01]  /*c790*/  FFMA.FTZ R38, R34.reuse, R43, -R4 ;  /* 0x0000002b22267223 */ /* 0x040fe20000010804 */
[C---:B------:R-:W-:Y:S01]  /*c7a0*/  SHF.L.U32 R4, R31.reuse, 0x10, RZ ;  /* 0x000000101f047819 */ /* 0x040fe200000006ff */
[----:B------:R-:W-:Y:S01]  /*c7b0*/  FMUL.FTZ R50, R34, R50 ;  /* 0x0000003222327220 */ /* 0x000fe20000410000 */
[----:B------:R-:W-:Y:S01]  /*c7c0*/  LOP3.LUT R31, R31, 0xffff0000, RZ, 0xc0, !PT ;  /* 0xffff00001f1f7812 */ /* 0x000fe200078ec0ff */
[----:B------:R-:W-:Y:S02]  /*c7d0*/  FMUL.FTZ R34, R32, R49 ;  /* 0x0000003120227220 */ /* 0x000fe40000410000 */
[-C--:B------:R-:W-:Y:S02]  /*c7e0*/  FMUL.FTZ R41, R4, R48.reuse ;  /* 0x0000003004297220 */ /* 0x080fe40000410000 */
[----:B------:R-:W-:-:S02]  /*c7f0*/  FMUL.FTZ R48, R8, R48 ;  /* 0x0000003008307220 */ /* 0x000fc40000410000 */
[-C--:B------:R-:W-:Y:S01]  /*c800*/  FFMA.FTZ R41, R8, R9.reuse, -R41 ;  /* 0x0000000908297223 */ /* 0x080fe20000010829 */
[----:B------:R-:W-:Y:S01]  /*c810*/  F2FP.BF16.PACK_AB R8, R52, R6 ;  /* 0x000000063408723e */ /* 0x000fe200000010ff */
[----:B------:R-:W-:Y:S02]  /*c820*/  FFMA.FTZ R48, R4, R9, R48 ;  /* 0x0000000904307223 */ /* 0x000fe40000010030 */
[----:B------:R-:W-:Y:S02]  /*c830*/  FMUL.FTZ R9, R33, R51 ;  /* 0x0000003321097220 */ /* 0x000fe40000410000 */
[----:B------:R-:W-:Y:S02]  /*c840*/  FMUL.FTZ R4, R31, R7 ;  /* 0x000000071f047220 */ /* 0x000fe40000410000 */
[----:B------:R-:W-:Y:S02]  /*c850*/  FMUL.FTZ R49, R36, R49 ;  /* 0x0000003124317220 */ /* 0x000fe40000410000 */
[----:B------:R-:W-:-:S02]  /*c860*/  FMUL.FTZ R51, R37, R51 ;  /* 0x0000003325337220 */ /* 0x000fc40000410000 */
[----:B------:R-:W-:Y:S02]  /*c870*/  FMUL.FTZ R7, R35, R7 ;  /* 0x0000000723077220 */ /* 0x000fe40000410000 */
[----:B------:R-:W-:Y:S02]  /*c880*/  FFMA.FTZ R34, R36, R10, -R34 ;  /* 0x0000000a24227223 */ /* 0x000fe40000010822 */
[----:B------:R-:W-:Y:S02]  /*c890*/  FFMA.FTZ R9, R37, R44, -R9 ;  /* 0x0000002c25097223 */ /* 0x000fe40000010809 */
[----:B------:R-:W-:Y:S01]  /*c8a0*/  FFMA.FTZ R35, R35, R46, -R4 ;  /* 0x0000002e23237223 */ /* 0x000fe20000010804 */
[----:B------:R-:W-:Y:S01]  /*c8b0*/  F2FP.BF16.PACK_AB R4, R11, R45 ;  /* 0x0000002d0b04723e */ /* 0x000fe200000010ff */
[----:B------:R-:W-:Y:S01]  /*c8c0*/  FFMA.FTZ R50, R42, R43, R50 ;  /* 0x0000002b2a327223 */ /* 0x000fe20000010032 */
[----:B------:R-:W-:Y:S01]  /*c8d0*/  F2FP.BF16.PACK_AB R9, R9, R47 ;  /* 0x0000002f0909723e */ /* 0x000fe200000010ff */
[----:B------:R-:W-:Y:S01]  /*c8e0*/  FFMA.FTZ R49, R32, R10, R49 ;  /* 0x0000000a20317223 */ /* 0x000fe20000010031 */
[----:B------:R-:W-:Y:S01]  /*c8f0*/  F2FP.BF16.PACK_AB R10, R34, R38 ;  /* 0x00000026220a723e */ /* 0x000fe200000010ff */
[----:B------:R-:W-:Y:S01]  /*c900*/  FFMA.FTZ R33, R33, R44, R51 ;  /* 0x0000002c21217223 */ /* 0x000fe20000010033 */
[----:B------:R-:W-:Y:S01]  /*c910*/  F2FP.BF16.PACK_AB R11, R35, R41 ;  /* 0x00000029230b723e */ /* 0x000fe200000010ff */
[----:B------:R-:W-:Y:S01]  /*c920*/  FFMA.FTZ R7, R31, R46, R7 ;  /* 0x0000002e1f077223 */ /* 0x000fe20000010007 */
[----:B------:R-:W-:-:S02]  /*c930*/  F2FP.BF16.PACK_AB R6, R49, R50 ;  /* 0x000000323106723e */ /* 0x000fc400000010ff */
[----:B------:R-:W-:Y:S01]  /*c940*/  F2FP.BF16.PACK_AB R5, R33, R5 ;  /* 0x000000052105723e */ /* 0x000fe200000010ff */
[----:B------:R1:W-:Y:S01]  /*c950*/  STS.128 [R39], R8 ;  /* 0x0000000827007388 */ /* 0x0003e20000000c00 */
[----:B------:R-:W-:-:S05]  /*c960*/  F2FP.BF16.PACK_AB R7, R7, R48 ;  /* 0x000000300707723e */ /* 0x000fca00000010ff */
[----:B------:R1:W-:Y:S02]  /*c970*/  STS.128 [R40+0xc100], R4 ;  /* 0x00c1000428007388 */ /* 0x0003e40000000c00 */
.L_x_234:
[----:B------:R-:W-:Y:S05]  /*c980*/  BSYNC B0 ;  /* 0x0000000000007941 */ /* 0x000fea0003800000 */
.L_x_233:
[----:B-1----:R-:W-:Y:S01]  /*c990*/  IADD3 R4, R140, 0x20, RZ ;  /* 0x000000208c047810 */ /* 0x002fe20007ffe0ff */
[----:B------:R-:W-:Y:S03]  /*c9a0*/  BSSY B0, `(.L_x_235) ;  /* 0x000005a000007945 */ /* 0x000fe60003800000 */
[----:B------:R-:W-:-:S13]  /*c9b0*/  ISETP.GE.AND P0, PT, R4, c[0x0][0x27c], PT ;  /* 0x00009f0004007a0c */ /* 0x000fda0003f06270 */
[----:B------:R-:W-:Y:S05]  /*c9c0*/  @P0 BRA `(.L_x_236) ;  /* 0x0000057000000947 */ /* 0x000fea0003800000 */
[----:B------:R-:W-:Y:S01]  /*c9d0*/  MOV R4, c[0x0][0x27c] ;  /* 0x00009f0000047a02 */ /* 0x000fe20000000f00 */
[----:B------:R-:W1:Y:S01]  /*c9e0*/  LDS.128 R8, [R232] ;  /* 0x00000000e8087984 */ /* 0x000e620000000c00 */
[----:B------:R-:W-:Y:S02]  /*c9f0*/  IMAD.U32 R37, R30, 0x10000, RZ ;  /* 0x000100001e257824 */ /* 0x000fe400078e00ff */
[----:B------:R-:W-:-:S04]  /*ca00*/  LEA.HI R18, R4, R18, RZ, 0x1d ;  /* 0x0000001204127211 */ /* 0x000fc800078fe8ff */
[----:B------:R-:W-:Y:S01]  /*ca10*/  SHF.R.S32.HI R4, RZ, 0x1f, R18 ;  /* 0x0000001fff047819 */ /* 0x000fe20000011412 */
[----:B------:R-:W-:-:S03]  /*ca20*/  IMAD.SHL.U32 R5, R18, 0x8, RZ ;  /* 0x0000000812057824 */ /* 0x000fc600078e00ff */
[----:B------:R-:W-:Y:S02]  /*ca30*/  LEA.HI R4, R4, R18, RZ, 0x3 ;  /* 0x0000001204047211 */ /* 0x000fe400078f18ff */
[----:B------:R-:W-:Y:S02]  /*ca40*/  LOP3.LUT R5, R215, 0x38, R5, 0xf8, !PT ;  /* 0x00000038d7057812 */ /* 0x000fe400078ef805 */
[----:B------:R-:W-:Y:S02]  /*ca50*/  SHF.L.U32 R4, R4, 0xa, RZ ;  /* 0x0000000a04047819 */ /* 0x000fe400000006ff */
        /* <DEDUP_REMOVED lines=41> */
[----:B------:R-:W-:Y:S01]  /*ccf0*/  FFMA.FTZ R5, R30, R8, R4 ;  /* 0x000000081e057223 */ /* 0x000fe20000010004 */
[C---:B------:R-:W-:Y:S01]  /*cd00*/  SHF.L.U32 R8, R27.reuse, 0x10, RZ ;  /* 0x000000101b087819 */ /* 0x040fe200000006ff */
[C---:B------:R-:W-:Y:S01]  /*cd10*/  IMAD.U32 R26, R28.reuse, 0x10000, RZ ;  /* 0x000100001c1a7824 */ /* 0x040fe200078e00ff */
[----:B------:R-:W-:Y:S01]  /*cd20*/  LOP3.LUT R28, R28, 0xffff0000, RZ, 0xc0, !PT ;  /* 0xffff00001c1c7812 */ /* 0x000fe200078ec0ff */
[-C--:B------:R-:W-:Y:S01]  /*cd30*/  FMUL.FTZ R4, R32, R40.reuse ;  /* 0x0000002820047220 */ /* 0x080fe20000410000 */
[----:B------:R-:W-:Y:S01]  /*cd40*/  LOP3.LUT R27, R27, 0xffff0000, RZ, 0xc0, !PT ;  /* 0xffff00001b1b7812 */ /* 0x000fe200078ec0ff */
[----:B------:R-:W-:-:S02]  /*cd50*/  FMUL.FTZ R40, R26, R40 ;  /* 0x000000281a287220 */ /* 0x000fc40000410000 */
[----:B------:R-:W-:Y:S01]  /*cd60*/  FFMA.FTZ R30, R26, R33, -R4 ;  /* 0x000000211a1e7223 */ /* 0x000fe20000010804 */
[C---:B------:R-:W-:Y:S01]  /*cd70*/  SHF.L.U32 R4, R23.reuse, 0x10, RZ ;  /* 0x0000001017047819 */ /* 0x040fe200000006ff */
[-C--:B------:R-:W-:Y:S01]  /*cd80*/  FMUL.FTZ R26, R24, R39.reuse ;  /* 0x00000027181a7220 */ /* 0x080fe20000410000 */
[----:B------:R-:W-:Y:S01]  /*cd90*/  LOP3.LUT R23, R23, 0xffff0000, RZ, 0xc0, !PT ;  /* 0xffff000017177812 */ /* 0x000fe200078ec0ff */
[----:B------:R-:W-:Y:S02]  /*cda0*/  FMUL.FTZ R39, R28, R39 ;  /* 0x000000271c277220 */ /* 0x000fe40000410000 */
[-C--:B------:R-:W-:Y:S02]  /*cdb0*/  FMUL.FTZ R31, R4, R38.reuse ;  /* 0x00000026041f7220 */ /* 0x080fe40000410000 */
[C---:B------:R-:W-:Y:S02]  /*cdc0*/  FMUL.FTZ R38, R8.reuse, R38 ;  /* 0x0000002608267220 */ /* 0x040fe40000410000 */
[-C--:B------:R-:W-:Y:S01]  /*cdd0*/  FFMA.FTZ R31, R8, R9.reuse, -R31 ;  /* 0x00000009081f7223 */ /* 0x080fe2000001081f */
[----:B------:R-:W-:Y:S01]  /*cde0*/  F2FP.BF16.PACK_AB R8, R42, R6 ;  /* 0x000000062a08723e */ /* 0x000fe200000010ff */
[----:B------:R-:W-:-:S02]  /*cdf0*/  FFMA.FTZ R38, R4, R9, R38 ;  /* 0x0000000904267223 */ /* 0x000fc40000010026 */
[----:B------:R-:W-:Y:S02]  /*ce00*/  FMUL.FTZ R9, R25, R41 ;  /* 0x0000002919097220 */ /* 0x000fe40000410000 */
[----:B------:R-:W-:Y:S02]  /*ce10*/  FMUL.FTZ R4, R23, R7 ;  /* 0x0000000717047220 */ /* 0x000fe40000410000 */
[----:B------:R-:W-:Y:S02]  /*ce20*/  FMUL.FTZ R41, R29, R41 ;  /* 0x000000291d297220 */ /* 0x000fe40000410000 */
[----:B------:R-:W-:Y:S02]  /*ce30*/  FMUL.FTZ R7, R27, R7 ;  /* 0x000000071b077220 */ /* 0x000fe40000410000 */
[----:B------:R-:W-:Y:S02]  /*ce40*/  FFMA.FTZ R26, R28, R10, -R26 ;  /* 0x0000000a1c1a7223 */ /* 0x000fe4000001081a */
[----:B------:R-:W-:-:S02]  /*ce50*/  FFMA.FTZ R9, R29, R34, -R9 ;  /* 0x000000221d097223 */ /* 0x000fc40000010809 */
        /* <DEDUP_REMOVED lines=9> */
[----:B------:R-:W-:Y:S02]  /*cef0*/  F2FP.BF16.PACK_AB R6, R39, R40 ;  /* 0x000000282706723e */ /* 0x000fe400000010ff */
[----:B------:R-:W-:Y:S01]  /*cf00*/  F2FP.BF16.PACK_AB R5, R25, R5 ;  /* 0x000000051905723e */ /* 0x000fe200000010ff */
[----:B------:R1:W-:Y:S01]  /*cf10*/  STS.128 [R232], R8 ;  /* 0x00000008e8007388 */ /* 0x0003e20000000c00 */
[----:B------:R-:W-:-:S05]  /*cf20*/  F2FP.BF16.PACK_AB R7, R7, R38 ;  /* 0x000000260707723e */ /* 0x000fca00000010ff */
[----:B------:R1:W-:Y:S02]  /*cf30*/  STS.128 [R18+0xc100], R4 ;  /* 0x00c1000412007388 */ /* 0x0003e40000000c00 */
.L_x_236:
[----:B------:R-:W-:Y:S05]  /*cf40*/  BSYNC B0 ;  /* 0x0000000000007941 */ /* 0x000fea0003800000 */
.L_x_235:
[----:B-1----:R-:W-:-:S04]  /*cf50*/  IADD3 R4, R140, 0x40, RZ ;  /* 0x000000408c047810 */ /* 0x002fc80007ffe0ff */
        /* <DEDUP_REMOVED lines=34> */
[C---:B------:R-:W-:Y:S01]  /*d180*/  FMUL.FTZ R26, R28.reuse, R26 ;  /* 0x0000001a1c1a7220 */ /* 0x040fe20000410000 */
[----:B------:R-:W-:Y:S01]  /*d190*/  LOP3.LUT R7, R7, 0xffff0000, RZ, 0xc0, !PT ;  /* 0xffff000007077812 */ /* 0x000fe200078ec0ff */
[----:B------:R-:W-:Y:S01]  /*d1a0*/  FFMA.FTZ R6, R28, R23, -R6 ;  /* 0x000000171c067223 */ /* 0x000fe20000010806 */
[----:B------:R-:W-:Y:S01]  /*d1b0*/  LOP3.LUT R28, R22, 0xffff0000, RZ, 0xc0, !PT ;  /* 0xffff0000161c7812 */ /* 0x000fe200078ec0ff */
[----:B------:R-:W-:Y:S01]  /*d1c0*/  FMUL.FTZ R33, R15, R11 ;  /* 0x0000000b0f217220 */ /* 0x000fe20000410000 */
[----:B------:R-:W-:Y:S01]  /*d1d0*/  SHF.L.U32 R22, R14, 0x10, RZ ;  /* 0x000000100e167819 */ /* 0x000fe200000006ff */
[----:B------:R-:W-:Y:S01]  /*d1e0*/  FFMA.FTZ R26, R5, R23, R26 ;  /* 0x00000017051a7223 */ /* 0x000fe2000001001a */
[----:B------:R-:W-:Y:S01]  /*d1f0*/  SHF.L.U32 R23, R13, 0x10, RZ ;  /* 0x000000100d177819 */ /* 0x000fe200000006ff */
        /* <DEDUP_REMOVED lines=8> */
[----:B------:R-:W-:Y:S02]  /*d280*/  FFMA.FTZ R28, R5, R8, -R28 ;  /* 0x00000008051c7223 */ /* 0x000fe4000001081c */
[----:B------:R-:W-:Y:S02]  /*d290*/  FFMA.FTZ R11, R15, R18, R11 ;  /* 0x000000120f0b7223 */ /* 0x000fe4000001000b */
[----:B------:R-:W-:Y:S01]  /*d2a0*/  FFMA.FTZ R5, R22, R8, R4 ;  /* 0x0000000816057223 */ /* 0x000fe20000010004 */
[----:B------:R-:W-:Y:S01]  /*d2b0*/  SHF.L.U32 R8, R19, 0x10, RZ ;  /* 0x0000001013087819 */ /* 0x000fe200000006ff */
        /* <DEDUP_REMOVED lines=15> */
[-C--:B------:R-:W-:Y:S02]  /*d3b0*/  FMUL.FTZ R9, R14, R32.reuse ;  /* 0x000000200e097220 */ /* 0x080fe40000410000 */
[-C--:B------:R-:W-:Y:S02]  /*d3c0*/  FMUL.FTZ R4, R12, R7.reuse ;  /* 0x000000070c047220 */ /* 0x080fe40000410000 */
        /* <DEDUP_REMOVED lines=18> */
.L_x_214:
[----:B------:R-:W-:Y:S05]  /*d4f0*/  BSYNC B2 ;  /* 0x0000000000027941 */ /* 0x000fea0003800000 */
.L_x_198:
[----:B------:R-:W2:Y:S01]  /*d500*/  LDL.64 R14, [R1] ;  /* 0x00000000010e7983 */ /* 0x000ea20000100a00 */
[----:B------:R-:W-:-:S04]  /*d510*/  DEPBAR.LE SB0, 0x0 ;  /* 0x000080000000791a */ /* 0x000fc80000000000 */
[----:B------:R-:W-:Y:S01]  /*d520*/  BAR.SYNC.DEFER_BLOCKING 0x0 ;  /* 0x0000000000007b1d */ /* 0x000fe20000010000 */
[----:B------:R-:W-:Y:S01]  /*d530*/  IMAD R3, R3, c[0x0][0x208], RZ ;  /* 0x0000820003037a24 */ /* 0x000fe200078e02ff */
[----:B------:R-:W-:Y:S01]  /*d540*/  LOP3.LUT R20, R16, 0x1, RZ, 0xc0, !PT ;  /* 0x0000000110147812 */ /* 0x000fe200078ec0ff */
[----:B-1----:R-:W-:Y:S01]  /*d550*/  IMAD.WIDE.U32 R12, R2, c[0x0][0x208], RZ ;  /* 0x00008200020c7a25 */ /* 0x002fe200078e00ff */
[----:B------:R-:W-:Y:S02]  /*d560*/  LOP3.LUT P1, RZ, R16, 0x2, RZ, 0xc0, !PT ;  /* 0x0000000210ff7812 */ /* 0x000fe4000782c0ff */
[----:B------:R-:W-:Y:S01]  /*d570*/  ISETP.NE.U32.AND P3, PT, R20, 0x1, PT ;  /* 0x000000011400780c */ /* 0x000fe20003f65070 */
[----:B------:R-:W-:Y:S01]  /*d580*/  IMAD R3, R2, c[0x0][0x20c], R3 ;  /* 0x0000830002037a24 */ /* 0x000fe200078e0203 */
[----:B------:R-:W-:Y:S01]  /*d590*/  BSSY B0, `(.L_x_237) ;  /* 0x00000d6000007945 */ /* 0x000fe20003800000 */
[----:B------:R-:W-:Y:S02]  /*d5a0*/  IMAD.MOV.U32 R21, RZ, RZ, c[0x0][0x208] ;  /* 0x00008200ff157624 */ /* 0x000fe400078e00ff */
[----:B------:R-:W-:-:S02]  /*d5b0*/  IMAD.IADD R3, R13, 0x1, R3 ;  /* 0x000000010d037824 */ /* 0x000fc400078e0203 */
[----:B------:R-:W-:Y:S01]  /*d5c0*/  IMAD.MOV.U32 R22, RZ, RZ, c[0x0][0x20c] ;  /* 0x00008300ff167624 */ /* 0x000fe200078e00ff */
[----:B------:R-:W-:Y:S04]  /*d5d0*/  LDSM.16.M88.4 R32, [R201] ;  /* 0x00000000c920783b */ /* 0x000fe80000000200 */
[----:B------:R-:W1:Y:S04]  /*d5e0*/  LDSM.16.M88.4 R4, [R200] ;  /* 0x00000000c804783b */ /* 0x000e680000000200 */
[----:B------:R-:W3:Y:S04]  /*d5f0*/  LDSM.16.M88.4 R48, [R200+0x800] ;  /* 0x00080000c830783b */ /* 0x000ee80000000200 */
[----:B------:R-:W4:Y:S04]  /*d600*/  LDSM.16.M88.4 R40, [R200+0x1000] ;  /* 0x00100000c828783b */ /* 0x000f280000000200 */
[----:B------:R-:W-:Y:S04]  /*d610*/  LDSM.16.M88.4 R72, [R199] ;  /* 0x00000000c748783b */ /* 0x000fe80000000200 */
[----:B------:R-:W4:Y:S04]  /*d620*/  LDSM.16.M88.4 R68, [R198] ;  /* 0x00000000c644783b */ /* 0x000f280000000200 */
[----:B------:R-:W4:Y:S04]  /*d630*/  LDSM.16.M88.4 R64, [R190] ;  /* 0x00000000be40783b */ /* 0x000f280000000200 */
[----:B------:R-:W-:Y:S01]  /*d640*/  LDSM.16.M88.4 R56, [R188] ;  /* 0x00000000bc38783b */ /* 0x000fe20000000200 */
[C---:B-1----:R-:W-:Y:S08]  /*d650*/  HMMA.16816.F32.BF16 R8, R32.reuse, R4, RZ ;  /* 0x000000042008723c */ /* 0x042ff000000418ff */
[C---:B---3--:R-:W-:Y:S08]  /*d660*/  HMMA.16816.F32.BF16 R52, R32.reuse, R48, RZ ;  /* 0x000000302034723c */ /* 0x048ff000000418ff */
[C---:B----4-:R-:W-:Y:S08]  /*d670*/  HMMA.16816.F32.BF16 R44, R32.reuse, R40, RZ ;  /* 0x00000028202c723c */ /* 0x050ff000000418ff */
[C---:B------:R-:W-:Y:S08]  /*d680*/  HMMA.16816.F32.BF16 R4, R32.reuse, R6, RZ ;  /* 0x000000062004723c */ /* 0x040ff000000418ff */
[C---:B------:R-:W-:Y:S08]  /*d690*/  HMMA.16816.F32.BF16 R48, R32.reuse, R50, RZ ;  /* 0x000000322030723c */ /* 0x040ff000000418ff */
[----:B------:R-:W-:Y:S08]  /*d6a0*/  HMMA.16816.F32.BF16 R40, R32, R42, RZ ;  /* 0x0000002a2028723c */ /* 0x000ff000000418ff */
[C---:B------:R-:W-:Y:S08]  /*d6b0*/  HMMA.16816.F32.BF16 R8, R72.reuse, R68, R8 ;  /* 0x000000444808723c */ /* 0x040ff00000041808 */
[C---:B------:R-:W-:Y:S08]  /*d6c0*/  HMMA.16816.F32.BF16 R4, R72.reuse, R70, R4 ;  /* 0x000000464804723c */ /* 0x040ff00000041804 */
[C---:B------:R-:W-:Y:S08]  /*d6d0*/  HMMA.16816.F32.BF16 R52, R72.reuse, R64, R52 ;  /* 0x000000404834723c */ /* 0x040ff00000041834 */
[----:B------:R-:W-:Y:S01]  /*d6e0*/  HMMA.16816.F32.BF16 R48, R72, R66, R48 ;  /* 0x000000424830723c */ /* 0x000fe20000041830 */
[----:B--2---:R-:W-:-:S04]  /*d6f0*/  LEA R19, P0, R12, R14, 0x6 ;  /* 0x0000000e0c137211 */ /* 0x004fc800078030ff */
[----:B------:R-:W-:Y:S01]  /*d700*/  LEA.HI.X R17, R12, R245, R3, 0x6, P0 ;  /* 0x000000f50c117211 */ /* 0x000fe200000f3403 */
[----:B------:R-:W-:Y:S01]  /*d710*/  IMAD R3, R2, -0x40, R62 ;  /* 0xffffffc002037824 */ /* 0x000fe200078e023e */
[----:B------:R-:W1:Y:S01]  /*d720*/  LDSM.16.M88.4 R12, [R200+0x1800] ;  /* 0x00180000c80c783b */ /* 0x000e620000000200 */
[----:B------:R-:W-:-:S03]  /*d730*/  LEA R18, P0, R19, c[0x0][0x1f8], 0x1 ;  /* 0x00007e0013127a11 */ /* 0x000fc600078008ff */
[----:B-----5:R-:W2:Y:S01]  /*d740*/  LDSM.16.M88.4 R60, [R189] ;  /* 0x00000000bd3c783b */ /* 0x020ea20000000200 */
[----:B------:R-:W-:Y:S01]  /*d750*/  LEA.HI.X R19, R19, c[0x0][0x1fc], R17, 0x1, P0 ;  /* 0x00007f0013137a11 */ /* 0x000fe200000f0c11 */
[----:B------:R-:W-:Y:S01]  /*d760*/  IMAD.IADD R17, R3, 0x1, -R226 ;  /* 0x0000000103117824 */ /* 0x000fe200078e0ae2 */
[----:B------:R-:W-:-:S04]  /*d770*/  LEA R20, P0, R21, R18, 0x6 ;  /* 0x0000001215147211 */ /* 0x000fc800078030ff */
[C---:B------:R-:W-:Y:S02]  /*d780*/  ISETP.LT.OR P4, PT, R17.reuse, 0x1, P3 ;  /* 0x000000011100780c */ /* 0x040fe40001f81670 */
[----:B------:R-:W-:Y:S02]  /*d790*/  ISETP.LT.OR P2, PT, R17, 0x1, !P1 ;  /* 0x000000011100780c */ /* 0x000fe40004f41670 */
[----:B------:R-:W-:Y:S02]  /*d7a0*/  LEA.HI.X R21, R21, R19, R22, 0x6, P0 ;  /* 0x0000001315157211 */ /* 0x000fe400000f3416 */
[----:B------:R-:W-:Y:S02]  /*d7b0*/  LOP3.LUT P0, RZ, R16, 0x4, RZ, 0xc0, !PT ;  /* 0x0000000410ff7812 */ /* 0x000fe4000780c0ff */
[C---:B------:R-:W-:Y:S02]  /*d7c0*/  ISETP.LT.OR P3, PT, R17.reuse, 0x21, P3 ;  /* 0x000000211100780c */ /* 0x040fe40001f61670 */
[----:B------:R-:W-:-:S03]  /*d7d0*/  ISETP.LT.OR P1, PT, R17, 0x21, !P1 ;  /* 0x000000211100780c */ /* 0x000fc60004f21670 */
[----:B------:R-:W-:Y:S01]  /*d7e0*/  @!PT LDS RZ, [RZ] ;  /* 0x00000000fffff984 */ /* 0x000fe20000000800 */
[----:B------:R-:W-:Y:S01]  /*d7f0*/  @!PT LDS RZ, [RZ] ;  /* 0x00000000fffff984 */ /* 0x000fe20000000800 */
[----:B------:R-:W-:Y:S01]  /*d800*/  @!PT LDS RZ, [RZ] ;  /* 0x00000000fffff984 */ /* 0x000fe20000000800 */
[----:B------:R3:W-:Y:S04]  /*d810*/  LDGSTS.E.BYPASS.LTC128B.128 [R217+0x100], [R18.64], !P4 ;  /* 0x0010000012d97fae */ /* 0x0007e8000e101d46 */
[----:B------:R3:W-:Y:S01]  /*d820*/  LDGSTS.E.BYPASS.LTC128B.128 [R217+0x2100], [R18.64+0x80], !P2 ;  /* 0x0210008012d97fae */ /* 0x0007e2000d101d46 */
[C---:B------:R-:W-:Y:S02]  /*d830*/  ISETP.LT.OR P2, PT, R17.reuse, 0x1, !P0 ;  /* 0x000000011100780c */ /* 0x040fe40004741670 */
[----:B------:R-:W-:Y:S01]  /*d840*/  ISETP.LT.OR P0, PT, R17, 0x21, !P0 ;  /* 0x000000211100780c */ /* 0x000fe20004701670 */
[C---:B-1----:R-:W-:Y:S10]  /*d850*/  HMMA.16816.F32.BF16 R36, R32.reuse, R12, RZ ;  /* 0x0000000c2024723c */ /* 0x042ff400000418ff */
[----:B------:R3:W-:Y:S04]  /*d860*/  LDGSTS.E.BYPASS.LTC128B.128 [R217+0x4100], [R18.64+0x100], !P2 ;  /* 0x0410010012d97fae */ /* 0x0007e8000d101d46 */
[----:B------:R1:W-:Y:S01]  /*d870*/  LDGSTS.E.BYPASS.LTC128B.128 [R217+0x1100], [R20.64], !P3 ;  /* 0x0110000014d97fae */ /* 0x0003e2000d901d46 */
[----:B------:R-:W-:Y:S03]  /*d880*/  HMMA.16816.F32.BF16 R32, R32, R14, RZ ;  /* 0x0000000e2020723c */ /* 0x000fe600000418ff */
[----:B------:R1:W-:Y:S04]  /*d890*/  LDGSTS.E.BYPASS.LTC128B.128 [R217+0x3100], [R20.64+0x80], !P1 ;  /* 0x0310008014d97fae */ /* 0x0003e8000c901d46 */
[----:B------:R1:W-:Y:S01]  /*d8a0*/  LDGSTS.E.BYPASS.LTC128B.128 [R217+0x5100], [R20.64+0x100], !P0 ;  /* 0x0510010014d97fae */ /* 0x0003e2000c101d46 */
[----:B------:R-:W-:Y:S01]  /*d8b0*/  ISETP.GT.AND P0, PT, R2, R249, PT ;  /* 0x000000f90200720c */ /* 0x000fe20003f04270 */
[C---:B--2---:R-:W-:Y:S02]  /*d8c0*/  HMMA.16816.F32.BF16 R44, R72.reuse, R60, R44 ;  /* 0x0000003c482c723c */ /* 0x044fe4000004182c */
[----:B------:R-:W-:Y:S04]  /*d8d0*/  LDSM.16.M88.4 R28, [R197] ;  /* 0x00000000c51c783b */ /* 0x000fe80000000200 */
[----:B------:R-:W2:Y:S02]  /*d8e0*/  LDSM.16.M88.4 R24, [R196] ;  /* 0x00000000c418783b */ /* 0x000ea40000000200 */
[C---:B------:R-:W-:Y:S02]  /*d8f0*/  HMMA.16816.F32.BF16 R40, R72.reuse, R62, R40 ;  /* 0x0000003e4828723c */ /* 0x040fe40000041828 */
[----:B------:R-:W-:Y:S04]  /*d900*/  LDSM.16.M88.4 R12, [R196+0x1800] ;  /* 0x00180000c40c783b */ /* 0x000fe80000000200 */
[----:B---3--:R-:W3:Y:S02]  /*d910*/  LDSM.16.M88.4 R16, [R196+0x1000] ;  /* 0x00100000c410783b */ /* 0x008ee40000000200 */
[C---:B------:R-:W-:Y:S02]  /*d920*/  HMMA.16816.F32.BF16 R36, R72.reuse, R56, R36 ;  /* 0x000000384824723c */ /* 0x040fe40000041824 */
[----:B------:R-:W-:Y:S04]  /*d930*/  LDSM.16.M88.4 R68, [R195] ;  /* 0x00000000c344783b */ /* 0x000fe80000000200 */
[----:B------:R-:W-:Y:S02]  /*d940*/  LDSM.16.M88.4 R64, [R187] ;  /* 0x00000000bb40783b */ /* 0x000fe40000000200 */
[----:B------:R-:W-:Y:S02]  /*d950*/  HMMA.16816.F32.BF16 R72, R72, R58, R32 ;  /* 0x0000003a4848723c */ /* 0x000fe40000041820 */
[----:B-1----:R-:W1:Y:S04]  /*d960*/  LDSM.16.M88.4 R20, [R196+0x800] ;  /* 0x00080000c414783b */ /* 0x002e680000000200 */
[----:B------:R-:W4:Y:S04]  /*d970*/  LDSM.16.M88.4 R60, [R187+0x800] ;  /* 0x00080000bb3c783b */ /* 0x000f280000000200 */
[----:B------:R-:W4:Y:S04]  /*d980*/  LDSM.16.M88.4 R56, [R187+0x1000] ;  /* 0x00100000bb38783b */ /* 0x000f280000000200 */
[----:B------:R-:W4:Y:S04]  /*d990*/  LDSM.16.M88.4 R32, [R187+0x1800] ;  /* 0x00180000bb20783b */ /* 0x000f280000000200 */
[----:B------:R-:W0:Y:S01]  /*d9a0*/  LDGDEPBAR ;  /* 0x00000000000079af */ /* 0x000e220000000000 */
[C---:B--2---:R-:W-:Y:S08]  /*d9b0*/  HMMA.16816.F32.BF16 R8, R28.reuse, R24, R8 ;  /* 0x000000181c08723c */ /* 0x044ff00000041808 */
[C---:B------:R-:W-:Y:S01]  /*d9c0*/  HMMA.16816.F32.BF16 R4, R28.reuse, R26, R4 ;  /* 0x0000001a1c04723c */ /* 0x040fe20000041804 */
[----:B------:R-:W-:Y:S07]  /*d9d0*/  LDSM.16.M88.4 R24, [R200+0x2000] ;  /* 0x00200000c818783b */ /* 0x000fee0000000200 */
[C---:B---3--:R-:W-:Y:S08]  /*d9e0*/  HMMA.16816.F32.BF16 R44, R28.reuse, R16, R44 ;  /* 0x000000101c2c723c */ /* 0x048ff0000004182c */
[C---:B-1----:R-:W-:Y:S08]  /*d9f0*/  HMMA.16816.F32.BF16 R52, R28.reuse, R20, R52 ;  /* 0x000000141c34723c */ /* 0x042ff00000041834 */
[C---:B------:R-:W-:Y:S01]  /*da00*/  HMMA.16816.F32.BF16 R48, R28.reuse, R22, R48 ;  /* 0x000000161c30723c */ /* 0x040fe20000041830 */
[----:B------:R-:W-:Y:S07]  /*da10*/  LDSM.16.M88.4 R20, [R200+0x2800] ;  /* 0x00280000c814783b */ /* 0x000fee0000000200 */
[C---:B------:R-:W-:Y:S01]  /*da20*/  HMMA.16816.F32.BF16 R40, R28.reuse, R18, R40 ;  /* 0x000000121c28723c */ /* 0x040fe20000041828 */
[----:B------:R-:W-:Y:S07]  /*da30*/  LDSM.16.M88.4 R16, [R200+0x3000] ;  /* 0x00300000c810783b */ /* 0x000fee0000000200 */
[C---:B------:R-:W-:Y:S08]  /*da40*/  HMMA.16816.F32.BF16 R36, R28.reuse, R12, R36 ;  /* 0x0000000c1c24723c */ /* 0x040ff00000041824 */
[----:B------:R-:W-:Y:S01]  /*da50*/  HMMA.16816.F32.BF16 R72, R28, R14, R72 ;  /* 0x0000000e1c48723c */ /* 0x000fe20000041848 */
[----:B------:R-:W1:Y:S04]  /*da60*/  LDSM.16.M88.4 R28, [R201+0x4000] ;  /* 0x00400000c91c783b */ /* 0x000e680000000200 */
[----:B------:R-:W2:Y:S03]  /*da70*/  LDSM.16.M88.4 R12, [R200+0x3800] ;  /* 0x00380000c80c783b */ /* 0x000ea60000000200 */
[C---:B------:R-:W-:Y:S08]  /*da80*/  HMMA.16816.F32.BF16 R8, R68.reuse, R64, R8 ;  /* 0x000000404408723c */ /* 0x040ff00000041808 */
[C---:B------:R-:W-:Y:S01]  /*da90*/  HMMA.16816.F32.BF16 R4, R68.reuse, R66, R4 ;  /* 0x000000424404723c */ /* 0x040fe20000041804 */
[----:B------:R-:W-:Y:S07]  /*daa0*/  LDSM.16.M88.4 R64, [R186] ;  /* 0x00000000ba40783b */ /* 0x000fee0000000200 */
[C---:B----4-:R-:W-:Y:S08]  /*dab0*/  HMMA.16816.F32.BF16 R52, R68.reuse, R60, R52 ;  /* 0x0000003c4434723c */ /* 0x050ff00000041834 */
[C---:B------:R-:W-:Y:S01]  /*dac0*/  HMMA.16816.F32.BF16 R48, R68.reuse, R62, R48 ;  /* 0x0000003e4430723c */ /* 0x040fe20000041830 */
[----:B------:R-:W-:Y:S07]  /*dad0*/  LDSM.16.M88.4 R60, [R185] ;  /* 0x00000000b93c783b */ /* 0x000fee0000000200 */
[C---:B------:R-:W-:Y:S08]  /*dae0*/  HMMA.16816.F32.BF16 R44, R68.reuse, R56, R44 ;  /* 0x00000038442c723c */ /* 0x040ff0000004182c */
[C---:B------:R-:W-:Y:S01]  /*daf0*/  HMMA.16816.F32.BF16 R40, R68.reuse, R58, R40 ;  /* 0x0000003a4428723c */ /* 0x040fe20000041828 */
[----:B------:R-:W-:Y:S07]  /*db00*/  LDSM.16.M88.4 R56, [R184] ;  /* 0x00000000b838783b */ /* 0x000fee0000000200 */
[C---:B------:R-:W-:Y:S08]  /*db10*/  HMMA.16816.F32.BF16 R36, R68.reuse, R32, R36 ;  /* 0x000000204424723c */ /* 0x040ff00000041824 */
[----:B------:R-:W-:Y:S01]  /*db20*/  HMMA.16816.F32.BF16 R72, R68, R34, R72 ;  /* 0x000000224448723c */ /* 0x000fe20000041848 */
[----:B------:R-:W3:Y:S04]  /*db30*/  LDSM.16.M88.4 R68, [R199+0x4000] ;  /* 0x00400000c744783b */ /* 0x000ee80000000200 */
[----:B------:R-:W4:Y:S03]  /*db40*/  LDSM.16.M88.4 R32, [R183] ;  /* 0x00000000b720783b */ /* 0x000f260000000200 */
        /* <DEDUP_REMOVED lines=9> */
[C---:B--2---:R-:W-:Y:S08]  /*dbe0*/  HMMA.16816.F32.BF16 R36, R28.reuse, R12, R36 ;  /* 0x0000000c1c24723c */ /* 0x044ff00000041824 */
[----:B------:R-:W-:Y:S01]  /*dbf0*/  HMMA.16816.F32.BF16 R72, R28, R14, R72 ;  /* 0x0000000e1c48723c */ /* 0x000fe20000041848 */
[----:B------:R-:W1:Y:S04]  /*dc00*/  LDSM.16.M88.4 R28, [R197+0x4000] ;  /* 0x00400000c51c783b */ /* 0x000e680000000200 */
[----:B------:R-:W2:Y:S03]  /*dc10*/  LDSM.16.M88.4 R12, [R196+0x3800] ;  /* 0x00380000c40c783b */ /* 0x000ea60000000200 */
[C---:B---3--:R-:W-:Y:S08]  /*dc20*/  HMMA.16816.F32.BF16 R8, R68.reuse, R64, R8 ;  /* 0x000000404408723c */ /* 0x048ff00000041808 */
        /* <DEDUP_REMOVED lines=10> */
[----:B------:R-:W3:Y:S04]  /*dcd0*/  LDSM.16.M88.4 R68, [R195+0x4000] ;  /* 0x00400000c344783b */ /* 0x000ee80000000200 */
[----:B------:R-:W4:Y:S03]  /*dce0*/  LDSM.16.M88.4 R32, [R187+0x3800] ;  /* 0x00380000bb20783b */ /* 0x000f260000000200 */
        /* <DEDUP_REMOVED lines=22> */
[C---:B----4-:R-:W-:Y:S08]  /*de50*/  HMMA.16816.F32.BF16 R36, R68.reuse, R32, R36 ;  /* 0x000000204424723c */ /* 0x050ff00000041824 */
        /* <DEDUP_REMOVED lines=28> */
[----:B------:R-:W4:Y:S01]  /*e020*/  LDSM.16.M88.4 R32, [R187+0x5800] ;  /* 0x00580000bb20783b */ /* 0x000f220000000200 */
[----:B------:R-:W-:-:S04]  /*e030*/  DEPBAR.LE SB0, 0x0 ;  /* 0x000080000000791a */ /* 0x000fc80000000000 */
[C---:B-1----:R-:W-:Y:S08]  /*e040*/  HMMA.16816.F32.BF16 R8, R28.reuse, R24, R8 ;  /* 0x000000181c08723c */ /* 0x042ff00000041808 */
[C---:B------:R-:W-:Y:S08]  /*e050*/  HMMA.16816.F32.BF16 R4, R28.reuse, R26, R4 ;  /* 0x0000001a1c04723c */ /* 0x040ff00000041804 */
[C---:B------:R-:W-:Y:S08]  /*e060*/  HMMA.16816.F32.BF16 R52, R28.reuse, R20, R52 ;  /* 0x000000141c34723c */ /* 0x040ff00000041834 */
[C---:B------:R-:W-:Y:S08]  /*e070*/  HMMA.16816.F32.BF16 R48, R28.reuse, R22, R48 ;  /* 0x000000161c30723c */ /* 0x040ff00000041830 */
[C---:B------:R-:W-:Y:S08]  /*e080*/  HMMA.16816.F32.BF16 R44, R28.reuse, R16, R44 ;  /* 0x000000101c2c723c */ /* 0x040ff0000004182c */
[C---:B------:R-:W-:Y:S08]  /*e090*/  HMMA.16816.F32.BF16 R40, R28.reuse, R18, R40 ;  /* 0x000000121c28723c */ /* 0x040ff00000041828 */
[C---:B--2---:R-:W-:Y:S08]  /*e0a0*/  HMMA.16816.F32.BF16 R36, R28.reuse, R12, R36 ;  /* 0x0000000c1c24723c */ /* 0x044ff00000041824 */
[----:B------:R-:W-:Y:S08]  /*e0b0*/  HMMA.16816.F32.BF16 R72, R28, R14, R72 ;  /* 0x0000000e1c48723c */ /* 0x000ff00000041848 */
[C---:B---3--:R-:W-:Y:S08]  /*e0c0*/  HMMA.16816.F32.BF16 R8, R68.reuse, R64, R8 ;  /* 0x000000404408723c */ /* 0x048ff00000041808 */
[C---:B------:R-:W-:Y:S08]  /*e0d0*/  HMMA.16816.F32.BF16 R4, R68.reuse, R66, R4 ;  /* 0x000000424404723c */ /* 0x040ff00000041804 */
[C---:B------:R-:W-:Y:S08]  /*e0e0*/  HMMA.16816.F32.BF16 R52, R68.reuse, R60, R52 ;  /* 0x0000003c4434723c */ /* 0x040ff00000041834 */
[C---:B------:R-:W-:Y:S08]  /*e0f0*/  HMMA.16816.F32.BF16 R48, R68.reuse, R62, R48 ;  /* 0x0000003e4430723c */ /* 0x040ff00000041830 */
[C---:B------:R-:W-:Y:S08]  /*e100*/  HMMA.16816.F32.BF16 R44, R68.reuse, R56, R44 ;  /* 0x00000038442c723c */ /* 0x040ff0000004182c */
[C---:B------:R-:W-:Y:S08]  /*e110*/  HMMA.16816.F32.BF16 R40, R68.reuse, R58, R40 ;  /* 0x0000003a4428723c */ /* 0x040ff00000041828 */
[C---:B----4-:R-:W-:Y:S08]  /*e120*/  HMMA.16816.F32.BF16 R36, R68.reuse, R32, R36 ;  /* 0x000000204424723c */ /* 0x050ff00000041824 */
[----:B------:R-:W-:Y:S01]  /*e130*/  HMMA.16816.F32.BF16 R72, R68, R34, R72 ;  /* 0x000000224448723c */ /* 0x000fe20000041848 */
[----:B------:R-:W-:Y:S06]  /*e140*/  BAR.SYNC.DEFER_BLOCKING 0x0 ;  /* 0x0000000000007b1d */ /* 0x000fec0000010000 */
[----:B------:R-:W-:Y:S01]  /*e150*/  @!UPT UIADD3 URZ, URZ, URZ, URZ ;  /* 0x0000003f3f3ff290 */ /* 0x000fe2000fffe03f */
[----:B------:R-:W-:Y:S11]  /*e160*/  @!P0 BRA `(.L_x_238) ;  /* 0x0000018000008947 */ /* 0x000ff60003800000 */
[----:B------:R-:W-:Y:S01]  /*e170*/  IADD3 R2, R0, -0x2, RZ ;  /* 0xfffffffe00027810 */ /* 0x000fe20007ffe0ff */
[----:B------:R-:W-:Y:S01]  /*e180*/  IMAD.MOV.U32 R12, RZ, RZ, c[0x0][0x1e4] ;  /* 0x00007900ff0c7624 */ /* 0x000fe200078e00ff */
[----:B------:R-:W-:-:S02]  /*e190*/  LOP3.LUT P4, RZ, R243, 0x2, RZ, 0xc0, !PT ;  /* 0x00000002f3ff7812 */ /* 0x000fc4000788c0ff */
        /* <DEDUP_REMOVED lines=21> */
.L_x_238:
[----:B------:R-:W-:Y:S05]  /*e2f0*/  BSYNC B0 ;  /* 0x0000000000007941 */ /* 0x000fea0003800000 */
.L_x_237:
[----:B-1----:R-:W-:Y:S01]  /*e300*/  SHF.R.S32.HI R18, RZ, 0x1f, R219 ;  /* 0x0000001fff127819 */ /* 0x002fe200000114db */
[----:B------:R-:W-:Y:S01]  /*e310*/  LDSM.16.MT88.4 R124, [R194] ;  /* 0x00000000c27c783b */ /* 0x000fe20000004200 */
[----:B------:R-:W-:-:S02]  /*e320*/  IADD3 R0, R0, -0x2, RZ ;  /* 0xfffffffe00007810 */ /* 0x000fc40007ffe0ff */
[----:B------:R-:W-:Y:S01]  /*e330*/  LEA.HI R18, R18, R219, RZ, 0x2 ;  /* 0x000000db12127211 */ /* 0x000fe200078f10ff */
[----:B------:R-:W-:Y:S03]  /*e340*/  LDSM.16.MT88.4 R56, [R191] ;  /* 0x00000000bf38783b */ /* 0x000fe60000004200 */
[----:B------:R-:W-:Y:S01]  /*e350*/  LOP3.LUT R18, R18, 0x7ffffffc, RZ, 0xc0, !PT ;  /* 0x7ffffffc12127812 */ /* 0x000fe200078ec0ff */
[----:B------:R-:W-:Y:S04]  /*e360*/  LDSM.16.MT88.4 R64, [R194+0x2000] ;  /* 0x00200000c240783b */ /* 0x000fe80000004200 */
[----:B------:R-:W-:Y:S01]  /*e370*/  IMAD.IADD R18, R219, 0x1, -R18 ;  /* 0x00000001db127824 */ /* 0x000fe200078e0a12 */
[----:B------:R-:W-:Y:S03]  /*e380*/  LDSM.16.MT88.4 R80, [R192+0x2000] ;  /* 0x00200000c050783b */ /* 0x000fe60000004200 */
[----:B------:R-:W-:Y:S01]  /*e390*/  IMAD.SHL.U32 R18, R18, 0x2, RZ ;  /* 0x0000000212127824 */ /* 0x000fe200078e00ff */
[----:B------:R-:W-:Y:S03]  /*e3a0*/  LDSM.16.MT88.4 R88, [R191+0x2000] ;  /* 0x00200000bf58783b */ /* 0x000fe60000004200 */
[----:B------:R-:W-:Y:S01]  /*e3b0*/  IMAD.IADD R18, R3, 0x1, -R18 ;  /* 0x0000000103127824 */ /* 0x000fe200078e0a12 */
[----:B------:R-:W-:Y:S04]  /*e3c0*/  LDSM.16.MT88.4 R96, [R194+0x4000] ;  /* 0x00400000c260783b */ /* 0x000fe80000004200 */
[C---:B------:R-:W-:Y:S01]  /*e3d0*/  ISETP.GT.AND P3, PT, R18.reuse, RZ, PT ;  /* 0x000000ff1200720c */ /* 0x040fe20003f64270 */
[----:B------:R-:W-:Y:S01]  /*e3e0*/  LDSM.16.MT88.4 R100, [R193+0x4000] ;  /* 0x00400000c164783b */ /* 0x000fe20000004200 */
[----:B------:R-:W-:-:S02]  /*e3f0*/  ISETP.GT.AND P2, PT, R18, 0x1, PT ;  /* 0x000000011200780c */ /* 0x000fc40003f44270 */
[----:B------:R-:W-:Y:S01]  /*e400*/  ISETP.GT.AND P1, PT, R18, 0x8, PT ;  /* 0x000000081200780c */ /* 0x000fe20003f24270 */
[----:B------:R-:W-:Y:S01]  /*e410*/  LDSM.16.MT88.4 R108, [R192+0x4000] ;  /* 0x00400000c06c783b */ /* 0x000fe20000004200 */
[----:B------:R-:W-:Y:S02]  /*e420*/  FSEL R3, R8, -INF , P3 ;  /* 0xff80000008037808 */ /* 0x000fe40001800000 */
[----:B------:R-:W-:Y:S01]  /*e430*/  FSEL R15, R9, -INF , P2 ;  /* 0xff800000090f7808 */ /* 0x000fe20001000000 */
[----:B------:R-:W0:Y:S01]  /*e440*/  LDGDEPBAR ;  /* 0x00000000000079af */ /* 0x000e220000000000 */
[----:B------:R-:W-:Y:S02]  /*e450*/  ISETP.GT.AND P0, PT, R18, 0x9, PT ;  /* 0x000000091200780c */ /* 0x000fe40003f04270 */
[----:B------:R-:W-:Y:S02]  /*e460*/  FSEL R17, R4, -INF , P1 ;  /* 0xff80000004117808 */ /* 0x000fe40000800000 */
[----:B------:R-:W-:-:S02]  /*e470*/  FMNMX.FTZ R8, R3, R15, !PT ;  /* 0x0000000f03087209 */ /* 0x000fc40007810000 */
[----:B------:R-:W-:Y:S02]  /*e480*/  FSEL R6, R6, -INF , P1 ;  /* 0xff80000006067808 */ /* 0x000fe40000800000 */
[----:B------:R-:W-:Y:S02]  /*e490*/  FSEL R16, R5, -INF , P0 ;  /* 0xff80000005107808 */ /* 0x000fe40000000000 */
[C---:B------:R-:W-:Y:S02]  /*e4a0*/  ISETP.GT.AND P1, PT, R18.reuse, 0x10, PT ;  /* 0x000000101200780c */ /* 0x040fe40003f24270 */
[----:B------:R-:W-:Y:S02]  /*e4b0*/  FMNMX.FTZ R8, R17, R8, !PT ;  /* 0x0000000811087209 */ /* 0x000fe40007810000 */
[----:B------:R-:W-:Y:S02]  /*e4c0*/  FSEL R7, R7, -INF , P0 ;  /* 0xff80000007077808 */ /* 0x000fe40000000000 */
[----:B------:R-:W-:-:S02]  /*e4d0*/  ISETP.GT.AND P0, PT, R18, 0x11, PT ;  /* 0x000000111200780c */ /* 0x000fc40003f04270 */
[----:B------:R-:W-:Y:S02]  /*e4e0*/  FSEL R5, R52, -INF , P1 ;  /* 0xff80000034057808 */ /* 0x000fe40000800000 */
[----:B------:R-:W-:Y:S02]  /*e4f0*/  FMNMX.FTZ R8, R16, R8, !PT ;  /* 0x0000000810087209 */ /* 0x000fe40007810000 */
[----:B------:R-:W-:Y:S02]  /*e500*/  FSEL R2, R11, -INF , P2 ;  /* 0xff8000000b027808 */ /* 0x000fe40001000000 */
[----:B------:R-:W-:Y:S02]  /*e510*/  FSEL R14, R10, -INF , P3 ;  /* 0xff8000000a0e7808 */ /* 0x000fe40001800000 */
[----:B------:R-:W-:Y:S02]  /*e520*/  ISETP.GT.AND P2, PT, R18, 0x18, PT ;  /* 0x000000181200780c */ /* 0x000fe40003f44270 */
[----:B------:R-:W-:-:S02]  /*e530*/  FSEL R4, R53, -INF , P0 ;  /* 0xff80000035047808 */ /* 0x000fc40000000000 */
        /* <DEDUP_REMOVED lines=8> */
[----:B------:R-:W-:Y:S02]  /*e5c0*/  ISETP.GT.AND P0, PT, R18, 0x20, PT ;  /* 0x000000201200780c */ /* 0x000fe40003f04270 */
[----:B------:R-:W-:Y:S02]  /*e5d0*/  FMNMX.FTZ R19, R13, R19, !PT ;  /* 0x000000130d137209 */ /* 0x000fe40007810000 */
[----:B------:R-:W-:Y:S02]  /*e5e0*/  FMNMX.FTZ R20, R6, R20, !PT ;  /* 0x0000001406147209 */ /* 0x000fe40007810000 */
[----:B------:R-:W-:-:S02]  /*e5f0*/  FSEL R11, R54, -INF , P1 ;  /* 0xff800000360b7808 */ /* 0x000fc40000800000 */
[----:B------:R-:W-:Y:S02]  /*e600*/  ISETP.GT.AND P6, PT, R18, 0x21, PT ;  /* 0x000000211200780c */ /* 0x000fe40003fc4270 */
[----:B------:R-:W-:Y:S02]  /*e610*/  FSEL R153, R44, -INF , P0 ;  /* 0xff8000002c997808 */ /* 0x000fe40000000000 */
[----:B------:R-:W-:Y:S02]  /*e620*/  FMNMX.FTZ R19, R12, R19, !PT ;  /* 0x000000130c137209 */ /* 0x000fe40007810000 */
[----:B------:R-:W-:Y:S02]  /*e630*/  FMNMX.FTZ R20, R7, R20, !PT ;  /* 0x0000001407147209 */ /* 0x000fe40007810000 */
[----:B------:R-:W-:Y:S02]  /*e640*/  ISETP.GT.AND P5, PT, R18, 0x28, PT ;  /* 0x000000281200780c */ /* 0x000fe40003fa4270 */
[----:B------:R-:W-:-:S02]  /*e650*/  FSEL R154, R45, -INF , P6 ;  /* 0xff8000002d9a7808 */ /* 0x000fc40003000000 */
[----:B------:R-:W-:Y:S02]  /*e660*/  FMNMX.FTZ R19, R153, R19, !PT ;  /* 0x0000001399137209 */ /* 0x000fe40007810000 */
[----:B------:R-:W-:Y:S02]  /*e670*/  FMNMX.FTZ R20, R11, R20, !PT ;  /* 0x000000140b147209 */ /* 0x000fe40007810000 */
[----:B------:R-:W-:Y:S02]  /*e680*/  FSEL R9, R50, -INF , P2 ;  /* 0xff80000032097808 */ /* 0x000fe40001000000 */
[----:B------:R-:W-:Y:S01]  /*e690*/  ISETP.GT.AND P4, PT, R18, 0x29, PT ;  /* 0x000000291200780c */ /* 0x000fe20003f84270 */
[----:B------:R-:W-:Y:S01]  /*e6a0*/  LDSM.16.MT88.4 R48, [R192] ;  /* 0x00000000c030783b */ /* 0x000fe20000004200 */
[----:B------:R-:W-:Y:S02]  /*e6b0*/  FSEL R156, R40, -INF , P5 ;  /* 0xff800000289c7808 */ /* 0x000fe40002800000 */
[----:B------:R-:W-:-:S02]  /*e6c0*/  FMNMX.FTZ R19, R154, R19, !PT ;  /* 0x000000139a137209 */ /* 0x000fc40007810000 */
[----:B------:R-:W-:Y:S02]  /*e6d0*/  FMNMX.FTZ R20, R10, R20, !PT ;  /* 0x000000140a147209 */ /* 0x000fe40007810000 */
[----:B------:R-:W-:Y:S02]  /*e6e0*/  ISETP.GT.AND P3, PT, R18, 0x30, PT ;  /* 0x000000301200780c */ /* 0x000fe40003f64270 */
[----:B------:R-:W-:Y:S02]  /*e6f0*/  FSEL R158, R41, -INF , P4 ;  /* 0xff800000299e7808 */ /* 0x000fe40002000000 */
[----:B------:R-:W-:Y:S02]  /*e700*/  FMNMX.FTZ R19, R156, R19, !PT ;  /* 0x000000139c137209 */ /* 0x000fe40007810000 */
[----:B------:R-:W-:Y:S02]  /*e710*/  FMNMX.FTZ R20, R9, R20, !PT ;  /* 0x0000001409147209 */ /* 0x000fe40007810000 */
[----:B------:R-:W-:-:S02]  /*e720*/  ISETP.GT.AND P2, PT, R18, 0x31, PT ;  /* 0x000000311200780c */ /* 0x000fc40003f44270 */
[----:B------:R-:W-:Y:S02]  /*e730*/  FSEL R27, R46, -INF , P0 ;  /* 0xff8000002e1b7808 */ /* 0x000fe40000000000 */
[----:B------:R-:W-:Y:S02]  /*e740*/  FSEL R165, R36, -INF , P3 ;  /* 0xff80000024a57808 */ /* 0x000fe40001800000 */
[----:B------:R-:W-:Y:S02]  /*e750*/  FMNMX.FTZ R19, R158, R19, !PT ;  /* 0x000000139e137209 */ /* 0x000fe40007810000 */
[----:B------:R-:W-:Y:S02]  /*e760*/  FMNMX.FTZ R20, R8, R20, !PT ;  /* 0x0000001408147209 */ /* 0x000fe40007810000 */
        /* <DEDUP_REMOVED lines=13> */
[----:B------:R-:W-:Y:S01]  /*e840*/  FMNMX.FTZ R20, R26, R20, !PT ;  /* 0x000000141a147209 */ /* 0x000fe20007810000 */
[----:B------:R-:W-:Y:S01]  /*e850*/  LDSM.16.MT88.4 R40, [R193] ;  /* 0x00000000c128783b */ /* 0x000fe20000004200 */
[----:B------:R-:W-:-:S02]  /*e860*/  FMNMX.FTZ R18, R160, R18, !PT ;  /* 0x00000012a0127209 */ /* 0x000fc40007810000 */
[----:B------:R-:W-:Y:S02]  /*e870*/  FSEL R157, R38, -INF , P3 ;  /* 0xff800000269d7808 */ /* 0x000fe40001800000 */
[----:B------:R-:W-:Y:S01]  /*e880*/  FMNMX.FTZ R20, R24, R20, !PT ;  /* 0x0000001418147209 */ /* 0x000fe20007810000 */
[----:B------:R-:W1:Y:S01]  /*e890*/  SHFL.BFLY PT, R19, R18, 0x2, 0x1f ;  /* 0x0c401f0012137f89 */ /* 0x000e6200000e0000 */
[----:B------:R-:W-:Y:S02]  /*e8a0*/  FSEL R155, R39, -INF , P2 ;  /* 0xff800000279b7808 */ /* 0x000fe40001000000 */
[----:B------:R-:W-:Y:S02]  /*e8b0*/  FMNMX.FTZ R20, R157, R20, !PT ;  /* 0x000000149d147209 */ /* 0x000fe40007810000 */
[----:B------:R-:W-:Y:S02]  /*e8c0*/  FSEL R152, R74, -INF , P1 ;  /* 0xff8000004a987808 */ /* 0x000fe40000800000 */
[----:B------:R-:W-:-:S02]  /*e8d0*/  FMNMX.FTZ R20, R155, R20, !PT ;  /* 0x000000149b147209 */ /* 0x000fc40007810000 */
[----:B------:R-:W-:Y:S02]  /*e8e0*/  FSEL R151, R75, -INF , P0 ;  /* 0xff8000004b977808 */ /* 0x000fe40000000000 */
[----:B------:R-:W-:Y:S01]  /*e8f0*/  FMNMX.FTZ R20, R152, R20, !PT ;  /* 0x0000001498147209 */ /* 0x000fe20007810000 */
[----:B------:R-:W-:Y:S03]  /*e900*/  LDSM.16.MT88.4 R72, [R193+0x2000] ;  /* 0x00200000c148783b */ /* 0x000fe60000004200 */
[----:B------:R-:W-:-:S05]  /*e910*/  FMNMX.FTZ R22, R151, R20, !PT ;  /* 0x0000001497167209 */ /* 0x000fca0007810000 */
[----:B------:R-:W2:Y:S01]  /*e920*/  SHFL.BFLY PT, R20, R22, 0x2, 0x1f ;  /* 0x0c401f0016147f89 */ /* 0x000ea200000e0000 */
[----:B-1----:R-:W-:-:S05]  /*e930*/  FMNMX.FTZ R21, R18, R19, !PT ;  /* 0x0000001312157209 */ /* 0x002fca0007810000 */
[----:B------:R-:W1:Y:S01]  /*e940*/  SHFL.BFLY PT, R137, R21, 0x1, 0x1f ;  /* 0x0c201f0015897f89 */ /* 0x000e6200000e0000 */
[----:B--2---:R-:W-:-:S05]  /*e950*/  FMNMX.FTZ R19, R22, R20, !PT ;  /* 0x0000001416137209 */ /* 0x004fca0007810000 */
[----:B------:R-:W2:Y:S01]  /*e960*/  SHFL.BFLY PT, R18, R19, 0x1, 0x1f ;  /* 0x0c201f0013127f89 */ /* 0x000ea200000e0000 */
[----:B-1----:R-:W-:-:S03]  /*e970*/  FMNMX.FTZ R137, R21, R137, !PT ;  /* 0x0000008915897209 */ /* 0x002fc60007810000 */
[----:B------:R-:W-:Y:S01]  /*e980*/  LDSM.16.MT88.4 R20, [R191+0x800] ;  /* 0x00080000bf14783b */ /* 0x000fe20000004200 */
[C---:B------:R-:W-:Y:S01]  /*e990*/  FSETP.NEU.FTZ.AND P0, PT, R137.reuse, -INF , PT ;  /* 0xff8000008900780b */ /* 0x040fe20003f1d000 */
[----:B------:R-:W-:-:S05]  /*e9a0*/  FMUL.FTZ R159, R137, c[0x0][0x2d0] ;  /* 0x0000b400899f7a20 */ /* 0x000fca0000410000 */
[----:B------:R-:W-:-:S05]  /*e9b0*/  FSEL R159, R159, RZ, P0 ;  /* 0x000000ff9f9f7208 */ /* 0x000fca0000000000 */
[--C-:B------:R-:W-:Y:S02]  /*e9c0*/  FFMA.FTZ R142, R3, c[0x0][0x2d0], -R159.reuse ;  /* 0x0000b400038e7a23 */ /* 0x100fe4000001089f */
[--C-:B------:R-:W-:Y:S02]  /*e9d0*/  FFMA.FTZ R35, R15, c[0x0][0x2d0], -R159.reuse ;  /* 0x0000b4000f237a23 */ /* 0x100fe4000001089f */
[--C-:B------:R-:W-:Y:S01]  /*e9e0*/  FFMA.FTZ R34, R17, c[0x0][0x2d0], -R159.reuse ;  /* 0x0000b40011227a23 */ /* 0x100fe2000001089f */
[----:B--2---:R-:W-:Y:S01]  /*e9f0*/  FMNMX.FTZ R3, R19, R18, !PT ;  /* 0x0000001213037209 */ /* 0x004fe20007810000 */
[--C-:B------:R-:W-:Y:S01]  /*ea00*/  FFMA.FTZ R28, R16, c[0x0][0x2d0], -R159.reuse ;  /* 0x0000b400101c7a23 */ /* 0x100fe2000001089f */
[----:B------:R-:W-:Y:S01]  /*ea10*/  MUFU.EX2 R142, R142 ;  /* 0x0000008e008e7308 */ /* 0x000fe20000000800 */
[--C-:B------:R-:W-:Y:S01]  /*ea20*/  FFMA.FTZ R145, R5, c[0x0][0x2d0], -R159.reuse ;  /* 0x0000b40005917a23 */ /* 0x100fe2000001089f */
[C---:B------:R-:W-:Y:S01]  /*ea30*/  FSETP.NEU.FTZ.AND P0, PT, R3.reuse, -INF , PT ;  /* 0xff8000000300780b */ /* 0x040fe20003f1d000 */
[----:B------:R-:W-:Y:S01]  /*ea40*/  FMUL.FTZ R150, R3, c[0x0][0x2d0] ;  /* 0x0000b40003967a20 */ /* 0x000fe20000410000 */
[----:B------:R-:W-:Y:S01]  /*ea50*/  LDSM.16.MT88.4 R16, [R194+0x800] ;  /* 0x00080000c210783b */ /* 0x000fe20000004200 */
[----:B------:R-:W-:-:S02]  /*ea60*/  FFMA.FTZ R33, R4, c[0x0][0x2d0], -R159 ;  /* 0x0000b40004217a23 */ /* 0x000fc4000001089f */
[--C-:B------:R-:W-:Y:S01]  /*ea70*/  FFMA.FTZ R144, R13, c[0x0][0x2d0], -R159.reuse ;  /* 0x0000b4000d907a23 */ /* 0x100fe2000001089f */
[----:B------:R-:W-:Y:S01]  /*ea80*/  FSEL R150, R150, RZ, P0 ;  /* 0x000000ff96967208 */ /* 0x000fe20000000000 */
[----:B------:R-:W1:Y:S01]  /*ea90*/  MUFU.EX2 R35, R35 ;  /* 0x0000002300237308 */ /* 0x000e620000000800 */
[--C-:B------:R-:W-:Y:S01]  /*eaa0*/  FFMA.FTZ R32, R12, c[0x0][0x2d0], -R159.reuse ;  /* 0x0000b4000c207a23 */ /* 0x100fe2000001089f */
[----:B------:R-:W-:Y:S01]  /*eab0*/  ISETP.GE.AND P0, PT, R0, R249, PT ;  /* 0x000000f90000720c */ /* 0x000fe20003f06270 */
[----:B------:R-:W-:Y:S02]  /*eac0*/  FFMA.FTZ R153, R153, c[0x0][0x2d0], -R159 ;  /* 0x0000b40099997a23 */ /* 0x000fe4000001089f */
[--C-:B------:R-:W-:Y:S02]  /*ead0*/  FFMA.FTZ R30, R2, c[0x0][0x2d0], -R150.reuse ;  /* 0x0000b400021e7a23 */ /* 0x100fe40000010896 */
[--C-:B------:R-:W-:Y:S01]  /*eae0*/  FFMA.FTZ R31, R14, c[0x0][0x2d0], -R150.reuse ;  /* 0x0000b4000e1f7a23 */ /* 0x100fe20000010896 */
[----:B------:R-:W-:Y:S01]  /*eaf0*/  MUFU.EX2 R34, R34 ;  /* 0x0000002200227308 */ /* 0x000fe20000000800 */
[--C-:B------:R-:W-:Y:S01]  /*eb00*/  FFMA.FTZ R29, R6, c[0x0][0x2d0], -R150.reuse ;  /* 0x0000b400061d7a23 */ /* 0x100fe20000010896 */
[----:B------:R-:W-:Y:S01]  /*eb10*/  LDSM.16.MT88.4 R12, [R193+0x800] ;  /* 0x00080000c10c783b */ /* 0x000fe20000004200 */
[----:B------:R-:W-:-:S02]  /*eb20*/  FFMA.FTZ R2, R7, c[0x0][0x2d0], -R150 ;  /* 0x0000b40007027a23 */ /* 0x000fc40000010896 */
[--C-:B------:R-:W-:Y:S01]  /*eb30*/  FFMA.FTZ R149, R11, c[0x0][0x2d0], -R150.reuse ;  /* 0x0000b4000b957a23 */ /* 0x100fe20000010896 */
[----:B------:R-:W2:Y:S01]  /*eb40*/  LDSM.16.MT88.4 R4, [R191+0x4000] ;  /* 0x00400000bf04783b */ /* 0x000ea20000004200 */
[--C-:B------:R-:W-:Y:S01]  /*eb50*/  FFMA.FTZ R147, R10, c[0x0][0x2d0], -R150.reuse ;  /* 0x0000b4000a937a23 */ /* 0x100fe20000010896 */
[----:B------:R-:W3:Y:S01]  /*eb60*/  MUFU.EX2 R28, R28 ;  /* 0x0000001c001c7308 */ /* 0x000ee20000000800 */
[--C-:B------:R-:W-:Y:S01]  /*eb70*/  FFMA.FTZ R148, R9, c[0x0][0x2d0], -R150.reuse ;  /* 0x0000b40009947a23 */ /* 0x100fe20000010896 */
[----:B-1----:R-:W-:Y:S01]  /*eb80*/  F2FP.BF16.PACK_AB R112, R35, R142 ;  /* 0x0000008e2370723e */ /* 0x002fe200000010ff */
[----:B------:R-:W-:Y:S02]  /*eb90*/  FFMA.FTZ R146, R8, c[0x0][0x2d0], -R150 ;  /* 0x0000b40008927a23 */ /* 0x000fe40000010896 */
[----:B------:R-:W1:Y:S01]  /*eba0*/  LDSM.16.MT88.4 R8, [R192+0x800] ;  /* 0x00080000c008783b */ /* 0x000e620000004200 */
[--C-:B------:R-:W-:Y:S02]  /*ebb0*/  FFMA.FTZ R154, R154, c[0x0][0x2d0], -R159.reuse ;  /* 0x0000b4009a9a7a23 */ /* 0x100fe4000001089f */
[----:B------:R-:W-:Y:S01]  /*ebc0*/  MUFU.EX2 R31, R31 ;  /* 0x0000001f001f7308 */ /* 0x000fe20000000800 */
[----:B------:R-:W-:-:S02]  /*ebd0*/  FFMA.FTZ R156, R156, c[0x0][0x2d0], -R159 ;  /* 0x0000b4009c9c7a23 */ /* 0x000fc4000001089f */
[--C-:B------:R-:W-:Y:S02]  /*ebe0*/  FFMA.FTZ R158, R158, c[0x0][0x2d0], -R159.reuse ;  /* 0x0000b4009e9e7a23 */ /* 0x100fe4000001089f */
[--C-:B------:R-:W-:Y:S02]  /*ebf0*/  FFMA.FTZ R163, R27, c[0x0][0x2d0], -R150.reuse ;  /* 0x0000b4001ba37a23 */ /* 0x100fe40000010896 */
[--C-:B------:R-:W-:Y:S01]  /*ec00*/  FFMA.FTZ R164, R25, c[0x0][0x2d0], -R150.reuse ;  /* 0x0000b40019a47a23 */ /* 0x100fe20000010896 */
[----:B------:R-:W4:Y:S01]  /*ec10*/  MUFU.EX2 R30, R30 ;  /* 0x0000001e001e7308 */ /* 0x000f220000000800 */
[----:B---3--:R-:W-:Y:S01]  /*ec20*/  F2FP.BF16.PACK_AB R114, R28, R34 ;  /* 0x000000221c72723e */ /* 0x008fe200000010ff */
[--C-:B------:R-:W-:Y:S02]  /*ec30*/  FFMA.FTZ R166, R26, c[0x0][0x2d0], -R150.reuse ;  /* 0x0000b4001aa67a23 */ /* 0x100fe40000010896 */
[----:B------:R-:W-:Y:S02]  /*ec40*/  FFMA.FTZ R167, R24, c[0x0][0x2d0], -R150 ;  /* 0x0000b40018a77a23 */ /* 0x000fe40000010896 */
[----:B------:R-:W-:Y:S01]  /*ec50*/  LDSM.16.MT88.4 R24, [R191+0x1000] ;  /* 0x00100000bf18783b */ /* 0x000fe20000004200 */
[--C-:B------:R-:W-:Y:S01]  /*ec60*/  FFMA.FTZ R165, R165, c[0x0][0x2d0], -R159.reuse ;  /* 0x0000b400a5a57a23 */ /* 0x100fe2000001089f */
[----:B------:R-:W-:Y:S01]  /*ec70*/  MUFU.EX2 R29, R29 ;  /* 0x0000001d001d7308 */ /* 0x000fe20000000800 */
[----:B------:R-:W-:-:S02]  /*ec80*/  FFMA.FTZ R162, R162, c[0x0][0x2d0], -R159 ;  /* 0x0000b400a2a27a23 */ /* 0x000fc4000001089f */
[--C-:B------:R-:W-:Y:S02]  /*ec90*/  FFMA.FTZ R161, R161, c[0x0][0x2d0], -R159.reuse ;  /* 0x0000b400a1a17a23 */ /* 0x100fe4000001089f */
[----:B------:R-:W-:Y:S02]  /*eca0*/  FFMA.FTZ R252, R160, c[0x0][0x2d0], -R159 ;  /* 0x0000b400a0fc7a23 */ /* 0x000fe4000001089f */
[--C-:B------:R-:W-:Y:S01]  /*ecb0*/  FFMA.FTZ R157, R157, c[0x0][0x2d0], -R150.reuse ;  /* 0x0000b4009d9d7a23 */ /* 0x100fe20000010896 */
[----:B------:R-:W3:Y:S01]  /*ecc0*/  MUFU.EX2 R2, R2 ;  /* 0x0000000200027308 */ /* 0x000ee20000000800 */
[----:B----4-:R-:W-:Y:S01]  /*ecd0*/  F2FP.BF16.PACK_AB R113, R30, R31 ;  /* 0x0000001f1e71723e */ /* 0x010fe200000010ff */
[--C-:B------:R-:W-:Y:S02]  /*ece0*/  FFMA.FTZ R155, R155, c[0x0][0x2d0], -R150.reuse ;  /* 0x0000b4009b9b7a23 */ /* 0x100fe40000010896 */
[--C-:B------:R-:W-:Y:S02]  /*ecf0*/  FFMA.FTZ R152, R152, c[0x0][0x2d0], -R150.reuse ;  /* 0x0000b40098987a23 */ /* 0x100fe40000010896 */
[----:B------:R-:W-:-:S02]  /*ed00*/  FFMA.FTZ R251, R151, c[0x0][0x2d0], -R150 ;  /* 0x0000b40097fb7a23 */ /* 0x000fc40000010896 */
[----:B------:R-:W-:Y:S01]  /*ed10*/  MUFU.EX2 R145, R145 ;  /* 0x0000009100917308 */ /* 0x000fe20000000800 */
[----:B------:R-:W-:Y:S02]  /*ed20*/  FADD.FTZ R35, R142, R35 ;  /* 0x000000238e237221 */ /* 0x000fe40000010000 */
[----:B------:R-:W-:Y:S02]  /*ed30*/  FADD.FTZ R30, R31, R30 ;  /* 0x0000001e1f1e7221 */ /* 0x000fe40000010000 */
[----:B------:R-:W-:Y:S01]  /*ed40*/  FADD.FTZ R34, R34, R35 ;  /* 0x0000002322227221 */ /* 0x000fe20000010000 */
[----:B---3--:R-:W-:Y:S02]  /*ed50*/  F2FP.BF16.PACK_AB R115, R2, R29 ;  /* 0x0000001d0273723e */ /* 0x008fe400000010ff */
[----:B------:R-:W3:Y:S01]  /*ed60*/  MUFU.EX2 R33, R33 ;  /* 0x0000002100217308 */ /* 0x000ee20000000800 */
[----:B------:R-:W-:Y:S02]  /*ed70*/  FADD.FTZ R29, R29, R30 ;  /* 0x0000001e1d1d7221 */ /* 0x000fe40000010000 */
[----:B------:R-:W-:-:S02]  /*ed80*/  FADD.FTZ R34, R28, R34 ;  /* 0x000000221c227221 */ /* 0x000fc40000010000 */
[----:B------:R-:W-:Y:S01]  /*ed90*/  FADD.FTZ R29, R2, R29 ;  /* 0x0000001d021d7221 */ /* 0x000fe20000010000 */
[C---:B------:R-:W-:Y:S02]  /*eda0*/  HMMA.16816.F32.BF16 R36, R112.reuse, R40, RZ ;  /* 0x000000287024723c */ /* 0x040fe400000418ff */
[----:B------:R-:W-:Y:S06]  /*edb0*/  MUFU.EX2 R144, R144 ;  /* 0x0000009000907308 */ /* 0x000fec0000000800 */
[C---:B------:R-:W-:Y:S02]  /*edc0*/  HMMA.16816.F32.BF16 R44, R112.reuse, R48, RZ ;  /* 0x00000030702c723c */ /* 0x040fe400000418ff */
[----:B------:R-:W-:Y:S06]  /*edd0*/  MUFU.EX2 R32, R32 ;  /* 0x0000002000207308 */ /* 0x000fec0000000800 */
[C---:B------:R-:W-:Y:S02]  /*ede0*/  HMMA.16816.F32.BF16 R40, R112.reuse, R42, RZ ;  /* 0x0000002a7028723c */ /* 0x040fe400000418ff */
[----:B------:R-:W-:Y:S06]  /*edf0*/  MUFU.EX2 R149, R149 ;  /* 0x0000009500957308 */ /* 0x000fec0000000800 */
[C---:B------:R-:W-:Y:S02]  /*ee00*/  HMMA.16816.F32.BF16 R48, R112.reuse, R50, RZ ;  /* 0x000000327030723c */ /* 0x040fe400000418ff */
[----:B------:R-:W4:Y:S06]  /*ee10*/  MUFU.EX2 R147, R147 ;  /* 0x0000009300937308 */ /* 0x000f2c0000000800 */
        /* <DEDUP_REMOVED lines=35> */
[----:B------:R-:W1:Y:S06]  /*f050*/  MUFU.EX2 R251, R251 ;  /* 0x000000fb00fb7308 */ /* 0x000e6c0000000800 */
[C---:B--2---:R-:W-:Y:S07]  /*f060*/  HMMA.16816.F32.BF16 R116, R112.reuse, R4, RZ ;  /* 0x000000047074723c */ /* 0x044fee00000418ff */
[----:B---3--:R-:W-:Y:S01]  /*f070*/  F2FP.BF16.PACK_AB R4, R33, R145 ;  /* 0x000000912104723e */ /* 0x008fe200000010ff */
[----:B------:R-:W-:Y:S01]  /*f080*/  HMMA.16816.F32.BF16 R112, R112, R6, RZ ;  /* 0x000000067070723c */ /* 0x000fe200000418ff */
[----:B----4-:R-:W-:Y:S01]  /*f090*/  F2FP.BF16.PACK_AB R5, R147, R149 ;  /* 0x000000959305723e */ /* 0x010fe200000010ff */
        /* <DEDUP_REMOVED lines=9> */
[----:B------:R-:W-:Y:S01]  /*f130*/  HMMA.16816.F32.BF16 R36, R4, R12, R36 ;  /* 0x0000000c0424723c */ /* 0x000fe20000041824 */
[----:B------:R-:W-:-:S07]  /*f140*/  FADD.FTZ R148, R146, R148 ;  /* 0x0000009492947221 */ /* 0x000fce0000010000 */
[C---:B------:R-:W-:Y:S01]  /*f150*/  HMMA.16816.F32.BF16 R40, R4.reuse, R14, R40 ;  /* 0x0000000e0428723c */ /* 0x040fe20000041828 */
[----:B------:R-:W2:Y:S07]  /*f160*/  LDSM.16.MT88.4 R12, [R193+0x2800] ;  /* 0x00280000c10c783b */ /* 0x000eae0000004200 */
[C---:B-1----:R-:W-:Y:S08]  /*f170*/  HMMA.16816.F32.BF16 R44, R4.reuse, R8, R44 ;  /* 0x00000008042c723c */ /* 0x042ff0000004182c */
[C---:B------:R-:W-:Y:S01]  /*f180*/  HMMA.16816.F32.BF16 R48, R4.reuse, R10, R48 ;  /* 0x0000000a0430723c */ /* 0x040fe20000041830 */
[----:B------:R-:W1:Y:S07]  /*f190*/  LDSM.16.MT88.4 R8, [R192+0x2800] ;  /* 0x00280000c008783b */ /* 0x000e6e0000004200 */
[C---:B------:R-:W-:Y:S08]  /*f1a0*/  HMMA.16816.F32.BF16 R128, R4.reuse, R16, R128 ;  /* 0x000000100480723c */ /* 0x040ff00000041880 */
[C---:B------:R-:W-:Y:S01]  /*f1b0*/  HMMA.16816.F32.BF16 R124, R4.reuse, R18, R124 ;  /* 0x00000012047c723c */ /* 0x040fe2000004187c */
[----:B------:R-:W3:Y:S07]  /*f1c0*/  LDSM.16.MT88.4 R16, [R194+0x2800] ;  /* 0x00280000c210783b */ /* 0x000eee0000004200 */
[C---:B------:R-:W-:Y:S08]  /*f1d0*/  HMMA.16816.F32.BF16 R52, R4.reuse, R20, R52 ;  /* 0x000000140434723c */ /* 0x040ff00000041834 */
[C---:B------:R-:W-:Y:S01]  /*f1e0*/  HMMA.16816.F32.BF16 R56, R4.reuse, R22, R56 ;  /* 0x000000160438723c */ /* 0x040fe20000041838 */
[----:B------:R-:W4:Y:S07]  /*f1f0*/  LDSM.16.MT88.4 R20, [R191+0x2800] ;  /* 0x00280000bf14783b */ /* 0x000f2e0000004200 */
[C---:B--2---:R-:W-:Y:S08]  /*f200*/  HMMA.16816.F32.BF16 R68, R4.reuse, R12, R68 ;  /* 0x0000000c0444723c */ /* 0x044ff00000041844 */
[C---:B------:R-:W-:Y:S01]  /*f210*/  HMMA.16816.F32.BF16 R72, R4.reuse, R14, R72 ;  /* 0x0000000e0448723c */ /* 0x040fe20000041848 */
[----:B------:R-:W2:Y:S07]  /*f220*/  LDSM.16.MT88.4 R12, [R193+0x4800] ;  /* 0x00480000c10c783b */ /* 0x000eae0000004200 */
[C---:B-1----:R-:W-:Y:S08]  /*f230*/  HMMA.16816.F32.BF16 R76, R4.reuse, R8, R76 ;  /* 0x00000008044c723c */ /* 0x042ff0000004184c */
[C---:B------:R-:W-:Y:S01]  /*f240*/  HMMA.16816.F32.BF16 R80, R4.reuse, R10, R80 ;  /* 0x0000000a0450723c */ /* 0x040fe20000041850 */
[----:B------:R-:W1:Y:S07]  /*f250*/  LDSM.16.MT88.4 R8, [R192+0x4800] ;  /* 0x00480000c008783b */ /* 0x000e6e0000004200 */
[C---:B---3--:R-:W-:Y:S08]  /*f260*/  HMMA.16816.F32.BF16 R60, R4.reuse, R16, R60 ;  /* 0x00000010043c723c */ /* 0x048ff0000004183c */
[C---:B------:R-:W-:Y:S01]  /*f270*/  HMMA.16816.F32.BF16 R64, R4.reuse, R18, R64 ;  /* 0x000000120440723c */ /* 0x040fe20000041840 */
[----:B------:R-:W3:Y:S07]  /*f280*/  LDSM.16.MT88.4 R16, [R194+0x4800] ;  /* 0x00480000c210783b */ /* 0x000eee0000004200 */
[C---:B----4-:R-:W-:Y:S08]  /*f290*/  HMMA.16816.F32.BF16 R84, R4.reuse, R20, R84 ;  /* 0x000000140454723c */ /* 0x050ff00000041854 */
        /* <DEDUP_REMOVED lines=12> */
[----:B------:R-:W-:Y:S01]  /*f360*/  HMMA.16816.F32.BF16 R112, R4, R22, R112 ;  /* 0x000000160470723c */ /* 0x000fe20000041870 */
[----:B------:R-:W4:Y:S06]  /*f370*/  LDSM.16.MT88.4 R20, [R194+0x3000] ;  /* 0x00300000c214783b */ /* 0x000f2c0000004200 */
        /* <DEDUP_REMOVED lines=9> */
[----:B--2---:R-:W-:Y:S01]  /*f410*/  HMMA.16816.F32.BF16 R36, R4, R12, R36 ;  /* 0x0000000c0424723c */ /* 0x004fe20000041824 */
[----:B------:R-:W-:-:S02]  /*f420*/  FADD.FTZ R166, R166, R163 ;  /* 0x000000a3a6a67221 */ /* 0x000fc40000010000 */
[----:B------:R-:W-:Y:S02]  /*f430*/  FADD.FTZ R156, R158, R156 ;  /* 0x0000009c9e9c7221 */ /* 0x000fe40000010000 */
[----:B------:R-:W-:Y:S02]  /*f440*/  FADD.FTZ R166, R167, R166 ;  /* 0x000000a6a7a67221 */ /* 0x000fe40000010000 */
[----:B------:R-:W-:Y:S01]  /*f450*/  FADD.FTZ R156, R165, R156 ;  /* 0x0000009ca59c7221 */ /* 0x000fe20000010000 */
[----:B------:R-:W-:Y:S01]  /*f460*/  HMMA.16816.F32.BF16 R40, R4, R14, R40 ;  /* 0x0000000e0428723c */ /* 0x000fe20000041828 */
[----:B------:R-:W2:Y:S01]  /*f470*/  LDSM.16.MT88.4 R12, [R193+0x3000] ;  /* 0x00300000c10c783b */ /* 0x000ea20000004200 */
[----:B------:R-:W-:Y:S02]  /*f480*/  FADD.FTZ R166, R157, R166 ;  /* 0x000000a69da67221 */ /* 0x000fe40000010000 */
[----:B------:R-:W-:Y:S02]  /*f490*/  FADD.FTZ R156, R162, R156 ;  /* 0x0000009ca29c7221 */ /* 0x000fe40000010000 */
[----:B------:R-:W-:-:S02]  /*f4a0*/  FADD.FTZ R166, R155, R166 ;  /* 0x000000a69ba67221 */ /* 0x000fc40000010000 */
[----:B-1----:R-:W-:Y:S01]  /*f4b0*/  HMMA.16816.F32.BF16 R44, R4, R8, R44 ;  /* 0x00000008042c723c */ /* 0x002fe2000004182c */
[----:B------:R-:W-:Y:S02]  /*f4c0*/  FADD.FTZ R156, R161, R156 ;  /* 0x0000009ca19c7221 */ /* 0x000fe40000010000 */
[----:B------:R-:W-:-:S05]  /*f4d0*/  FADD.FTZ R166, R152, R166 ;  /* 0x000000a698a67221 */ /* 0x000fca0000010000 */
[C---:B------:R-:W-:Y:S01]  /*f4e0*/  HMMA.16816.F32.BF16 R48, R4.reuse, R10, R48 ;  /* 0x0000000a0430723c */ /* 0x040fe20000041830 */
[----:B------:R-:W1:Y:S07]  /*f4f0*/  LDSM.16.MT88.4 R8, [R192+0x3000] ;  /* 0x00300000c008783b */ /* 0x000e6e0000004200 */
[C---:B---3--:R-:W-:Y:S08]  /*f500*/  HMMA.16816.F32.BF16 R128, R4.reuse, R16, R128 ;  /* 0x000000100480723c */ /* 0x048ff00000041880 */
[C---:B------:R-:W-:Y:S01]  /*f510*/  HMMA.16816.F32.BF16 R124, R4.reuse, R18, R124 ;  /* 0x00000012047c723c */ /* 0x040fe2000004187c */
[----:B------:R-:W3:Y:S07]  /*f520*/  LDSM.16.MT88.4 R16, [R191+0x3000] ;  /* 0x00300000bf10783b */ /* 0x000eee0000004200 */
[C---:B----4-:R-:W-:Y:S08]  /*f530*/  HMMA.16816.F32.BF16 R60, R4.reuse, R20, R60 ;  /* 0x00000014043c723c */ /* 0x050ff0000004183c */
[C---:B--2---:R-:W-:Y:S08]  /*f540*/  HMMA.16816.F32.BF16 R68, R4.reuse, R12, R68 ;  /* 0x0000000c0444723c */ /* 0x044ff00000041844 */
[C---:B------:R-:W-:Y:S01]  /*f550*/  HMMA.16816.F32.BF16 R72, R4.reuse, R14, R72 ;  /* 0x0000000e0448723c */ /* 0x040fe20000041848 */
[----:B------:R-:W2:Y:S07]  /*f560*/  LDSM.16.MT88.4 R12, [R193+0x5000] ;  /* 0x00500000c10c783b */ /* 0x000eae0000004200 */
[C---:B-1----:R-:W-:Y:S08]  /*f570*/  HMMA.16816.F32.BF16 R76, R4.reuse, R8, R76 ;  /* 0x00000008044c723c */ /* 0x042ff0000004184c */
[C---:B------:R-:W-:Y:S01]  /*f580*/  HMMA.16816.F32.BF16 R80, R4.reuse, R10, R80 ;  /* 0x0000000a0450723c */ /* 0x040fe20000041850 */
[----:B------:R-:W1:Y:S07]  /*f590*/  LDSM.16.MT88.4 R8, [R192+0x5000] ;  /* 0x00500000c008783b */ /* 0x000e6e0000004200 */
[C---:B------:R-:W-:Y:S01]  /*f5a0*/  HMMA.16816.F32.BF16 R64, R4.reuse, R22, R64 ;  /* 0x000000160440723c */ /* 0x040fe20000041840 */
[----:B------:R-:W4:Y:S07]  /*f5b0*/  LDSM.16.MT88.4 R20, [R194+0x5000] ;  /* 0x00500000c214783b */ /* 0x000f2e0000004200 */
[C---:B---3--:R-:W-:Y:S08]  /*f5c0*/  HMMA.16816.F32.BF16 R84, R4.reuse, R16, R84 ;  /* 0x000000100454723c */ /* 0x048ff00000041854 */
[C---:B------:R-:W-:Y:S01]  /*f5d0*/  HMMA.16816.F32.BF16 R88, R4.reuse, R18, R88 ;  /* 0x000000120458723c */ /* 0x040fe20000041858 */
[----:B------:R-:W3:Y:S07]  /*f5e0*/  LDSM.16.MT88.4 R16, [R191+0x5000] ;  /* 0x00500000bf10783b */ /* 0x000eee0000004200 */
[C---:B--2---:R-:W-:Y:S08]  /*f5f0*/  HMMA.16816.F32.BF16 R120, R4.reuse, R12, R120 ;  /* 0x0000000c0478723c */ /* 0x044ff00000041878 */
[C---:B------:R-:W-:Y:S01]  /*f600*/  HMMA.16816.F32.BF16 R100, R4.reuse, R14, R100 ;  /* 0x0000000e0464723c */ /* 0x040fe20000041864 */
[----:B------:R-:W2:Y:S07]  /*f610*/  LDSM.16.MT88.4 R12, [R193+0x1800] ;  /* 0x00180000c10c783b */ /* 0x000eae0000004200 */
[C---:B-1----:R-:W-:Y:S08]  /*f620*/  HMMA.16816.F32.BF16 R104, R4.reuse, R8, R104 ;  /* 0x000000080468723c */ /* 0x042ff00000041868 */
[C---:B------:R-:W-:Y:S01]  /*f630*/  HMMA.16816.F32.BF16 R108, R4.reuse, R10, R108 ;  /* 0x0000000a046c723c */ /* 0x040fe2000004186c */
[----:B------:R-:W1:Y:S07]  /*f640*/  LDSM.16.MT88.4 R8, [R191+0x1800] ;  /* 0x00180000bf08783b */ /* 0x000e6e0000004200 */
[C---:B------:R-:W-:Y:S08]  /*f650*/  HMMA.16816.F32.BF16 R52, R4.reuse, R24, R52 ;  /* 0x000000180434723c */ /* 0x040ff00000041834 */
[C---:B------:R-:W-:Y:S01]  /*f660*/  HMMA.16816.F32.BF16 R56, R4.reuse, R26, R56 ;  /* 0x0000001a0438723c */ /* 0x040fe20000041838 */
[----:B------:R-:W5:Y:S07]  /*f670*/  LDSM.16.MT88.4 R24, [R194+0x1800] ;  /* 0x00180000c218783b */ /* 0x000f6e0000004200 */
[C---:B----4-:R-:W-:Y:S08]  /*f680*/  HMMA.16816.F32.BF16 R92, R4.reuse, R20, R92 ;  /* 0x00000014045c723c */ /* 0x050ff0000004185c */
[C---:B------:R-:W-:Y:S01]  /*f690*/  HMMA.16816.F32.BF16 R96, R4.reuse, R22, R96 ;  /* 0x000000160460723c */ /* 0x040fe20000041860 */
[----:B------:R-:W4:Y:S07]  /*f6a0*/  LDSM.16.MT88.4 R20, [R192+0x1800] ;  /* 0x00180000c014783b */ /* 0x000f2e0000004200 */
[C---:B---3--:R-:W-:Y:S08]  /*f6b0*/  HMMA.16816.F32.BF16 R116, R4.reuse, R16, R116 ;  /* 0x000000100474723c */ /* 0x048ff00000041874 */
[----:B------:R-:W-:Y:S01]  /*f6c0*/  HMMA.16816.F32.BF16 R112, R4, R18, R112 ;  /* 0x000000120470723c */ /* 0x000fe20000041870 */
[----:B------:R-:W3:Y:S06]  /*f6d0*/  LDSM.16.MT88.4 R16, [R194+0x3800] ;  /* 0x00380000c210783b */ /* 0x000eec0000004200 */
[----:B------:R-:W-:-:S02]  /*f6e0*/  F2FP.BF16.PACK_AB R4, R162, R165 ;  /* 0x000000a5a204723e */ /* 0x000fc400000010ff */
[C---:B------:R-:W-:Y:S01]  /*f6f0*/  F2FP.BF16.PACK_AB R6, R252.reuse, R161 ;  /* 0x000000a1fc06723e */ /* 0x040fe200000010ff */
[----:B------:R-:W-:Y:S01]  /*f700*/  FADD.FTZ R252, R252, R156 ;  /* 0x0000009cfcfc7221 */ /* 0x000fe20000010000 */
[----:B------:R-:W-:Y:S02]  /*f710*/  F2FP.BF16.PACK_AB R5, R155, R157 ;  /* 0x0000009d9b05723e */ /* 0x000fe400000010ff */
[C---:B------:R-:W-:Y:S01]  /*f720*/  F2FP.BF16.PACK_AB R7, R251.reuse, R152 ;  /* 0x00000098fb07723e */ /* 0x040fe200000010ff */
[----:B------:R-:W-:-:S06]  /*f730*/  FADD.FTZ R251, R251, R166 ;  /* 0x000000a6fbfb7221 */ /* 0x000fcc0000010000 */
[C---:B--2---:R-:W-:Y:S08]  /*f740*/  HMMA.16816.F32.BF16 R36, R4.reuse, R12, R36 ;  /* 0x0000000c0424723c */ /* 0x044ff00000041824 */
[C---:B------:R-:W-:Y:S01]  /*f750*/  HMMA.16816.F32.BF16 R40, R4.reuse, R14, R40 ;  /* 0x0000000e0428723c */ /* 0x040fe20000041828 */
[----:B------:R-:W2:Y:S07]  /*f760*/  LDSM.16.MT88.4 R12, [R193+0x3800] ;  /* 0x00380000c10c783b */ /* 0x000eae0000004200 */
[C---:B-1----:R-:W-:Y:S08]  /*f770*/  HMMA.16816.F32.BF16 R52, R4.reuse, R8, R52 ;  /* 0x000000080434723c */ /* 0x042ff00000041834 */
[C---:B------:R-:W-:Y:S01]  /*f780*/  HMMA.16816.F32.BF16 R56, R4.reuse, R10, R56 ;  /* 0x0000000a0438723c */ /* 0x040fe20000041838 */
[----:B------:R-:W1:Y:S07]  /*f790*/  LDSM.16.MT88.4 R8, [R194+0x5800] ;  /* 0x00580000c208783b */ /* 0x000e6e0000004200 */
[C---:B-----5:R-:W-:Y:S08]  /*f7a0*/  HMMA.16816.F32.BF16 R128, R4.reuse, R24, R128 ;  /* 0x000000180480723c */ /* 0x060ff00000041880 */
        /* <DEDUP_REMOVED lines=14> */
[C---:B-----5:R-:W-:Y:S08]  /*f890*/  HMMA.16816.F32.BF16 R76, R4.reuse, R24, R76 ;  /* 0x00000018044c723c */ /* 0x060ff0000004184c */
[C---:B------:R-:W-:Y:S08]  /*f8a0*/  HMMA.16816.F32.BF16 R80, R4.reuse, R26, R80 ;  /* 0x0000001a0450723c */ /* 0x040ff00000041850 */
[C---:B----4-:R-:W-:Y:S08]  /*f8b0*/  HMMA.16816.F32.BF16 R84, R4.reuse, R20, R84 ;  /* 0x000000140454723c */ /* 0x050ff00000041854 */
[C---:B------:R-:W-:Y:S08]  /*f8c0*/  HMMA.16816.F32.BF16 R88, R4.reuse, R22, R88 ;  /* 0x000000160458723c */ /* 0x040ff00000041858 */
[C---:B---3--:R-:W-:Y:S08]  /*f8d0*/  HMMA.16816.F32.BF16 R120, R4.reuse, R16, R120 ;  /* 0x000000100478723c */ /* 0x048ff00000041878 */
[C---:B------:R-:W-:Y:S08]  /*f8e0*/  HMMA.16816.F32.BF16 R100, R4.reuse, R18, R100 ;  /* 0x000000120464723c */ /* 0x040ff00000041864 */
[C---:B--2---:R-:W-:Y:S08]  /*f8f0*/  HMMA.16816.F32.BF16 R104, R4.reuse, R12, R104 ;  /* 0x0000000c0468723c */ /* 0x044ff00000041868 */
[C---:B------:R-:W-:Y:S08]  /*f900*/  HMMA.16816.F32.BF16 R108, R4.reuse, R14, R108 ;  /* 0x0000000e046c723c */ /* 0x040ff0000004186c */
[C---:B-1----:R-:W-:Y:S08]  /*f910*/  HMMA.16816.F32.BF16 R116, R4.reuse, R8, R116 ;  /* 0x000000080474723c */ /* 0x042ff00000041874 */
[----:B------:R-:W-:Y:S01]  /*f920*/  HMMA.16816.F32.BF16 R112, R4, R10, R112 ;  /* 0x0000000a0470723c */ /* 0x000fe20000041870 */
[----:B------:R-:W-:Y:S07]  /*f930*/  @!UPT UIADD3 URZ, URZ, URZ, URZ ;  /* 0x0000003f3f3ff290 */ /* 0x000fee000fffe03f */
[----:B------:R-:W-:Y:S11]  /*f940*/  @!P0 BRA `(.L_x_239) ;  /* 0x00002a1000008947 */ /* 0x000ff60003800000 */
[----:B------:R-:W-:Y:S02]  /*f950*/  MOV R250, R0 ;  /* 0x0000000000fa7202 */ /* 0x000fe40000000f00 */
[----:B------:R-:W-:-:S02]  /*f960*/  MOV R0, R3 ;  /* 0x0000000300007202 */ /* 0x000fc40000000f00 */
[----:B------:R-:W-:Y:S02]  /*f970*/  MOV R2, R137 ;  /* 0x0000008900027202 */ /* 0x000fe40000000f00 */
.L_x_240:
[----:B------:R-:W2:Y:S01]  /*f980*/  LDL.64 R156, [R1] ;  /* 0x00000000019c7983 */ /* 0x000ea20000100a00 */
[----:B------:R-:W-:Y:S04]  /*f990*/  DEPBAR.LE SB0, 0x0 ;  /* 0x000080000000791a */ /* 0x000fe80000000000 */
[----:B------:R-:W-:Y:S01]  /*f9a0*/  WARPSYNC 0xffffffff ;  /* 0xffffffff00007948 */ /* 0x000fe20003800000 */
[----:B------:R-:W-:Y:S01]  /*f9b0*/  BAR.SYNC.DEFER_BLOCKING 0x0 ;  /* 0x0000000000007b1d */ /* 0x000fe20000010000 */
[----:B------:R-:W-:Y:S01]  /*f9c0*/  SHF.R.S32.HI R3, RZ, 0x1f, R250 ;  /* 0x0000001fff037819 */ /* 0x000fe200000114fa */
[----:B------:R-:W-:Y:S01]  /*f9d0*/  IMAD.WIDE.U32 R28, R250, c[0x0][0x208], RZ ;  /* 0x00008200fa1c7a25 */ /* 0x000fe200078e00ff */
[----:B------:R-:W-:Y:S02]  /*f9e0*/  MOV R142, c[0x0][0x208] ;  /* 0x00008200008e7a02 */ /* 0x000fe40000000f00 */
[----:B------:R-:W-:Y:S01]  /*f9f0*/  MOV R21, c[0x0][0x20c] ;  /* 0x0000830000157a02 */ /* 0x000fe20000000f00 */
[----:B------:R-:W-:Y:S01]  /*fa00*/  IMAD R3, R3, c[0x0][0x208], RZ ;  /* 0x0000820003037a24 */ /* 0x000fe200078e02ff */
[----:B------:R-:W-:Y:S02]  /*fa10*/  SHF.L.U32 R167, R28, 0x6, RZ ;  /* 0x000000061ca77819 */ /* 0x000fe400000006ff */
[----:B------:R-:W-:Y:S01]  /*fa20*/  ISETP.GE.AND P6, PT, R212, c[0x0][0x1d4], PT ;  /* 0x00007500d4007a0c */ /* 0x000fe20003fc6270 */
[----:B------:R-:W-:Y:S05]  /*fa30*/  IMAD R3, R250, c[0x0][0x20c], R3 ;  /* 0x00008300fa037a24 */ /* 0x000fea00078e0203 */
[----:B------:R-:W-:Y:S04]  /*fa40*/  IADD3 R3, R29, R3, RZ ;  /* 0x000000031d037210 */ /* 0x000fe80007ffe0ff */
[----:B------:R-:W-:Y:S01]  /*fa50*/  SHF.L.U64.HI R28, R28, 0x6, R3 ;  /* 0x000000061c1c7819 */ /* 0x000fe20000010203 */
[----:B------:R-:W-:Y:S08]  /*fa60*/  LDSM.16.M88.4 R32, [R201] ;  /* 0x00000000c920783b */ /* 0x000ff00000000200 */
[----:B------:R-:W1:Y:S08]  /*fa70*/  LDSM.16.M88.4 R8, [R200] ;  /* 0x00000000c808783b */ /* 0x000e700000000200 */
[----:B------:R-:W3:Y:S08]  /*fa80*/  LDSM.16.M88.4 R16, [R200+0x800] ;  /* 0x00080000c810783b */ /* 0x000ef00000000200 */
[----:B------:R-:W4:Y:S08]  /*fa90*/  LDSM.16.M88.4 R24, [R200+0x1000] ;  /* 0x00100000c818783b */ /* 0x000f300000000200 */
[----:B------:R-:W5:Y:S08]  /*faa0*/  LDSM.16.M88.4 R144, [R200+0x1800] ;  /* 0x00180000c890783b */ /* 0x000f700000000200 */
[----:B------:R-:W-:Y:S01]  /*fab0*/  LDSM.16.M88.4 R148, [R199] ;  /* 0x00000000c794783b */ /* 0x000fe20000000200 */
[C---:B-1----:R-:W-:Y:S07]  /*fac0*/  HMMA.16816.F32.BF16 R4, R32.reuse, R8, RZ ;  /* 0x000000082004723c */ /* 0x042fee00000418ff */
[----:B------:R-:W1:Y:S01]  /*fad0*/  LDSM.16.M88.4 R152, [R198] ;  /* 0x00000000c698783b */ /* 0x000e620000000200 */
[C---:B------:R-:W-:Y:S07]  /*fae0*/  HMMA.16816.F32.BF16 R8, R32.reuse, R10, RZ ;  /* 0x0000000a2008723c */ /* 0x040fee00000418ff */
[----:B------:R-:W-:Y:S01]  /*faf0*/  LDSM.16.M88.4 R160, [R189] ;  /* 0x00000000bda0783b */ /* 0x000fe20000000200 */
[C---:B---3--:R-:W-:Y:S08]  /*fb00*/  HMMA.16816.F32.BF16 R12, R32.reuse, R16, RZ ;  /* 0x00000010200c723c */ /* 0x048ff000000418ff */
[C---:B------:R-:W-:Y:S01]  /*fb10*/  HMMA.16816.F32.BF16 R16, R32.reuse, R18, RZ ;  /* 0x000000122010723c */ /* 0x040fe200000418ff */
[----:B--2---:R-:W-:Y:S03]  /*fb20*/  IADD3 R173, P0, R156, 0x40, RZ ;  /* 0x000000409cad7810 */ /* 0x004fe60007f1e0ff */
[----:B------:R-:W-:Y:S02]  /*fb30*/  IADD3 R3, P3, R167, R156, RZ ;  /* 0x0000009ca7037210 */ /* 0x000fe40007f7e0ff */
[----:B------:R-:W-:Y:S02]  /*fb40*/  IADD3.X R29, RZ, R245, RZ, P0, !PT ;  /* 0x000000f5ff1d7210 */ /* 0x000fe400007fe4ff */
[C---:B------:R-:W-:Y:S04]  /*fb50*/  LEA R164, P2, R3.reuse, c[0x0][0x1f8], 0x1 ;  /* 0x00007e0003a47a11 */ /* 0x040fe800078408ff */
[----:B------:R-:W-:Y:S02]  /*fb60*/  LEA R172, P0, R142, R167, 0x5 ;  /* 0x000000a78eac7211 */ /* 0x000fe400078028ff */
[----:B------:R-:W-:Y:S02]  /*fb70*/  IADD3.X R20, R28, R245, RZ, P3, !PT ;  /* 0x000000f51c147210 */ /* 0x000fe40001ffe4ff */
[----:B------:R-:W-:Y:S02]  /*fb80*/  LEA.HI.X R142, R142, R28, R21, 0x5, P0 ;  /* 0x0000001c8e8e7211 */ /* 0x000fe400000f2c15 */
[----:B------:R-:W-:Y:S02]  /*fb90*/  LEA.HI.X R165, R3, c[0x0][0x1fc], R20, 0x1, P2 ;  /* 0x00007f0003a57a11 */ /* 0x000fe400010f0c14 */
[C---:B----4-:R-:W-:Y:S01]  /*fba0*/  HMMA.16816.F32.BF16 R20, R32.reuse, R24, RZ ;  /* 0x000000182014723c */ /* 0x050fe200000418ff */
[C---:B------:R-:W-:Y:S04]  /*fbb0*/  IADD3 R30, P1, R167.reuse, R173, RZ ;  /* 0x000000ada71e7210 */ /* 0x040fe80007f3e0ff */
[----:B------:R-:W-:Y:S02]  /*fbc0*/  IADD3.X R31, R28, R29, RZ, P1, !PT ;  /* 0x0000001d1c1f7210 */ /* 0x000fe40000ffe4ff */
[----:B------:R-:W-:Y:S01]  /*fbd0*/  IADD3 R3, P1, R156, 0x80, RZ ;  /* 0x000000809c037810 */ /* 0x000fe20007f3e0ff */
[C---:B------:R-:W-:Y:S01]  /*fbe0*/  HMMA.16816.F32.BF16 R24, R32.reuse, R26, RZ ;  /* 0x0000001a2018723c */ /* 0x040fe200000418ff */
[----:B------:R-:W-:Y:S03]  /*fbf0*/  LEA R170, P0, R30, c[0x0][0x1f8], 0x1 ;  /* 0x00007e001eaa7a11 */ /* 0x000fe600078008ff */
[----:B------:R-:W-:Y:S02]  /*fc00*/  IADD3 R167, P3, R167, R3, RZ ;  /* 0x00000003a7a77210 */ /* 0x000fe40007f7e0ff */
[----:B------:R-:W-:Y:S02]  /*fc10*/  IADD3.X R137, RZ, R245, RZ, P1, !PT ;  /* 0x000000f5ff897210 */ /* 0x000fe40000ffe4ff */
[----:B------:R-:W-:Y:S04]  /*fc20*/  IADD3 R173, P1, R172, R173, RZ ;  /* 0x000000adacad7210 */ /* 0x000fe80007f3e0ff */
[----:B------:R-:W-:Y:S02]  /*fc30*/  IADD3.X R174, R142, R29, RZ, P1, !PT ;  /* 0x0000001d8eae7210 */ /* 0x000fe40000ffe4ff */
[----:B------:R-:W-:Y:S02]  /*fc40*/  LEA.HI.X R171, R30, c[0x0][0x1fc], R31, 0x1, P0 ;  /* 0x00007f001eab7a11 */ /* 0x000fe400000f0c1f */
[----:B------:R-:W-:Y:S02]  /*fc50*/  IADD3.X R169, R28, R137, RZ, P3, !PT ;  /* 0x000000891ca97210 */ /* 0x000fe40001ffe4ff */
[C---:B-----5:R-:W-:Y:S01]  /*fc60*/  HMMA.16816.F32.BF16 R28, R32.reuse, R144, RZ ;  /* 0x00000090201c723c */ /* 0x060fe200000418ff */
[----:B------:R-:W-:Y:S02]  /*fc70*/  ISETP.GE.AND P3, PT, R246, c[0x0][0x1d4], PT ;  /* 0x00007500f6007a0c */ /* 0x000fe40003f66270 */
[C---:B------:R-:W-:Y:S02]  /*fc80*/  IADD3 R3, P0, R172.reuse, R3, RZ ;  /* 0x00000003ac037210 */ /* 0x040fe40007f1e0ff */
[----:B------:R-:W-:Y:S02]  /*fc90*/  IADD3 R172, P2, R172, R156, RZ ;  /* 0x0000009cacac7210 */ /* 0x000fe40007f5e0ff */
[----:B------:R-:W2:Y:S01]  /*fca0*/  LDSM.16.M88.4 R156, [R190] ;  /* 0x00000000be9c783b */ /* 0x000ea20000000200 */
[----:B------:R-:W-:Y:S01]  /*fcb0*/  HMMA.16816.F32.BF16 R32, R32, R146, RZ ;  /* 0x000000922020723c */ /* 0x000fe200000418ff */
[C---:B------:R-:W-:Y:S03]  /*fcc0*/  LEA R168, P5, R167.reuse, c[0x0][0x1f8], 0x1 ;  /* 0x00007e00a7a87a11 */ /* 0x040fe600078a08ff */
[----:B------:R-:W-:Y:S02]  /*fcd0*/  LEA R166, P4, R172, c[0x0][0x1f8], 0x1 ;  /* 0x00007e00aca67a11 */ /* 0x000fe400078808ff */
[----:B------:R-:W-:Y:S01]  /*fce0*/  LEA.HI.X R169, R167, c[0x0][0x1fc], R169, 0x1, P5 ;  /* 0x00007f00a7a97a11 */ /* 0x000fe200028f0ca9 */
[----:B------:R-:W3:Y:S01]  /*fcf0*/  LDSM.16.M88.4 R144, [R188] ;  /* 0x00000000bc90783b */ /* 0x000ee20000000200 */
[C---:B-1----:R-:W-:Y:S05]  /*fd00*/  HMMA.16816.F32.BF16 R4, R148.reuse, R152, R4 ;  /* 0x000000989404723c */ /* 0x042fea0000041804 */
[----:B------:R-:W-:Y:S02]  /*fd10*/  ISETP.GE.AND P5, PT, R211, c[0x0][0x1d4], PT ;  /* 0x00007500d3007a0c */ /* 0x000fe40003fa6270 */
[----:B------:R-:W-:Y:S01]  /*fd20*/  @!PT LDS RZ, [RZ] ;  /* 0x00000000fffff984 */ /* 0x000fe20000000800 */
[----:B------:R-:W-:Y:S01]  /*fd30*/  @!PT LDS RZ, [RZ] ;  /* 0x00000000fffff984 */ /* 0x000fe20000000800 */
[----:B------:R-:W-:Y:S01]  /*fd40*/  @!PT LDS RZ, [RZ] ;  /* 0x00000000fffff984 */ /* 0x000fe20000000800 */
[----:B------:R1:W-:Y:S01]  /*fd50*/  LDGSTS.E.BYPASS.LTC128B.128 [R217+0x100], [R164.64], !P3 ;  /* 0x00100000a4d97fae */ /* 0x0003e2000d901d46 */
[C---:B------:R-:W-:Y:S04]  /*fd60*/  HMMA.16816.F32.BF16 R8, R148.reuse, R154, R8 ;  /* 0x0000009a9408723c */ /* 0x040fe80000041808 */
[C---:B------:R-:W-:Y:S02]  /*fd70*/  IADD3.X R137, R142.reuse, R137, RZ, P0, !PT ;  /* 0x000000898e897210 */ /* 0x040fe400007fe4ff */
[----:B------:R-:W-:Y:S01]  /*fd80*/  IADD3.X R142, R142, R245, RZ, P2, !PT ;  /* 0x000000f58e8e7210 */ /* 0x000fe200017fe4ff */
[----:B------:R4:W-:Y:S01]  /*fd90*/  LDGSTS.E.BYPASS.LTC128B.128 [R217+0x2100], [R170.64], !P6 ;  /* 0x02100000aad97fae */ /* 0x0009e2000f101d46 */
[C---:B------:R-:W-:Y:S04]  /*fda0*/  LEA R176, P0, R173.reuse, c[0x0][0x1f8], 0x1 ;  /* 0x00007e00adb07a11 */ /* 0x040fe800078008ff */
[----:B------:R-:W-:Y:S02]  /*fdb0*/  LEA.HI.X R167, R172, c[0x0][0x1fc], R142, 0x1, P4 ;  /* 0x00007f00aca77a11 */ /* 0x000fe400020f0c8e */
[----:B------:R-:W-:Y:S01]  /*fdc0*/  LEA.HI.X R177, R173, c[0x0][0x1fc], R174, 0x1, P0 ;  /* 0x00007f00adb17a11 */ /* 0x000fe200000f0cae */
[----:B------:R4:W-:Y:S01]  /*fdd0*/  LDGSTS.E.BYPASS.LTC128B.128 [R217+0x4100], [R168.64], !P5 ;  /* 0x04100000a8d97fae */ /* 0x0009e2000e901d46 */
[C---:B------:R-:W-:Y:S04]  /*fde0*/  LEA R172, P0, R3.reuse, c[0x0][0x1f8], 0x1 ;  /* 0x00007e0003ac7a11 */ /* 0x040fe800078008ff */
[----:B------:R-:W-:Y:S02]  /*fdf0*/  LEA.HI.X R173, R3, c[0x0][0x1fc], R137, 0x1, P0 ;  /* 0x00007f0003ad7a11 */ /* 0x000fe400000f0c89 */
[C---:B------:R-:W-:Y:S01]  /*fe00*/  ISETP.GT.AND P0, PT, R250.reuse, R249, PT ;  /* 0x000000f9fa00720c */ /* 0x040fe20003f04270 */
[C---:B--2---:R-:W-:Y:S01]  /*fe10*/  HMMA.16816.F32.BF16 R12, R148.reuse, R156, R12 ;  /* 0x0000009c940c723c */ /* 0x044fe2000004180c */
[----:B------:R1:W-:Y:S02]  /*fe20*/  LDGSTS.E.BYPASS.LTC128B.128 [R217+0x1100], [R166.64], !P3 ;  /* 0x01100000a6d97fae */ /* 0x0003e4000d901d46 */
[----:B------:R-:W-:Y:S05]  /*fe30*/  IADD3 R250, R250, -0x1, RZ ;  /* 0xfffffffffafa7810 */ /* 0x000fea0007ffe0ff */
[C---:B------:R-:W-:Y:S01]  /*fe40*/  HMMA.16816.F32.BF16 R16, R148.reuse, R158, R16 ;  /* 0x0000009e9410723c */ /* 0x040fe20000041810 */
[----:B------:R2:W-:Y:S07]  /*fe50*/  LDGSTS.E.BYPASS.LTC128B.128 [R217+0x3100], [R176.64], !P6 ;  /* 0x03100000b0d97fae */ /* 0x0005ee000f101d46 */
[C---:B------:R-:W-:Y:S01]  /*fe60*/  HMMA.16816.F32.BF16 R20, R148.reuse, R160, R20 ;  /* 0x000000a09414723c */ /* 0x040fe20000041814 */
[----:B------:R5:W-:Y:S07]  /*fe70*/  LDGSTS.E.BYPASS.LTC128B.128 [R217+0x5100], [R172.64], !P5 ;  /* 0x05100000acd97fae */ /* 0x000bee000e901d46 */
[C---:B------:R-:W-:Y:S01]  /*fe80*/  HMMA.16816.F32.BF16 R24, R148.reuse, R162, R24 ;  /* 0x000000a29418723c */ /* 0x040fe20000041818 */
[----:B------:R-:W-:Y:S07]  /*fe90*/  LDSM.16.M88.4 R152, [R197] ;  /* 0x00000000c598783b */ /* 0x000fee0000000200 */
[C---:B---3--:R-:W-:Y:S01]  /*fea0*/  HMMA.16816.F32.BF16 R28, R148.reuse, R144, R28 ;  /* 0x00000090941c723c */ /* 0x048fe2000004181c */
[----:B-1----:R-:W1:Y:S07]  /*feb0*/  LDSM.16.M88.4 R164, [R196] ;  /* 0x00000000c4a4783b */ /* 0x002e6e0000000200 */
[----:B------:R-:W-:Y:S01]  /*fec0*/  HMMA.16816.F32.BF16 R32, R148, R146, R32 ;  /* 0x000000929420723c */ /* 0x000fe20000041820 */
[----:B------:R-:W3:Y:S08]  /*fed0*/  LDSM.16.M88.4 R156, [R196+0x800] ;  /* 0x00080000c49c783b */ /* 0x000ef00000000200 */
[----:B----4-:R-:W4:Y:S08]  /*fee0*/  LDSM.16.M88.4 R168, [R196+0x1000] ;  /* 0x00100000c4a8783b */ /* 0x010f300000000200 */
[----:B------:R-:W0:Y:S08]  /*fef0*/  LDGDEPBAR ;  /* 0x00000000000079af */ /* 0x000e300000000000 */
[----:B------:R-:W4:Y:S01]  /*ff00*/  LDSM.16.M88.4 R160, [R196+0x1800] ;  /* 0x00180000c4a0783b */ /* 0x000f220000000200 */
[C---:B-1----:R-:W-:Y:S07]  /*ff10*/  HMMA.16816.F32.BF16 R4, R152.reuse, R164, R4 ;  /* 0x000000a49804723c */ /* 0x042fee0000041804 */
[----:B-----5:R-:W-:Y:S01]  /*ff20*/  LDSM.16.M88.4 R172, [R195] ;  /* 0x00000000c3ac783b */ /* 0x020fe20000000200 */
[C---:B------:R-:W-:Y:S07]  /*ff30*/  HMMA.16816.F32.BF16 R8, R152.reuse, R166, R8 ;  /* 0x000000a69808723c */ /* 0x040fee0000041808 */
[----:B--2---:R-:W1:Y:S01]  /*ff40*/  LDSM.16.M88.4 R176, [R187] ;  /* 0x00000000bbb0783b */ /* 0x004e620000000200 */
[C---:B---3--:R-:W-:Y:S07]  /*ff50*/  HMMA.16816.F32.BF16 R12, R152.reuse, R156, R12 ;  /* 0x0000009c980c723c */ /* 0x048fee000004180c */
[----:B------:R-:W2:Y:S01]  /*ff60*/  LDSM.16.M88.4 R144, [R187+0x800] ;  /* 0x00080000bb90783b */ /* 0x000ea20000000200 */
[C---:B------:R-:W-:Y:S07]  /*ff70*/  HMMA.16816.F32.BF16 R16, R152.reuse, R158, R16 ;  /* 0x0000009e9810723c */ /* 0x040fee0000041810 */
[----:B------:R-:W3:Y:S01]  /*ff80*/  LDSM.16.M88.4 R148, [R187+0x1000] ;  /* 0x00100000bb94783b */ /* 0x000ee20000000200 */
[C---:B----4-:R-:W-:Y:S07]  /*ff90*/  HMMA.16816.F32.BF16 R20, R152.reuse, R168, R20 ;  /* 0x000000a89814723c */ /* 0x050fee0000041814 */
[----:B------:R-:W4:Y:S01]  /*ffa0*/  LDSM.16.M88.4 R156, [R187+0x1800] ;  /* 0x00180000bb9c783b */ /* 0x000f220000000200 */
[C---:B------:R-:W-:Y:S07]  /*ffb0*/  HMMA.16816.F32.BF16 R24, R152.reuse, R170, R24 ;  /* 0x000000aa9818723c */ /* 0x040fee0000041818 */
[----:B------:R-:W-:Y:S01]  /*ffc0*/  LDSM.16.M88.4 R164, [R200+0x3800] ;  /* 0x00380000c8a4783b */ /* 0x000fe20000000200 */
[C---:B------:R-:W-:Y:S07]  /*ffd0*/  HMMA.16816.F32.BF16 R28, R152.reuse, R160, R28 ;  /* 0x000000a0981c723c */ /* 0x040fee000004181c */
[----:B------:R-:W-:Y:S01]  /*ffe0*/  LDSM.16.M88.4 R168, [R199+0x4000] ;  /* 0x00400000c7a8783b */ /* 0x000fe20000000200 */
[----:B------:R-:W-:Y:S07]  /*fff0*/  HMMA.16816.F32.BF16 R32, R152, R162, R32 ;  /* 0x000000a29820723c */ /* 0x000fee0000041820 */
[----:B------:R-:W-:Y:S01]  /*10000*/  LDSM.16.M88.4 R152, [R201+0x4000] ;  /* 0x00400000c998783b */ /* 0x000fe20000000200 */
[C---:B-1----:R-:W-:Y:S07]  /*10010*/  HMMA.16816.F32.BF16 R4, R172.reuse, R176, R4 ;  /* 0x000000b0ac04723c */ /* 0x042fee0000041804 */
[----:B------:R-:W1:Y:S01]  /*10020*/  LDSM.16.M88.4 R160, [R200+0x2000] ;  /* 0x00200000c8a0783b */ /* 0x000e620000000200 */
[C---:B------:R-:W-:Y:S07]  /*10030*/  HMMA.16816.F32.BF16 R8, R172.reuse, R178, R8 ;  /* 0x000000b2ac08723c */ /* 0x040fee0000041808 */
[----:B------:R-:W-:Y:S01]  /*10040*/  LDSM.16.M88.4 R176, [R186] ;  /* 0x00000000bab0783b */ /* 0x000fe20000000200 */
[C---:B--2---:R-:W-:Y:S08]  /*10050*/  HMMA.16816.F32.BF16 R12, R172.reuse, R144, R12 ;  /* 0x00000090ac0c723c */ /* 0x044ff0000004180c */
[C---:B------:R-:W-:Y:S01]  /*10060*/  HMMA.16816.F32.BF16 R16, R172.reuse, R146, R16 ;  /* 0x00000092ac10723c */ /* 0x040fe20000041810 */
[----:B------:R-:W2:Y:S07]  /*10070*/  LDSM.16.M88.4 R144, [R200+0x2800] ;  /* 0x00280000c890783b */ /* 0x000eae0000000200 */
[C---:B---3--:R-:W-:Y:S08]  /*10080*/  HMMA.16816.F32.BF16 R20, R172.reuse, R148, R20 ;  /* 0x00000094ac14723c */ /* 0x048ff00000041814 */
[C---:B------:R-:W-:Y:S01]  /*10090*/  HMMA.16816.F32.BF16 R24, R172.reuse, R150, R24 ;  /* 0x00000096ac18723c */ /* 0x040fe20000041818 */
[----:B------:R-:W3:Y:S07]  /*100a0*/  LDSM.16.M88.4 R148, [R200+0x3000] ;  /* 0x00300000c894783b */ /* 0x000eee0000000200 */
[C---:B----4-:R-:W-:Y:S08]  /*100b0*/  HMMA.16816.F32.BF16 R28, R172.reuse, R156, R28 ;  /* 0x0000009cac1c723c */ /* 0x050ff0000004181c */
[----:B------:R-:W-:Y:S01]  /*100c0*/  HMMA.16816.F32.BF16 R32, R172, R158, R32 ;  /* 0x0000009eac20723c */ /* 0x000fe20000041820 */
[----:B------:R-:W4:Y:S07]  /*100d0*/  LDSM.16.M88.4 R156, [R185] ;  /* 0x00000000b99c783b */ /* 0x000f2e0000000200 */
[C---:B-1----:R-:W-:Y:S01]  /*100e0*/  HMMA.16816.F32.BF16 R4, R152.reuse, R160, R4 ;  /* 0x000000a09804723c */ /* 0x042fe20000041804 */
[----:B------:R-:W-:Y:S07]  /*100f0*/  LDSM.16.M88.4 R172, [R195+0x4000] ;  /* 0x00400000c3ac783b */ /* 0x000fee0000000200 */
[C---:B------:R-:W-:Y:S01]  /*10100*/  HMMA.16816.F32.BF16 R8, R152.reuse, R162, R8 ;  /* 0x000000a29808723c */ /* 0x040fe20000041808 */
[----:B------:R-:W1:Y:S07]  /*10110*/  LDSM.16.M88.4 R160, [R184] ;  /* 0x00000000b8a0783b */ /* 0x000e6e0000000200 */
[C---:B--2---:R-:W-:Y:S08]  /*10120*/  HMMA.16816.F32.BF16 R12, R152.reuse, R144, R12 ;  /* 0x00000090980c723c */ /* 0x044ff0000004180c */
[C---:B------:R-:W-:Y:S01]  /*10130*/  HMMA.16816.F32.BF16 R16, R152.reuse, R146, R16 ;  /* 0x000000929810723c */ /* 0x040fe20000041810 */
[----:B------:R-:W2:Y:S07]  /*10140*/  LDSM.16.M88.4 R144, [R183] ;  /* 0x00000000b790783b */ /* 0x000eae0000000200 */
[C---:B---3--:R-:W-:Y:S08]  /*10150*/  HMMA.16816.F32.BF16 R20, R152.reuse, R148, R20 ;  /* 0x000000949814723c */ /* 0x048ff00000041814 */
[C---:B------:R-:W-:Y:S01]  /*10160*/  HMMA.16816.F32.BF16 R24, R152.reuse, R150, R24 ;  /* 0x000000969818723c */ /* 0x040fe20000041818 */
[----:B------:R-:W-:Y:S07]  /*10170*/  LDSM.16.M88.4 R148, [R197+0x4000] ;  /* 0x00400000c594783b */ /* 0x000fee0000000200 */
[C---:B------:R-:W-:Y:S08]  /*10180*/  HMMA.16816.F32.BF16 R28, R152.reuse, R164, R28 ;  /* 0x000000a4981c723c */ /* 0x040ff0000004181c */
[----:B------:R-:W-:Y:S01]  /*10190*/  HMMA.16816.F32.BF16 R32, R152, R166, R32 ;  /* 0x000000a69820723c */ /* 0x000fe20000041820 */
[----:B------:R-:W3:Y:S07]  /*101a0*/  LDSM.16.M88.4 R152, [R196+0x2000] ;  /* 0x00200000c498783b */ /* 0x000eee0000000200 */
[C---:B------:R-:W-:Y:S01]  /*101b0*/  HMMA.16816.F32.BF16 R4, R168.reuse, R176, R4 ;  /* 0x000000b0a804723c */ /* 0x040fe20000041804 */
[----:B------:R-:W-:Y:S07]  /*101c0*/  LDSM.16.M88.4 R164, [R196+0x3000] ;  /* 0x00300000c4a4783b */ /* 0x000fee0000000200 */
[C---:B------:R-:W-:Y:S01]  /*101d0*/  HMMA.16816.F32.BF16 R8, R168.reuse, R178, R8 ;  /* 0x000000b2a808723c */ /* 0x040fe20000041808 */
[----:B------:R-:W-:Y:S07]  /*101e0*/  LDSM.16.M88.4 R176, [R187+0x2000] ;  /* 0x00200000bbb0783b */ /* 0x000fee0000000200 */
[C---:B----4-:R-:W-:Y:S08]  /*101f0*/  HMMA.16816.F32.BF16 R12, R168.reuse, R156, R12 ;  /* 0x0000009ca80c723c */ /* 0x050ff0000004180c */
        /* <DEDUP_REMOVED lines=8> */
[C---:B---3--:R-:W-:Y:S01]  /*10280*/  HMMA.16816.F32.BF16 R4, R148.reuse, R152, R4 ;  /* 0x000000989404723c */ /* 0x048fe20000041804 */
[----:B------:R-:W3:Y:S07]  /*10290*/  LDSM.16.M88.4 R168, [R187+0x3000] ;  /* 0x00300000bba8783b */ /* 0x000eee0000000200 */
[C---:B------:R-:W-:Y:S01]  /*102a0*/  HMMA.16816.F32.BF16 R8, R148.reuse, R154, R8 ;  /* 0x0000009a9408723c */ /* 0x040fe20000041808 */
[----:B------:R-:W5:Y:S07]  /*102b0*/  LDSM.16.M88.4 R152, [R187+0x3800] ;  /* 0x00380000bb98783b */ /* 0x000f6e0000000200 */
[C---:B----4-:R-:W-:Y:S08]  /*102c0*/  HMMA.16816.F32.BF16 R12, R148.reuse, R156, R12 ;  /* 0x0000009c940c723c */ /* 0x050ff0000004180c */
[C---:B------:R-:W-:Y:S01]  /*102d0*/  HMMA.16816.F32.BF16 R16, R148.reuse, R158, R16 ;  /* 0x0000009e9410723c */ /* 0x040fe20000041810 */
[----:B------:R-:W-:Y:S07]  /*102e0*/  LDSM.16.M88.4 R156, [R200+0x4000] ;  /* 0x00400000c89c783b */ /* 0x000fee0000000200 */
[C---:B------:R-:W-:Y:S08]  /*102f0*/  HMMA.16816.F32.BF16 R20, R148.reuse, R164, R20 ;  /* 0x000000a49414723c */ /* 0x040ff00000041814 */
[C---:B------:R-:W-:Y:S01]  /*10300*/  HMMA.16816.F32.BF16 R24, R148.reuse, R166, R24 ;  /* 0x000000a69418723c */ /* 0x040fe20000041818 */
[----:B------:R-:W-:Y:S07]  /*10310*/  LDSM.16.M88.4 R164, [R200+0x5800] ;  /* 0x00580000c8a4783b */ /* 0x000fee0000000200 */
[C---:B-1----:R-:W-:Y:S08]  /*10320*/  HMMA.16816.F32.BF16 R28, R148.reuse, R160, R28 ;  /* 0x000000a0941c723c */ /* 0x042ff0000004181c */
[----:B------:R-:W-:Y:S01]  /*10330*/  HMMA.16816.F32.BF16 R32, R148, R162, R32 ;  /* 0x000000a29420723c */ /* 0x000fe20000041820 */
[----:B------:R-:W1:Y:S07]  /*10340*/  LDSM.16.M88.4 R148, [R201+0x8000] ;  /* 0x00800000c994783b */ /* 0x000e6e0000000200 */
[C---:B------:R-:W-:Y:S01]  /*10350*/  HMMA.16816.F32.BF16 R4, R172.reuse, R176, R4 ;  /* 0x000000b0ac04723c */ /* 0x040fe20000041804 */
[----:B------:R-:W-:Y:S07]  /*10360*/  LDSM.16.M88.4 R160, [R200+0x5000] ;  /* 0x00500000c8a0783b */ /* 0x000fee0000000200 */
[C---:B------:R-:W-:Y:S01]  /*10370*/  HMMA.16816.F32.BF16 R8, R172.reuse, R178, R8 ;  /* 0x000000b2ac08723c */ /* 0x040fe20000041808 */
[----:B------:R-:W-:Y:S07]  /*10380*/  LDSM.16.M88.4 R176, [R182] ;  /* 0x00000000b6b0783b */ /* 0x000fee0000000200 */
[C---:B--2---:R-:W-:Y:S08]  /*10390*/  HMMA.16816.F32.BF16 R12, R172.reuse, R144, R12 ;  /* 0x00000090ac0c723c */ /* 0x044ff0000004180c */
[C---:B------:R-:W-:Y:S01]  /*103a0*/  HMMA.16816.F32.BF16 R16, R172.reuse, R146, R16 ;  /* 0x00000092ac10723c */ /* 0x040fe20000041810 */
[----:B------:R-:W2:Y:S07]  /*103b0*/  LDSM.16.M88.4 R144, [R200+0x4800] ;  /* 0x00480000c890783b */ /* 0x000eae0000000200 */
[C---:B---3--:R-:W-:Y:S08]  /*103c0*/  HMMA.16816.F32.BF16 R20, R172.reuse, R168, R20 ;  /* 0x000000a8ac14723c */ /* 0x048ff00000041814 */
[C---:B------:R-:W-:Y:S01]  /*103d0*/  HMMA.16816.F32.BF16 R24, R172.reuse, R170, R24 ;  /* 0x000000aaac18723c */ /* 0x040fe20000041818 */
[----:B------:R-:W3:Y:S07]  /*103e0*/  LDSM.16.M88.4 R168, [R199+0x8000] ;  /* 0x00800000c7a8783b */ /* 0x000eee0000000200 */
[C---:B-----5:R-:W-:Y:S08]  /*103f0*/  HMMA.16816.F32.BF16 R28, R172.reuse, R152, R28 ;  /* 0x00000098ac1c723c */ /* 0x060ff0000004181c */
        /* <DEDUP_REMOVED lines=9> */
[C---:B------:R-:W-:Y:S08]  /*10490*/  HMMA.16816.F32.BF16 R20, R148.reuse, R160, R20 ;  /* 0x000000a09414723c */ /* 0x040ff00000041814 */
[C---:B------:R-:W-:Y:S01]  /*104a0*/  HMMA.16816.F32.BF16 R24, R148.reuse, R162, R24 ;  /* 0x000000a29418723c */ /* 0x040fe20000041818 */
[----:B------:R-:W-:Y:S07]  /*104b0*/  LDSM.16.M88.4 R160, [R196+0x4000] ;  /* 0x00400000c4a0783b */ /* 0x000fee0000000200 */
[C---:B------:R-:W-:Y:S08]  /*104c0*/  HMMA.16816.F32.BF16 R28, R148.reuse, R164, R28 ;  /* 0x000000a4941c723c */ /* 0x040ff0000004181c */
[----:B------:R-:W-:Y:S01]  /*104d0*/  HMMA.16816.F32.BF16 R32, R148, R166, R32 ;  /* 0x000000a69420723c */ /* 0x000fe20000041820 */
[----:B------:R-:W5:Y:S07]  /*104e0*/  LDSM.16.M88.4 R148, [R197+0x8000] ;  /* 0x00800000c594783b */ /* 0x000f6e0000000200 */
[C---:B---3--:R-:W-:Y:S01]  /*104f0*/  HMMA.16816.F32.BF16 R4, R168.reuse, R176, R4 ;  /* 0x000000b0a804723c */ /* 0x048fe20000041804 */
[----:B------:R-:W-:Y:S07]  /*10500*/  LDSM.16.M88.4 R164, [R196+0x5000] ;  /* 0x00500000c4a4783b */ /* 0x000fee0000000200 */
[C---:B------:R-:W-:Y:S01]  /*10510*/  HMMA.16816.F32.BF16 R8, R168.reuse, R178, R8 ;  /* 0x000000b2a808723c */ /* 0x040fe20000041808 */
[----:B------:R-:W-:Y:S07]  /*10520*/  LDSM.16.M88.4 R176, [R187+0x4000] ;  /* 0x00400000bbb0783b */ /* 0x000fee0000000200 */
[C---:B----4-:R-:W-:Y:S08]  /*10530*/  HMMA.16816.F32.BF16 R12, R168.reuse, R152, R12 ;  /* 0x00000098a80c723c */ /* 0x050ff0000004180c */
[C---:B------:R-:W-:Y:S01]  /*10540*/  HMMA.16816.F32.BF16 R16, R168.reuse, R154, R16 ;  /* 0x0000009aa810723c */ /* 0x040fe20000041810 */
[----:B------:R-:W3:Y:S07]  /*10550*/  LDSM.16.M88.4 R152, [R196+0x4800] ;  /* 0x00480000c498783b */ /* 0x000eee0000000200 */
[C---:B-1----:R-:W-:Y:S08]  /*10560*/  HMMA.16816.F32.BF16 R20, R168.reuse, R156, R20 ;  /* 0x0000009ca814723c */ /* 0x042ff00000041814 */
[C---:B------:R-:W-:Y:S01]  /*10570*/  HMMA.16816.F32.BF16 R24, R168.reuse, R158, R24 ;  /* 0x0000009ea818723c */ /* 0x040fe20000041818 */
[----:B------:R-:W1:Y:S07]  /*10580*/  LDSM.16.M88.4 R156, [R196+0x5800] ;  /* 0x00580000c49c783b */ /* 0x000e6e0000000200 */
[C---:B--2---:R-:W-:Y:S08]  /*10590*/  HMMA.16816.F32.BF16 R28, R168.reuse, R144, R28 ;  /* 0x00000090a81c723c */ /* 0x044ff0000004181c */
[----:B------:R-:W-:Y:S01]  /*105a0*/  HMMA.16816.F32.BF16 R32, R168, R146, R32 ;  /* 0x00000092a820723c */ /* 0x000fe20000041820 */
[----:B------:R-:W2:Y:S06]  /*105b0*/  LDL.64 R170, [R1+0x8] ;  /* 0x0000080001aa7983 */ /* 0x000eac0000100a00 */
[----:B------:R-:W4:Y:S01]  /*105c0*/  LDSM.16.M88.4 R144, [R187+0x4800] ;  /* 0x00480000bb90783b */ /* 0x000f220000000200 */
[C---:B-----5:R-:W-:Y:S08]  /*105d0*/  HMMA.16816.F32.BF16 R4, R148.reuse, R160, R4 ;  /* 0x000000a09404723c */ /* 0x060ff00000041804 */
[C---:B------:R-:W-:Y:S08]  /*105e0*/  HMMA.16816.F32.BF16 R8, R148.reuse, R162, R8 ;  /* 0x000000a29408723c */ /* 0x040ff00000041808 */
[C---:B---3--:R-:W-:Y:S08]  /*105f0*/  HMMA.16816.F32.BF16 R12, R148.reuse, R152, R12 ;  /* 0x00000098940c723c */ /* 0x048ff0000004180c */
[C---:B------:R-:W-:Y:S01]  /*10600*/  HMMA.16816.F32.BF16 R16, R148.reuse, R154, R16 ;  /* 0x0000009a9410723c */ /* 0x040fe20000041810 */
[----:B------:R-:W3:Y:S07]  /*10610*/  LDSM.16.M88.4 R152, [R187+0x5000] ;  /* 0x00500000bb98783b */ /* 0x000eee0000000200 */
[C---:B------:R-:W-:Y:S08]  /*10620*/  HMMA.16816.F32.BF16 R20, R148.reuse, R164, R20 ;  /* 0x000000a49414723c */ /* 0x040ff00000041814 */
[C---:B------:R-:W-:Y:S08]  /*10630*/  HMMA.16816.F32.BF16 R24, R148.reuse, R166, R24 ;  /* 0x000000a69418723c */ /* 0x040ff00000041818 */
[C---:B-1----:R-:W-:Y:S08]  /*10640*/  HMMA.16816.F32.BF16 R28, R148.reuse, R156, R28 ;  /* 0x0000009c941c723c */ /* 0x042ff0000004181c */
[----:B------:R-:W-:Y:S01]  /*10650*/  HMMA.16816.F32.BF16 R32, R148, R158, R32 ;  /* 0x0000009e9420723c */ /* 0x000fe20000041820 */
[----:B------:R-:W1:Y:S01]  /*10660*/  LDSM.16.M88.4 R148, [R187+0x5800] ;  /* 0x00580000bb94783b */ /* 0x000e620000000200 */
[----:B------:R-:W-:Y:S06]  /*10670*/  DEPBAR.LE SB0, 0x0 ;  /* 0x000080000000791a */ /* 0x000fec0000000000 */
[C---:B------:R-:W-:Y:S01]  /*10680*/  HMMA.16816.F32.BF16 R4, R172.reuse, R176, R4 ;  /* 0x000000b0ac04723c */ /* 0x040fe20000041804 */
[----:B------:R-:W-:Y:S07]  /*10690*/  BAR.SYNC.DEFER_BLOCKING 0x0 ;  /* 0x0000000000007b1d */ /* 0x000fee0000010000 */
[C---:B------:R-:W-:Y:S08]  /*106a0*/  HMMA.16816.F32.BF16 R8, R172.reuse, R178, R8 ;  /* 0x000000b2ac08723c */ /* 0x040ff00000041808 */
[C---:B----4-:R-:W-:Y:S08]  /*106b0*/  HMMA.16816.F32.BF16 R12, R172.reuse, R144, R12 ;  /* 0x00000090ac0c723c */ /* 0x050ff0000004180c */
[C---:B------:R-:W-:Y:S04]  /*106c0*/  HMMA.16816.F32.BF16 R16, R172.reuse, R146, R16 ;  /* 0x00000092ac10723c */ /* 0x040fe80000041810 */
[----:B------:R-:W-:Y:S02]  /*106d0*/  FMNMX.FTZ R3, R4, R2, !PT ;  /* 0x0000000204037209 */ /* 0x000fe40007810000 */
[----:B------:R-:W-:Y:S01]  /*106e0*/  FMNMX.FTZ R137, R6, R0, !PT ;  /* 0x0000000006897209 */ /* 0x000fe20007810000 */
[----:B------:R-:W-:Y:S01]  /*106f0*/  @P0 IMAD.WIDE.U32 R146, R250, c[0x0][0x1e0], RZ ;  /* 0x00007800fa920a25 */ /* 0x000fe200078e00ff */
[C---:B---3--:R-:W-:Y:S04]  /*10700*/  HMMA.16816.F32.BF16 R20, R172.reuse, R152, R20 ;  /* 0x00000098ac14723c */ /* 0x048fe80000041814 */
[----:B------:R-:W-:Y:S02]  /*10710*/  FMNMX.FTZ R3, R5, R3, !PT ;  /* 0x0000000305037209 */ /* 0x000fe40007810000 */
[----:B------:R-:W-:Y:S02]  /*10720*/  FMNMX.FTZ R137, R7, R137, !PT ;  /* 0x0000008907897209 */ /* 0x000fe40007810000 */
        /* <DEDUP_REMOVED lines=30> */
[----:B------:R-:W-:Y:S01]  /*10910*/  @P0 SHF.L.U32 R149, R146, 0x6, RZ ;  /* 0x0000000692950819 */ /* 0x000fe200000006ff */
[----:B------:R-:W1:Y:S01]  /*10920*/  SHFL.BFLY PT, R142, R145, 0x2, 0x1f ;  /* 0x0c401f00918e7f89 */ /* 0x000e6200000e0000 */
[----:B------:R-:W-:Y:S07]  /*10930*/  FMNMX.FTZ R137, R35, R3, !PT ;  /* 0x0000000323897209 */ /* 0x000fee0007810000 */
[----:B------:R-:W3:Y:S01]  /*10940*/  SHFL.BFLY PT, R3, R137, 0x2, 0x1f ;  /* 0x0c401f0089037f89 */ /* 0x000ee200000e0000 */
[----:B-1----:R-:W-:Y:S07]  /*10950*/  FMNMX.FTZ R145, R145, R142, !PT ;  /* 0x0000008e91917209 */ /* 0x002fee0007810000 */
[----:B------:R-:W1:Y:S01]  /*10960*/  SHFL.BFLY PT, R144, R145, 0x1, 0x1f ;  /* 0x0c201f0091907f89 */ /* 0x000e6200000e0000 */
[----:B---3--:R-:W-:Y:S07]  /*10970*/  FMNMX.FTZ R142, R137, R3, !PT ;  /* 0x00000003898e7209 */ /* 0x008fee0007810000 */
[----:B------:R-:W3:Y:S01]  /*10980*/  SHFL.BFLY PT, R3, R142, 0x1, 0x1f ;  /* 0x0c201f008e037f89 */ /* 0x000ee200000e0000 */
[----:B-1----:R-:W-:Y:S02]  /*10990*/  FMNMX.FTZ R137, R145, R144, !PT ;  /* 0x0000009091897209 */ /* 0x002fe40007810000 */
[----:B------:R-:W-:Y:S03]  /*109a0*/  @P0 SHF.R.S32.HI R144, RZ, 0x1f, R250 ;  /* 0x0000001fff900819 */ /* 0x000fe600000114fa */
[----:B------:R-:W-:Y:S02]  /*109b0*/  FMUL.FTZ R173, R137, c[0x0][0x2d0] ;  /* 0x0000b40089ad7a20 */ /* 0x000fe40000410000 */
[----:B------:R-:W-:Y:S01]  /*109c0*/  @P0 IMAD R144, R144, c[0x0][0x1e0], RZ ;  /* 0x0000780090900a24 */ /* 0x000fe200078e02ff */
[----:B---3--:R-:W-:Y:S01]  /*109d0*/  FMNMX.FTZ R3, R142, R3, !PT ;  /* 0x000000038e037209 */ /* 0x008fe20007810000 */
[--C-:B------:R-:W-:Y:S01]  /*109e0*/  FFMA.FTZ R142, R4, c[0x0][0x2d0], -R173.reuse ;  /* 0x0000b400048e7a23 */ /* 0x100fe200000108ad */
[----:B------:R-:W-:Y:S01]  /*109f0*/  @P0 MOV R4, c[0x0][0x1e4] ;  /* 0x0000790000040a02 */ /* 0x000fe20000000f00 */
[----:B------:R-:W-:Y:S02]  /*10a00*/  @P0 IMAD R144, R250, c[0x0][0x1e4], R144 ;  /* 0x00007900fa900a24 */ /* 0x000fe400078e0290 */
[--C-:B------:R-:W-:Y:S02]  /*10a10*/  FFMA.FTZ R164, R5, c[0x0][0x2d0], -R173.reuse ;  /* 0x0000b40005a47a23 */ /* 0x100fe400000108ad */
[----:B------:R-:W-:Y:S01]  /*10a20*/  FFMA.FTZ R165, R8, c[0x0][0x2d0], -R173 ;  /* 0x0000b40008a57a23 */ /* 0x000fe200000108ad */
[----:B------:R-:W-:Y:S01]  /*10a30*/  @P0 IADD3 R145, R147, R144, RZ ;  /* 0x0000009093910210 */ /* 0x000fe20007ffe0ff */
[----:B------:R-:W-:Y:S01]  /*10a40*/  FADD.FTZ R2, -R137, R2 ;  /* 0x0000000289027221 */ /* 0x000fe20000010100 */
[----:B------:R-:W-:Y:S01]  /*10a50*/  @P0 MOV R144, c[0x0][0x1e0] ;  /* 0x0000780000900a02 */ /* 0x000fe20000000f00 */
[----:B------:R-:W-:Y:S01]  /*10a60*/  FADD.FTZ R0, -R3, R0 ;  /* 0x0000000003007221 */ /* 0x000fe20000010100 */
[----:B------:R-:W-:Y:S01]  /*10a70*/  @P0 SHF.L.U64.HI R145, R146, 0x6, R145 ;  /* 0x0000000692910819 */ /* 0x000fe20000010291 */
[--C-:B------:R-:W-:Y:S01]  /*10a80*/  FFMA.FTZ R166, R9, c[0x0][0x2d0], -R173.reuse ;  /* 0x0000b40009a67a23 */ /* 0x100fe200000108ad */
[----:B------:R-:W-:Y:S01]  /*10a90*/  @P0 LEA R146, P1, R144, R149, 0x5 ;  /* 0x0000009590920211 */ /* 0x000fe200078228ff */
[----:B------:R-:W-:Y:S01]  /*10aa0*/  FMUL.FTZ R2, R2, c[0x0][0x2d0] ;  /* 0x0000b40002027a20 */ /* 0x000fe20000410000 */
[----:B------:R-:W-:Y:S01]  /*10ab0*/  MUFU.EX2 R142, R142 ;  /* 0x0000008e008e7308 */ /* 0x000fe20000000800 */
[----:B------:R-:W-:Y:S01]  /*10ac0*/  FMUL.FTZ R0, R0, c[0x0][0x2d0] ;  /* 0x0000b40000007a20 */ /* 0x000fe20000410000 */
[----:B------:R-:W-:Y:S01]  /*10ad0*/  @P0 LEA.HI.X R4, R144, R145, R4, 0x5, P1 ;  /* 0x0000009190040211 */ /* 0x000fe200008f2c04 */
[--C-:B------:R-:W-:Y:S02]  /*10ae0*/  FFMA.FTZ R172, R12, c[0x0][0x2d0], -R173.reuse ;  /* 0x0000b4000cac7a23 */ /* 0x100fe400000108ad */
[--C-:B------:R-:W-:Y:S02]  /*10af0*/  FFMA.FTZ R174, R13, c[0x0][0x2d0], -R173.reuse ;  /* 0x0000b4000dae7a23 */ /* 0x100fe400000108ad */
[--C-:B------:R-:W-:Y:S02]  /*10b00*/  FFMA.FTZ R177, R16, c[0x0][0x2d0], -R173.reuse ;  /* 0x0000b40010b17a23 */ /* 0x100fe400000108ad */
[----:B------:R-:W-:Y:S01]  /*10b10*/  FFMA.FTZ R178, R17, c[0x0][0x2d0], -R173 ;  /* 0x0000b40011b27a23 */ /* 0x000fe200000108ad */
[----:B------:R-:W1:Y:S10]  /*10b20*/  MUFU.EX2 R2, R2 ;  /* 0x0000000200027308 */ /* 0x000e740000000800 */
[----:B------:R-:W3:Y:S10]  /*10b30*/  MUFU.EX2 R0, R0 ;  /* 0x0000000000007308 */ /* 0x000ef40000000800 */
[----:B------:R-:W4:Y:S01]  /*10b40*/  MUFU.EX2 R164, R164 ;  /* 0x000000a400a47308 */ /* 0x000f220000000800 */
[C---:B-1----:R-:W-:Y:S02]  /*10b50*/  FMUL.FTZ R9, R2.reuse, R125 ;  /* 0x0000007d02097220 */ /* 0x042fe40000410000 */
[C---:B------:R-:W-:Y:S02]  /*10b60*/  FMUL.FTZ R36, R2.reuse, R36 ;  /* 0x0000002402247220 */ /* 0x040fe40000410000 */
[C---:B------:R-:W-:Y:S05]  /*10b70*/  FMUL.FTZ R37, R2.reuse, R37 ;  /* 0x0000002502257220 */ /* 0x040fea0000410000 */
[----:B------:R-:W-:Y:S01]  /*10b80*/  MUFU.EX2 R165, R165 ;  /* 0x000000a500a57308 */ /* 0x000fe20000000800 */
[----:B------:R-:W-:Y:S01]  /*10b90*/  FMUL.FTZ R40, R2, R40 ;  /* 0x0000002802287220 */ /* 0x000fe20000410000 */
[----:B--2---:R-:W-:Y:S01]  /*10ba0*/  @P0 IADD3 R148, P2, R149, R170, RZ ;  /* 0x000000aa95940210 */ /* 0x004fe20007f5e0ff */
[----:B------:R-:W-:Y:S01]  /*10bb0*/  FMUL.FTZ R171, R3, c[0x0][0x2d0] ;  /* 0x0000b40003ab7a20 */ /* 0x000fe20000410000 */
[----:B------:R-:W-:Y:S01]  /*10bc0*/  @P0 IADD3 R144, P1, R170, 0x40, RZ ;  /* 0x00000040aa900810 */ /* 0x000fe20007f3e0ff */
[----:B---3--:R-:W-:Y:S01]  /*10bd0*/  FMUL.FTZ R38, R0, R38 ;  /* 0x0000002600267220 */ /* 0x008fe20000410000 */
[----:B------:R-:W-:Y:S01]  /*10be0*/  @P0 LEA R152, P3, R148, c[0x0][0x1c8], 0x1 ;  /* 0x0000720094980a11 */ /* 0x000fe200078608ff */
[--C-:B------:R-:W-:Y:S01]  /*10bf0*/  FFMA.FTZ R168, R6, c[0x0][0x2d0], -R171.reuse ;  /* 0x0000b40006a87a23 */ /* 0x100fe200000108ab */
[----:B------:R-:W-:Y:S01]  /*10c00*/  @P0 IADD3.X R147, R145, R248, RZ, P2, !PT ;  /* 0x000000f891930210 */ /* 0x000fe200017fe4ff */
[--C-:B------:R-:W-:Y:S01]  /*10c10*/  FFMA.FTZ R167, R7, c[0x0][0x2d0], -R171.reuse ;  /* 0x0000b40007a77a23 */ /* 0x100fe200000108ab */
[C---:B------:R-:W-:Y:S01]  /*10c20*/  @P0 IADD3 R151, P4, R149.reuse, R144, RZ ;  /* 0x0000009095970210 */ /* 0x040fe20007f9e0ff */
[----:B------:R-:W-:Y:S01]  /*10c30*/  FFMA.FTZ R169, R10, c[0x0][0x2d0], -R171 ;  /* 0x0000b4000aa97a23 */ /* 0x000fe200000108ab */
[----:B------:R-:W-:Y:S01]  /*10c40*/  @P0 LEA.HI.X R153, R148, c[0x0][0x1cc], R147, 0x1, P3 ;  /* 0x0000730094990a11 */ /* 0x000fe200018f0c93 */
[----:B------:R-:W1:Y:S01]  /*10c50*/  MUFU.EX2 R166, R166 ;  /* 0x000000a600a67308 */ /* 0x000e620000000800 */
[----:B------:R-:W-:Y:S01]  /*10c60*/  @P0 IADD3 R147, P2, R170, 0x80, RZ ;  /* 0x00000080aa930810 */ /* 0x000fe20007f5e0ff */
[C---:B------:R-:W-:Y:S01]  /*10c70*/  FMUL.FTZ R6, R0.reuse, R130 ;  /* 0x0000008200067220 */ /* 0x040fe20000410000 */
[-C--:B------:R-:W-:Y:S01]  /*10c80*/  @P0 IADD3.X R148, RZ, R248.reuse, RZ, P1, !PT ;  /* 0x000000f8ff940210 */ /* 0x080fe20000ffe4ff */
[C---:B------:R-:W-:Y:S01]  /*10c90*/  FMUL.FTZ R7, R0.reuse, R131 ;  /* 0x0000008300077220 */ /* 0x040fe20000410000 */
[----:B------:R-:W-:Y:S01]  /*10ca0*/  @P0 IADD3.X R5, RZ, R248, RZ, P2, !PT ;  /* 0x000000f8ff050210 */ /* 0x000fe200017fe4ff */
[C---:B------:R-:W-:Y:S01]  /*10cb0*/  FMUL.FTZ R10, R0.reuse, R126 ;  /* 0x0000007e000a7220 */ /* 0x040fe20000410000 */
[----:B------:R-:W-:Y:S01]  /*10cc0*/  @P0 IADD3 R149, P2, R149, R147, RZ ;  /* 0x0000009395950210 */ /* 0x000fe20007f5e0ff */
[----:B------:R-:W-:Y:S01]  /*10cd0*/  FMUL.FTZ R39, R0, R39 ;  /* 0x0000002700277220 */ /* 0x000fe20000410000 */
[----:B------:R-:W-:Y:S01]  /*10ce0*/  @P0 LEA R156, P3, R151, c[0x0][0x1c8], 0x1 ;  /* 0x00007200979c0a11 */ /* 0x000fe200078608ff */
[----:B------:R-:W-:Y:S01]  /*10cf0*/  MUFU.EX2 R168, R168 ;  /* 0x000000a800a87308 */ /* 0x000fe20000000800 */
[----:B------:R-:W-:Y:S01]  /*10d00*/  @P0 LEA R154, P1, R149, c[0x0][0x1c8], 0x1 ;  /* 0x00007200959a0a11 */ /* 0x000fe200078208ff */
[----:B------:R-:W-:Y:S01]  /*10d10*/  FMUL.FTZ R41, R2, R41 ;  /* 0x0000002902297220 */ /* 0x000fe20000410000 */
[C---:B------:R-:W-:Y:S01]  /*10d20*/  @P0 IADD3.X R150, R145.reuse, R148, RZ, P4, !PT ;  /* 0x0000009491960210 */ /* 0x040fe200027fe4ff */
[C---:B------:R-:W-:Y:S01]  /*10d30*/  FMUL.FTZ R42, R0.reuse, R42 ;  /* 0x0000002a002a7220 */ /* 0x040fe20000410000 */
[----:B------:R-:W-:Y:S01]  /*10d40*/  @P0 IADD3.X R145, R145, R5, RZ, P2, !PT ;  /* 0x0000000591910210 */ /* 0x000fe200017fe4ff */
[----:B------:R-:W-:Y:S01]  /*10d50*/  FMUL.FTZ R43, R0, R43 ;  /* 0x0000002b002b7220 */ /* 0x000fe20000410000 */
[----:B------:R-:W-:Y:S01]  /*10d60*/  @P0 LEA.HI.X R157, R151, c[0x0][0x1cc], R150, 0x1, P3 ;  /* 0x00007300979d0a11 */ /* 0x000fe200018f0c96 */
[----:B------:R-:W-:Y:S01]  /*10d70*/  FMUL.FTZ R44, R2, R44 ;  /* 0x0000002c022c7220 */ /* 0x000fe20000410000 */
[----:B------:R-:W-:Y:S01]  /*10d80*/  @P0 IADD3 R144, P2, R146, R144, RZ ;  /* 0x0000009092900210 */ /* 0x000fe20007f5e0ff */
[----:B------:R-:W2:Y:S01]  /*10d90*/  MUFU.EX2 R167, R167 ;  /* 0x000000a700a77308 */ /* 0x000ea20000000800 */
[----:B------:R-:W-:Y:S01]  /*10da0*/  @P0 LEA.HI.X R155, R149, c[0x0][0x1cc], R145, 0x1, P1 ;  /* 0x00007300959b0a11 */ /* 0x000fe200008f0c91 */
[----:B------:R-:W-:Y:S01]  /*10db0*/  FMUL.FTZ R45, R2, R45 ;  /* 0x0000002d022d7220 */ /* 0x000fe20000410000 */
[C---:B------:R-:W-:Y:S01]  /*10dc0*/  @P0 IADD3 R8, P3, R146.reuse, R170, RZ ;  /* 0x000000aa92080210 */ /* 0x040fe20007f7e0ff */
[----:B------:R-:W-:Y:S01]  /*10dd0*/  FFMA.FTZ R170, R11, c[0x0][0x2d0], -R171 ;  /* 0x0000b4000baa7a23 */ /* 0x000fe200000108ab */
[----:B------:R-:W-:Y:S01]  /*10de0*/  @P0 IADD3 R146, P1, R146, R147, RZ ;  /* 0x0000009392920210 */ /* 0x000fe20007f3e0ff */
[----:B------:R-:W-:Y:S01]  /*10df0*/  FMUL.FTZ R11, R0, R127 ;  /* 0x0000007f000b7220 */ /* 0x000fe20000410000 */
[----:B------:R-:W-:Y:S01]  /*10e00*/  @P0 IADD3.X R148, R4, R148, RZ, P2, !PT ;  /* 0x0000009404940210 */ /* 0x000fe200017fe4ff */
[----:B------:R-:W-:Y:S01]  /*10e10*/  FMUL.FTZ R46, R0, R46 ;  /* 0x0000002e002e7220 */ /* 0x000fe20000410000 */
[C---:B------:R-:W-:Y:S01]  /*10e20*/  @P0 IADD3.X R5, R4.reuse, R5, RZ, P1, !PT ;  /* 0x0000000504050210 */ /* 0x040fe20000ffe4ff */
[----:B------:R-:W-:Y:S01]  /*10e30*/  MUFU.EX2 R169, R169 ;  /* 0x000000a900a97308 */ /* 0x000fe20000000800 */
[----:B------:R-:W-:Y:S01]  /*10e40*/  @P0 IADD3.X R4, R4, R248, RZ, P3, !PT ;  /* 0x000000f804040210 */ /* 0x000fe20001ffe4ff */
[----:B------:R-:W-:Y:S01]  /*10e50*/  FMUL.FTZ R47, R0, R47 ;  /* 0x0000002f002f7220 */ /* 0x000fe20000410000 */
[----:B------:R-:W-:Y:S01]  /*10e60*/  ISETP.GE.AND P3, PT, R246, c[0x0][0x1d4], PT ;  /* 0x00007500f6007a0c */ /* 0x000fe20003f66270 */
[----:B------:R-:W-:Y:S01]  /*10e70*/  FMUL.FTZ R12, R2, R120 ;  /* 0x00000078020c7220 */ /* 0x000fe20000410000 */
[----:B------:R-:W-:Y:S01]  /*10e80*/  @P0 LEA R150, P4, R8, c[0x0][0x1c8], 0x1 ;  /* 0x0000720008960a11 */ /* 0x000fe200078808ff */
[----:B------:R-:W-:Y:S01]  /*10e90*/  FMUL.FTZ R13, R2, R121 ;  /* 0x00000079020d7220 */ /* 0x000fe20000410000 */
[----:B------:R-:W-:Y:S01]  /*10ea0*/  @P0 LEA R160, P2, R144, c[0x0][0x1c8], 0x1 ;  /* 0x0000720090a00a11 */ /* 0x000fe200078408ff */
[----:B------:R-:W-:Y:S01]  /*10eb0*/  FMUL.FTZ R48, R2, R48 ;  /* 0x0000003002307220 */ /* 0x000fe20000410000 */
[----:B------:R-:W-:Y:S01]  /*10ec0*/  @P0 LEA.HI.X R151, R8, c[0x0][0x1cc], R4, 0x1, P4 ;  /* 0x0000730008970a11 */ /* 0x000fe200020f0c04 */
[----:B------:R-:W3:Y:S01]  /*10ed0*/  MUFU.EX2 R170, R170 ;  /* 0x000000aa00aa7308 */ /* 0x000ee20000000800 */
[----:B------:R-:W-:Y:S01]  /*10ee0*/  @P0 LEA.HI.X R161, R144, c[0x0][0x1cc], R148, 0x1, P2 ;  /* 0x0000730090a10a11 */ /* 0x000fe200010f0c94 */
[----:B------:R-:W-:Y:S01]  /*10ef0*/  FMUL.FTZ R4, R2, R128 ;  /* 0x0000008002047220 */ /* 0x000fe20000410000 */
[----:B------:R-:W-:Y:S01]  /*10f00*/  @P0 LEA R158, P1, R146, c[0x0][0x1c8], 0x1 ;  /* 0x00007200929e0a11 */ /* 0x000fe200078208ff */
[----:B------:R-:W-:Y:S01]  /*10f10*/  FMUL.FTZ R8, R2, R124 ;  /* 0x0000007c02087220 */ /* 0x000fe20000410000 */
[----:B----4-:R-:W-:Y:S01]  /*10f20*/  F2FP.BF16.PACK_AB R128, R164, R142 ;  /* 0x0000008ea480723e */ /* 0x010fe200000010ff */
[----:B------:R4:W-:Y:S01]  /*10f30*/  @P0 LDGSTS.E.BYPASS.LTC128B.128 [R217+0x6100], [R152.64], !P3 ;  /* 0x0610000098d90fae */ /* 0x0009e2000d901d46 */
[----:B------:R-:W-:Y:S01]  /*10f40*/  @P0 LEA.HI.X R159, R146, c[0x0][0x1cc], R5, 0x1, P1 ;  /* 0x00007300929f0a11 */ /* 0x000fe200008f0c05 */
[----:B------:R-:W-:Y:S01]  /*10f50*/  FMUL.FTZ R5, R2, R129 ;  /* 0x0000008102057220 */ /* 0x000fe20000410000 */
[----:B-1----:R-:W-:Y:S01]  /*10f60*/  F2FP.BF16.PACK_AB R130, R166, R165 ;  /* 0x000000a5a682723e */ /* 0x002fe200000010ff */
[----:B------:R-:W-:Y:S01]  /*10f70*/  FMUL.FTZ R49, R2, R49 ;  /* 0x0000003102317220 */ /* 0x000fe20000410000 */
[----:B--2---:R-:W-:Y:S01]  /*10f80*/  F2FP.BF16.PACK_AB R129, R167, R168 ;  /* 0x000000a8a781723e */ /* 0x004fe200000010ff */
[C---:B------:R-:W-:Y:S01]  /*10f90*/  FMUL.FTZ R50, R0.reuse, R50 ;  /* 0x0000003200327220 */ /* 0x040fe20000410000 */
[----:B------:R-:W-:Y:S01]  /*10fa0*/  MUFU.EX2 R172, R172 ;  /* 0x000000ac00ac7308 */ /* 0x000fe20000000800 */
[----:B------:R1:W-:Y:S01]  /*10fb0*/  @P0 LDGSTS.E.BYPASS.LTC128B.128 [R217+0x8100], [R156.64], !P6 ;  /* 0x081000009cd90fae */ /* 0x0003e2000f101d46 */
[----:B------:R-:W-:Y:S02]  /*10fc0*/  FMUL.FTZ R51, R0, R51 ;  /* 0x0000003300337220 */ /* 0x000fe40000410000 */
[C---:B------:R-:W-:Y:S02]  /*10fd0*/  FMUL.FTZ R52, R2.reuse, R52 ;  /* 0x0000003402347220 */ /* 0x040fe40000410000 */
[----:B------:R-:W-:Y:S02]  /*10fe0*/  FMUL.FTZ R53, R2, R53 ;  /* 0x0000003502357220 */ /* 0x000fe40000410000 */
[C---:B------:R-:W-:Y:S01]  /*10ff0*/  FMUL.FTZ R54, R0.reuse, R54 ;  /* 0x0000003600367220 */ /* 0x040fe20000410000 */
[----:B------:R4:W-:Y:S01]  /*11000*/  @P0 LDGSTS.E.BYPASS.LTC128B.128 [R217+0xa100], [R154.64], !P5 ;  /* 0x0a1000009ad90fae */ /* 0x0009e2000e901d46 */
[----:B------:R-:W-:Y:S01]  /*11010*/  FMUL.FTZ R55, R0, R55 ;  /* 0x0000003700377220 */ /* 0x000fe20000410000 */
[----:B---3--:R-:W-:Y:S01]  /*11020*/  F2FP.BF16.PACK_AB R131, R170, R169 ;  /* 0x000000a9aa83723e */ /* 0x008fe200000010ff */
[C---:B------:R-:W-:Y:S01]  /*11030*/  FMUL.FTZ R56, R2.reuse, R56 ;  /* 0x0000003802387220 */ /* 0x040fe20000410000 */
[----:B------:R-:W-:Y:S01]  /*11040*/  MUFU.EX2 R174, R174 ;  /* 0x000000ae00ae7308 */ /* 0x000fe20000000800 */
[----:B------:R-:W-:Y:S02]  /*11050*/  FMUL.FTZ R57, R2, R57 ;  /* 0x0000003902397220 */ /* 0x000fe40000410000 */
[C---:B------:R-:W-:Y:S01]  /*11060*/  FMUL.FTZ R58, R0.reuse, R58 ;  /* 0x0000003a003a7220 */ /* 0x040fe20000410000 */
[----:B------:R2:W-:Y:S01]  /*11070*/  @P0 LDGSTS.E.BYPASS.LTC128B.128 [R217+0x7100], [R150.64], !P3 ;  /* 0x0710000096d90fae */ /* 0x0005e2000d901d46 */
[----:B------:R-:W-:Y:S02]  /*11080*/  FMUL.FTZ R59, R0, R59 ;  /* 0x0000003b003b7220 */ /* 0x000fe40000410000 */
[C---:B------:R-:W-:Y:S02]  /*11090*/  FMUL.FTZ R60, R2.reuse, R60 ;  /* 0x0000003c023c7220 */ /* 0x040fe40000410000 */
[----:B------:R-:W-:Y:S01]  /*110a0*/  FMUL.FTZ R61, R2, R61 ;  /* 0x0000003d023d7220 */ /* 0x000fe20000410000 */
[----:B------:R-:W-:Y:S01]  /*110b0*/  MUFU.EX2 R177, R177 ;  /* 0x000000b100b17308 */ /* 0x000fe20000000800 */
[C---:B------:R-:W-:Y:S01]  /*110c0*/  FMUL.FTZ R62, R0.reuse, R62 ;  /* 0x0000003e003e7220 */ /* 0x040fe20000410000 */
[----:B------:R3:W-:Y:S01]  /*110d0*/  @P0 LDGSTS.E.BYPASS.LTC128B.128 [R217+0x9100], [R160.64], !P6 ;  /* 0x09100000a0d90fae */ /* 0x0007e2000f101d46 */
[----:B------:R-:W-:Y:S02]  /*110e0*/  FMUL.FTZ R63, R0, R63 ;  /* 0x0000003f003f7220 */ /* 0x000fe40000410000 */
[C---:B------:R-:W-:Y:S02]  /*110f0*/  FMUL.FTZ R64, R2.reuse, R64 ;  /* 0x0000004002407220 */ /* 0x040fe40000410000 */
        /* <DEDUP_REMOVED lines=8> */
[----:B------:R-:W5:Y:S01]  /*11180*/  LDSM.16.MT88.4 R144, [R194] ;  /* 0x00000000c290783b */ /* 0x000f620000004200 */
[----:B------:R-:W-:Y:S02]  /*11190*/  FMUL.FTZ R71, R0, R71 ;  /* 0x0000004700477220 */ /* 0x000fe40000410000 */
[C---:B------:R-:W-:Y:S02]  /*111a0*/  FMUL.FTZ R72, R2.reuse, R72 ;  /* 0x0000004802487220 */ /* 0x040fe40000410000 */
[----:B------:R-:W-:Y:S02]  /*111b0*/  FMUL.FTZ R73, R2, R73 ;  /* 0x0000004902497220 */ /* 0x000fe40000410000 */
[C---:B------:R-:W-:Y:S01]  /*111c0*/  FMUL.FTZ R74, R0.reuse, R74 ;  /* 0x0000004a004a7220 */ /* 0x040fe20000410000 */
[----:B--2---:R-:W2:Y:S01]  /*111d0*/  LDSM.16.MT88.4 R148, [R193] ;  /* 0x00000000c194783b */ /* 0x004ea20000004200 */
[----:B------:R-:W-:Y:S02]  /*111e0*/  FMUL.FTZ R75, R0, R75 ;  /* 0x0000004b004b7220 */ /* 0x000fe40000410000 */
[C---:B------:R-:W-:Y:S02]  /*111f0*/  FMUL.FTZ R76, R2.reuse, R76 ;  /* 0x0000004c024c7220 */ /* 0x040fe40000410000 */
[----:B------:R-:W-:Y:S02]  /*11200*/  FMUL.FTZ R77, R2, R77 ;  /* 0x0000004d024d7220 */ /* 0x000fe40000410000 */
[C---:B------:R-:W-:Y:S01]  /*11210*/  FMUL.FTZ R78, R0.reuse, R78 ;  /* 0x0000004e004e7220 */ /* 0x040fe20000410000 */
[----:B----4-:R-:W4:Y:S01]  /*11220*/  LDSM.16.MT88.4 R152, [R192] ;  /* 0x00000000c098783b */ /* 0x010f220000004200 */
[----:B------:R-:W-:Y:S02]  /*11230*/  FMUL.FTZ R79, R0, R79 ;  /* 0x0000004f004f7220 */ /* 0x000fe40000410000 */
[C---:B------:R-:W-:Y:S02]  /*11240*/  FMUL.FTZ R80, R2.reuse, R80 ;  /* 0x0000005002507220 */ /* 0x040fe40000410000 */
[----:B------:R-:W-:Y:S02]  /*11250*/  FMUL.FTZ R81, R2, R81 ;  /* 0x0000005102517220 */ /* 0x000fe40000410000 */
[C---:B------:R-:W-:Y:S01]  /*11260*/  FMUL.FTZ R82, R0.reuse, R82 ;  /* 0x0000005200527220 */ /* 0x040fe20000410000 */
[----:B------:R-:W3:Y:S01]  /*11270*/  LDSM.16.MT88.4 R124, [R191] ;  /* 0x00000000bf7c783b */ /* 0x000ee20000004200 */
[----:B------:R-:W-:Y:S02]  /*11280*/  FMUL.FTZ R83, R0, R83 ;  /* 0x0000005300537220 */ /* 0x000fe40000410000 */
[C---:B------:R-:W-:Y:S02]  /*11290*/  FMUL.FTZ R84, R2.reuse, R84 ;  /* 0x0000005402547220 */ /* 0x040fe40000410000 */
[----:B------:R-:W-:Y:S02]  /*112a0*/  FMUL.FTZ R85, R2, R85 ;  /* 0x0000005502557220 */ /* 0x000fe40000410000 */
[C---:B------:R-:W-:Y:S01]  /*112b0*/  FMUL.FTZ R86, R0.reuse, R86 ;  /* 0x0000005600567220 */ /* 0x040fe20000410000 */
[----:B-1----:R-:W-:Y:S01]  /*112c0*/  LDSM.16.MT88.4 R156, [R194+0x2800] ;  /* 0x00280000c29c783b */ /* 0x002fe20000004200 */
[----:B------:R-:W-:Y:S02]  /*112d0*/  FMUL.FTZ R87, R0, R87 ;  /* 0x0000005700577220 */ /* 0x000fe40000410000 */
[C---:B------:R-:W-:Y:S02]  /*112e0*/  FMUL.FTZ R88, R2.reuse, R88 ;  /* 0x0000005802587220 */ /* 0x040fe40000410000 */
[----:B------:R-:W-:Y:S02]  /*112f0*/  FMUL.FTZ R89, R2, R89 ;  /* 0x0000005902597220 */ /* 0x000fe40000410000 */
[C---:B------:R-:W-:Y:S01]  /*11300*/  FMUL.FTZ R90, R0.reuse, R90 ;  /* 0x0000005a005a7220 */ /* 0x040fe20000410000 */
[C---:B-----5:R-:W-:Y:S01]  /*11310*/  HMMA.16816.F32.BF16 R4, R128.reuse, R144, R4 ;  /* 0x000000908004723c */ /* 0x060fe20000041804 */
[----:B------:R-:W0:Y:S04]  /*11320*/  LDGDEPBAR ;  /* 0x00000000000079af */ /* 0x000e280000000000 */
[----:B------:R-:W-:Y:S02]  /*11330*/  FMUL.FTZ R91, R0, R91 ;  /* 0x0000005b005b7220 */ /* 0x000fe40000410000 */
[C---:B------:R-:W-:Y:S01]  /*11340*/  FMUL.FTZ R92, R2.reuse, R92 ;  /* 0x0000005c025c7220 */ /* 0x040fe20000410000 */
        /* <DEDUP_REMOVED lines=11> */
[C---:B----4-:R-:W-:Y:S04]  /*11400*/  HMMA.16816.F32.BF16 R44, R128.reuse, R152, R44 ;  /* 0x00000098802c723c */ /* 0x050fe8000004182c */
[----:B------:R-:W-:Y:S02]  /*11410*/  FMUL.FTZ R99, R0, R99 ;  /* 0x0000006300637220 */ /* 0x000fe40000410000 */
[--C-:B------:R-:W-:Y:S02]  /*11420*/  FFMA.FTZ R175, R14, c[0x0][0x2d0], -R171.reuse ;  /* 0x0000b4000eaf7a23 */ /* 0x100fe400000108ab */
[C---:B------:R-:W-:Y:S01]  /*11430*/  HMMA.16816.F32.BF16 R48, R128.reuse, R154, R48 ;  /* 0x0000009a8030723c */ /* 0x040fe20000041830 */
[----:B------:R-:W-:Y:S03]  /*11440*/  LDSM.16.MT88.4 R152, [R191+0x800] ;  /* 0x00080000bf98783b */ /* 0x000fe60000004200 */
[C---:B------:R-:W-:Y:S01]  /*11450*/  FMUL.FTZ R14, R0.reuse, R122 ;  /* 0x0000007a000e7220 */ /* 0x040fe20000410000 */
[----:B------:R-:W-:Y:S01]  /*11460*/  MUFU.EX2 R175, R175 ;  /* 0x000000af00af7308 */ /* 0x000fe20000000800 */
[--C-:B------:R-:W-:Y:S02]  /*11470*/  FFMA.FTZ R176, R15, c[0x0][0x2d0], -R171.reuse ;  /* 0x0000b4000fb07a23 */ /* 0x100fe400000108ab */
[C---:B---3--:R-:W-:Y:S04]  /*11480*/  HMMA.16816.F32.BF16 R52, R128.reuse, R124, R52 ;  /* 0x0000007c8034723c */ /* 0x048fe80000041834 */
[----:B------:R-:W-:Y:S02]  /*11490*/  FMUL.FTZ R15, R0, R123 ;  /* 0x0000007b000f7220 */ /* 0x000fe40000410000 */
[----:B------:R-:W-:Y:S01]  /*114a0*/  LDSM.16.MT88.4 R120, [R191+0x4000] ;  /* 0x00400000bf78783b */ /* 0x000fe20000004200 */
[--C-:B------:R-:W-:Y:S01]  /*114b0*/  FFMA.FTZ R19, R19, c[0x0][0x2d0], -R171.reuse ;  /* 0x0000b40013137a23 */ /* 0x100fe200000108ab */
[C---:B------:R-:W-:Y:S01]  /*114c0*/  HMMA.16816.F32.BF16 R56, R128.reuse, R126, R56 ;  /* 0x0000007e8038723c */ /* 0x040fe20000041838 */
[----:B------:R-:W-:Y:S03]  /*114d0*/  MUFU.EX2 R176, R176 ;  /* 0x000000b000b07308 */ /* 0x000fe60000000800 */
[C---:B------:R-:W-:Y:S02]  /*114e0*/  FMUL.FTZ R100, R2.reuse, R100 ;  /* 0x0000006402647220 */ /* 0x040fe40000410000 */
[----:B------:R-:W3:Y:S01]  /*114f0*/  LDSM.16.MT88.4 R124, [R192+0x2000] ;  /* 0x00200000c07c783b */ /* 0x000ee20000004200 */
[----:B------:R-:W-:Y:S01]  /*11500*/  FMUL.FTZ R101, R2, R101 ;  /* 0x0000006502657220 */ /* 0x000fe20000410000 */
[C---:B-1----:R-:W-:Y:S03]  /*11510*/  HMMA.16816.F32.BF16 R60, R128.reuse, R144, R60 ;  /* 0x00000090803c723c */ /* 0x042fe6000004183c */
[----:B------:R-:W1:Y:S01]  /*11520*/  MUFU.EX2 R162, R19 ;  /* 0x0000001300a27308 */ /* 0x000e620000000800 */
[C---:B------:R-:W-:Y:S02]  /*11530*/  FMUL.FTZ R102, R0.reuse, R102 ;  /* 0x0000006600667220 */ /* 0x040fe40000410000 */
[----:B------:R-:W-:Y:S02]  /*11540*/  FMUL.FTZ R103, R0, R103 ;  /* 0x0000006700677220 */ /* 0x000fe40000410000 */
[C---:B------:R-:W-:Y:S01]  /*11550*/  HMMA.16816.F32.BF16 R64, R128.reuse, R146, R64 ;  /* 0x000000928040723c */ /* 0x040fe20000041840 */
[----:B------:R-:W4:Y:S03]  /*11560*/  LDSM.16.MT88.4 R144, [R191+0x2000] ;  /* 0x00200000bf90783b */ /* 0x000f260000004200 */
[C---:B------:R-:W-:Y:S02]  /*11570*/  FMUL.FTZ R104, R2.reuse, R104 ;  /* 0x0000006802687220 */ /* 0x040fe40000410000 */
[----:B------:R-:W-:Y:S02]  /*11580*/  FMUL.FTZ R105, R2, R105 ;  /* 0x0000006902697220 */ /* 0x000fe40000410000 */
[C---:B--2---:R-:W-:Y:S04]  /*11590*/  HMMA.16816.F32.BF16 R68, R128.reuse, R148, R68 ;  /* 0x000000948044723c */ /* 0x044fe80000041844 */
[C---:B------:R-:W-:Y:S02]  /*115a0*/  FMUL.FTZ R106, R0.reuse, R106 ;  /* 0x0000006a006a7220 */ /* 0x040fe40000410000 */
[----:B------:R-:W-:Y:S02]  /*115b0*/  FMUL.FTZ R107, R0, R107 ;  /* 0x0000006b006b7220 */ /* 0x000fe40000410000 */
[C---:B------:R-:W-:Y:S01]  /*115c0*/  HMMA.16816.F32.BF16 R72, R128.reuse, R150, R72 ;  /* 0x000000968048723c */ /* 0x040fe20000041848 */
[----:B------:R-:W2:Y:S03]  /*115d0*/  LDSM.16.MT88.4 R148, [R194+0x4000] ;  /* 0x00400000c294783b */ /* 0x000ea60000004200 */
[C---:B------:R-:W-:Y:S02]  /*115e0*/  FMUL.FTZ R108, R2.reuse, R108 ;  /* 0x0000006c026c7220 */ /* 0x040fe40000410000 */
[----:B------:R-:W-:Y:S02]  /*115f0*/  FMUL.FTZ R109, R2, R109 ;  /* 0x0000006d026d7220 */ /* 0x000fe40000410000 */
[C---:B------:R-:W-:Y:S04]  /*11600*/  FMUL.FTZ R110, R0.reuse, R110 ;  /* 0x0000006e006e7220 */ /* 0x040fe80000410000 */
[----:B------:R-:W-:Y:S01]  /*11610*/  FMUL.FTZ R111, R0, R111 ;  /* 0x0000006f006f7220 */ /* 0x000fe20000410000 */
[C---:B---3--:R-:W-:Y:S03]  /*11620*/  HMMA.16816.F32.BF16 R76, R128.reuse, R124, R76 ;  /* 0x0000007c804c723c */ /* 0x048fe6000004184c */
[----:B------:R-:W-:Y:S02]  /*11630*/  FFMA.FTZ R179, R18, c[0x0][0x2d0], -R171 ;  /* 0x0000b40012b37a23 */ /* 0x000fe400000108ab */
[C---:B------:R-:W-:Y:S01]  /*11640*/  FMUL.FTZ R16, R2.reuse, R116 ;  /* 0x0000007402107220 */ /* 0x040fe20000410000 */
[----:B-1----:R-:W-:Y:S01]  /*11650*/  MOV R116, R162 ;  /* 0x000000a200747202 */ /* 0x002fe20000000f00 */
[----:B------:R-:W-:Y:S01]  /*11660*/  FMUL.FTZ R17, R2, R117 ;  /* 0x0000007502117220 */ /* 0x000fe20000410000 */
[C---:B------:R-:W-:Y:S01]  /*11670*/  HMMA.16816.F32.BF16 R80, R128.reuse, R126, R80 ;  /* 0x0000007e8050723c */ /* 0x040fe20000041850 */
[----:B------:R-:W1:Y:S01]  /*11680*/  LDSM.16.MT88.4 R124, [R193+0x4000] ;  /* 0x00400000c17c783b */ /* 0x000e620000004200 */
[----:B------:R-:W3:Y:S02]  /*11690*/  MUFU.EX2 R179, R179 ;  /* 0x000000b300b37308 */ /* 0x000ee40000000800 */
[----:B------:R-:W-:Y:S01]  /*116a0*/  F2FP.BF16.PACK_AB R117, R176, R175 ;  /* 0x000000afb075723e */ /* 0x000fe200000010ff */
[----:B------:R-:W-:Y:S01]  /*116b0*/  FMUL.FTZ R18, R0, R118 ;  /* 0x0000007600127220 */ /* 0x000fe20000410000 */
[----:B------:R-:W-:Y:S01]  /*116c0*/  F2FP.BF16.PACK_AB R118, R178, R177 ;  /* 0x000000b1b276723e */ /* 0x000fe200000010ff */
[----:B------:R-:W-:Y:S01]  /*116d0*/  FMUL.FTZ R19, R0, R119 ;  /* 0x0000007700137220 */ /* 0x000fe20000410000 */
[C---:B----4-:R-:W-:Y:S01]  /*116e0*/  HMMA.16816.F32.BF16 R84, R128.reuse, R144, R84 ;  /* 0x000000908054723c */ /* 0x050fe20000041854 */
[----:B------:R-:W-:Y:S03]  /*116f0*/  LDSM.16.MT88.4 R160, [R193+0x2800] ;  /* 0x00280000c1a0783b */ /* 0x000fe60000004200 */
[C---:B------:R-:W-:Y:S02]  /*11700*/  FMUL.FTZ R112, R2.reuse, R112 ;  /* 0x0000007002707220 */ /* 0x040fe40000410000 */
[----:B------:R-:W-:Y:S02]  /*11710*/  FMUL.FTZ R113, R2, R113 ;  /* 0x0000007102717220 */ /* 0x000fe40000410000 */
[C---:B------:R-:W-:Y:S01]  /*11720*/  HMMA.16816.F32.BF16 R88, R128.reuse, R146, R88 ;  /* 0x000000928058723c */ /* 0x040fe20000041858 */
[----:B------:R-:W4:Y:S03]  /*11730*/  LDSM.16.MT88.4 R144, [R192+0x4000] ;  /* 0x00400000c090783b */ /* 0x000f260000004200 */
[C---:B------:R-:W-:Y:S02]  /*11740*/  FMUL.FTZ R114, R0.reuse, R114 ;  /* 0x0000007200727220 */ /* 0x040fe40000410000 */
[----:B------:R-:W-:Y:S02]  /*11750*/  FMUL.FTZ R115, R0, R115 ;  /* 0x0000007300737220 */ /* 0x000fe40000410000 */
[C---:B--2---:R-:W-:Y:S04]  /*11760*/  HMMA.16816.F32.BF16 R92, R128.reuse, R148, R92 ;  /* 0x00000094805c723c */ /* 0x044fe8000004185c */
[----:B------:R-:W-:Y:S01]  /*11770*/  FFMA.FTZ R142, R2, R252, R142 ;  /* 0x000000fc028e7223 */ /* 0x000fe2000001008e */
[----:B------:R-:W-:Y:S01]  /*11780*/  MOV R2, R137 ;  /* 0x0000008900027202 */ /* 0x000fe20000000f00 */
[----:B------:R-:W-:Y:S02]  /*11790*/  FFMA.FTZ R168, R0, R251, R168 ;  /* 0x000000fb00a87223 */ /* 0x000fe400000100a8 */
[C---:B------:R-:W-:Y:S01]  /*117a0*/  HMMA.16816.F32.BF16 R96, R128.reuse, R150, R96 ;  /* 0x000000968060723c */ /* 0x040fe20000041860 */
[----:B------:R-:W-:Y:S03]  /*117b0*/  LDSM.16.MT88.4 R148, [R192+0x800] ;  /* 0x00080000c094783b */ /* 0x000fe60000004200 */
[----:B------:R-:W-:Y:S02]  /*117c0*/  FADD.FTZ R142, R164, R142 ;  /* 0x0000008ea48e7221 */ /* 0x000fe40000010000 */
[----:B------:R-:W-:Y:S02]  /*117d0*/  FADD.FTZ R168, R167, R168 ;  /* 0x000000a8a7a87221 */ /* 0x000fe40000010000 */
[----:B------:R-:W-:Y:S01]  /*117e0*/  FADD.FTZ R142, R165, R142 ;  /* 0x0000008ea58e7221 */ /* 0x000fe20000010000 */
[C---:B-1----:R-:W-:Y:S03]  /*117f0*/  HMMA.16816.F32.BF16 R12, R128.reuse, R124, R12 ;  /* 0x0000007c800c723c */ /* 0x042fe6000004180c */
[----:B------:R-:W-:Y:S02]  /*11800*/  FADD.FTZ R168, R169, R168 ;  /* 0x000000a8a9a87221 */ /* 0x000fe40000010000 */
[----:B------:R-:W-:Y:S02]  /*11810*/  FADD.FTZ R166, R166, R142 ;  /* 0x0000008ea6a67221 */ /* 0x000fe40000010000 */
[----:B------:R-:W-:Y:S01]  /*11820*/  FADD.FTZ R170, R170, R168 ;  /* 0x000000a8aaaa7221 */ /* 0x000fe20000010000 */
[C---:B------:R-:W-:Y:S01]  /*11830*/  HMMA.16816.F32.BF16 R100, R128.reuse, R126, R100 ;  /* 0x0000007e8064723c */ /* 0x040fe20000041864 */
[----:B------:R-:W1:Y:S03]  /*11840*/  LDSM.16.MT88.4 R124, [R194+0x800] ;  /* 0x00080000c27c783b */ /* 0x000e660000004200 */
[----:B------:R-:W-:Y:S02]  /*11850*/  FADD.FTZ R166, R172, R166 ;  /* 0x000000a6aca67221 */ /* 0x000fe40000010000 */
[----:B------:R-:W-:Y:S02]  /*11860*/  FADD.FTZ R170, R175, R170 ;  /* 0x000000aaafaa7221 */ /* 0x000fe40000010000 */
[C---:B----4-:R-:W-:Y:S04]  /*11870*/  HMMA.16816.F32.BF16 R104, R128.reuse, R144, R104 ;  /* 0x000000908068723c */ /* 0x050fe80000041868 */
[----:B------:R-:W-:Y:S04]  /*11880*/  FADD.FTZ R176, R176, R170 ;  /* 0x000000aab0b07221 */ /* 0x000fe80000010000 */
[C---:B------:R-:W-:Y:S01]  /*11890*/  HMMA.16816.F32.BF16 R108, R128.reuse, R146, R108 ;  /* 0x00000092806c723c */ /* 0x040fe2000004186c */
[----:B------:R-:W2:Y:S03]  /*118a0*/  LDSM.16.MT88.4 R144, [R193+0x800] ;  /* 0x00080000c190783b */ /* 0x000ea60000004200 */
[----:B---3--:R-:W-:Y:S04]  /*118b0*/  FADD.FTZ R0, R179, R176 ;  /* 0x000000b0b3007221 */ /* 0x008fe80000010000 */
[C---:B------:R-:W-:Y:S08]  /*118c0*/  HMMA.16816.F32.BF16 R16, R128.reuse, R120, R16 ;  /* 0x000000788010723c */ /* 0x040ff00000041810 */
[----:B------:R-:W-:Y:S01]  /*118d0*/  HMMA.16816.F32.BF16 R112, R128, R122, R112 ;  /* 0x0000007a8070723c */ /* 0x000fe20000041870 */
[----:B------:R-:W3:Y:S06]  /*118e0*/  LDSM.16.MT88.4 R120, [R192+0x2800] ;  /* 0x00280000c078783b */ /* 0x000eec0000004200 */
[----:B------:R-:W-:Y:S02]  /*118f0*/  MOV R131, R116 ;  /* 0x0000007400837202 */ /* 0x000fe40000000f00 */
[C---:B------:R-:W-:Y:S03]  /*11900*/  F2FP.BF16.PACK_AB R116, R174.reuse, R172 ;  /* 0x000000acae74723e */ /* 0x040fe600000010ff */
[----:B------:R-:W-:Y:S01]  /*11910*/  F2FP.BF16.PACK_AB R119, R131, R179 ;  /* 0x000000b38377723e */ /* 0x000fe200000010ff */
[----:B------:R-:W-:Y:S04]  /*11920*/  FADD.FTZ R174, R174, R166 ;  /* 0x000000a6aeae7221 */ /* 0x000fe80000010000 */
[----:B------:R-:W-:Y:S02]  /*11930*/  FADD.FTZ R174, R177, R174 ;  /* 0x000000aeb1ae7221 */ /* 0x000fe40000010000 */
[C---:B-1----:R-:W-:Y:S05]  /*11940*/  HMMA.16816.F32.BF16 R4, R116.reuse, R124, R4 ;  /* 0x0000007c7404723c */ /* 0x042fea0000041804 */
[----:B------:R-:W-:Y:S03]  /*11950*/  FADD.FTZ R178, R178, R174 ;  /* 0x000000aeb2b27221 */ /* 0x000fe60000010000 */
[C---:B------:R-:W-:Y:S01]  /*11960*/  HMMA.16816.F32.BF16 R8, R116.reuse, R126, R8 ;  /* 0x0000007e7408723c */ /* 0x040fe20000041808 */
[----:B------:R-:W1:Y:S07]  /*11970*/  LDSM.16.MT88.4 R124, [R191+0x2800] ;  /* 0x00280000bf7c783b */ /* 0x000e6e0000004200 */
[C---:B--2---:R-:W-:Y:S08]  /*11980*/  HMMA.16816.F32.BF16 R36, R116.reuse, R144, R36 ;  /* 0x000000907424723c */ /* 0x044ff00000041824 */
[C---:B------:R-:W-:Y:S01]  /*11990*/  HMMA.16816.F32.BF16 R40, R116.reuse, R146, R40 ;  /* 0x000000927428723c */ /* 0x040fe20000041828 */
[----:B------:R-:W-:Y:S07]  /*119a0*/  LDSM.16.MT88.4 R144, [R193+0x4800] ;  /* 0x00480000c190783b */ /* 0x000fee0000004200 */
[C---:B------:R-:W-:Y:S08]  /*119b0*/  HMMA.16816.F32.BF16 R44, R116.reuse, R148, R44 ;  /* 0x00000094742c723c */ /* 0x040ff0000004182c */
[C---:B------:R-:W-:Y:S01]  /*119c0*/  HMMA.16816.F32.BF16 R48, R116.reuse, R150, R48 ;  /* 0x000000967430723c */ /* 0x040fe20000041830 */
[----:B------:R-:W-:Y:S07]  /*119d0*/  LDSM.16.MT88.4 R148, [R192+0x1000] ;  /* 0x00100000c094783b */ /* 0x000fee0000004200 */
[C---:B------:R-:W-:Y:S07]  /*119e0*/  HMMA.16816.F32.BF16 R52, R116.reuse, R152, R52 ;  /* 0x000000987434723c */ /* 0x040fee0000041834 */
[--C-:B------:R-:W-:Y:S01]  /*119f0*/  FFMA.FTZ R152, R20, c[0x0][0x2d0], -R173.reuse ;  /* 0x0000b40014987a23 */ /* 0x100fe200000108ad */
[C---:B------:R-:W-:Y:S04]  /*11a00*/  HMMA.16816.F32.BF16 R56, R116.reuse, R154, R56 ;  /* 0x0000009a7438723c */ /* 0x040fe80000041838 */
[----:B------:R-:W-:Y:S01]  /*11a10*/  FFMA.FTZ R153, R21, c[0x0][0x2d0], -R173 ;  /* 0x0000b40015997a23 */ /* 0x000fe200000108ad */
[----:B------:R-:W2:Y:S02]  /*11a20*/  MUFU.EX2 R152, R152 ;  /* 0x0000009800987308 */ /* 0x000ea40000000800 */
[--C-:B------:R-:W-:Y:S01]  /*11a30*/  FFMA.FTZ R154, R22, c[0x0][0x2d0], -R171.reuse ;  /* 0x0000b400169a7a23 */ /* 0x100fe200000108ab */
[C---:B------:R-:W-:Y:S04]  /*11a40*/  HMMA.16816.F32.BF16 R60, R116.reuse, R156, R60 ;  /* 0x0000009c743c723c */ /* 0x040fe8000004183c */
[----:B------:R-:W-:Y:S02]  /*11a50*/  FFMA.FTZ R155, R23, c[0x0][0x2d0], -R171 ;  /* 0x0000b400179b7a23 */ /* 0x000fe400000108ab */
[----:B------:R-:W-:Y:S01]  /*11a60*/  LDSM.16.MT88.4 R20, [R192+0x4800] ;  /* 0x00480000c014783b */ /* 0x000fe20000004200 */
[--C-:B------:R-:W-:Y:S01]  /*11a70*/  FFMA.FTZ R156, R24, c[0x0][0x2d0], -R173.reuse ;  /* 0x0000b400189c7a23 */ /* 0x100fe200000108ad */
[C---:B------:R-:W-:Y:S01]  /*11a80*/  HMMA.16816.F32.BF16 R64, R116.reuse, R158, R64 ;  /* 0x0000009e7440723c */ /* 0x040fe20000041840 */
[----:B------:R-:W-:Y:S03]  /*11a90*/  MUFU.EX2 R153, R153 ;  /* 0x0000009900997308 */ /* 0x000fe60000000800 */
[----:B------:R-:W-:Y:S03]  /*11aa0*/  FFMA.FTZ R157, R25, c[0x0][0x2d0], -R173 ;  /* 0x0000b400199d7a23 */ /* 0x000fe600000108ad */
[--C-:B------:R-:W-:Y:S01]  /*11ab0*/  FFMA.FTZ R158, R26, c[0x0][0x2d0], -R171.reuse ;  /* 0x0000b4001a9e7a23 */ /* 0x100fe200000108ab */
[C---:B------:R-:W-:Y:S03]  /*11ac0*/  HMMA.16816.F32.BF16 R68, R116.reuse, R160, R68 ;  /* 0x000000a07444723c */ /* 0x040fe60000041844 */
[----:B------:R-:W4:Y:S01]  /*11ad0*/  MUFU.EX2 R154, R154 ;  /* 0x0000009a009a7308 */ /* 0x000f220000000800 */
[----:B------:R-:W-:Y:S02]  /*11ae0*/  FFMA.FTZ R159, R27, c[0x0][0x2d0], -R171 ;  /* 0x0000b4001b9f7a23 */ /* 0x000fe400000108ab */
[----:B------:R-:W-:Y:S01]  /*11af0*/  LDSM.16.MT88.4 R24, [R191+0x1000] ;  /* 0x00100000bf18783b */ /* 0x000fe20000004200 */
[----:B------:R-:W-:Y:S01]  /*11b00*/  MOV R161, R131 ;  /* 0x0000008300a17202 */ /* 0x000fe20000000f00 */
[C---:B------:R-:W-:Y:S04]  /*11b10*/  HMMA.16816.F32.BF16 R72, R116.reuse, R162, R72 ;  /* 0x000000a27448723c */ /* 0x040fe80000041848 */
[----:B------:R-:W-:Y:S01]  /*11b20*/  FADD.FTZ R0, R161, R0 ;  /* 0x00000000a1007221 */ /* 0x000fe20000010000 */
[----:B------:R-:W5:Y:S01]  /*11b30*/  MUFU.EX2 R155, R155 ;  /* 0x0000009b009b7308 */ /* 0x000f620000000800 */
[----:B------:R-:W5:Y:S01]  /*11b40*/  LDSM.16.MT88.4 R128, [R194+0x4800] ;  /* 0x00480000c280783b */ /* 0x000f620000004200 */
[----:B--2---:R-:W-:Y:S01]  /*11b50*/  FADD.FTZ R178, R152, R178 ;  /* 0x000000b298b27221 */ /* 0x004fe20000010000 */
[C---:B---3--:R-:W-:Y:S07]  /*11b60*/  HMMA.16816.F32.BF16 R76, R116.reuse, R120, R76 ;  /* 0x00000078744c723c */ /* 0x048fee000004184c */
[----:B------:R-:W-:Y:S01]  /*11b70*/  MUFU.EX2 R156, R156 ;  /* 0x0000009c009c7308 */ /* 0x000fe20000000800 */
[C---:B------:R-:W-:Y:S01]  /*11b80*/  HMMA.16816.F32.BF16 R80, R116.reuse, R122, R80 ;  /* 0x0000007a7450723c */ /* 0x040fe20000041850 */
[----:B------:R-:W2:Y:S03]  /*11b90*/  LDSM.16.MT88.4 R120, [R191+0x4800] ;  /* 0x00480000bf78783b */ /* 0x000ea60000004200 */
[----:B----4-:R-:W-:Y:S04]  /*11ba0*/  FADD.FTZ R0, R154, R0 ;  /* 0x000000009a007221 */ /* 0x010fe80000010000 */
[C---:B-1----:R-:W-:Y:S01]  /*11bb0*/  HMMA.16816.F32.BF16 R84, R116.reuse, R124, R84 ;  /* 0x0000007c7454723c */ /* 0x042fe20000041854 */
[----:B------:R-:W1:Y:S07]  /*11bc0*/  MUFU.EX2 R157, R157 ;  /* 0x0000009d009d7308 */ /* 0x000e6e0000000800 */
[C---:B------:R-:W-:Y:S01]  /*11bd0*/  HMMA.16816.F32.BF16 R88, R116.reuse, R126, R88 ;  /* 0x0000007e7458723c */ /* 0x040fe20000041858 */
[----:B------:R-:W3:Y:S02]  /*11be0*/  LDSM.16.MT88.4 R124, [R194+0x1000] ;  /* 0x00100000c27c783b */ /* 0x000ee40000004200 */
[----:B------:R-:W-:Y:S10]  /*11bf0*/  MUFU.EX2 R158, R158 ;  /* 0x0000009e009e7308 */ /* 0x000ff40000000800 */
[----:B------:R-:W4:Y:S01]  /*11c00*/  MUFU.EX2 R159, R159 ;  /* 0x0000009f009f7308 */ /* 0x000f220000000800 */
[C---:B-----5:R-:W-:Y:S08]  /*11c10*/  HMMA.16816.F32.BF16 R92, R116.reuse, R128, R92 ;  /* 0x00000080745c723c */ /* 0x060ff0000004185c */
[C---:B------:R-:W-:Y:S01]  /*11c20*/  HMMA.16816.F32.BF16 R96, R116.reuse, R130, R96 ;  /* 0x000000827460723c */ /* 0x040fe20000041860 */
[----:B------:R-:W5:Y:S07]  /*11c30*/  LDSM.16.MT88.4 R128, [R193+0x1000] ;  /* 0x00100000c180783b */ /* 0x000f6e0000004200 */
[C---:B------:R-:W-:Y:S08]  /*11c40*/  HMMA.16816.F32.BF16 R12, R116.reuse, R144, R12 ;  /* 0x00000090740c723c */ /* 0x040ff0000004180c */
[C---:B------:R-:W-:Y:S01]  /*11c50*/  HMMA.16816.F32.BF16 R100, R116.reuse, R146, R100 ;  /* 0x000000927464723c */ /* 0x040fe20000041864 */
[----:B------:R-:W5:Y:S07]  /*11c60*/  LDSM.16.MT88.4 R144, [R194+0x3000] ;  /* 0x00300000c290783b */ /* 0x000f6e0000004200 */
[C---:B------:R-:W-:Y:S07]  /*11c70*/  HMMA.16816.F32.BF16 R104, R116.reuse, R20, R104 ;  /* 0x000000147468723c */ /* 0x040fee0000041868 */
[----:B------:R-:W-:Y:S01]  /*11c80*/  F2FP.BF16.PACK_AB R20, R153, R152 ;  /* 0x000000989914723e */ /* 0x000fe200000010ff */
[C---:B------:R-:W-:Y:S04]  /*11c90*/  HMMA.16816.F32.BF16 R108, R116.reuse, R22, R108 ;  /* 0x00000016746c723c */ /* 0x040fe8000004186c */
[----:B------:R-:W-:Y:S01]  /*11ca0*/  F2FP.BF16.PACK_AB R21, R155, R154 ;  /* 0x0000009a9b15723e */ /* 0x000fe200000010ff */
[----:B------:R-:W-:Y:S02]  /*11cb0*/  FADD.FTZ R153, R153, R178 ;  /* 0x000000b299997221 */ /* 0x000fe40000010000 */
[----:B-1----:R-:W-:Y:S01]  /*11cc0*/  F2FP.BF16.PACK_AB R22, R157, R156 ;  /* 0x0000009c9d16723e */ /* 0x002fe200000010ff */
[C---:B--2---:R-:W-:Y:S04]  /*11cd0*/  HMMA.16816.F32.BF16 R16, R116.reuse, R120, R16 ;  /* 0x000000787410723c */ /* 0x044fe80000041810 */
[----:B----4-:R-:W-:Y:S01]  /*11ce0*/  F2FP.BF16.PACK_AB R23, R159, R158 ;  /* 0x0000009e9f17723e */ /* 0x010fe200000010ff */
[----:B------:R-:W-:Y:S01]  /*11cf0*/  FADD.FTZ R155, R155, R0 ;  /* 0x000000009b9b7221 */ /* 0x000fe20000010000 */
[----:B------:R-:W-:Y:S01]  /*11d00*/  MOV R0, R3 ;  /* 0x0000000300007202 */ /* 0x000fe20000000f00 */
[----:B------:R-:W-:Y:S01]  /*11d10*/  FADD.FTZ R153, R156, R153 ;  /* 0x000000999c997221 */ /* 0x000fe20000010000 */
[----:B------:R-:W-:Y:S01]  /*11d20*/  HMMA.16816.F32.BF16 R112, R116, R122, R112 ;  /* 0x0000007a7470723c */ /* 0x000fe20000041870 */
[----:B------:R-:W1:Y:S03]  /*11d30*/  LDSM.16.MT88.4 R116, [R193+0x3000] ;  /* 0x00300000c174783b */ /* 0x000e660000004200 */
[----:B------:R-:W-:Y:S02]  /*11d40*/  FADD.FTZ R155, R158, R155 ;  /* 0x0000009b9e9b7221 */ /* 0x000fe40000010000 */
[----:B------:R-:W-:Y:S02]  /*11d50*/  FADD.FTZ R157, R157, R153 ;  /* 0x000000999d9d7221 */ /* 0x000fe40000010000 */
[C---:B---3--:R-:W-:Y:S01]  /*11d60*/  HMMA.16816.F32.BF16 R4, R20.reuse, R124, R4 ;  /* 0x0000007c1404723c */ /* 0x048fe20000041804 */
[----:B------:R-:W2:Y:S04]  /*11d70*/  LDSM.16.MT88.4 R120, [R192+0x3000] ;  /* 0x00300000c078783b */ /* 0x000ea80000004200 */
[----:B------:R-:W-:Y:S03]  /*11d80*/  FADD.FTZ R159, R159, R155 ;  /* 0x0000009b9f9f7221 */ /* 0x000fe60000010000 */
[C---:B------:R-:W-:Y:S01]  /*11d90*/  HMMA.16816.F32.BF16 R8, R20.reuse, R126, R8 ;  /* 0x0000007e1408723c */ /* 0x040fe20000041808 */
[----:B------:R-:W-:Y:S07]  /*11da0*/  LDSM.16.MT88.4 R124, [R192+0x5000] ;  /* 0x00500000c07c783b */ /* 0x000fee0000004200 */
[C---:B-----5:R-:W-:Y:S08]  /*11db0*/  HMMA.16816.F32.BF16 R36, R20.reuse, R128, R36 ;  /* 0x000000801424723c */ /* 0x060ff00000041824 */
[C---:B------:R-:W-:Y:S01]  /*11dc0*/  HMMA.16816.F32.BF16 R40, R20.reuse, R130, R40 ;  /* 0x000000821428723c */ /* 0x040fe20000041828 */
[----:B------:R-:W-:Y:S07]  /*11dd0*/  LDSM.16.MT88.4 R128, [R191+0x5000] ;  /* 0x00500000bf80783b */ /* 0x000fee0000004200 */
[C---:B------:R-:W-:Y:S07]  /*11de0*/  HMMA.16816.F32.BF16 R44, R20.reuse, R148, R44 ;  /* 0x00000094142c723c */ /* 0x040fee000004182c */
[----:B------:R-:W-:Y:S01]  /*11df0*/  FFMA.FTZ R148, R28, c[0x0][0x2d0], -R173 ;  /* 0x0000b4001c947a23 */ /* 0x000fe200000108ad */
[C---:B------:R-:W-:Y:S04]  /*11e00*/  HMMA.16816.F32.BF16 R48, R20.reuse, R150, R48 ;  /* 0x000000961430723c */ /* 0x040fe80000041830 */
[----:B------:R-:W-:Y:S01]  /*11e10*/  FFMA.FTZ R149, R34, c[0x0][0x2d0], -R171 ;  /* 0x0000b40022957a23 */ /* 0x000fe200000108ab */
[----:B------:R-:W3:Y:S03]  /*11e20*/  MUFU.EX2 R148, R148 ;  /* 0x0000009400947308 */ /* 0x000ee60000000800 */
[C---:B------:R-:W-:Y:S07]  /*11e30*/  HMMA.16816.F32.BF16 R52, R20.reuse, R24, R52 ;  /* 0x000000181434723c */ /* 0x040fee0000041834 */
[----:B------:R-:W-:Y:S01]  /*11e40*/  MUFU.EX2 R149, R149 ;  /* 0x0000009500957308 */ /* 0x000fe20000000800 */
[C---:B------:R-:W-:Y:S01]  /*11e50*/  HMMA.16816.F32.BF16 R56, R20.reuse, R26, R56 ;  /* 0x0000001a1438723c */ /* 0x040fe20000041838 */
[----:B------:R-:W4:Y:S07]  /*11e60*/  LDSM.16.MT88.4 R24, [R191+0x3000] ;  /* 0x00300000bf18783b */ /* 0x000f2e0000004200 */
[C---:B------:R-:W-:Y:S04]  /*11e70*/  HMMA.16816.F32.BF16 R60, R20.reuse, R144, R60 ;  /* 0x00000090143c723c */ /* 0x040fe8000004183c */
[----:B---3--:R-:W-:Y:S03]  /*11e80*/  FADD.FTZ R157, R148, R157 ;  /* 0x0000009d949d7221 */ /* 0x008fe60000010000 */
[----:B------:R-:W-:Y:S01]  /*11e90*/  FFMA.FTZ R144, R29, c[0x0][0x2d0], -R173 ;  /* 0x0000b4001d907a23 */ /* 0x000fe200000108ad */
[C---:B------:R-:W-:Y:S04]  /*11ea0*/  HMMA.16816.F32.BF16 R64, R20.reuse, R146, R64 ;  /* 0x000000921440723c */ /* 0x040fe80000041840 */
[--C-:B------:R-:W-:Y:S01]  /*11eb0*/  FFMA.FTZ R145, R30, c[0x0][0x2d0], -R171.reuse ;  /* 0x0000b4001e917a23 */ /* 0x100fe200000108ab */
[----:B------:R-:W3:Y:S02]  /*11ec0*/  MUFU.EX2 R144, R144 ;  /* 0x0000009000907308 */ /* 0x000ee40000000800 */
[----:B------:R-:W-:Y:S01]  /*11ed0*/  FFMA.FTZ R146, R31, c[0x0][0x2d0], -R171 ;  /* 0x0000b4001f927a23 */ /* 0x000fe200000108ab */
[C---:B-1----:R-:W-:Y:S01]  /*11ee0*/  HMMA.16816.F32.BF16 R68, R20.reuse, R116, R68 ;  /* 0x000000741444723c */ /* 0x042fe20000041844 */
[----:B------:R-:W1:Y:S03]  /*11ef0*/  LDSM.16.MT88.4 R28, [R194+0x5000] ;  /* 0x00500000c21c783b */ /* 0x000e660000004200 */
[--C-:B------:R-:W-:Y:S02]  /*11f00*/  FFMA.FTZ R147, R32, c[0x0][0x2d0], -R173.reuse ;  /* 0x0000b40020937a23 */ /* 0x100fe400000108ad */
[----:B------:R-:W-:Y:S01]  /*11f10*/  FFMA.FTZ R173, R33, c[0x0][0x2d0], -R173 ;  /* 0x0000b40021ad7a23 */ /* 0x000fe200000108ad */
[----:B------:R-:W5:Y:S01]  /*11f20*/  MUFU.EX2 R145, R145 ;  /* 0x0000009100917308 */ /* 0x000f620000000800 */
[C---:B------:R-:W-:Y:S01]  /*11f30*/  HMMA.16816.F32.BF16 R72, R20.reuse, R118, R72 ;  /* 0x000000761448723c */ /* 0x040fe20000041848 */
[----:B------:R-:W1:Y:S03]  /*11f40*/  LDSM.16.MT88.4 R116, [R193+0x5000] ;  /* 0x00500000c174783b */ /* 0x000e660000004200 */
[----:B------:R-:W-:Y:S04]  /*11f50*/  FFMA.FTZ R171, R35, c[0x0][0x2d0], -R171 ;  /* 0x0000b40023ab7a23 */ /* 0x000fe800000108ab */
[C---:B--2---:R-:W-:Y:S01]  /*11f60*/  HMMA.16816.F32.BF16 R76, R20.reuse, R120, R76 ;  /* 0x00000078144c723c */ /* 0x044fe2000004184c */
[----:B------:R-:W-:Y:S01]  /*11f70*/  LDSM.16.MT88.4 R32, [R191+0x1800] ;  /* 0x00180000bf20783b */ /* 0x000fe20000004200 */
[----:B------:R-:W2:Y:S02]  /*11f80*/  MUFU.EX2 R146, R146 ;  /* 0x0000009200927308 */ /* 0x000ea40000000800 */
[----:B---3--:R-:W-:Y:S04]  /*11f90*/  FADD.FTZ R157, R144, R157 ;  /* 0x0000009d909d7221 */ /* 0x008fe80000010000 */
[C---:B------:R-:W-:Y:S01]  /*11fa0*/  HMMA.16816.F32.BF16 R80, R20.reuse, R122, R80 ;  /* 0x0000007a1450723c */ /* 0x040fe20000041850 */
[----:B------:R-:W3:Y:S03]  /*11fb0*/  LDSM.16.MT88.4 R120, [R194+0x1800] ;  /* 0x00180000c278783b */ /* 0x000ee60000004200 */
[----:B------:R-:W1:Y:S01]  /*11fc0*/  MUFU.EX2 R147, R147 ;  /* 0x0000009300937308 */ /* 0x000e620000000800 */
[----:B-----5:R-:W-:Y:S03]  /*11fd0*/  FADD.FTZ R159, R145, R159 ;  /* 0x0000009f919f7221 */ /* 0x020fe60000010000 */
[C---:B----4-:R-:W-:Y:S06]  /*11fe0*/  HMMA.16816.F32.BF16 R84, R20.reuse, R24, R84 ;  /* 0x000000181454723c */ /* 0x050fec0000041854 */
[----:B------:R-:W4:Y:S02]  /*11ff0*/  MUFU.EX2 R173, R173 ;  /* 0x000000ad00ad7308 */ /* 0x000f240000000800 */
[C---:B------:R-:W-:Y:S01]  /*12000*/  HMMA.16816.F32.BF16 R88, R20.reuse, R26, R88 ;  /* 0x0000001a1458723c */ /* 0x040fe20000041858 */
[----:B------:R-:W5:Y:S03]  /*12010*/  LDSM.16.MT88.4 R24, [R193+0x1800] ;  /* 0x00180000c118783b */ /* 0x000f660000004200 */
[----:B--2---:R-:W-:Y:S04]  /*12020*/  FADD.FTZ R159, R146, R159 ;  /* 0x0000009f929f7221 */ /* 0x004fe80000010000 */
[C---:B-1----:R-:W-:Y:S01]  /*12030*/  HMMA.16816.F32.BF16 R92, R20.reuse, R28, R92 ;  /* 0x0000001c145c723c */ /* 0x042fe2000004185c */
[----:B------:R-:W1:Y:S03]  /*12040*/  MUFU.EX2 R171, R171 ;  /* 0x000000ab00ab7308 */ /* 0x000e660000000800 */
[----:B------:R-:W-:Y:S02]  /*12050*/  FADD.FTZ R157, R147, R157 ;  /* 0x0000009d939d7221 */ /* 0x000fe40000010000 */
[----:B------:R-:W-:Y:S02]  /*12060*/  FADD.FTZ R159, R149, R159 ;  /* 0x0000009f959f7221 */ /* 0x000fe40000010000 */
[C---:B------:R-:W-:Y:S01]  /*12070*/  HMMA.16816.F32.BF16 R96, R20.reuse, R30, R96 ;  /* 0x0000001e1460723c */ /* 0x040fe20000041860 */
[----:B------:R-:W2:Y:S03]  /*12080*/  LDSM.16.MT88.4 R28, [R192+0x1800] ;  /* 0x00180000c01c783b */ /* 0x000ea60000004200 */
[----:B----4-:R-:W-:Y:S04]  /*12090*/  FADD.FTZ R252, R173, R157 ;  /* 0x0000009dadfc7221 */ /* 0x010fe80000010000 */
[C---:B------:R-:W-:Y:S08]  /*120a0*/  HMMA.16816.F32.BF16 R12, R20.reuse, R116, R12 ;  /* 0x00000074140c723c */ /* 0x040ff0000004180c */
[C---:B------:R-:W-:Y:S01]  /*120b0*/  HMMA.16816.F32.BF16 R100, R20.reuse, R118, R100 ;  /* 0x000000761464723c */ /* 0x040fe20000041864 */
[----:B------:R-:W-:Y:S03]  /*120c0*/  LDSM.16.MT88.4 R116, [R192+0x3800] ;  /* 0x00380000c074783b */ /* 0x000fe60000004200 */
[----:B-1----:R-:W-:Y:S04]  /*120d0*/  FADD.FTZ R251, R171, R159 ;  /* 0x0000009fabfb7221 */ /* 0x002fe80000010000 */
[C---:B------:R-:W-:Y:S08]  /*120e0*/  HMMA.16816.F32.BF16 R104, R20.reuse, R124, R104 ;  /* 0x0000007c1468723c */ /* 0x040ff00000041868 */
[C---:B------:R-:W-:Y:S08]  /*120f0*/  HMMA.16816.F32.BF16 R108, R20.reuse, R126, R108 ;  /* 0x0000007e146c723c */ /* 0x040ff0000004186c */
[C---:B------:R-:W-:Y:S08]  /*12100*/  HMMA.16816.F32.BF16 R16, R20.reuse, R128, R16 ;  /* 0x000000801410723c */ /* 0x040ff00000041810 */
[----:B------:R-:W-:Y:S07]  /*12110*/  HMMA.16816.F32.BF16 R112, R20, R130, R112 ;  /* 0x000000821470723c */ /* 0x000fee0000041870 */
[----:B------:R-:W-:Y:S02]  /*12120*/  F2FP.BF16.PACK_AB R20, R144, R148 ;  /* 0x000000949014723e */ /* 0x000fe400000010ff */
[----:B------:R-:W-:Y:S03]  /*12130*/  F2FP.BF16.PACK_AB R21, R146, R145 ;  /* 0x000000919215723e */ /* 0x000fe600000010ff */
[----:B------:R-:W-:Y:S02]  /*12140*/  F2FP.BF16.PACK_AB R22, R173, R147 ;  /* 0x00000093ad16723e */ /* 0x000fe400000010ff */
[----:B------:R-:W-:Y:S07]  /*12150*/  F2FP.BF16.PACK_AB R23, R171, R149 ;  /* 0x00000095ab17723e */ /* 0x000fee00000010ff */
[C---:B---3--:R-:W-:Y:S01]  /*12160*/  HMMA.16816.F32.BF16 R128, R20.reuse, R120, R4 ;  /* 0x000000781480723c */ /* 0x048fe20000041804 */
[----:B------:R-:W1:Y:S07]  /*12170*/  LDSM.16.MT88.4 R4, [R194+0x3800] ;  /* 0x00380000c204783b */ /* 0x000e6e0000004200 */
[C---:B------:R-:W-:Y:S01]  /*12180*/  HMMA.16816.F32.BF16 R124, R20.reuse, R122, R8 ;  /* 0x0000007a147c723c */ /* 0x040fe20000041808 */
[----:B------:R-:W3:Y:S07]  /*12190*/  LDSM.16.MT88.4 R8, [R193+0x3800] ;  /* 0x00380000c108783b */ /* 0x000eee0000004200 */
[C---:B-----5:R-:W-:Y:S01]  /*121a0*/  HMMA.16816.F32.BF16 R36, R20.reuse, R24, R36 ;  /* 0x000000181424723c */ /* 0x060fe20000041824 */
[----:B------:R-:W4:Y:S07]  /*121b0*/  LDSM.16.MT88.4 R120, [R191+0x3800] ;  /* 0x00380000bf78783b */ /* 0x000f2e0000004200 */
[C---:B------:R-:W-:Y:S01]  /*121c0*/  HMMA.16816.F32.BF16 R40, R20.reuse, R26, R40 ;  /* 0x0000001a1428723c */ /* 0x040fe20000041828 */
[----:B------:R-:W5:Y:S07]  /*121d0*/  LDSM.16.MT88.4 R24, [R194+0x5800] ;  /* 0x00580000c218783b */ /* 0x000f6e0000004200 */
[C---:B--2---:R-:W-:Y:S08]  /*121e0*/  HMMA.16816.F32.BF16 R44, R20.reuse, R28, R44 ;  /* 0x0000001c142c723c */ /* 0x044ff0000004182c */
[C---:B------:R-:W-:Y:S01]  /*121f0*/  HMMA.16816.F32.BF16 R48, R20.reuse, R30, R48 ;  /* 0x0000001e1430723c */ /* 0x040fe20000041830 */
[----:B------:R-:W2:Y:S07]  /*12200*/  LDSM.16.MT88.4 R28, [R193+0x5800] ;  /* 0x00580000c11c783b */ /* 0x000eae0000004200 */
[C---:B------:R-:W-:Y:S08]  /*12210*/  HMMA.16816.F32.BF16 R52, R20.reuse, R32, R52 ;  /* 0x000000201434723c */ /* 0x040ff00000041834 */
[C---:B------:R-:W-:Y:S08]  /*12220*/  HMMA.16816.F32.BF16 R56, R20.reuse, R34, R56 ;  /* 0x000000221438723c */ /* 0x040ff00000041838 */
[C---:B-1----:R-:W-:Y:S08]  /*12230*/  HMMA.16816.F32.BF16 R60, R20.reuse, R4, R60 ;  /* 0x00000004143c723c */ /* 0x042ff0000004183c */
[C---:B------:R-:W-:Y:S01]  /*12240*/  HMMA.16816.F32.BF16 R64, R20.reuse, R6, R64 ;  /* 0x000000061440723c */ /* 0x040fe20000041840 */
[----:B------:R-:W1:Y:S07]  /*12250*/  LDSM.16.MT88.4 R4, [R192+0x5800] ;  /* 0x00580000c004783b */ /* 0x000e6e0000004200 */
[C---:B---3--:R-:W-:Y:S08]  /*12260*/  HMMA.16816.F32.BF16 R68, R20.reuse, R8, R68 ;  /* 0x000000081444723c */ /* 0x048ff00000041844 */
[C---:B------:R-:W-:Y:S01]  /*12270*/  HMMA.16816.F32.BF16 R72, R20.reuse, R10, R72 ;  /* 0x0000000a1448723c */ /* 0x040fe20000041848 */
[----:B------:R-:W3:Y:S07]  /*12280*/  LDSM.16.MT88.4 R8, [R191+0x5800] ;  /* 0x00580000bf08783b */ /* 0x000eee0000004200 */
[C---:B------:R-:W-:Y:S08]  /*12290*/  HMMA.16816.F32.BF16 R76, R20.reuse, R116, R76 ;  /* 0x00000074144c723c */ /* 0x040ff0000004184c */
[C---:B------:R-:W-:Y:S08]  /*122a0*/  HMMA.16816.F32.BF16 R80, R20.reuse, R118, R80 ;  /* 0x000000761450723c */ /* 0x040ff00000041850 */
[C---:B----4-:R-:W-:Y:S08]  /*122b0*/  HMMA.16816.F32.BF16 R84, R20.reuse, R120, R84 ;  /* 0x000000781454723c */ /* 0x050ff00000041854 */
[C---:B------:R-:W-:Y:S08]  /*122c0*/  HMMA.16816.F32.BF16 R88, R20.reuse, R122, R88 ;  /* 0x0000007a1458723c */ /* 0x040ff00000041858 */
[C---:B-----5:R-:W-:Y:S08]  /*122d0*/  HMMA.16816.F32.BF16 R92, R20.reuse, R24, R92 ;  /* 0x00000018145c723c */ /* 0x060ff0000004185c */
[C---:B------:R-:W-:Y:S08]  /*122e0*/  HMMA.16816.F32.BF16 R96, R20.reuse, R26, R96 ;  /* 0x0000001a1460723c */ /* 0x040ff00000041860 */
[C---:B--2---:R-:W-:Y:S08]  /*122f0*/  HMMA.16816.F32.BF16 R120, R20.reuse, R28, R12 ;  /* 0x0000001c1478723c */ /* 0x044ff0000004180c */
[C---:B------:R-:W-:Y:S08]  /*12300*/  HMMA.16816.F32.BF16 R100, R20.reuse, R30, R100 ;  /* 0x0000001e1464723c */ /* 0x040ff00000041864 */
[C---:B-1----:R-:W-:Y:S08]  /*12310*/  HMMA.16816.F32.BF16 R104, R20.reuse, R4, R104 ;  /* 0x000000041468723c */ /* 0x042ff00000041868 */
[C---:B------:R-:W-:Y:S08]  /*12320*/  HMMA.16816.F32.BF16 R108, R20.reuse, R6, R108 ;  /* 0x00000006146c723c */ /* 0x040ff0000004186c */
[C---:B---3--:R-:W-:Y:S08]  /*12330*/  HMMA.16816.F32.BF16 R116, R20.reuse, R8, R16 ;  /* 0x000000081474723c */ /* 0x048ff00000041810 */
[----:B------:R-:W-:Y:S01]  /*12340*/  HMMA.16816.F32.BF16 R112, R20, R10, R112 ;  /* 0x0000000a1470723c */ /* 0x000fe20000041870 */
[----:B------:R-:W-:-:S07]  /*12350*/  @P0 BRA `(.L_x_240) ;  /* 0xffffd62000000947 */ /* 0x000fce000383ffff */
.L_x_239:
        /* <DEDUP_REMOVED lines=9> */
.L_x_310:
        /* <DEDUP_REMOVED lines=8> */
[----:B------:R-:W-:Y:S01]  /*12470*/  @P0 MOV R12, 0x3f317218 ;  /* 0x3f317218000c0802 */ /* 0x000fe20000000f00 */
[----:B------:R-:W-:Y:S01]  /*12480*/  @P1 FMUL.FTZ R5, R5, c[0x0][0x2d0] ;  /* 0x0000b40005051a20 */ /* 0x000fe20000410000 */
[----:B------:R3:W4:Y:S03]  /*12490*/  @P1 MUFU.RCP R8, R0 ;  /* 0x0000000000081308 */ /* 0x0007260000001000 */
[----:B------:R-:W-:Y:S02]  /*124a0*/  @P0 FMUL.FTZ R12, R12, c[0x0][0x2d0] ;  /* 0x0000b4000c0c0a20 */ /* 0x000fe40000410000 */
[----:B-1----:R-:W-:-:S04]  /*124b0*/  @P1 FMUL.FTZ R4, R4, 0.69314718246459960938 ;  /* 0x3f31721804041820 */ /* 0x002fc80000410000 */
[----:B------:R-:W-:Y:S01]  /*124c0*/  @P1 FFMA.FTZ R2, R5, R137, R4 ;  /* 0x0000008905021223 */ /* 0x000fe20000010004 */
[----:B---3--:R-:W-:Y:S01]  /*124d0*/  MOV R0, RZ ;  /* 0x000000ff00007202 */ /* 0x008fe20000000f00 */
[C---:B----4-:R-:W-:Y:S02]  /*124e0*/  FMUL.FTZ R128, R8.reuse, R128 ;  /* 0x0000008008807220 */ /* 0x050fe40000410000 */
[C---:B------:R-:W-:Y:S02]  /*124f0*/  FMUL.FTZ R129, R8.reuse, R129 ;  /* 0x0000008108817220 */ /* 0x040fe40000410000 */
[C---:B------:R-:W-:Y:S01]  /*12500*/  FMUL.FTZ R124, R8.reuse, R124 ;  /* 0x0000007c087c7220 */ /* 0x040fe20000410000 */
[----:B------:R-:W-:Y:S01]  /*12510*/  @P0 MUFU.RCP R0, R10 ;  /* 0x0000000a00000308 */ /* 0x000fe20000001000 */
[C---:B------:R-:W-:Y:S02]  /*12520*/  FMUL.FTZ R125, R8.reuse, R125 ;  /* 0x0000007d087d7220 */ /* 0x040fe40000410000 */
[----:B------:R-:W-:-:S02]  /*12530*/  FMUL.FTZ R36, R8, R36 ;  /* 0x0000002408247220 */ /* 0x000fc40000410000 */
[C---:B------:R-:W-:Y:S02]  /*12540*/  FMUL.FTZ R37, R8.reuse, R37 ;  /* 0x0000002508257220 */ /* 0x040fe40000410000 */
[C---:B------:R-:W-:Y:S01]  /*12550*/  FMUL.FTZ R40, R8.reuse, R40 ;  /* 0x0000002808287220 */ /* 0x040fe20000410000 */
[----:B------:R-:W1:Y:S01]  /*12560*/  @P0 MUFU.LG2 R10, R10 ;  /* 0x0000000a000a0308 */ /* 0x000e620000000c00 */
        /* <DEDUP_REMOVED lines=8> */
[----:B-1----:R-:W-:Y:S01]  /*125f0*/  @P0 FMUL.FTZ R13, R10, 0.69314718246459960938 ;  /* 0x3f3172180a0d0820 */ /* 0x002fe20000410000 */
[----:B------:R-:W-:Y:S01]  /*12600*/  MOV R10, 0x1 ;  /* 0x00000001000a7802 */ /* 0x000fe20000000f00 */
        /* <DEDUP_REMOVED lines=82> */
.L_x_184:
[----:B------:R-:W-:Y:S01]  /*12b30*/  LOP3.LUT P0, RZ, R210, 0xff, RZ, 0xc0, !PT ;  /* 0x000000ffd2ff7812 */ /* 0x000fe2000780c0ff */
[----:B------:R-:W-:-:S12]  /*12b40*/  BSSY B0, `(.L_x_242) ;  /* 0x000000f000007945 */ /* 0x000fd80003800000 */
[----:B------:R-:W-:Y:S05]  /*12b50*/  @P0 BRA `(.L_x_243) ;  /* 0x000000d000000947 */ /* 0x000fea0003800000 */
[----:B------:R-:W1:Y:S01]  /*12b60*/  S2R R0, SR_LANEID ;  /* 0x0000000000007919 */ /* 0x000e620000000000 */
[----:B------:R-:W-:Y:S01]  /*12b70*/  VOTEU.ANY UR4, UPT, PT ;  /* 0x0000000000047886 */ /* 0x000fe200038e0100 */
[----:B------:R-:W-:Y:S01]  /*12b80*/  IMAD.MOV.U32 R14, RZ, RZ, c[0x0][0x560] ;  /* 0x00015800ff0e7624 */ /* 0x000fe200078e00ff */
[----:B------:R-:W1:Y:S01]  /*12b90*/  FLO.U32 R12, UR4 ;  /* 0x00000004000c7d00 */ /* 0x000e6200080e0000 */
[----:B------:R-:W-:-:S07]  /*12ba0*/  IMAD.MOV.U32 R15, RZ, RZ, c[0x0][0x564] ;  /* 0x00015900ff0f7624 */ /* 0x000fce00078e00ff */
[----:B------:R-:W3:Y:S01]  /*12bb0*/  POPC R3, UR4 ;  /* 0x0000000400037d09 */ /* 0x000ee20008000000 */
[----:B-1----:R-:W-:-:S13]  /*12bc0*/  ISETP.EQ.U32.AND P0, PT, R12, R0, PT ;  /* 0x000000000c00720c */ /* 0x002fda0003f02070 */
[----:B---3--:R-:W3:Y:S04]  /*12bd0*/  @P0 ATOMG.E.ADD.STRONG.GPU PT, R3, [R14.64], R3 ;  /* 0x000000030e0309a8 */ /* 0x008ee800081ee1c6 */
[----:B------:R-:W1:Y:S02]  /*12be0*/  S2R R0, SR_LTMASK ;  /* 0x0000000000007919 */ /* 0x000e640000003900 */
[----:B-1----:R-:W-:-:S04]  /*12bf0*/  LOP3.LUT R0, R0, UR4, RZ, 0xc0, !PT ;  /* 0x0000000400007c12 */ /* 0x002fc8000f8ec0ff */
[----:B------:R-:W1:Y:S01]  /*12c00*/  POPC R204, R0 ;  /* 0x0000000000cc7309 */ /* 0x000e620000000000 */
[----:B---3--:R-:W1:Y:S02]  /*12c10*/  SHFL.IDX PT, R3, R3, R12, 0x1f ;  /* 0x00001f0c03037589 */ /* 0x008e6400000e0000 */
[----:B-1----:R-:W-:-:S05]  /*12c20*/  IADD3 R204, R3, c[0x0][0xc], R204 ;  /* 0x0000030003cc7a10 */ /* 0x002fca0007ffe0cc */
.L_x_243:
[----:B------:R-:W-:Y:S05]  /*12c30*/  BSYNC B0 ;  /* 0x0000000000007941 */ /* 0x000fea0003800000 */
.L_x_242:
[----:B------:R-:W-:Y:S01]  /*12c40*/  PRMT R10, R10, 0x9910, RZ ;  /* 0x000099100a0a7816 */ /* 0x000fe200000000ff */
[----:B------:R-:W-:Y:S01]  /*12c50*/  BSSY B1, `(.L_x_244) ;  /* 0x0000327000017945 */ /* 0x000fe20003800000 */
[----:B------:R-:W-:Y:S02]  /*12c60*/  IMAD.MOV.U32 R0, RZ, RZ, R204 ;  /* 0x000000ffff007224 */ /* 0x000fe400078e00cc */
[----:B------:R-:W-:-:S13]  /*12c70*/  ISETP.NE.AND P0, PT, R10, RZ, PT ;  /* 0x000000ff0a00720c */ /* 0x000fda0003f05270 */
[----:B------:R-:W-:Y:S05]  /*12c80*/  @!P0 BRA `(.L_x_245) ;  /* 0x0000264000008947 */ /* 0x000fea0003800000 */
[----:B------:R-:W-:Y:S01]  /*12c90*/  SHF.R.S32.HI R3, RZ, 0x1f, R210 ;  /* 0x0000001fff037819 */ /* 0x000fe200000114d2 */
[----:B------:R-:W-:Y:S01]  /*12ca0*/  WARPSYNC 0xffffffff ;  /* 0xffffffff00007948 */ /* 0x000fe20003800000 */
[----:B------:R-:W-:Y:S01]  /*12cb0*/  BAR.SYNC.DEFER_BLOCKING 0x1, 0x100 ;  /* 0x0044000000007b1d */ /* 0x000fe20000010000 */
[----:B------:R-:W-:Y:S01]  /*12cc0*/  LOP3.LUT R12, R222, R224, RZ, 0xfc, !PT ;  /* 0x000000e0de0c7212 */ /* 0x000fe200078efcff */
[----:B------:R-:W-:Y:S01]  /*12cd0*/  IMAD.MOV.U32 R14, RZ, RZ, c[0x0][0x388] ;  /* 0x0000e200ff0e7624 */ /* 0x000fe200078e00ff */
[----:B------:R-:W-:Y:S02]  /*12ce0*/  LEA.HI R3, R3, R210, RZ, 0x5 ;  /* 0x000000d203037211 */ /* 0x000fe400078f28ff */
[----:B------:R-:W-:Y:S02]  /*12cf0*/  F2FP.BF16.PACK_AB R13, R129, R128 ;  /* 0x00000080810d723e */ /* 0x000fe400000010ff */
[----:B------:R-:W-:Y:S02]  /*12d00*/  SHF.R.S32.HI R3, RZ, 0x5, R3 ;  /* 0x00000005ff037819 */ /* 0x000fe40000011403 */
[----:B------:R-:W-:-:S02]  /*12d10*/  F2FP.BF16.PACK_AB R10, R125, R124 ;  /* 0x0000007c7d0a723e */ /* 0x000fc400000010ff */
[----:B------:R-:W-:Y:S01]  /*12d20*/  ISETP.NE.U32.AND P0, PT, RZ, c[0x0][0x508], PT ;  /* 0x00014200ff007a0c */ /* 0x000fe20003f05070 */
[----:B------:R-:W-:Y:S01]  /*12d30*/  IMAD.SHL.U32 R3, R3, 0x400, RZ ;  /* 0x0000040003037824 */ /* 0x000fe200078e00ff */
[----:B------:R-:W-:Y:S02]  /*12d40*/  ISETP.NE.U32.AND P2, PT, RZ, c[0x0][0x500], PT ;  /* 0x00014000ff007a0c */ /* 0x000fe40003f45070 */
[----:B------:R-:W-:Y:S01]  /*12d50*/  ISETP.NE.AND.EX P1, PT, RZ, c[0x0][0x50c], PT, P0 ;  /* 0x00014300ff007a0c */ /* 0x000fe20003f25300 */
[----:B------:R-:W-:Y:S01]  /*12d60*/  IMAD R3, R223, 0x2, R3 ;  /* 0x00000002df037824 */ /* 0x000fe200078e0203 */
[----:B------:R-:W-:-:S03]  /*12d70*/  ISETP.NE.AND.EX P2, PT, RZ, c[0x0][0x504], PT, P2 ;  /* 0x00014100ff007a0c */ /* 0x000fc60003f45320 */
[----:B------:R-:W-:Y:S01]  /*12d80*/  IMAD.IADD R12, R3, 0x1, R12 ;  /* 0x00000001030c7824 */ /* 0x000fe200078e020c */
[----:B------:R-:W-:-:S04]  /*12d90*/  F2FP.BF16.PACK_AB R3, R131, R130 ;  /* 0x000000828303723e */ /* 0x000fc800000010ff */
[----:B------:R-:W-:-:S03]  /*12da0*/  LEA R12, R12, 0x80, 0x1 ;  /* 0x000000800c0c7811 */ /* 0x000fc600078e08ff */
[----:B------:R-:W-:Y:S02]  /*12db0*/  @P1 LEA R18, P0, R240, c[0x0][0x508], 0x2 ;  /* 0x00014200f0121a11 */ /* 0x000fe400078010ff */
[----:B------:R1:W-:Y:S04]  /*12dc0*/  STS [R12], R13 ;  /* 0x0000000d0c007388 */ /* 0x0003e80000000800 */
[----:B------:R3:W-:Y:S04]  /*12dd0*/  STS [R12+0x400], R3 ;  /* 0x000400030c007388 */ /* 0x0007e80000000800 */
[----:B------:R4:W-:Y:S01]  /*12de0*/  STS [R228], R10 ;  /* 0x0000000ae4007388 */ /* 0x0009e20000000800 */
[----:B-1----:R-:W-:-:S02]  /*12df0*/  F2FP.BF16.PACK_AB R13, R127, R126 ;  /* 0x0000007e7f0d723e */ /* 0x002fc400000010ff */
        /* <DEDUP_REMOVED lines=66> */
[----:B------:R-:W-:Y:S02]  /*13220*/  F2FP.BF16.PACK_AB R12, R101, R100 ;  /* 0x00000064650c723e */ /* 0x000fe400000010ff */
[----:B---3--:R-:W-:Y:S01]  /*13230*/  F2FP.BF16.PACK_AB R3, R123, R122 ;  /* 0x0000007a7b03723e */ /* 0x008fe200000010ff */
[----:B------:R1:W-:Y:S01]  /*13240*/  STS [R236+0x8000], R13 ;  /* 0x0080000dec007388 */ /* 0x0003e20000000800 */
[----:B----4-:R-:W-:-:S03]  /*13250*/  F2FP.BF16.PACK_AB R10, R103, R102 ;  /* 0x00000066670a723e */ /* 0x010fc600000010ff */
[----:B------:R3:W-:Y:S04]  /*13260*/  STS [R236+0x8400], R3 ;  /* 0x00840003ec007388 */ /* 0x0007e80000000800 */
[----:B------:R4:W-:Y:S04]  /*13270*/  STS [R239+0x8000], R12 ;  /* 0x0080000cef007388 */ /* 0x0009e80000000800 */
[----:B------:R2:W-:Y:S01]  /*13280*/  STS [R239+0x8400], R10 ;  /* 0x0084000aef007388 */ /* 0x0005e20000000800 */
[----:B-1----:R-:W-:Y:S02]  /*13290*/  F2FP.BF16.PACK_AB R13, R107, R106 ;  /* 0x0000006a6b0d723e */ /* 0x002fe400000010ff */
[----:B---3--:R-:W-:-:S03]  /*132a0*/  F2FP.BF16.PACK_AB R3, R105, R104 ;  /* 0x000000686903723e */ /* 0x008fc600000010ff */
[----:B------:R1:W-:Y:S01]  /*132b0*/  STS [R235+0x8400], R13 ;  /* 0x0084000deb007388 */ /* 0x0003e20000000800 */
[----:B----4-:R-:W-:-:S03]  /*132c0*/  F2FP.BF16.PACK_AB R12, R111, R110 ;  /* 0x0000006e6f0c723e */ /* 0x010fc600000010ff */
[----:B------:R3:W-:Y:S01]  /*132d0*/  STS [R235+0x8000], R3 ;  /* 0x00800003eb007388 */ /* 0x0007e20000000800 */
[----:B--2---:R-:W-:-:S03]  /*132e0*/  F2FP.BF16.PACK_AB R10, R109, R108 ;  /* 0x0000006c6d0a723e */ /* 0x004fc600000010ff */
[----:B------:R2:W-:Y:S04]  /*132f0*/  STS [R238+0x8400], R12 ;  /* 0x0084000cee007388 */ /* 0x0005e80000000800 */
[----:B------:R4:W-:Y:S01]  /*13300*/  STS [R238+0x8000], R10 ;  /* 0x0080000aee007388 */ /* 0x0009e20000000800 */
[----:B-1----:R-:W-:Y:S02]  /*13310*/  F2FP.BF16.PACK_AB R13, R115, R114 ;  /* 0x00000072730d723e */ /* 0x002fe400000010ff */
[----:B---3--:R-:W-:Y:S01]  /*13320*/  F2FP.BF16.PACK_AB R3, R117, R116 ;  /* 0x000000747503723e */ /* 0x008fe200000010ff */
[----:B--2---:R-:W-:-:S04]  /*13330*/  IMAD.MOV.U32 R12, RZ, RZ, 0x4 ;  /* 0x00000004ff0c7424 */ /* 0x004fc800078e00ff */
[----:B------:R1:W-:Y:S01]  /*13340*/  STS [R237+0x8000], R3 ;  /* 0x00800003ed007388 */ /* 0x0003e20000000800 */
[----:B----4-:R-:W-:Y:S01]  /*13350*/  F2FP.BF16.PACK_AB R10, R119, R118 ;  /* 0x00000076770a723e */ /* 0x010fe200000010ff */
[----:B------:R-:W-:-:S04]  /*13360*/  IMAD.WIDE R16, R240, R12, c[0x0][0x500] ;  /* 0x00014000f0107625 */ /* 0x000fc800078e020c */
[----:B------:R2:W-:Y:S04]  /*13370*/  STS [R237+0x8400], R10 ;  /* 0x0084000aed007388 */ /* 0x0005e80000000800 */
[----:B------:R-:W-:Y:S01]  /*13380*/  STS [R242+0x8400], R13 ;  /* 0x0084000df2007388 */ /* 0x000fe20000000800 */
[----:B-1----:R-:W-:-:S05]  /*13390*/  F2FP.BF16.PACK_AB R3, R113, R112 ;  /* 0x000000707103723e */ /* 0x002fca00000010ff */
[----:B------:R1:W-:Y:S01]  /*133a0*/  STS [R242+0x8000], R3 ;  /* 0x00800003f2007388 */ /* 0x0003e20000000800 */
[----:B--2---:R-:W-:-:S04]  /*133b0*/  SHF.R.S32.HI R10, RZ, 0x1f, R240 ;  /* 0x0000001fff0a7819 */ /* 0x004fc800000114f0 */
[----:B------:R-:W-:Y:S01]  /*133c0*/  @P1 LEA.HI.X R19, R240, c[0x0][0x50c], R10, 0x2, P0 ;  /* 0x00014300f0131a11 */ /* 0x000fe200000f140a */
[----:B------:R-:W-:Y:S01]  /*133d0*/  BAR.SYNC.DEFER_BLOCKING 0x1, 0x100 ;  /* 0x0044000000007b1d */ /* 0x000fe20000010000 */
[----:B-1----:R-:W-:-:S05]  /*133e0*/  IMAD.MOV.U32 R3, RZ, RZ, RZ ;  /* 0x000000ffff037224 */ /* 0x002fca00078e00ff */
[----:B------:R1:W5:Y:S04]  /*133f0*/  @P1 LDG.E R14, [R18.64] ;  /* 0x00000006120e1981 */ /* 0x000368000c1e1900 */
[----:B------:R1:W5:Y:S01]  /*13400*/  @P2 LDG.E R3, [R16.64] ;  /* 0x0000000610032981 */ /* 0x000362000c1e1900 */
[----:B------:R-:W-:-:S04]  /*13410*/  ISETP.NE.AND P0, PT, R206, RZ, PT ;  /* 0x000000ffce00720c */ /* 0x000fc80003f05270 */
[----:B------:R-:W-:Y:S01]  /*13420*/  SEL R206, R206, c[0x0][0x3d4], P0 ;  /* 0x0000f500cece7a07 */ /* 0x000fe20000000000 */
[----:B------:R-:W-:Y:S05]  /*13430*/  @P1 BRA `(.L_x_246) ;  /* 0x0000004000001947 */ /* 0x000fea0003800000 */
[----:B------:R-:W-:Y:S05]  /*13440*/  @!P2 BRA `(.L_x_246) ;  /* 0x000000300000a947 */ /* 0x000fea0003800000 */
[----:B-----5:R2:W3:Y:S04]  /*13450*/  LDG.E R14, [R16.64] ;  /* 0x00000006100e7981 */ /* 0x0204e8000c1e1900 */
[----:B-12---:R-:W3:Y:S02]  /*13460*/  LDG.E R16, [R16.64+0x4] ;  /* 0x0000040610107981 */ /* 0x006ee4000c1e1900 */
[----:B---3--:R-:W-:Y:S02]  /*13470*/  IADD3 R14, -R14, R16, RZ ;  /* 0x000000100e0e7210 */ /* 0x008fe40007ffe1ff */
.L_x_246:
[----:B------:R-:W-:Y:S01]  /*13480*/  IMAD.MOV.U32 R28, RZ, RZ, 0x368 ;  /* 0x00000368ff1c7424 */ /* 0x000fe200078e00ff */
[----:B------:R-:W-:Y:S01]  /*13490*/  ISETP.GT.AND P2, PT, R206, 0x1, PT ;  /* 0x00000001ce00780c */ /* 0x000fe20003f44270 */
[----:B------:R-:W-:Y:S01]  /*134a0*/  IMAD.MOV.U32 R13, RZ, RZ, c[0x0][0x4e8] ;  /* 0x00013a00ff0d7624 */ /* 0x000fe200078e00ff */
[----:B------:R-:W-:Y:S01]  /*134b0*/  LEA.HI R12, R223, R223, RZ, 0x1 ;  /* 0x000000dfdf0c7211 */ /* 0x000fe200078f08ff */
[----:B-----5:R-:W-:Y:S01]  /*134c0*/  IMAD R14, R14, c[0x0][0x4e8], RZ ;  /* 0x00013a000e0e7a24 */ /* 0x020fe200078e02ff */
[----:B------:R-:W-:-:S02]  /*134d0*/  SEL R28, R28, 0x328, P2 ;  /* 0x000003281c1c7807 */ /* 0x000fc40001000000 */
[----:B------:R-:W-:Y:S02]  /*134e0*/  ISETP.NE.U32.AND P0, PT, RZ, c[0x0][0x500], PT ;  /* 0x00014000ff007a0c */ /* 0x000fe40003f05070 */
[----:B-1----:R-:W1:Y:S01]  /*134f0*/  LDC.64 R16, c[0x0][R28+0x170] ;  /* 0x00005c001c107b82 */ /* 0x002e620000000a00 */
[----:B------:R-:W-:Y:S02]  /*13500*/  LOP3.LUT R12, R12, 0x1ffffffe, RZ, 0xc0, !PT ;  /* 0x1ffffffe0c0c7812 */ /* 0x000fe400078ec0ff */
[----:B------:R-:W-:Y:S02]  /*13510*/  ISETP.NE.AND.EX P0, PT, RZ, c[0x0][0x504], PT, P0 ;  /* 0x00014100ff007a0c */ /* 0x000fe40003f05300 */
[----:B------:R-:W-:Y:S01]  /*13520*/  ISETP.NE.AND P3, PT, R13, 0x1, PT ;  /* 0x000000010d00780c */ /* 0x000fe20003f65270 */
[----:B------:R-:W-:Y:S01]  /*13530*/  IMAD.IADD R12, R223, 0x1, -R12 ;  /* 0x00000001df0c7824 */ /* 0x000fe200078e0a0c */
[----:B------:R-:W-:Y:S01]  /*13540*/  SEL R240, R240, RZ, !P0 ;  /* 0x000000fff0f07207 */ /* 0x000fe20004000000 */
[----:B------:R-:W2:Y:S01]  /*13550*/  LDC.64 R24, c[0x0][R28+0x168] ;  /* 0x00005a001c187b82 */ /* 0x000ea20000000a00 */
[----:B------:R-:W-:Y:S01]  /*13560*/  SEL R15, R10, RZ, !P0 ;  /* 0x000000ff0a0f7207 */ /* 0x000fe20004000000 */
[----:B------:R-:W-:Y:S01]  /*13570*/  IMAD R12, R12, 0x8, R218 ;  /* 0x000000080c0c7824 */ /* 0x000fe200078e02da */
[----:B------:R-:W-:-:S03]  /*13580*/  SEL R19, R244, RZ, P2 ;  /* 0x000000fff4137207 */ /* 0x000fc60001000000 */
[----:B------:R-:W-:Y:S02]  /*13590*/  IMAD R10, R205, 0x80, R12 ;  /* 0x00000080cd0a7824 */ /* 0x000fe400078e020c */
[----:B------:R-:W3:Y:S02]  /*135a0*/  LDC.64 R22, c[0x0][R28+0x178] ;  /* 0x00005e001c167b82 */ /* 0x000ee40000000a00 */
[----:B------:R-:W-:-:S04]  /*135b0*/  @P3 IMAD.HI.U32 R12, R10, c[0x0][0x4ec], RZ ;  /* 0x00013b000a0c3a27 */ /* 0x000fc800078e00ff */
[----:B------:R-:W-:Y:S01]  /*135c0*/  IMAD.MOV.U32 R18, RZ, RZ, R10 ;  /* 0x000000ffff127224 */ /* 0x000fe200078e000a */
[----:B------:R-:W-:Y:S01]  /*135d0*/  @P3 SHF.R.U32.HI R18, RZ, c[0x0][0x4f0], R12 ;  /* 0x00013c00ff123a19 */ /* 0x000fe2000001160c */
[----:B------:R-:W4:Y:S01]  /*135e0*/  LDC.64 R20, c[0x0][R28+0x160] ;  /* 0x000058001c147b82 */ /* 0x000f220000000a00 */
[----:B------:R-:W-:Y:S01]  /*135f0*/  SHF.R.S32.HI R12, RZ, 0x1f, R3 ;  /* 0x0000001fff0c7819 */ /* 0x000fe20000011403 */
[----:B-1----:R-:W-:-:S04]  /*13600*/  IMAD R13, R17, R240, RZ ;  /* 0x000000f0110d7224 */ /* 0x002fc800078e02ff */
[C---:B------:R-:W-:Y:S02]  /*13610*/  IMAD R13, R16.reuse, R15, R13 ;  /* 0x0000000f100d7224 */ /* 0x040fe400078e020d */
[----:B------:R-:W-:-:S04]  /*13620*/  IMAD.WIDE.U32 R16, R16, R240, RZ ;  /* 0x000000f010107225 */ /* 0x000fc800078e00ff */
[----:B--2---:R-:W-:-:S04]  /*13630*/  IMAD.WIDE.U32 R26, R24, R241, RZ ;  /* 0x000000f1181a7225 */ /* 0x004fc800078e00ff */
[----:B------:R-:W-:Y:S02]  /*13640*/  IMAD R15, R25, R241, RZ ;  /* 0x000000f1190f7224 */ /* 0x000fe400078e02ff */
[----:B------:R-:W-:Y:S01]  /*13650*/  IMAD.IADD R13, R17, 0x1, R13 ;  /* 0x00000001110d7824 */ /* 0x000fe200078e020d */
[----:B------:R-:W-:Y:S01]  /*13660*/  IADD3 R17, P1, P0, R16, R26, R3 ;  /* 0x0000001a10117210 */ /* 0x000fe2000783e003 */
[----:B------:R-:W-:Y:S02]  /*13670*/  IMAD.IADD R15, R27, 0x1, R15 ;  /* 0x000000011b0f7824 */ /* 0x000fe400078e020f */
[-C--:B---3--:R-:W-:Y:S02]  /*13680*/  IMAD R16, R23, R19.reuse, RZ ;  /* 0x0000001317107224 */ /* 0x088fe400078e02ff */
        /* <DEDUP_REMOVED lines=8> */
[----:B----4-:R-:W-:Y:S01]  /*13710*/  IMAD R15, R21, R13, RZ ;  /* 0x0000000d150f7224 */ /* 0x010fe200078e02ff */
[----:B------:R-:W-:-:S03]  /*13720*/  SHF.R.S32.HI R16, RZ, 0x1f, R13 ;  /* 0x0000001fff107819 */ /* 0x000fc6000001140d */
[----:B------:R-:W-:-:S04]  /*13730*/  IMAD.WIDE.U32 R22, R20, R13, R22 ;  /* 0x0000000d14167225 */ /* 0x000fc800078e0016 */
[----:B------:R-:W-:Y:S02]  /*13740*/  IMAD.MOV.U32 R13, RZ, RZ, c[0x0][0x4a8] ;  /* 0x00012a00ff0d7624 */ /* 0x000fe400078e00ff */
[----:B------:R-:W-:Y:S02]  /*13750*/  IMAD R16, R20, R16, R15 ;  /* 0x0000001014107224 */ /* 0x000fe400078e020f */
[----:B------:R-:W-:Y:S01]  /*13760*/  IMAD.MOV.U32 R15, RZ, RZ, c[0x0][0x4ac] ;  /* 0x00012b00ff0f7624 */ /* 0x000fe200078e00ff */
[----:B------:R-:W-:Y:S01]  /*13770*/  SEL R13, R13, c[0x0][0x450], P2 ;  /* 0x000114000d0d7a07 */ /* 0x000fe20001000000 */
[----:B------:R-:W-:-:S03]  /*13780*/  IMAD.IADD R16, R23, 0x1, R16 ;  /* 0x0000000117107824 */ /* 0x000fc600078e0210 */
[----:B------:R-:W-:Y:S02]  /*13790*/  SEL R15, R15, c[0x0][0x454], P2 ;  /* 0x000115000f0f7a07 */ /* 0x000fe40001000000 */
[----:B------:R-:W-:-:S04]  /*137a0*/  LEA R13, P0, R22, R13, 0x2 ;  /* 0x0000000d160d7211 */ /* 0x000fc800078010ff */
[----:B------:R-:W-:Y:S01]  /*137b0*/  LEA.HI.X R15, R22, R15, R16, 0x2, P0 ;  /* 0x0000000f160f7211 */ /* 0x000fe200000f1410 */
[----:B------:R-:W-:Y:S01]  /*137c0*/  SHFL.IDX PT, R18, R13, 0x1, 0x1c1f ;  /* 0x003c1f000d127f89 */ /* 0x000fe200000e0000 */
[----:B------:R-:W-:-:S03]  /*137d0*/  LOP3.LUT P0, RZ, R219, 0x3, RZ, 0xc0, !PT ;  /* 0x00000003dbff7812 */ /* 0x000fc6000780c0ff */
[----:B------:R1:W-:Y:S04]  /*137e0*/  SHFL.IDX PT, R16, R13, RZ, 0x1c1f ;  /* 0x001c1fff0d107589 */ /* 0x0003e800000e0000 */
[----:B------:R-:W2:Y:S04]  /*137f0*/  SHFL.IDX PT, R17, R15, RZ, 0x1c1f ;  /* 0x001c1fff0f117589 */ /* 0x000ea800000e0000 */
[----:B------:R3:W4:Y:S01]  /*13800*/  SHFL.IDX PT, R19, R15, 0x1, 0x1c1f ;  /* 0x003c1f000f137f89 */ /* 0x00072200000e0000 */
[----:B-1----:R-:W-:-:S05]  /*13810*/  IMAD R13, R205, 0x80, R218 ;  /* 0x00000080cd0d7824 */ /* 0x002fca00078e02da */
[C---:B------:R-:W-:Y:S02]  /*13820*/  ISETP.GE.OR P1, PT, R13.reuse, R14, P0 ;  /* 0x0000000e0d00720c */ /* 0x040fe40000726670 */
[----:B---3--:R-:W-:-:S04]  /*13830*/  IADD3 R15, R13, 0x8, RZ ;  /* 0x000000080d0f7810 */ /* 0x008fc80007ffe0ff */
[----:B------:R-:W-:-:S07]  /*13840*/  ISETP.GE.OR P0, PT, R15, R14, P0 ;  /* 0x0000000e0f00720c */ /* 0x000fce0000706670 */
[----:B--2---:R1:W-:Y:S01]  /*13850*/  @!P1 ST.E [R16.64], R2 ;  /* 0x0000000210009985 */ /* 0x0043e2000c101906 */
[----:B------:R-:W-:-:S05]  /*13860*/  ISETP.GE.AND P1, PT, R15, R14, PT ;  /* 0x0000000e0f00720c */ /* 0x000fca0003f26270 */
[----:B----4-:R2:W-:Y:S01]  /*13870*/  @!P0 ST.E [R18.64], R11 ;  /* 0x0000000b12008985 */ /* 0x0105e2000c101906 */
[----:B------:R-:W-:Y:S02]  /*13880*/  ISETP.GE.AND P0, PT, R13, R14, PT ;  /* 0x0000000e0d00720c */ /* 0x000fe40003f06270 */
[----:B-1----:R-:W-:Y:S01]  /*13890*/  P2R R2, PR, RZ, 0x2 ;  /* 0x00000002ff027803 */ /* 0x002fe20000000000 */
[----:B------:R-:W-:Y:S05]  /*138a0*/  @P2 BRA `(.L_x_247) ;  /* 0x000007f000002947 */ /* 0x000fea0003800000 */
[----:B------:R-:W-:Y:S01]  /*138b0*/  IMAD R12, R12, c[0x0][0x3a0], RZ ;  /* 0x0000e8000c0c7a24 */ /* 0x000fe200078e02ff */
[----:B------:R-:W-:Y:S01]  /*138c0*/  LEA R2, R205, R221, 0x7 ;  /* 0x000000ddcd027211 */ /* 0x000fe200078e38ff */
[----:B------:R-:W-:Y:S01]  /*138d0*/  IMAD.WIDE.U32 R4, R3, c[0x0][0x3a0], RZ ;  /* 0x0000e80003047a25 */ /* 0x000fe200078e00ff */
[----:B------:R-:W-:Y:S01]  /*138e0*/  SHF.R.S32.HI R8, RZ, 0x1f, R240 ;  /* 0x0000001fff087819 */ /* 0x000fe200000114f0 */
[----:B------:R1:W3:Y:S01]  /*138f0*/  LDS.128 R56, [R217+0x80] ;  /* 0x00008000d9387984 */ /* 0x0002e20000000c00 */
[----:B------:R-:W-:Y:S01]  /*13900*/  LEA R205, R205, R226, 0x7 ;  /* 0x000000e2cdcd7211 */ /* 0x000fe200078e38ff */
[----:B------:R-:W-:Y:S01]  /*13910*/  IMAD R12, R3, c[0x0][0x3a4], R12 ;  /* 0x0000e900030c7a24 */ /* 0x000fe200078e020c */
[----:B------:R-:W-:Y:S01]  /*13920*/  MOV R3, R2 ;  /* 0x0000000200037202 */ /* 0x000fe20000000f00 */
[----:B------:R1:W4:Y:S01]  /*13930*/  LDS.128 R52, [R217+0x1080] ;  /* 0x00108000d9347984 */ /* 0x0003220000000c00 */
[----:B------:R-:W-:-:S02]  /*13940*/  IMAD R8, R8, c[0x0][0x3f0], RZ ;  /* 0x0000fc0008087a24 */ /* 0x000fc400078e02ff */
[----:B------:R-:W-:Y:S01]  /*13950*/  IADD3 R5, R5, R12, RZ ;  /* 0x0000000c05057210 */ /* 0x000fe20007ffe0ff */
[----:B------:R1:W2:Y:S01]  /*13960*/  LDS.128 R48, [R217+0x2080] ;  /* 0x00208000d9307984 */ /* 0x0002a20000000c00 */
[----:B------:R-:W-:-:S03]  /*13970*/  IMAD R8, R240, c[0x0][0x3f4], R8 ;  /* 0x0000fd00f0087a24 */ /* 0x000fc600078e0208 */
[C---:B------:R-:W-:Y:S01]  /*13980*/  IMAD.WIDE.U32 R6, R241.reuse, c[0x0][0x3e8], R4 ;  /* 0x0000fa00f1067a25 */ /* 0x040fe200078e0004 */
[----:B------:R1:W1:Y:S03]  /*13990*/  LDS.128 R44, [R217+0x3080] ;  /* 0x00308000d92c7984 */ /* 0x0002660000000c00 */
[----:B------:R-:W-:Y:S01]  /*139a0*/  @P3 IMAD.HI.U32 R4, R2, c[0x0][0x4ec], RZ ;  /* 0x00013b0002043a27 */ /* 0x000fe200078e00ff */
[----:B------:R1:W1:Y:S03]  /*139b0*/  LDS.128 R40, [R217+0x4080] ;  /* 0x00408000d9287984 */ /* 0x0002660000000c00 */
[----:B------:R-:W-:Y:S01]  /*139c0*/  IMAD R7, R241, c[0x0][0x3ec], R7 ;  /* 0x0000fb00f1077a24 */ /* 0x000fe200078e0207 */
[----:B------:R-:W-:Y:S01]  /*139d0*/  @P3 SHF.R.U32.HI R3, RZ, c[0x0][0x4f0], R4 ;  /* 0x00013c00ff033a19 */ /* 0x000fe20000011604 */
[----:B------:R1:W1:Y:S02]  /*139e0*/  LDS.128 R36, [R217+0x5080] ;  /* 0x00508000d9247984 */ /* 0x0002640000000c00 */
[----:B------:R-:W-:Y:S01]  /*139f0*/  IMAD.WIDE.U32 R12, R240, c[0x0][0x3f0], R6 ;  /* 0x0000fc00f00c7a25 */ /* 0x000fe200078e0006 */
[----:B------:R-:W-:Y:S01]  /*13a00*/  SHF.R.S32.HI R10, RZ, 0x1f, R3 ;  /* 0x0000001fff0a7819 */ /* 0x000fe20000011403 */
[----:B------:R1:W1:Y:S01]  /*13a10*/  LDS.128 R32, [R217+0x6080] ;  /* 0x00608000d9207984 */ /* 0x0002620000000c00 */
[----:B------:R-:W-:-:S02]  /*13a20*/  IADD3 R9, -R3, RZ, RZ ;  /* 0x000000ff03097210 */ /* 0x000fc40007ffe1ff */
[----:B------:R-:W-:Y:S01]  /*13a30*/  IADD3 R13, R13, R8, RZ ;  /* 0x000000080d0d7210 */ /* 0x000fe20007ffe0ff */
[----:B------:R1:W1:Y:S01]  /*13a40*/  LDS.128 R28, [R217+0x7080] ;  /* 0x00708000d91c7984 */ /* 0x0002620000000c00 */
[----:B------:R-:W-:Y:S02]  /*13a50*/  IMAD R10, R10, c[0x0][0x3e0], RZ ;  /* 0x0000f8000a0a7a24 */ /* 0x000fe400078e02ff */
[----:B------:R-:W-:Y:S01]  /*13a60*/  IMAD R9, R9, c[0x0][0x4e8], R2 ;  /* 0x00013a0009097a24 */ /* 0x000fe200078e0202 */
[----:B------:R1:W1:Y:S01]  /*13a70*/  LDS.128 R24, [R217+0x8080] ;  /* 0x00808000d9187984 */ /* 0x0002620000000c00 */
[C---:B------:R-:W-:Y:S02]  /*13a80*/  IMAD R10, R3.reuse, c[0x0][0x3e4], R10 ;  /* 0x0000f900030a7a24 */ /* 0x040fe400078e020a */
[----:B------:R-:W-:Y:S01]  /*13a90*/  IMAD.WIDE.U32 R12, R3, c[0x0][0x3e0], R12 ;  /* 0x0000f800030c7a25 */ /* 0x000fe200078e000c */
[----:B------:R1:W1:Y:S01]  /*13aa0*/  LDS.128 R20, [R217+0x9080] ;  /* 0x00908000d9147984 */ /* 0x0002620000000c00 */
[----:B------:R-:W-:-:S03]  /*13ab0*/  SHF.R.S32.HI R2, RZ, 0x1f, R9 ;  /* 0x0000001fff027819 */ /* 0x000fc60000011409 */
[----:B--2---:R2:W1:Y:S01]  /*13ac0*/  LDS.128 R16, [R217+0xa080] ;  /* 0x00a08000d9107984 */ /* 0x0044620000000c00 */
[----:B------:R-:W-:Y:S01]  /*13ad0*/  IADD3 R11, R13, R10, RZ ;  /* 0x0000000a0d0b7210 */ /* 0x000fe20007ffe0ff */
[----:B------:R-:W-:Y:S01]  /*13ae0*/  IMAD R2, R2, c[0x0][0x3d8], RZ ;  /* 0x0000f60002027a24 */ /* 0x000fe200078e02ff */
[----:B------:R-:W-:Y:S01]  /*13af0*/  MOV R10, R12 ;  /* 0x0000000c000a7202 */ /* 0x000fe20000000f00 */
[----:B------:R2:W1:Y:S04]  /*13b00*/  LDS.128 R4, [R217+0xb080] ;  /* 0x00b08000d9047984 */ /* 0x0004680000000c00 */
[----:B------:R-:W-:-:S04]  /*13b10*/  IMAD.WIDE.U32 R10, R9, c[0x0][0x3d8], R10 ;  /* 0x0000f600090a7a25 */ /* 0x000fc800078e000a */
[----:B------:R-:W-:Y:S01]  /*13b20*/  IMAD R9, R9, c[0x0][0x3dc], R2 ;  /* 0x0000f70009097a24 */ /* 0x000fe200078e0202 */
[----:B------:R-:W-:-:S04]  /*13b30*/  LEA R8, P0, R10, c[0x0][0x380], 0x1 ;  /* 0x0000e0000a087a11 */ /* 0x000fc800078008ff */
[----:B------:R-:W-:-:S04]  /*13b40*/  IADD3 R2, R11, R9, RZ ;  /* 0x000000090b027210 */ /* 0x000fc80007ffe0ff */
[----:B------:R-:W-:Y:S01]  /*13b50*/  LEA.HI.X R2, R10, c[0x0][0x384], R2, 0x1, P0 ;  /* 0x0000e1000a027a11 */ /* 0x000fe200000f0c02 */
[----:B------:R-:W-:Y:S05]  /*13b60*/  BRA.DIV ~URZ, `(.L_x_248) ;  /* 0x000036f27f007947 */ /* 0x000fea000b800000 */
[----:B---34-:R3:W4:Y:S02]  /*13b70*/  SHFL.IDX PT, R61, R2, RZ, 0x181f ;  /* 0x00181fff023d7589 */ /* 0x01872400000e0000 */
.L_x_311:
[----:B------:R-:W-:Y:S05]  /*13b80*/  BRA.DIV ~URZ, `(.L_x_249) ;  /* 0x000037427f007947 */ /* 0x000fea000b800000 */
[----:B------:R2:W3:Y:S02]  /*13b90*/  SHFL.IDX PT, R3, R8, RZ, 0x181f ;  /* 0x00181fff08037589 */ /* 0x0004e400000e0000 */
.L_x_312:
[----:B------:R-:W-:Y:S01]  /*13ba0*/  ISETP.GE.AND P0, PT, R205, R14, PT ;  /* 0x0000000ecd00720c */ /* 0x000fe20003f06270 */
[----:B------:R-:W-:Y:S01]  /*13bb0*/  BSSY B0, `(.L_x_250) ;  /* 0x0000011000007945 */ /* 0x000fe20003800000 */
[----:B------:R-:W-:Y:S02]  /*13bc0*/  SHF.R.S32.HI R60, RZ, 0x1f, R211 ;  /* 0x0000001fff3c7819 */ /* 0x000fe400000114d3 */
[----:B------:R-:W-:Y:S02]  /*13bd0*/  SHF.R.S32.HI R15, RZ, 0x1f, R212 ;  /* 0x0000001fff0f7819 */ /* 0x000fe400000114d4 */
[----:B------:R-:W-:-:S07]  /*13be0*/  SHF.R.S32.HI R9, RZ, 0x1f, R246 ;  /* 0x0000001fff097819 */ /* 0x000fce00000114f6 */
[----:B------:R-:W-:Y:S05]  /*13bf0*/  @P0 BRA `(.L_x_251) ;  /* 0x000000c000000947 */ /* 0x000fea0003800000 */
[----:B------:R-:W-:Y:S02]  /*13c00*/  ISETP.GE.AND P2, PT, R246, c[0x0][0x3c8], PT ;  /* 0x0000f200f6007a0c */ /* 0x000fe40003f46270 */
[----:B------:R-:W-:Y:S02]  /*13c10*/  ISETP.GE.AND P1, PT, R212, c[0x0][0x3c8], PT ;  /* 0x0000f200d4007a0c */ /* 0x000fe40003f26270 */
[----:B------:R-:W-:-:S09]  /*13c20*/  ISETP.GE.AND P0, PT, R211, c[0x0][0x3c8], PT ;  /* 0x0000f200d3007a0c */ /* 0x000fd20003f06270 */
[-C--:B---3--:R-:W-:Y:S02]  /*13c30*/  @!P2 LEA R12, P5, R246, R3.reuse, 0x1 ;  /* 0x00000003f60ca211 */ /* 0x088fe400078a08ff */
[-C--:B------:R-:W-:Y:S02]  /*13c40*/  @!P1 LEA R10, P4, R212, R3.reuse, 0x1 ;  /* 0x00000003d40a9211 */ /* 0x080fe400078808ff */
[C---:B------:R-:W-:Y:S02]  /*13c50*/  @!P0 LEA R62, P3, R211.reuse, R3, 0x1 ;  /* 0x00000003d33e8211 */ /* 0x040fe400078608ff */
[-C--:B----4-:R-:W-:Y:S02]  /*13c60*/  @!P2 LEA.HI.X R13, R246, R61.reuse, R9, 0x1, P5 ;  /* 0x0000003df60da211 */ /* 0x090fe400028f0c09 */
[-C--:B------:R-:W-:Y:S02]  /*13c70*/  @!P1 LEA.HI.X R11, R212, R61.reuse, R15, 0x1, P4 ;  /* 0x0000003dd40b9211 */ /* 0x080fe400020f0c0f */
[----:B------:R-:W-:Y:S01]  /*13c80*/  @!P0 LEA.HI.X R63, R211, R61, R60, 0x1, P3 ;  /* 0x0000003dd33f8211 */ /* 0x000fe200018f0c3c */
[----:B------:R3:W-:Y:S04]  /*13c90*/  @!P2 ST.E.128 [R12.64], R56 ;  /* 0x000000380c00a985 */ /* 0x0007e8000c101d06 */
[----:B-1----:R3:W-:Y:S04]  /*13ca0*/  @!P1 ST.E.128 [R10.64], R40 ;  /* 0x000000280a009985 */ /* 0x0027e8000c101d06 */
[----:B------:R3:W-:Y:S02]  /*13cb0*/  @!P0 ST.E.128 [R62.64], R24 ;  /* 0x000000183e008985 */ /* 0x0007e4000c101d06 */
.L_x_251:
[----:B------:R-:W-:Y:S05]  /*13cc0*/  BSYNC B0 ;  /* 0x0000000000007941 */ /* 0x000fea0003800000 */
.L_x_250:
[----:B------:R-:W-:Y:S05]  /*13cd0*/  BRA.DIV ~URZ, `(.L_x_252) ;  /* 0x000036627f007947 */ /* 0x000fea000b800000 */
[----:B-1-3--:R1:W3:Y:S04]  /*13ce0*/  SHFL.IDX PT, R24, R2, 0x1, 0x181f ;  /* 0x00381f0002187f89 */ /* 0x00a2e800000e0000 */
[----:B------:R1:W2:Y:S02]  /*13cf0*/  SHFL.IDX PT, R10, R8, 0x1, 0x181f ;  /* 0x00381f00080a7f89 */ /* 0x0002a400000e0000 */
.L_x_313:
        /* <DEDUP_REMOVED lines=8> */
[-C--:B------:R-:W-:Y:S02]  /*13d80*/  @!P1 LEA R12, P4, R212, R10.reuse, 0x1 ;  /* 0x0000000ad40c9211 */ /* 0x080fe400078808ff */
[C---:B------:R-:W-:Y:S02]  /*13d90*/  @!P0 LEA R10, P3, R211.reuse, R10, 0x1 ;  /* 0x0000000ad30a8211 */ /* 0x040fe400078608ff */
[-C--:B---3--:R-:W-:Y:S02]  /*13da0*/  @!P2 LEA.HI.X R27, R246, R24.reuse, R9, 0x1, P5 ;  /* 0x00000018f61ba211 */ /* 0x088fe400028f0c09 */
[-C--:B------:R-:W-:Y:S02]  /*13db0*/  @!P1 LEA.HI.X R13, R212, R24.reuse, R15, 0x1, P4 ;  /* 0x00000018d40d9211 */ /* 0x080fe400020f0c0f */
[----:B------:R-:W-:Y:S01]  /*13dc0*/  @!P0 LEA.HI.X R11, R211, R24, R60, 0x1, P3 ;  /* 0x00000018d30b8211 */ /* 0x000fe200018f0c3c */
[----:B------:R2:W-:Y:S04]  /*13dd0*/  @!P2 ST.E.128 [R26.64], R52 ;  /* 0x000000341a00a985 */ /* 0x0005e8000c101d06 */
[----:B------:R2:W-:Y:S04]  /*13de0*/  @!P1 ST.E.128 [R12.64], R36 ;  /* 0x000000240c009985 */ /* 0x0005e8000c101d06 */
[----:B------:R2:W-:Y:S02]  /*13df0*/  @!P0 ST.E.128 [R10.64], R20 ;  /* 0x000000140a008985 */ /* 0x0005e4000c101d06 */
.L_x_254:
[----:B------:R-:W-:Y:S05]  /*13e00*/  BSYNC B0 ;  /* 0x0000000000007941 */ /* 0x000fea0003800000 */
.L_x_253:
[----:B------:R-:W-:Y:S05]  /*13e10*/  BRA.DIV ~URZ, `(.L_x_255) ;  /* 0x000035e27f007947 */ /* 0x000fea000b800000 */
[----:B--2---:R2:W1:Y:S02]  /*13e20*/  SHFL.IDX PT, R20, R2, 0x2, 0x181f ;  /* 0x00581f0002147f89 */ /* 0x00446400000e0000 */
.L_x_314:
[----:B------:R-:W-:Y:S05]  /*13e30*/  BRA.DIV ~URZ, `(.L_x_256) ;  /* 0x000036327f007947 */ /* 0x000fea000b800000 */
[----:B------:R2:W4:Y:S02]  /*13e40*/  SHFL.IDX PT, R10, R8, 0x2, 0x181f ;  /* 0x00581f00080a7f89 */ /* 0x00052400000e0000 */
.L_x_315:
        /* <DEDUP_REMOVED lines=8> */
[-C--:B------:R-:W-:Y:S02]  /*13ed0*/  @!P1 LEA R12, P4, R212, R10.reuse, 0x1 ;  /* 0x0000000ad40c9211 */ /* 0x080fe400078808ff */
[C---:B------:R-:W-:Y:S02]  /*13ee0*/  @!P0 LEA R10, P3, R211.reuse, R10, 0x1 ;  /* 0x0000000ad30a8211 */ /* 0x040fe400078608ff */
[-C--:B-1----:R-:W-:Y:S02]  /*13ef0*/  @!P2 LEA.HI.X R23, R246, R20.reuse, R9, 0x1, P5 ;  /* 0x00000014f617a211 */ /* 0x082fe400028f0c09 */
[-C--:B------:R-:W-:Y:S02]  /*13f00*/  @!P1 LEA.HI.X R13, R212, R20.reuse, R15, 0x1, P4 ;  /* 0x00000014d40d9211 */ /* 0x080fe400020f0c0f */
[----:B------:R-:W-:Y:S01]  /*13f10*/  @!P0 LEA.HI.X R11, R211, R20, R60, 0x1, P3 ;  /* 0x00000014d30b8211 */ /* 0x000fe200018f0c3c */
[----:B------:R1:W-:Y:S04]  /*13f20*/  @!P2 ST.E.128 [R22.64], R48 ;  /* 0x000000301600a985 */ /* 0x0003e8000c101d06 */
[----:B------:R1:W-:Y:S04]  /*13f30*/  @!P1 ST.E.128 [R12.64], R32 ;  /* 0x000000200c009985 */ /* 0x0003e8000c101d06 */
[----:B------:R1:W-:Y:S02]  /*13f40*/  @!P0 ST.E.128 [R10.64], R16 ;  /* 0x000000100a008985 */ /* 0x0003e4000c101d06 */
.L_x_258:
[----:B------:R-:W-:Y:S05]  /*13f50*/  BSYNC B0 ;  /* 0x0000000000007941 */ /* 0x000fea0003800000 */
.L_x_257:
[----:B------:R-:W-:Y:S05]  /*13f60*/  BRA.DIV ~URZ, `(.L_x_259) ;  /* 0x000035627f007947 */ /* 0x000fea000b800000 */
[----:B-12---:R-:W1:Y:S04]  /*13f70*/  SHFL.IDX PT, R2, R2, 0x3, 0x181f ;  /* 0x00781f0002027f89 */ /* 0x006e6800000e0000 */
[----:B------:R-:W2:Y:S02]  /*13f80*/  SHFL.IDX PT, R8, R8, 0x3, 0x181f ;  /* 0x00781f0008087f89 */ /* 0x000ea400000e0000 */
.L_x_316:
[----:B------:R-:W-:-:S04]  /*13f90*/  IADD3 R205, R205, 0x60, RZ ;  /* 0x00000060cdcd7810 */ /* 0x000fc80007ffe0ff */
[----:B------:R-:W-:-:S13]  /*13fa0*/  ISETP.GE.AND P0, PT, R205, R14, PT ;  /* 0x0000000ecd00720c */ /* 0x000fda0003f06270 */
[----:B------:R-:W-:Y:S05]  /*13fb0*/  @P0 BRA `(.L_x_260) ;  /* 0x00001f0000000947 */ /* 0x000fea0003800000 */
[----:B------:R-:W-:Y:S02]  /*13fc0*/  ISETP.GE.AND P1, PT, R246, c[0x0][0x3c8], PT ;  /* 0x0000f200f6007a0c */ /* 0x000fe40003f26270 */
[----:B------:R-:W-:-:S11]  /*13fd0*/  ISETP.GE.AND P0, PT, R212, c[0x0][0x3c8], PT ;  /* 0x0000f200d4007a0c */ /* 0x000fd60003f06270 */
[-C--:B--2---:R-:W-:Y:S02]  /*13fe0*/  @!P1 LEA R12, P3, R246, R8.reuse, 0x1 ;  /* 0x00000008f60c9211 */ /* 0x084fe400078608ff */
[----:B----4-:R-:W-:Y:S02]  /*13ff0*/  @!P0 LEA R10, P2, R212, R8, 0x1 ;  /* 0x00000008d40a8211 */ /* 0x010fe400078408ff */
[-C--:B-1----:R-:W-:Y:S02]  /*14000*/  @!P1 LEA.HI.X R13, R246, R2.reuse, R9, 0x1, P3 ;  /* 0x00000002f60d9211 */ /* 0x082fe400018f0c09 */
[----:B------:R-:W-:-:S03]  /*14010*/  @!P0 LEA.HI.X R11, R212, R2, R15, 0x1, P2 ;  /* 0x00000002d40b8211 */ /* 0x000fc600010f0c0f */
[----:B------:R1:W-:Y:S04]  /*14020*/  @!P1 ST.E.128 [R12.64], R44 ;  /* 0x0000002c0c009985 */ /* 0x0003e8000c101d06 */
[----:B------:R1:W-:Y:S01]  /*14030*/  @!P0 ST.E.128 [R10.64], R28 ;  /* 0x0000001c0a008985 */ /* 0x0003e2000c101d06 */
[----:B------:R-:W-:-:S13]  /*14040*/  ISETP.GE.AND P0, PT, R211, c[0x0][0x3c8], PT ;  /* 0x0000f200d3007a0c */ /* 0x000fda0003f06270 */
[----:B------:R-:W-:Y:S05]  /*14050*/  @P0 BRA `(.L_x_260) ;  /* 0x00001e6000000947 */ /* 0x000fea0003800000 */
[----:B------:R-:W-:-:S04]  /*14060*/  LEA R8, P0, R211, R8, 0x1 ;  /* 0x00000008d3087211 */ /* 0x000fc800078008ff */
[----:B------:R-:W-:-:S05]  /*14070*/  LEA.HI.X R9, R211, R2, R60, 0x1, P0 ;  /* 0x00000002d3097211 */ /* 0x000fca00000f0c3c */
[----:B------:R2:W-:Y:S01]  /*14080*/  ST.E.128 [R8.64], R4 ;  /* 0x0000000408007985 */ /* 0x0005e2000c101d06 */
[----:B------:R-:W-:Y:S05]  /*14090*/  BRA `(.L_x_260) ;  /* 0x00001e2000007947 */ /* 0x000fea0003800000 */
.L_x_247:
[----:B------:R-:W-:Y:S02]  /*140a0*/  IMAD R12, R12, c[0x0][0x408], RZ ;  /* 0x000102000c0c7a24 */ /* 0x000fe400078e02ff */
[----:B------:R-:W-:-:S04]  /*140b0*/  IMAD.WIDE.U32 R14, R3, c[0x0][0x408], RZ ;  /* 0x00010200030e7a25 */ /* 0x000fc800078e00ff */
[----:B------:R-:W-:Y:S01]  /*140c0*/  IMAD R12, R3, c[0x0][0x40c], R12 ;  /* 0x00010300030c7a24 */ /* 0x000fe200078e020c */
[----:B------:R-:W-:Y:S01]  /*140d0*/  SHF.R.S32.HI R3, RZ, 0x1f, R240 ;  /* 0x0000001fff037819 */ /* 0x000fe200000114f0 */
[----:B--2---:R-:W-:-:S03]  /*140e0*/  @P3 IMAD.HI.U32 R11, R10, c[0x0][0x4ec], RZ ;  /* 0x00013b000a0b3a27 */ /* 0x004fc600078e00ff */
[----:B------:R-:W-:Y:S01]  /*140f0*/  IADD3 R13, R15, R12, RZ ;  /* 0x0000000c0f0d7210 */ /* 0x000fe20007ffe0ff */
[----:B------:R-:W-:Y:S01]  /*14100*/  IMAD R3, R3, c[0x0][0x440], RZ ;  /* 0x0001100003037a24 */ /* 0x000fe200078e02ff */
[----:B------:R-:W-:-:S03]  /*14110*/  MOV R12, R14 ;  /* 0x0000000e000c7202 */ /* 0x000fc60000000f00 */
        /* <DEDUP_REMOVED lines=25> */
[----:B------:R1:W2:Y:S02]  /*142b0*/  SHFL.IDX PT, R163, R161, RZ, 0x1c1f ;  /* 0x001c1fffa1a37589 */ /* 0x0002a400000e0000 */
.L_x_317:
[----:B------:R-:W-:Y:S05]  /*142c0*/  BRA.DIV ~URZ, `(.L_x_262) ;  /* 0x000033427f007947 */ /* 0x000fea000b800000 */
[----:B------:R3:W4:Y:S02]  /*142d0*/  SHFL.IDX PT, R3, R162, RZ, 0x1c1f ;  /* 0x001c1fffa2037589 */ /* 0x00072400000e0000 */
.L_x_318:
[----:B------:R-:W-:Y:S01]  /*142e0*/  SHF.R.S32.HI R160, RZ, 0x1f, R219 ;  /* 0x0000001fffa07819 */ /* 0x000fe200000114db */
[----:B------:R-:W-:Y:S03]  /*142f0*/  BSSY B0, `(.L_x_263) ;  /* 0x0000095000007945 */ /* 0x000fe60003800000 */
[----:B------:R-:W-:-:S04]  /*14300*/  LEA.HI R160, R160, R219, RZ, 0x2 ;  /* 0x000000dba0a07211 */ /* 0x000fc800078f10ff */
[----:B------:R-:W-:-:S05]  /*14310*/  LOP3.LUT R160, R160, 0x7ffffffc, RZ, 0xc0, !PT ;  /* 0x7ffffffca0a07812 */ /* 0x000fca00078ec0ff */
[----:B------:R-:W-:-:S04]  /*14320*/  IMAD.IADD R160, R219, 0x1, -R160 ;  /* 0x00000001dba07824 */ /* 0x000fc800078e0aa0 */
[----:B------:R-:W-:-:S05]  /*14330*/  IMAD.SHL.U32 R160, R160, 0x2, RZ ;  /* 0x00000002a0a07824 */ /* 0x000fca00078e00ff */
        /* <DEDUP_REMOVED lines=45> */
[----:B------:R-:W-:Y:S01]  /*14610*/  SHF.R.S32.HI R14, RZ, 0x1f, R64 ;  /* 0x0000001fff0e7819 */ /* 0x000fe20000011440 */
[----:B------:R-:W-:Y:S05]  /*14620*/  @P0 BRA `(.L_x_264) ;  /* 0x0000061000000947 */ /* 0x000fea0003800000 */
[----:B------:R-:W-:Y:S02]  /*14630*/  ISETP.GE.AND P1, PT, R160, c[0x0][0x3c8], PT ;  /* 0x0000f200a0007a0c */ /* 0x000fe40003f26270 */
[----:B------:R-:W-:Y:S02]  /*14640*/  ISETP.GE.AND P0, PT, R64, c[0x0][0x3c8], PT ;  /* 0x0000f20040007a0c */ /* 0x000fe40003f06270 */
[----:B------:R-:W-:-:S02]  /*14650*/  ISETP.GE.AND P3, PT, R63, c[0x0][0x3c8], PT ;  /* 0x0000f2003f007a0c */ /* 0x000fc40003f66270 */
[----:B------:R-:W-:Y:S02]  /*14660*/  ISETP.GE.AND P4, PT, R61, c[0x0][0x3c8], PT ;  /* 0x0000f2003d007a0c */ /* 0x000fe40003f86270 */
[----:B------:R-:W-:-:S05]  /*14670*/  ISETP.GE.AND P6, PT, R152, c[0x0][0x3c8], PT ;  /* 0x0000f20098007a0c */ /* 0x000fca0003fc6270 */
[----:B----4-:R-:W-:Y:S02]  /*14680*/  @!P1 IMAD.MOV.U32 R12, RZ, RZ, R3 ;  /* 0x000000ffff0c9224 */ /* 0x010fe400078e0003 */
[----:B--2---:R-:W-:Y:S01]  /*14690*/  @!P1 IMAD.MOV.U32 R13, RZ, RZ, R163 ;  /* 0x000000ffff0d9224 */ /* 0x004fe200078e00a3 */
[----:B------:R-:W-:-:S03]  /*146a0*/  @!P0 LEA R10, P2, R64, R3, 0x2 ;  /* 0x00000003400a8211 */ /* 0x000fc600078410ff */
[----:B------:R-:W-:Y:S01]  /*146b0*/  @!P1 IMAD.WIDE R12, R160, 0x4, R12 ;  /* 0x00000004a00c9825 */ /* 0x000fe200078e020c */
[----:B------:R-:W-:Y:S02]  /*146c0*/  @!P0 LEA.HI.X R11, R64, R163, R14, 0x2, P2 ;  /* 0x000000a3400b8211 */ /* 0x000fe400010f140e */
[----:B------:R-:W-:Y:S02]  /*146d0*/  ISETP.GE.AND P2, PT, R35, c[0x0][0x3c8], PT ;  /* 0x0000f20023007a0c */ /* 0x000fe40003f46270 */
[----:B------:R2:W-:Y:S01]  /*146e0*/  @!P1 ST.E.64 [R12.64], R128 ;  /* 0x000000800c009985 */ /* 0x0005e2000c101b06 */
[----:B------:R-:W-:-:S03]  /*146f0*/  ISETP.GE.AND P1, PT, R33, c[0x0][0x3c8], PT ;  /* 0x0000f20021007a0c */ /* 0x000fc60003f26270 */
[----:B------:R4:W-:Y:S01]  /*14700*/  @!P0 ST.E.64 [R10.64], R124 ;  /* 0x0000007c0a008985 */ /* 0x0009e2000c101b06 */
        /* <DEDUP_REMOVED lines=24> */
[CC--:B--2---:R-:W-:Y:S02]  /*14890*/  @!P2 LEA R12, P5, R27.reuse, R3.reuse, 0x2 ;  /* 0x000000031b0ca211 */ /* 0x0c4fe400078a10ff */
[C---:B----4-:R-:W-:Y:S02]  /*148a0*/  @!P1 LEA R10, P0, R24.reuse, R3, 0x2 ;  /* 0x00000003180a9211 */ /* 0x050fe400078010ff */
        /* <DEDUP_REMOVED lines=22> */
[----:B--2---:R-:W-:-:S04]  /*14a10*/  @!P3 LEA R4, P5, R159, R3, 0x2 ;  /* 0x000000039f04b211 */ /* 0x004fc800078a10ff */
[----:B------:R-:W-:Y:S02]  /*14a20*/  @!P3 LEA.HI.X R5, R159, R163, R20, 0x2, P5 ;  /* 0x000000a39f05b211 */ /* 0x000fe400028f1414 */
[----:B----4-:R-:W-:Y:S02]  /*14a30*/  @!P4 LEA R6, P0, R158, R3, 0x2 ;  /* 0x000000039e06c211 */ /* 0x010fe400078010ff */
[----:B------:R-:W-:Y:S01]  /*14a40*/  ISETP.GE.AND P5, PT, R150, c[0x0][0x3c8], PT ;  /* 0x0000f20096007a0c */ /* 0x000fe20003fa6270 */
[----:B------:R2:W-:Y:S01]  /*14a50*/  @!P3 ST.E.64 [R4.64], R84 ;  /* 0x000000540400b985 */ /* 0x0005e2000c101b06 */
[----:B------:R-:W-:Y:S02]  /*14a60*/  @!P4 LEA.HI.X R7, R158, R163, R157, 0x2, P0 ;  /* 0x000000a39e07c211 */ /* 0x000fe400000f149d */
[----:B------:R-:W-:-:S03]  /*14a70*/  @!P1 LEA R10, P3, R154, R3, 0x2 ;  /* 0x000000039a0a9211 */ /* 0x000fc600078610ff */
[----:B------:R4:W-:Y:S01]  /*14a80*/  @!P4 ST.E.64 [R6.64], R88 ;  /* 0x000000580600c985 */ /* 0x0009e2000c101b06 */
        /* <DEDUP_REMOVED lines=8> */
[----:B------:R4:W-:Y:S01]  /*14b10*/  @!P1 ST.E.64 [R10.64], R96 ;  /* 0x000000600a009985 */ /* 0x0009e2000c101b06 */
[----:B------:R-:W-:Y:S02]  /*14b20*/  ISETP.GE.AND P1, PT, R144, c[0x0][0x3c8], PT ;  /* 0x0000f20090007a0c */ /* 0x000fe40003f26270 */
[----:B------:R-:W-:Y:S01]  /*14b30*/  ISETP.GE.AND P0, PT, R137, c[0x0][0x3c8], PT ;  /* 0x0000f20089007a0c */ /* 0x000fe20003f06270 */
[----:B------:R5:W-:Y:S01]  /*14b40*/  @!P6 ST.E.64 [R6.64], R120 ;  /* 0x000000780600e985 */ /* 0x000be2000c101b06 */
[----:B--2---:R-:W-:-:S04]  /*14b50*/  @!P5 LEA R4, P3, R150, R3, 0x2 ;  /* 0x000000039604d211 */ /* 0x004fc800078610ff */
[----:B------:R-:W-:Y:S02]  /*14b60*/  @!P5 LEA.HI.X R5, R150, R163, R149, 0x2, P3 ;  /* 0x000000a39605d211 */ /* 0x000fe400018f1495 */
[-C--:B----4-:R-:W-:Y:S02]  /*14b70*/  @!P2 LEA R10, P3, R146, R3.reuse, 0x2 ;  /* 0x00000003920aa211 */ /* 0x090fe400078610ff */
[----:B-----5:R-:W-:Y:S01]  /*14b80*/  @!P4 LEA R6, P6, R148, R3, 0x2 ;  /* 0x000000039406c211 */ /* 0x020fe200078c10ff */
[----:B------:R2:W-:Y:S01]  /*14b90*/  @!P5 ST.E.64 [R4.64], R100 ;  /* 0x000000640400d985 */ /* 0x0005e2000c101b06 */
[----:B------:R-:W-:Y:S02]  /*14ba0*/  @!P2 LEA.HI.X R11, R146, R163, R145, 0x2, P3 ;  /* 0x000000a3920ba211 */ /* 0x000fe400018f1491 */
[----:B------:R-:W-:Y:S02]  /*14bb0*/  @!P0 LEA R12, P3, R137, R3, 0x2 ;  /* 0x00000003890c8211 */ /* 0x000fe400078610ff */
[----:B------:R-:W-:-:S02]  /*14bc0*/  @!P4 LEA.HI.X R7, R148, R163, R147, 0x2, P6 ;  /* 0x000000a39407c211 */ /* 0x000fc400030f1493 */
[----:B------:R-:W-:-:S03]  /*14bd0*/  @!P0 LEA.HI.X R13, R137, R163, R65, 0x2, P3 ;  /* 0x000000a3890d8211 */ /* 0x000fc600018f1441 */
[----:B------:R4:W-:Y:S04]  /*14be0*/  @!P4 ST.E.64 [R6.64], R104 ;  /* 0x000000680600c985 */ /* 0x0009e8000c101b06 */
[----:B------:R4:W-:Y:S01]  /*14bf0*/  @!P2 ST.E.64 [R10.64], R108 ;  /* 0x0000006c0a00a985 */ /* 0x0009e2000c101b06 */
[----:B--2---:R-:W-:-:S04]  /*14c00*/  @!P1 LEA R4, P5, R144, R3, 0x2 ;  /* 0x0000000390049211 */ /* 0x004fc800078a10ff */
[----:B------:R-:W-:-:S05]  /*14c10*/  @!P1 LEA.HI.X R5, R144, R163, R142, 0x2, P5 ;  /* 0x000000a390059211 */ /* 0x000fca00028f148e */
[----:B------:R4:W-:Y:S04]  /*14c20*/  @!P1 ST.E.64 [R4.64], R116 ;  /* 0x0000007404009985 */ /* 0x0009e8000c101b06 */
[----:B------:R4:W-:Y:S02]  /*14c30*/  @!P0 ST.E.64 [R12.64], R112 ;  /* 0x000000700c008985 */ /* 0x0009e4000c101b06 */
.L_x_264:
[----:B------:R-:W-:Y:S05]  /*14c40*/  BSYNC B0 ;  /* 0x0000000000007941 */ /* 0x000fea0003800000 */
.L_x_263:
[----:B------:R-:W-:Y:S05]  /*14c50*/  BRA.DIV ~URZ, `(.L_x_265) ;  /* 0x00002a227f007947 */ /* 0x000fea000b800000 */
[----:B-1----:R-:W1:Y:S04]  /*14c60*/  SHFL.IDX PT, R161, R161, 0x1, 0x1c1f ;  /* 0x003c1f00a1a17f89 */ /* 0x002e6800000e0000 */
[----:B---3--:R-:W3:Y:S02]  /*14c70*/  SHFL.IDX PT, R162, R162, 0x1, 0x1c1f ;  /* 0x003c1f00a2a27f89 */ /* 0x008ee400000e0000 */
.L_x_319:
[----:B------:R-:W-:-:S13]  /*14c80*/  ISETP.NE.AND P0, PT, R2, RZ, PT ;  /* 0x000000ff0200720c */ /* 0x000fda0003f05270 */
[----:B------:R-:W-:Y:S05]  /*14c90*/  @P0 BRA `(.L_x_260) ;  /* 0x0000122000000947 */ /* 0x000fea0003800000 */
[----:B------:R-:W-:Y:S02]  /*14ca0*/  ISETP.GE.AND P3, PT, R64, c[0x0][0x3c8], PT ;  /* 0x0000f20040007a0c */ /* 0x000fe40003f66270 */
[----:B------:R-:W-:Y:S02]  /*14cb0*/  ISETP.GE.AND P2, PT, R63, c[0x0][0x3c8], PT ;  /* 0x0000f2003f007a0c */ /* 0x000fe40003f46270 */
[----:B------:R-:W-:Y:S02]  /*14cc0*/  ISETP.GE.AND P1, PT, R61, c[0x0][0x3c8], PT ;  /* 0x0000f2003d007a0c */ /* 0x000fe40003f26270 */
[----:B------:R-:W-:Y:S02]  /*14cd0*/  ISETP.GE.AND P4, PT, R160, c[0x0][0x3c8], PT ;  /* 0x0000f200a0007a0c */ /* 0x000fe40003f86270 */
[----:B------:R-:W-:-:S05]  /*14ce0*/  ISETP.GE.AND P0, PT, R35, c[0x0][0x3c8], PT ;  /* 0x0000f20023007a0c */ /* 0x000fca0003f06270 */
[CC--:B---34-:R-:W-:Y:S02]  /*14cf0*/  @!P3 LEA R4, P6, R64.reuse, R162.reuse, 0x2 ;  /* 0x000000a24004b211 */ /* 0x0d8fe400078c10ff */
[-C--:B------:R-:W-:Y:S02]  /*14d00*/  @!P2 LEA R2, P5, R63, R162.reuse, 0x2 ;  /* 0x000000a23f02a211 */ /* 0x080fe400078a10ff */
[-C--:B-1----:R-:W-:Y:S02]  /*14d10*/  @!P3 LEA.HI.X R5, R64, R161.reuse, R14, 0x2, P6 ;  /* 0x000000a14005b211 */ /* 0x082fe400030f140e */
[-C--:B------:R-:W-:Y:S01]  /*14d20*/  @!P1 LEA R10, P6, R61, R162.reuse, 0x2 ;  /* 0x000000a23d0a9211 */ /* 0x080fe200078c10ff */
[----:B------:R-:W-:Y:S01]  /*14d30*/  @!P4 IMAD.MOV.U32 R12, RZ, RZ, R162 ;  /* 0x000000ffff0cc224 */ /* 0x000fe200078e00a2 */
[----:B------:R-:W-:Y:S01]  /*14d40*/  @!P2 LEA.HI.X R3, R63, R161, R62, 0x2, P5 ;  /* 0x000000a13f03a211 */ /* 0x000fe200028f143e */
[----:B------:R-:W-:Y:S01]  /*14d50*/  @!P4 IMAD.MOV.U32 R13, RZ, RZ, R161 ;  /* 0x000000ffff0dc224 */ /* 0x000fe200078e00a1 */
[----:B------:R-:W-:-:S02]  /*14d60*/  @!P0 LEA R6, P5, R35, R162, 0x2 ;  /* 0x000000a223068211 */ /* 0x000fc400078a10ff */
[-C--:B------:R-:W-:Y:S01]  /*14d70*/  @!P1 LEA.HI.X R11, R61, R161.reuse, R60, 0x2, P6 ;  /* 0x000000a13d0b9211 */ /* 0x080fe200030f143c */
[----:B------:R-:W-:Y:S01]  /*14d80*/  @!P4 IMAD.WIDE R12, R160, 0x4, R12 ;  /* 0x00000004a00cc825 */ /* 0x000fe200078e020c */
[----:B------:R-:W-:Y:S02]  /*14d90*/  ISETP.GE.AND P6, PT, R33, c[0x0][0x3c8], PT ;  /* 0x0000f20021007a0c */ /* 0x000fe40003fc6270 */
[----:B------:R-:W-:Y:S02]  /*14da0*/  @!P0 LEA.HI.X R7, R35, R161, R34, 0x2, P5 ;  /* 0x000000a123078211 */ /* 0x000fe400028f1422 */
[----:B------:R-:W-:Y:S01]  /*14db0*/  ISETP.GE.AND P5, PT, R31, c[0x0][0x3c8], PT ;  /* 0x0000f2001f007a0c */ /* 0x000fe20003fa6270 */
[----:B------:R-:W-:Y:S01]  /*14dc0*/  @!P4 ST.E.64 [R12.64], R130 ;  /* 0x000000820c00c985 */ /* 0x000fe2000c101b06 */
[----:B------:R-:W-:-:S03]  /*14dd0*/  ISETP.GE.AND P4, PT, R29, c[0x0][0x3c8], PT ;  /* 0x0000f2001d007a0c */ /* 0x000fc60003f86270 */
[----:B------:R1:W-:Y:S01]  /*14de0*/  @!P3 ST.E.64 [R4.64], R126 ;  /* 0x0000007e0400b985 */ /* 0x0003e2000c101b06 */
[----:B------:R-:W-:-:S03]  /*14df0*/  ISETP.GE.AND P3, PT, R27, c[0x0][0x3c8], PT ;  /* 0x0000f2001b007a0c */ /* 0x000fc60003f66270 */
[----:B------:R3:W-:Y:S01]  /*14e00*/  @!P2 ST.E.64 [R2.64], R38 ;  /* 0x000000260200a985 */ /* 0x0007e2000c101b06 */
[----:B------:R-:W-:-:S03]  /*14e10*/  ISETP.GE.AND P2, PT, R24, c[0x0][0x3c8], PT ;  /* 0x0000f20018007a0c */ /* 0x000fc60003f46270 */
[----:B------:R-:W-:Y:S04]  /*14e20*/  @!P1 ST.E.64 [R10.64], R42 ;  /* 0x0000002a0a009985 */ /* 0x000fe8000c101b06 */
[----:B------:R4:W-:Y:S01]  /*14e30*/  @!P0 ST.E.64 [R6.64], R46 ;  /* 0x0000002e06008985 */ /* 0x0009e2000c101b06 */
[-C--:B-1----:R-:W-:Y:S02]  /*14e40*/  @!P6 LEA R4, P0, R33, R162.reuse, 0x2 ;  /* 0x000000a22104e211 */ /* 0x082fe400078010ff */
[----:B---3--:R-:W-:Y:S02]  /*14e50*/  @!P5 LEA R2, P1, R31, R162, 0x2 ;  /* 0x000000a21f02d211 */ /* 0x008fe400078210ff */
[-C--:B------:R-:W-:Y:S02]  /*14e60*/  @!P6 LEA.HI.X R5, R33, R161.reuse, R32, 0x2, P0 ;  /* 0x000000a12105e211 */ /* 0x080fe400000f1420 */
[----:B------:R-:W-:-:S02]  /*14e70*/  @!P5 LEA.HI.X R3, R31, R161, R30, 0x2, P1 ;  /* 0x000000a11f03d211 */ /* 0x000fc400008f141e */
[----:B------:R-:W-:Y:S01]  /*14e80*/  ISETP.GE.AND P1, PT, R19, c[0x0][0x3c8], PT ;  /* 0x0000f20013007a0c */ /* 0x000fe20003f26270 */
[----:B------:R1:W-:Y:S01]  /*14e90*/  @!P6 ST.E.64 [R4.64], R50 ;  /* 0x000000320400e985 */ /* 0x0003e2000c101b06 */
[CC--:B----4-:R-:W-:Y:S02]  /*14ea0*/  @!P4 LEA R6, P0, R29.reuse, R162.reuse, 0x2 ;  /* 0x000000a21d06c211 */ /* 0x0d0fe400078010ff */
[----:B------:R-:W-:Y:S01]  /*14eb0*/  ISETP.GE.AND P6, PT, R16, c[0x0][0x3c8], PT ;  /* 0x0000f20010007a0c */ /* 0x000fe20003fc6270 */
[----:B------:R3:W-:Y:S01]  /*14ec0*/  @!P5 ST.E.64 [R2.64], R54 ;  /* 0x000000360200d985 */ /* 0x0007e2000c101b06 */
[-C--:B------:R-:W-:Y:S02]  /*14ed0*/  @!P4 LEA.HI.X R7, R29, R161.reuse, R28, 0x2, P0 ;  /* 0x000000a11d07c211 */ /* 0x080fe400000f141c */
[----:B------:R-:W-:Y:S02]  /*14ee0*/  @!P3 LEA R10, P0, R27, R162, 0x2 ;  /* 0x000000a21b0ab211 */ /* 0x000fe400078010ff */
[----:B------:R-:W-:Y:S01]  /*14ef0*/  ISETP.GE.AND P5, PT, R25, c[0x0][0x3c8], PT ;  /* 0x0000f20019007a0c */ /* 0x000fe20003fa6270 */
[----:B------:R4:W-:Y:S01]  /*14f00*/  @!P4 ST.E.64 [R6.64], R58 ;  /* 0x0000003a0600c985 */ /* 0x0009e2000c101b06 */
[----:B------:R-:W-:-:S02]  /*14f10*/  @!P3 LEA.HI.X R11, R27, R161, R26, 0x2, P0 ;  /* 0x000000a11b0bb211 */ /* 0x000fc400000f141a */
[-C--:B------:R-:W-:Y:S02]  /*14f20*/  @!P2 LEA R12, P0, R24, R162.reuse, 0x2 ;  /* 0x000000a2180ca211 */ /* 0x080fe400078010ff */
[----:B------:R-:W-:Y:S01]  /*14f30*/  ISETP.GE.AND P4, PT, R22, c[0x0][0x3c8], PT ;  /* 0x0000f20016007a0c */ /* 0x000fe20003f86270 */
[----:B------:R5:W-:Y:S01]  /*14f40*/  @!P3 ST.E.64 [R10.64], R8 ;  /* 0x000000080a00b985 */ /* 0x000be2000c101b06 */
[-C--:B------:R-:W-:Y:S02]  /*14f50*/  @!P2 LEA.HI.X R13, R24, R161.reuse, R23, 0x2, P0 ;  /* 0x000000a1180da211 */ /* 0x080fe400000f1417 */
[----:B------:R-:W-:Y:S02]  /*14f60*/  @!P1 LEA R26, P0, R19, R162, 0x2 ;  /* 0x000000a2131a9211 */ /* 0x000fe400078010ff */
[----:B------:R-:W-:Y:S01]  /*14f70*/  ISETP.GE.AND P3, PT, R159, c[0x0][0x3c8], PT ;  /* 0x0000f2009f007a0c */ /* 0x000fe20003f66270 */
[----:B------:R2:W-:Y:S01]  /*14f80*/  @!P2 ST.E.64 [R12.64], R66 ;  /* 0x000000420c00a985 */ /* 0x0005e2000c101b06 */
[----:B------:R-:W-:-:S02]  /*14f90*/  @!P1 LEA.HI.X R27, R19, R161, R18, 0x2, P0 ;  /* 0x000000a1131b9211 */ /* 0x000fc400000f1412 */
[----:B------:R-:W-:-:S03]  /*14fa0*/  ISETP.GE.AND P2, PT, R158, c[0x0][0x3c8], PT ;  /* 0x0000f2009e007a0c */ /* 0x000fc60003f46270 */
[----:B------:R-:W-:Y:S01]  /*14fb0*/  @!P1 ST.E.64 [R26.64], R70 ;  /* 0x000000461a009985 */ /* 0x000fe2000c101b06 */
[CC--:B-1----:R-:W-:Y:S02]  /*14fc0*/  @!P6 LEA R4, P0, R16.reuse, R162.reuse, 0x2 ;  /* 0x000000a21004e211 */ /* 0x0c2fe400078010ff */
[CC--:B---3--:R-:W-:Y:S02]  /*14fd0*/  @!P5 LEA R2, P1, R25.reuse, R162.reuse, 0x2 ;  /* 0x000000a21902d211 */ /* 0x0c8fe400078210ff */
[-C--:B------:R-:W-:Y:S02]  /*14fe0*/  @!P6 LEA.HI.X R5, R16, R161.reuse, R15, 0x2, P0 ;  /* 0x000000a11005e211 */ /* 0x080fe400000f140f */
[----:B------:R-:W-:Y:S02]  /*14ff0*/  @!P5 LEA.HI.X R3, R25, R161, R17, 0x2, P1 ;  /* 0x000000a11903d211 */ /* 0x000fe400008f1411 */
[----:B----4-:R-:W-:Y:S01]  /*15000*/  @!P4 LEA R6, P0, R22, R162, 0x2 ;  /* 0x000000a21606c211 */ /* 0x010fe200078010ff */
[----:B------:R1:W-:Y:S01]  /*15010*/  @!P6 ST.E.64 [R4.64], R74 ;  /* 0x0000004a0400e985 */ /* 0x0003e2000c101b06 */
[----:B------:R-:W-:-:S02]  /*15020*/  ISETP.GE.AND P1, PT, R156, c[0x0][0x3c8], PT ;  /* 0x0000f2009c007a0c */ /* 0x000fc40003f26270 */
[-C--:B------:R-:W-:Y:S01]  /*15030*/  @!P4 LEA.HI.X R7, R22, R161.reuse, R21, 0x2, P0 ;  /* 0x000000a11607c211 */ /* 0x080fe200000f1415 */
[----:B------:R3:W-:Y:S01]  /*15040*/  @!P5 ST.E.64 [R2.64], R78 ;  /* 0x0000004e0200d985 */ /* 0x0007e2000c101b06 */
[CC--:B-----5:R-:W-:Y:S02]  /*15050*/  @!P3 LEA R8, P0, R159.reuse, R162.reuse, 0x2 ;  /* 0x000000a29f08b211 */ /* 0x0e0fe400078010ff */
[----:B------:R-:W-:Y:S01]  /*15060*/  ISETP.GE.AND P6, PT, R154, c[0x0][0x3c8], PT ;  /* 0x0000f2009a007a0c */ /* 0x000fe20003fc6270 */
[----:B------:R4:W-:Y:S01]  /*15070*/  @!P4 ST.E.64 [R6.64], R82 ;  /* 0x000000520600c985 */ /* 0x0009e2000c101b06 */
[-C--:B------:R-:W-:Y:S02]  /*15080*/  @!P3 LEA.HI.X R9, R159, R161.reuse, R20, 0x2, P0 ;  /* 0x000000a19f09b211 */ /* 0x080fe400000f1414 */
[----:B------:R-:W-:Y:S02]  /*15090*/  @!P2 LEA R10, P0, R158, R162, 0x2 ;  /* 0x000000a29e0aa211 */ /* 0x000fe400078010ff */
[----:B------:R-:W-:Y:S01]  /*150a0*/  ISETP.GE.AND P5, PT, R152, c[0x0][0x3c8], PT ;  /* 0x0000f20098007a0c */ /* 0x000fe20003fa6270 */
[----:B------:R5:W-:Y:S01]  /*150b0*/  @!P3 ST.E.64 [R8.64], R86 ;  /* 0x000000560800b985 */ /* 0x000be2000c101b06 */
[----:B------:R-:W-:-:S02]  /*150c0*/  @!P2 LEA.HI.X R11, R158, R161, R157, 0x2, P0 ;  /* 0x000000a19e0ba211 */ /* 0x000fc400000f149d */
[-C--:B--2---:R-:W-:Y:S02]  /*150d0*/  @!P1 LEA R12, P0, R156, R162.reuse, 0x2 ;  /* 0x000000a29c0c9211 */ /* 0x084fe400078010ff */
[----:B------:R-:W-:Y:S01]  /*150e0*/  ISETP.GE.AND P4, PT, R150, c[0x0][0x3c8], PT ;  /* 0x0000f20096007a0c */ /* 0x000fe20003f86270 */
[----:B------:R2:W-:Y:S01]  /*150f0*/  @!P2 ST.E.64 [R10.64], R90 ;  /* 0x0000005a0a00a985 */ /* 0x0005e2000c101b06 */
[----:B------:R-:W-:Y:S02]  /*15100*/  @!P1 LEA.HI.X R13, R156, R161, R155, 0x2, P0 ;  /* 0x000000a19c0d9211 */ /* 0x000fe400000f149b */
[----:B------:R-:W-:Y:S02]  /*15110*/  ISETP.GE.AND P3, PT, R148, c[0x0][0x3c8], PT ;  /* 0x0000f20094007a0c */ /* 0x000fe40003f66270 */
[----:B------:R-:W-:Y:S01]  /*15120*/  ISETP.GE.AND P2, PT, R146, c[0x0][0x3c8], PT ;  /* 0x0000f20092007a0c */ /* 0x000fe20003f46270 */
[----:B------:R2:W-:Y:S01]  /*15130*/  @!P1 ST.E.64 [R12.64], R94 ;  /* 0x0000005e0c009985 */ /* 0x0005e2000c101b06 */
[----:B-1----:R-:W-:-:S02]  /*15140*/  @!P6 LEA R4, P0, R154, R162, 0x2 ;  /* 0x000000a29a04e211 */ /* 0x002fc400078010ff */
[-C--:B---3--:R-:W-:Y:S02]  /*15150*/  @!P5 LEA R2, P1, R152, R162.reuse, 0x2 ;  /* 0x000000a29802d211 */ /* 0x088fe400078210ff */
[-C--:B------:R-:W-:Y:S02]  /*15160*/  @!P6 LEA.HI.X R5, R154, R161.reuse, R153, 0x2, P0 ;  /* 0x000000a19a05e211 */ /* 0x080fe400000f1499 */
[-C--:B----4-:R-:W-:Y:S02]  /*15170*/  @!P4 LEA R6, P0, R150, R162.reuse, 0x2 ;  /* 0x000000a29606c211 */ /* 0x090fe400078010ff */
[-C--:B------:R-:W-:Y:S01]  /*15180*/  @!P5 LEA.HI.X R3, R152, R161.reuse, R151, 0x2, P1 ;  /* 0x000000a19803d211 */ /* 0x080fe200008f1497 */
[----:B------:R1:W-:Y:S01]  /*15190*/  @!P6 ST.E.64 [R4.64], R98 ;  /* 0x000000620400e985 */ /* 0x0003e2000c101b06 */
[----:B------:R-:W-:Y:S02]  /*151a0*/  ISETP.GE.AND P1, PT, R144, c[0x0][0x3c8], PT ;  /* 0x0000f20090007a0c */ /* 0x000fe40003f26270 */
[----:B------:R-:W-:Y:S01]  /*151b0*/  @!P4 LEA.HI.X R7, R150, R161, R149, 0x2, P0 ;  /* 0x000000a19607c211 */ /* 0x000fe200000f1495 */
[----:B------:R1:W-:Y:S01]  /*151c0*/  @!P5 ST.E.64 [R2.64], R122 ;  /* 0x0000007a0200d985 */ /* 0x0003e2000c101b06 */
[----:B-----5:R-:W-:-:S03]  /*151d0*/  @!P3 LEA R8, P0, R148, R162, 0x2 ;  /* 0x000000a29408b211 */ /* 0x020fc600078010ff */
[----:B------:R1:W-:Y:S01]  /*151e0*/  @!P4 ST.E.64 [R6.64], R102 ;  /* 0x000000660600c985 */ /* 0x0003e2000c101b06 */
[----:B------:R-:W-:Y:S02]  /*151f0*/  @!P3 LEA.HI.X R9, R148, R161, R147, 0x2, P0 ;  /* 0x000000a19409b211 */ /* 0x000fe400000f1493 */
[----:B--2---:R-:W-:-:S03]  /*15200*/  @!P2 LEA R10, P0, R146, R162, 0x2 ;  /* 0x000000a2920aa211 */ /* 0x004fc600078010ff */
[----:B------:R1:W-:Y:S01]  /*15210*/  @!P3 ST.E.64 [R8.64], R106 ;  /* 0x0000006a0800b985 */ /* 0x0003e2000c101b06 */
[----:B------:R-:W-:Y:S02]  /*15220*/  @!P2 LEA.HI.X R11, R146, R161, R145, 0x2, P0 ;  /* 0x000000a1920ba211 */ /* 0x000fe400000f1491 */
[----:B------:R-:W-:-:S03]  /*15230*/  @!P1 LEA R12, P0, R144, R162, 0x2 ;  /* 0x000000a2900c9211 */ /* 0x000fc600078010ff */
[----:B------:R1:W-:Y:S01]  /*15240*/  @!P2 ST.E.64 [R10.64], R110 ;  /* 0x0000006e0a00a985 */ /* 0x0003e2000c101b06 */
[----:B------:R-:W-:Y:S02]  /*15250*/  @!P1 LEA.HI.X R13, R144, R161, R142, 0x2, P0 ;  /* 0x000000a1900d9211 */ /* 0x000fe400000f148e */
[----:B------:R-:W-:-:S03]  /*15260*/  ISETP.GE.AND P0, PT, R137, c[0x0][0x3c8], PT ;  /* 0x0000f20089007a0c */ /* 0x000fc60003f06270 */
[----:B------:R1:W-:Y:S10]  /*15270*/  @!P1 ST.E.64 [R12.64], R118 ;  /* 0x000000760c009985 */ /* 0x0003f4000c101b06 */
[----:B------:R-:W-:Y:S05]  /*15280*/  @P0 BRA `(.L_x_260) ;  /* 0x00000c3000000947 */ /* 0x000fea0003800000 */
[----:B------:R-:W-:-:S04]  /*15290*/  LEA R162, P0, R137, R162, 0x2 ;  /* 0x000000a289a27211 */ /* 0x000fc800078010ff */
[----:B------:R-:W-:-:S05]  /*152a0*/  LEA.HI.X R163, R137, R161, R65, 0x2, P0 ;  /* 0x000000a189a37211 */ /* 0x000fca00000f1441 */
[----:B------:R2:W-:Y:S01]  /*152b0*/  ST.E.64 [R162.64], R114 ;  /* 0x00000072a2007985 */ /* 0x0005e2000c101b06 */
[----:B------:R-:W-:Y:S05]  /*152c0*/  BRA `(.L_x_260) ;  /* 0x00000bf000007947 */ /* 0x000fea0003800000 */
.L_x_245:
[----:B------:R-:W-:Y:S01]  /*152d0*/  ISETP.NE.U32.AND P0, PT, RZ, c[0x0][0x508], PT ;  /* 0x00014200ff007a0c */ /* 0x000fe20003f05070 */
[----:B------:R-:W-:Y:S01]  /*152e0*/  IMAD.MOV.U32 R6, RZ, RZ, 0x4 ;  /* 0x00000004ff067424 */ /* 0x000fe200078e00ff */
[----:B------:R-:W-:Y:S01]  /*152f0*/  ISETP.NE.U32.AND P2, PT, RZ, c[0x0][0x500], PT ;  /* 0x00014000ff007a0c */ /* 0x000fe20003f45070 */
[----:B------:R-:W-:Y:S01]  /*15300*/  IMAD.MOV.U32 R3, RZ, RZ, RZ ;  /* 0x000000ffff037224 */ /* 0x000fe200078e00ff */
[----:B------:R-:W-:Y:S01]  /*15310*/  ISETP.NE.AND.EX P1, PT, RZ, c[0x0][0x50c], PT, P0 ;  /* 0x00014300ff007a0c */ /* 0x000fe20003f25300 */
[----:B------:R-:W-:Y:S01]  /*15320*/  IMAD.MOV.U32 R2, RZ, RZ, c[0x0][0x388] ;  /* 0x0000e200ff027624 */ /* 0x000fe200078e00ff */
[----:B------:R-:W-:Y:S01]  /*15330*/  ISETP.NE.AND.EX P2, PT, RZ, c[0x0][0x504], PT, P2 ;  /* 0x00014100ff007a0c */ /* 0x000fe20003f45320 */
[----:B------:R-:W-:Y:S01]  /*15340*/  IMAD.WIDE R6, R240, R6, c[0x0][0x500] ;  /* 0x00014000f0067625 */ /* 0x000fe200078e0206 */
[----:B------:R-:W-:-:S09]  /*15350*/  SHF.R.S32.HI R5, RZ, 0x1f, R240 ;  /* 0x0000001fff057819 */ /* 0x000fd200000114f0 */
        /* <DEDUP_REMOVED lines=8> */
[----:B-----5:R-:W3:Y:S04]  /*153e0*/  LDG.E R2, [R6.64] ;  /* 0x0000000606027981 */ /* 0x020ee8000c1e1900 */
[----:B------:R-:W3:Y:S02]  /*153f0*/  LDG.E R4, [R6.64+0x4] ;  /* 0x0000040606047981 */ /* 0x000ee4000c1e1900 */
[----:B---3--:R-:W-:Y:S02]  /*15400*/  IADD3 R2, -R2, R4, RZ ;  /* 0x0000000402027210 */ /* 0x008fe40007ffe1ff */
.L_x_266:
[----:B------:R-:W-:Y:S01]  /*15410*/  ISETP.GT.AND P0, PT, R210, 0x7f, PT ;  /* 0x0000007fd200780c */ /* 0x000fe20003f04270 */
[----:B------:R-:W-:Y:S01]  /*15420*/  BSSY B0, `(.L_x_267) ;  /* 0x0000034000007945 */ /* 0x000fe20003800000 */
[----:B------:R-:W-:Y:S02]  /*15430*/  SEL R240, R240, RZ, !P2 ;  /* 0x000000fff0f07207 */ /* 0x000fe40005000000 */
[----:B------:R-:W-:-:S02]  /*15440*/  SEL R5, R5, RZ, !P2 ;  /* 0x000000ff05057207 */ /* 0x000fc40005000000 */
[----:B-1---5:R-:W-:-:S07]  /*15450*/  SHF.R.S32.HI R6, RZ, 0x1f, R3 ;  /* 0x0000001fff067819 */ /* 0x022fce0000011403 */
[----:B------:R-:W-:Y:S05]  /*15460*/  @P0 BRA `(.L_x_268) ;  /* 0x000002f000000947 */ /* 0x000fea0003800000 */
[----:B------:R-:W-:Y:S01]  /*15470*/  IMAD R7, R2, c[0x0][0x4e8], RZ ;  /* 0x00013a0002077a24 */ /* 0x000fe200078e02ff */
[----:B------:R-:W-:-:S04]  /*15480*/  LEA R4, R205, R210, 0x7 ;  /* 0x000000d2cd047211 */ /* 0x000fc800078e38ff */
[----:B------:R-:W-:-:S13]  /*15490*/  ISETP.GE.AND P0, PT, R4, R7, PT ;  /* 0x000000070400720c */ /* 0x000fda0003f06270 */
[----:B------:R-:W-:Y:S05]  /*154a0*/  @P0 BRA `(.L_x_268) ;  /* 0x000002b000000947 */ /* 0x000fea0003800000 */
[----:B------:R-:W-:Y:S01]  /*154b0*/  IMAD.MOV.U32 R22, RZ, RZ, 0x368 ;  /* 0x00000368ff167424 */ /* 0x000fe200078e00ff */
[----:B------:R-:W-:Y:S01]  /*154c0*/  ISETP.GT.AND P2, PT, R206, 0x1, PT ;  /* 0x00000001ce00780c */ /* 0x000fe20003f44270 */
[----:B------:R-:W-:-:S03]  /*154d0*/  IMAD.MOV.U32 R7, RZ, RZ, c[0x0][0x4e8] ;  /* 0x00013a00ff077624 */ /* 0x000fc600078e00ff */
[----:B------:R-:W-:Y:S02]  /*154e0*/  SEL R22, R22, 0x328, P2 ;  /* 0x0000032816167807 */ /* 0x000fe40001000000 */
[----:B------:R-:W-:Y:S02]  /*154f0*/  ISETP.NE.AND P0, PT, R7, 0x1, PT ;  /* 0x000000010700780c */ /* 0x000fe40003f05270 */
[----:B------:R-:W1:Y:S01]  /*15500*/  LDC.64 R20, c[0x0][R22+0x170] ;  /* 0x00005c0016147b82 */ /* 0x000e620000000a00 */
[----:B------:R-:W-:Y:S02]  /*15510*/  SEL R244, R244, RZ, P2 ;  /* 0x000000fff4f47207 */ /* 0x000fe40001000000 */
[----:B------:R-:W-:-:S05]  /*15520*/  MOV R7, R4 ;  /* 0x0000000400077202 */ /* 0x000fca0000000f00 */
[----:B------:R-:W3:Y:S03]  /*15530*/  LDC.64 R18, c[0x0][R22+0x168] ;  /* 0x00005a0016127b82 */ /* 0x000ee60000000a00 */
[----:B------:R-:W-:-:S05]  /*15540*/  @P0 IMAD.HI.U32 R10, R4, c[0x0][0x4ec], RZ ;  /* 0x00013b00040a0a27 */ /* 0x000fca00078e00ff */
[----:B------:R-:W4:Y:S01]  /*15550*/  LDC.64 R16, c[0x0][R22+0x178] ;  /* 0x00005e0016107b82 */ /* 0x000f220000000a00 */
[----:B------:R-:W-:-:S05]  /*15560*/  @P0 SHF.R.U32.HI R7, RZ, c[0x0][0x4f0], R10 ;  /* 0x00013c00ff070a19 */ /* 0x000fca000001160a */
[----:B------:R-:W-:Y:S02]  /*15570*/  IMAD.MOV R10, RZ, RZ, -R7 ;  /* 0x000000ffff0a7224 */ /* 0x000fe400078e0a07 */
[----:B------:R-:W5:Y:S02]  /*15580*/  LDC.64 R14, c[0x0][R22+0x160] ;  /* 0x00005800160e7b82 */ /* 0x000f640000000a00 */
[----:B------:R-:W-:Y:S02]  /*15590*/  IMAD R10, R10, c[0x0][0x4e8], R4 ;  /* 0x00013a000a0a7a24 */ /* 0x000fe400078e0204 */
[-C--:B-1----:R-:W-:Y:S02]  /*155a0*/  IMAD R8, R21, R240.reuse, RZ ;  /* 0x000000f015087224 */ /* 0x082fe400078e02ff */
[----:B------:R-:W-:-:S04]  /*155b0*/  IMAD.WIDE.U32 R12, R20, R240, RZ ;  /* 0x000000f0140c7225 */ /* 0x000fc800078e00ff */
[----:B------:R-:W-:Y:S02]  /*155c0*/  IMAD R8, R20, R5, R8 ;  /* 0x0000000514087224 */ /* 0x000fe400078e0208 */
[-C--:B---3--:R-:W-:Y:S02]  /*155d0*/  IMAD R9, R19, R241.reuse, RZ ;  /* 0x000000f113097224 */ /* 0x088fe400078e02ff */
[----:B------:R-:W-:Y:S01]  /*155e0*/  IMAD.WIDE.U32 R18, R18, R241, RZ ;  /* 0x000000f112127225 */ /* 0x000fe200078e00ff */
[----:B------:R-:W-:-:S03]  /*155f0*/  IADD3 R8, R13, R8, RZ ;  /* 0x000000080d087210 */ /* 0x000fc60007ffe0ff */
[----:B------:R-:W-:Y:S01]  /*15600*/  IMAD.IADD R9, R19, 0x1, R9 ;  /* 0x0000000113097824 */ /* 0x000fe200078e0209 */
[----:B------:R-:W-:Y:S01]  /*15610*/  IADD3 R12, P1, P0, R12, R18, R3 ;  /* 0x000000120c0c7210 */ /* 0x000fe2000783e003 */
[-C--:B----4-:R-:W-:Y:S02]  /*15620*/  IMAD R11, R17, R244.reuse, RZ ;  /* 0x000000f4110b7224 */ /* 0x090fe400078e02ff */
[----:B------:R-:W-:Y:S01]  /*15630*/  IMAD.WIDE.U32 R16, R16, R244, RZ ;  /* 0x000000f410107225 */ /* 0x000fe200078e00ff */
[----:B------:R-:W-:Y:S02]  /*15640*/  IADD3.X R8, R8, R9, R6, P1, P0 ;  /* 0x0000000908087210 */ /* 0x000fe40000fe0406 */
[----:B------:R-:W-:Y:S02]  /*15650*/  SHF.R.S32.HI R9, RZ, 0x1f, R10 ;  /* 0x0000001fff097819 */ /* 0x000fe4000001140a */
[----:B------:R-:W-:Y:S01]  /*15660*/  IADD3 R12, P1, P0, R7, R12, R16 ;  /* 0x0000000c070c7210 */ /* 0x000fe2000783e010 */
[----:B-----5:R-:W-:Y:S01]  /*15670*/  IMAD R4, R15, R10, RZ ;  /* 0x0000000a0f047224 */ /* 0x020fe200078e02ff */
[----:B------:R-:W-:-:S02]  /*15680*/  IADD3 R11, R17, R11, RZ ;  /* 0x0000000b110b7210 */ /* 0x000fc40007ffe0ff */
[----:B------:R-:W-:Y:S01]  /*15690*/  SHF.R.S32.HI R7, RZ, 0x1f, R7 ;  /* 0x0000001fff077819 */ /* 0x000fe20000011407 */
[----:B------:R-:W-:-:S03]  /*156a0*/  IMAD R4, R14, R9, R4 ;  /* 0x000000090e047224 */ /* 0x000fc600078e0204 */
[----:B------:R-:W-:Y:S01]  /*156b0*/  IADD3.X R13, R7, R8, R11, P1, P0 ;  /* 0x00000008070d7210 */ /* 0x000fe20000fe040b */
[----:B------:R-:W-:Y:S01]  /*156c0*/  IMAD.MOV.U32 R7, RZ, RZ, c[0x0][0x4a8] ;  /* 0x00012a00ff077624 */ /* 0x000fe200078e00ff */
[----:B------:R-:W-:-:S03]  /*156d0*/  MOV R8, c[0x0][0x4ac] ;  /* 0x00012b0000087a02 */ /* 0x000fc60000000f00 */
[----:B------:R-:W-:Y:S01]  /*156e0*/  IMAD.WIDE.U32 R12, R14, R10, R12 ;  /* 0x0000000a0e0c7225 */ /* 0x000fe200078e000c */
[----:B------:R-:W-:Y:S02]  /*156f0*/  SEL R7, R7, c[0x0][0x450], P2 ;  /* 0x0001140007077a07 */ /* 0x000fe40001000000 */
[----:B------:R-:W-:Y:S01]  /*15700*/  SEL R8, R8, c[0x0][0x454], P2 ;  /* 0x0001150008087a07 */ /* 0x000fe20001000000 */
[----:B------:R-:W-:Y:S01]  /*15710*/  IMAD.IADD R4, R13, 0x1, R4 ;  /* 0x000000010d047824 */ /* 0x000fe200078e0204 */
[----:B------:R-:W-:-:S04]  /*15720*/  LEA R10, P0, R12, R7, 0x2 ;  /* 0x000000070c0a7211 */ /* 0x000fc800078010ff */
[----:B------:R-:W-:Y:S02]  /*15730*/  LEA.HI.X R11, R12, R8, R4, 0x2, P0 ;  /* 0x000000080c0b7211 */ /* 0x000fe400000f1404 */
[----:B------:R-:W-:-:S05]  /*15740*/  MOV R4, 0xff800000 ;  /* 0xff80000000047802 */ /* 0x000fca0000000f00 */
[----:B------:R1:W-:Y:S02]  /*15750*/  STG.E [R10.64], R4 ;  /* 0x000000040a007986 */ /* 0x0003e4000c101906 */
.L_x_268:
[----:B------:R-:W-:Y:S05]  /*15760*/  BSYNC B0 ;  /* 0x0000000000007941 */ /* 0x000fea0003800000 */
.L_x_267:
        /* <DEDUP_REMOVED lines=17> */
[----:B------:R-:W-:Y:S02]  /*15880*/  SHF.R.S32.HI R4, RZ, 0x1f, R6 ;  /* 0x0000001fff047819 */ /* 0x000fe40000011406 */
[----:B------:R-:W-:Y:S01]  /*15890*/  IADD3 R7, -R6, RZ, RZ ;  /* 0x000000ff06077210 */ /* 0x000fe20007ffe1ff */
[----:B------:R-:W-:-:S04]  /*158a0*/  IMAD.WIDE.U32 R240, R240, c[0x0][0x3f0], R8 ;  /* 0x0000fc00f0f07a25 */ /* 0x000fc800078e0008 */
        /* <DEDUP_REMOVED lines=16> */
.L_x_320:
[----:B------:R-:W-:Y:S05]  /*159b0*/  BRA.DIV ~URZ, `(.L_x_270) ;  /* 0x00001e027f007947 */ /* 0x000fea000b800000 */
[----:B------:R4:W1:Y:S02]  /*159c0*/  SHFL.IDX PT, R3, R4, RZ, 0x181f ;  /* 0x00181fff04037589 */ /* 0x00086400000e0000 */
.L_x_321:
[----:B------:R-:W-:Y:S01]  /*159d0*/  IMAD R9, R2, c[0x0][0x4e8], RZ ;  /* 0x00013a0002097a24 */ /* 0x000fe200078e02ff */
[----:B------:R-:W-:Y:S01]  /*159e0*/  BSSY B0, `(.L_x_271) ;  /* 0x0000012000007945 */ /* 0x000fe20003800000 */
[----:B------:R-:W-:Y:S02]  /*159f0*/  SHF.R.S32.HI R8, RZ, 0x1f, R212 ;  /* 0x0000001fff087819 */ /* 0x000fe400000114d4 */
[----:B------:R-:W-:Y:S02]  /*15a00*/  SHF.R.S32.HI R7, RZ, 0x1f, R211 ;  /* 0x0000001fff077819 */ /* 0x000fe400000114d3 */
[----:B------:R-:W-:Y:S02]  /*15a10*/  ISETP.GE.AND P0, PT, R205, R9, PT ;  /* 0x00000009cd00720c */ /* 0x000fe40003f06270 */
[----:B------:R-:W-:-:S11]  /*15a20*/  SHF.R.S32.HI R2, RZ, 0x1f, R246 ;  /* 0x0000001fff027819 */ /* 0x000fd600000114f6 */
[----:B------:R-:W-:Y:S05]  /*15a30*/  @P0 BRA `(.L_x_272) ;  /* 0x000000c000000947 */ /* 0x000fea0003800000 */
[----:B------:R-:W-:Y:S02]  /*15a40*/  ISETP.GE.AND P2, PT, R246, c[0x0][0x3c8], PT ;  /* 0x0000f200f6007a0c */ /* 0x000fe40003f46270 */
[----:B------:R-:W-:Y:S02]  /*15a50*/  ISETP.GE.AND P1, PT, R212, c[0x0][0x3c8], PT ;  /* 0x0000f200d4007a0c */ /* 0x000fe40003f26270 */
[----:B------:R-:W-:-:S09]  /*15a60*/  ISETP.GE.AND P0, PT, R211, c[0x0][0x3c8], PT ;  /* 0x0000f200d3007a0c */ /* 0x000fd20003f06270 */
[-C--:B-1----:R-:W-:Y:S02]  /*15a70*/  @!P2 LEA R12, P5, R246, R3.reuse, 0x1 ;  /* 0x00000003f60ca211 */ /* 0x082fe400078a08ff */
[-C--:B------:R-:W-:Y:S02]  /*15a80*/  @!P1 LEA R10, P4, R212, R3.reuse, 0x1 ;  /* 0x00000003d40a9211 */ /* 0x080fe400078808ff */
[C---:B------:R-:W-:Y:S02]  /*15a90*/  @!P0 LEA R14, P3, R211.reuse, R3, 0x1 ;  /* 0x00000003d30e8211 */ /* 0x040fe400078608ff */
[-C--:B---3--:R-:W-:Y:S02]  /*15aa0*/  @!P2 LEA.HI.X R13, R246, R6.reuse, R2, 0x1, P5 ;  /* 0x00000006f60da211 */ /* 0x088fe400028f0c02 */
[-C--:B------:R-:W-:Y:S02]  /*15ab0*/  @!P1 LEA.HI.X R11, R212, R6.reuse, R8, 0x1, P4 ;  /* 0x00000006d40b9211 */ /* 0x080fe400020f0c08 */
[----:B------:R-:W-:Y:S01]  /*15ac0*/  @!P0 LEA.HI.X R15, R211, R6, R7, 0x1, P3 ;  /* 0x00000006d30f8211 */ /* 0x000fe200018f0c07 */
[----:B------:R1:W-:Y:S04]  /*15ad0*/  @!P2 ST.E.128 [R12.64], RZ ;  /* 0x000000ff0c00a985 */ /* 0x0003e8000c101d06 */
[----:B------:R1:W-:Y:S04]  /*15ae0*/  @!P1 ST.E.128 [R10.64], RZ ;  /* 0x000000ff0a009985 */ /* 0x0003e8000c101d06 */
[----:B------:R1:W-:Y:S02]  /*15af0*/  @!P0 ST.E.128 [R14.64], RZ ;  /* 0x000000ff0e008985 */ /* 0x0003e4000c101d06 */
.L_x_272:
[----:B------:R-:W-:Y:S05]  /*15b00*/  BSYNC B0 ;  /* 0x0000000000007941 */ /* 0x000fea0003800000 */
.L_x_271:
[----:B------:R-:W-:Y:S05]  /*15b10*/  BRA.DIV ~URZ, `(.L_x_273) ;  /* 0x00001d127f007947 */ /* 0x000fea000b800000 */
[----:B---3--:R3:W2:Y:S04]  /*15b20*/  SHFL.IDX PT, R6, R5, 0x1, 0x181f ;  /* 0x00381f0005067f89 */ /* 0x0086a800000e0000 */
[----:B-1----:R3:W1:Y:S02]  /*15b30*/  SHFL.IDX PT, R10, R4, 0x1, 0x181f ;  /* 0x00381f00040a7f89 */ /* 0x00266400000e0000 */
.L_x_322:
        /* <DEDUP_REMOVED lines=8> */
[-C--:B------:R-:W-:Y:S02]  /*15bc0*/  @!P1 LEA R12, P4, R212, R10.reuse, 0x1 ;  /* 0x0000000ad40c9211 */ /* 0x080fe400078808ff */
[C---:B------:R-:W-:Y:S02]  /*15bd0*/  @!P0 LEA R10, P3, R211.reuse, R10, 0x1 ;  /* 0x0000000ad30a8211 */ /* 0x040fe400078608ff */
[-C--:B--2---:R-:W-:Y:S02]  /*15be0*/  @!P2 LEA.HI.X R15, R246, R6.reuse, R2, 0x1, P5 ;  /* 0x00000006f60fa211 */ /* 0x084fe400028f0c02 */
[-C--:B------:R-:W-:Y:S02]  /*15bf0*/  @!P1 LEA.HI.X R13, R212, R6.reuse, R8, 0x1, P4 ;  /* 0x00000006d40d9211 */ /* 0x080fe400020f0c08 */
[----:B------:R-:W-:Y:S01]  /*15c00*/  @!P0 LEA.HI.X R11, R211, R6, R7, 0x1, P3 ;  /* 0x00000006d30b8211 */ /* 0x000fe200018f0c07 */
[----:B------:R1:W-:Y:S04]  /*15c10*/  @!P2 ST.E.128 [R14.64], RZ ;  /* 0x000000ff0e00a985 */ /* 0x0003e8000c101d06 */
[----:B------:R1:W-:Y:S04]  /*15c20*/  @!P1 ST.E.128 [R12.64], RZ ;  /* 0x000000ff0c009985 */ /* 0x0003e8000c101d06 */
[----:B------:R1:W-:Y:S02]  /*15c30*/  @!P0 ST.E.128 [R10.64], RZ ;  /* 0x000000ff0a008985 */ /* 0x0003e4000c101d06 */
.L_x_275:
[----:B------:R-:W-:Y:S05]  /*15c40*/  BSYNC B0 ;  /* 0x0000000000007941 */ /* 0x000fea0003800000 */
.L_x_274:
[----:B------:R-:W-:Y:S05]  /*15c50*/  BRA.DIV ~URZ, `(.L_x_276) ;  /* 0x00001c927f007947 */ /* 0x000fea000b800000 */
[----:B--2---:R2:W3:Y:S02]  /*15c60*/  SHFL.IDX PT, R6, R5, 0x2, 0x181f ;  /* 0x00581f0005067f89 */ /* 0x0044e400000e0000 */
.L_x_323:
[----:B------:R-:W-:Y:S05]  /*15c70*/  BRA.DIV ~URZ, `(.L_x_277) ;  /* 0x00001ce27f007947 */ /* 0x000fea000b800000 */
[----:B-1----:R1:W2:Y:S02]  /*15c80*/  SHFL.IDX PT, R10, R4, 0x2, 0x181f ;  /* 0x00581f00040a7f89 */ /* 0x0022a400000e0000 */
.L_x_324:
        /* <DEDUP_REMOVED lines=16> */
.L_x_279:
[----:B------:R-:W-:Y:S05]  /*15d90*/  BSYNC B0 ;  /* 0x0000000000007941 */ /* 0x000fea0003800000 */
.L_x_278:
[----:B------:R-:W-:Y:S05]  /*15da0*/  BRA.DIV ~URZ, `(.L_x_280) ;  /* 0x00001c127f007947 */ /* 0x000fea000b800000 */
[----:B--23--:R-:W2:Y:S04]  /*15db0*/  SHFL.IDX PT, R5, R5, 0x3, 0x181f ;  /* 0x00781f0005057f89 */ /* 0x00cea800000e0000 */
[----:B-1--4-:R-:W1:Y:S02]  /*15dc0*/  SHFL.IDX PT, R4, R4, 0x3, 0x181f ;  /* 0x00781f0004047f89 */ /* 0x012e6400000e0000 */
.L_x_325:
[----:B------:R-:W-:-:S04]  /*15dd0*/  IADD3 R205, R205, 0x60, RZ ;  /* 0x00000060cdcd7810 */ /* 0x000fc80007ffe0ff */
        /* <DEDUP_REMOVED lines=14> */
.L_x_260:
[----:B------:R-:W-:Y:S05]  /*15ec0*/  BSYNC B1 ;  /* 0x0000000000017941 */ /* 0x000fea0003800000 */
.L_x_244:
[----:B------:R-:W-:-:S13]  /*15ed0*/  ISETP.NE.AND P0, PT, R227, RZ, PT ;  /* 0x000000ffe300720c */ /* 0x000fda0003f05270 */
[----:B------:R-:W-:Y:S01]  /*15ee0*/  @P0 WARPSYNC 0xffffffff ;  /* 0xffffffff00000948 */ /* 0x000fe20003800000 */
[----:B------:R-:W-:Y:S06]  /*15ef0*/  @P0 BAR.SYNC.DEFER_BLOCKING 0x5, 0x100 ;  /* 0x0144000000000b1d */ /* 0x000fec0000010000 */
[----:B------:R-:W4:Y:S04]  /*15f00*/  @P0 LDS.128 R204, [0x18100] ;  /* 0x01810000ffcc0984 */ /* 0x000f280000000c00 */
[----:B------:R-:W-:Y:S06]  /*15f10*/  @P0 BAR.ARV 0x4, 0x100 ;  /* 0x0104000000000b1d */ /* 0x000fec0000002000 */
[----:B------:R-:W-:Y:S05]  /*15f20*/  @P0 BRA `(.L_x_281) ;  /* 0x00000a7000000947 */ /* 0x000fea0003800000 */
[----:B-1----:R-:W-:Y:S01]  /*15f30*/  LOP3.LUT R2, R210, 0x1f, RZ, 0xc0, !PT ;  /* 0x0000001fd2027812 */ /* 0x002fe200078ec0ff */
[----:B--2-4-:R-:W-:-:S03]  /*15f40*/  IMAD.MOV.U32 R5, RZ, RZ, RZ ;  /* 0x000000ffff057224 */ /* 0x014fc600078e00ff */
[----:B------:R-:W-:Y:S01]  /*15f50*/  ISETP.NE.AND P6, PT, R2, 0x1f, PT ;  /* 0x0000001f0200780c */ /* 0x000fe20003fc5270 */
[----:B------:R-:W-:Y:S10]  /*15f60*/  BRA.DIV ~URZ, `(.L_x_282) ;  /* 0x00001b227f007947 */ /* 0x000ff4000b800000 */
[----:B------:R1:W2:Y:S02]  /*15f70*/  SHFL.IDX PT, R4, R0, RZ, 0x1f ;  /* 0x00001fff00047589 */ /* 0x0002a400000e0000 */
.L_x_326:
[----:B------:R-:W-:Y:S05]  /*15f80*/  BRA.DIV ~URZ, `(.L_x_283) ;  /* 0x00001b727f007947 */ /* 0x000fea000b800000 */
[----:B-1----:R-:W1:Y:S02]  /*15f90*/  SHFL.IDX PT, R0, R0, 0x1, 0x1f ;  /* 0x00201f0000007f89 */ /* 0x002e6400000e0000 */
.L_x_327:
[----:B------:R-:W-:Y:S02]  /*15fa0*/  IMAD.IADD R8, R207, 0x1, R2 ;  /* 0x00000001cf087824 */ /* 0x000fe400078e0202 */
[----:B------:R-:W-:-:S03]  /*15fb0*/  IMAD.MOV.U32 R6, RZ, RZ, RZ ;  /* 0x000000ffff067224 */ /* 0x000fc600078e00ff */
[----:B------:R-:W-:-:S13]  /*15fc0*/  ISETP.GE.OR P0, PT, R8, c[0x0][0x53c], !P6 ;  /* 0x00014f0008007a0c */ /* 0x000fda0007706670 */
[----:B------:R-:W-:Y:S01]  /*15fd0*/  @!P0 IMAD.MOV.U32 R7, RZ, RZ, 0x4 ;  /* 0x00000004ff078424 */ /* 0x000fe200078e00ff */
[----:B------:R-:W-:-:S03]  /*15fe0*/  @!P0 MOV R3, 0x4 ;  /* 0x0000000400038802 */ /* 0x000fc60000000f00 */
[----:B------:R-:W-:-:S04]  /*15ff0*/  @!P0 IMAD.WIDE R10, R8, R7, c[0x0][0x580] ;  /* 0x00016000080a8625 */ /* 0x000fc800078e0207 */
[----:B------:R-:W-:Y:S01]  /*16000*/  @!P0 IMAD.WIDE R8, R8, R3, c[0x0][0x578] ;  /* 0x00015e0008088625 */ /* 0x000fe200078e0203 */
[----:B------:R-:W4:Y:S04]  /*16010*/  @!P0 LDG.E R6, [R10.64] ;  /* 0x000000060a068981 */ /* 0x000f28000c1e1900 */
[----:B------:R5:W4:Y:S01]  /*16020*/  @!P0 LDG.E R5, [R8.64] ;  /* 0x0000000608058981 */ /* 0x000b22000c1e1900 */
[C---:B------:R-:W-:Y:S02]  /*16030*/  ISETP.GE.U32.AND P4, PT, R2.reuse, 0x10, PT ;  /* 0x000000100200780c */ /* 0x040fe40003f86070 */
[C---:B------:R-:W-:Y:S02]  /*16040*/  ISETP.GE.U32.AND P3, PT, R2.reuse, 0x8, PT ;  /* 0x000000080200780c */ /* 0x040fe40003f66070 */
[----:B------:R-:W-:-:S02]  /*16050*/  ISETP.GE.U32.AND P2, PT, R2, 0x4, PT ;  /* 0x000000040200780c */ /* 0x000fc40003f46070 */
[C---:B------:R-:W-:Y:S02]  /*16060*/  ISETP.GE.U32.AND P1, PT, R2.reuse, 0x2, PT ;  /* 0x000000020200780c */ /* 0x040fe40003f26070 */
[----:B------:R-:W-:Y:S02]  /*16070*/  ISETP.NE.AND P5, PT, R2, RZ, PT ;  /* 0x000000ff0200720c */ /* 0x000fe40003fa5270 */
[----:B-----5:R-:W-:Y:S01]  /*16080*/  MOV R9, RZ ;  /* 0x000000ff00097202 */ /* 0x020fe20000000f00 */
[----:B----4-:R-:W-:Y:S01]  /*16090*/  IMAD R8, R5, R6, RZ ;  /* 0x0000000605087224 */ /* 0x010fe200078e02ff */
[----:B------:R-:W-:Y:S07]  /*160a0*/  BRA.DIV ~URZ, `(.L_x_284) ;  /* 0x00001ac27f007947 */ /* 0x000fee000b800000 */
[----:B------:R4:W3:Y:S02]  /*160b0*/  SHFL.UP PT, R3, R8, 0x1, RZ ;  /* 0x0420000008037989 */ /* 0x0008e400000e00ff */
.L_x_328:
[----:B---3--:R-:W-:-:S04]  /*160c0*/  SEL R3, R3, RZ, P5 ;  /* 0x000000ff03037207 */ /* 0x008fc80002800000 */
[----:B----4-:R-:W-:Y:S01]  /*160d0*/  IADD3 R8, R8, R3, RZ ;  /* 0x0000000308087210 */ /* 0x010fe20007ffe0ff */
        /* <DEDUP_REMOVED lines=14> */
.L_x_329:
[----:B----4-:R-:W-:Y:S01]  /*161c0*/  IMAD R3, R3, c[0x0][0x538], RZ ;  /* 0x00014e0003037a24 */ /* 0x010fe200078e02ff */
[----:B------:R-:W-:Y:S04]  /*161d0*/  BSSY B1, `(.L_x_286) ;  /* 0x0000077000017945 */ /* 0x000fe80003800000 */
[----:B-1----:R-:W-:-:S04]  /*161e0*/  IADD3 R204, R3, R0, RZ ;  /* 0x0000000003cc7210 */ /* 0x002fc80007ffe0ff */
[----:B--2---:R-:W-:-:S13]  /*161f0*/  ISETP.GT.AND P0, PT, R204, R4, PT ;  /* 0x00000004cc00720c */ /* 0x004fda0003f04270 */
[----:B------:R-:W-:Y:S05]  /*16200*/  @P0 BRA `(.L_x_287) ;  /* 0x0000024000000947 */ /* 0x000fea0003800000 */
.L_x_291:
        /* <DEDUP_REMOVED lines=16> */
.L_x_330:
        /* <DEDUP_REMOVED lines=12> */
[----:B---3--:R-:W1:Y:S02]  /*163d0*/  SHFL.UP PT, R8, R0, 0x10, RZ ;  /* 0x0600000000087989 */ /* 0x008e6400000e00ff */
[----:B-1----:R-:W-:-:S05]  /*163e0*/  SEL R8, R8, RZ, P4 ;  /* 0x000000ff08087207 */ /* 0x002fca0002000000 */
[----:B------:R-:W-:-:S05]  /*163f0*/  IMAD.IADD R8, R0, 0x1, R8 ;  /* 0x0000000100087824 */ /* 0x000fca00078e0208 */
[----:B------:R1:W2:Y:S02]  /*16400*/  SHFL.IDX PT, R3, R8, 0x1f, 0x1f ;  /* 0x03e01f0008037f89 */ /* 0x0002a400000e0000 */
.L_x_331:
[----:B--2---:R-:W-:-:S05]  /*16410*/  IMAD R3, R3, c[0x0][0x538], RZ ;  /* 0x00014e0003037a24 */ /* 0x004fca00078e02ff */
[----:B------:R-:W-:-:S04]  /*16420*/  IADD3 R204, R3, R204, RZ ;  /* 0x000000cc03cc7210 */ /* 0x000fc80007ffe0ff */
[----:B------:R-:W-:-:S13]  /*16430*/  ISETP.GT.AND P0, PT, R204, R4, PT ;  /* 0x00000004cc00720c */ /* 0x000fda0003f04270 */
[----:B-1----:R-:W-:Y:S05]  /*16440*/  @!P0 BRA `(.L_x_291) ;  /* 0xfffffdc000008947 */ /* 0x002fea000383ffff */
.L_x_287:
[----:B------:R-:W-:-:S05]  /*16450*/  IADD3 R204, -R3, R204, RZ ;  /* 0x000000cc03cc7210 */ /* 0x000fca0007ffe1ff */
[----:B------:R-:W-:-:S05]  /*16460*/  IMAD R0, R8, c[0x0][0x538], R204 ;  /* 0x00014e0008007a24 */ /* 0x000fca00078e02cc */
[----:B------:R-:W-:Y:S01]  /*16470*/  ISETP.GT.AND P0, PT, R0, R4, PT ;  /* 0x000000040000720c */ /* 0x000fe20003f04270 */
[----:B------:R-:W-:-:S12]  /*16480*/  BRA.DIV ~URZ, `(.L_x_292) ;  /* 0x00001b027f007947 */ /* 0x000fd8000b800000 */
[----:B------:R-:W-:-:S04]  /*16490*/  VOTE.ANY R7, PT, !P0 ;  /* 0x0000000000077806 */ /* 0x000fc800040e0100 */
.L_x_332:
[----:B------:R1:W2:Y:S01]  /*164a0*/  POPC R0, R7 ;  /* 0x0000000700007309 */ /* 0x0002a20000000000 */
[----:B------:R-:W-:Y:S05]  /*164b0*/  BRA.DIV ~URZ, `(.L_x_293) ;  /* 0x00001b127f007947 */ /* 0x000fea000b800000 */
[----:B--2---:R2:W4:Y:S04]  /*164c0*/  SHFL.IDX PT, R6, R6, R0, 0x1f ;  /* 0x00001f0006067589 */ /* 0x00452800000e0000 */
[----:B------:R2:W1:Y:S02]  /*164d0*/  SHFL.IDX PT, R5, R5, R0, 0x1f ;  /* 0x00001f0005057589 */ /* 0x00046400000e0000 */
.L_x_333:
[----:B------:R-:W-:Y:S01]  /*164e0*/  ISETP.NE.AND P0, PT, R7, RZ, PT ;  /* 0x000000ff0700720c */ /* 0x000fe20003f05270 */
[----:B------:R-:W-:-:S12]  /*164f0*/  BSSY B0, `(.L_x_294) ;  /* 0x0000005000007945 */ /* 0x000fd80003800000 */
[----:B------:R-:W-:Y:S05]  /*16500*/  @!P0 BRA `(.L_x_295) ;  /* 0x0000003000008947 */ /* 0x000fea0003800000 */
[----:B------:R-:W-:Y:S01]  /*16510*/  IADD3 R9, R0, -0x1, RZ ;  /* 0xffffffff00097810 */ /* 0x000fe20007ffe0ff */
[----:B------:R-:W-:Y:S05]  /*16520*/  BRA.DIV ~URZ, `(.L_x_296) ;  /* 0x00001b727f007947 */ /* 0x000fea000b800000 */
[----:B------:R2:W3:Y:S02]  /*16530*/  SHFL.IDX PT, R9, R8, R9, 0x1f ;  /* 0x00001f0908097589 */ /* 0x0004e400000e0000 */
.L_x_295:
[----:B------:R-:W-:Y:S05]  /*16540*/  BSYNC B0 ;  /* 0x0000000000007941 */ /* 0x000fea0003800000 */
.L_x_294:
[-C--:B----4-:R-:W-:Y:S01]  /*16550*/  IABS R3, R6.reuse ;  /* 0x0000000600037213 */ /* 0x090fe20000000000 */
[----:B---3--:R-:W-:Y:S01]  /*16560*/  IMAD R204, R9, c[0x0][0x538], R204 ;  /* 0x00014e0009cc7a24 */ /* 0x008fe200078e02cc */
[----:B-12---:R-:W-:Y:S02]  /*16570*/  IABS R8, R5 ;  /* 0x0000000500087213 */ /* 0x006fe40000000000 */
[----:B------:R-:W1:Y:S01]  /*16580*/  I2F.RP R12, R3 ;  /* 0x00000003000c7306 */ /* 0x000e620000209400 */
[----:B------:R-:W-:Y:S01]  /*16590*/  IMAD.IADD R205, R4, 0x1, -R204 ;  /* 0x0000000104cd7824 */ /* 0x000fe200078e0acc */
[----:B------:R-:W-:Y:S02]  /*165a0*/  IABS R4, R6 ;  /* 0x0000000600047213 */ /* 0x000fe40000000000 */
[----:B------:R-:W-:-:S03]  /*165b0*/  IADD3 R207, R0, R207, RZ ;  /* 0x000000cf00cf7210 */ /* 0x000fc60007ffe0ff */
        /* <DEDUP_REMOVED lines=12> */
[----:B------:R-:W-:Y:S02]  /*16680*/  IMAD R9, R9, R3, RZ ;  /* 0x0000000309097224 */ /* 0x000fe400078e02ff */
[----:B--2---:R-:W-:Y:S02]  /*16690*/  IMAD.MOV.U32 R10, RZ, RZ, RZ ;  /* 0x000000ffff0a7224 */ /* 0x004fe400078e00ff */
[----:B------:R-:W-:-:S06]  /*166a0*/  IMAD.HI.U32 R9, R13, R9, R12 ;  /* 0x000000090d097227 */ /* 0x000fcc00078e000c */
[----:B------:R-:W-:-:S04]  /*166b0*/  IMAD.HI.U32 R9, R9, R7, RZ ;  /* 0x0000000709097227 */ /* 0x000fc800078e00ff */
[----:B------:R-:W-:Y:S02]  /*166c0*/  IMAD R4, R9, R4, R7 ;  /* 0x0000000409047224 */ /* 0x000fe400078e0207 */
[----:B---3--:R-:W-:-:S03]  /*166d0*/  IMAD.MOV R7, RZ, RZ, -R11 ;  /* 0x000000ffff077224 */ /* 0x008fc600078e0a0b */
[----:B------:R-:W-:Y:S01]  /*166e0*/  ISETP.GT.U32.AND P0, PT, R3, R4, PT ;  /* 0x000000040300720c */ /* 0x000fe20003f04070 */
[----:B------:R-:W-:-:S04]  /*166f0*/  IMAD R7, R7, R8, RZ ;  /* 0x0000000807077224 */ /* 0x000fc800078e02ff */
[----:B------:R-:W-:-:S08]  /*16700*/  IMAD.HI.U32 R7, R11, R7, R10 ;  /* 0x000000070b077227 */ /* 0x000fd000078e000a */
[-C--:B------:R-:W-:Y:S02]  /*16710*/  @!P0 IADD3 R4, R4, -R3.reuse, RZ ;  /* 0x8000000304048210 */ /* 0x080fe40007ffe0ff */
[----:B------:R-:W-:Y:S02]  /*16720*/  @!P0 IADD3 R9, R9, 0x1, RZ ;  /* 0x0000000109098810 */ /* 0x000fe40007ffe0ff */
[----:B------:R-:W-:Y:S02]  /*16730*/  ISETP.GE.U32.AND P2, PT, R4, R3, PT ;  /* 0x000000030400720c */ /* 0x000fe40003f46070 */
[----:B------:R-:W-:Y:S02]  /*16740*/  LOP3.LUT R3, R205, R6, RZ, 0x3c, !PT ;  /* 0x00000006cd037212 */ /* 0x000fe400078e3cff */
[----:B------:R-:W-:Y:S02]  /*16750*/  ISETP.NE.AND P0, PT, R6, RZ, PT ;  /* 0x000000ff0600720c */ /* 0x000fe40003f05270 */
[----:B------:R-:W-:-:S02]  /*16760*/  ISETP.GE.AND P1, PT, R3, RZ, PT ;  /* 0x000000ff0300720c */ /* 0x000fc40003f26270 */
        /* <DEDUP_REMOVED lines=25> */
.L_x_288:
[----:B------:R-:W-:Y:S01]  /*16900*/  IMAD.MOV.U32 R204, RZ, RZ, R4 ;  /* 0x000000ffffcc7224 */ /* 0x000fe200078e0004 */
[----:B------:R-:W-:Y:S01]  /*16910*/  MOV R206, RZ ;  /* 0x000000ff00ce7202 */ /* 0x000fe20000000f00 */
[----:B------:R-:W-:Y:S01]  /*16920*/  IMAD.MOV.U32 R205, RZ, RZ, RZ ;  /* 0x000000ffffcd7224 */ /* 0x000fe200078e00ff */
[----:B------:R-:W-:Y:S02]  /*16930*/  MOV R207, c[0x0][0x53c] ;  /* 0x00014f0000cf7a02 */ /* 0x000fe40000000f00 */
.L_x_297:
[----:B------:R-:W-:Y:S05]  /*16940*/  BSYNC B1 ;  /* 0x0000000000017941 */ /* 0x000fea0003800000 */
.L_x_286:
[----:B------:R-:W-:Y:S01]  /*16950*/  WARPSYNC 0xffffffff ;  /* 0xffffffff00007948 */ /* 0x000fe20003800000 */
[----:B------:R-:W-:Y:S01]  /*16960*/  BAR.SYNC.DEFER_BLOCKING 0x4, 0x100 ;  /* 0x0104000000007b1d */ /* 0x000fe20000010000 */
[----:B------:R-:W-:-:S13]  /*16970*/  ISETP.NE.AND P0, PT, R2, RZ, PT ;  /* 0x000000ff0200720c */ /* 0x000fda0003f05270 */
[----:B------:R1:W-:Y:S04]  /*16980*/  @!P0 STS.128 [0x18100], R204 ;  /* 0x018100ccff008388 */ /* 0x0003e80000000c00 */
[----:B------:R-:W-:Y:S06]  /*16990*/  BAR.ARV 0x5, 0x100 ;  /* 0x0144000000007b1d */ /* 0x000fec0000002000 */
.L_x_281:
[----:B----4-:R-:W-:-:S13]  /*169a0*/  ISETP.GE.AND P0, PT, R207, c[0x0][0x53c], PT ;  /* 0x00014f00cf007a0c */ /* 0x010fda0003f06270 */
[----:B-123--:R-:W-:Y:S01]  /*169b0*/  @P0 CALL.REL.NOINC `(.L_x_298) ;  /* 0x0000001000000944 */ /* 0x00efe20003c00000 */
[----:B------:R-:W-:Y:S05]  /*169c0*/  BRA `(.L_x_299) ;  /* 0xfffeaba000007947 */ /* 0x000fea000383ffff */
.L_x_298:
[----:B------:R-:W-:Y:S05]  /*169d0*/  EXIT ;  /* 0x000000000000794d */ /* 0x000fea0003800000 */
.L_x_142:
[----:B------:R-:W-:Y:S01]  /*169e0*/  IMAD.MOV.U32 R8, RZ, RZ, R6 ;  /* 0x000000ffff087224 */ /* 0x000fe200078e0006 */
[----:B------:R-:W-:Y:S02]  /*169f0*/  MOV R7, 0x1 ;  /* 0x0000000100077802 */ /* 0x000fe40000000f00 */
[----:B------:R-:W-:Y:S02]  /*16a00*/  MOV R3, 0x16a20 ;  /* 0x00016a2000037802 */ /* 0x000fe40000000f00 */
[----:B------:R-:W-:Y:S05]  /*16a10*/  CALL.REL.NOINC `($__internal_6_$__cuda_sm70_shflsync_up_p) ;  /* 0x0000179000007944 */ /* 0x000fea0003c00000 */
[----:B--2---:R-:W-:Y:S01]  /*16a20*/  MOV R3, R7 ;  /* 0x0000000700037202 */ /* 0x004fe20000000f00 */
[----:B-1----:R-:W-:Y:S05]  /*16a30*/  BRA `(.L_x_300) ;  /* 0xfffe9a2000007947 */ /* 0x002fea000383ffff */
.L_x_143:
[----:B------:R-:W-:Y:S01]  /*16a40*/  IMAD.MOV.U32 R8, RZ, RZ, R6 ;  /* 0x000000ffff087224 */ /* 0x000fe200078e0006 */
[----:B------:R-:W-:Y:S02]  /*16a50*/  MOV R7, 0x2 ;  /* 0x0000000200077802 */ /* 0x000fe40000000f00 */
[----:B------:R-:W-:Y:S02]  /*16a60*/  MOV R3, 0x16a80 ;  /* 0x00016a8000037802 */ /* 0x000fe40000000f00 */
[----:B------:R-:W-:Y:S05]  /*16a70*/  CALL.REL.NOINC `($__internal_6_$__cuda_sm70_shflsync_up_p) ;  /* 0x0000173000007944 */ /* 0x000fea0003c00000 */
[----:B--2---:R-:W-:Y:S02]  /*16a80*/  SEL R7, R7, RZ, P4 ;  /* 0x000000ff07077207 */ /* 0x004fe40002000000 */
[----:B------:R-:W-:-:S03]  /*16a90*/  MOV R3, 0x16ae0 ;  /* 0x00016ae000037802 */ /* 0x000fc60000000f00 */
[----:B------:R-:W-:Y:S01]  /*16aa0*/  IMAD.IADD R6, R6, 0x1, R7 ;  /* 0x0000000106067824 */ /* 0x000fe200078e0207 */
[----:B------:R-:W-:-:S03]  /*16ab0*/  MOV R7, 0x4 ;  /* 0x0000000400077802 */ /* 0x000fc60000000f00 */
[----:B-1----:R-:W-:Y:S02]  /*16ac0*/  IMAD.MOV.U32 R8, RZ, RZ, R6 ;  /* 0x000000ffff087224 */ /* 0x002fe400078e0006 */
        /* <DEDUP_REMOVED lines=13> */
[----:B--2---:R-:W-:Y:S01]  /*16ba0*/  SEL R7, R7, RZ, P1 ;  /* 0x000000ff07077207 */ /* 0x004fe20000800000 */
[----:B------:R-:W-:Y:S01]  /*16bb0*/  IMAD.MOV.U32 R11, RZ, RZ, 0x1f ;  /* 0x0000001fff0b7424 */ /* 0x000fe200078e00ff */
[----:B------:R-:W-:Y:S02]  /*16bc0*/  MOV R10, 0x1f ;  /* 0x0000001f000a7802 */ /* 0x000fe40000000f00 */
[----:B------:R-:W-:Y:S01]  /*16bd0*/  MOV R3, 0x16c10 ;  /* 0x00016c1000037802 */ /* 0x000fe20000000f00 */
[----:B------:R-:W-:-:S04]  /*16be0*/  IMAD.IADD R6, R6, 0x1, R7 ;  /* 0x0000000106067824 */ /* 0x000fc800078e0207 */
[----:B------:R-:W-:Y:S02]  /*16bf0*/  IMAD.MOV.U32 R12, RZ, RZ, R6 ;  /* 0x000000ffff0c7224 */ /* 0x000fe400078e0006 */
[----:B-1----:R-:W-:Y:S05]  /*16c00*/  CALL.REL.NOINC `($__internal_5_$__cuda_sm70_shflsync_idx_p) ;  /* 0x0000155000007944 */ /* 0x002fea0003c00000 */
[----:B------:R-:W-:Y:S05]  /*16c10*/  BRA `(.L_x_301) ;  /* 0xfffe994000007947 */ /* 0x000fea000383ffff */
.L_x_145:
[----:B------:R-:W-:Y:S02]  /*16c20*/  SEL R3, RZ, 0x1, P0 ;  /* 0x00000001ff037807 */ /* 0x000fe40000000000 */
[----:B------:R-:W-:Y:S02]  /*16c30*/  MOV R0, 0x16c50 ;  /* 0x00016c5000007802 */ /* 0x000fe40000000f00 */
[----:B------:R-:W-:Y:S05]  /*16c40*/  CALL.REL.NOINC `($__internal_7_$__cuda_sm70_votesync_ballot) ;  /* 0x000015b000007944 */ /* 0x000fea0003c00000 */
[----:B------:R-:W-:Y:S05]  /*16c50*/  BRA `(.L_x_302) ;  /* 0xfffe999000007947 */ /* 0x000fea000383ffff */
.L_x_146:
[----:B------:R-:W-:Y:S01]  /*16c60*/  IMAD.MOV.U32 R12, RZ, RZ, R5 ;  /* 0x000000ffff0c7224 */ /* 0x000fe200078e0005 */
[----:B--2---:R-:W-:Y:S01]  /*16c70*/  MOV R11, R0 ;  /* 0x00000000000b7202 */ /* 0x004fe20000000f00 */
[----:B------:R-:W-:Y:S01]  /*16c80*/  IMAD.MOV.U32 R10, RZ, RZ, 0x1f ;  /* 0x0000001fff0a7424 */ /* 0x000fe200078e00ff */
[----:B------:R-:W-:Y:S02]  /*16c90*/  MOV R3, 0x16cb0 ;  /* 0x00016cb000037802 */ /* 0x000fe40000000f00 */
[----:B-1----:R-:W-:Y:S05]  /*16ca0*/  CALL.REL.NOINC `($__internal_5_$__cuda_sm70_shflsync_idx_p) ;  /* 0x000014b000007944 */ /* 0x002fea0003c00000 */
[----:B------:R-:W-:Y:S01]  /*16cb0*/  IMAD.MOV.U32 R5, RZ, RZ, R10 ;  /* 0x000000ffff057224 */ /* 0x000fe200078e000a */
[----:B------:R-:W-:Y:S01]  /*16cc0*/  MOV R12, R4 ;  /* 0x00000004000c7202 */ /* 0x000fe20000000f00 */
[----:B------:R-:W-:Y:S01]  /*16cd0*/  IMAD.MOV.U32 R8, RZ, RZ, RZ ;  /* 0x000000ffff087224 */ /* 0x000fe200078e00ff */
[----:B------:R-:W-:Y:S01]  /*16ce0*/  MOV R11, R0 ;  /* 0x00000000000b7202 */ /* 0x000fe20000000f00 */
[----:B------:R-:W-:Y:S01]  /*16cf0*/  IMAD.MOV.U32 R10, RZ, RZ, 0x1f ;  /* 0x0000001fff0a7424 */ /* 0x000fe200078e00ff */
[----:B------:R-:W-:-:S02]  /*16d00*/  MOV R3, 0x16d20 ;  /* 0x00016d2000037802 */ /* 0x000fc40000000f00 */
[----:B------:R-:W-:Y:S05]  /*16d10*/  CALL.REL.NOINC `($__internal_5_$__cuda_sm70_shflsync_idx_p) ;  /* 0x0000144000007944 */ /* 0x000fea0003c00000 */
[----:B------:R-:W-:Y:S01]  /*16d20*/  MOV R4, R10 ;  /* 0x0000000a00047202 */ /* 0x000fe20000000f00 */
[----:B------:R-:W-:Y:S05]  /*16d30*/  BRA `(.L_x_303) ;  /* 0xfffe990000007947 */ /* 0x000fea000383ffff */
.L_x_149:
[----:B------:R-:W-:Y:S01]  /*16d40*/  IMAD.MOV.U32 R12, RZ, RZ, R6 ;  /* 0x000000ffff0c7224 */ /* 0x000fe200078e0006 */
[----:B------:R-:W-:Y:S01]  /*16d50*/  MOV R11, R8 ;  /* 0x00000008000b7202 */ /* 0x000fe20000000f00 */
[----:B------:R-:W-:Y:S01]  /*16d60*/  IMAD.MOV.U32 R10, RZ, RZ, 0x1f ;  /* 0x0000001fff0a7424 */ /* 0x000fe200078e00ff */
[----:B------:R-:W-:-:S02]  /*16d70*/  MOV R3, 0x16d90 ;  /* 0x00016d9000037802 */ /* 0x000fc40000000f00 */
[----:B-1234-:R-:W-:Y:S05]  /*16d80*/  CALL.REL.NOINC `($__internal_5_$__cuda_sm70_shflsync_idx_p) ;  /* 0x000013d000007944 */ /* 0x01efea0003c00000 */
[----:B------:R-:W-:Y:S01]  /*16d90*/  MOV R8, R10 ;  /* 0x0000000a00087202 */ /* 0x000fe20000000f00 */
[----:B------:R-:W-:Y:S05]  /*16da0*/  BRA `(.L_x_148) ;  /* 0xfffe98f000007947 */ /* 0x000fea000383ffff */
.L_x_185:
[----:B------:R-:W-:Y:S01]  /*16db0*/  IMAD.MOV.U32 R12, RZ, RZ, R7 ;  /* 0x000000ffff0c7224 */ /* 0x000fe200078e0007 */
[----:B------:R-:W-:Y:S01]  /*16dc0*/  MOV R11, RZ ;  /* 0x000000ff000b7202 */ /* 0x000fe20000000f00 */
[----:B------:R-:W-:Y:S01]  /*16dd0*/  IMAD.MOV.U32 R10, RZ, RZ, 0x181f ;  /* 0x0000181fff0a7424 */ /* 0x000fe200078e00ff */
[----:B------:R-:W-:-:S02]  /*16de0*/  MOV R3, 0x16e00 ;  /* 0x00016e0000037802 */ /* 0x000fc40000000f00 */
[----:B-1---5:R-:W-:Y:S05]  /*16df0*/  CALL.REL.NOINC `($__internal_5_$__cuda_sm70_shflsync_idx_p) ;  /* 0x0000136000007944 */ /* 0x022fea0003c00000 */
[----:B------:R-:W-:Y:S01]  /*16e00*/  MOV R9, R10 ;  /* 0x0000000a00097202 */ /* 0x000fe20000000f00 */
[----:B------:R-:W-:Y:S05]  /*16e10*/  BRA `(.L_x_304) ;  /* 0xffff08d000007947 */ /* 0x000fea000383ffff */
.L_x_186:
[----:B------:R-:W-:Y:S01]  /*16e20*/  IMAD.MOV.U32 R12, RZ, RZ, R8 ;  /* 0x000000ffff0c7224 */ /* 0x000fe200078e0008 */
[----:B------:R-:W-:Y:S01]  /*16e30*/  MOV R11, RZ ;  /* 0x000000ff000b7202 */ /* 0x000fe20000000f00 */
[----:B------:R-:W-:Y:S01]  /*16e40*/  IMAD.MOV.U32 R10, RZ, RZ, 0x181f ;  /* 0x0000181fff0a7424 */ /* 0x000fe200078e00ff */
[----:B------:R-:W-:-:S02]  /*16e50*/  MOV R3, 0x16e70 ;  /* 0x00016e7000037802 */ /* 0x000fc40000000f00 */
[----:B-123-5:R-:W-:Y:S05]  /*16e60*/  CALL.REL.NOINC `($__internal_5_$__cuda_sm70_shflsync_idx_p) ;  /* 0x000012f000007944 */ /* 0x02efea0003c00000 */
[----:B------:R-:W-:Y:S01]  /*16e70*/  MOV R3, R10 ;  /* 0x0000000a00037202 */ /* 0x000fe20000000f00 */
[----:B------:R-:W-:Y:S05]  /*16e80*/  BRA `(.L_x_305) ;  /* 0xffff088000007947 */ /* 0x000fea000383ffff */
.L_x_189:
[----:B-1----:R-:W-:Y:S01]  /*16e90*/  IMAD.MOV.U32 R12, RZ, RZ, R7 ;  /* 0x000000ffff0c7224 */ /* 0x002fe200078e0007 */
[----:B------:R-:W-:Y:S01]  /*16ea0*/  MOV R11, 0x1 ;  /* 0x00000001000b7802 */ /* 0x000fe20000000f00 */
[----:B------:R-:W-:Y:S01]  /*16eb0*/  IMAD.MOV.U32 R10, RZ, RZ, 0x181f ;  /* 0x0000181fff0a7424 */ /* 0x000fe200078e00ff */
[----:B------:R-:W-:-:S02]  /*16ec0*/  MOV R3, 0x16ee0 ;  /* 0x00016ee000037802 */ /* 0x000fc40000000f00 */
[----:B--2345:R-:W-:Y:S05]  /*16ed0*/  CALL.REL.NOINC `($__internal_5_$__cuda_sm70_shflsync_idx_p) ;  /* 0x0000128000007944 */ /* 0x03cfea0003c00000 */
[----:B------:R-:W-:Y:S01]  /*16ee0*/  IMAD.MOV.U32 R9, RZ, RZ, R10 ;  /* 0x000000ffff097224 */ /* 0x000fe200078e000a */
[----:B------:R-:W-:Y:S01]  /*16ef0*/  MOV R11, 0x1 ;  /* 0x00000001000b7802 */ /* 0x000fe20000000f00 */
[----:B------:R-:W-:Y:S01]  /*16f00*/  IMAD.MOV.U32 R12, RZ, RZ, R8 ;  /* 0x000000ffff0c7224 */ /* 0x000fe200078e0008 */
[----:B------:R-:W-:-:S02]  /*16f10*/  MOV R10, 0x181f ;  /* 0x0000181f000a7802 */ /* 0x000fc40000000f00 */
[----:B------:R-:W-:Y:S02]  /*16f20*/  MOV R3, 0x16f40 ;  /* 0x00016f4000037802 */ /* 0x000fe40000000f00 */
[----:B------:R-:W-:Y:S05]  /*16f30*/  CALL.REL.NOINC `($__internal_5_$__cuda_sm70_shflsync_idx_p) ;  /* 0x0000122000007944 */ /* 0x000fea0003c00000 */
[----:B------:R-:W-:Y:S05]  /*16f40*/  BRA `(.L_x_306) ;  /* 0xffff092000007947 */ /* 0x000fea000383ffff */
.L_x_192:
[----:B-1----:R-:W-:Y:S01]  /*16f50*/  IMAD.MOV.U32 R12, RZ, RZ, R7 ;  /* 0x000000ffff0c7224 */ /* 0x002fe200078e0007 */
[----:B------:R-:W-:Y:S01]  /*16f60*/  MOV R11, 0x2 ;  /* 0x00000002000b7802 */ /* 0x000fe20000000f00 */
[----:B------:R-:W-:Y:S01]  /*16f70*/  IMAD.MOV.U32 R10, RZ, RZ, 0x181f ;  /* 0x0000181fff0a7424 */ /* 0x000fe200078e00ff */
[----:B------:R-:W-:Y:S02]  /*16f80*/  MOV R3, 0x16fa0 ;  /* 0x00016fa000037802 */ /* 0x000fe40000000f00 */
[----:B--2345:R-:W-:Y:S05]  /*16f90*/  CALL.REL.NOINC `($__internal_5_$__cuda_sm70_shflsync_idx_p) ;  /* 0x000011c000007944 */ /* 0x03cfea0003c00000 */
[----:B------:R-:W-:Y:S01]  /*16fa0*/  MOV R9, R10 ;  /* 0x0000000a00097202 */ /* 0x000fe20000000f00 */
[----:B------:R-:W-:Y:S05]  /*16fb0*/  BRA `(.L_x_307) ;  /* 0xffff09e000007947 */ /* 0x000fea000383ffff */
.L_x_193:
[----:B-1----:R-:W-:Y:S01]  /*16fc0*/  IMAD.MOV.U32 R12, RZ, RZ, R8 ;  /* 0x000000ffff0c7224 */ /* 0x002fe200078e0008 */
[----:B------:R-:W-:Y:S01]  /*16fd0*/  MOV R11, 0x2 ;  /* 0x00000002000b7802 */ /* 0x000fe20000000f00 */
[----:B------:R-:W-:Y:S01]  /*16fe0*/  IMAD.MOV.U32 R10, RZ, RZ, 0x181f ;  /* 0x0000181fff0a7424 */ /* 0x000fe200078e00ff */
[----:B------:R-:W-:Y:S02]  /*16ff0*/  MOV R3, 0x17010 ;  /* 0x0001701000037802 */ /* 0x000fe40000000f00 */
[----:B--2345:R-:W-:Y:S05]  /*17000*/  CALL.REL.NOINC `($__internal_5_$__cuda_sm70_shflsync_idx_p) ;  /* 0x0000115000007944 */ /* 0x03cfea0003c00000 */
[----:B------:R-:W-:Y:S05]  /*17010*/  BRA `(.L_x_308) ;  /* 0xffff09a000007947 */ /* 0x000fea000383ffff */
.L_x_196:
[----:B--2---:R-:W-:Y:S01]  /*17020*/  IMAD.MOV.U32 R12, RZ, RZ, R7 ;  /* 0x000000ffff0c7224 */ /* 0x004fe200078e0007 */
[----:B------:R-:W-:Y:S01]  /*17030*/  MOV R11, 0x3 ;  /* 0x00000003000b7802 */ /* 0x000fe20000000f00 */
[----:B------:R-:W-:Y:S01]  /*17040*/  IMAD.MOV.U32 R10, RZ, RZ, 0x181f ;  /* 0x0000181fff0a7424 */ /* 0x000fe200078e00ff */
[----:B------:R-:W-:-:S02]  /*17050*/  MOV R3, 0x17070 ;  /* 0x0001707000037802 */ /* 0x000fc40000000f00 */
[----:B-1-345:R-:W-:Y:S05]  /*17060*/  CALL.REL.NOINC `($__internal_5_$__cuda_sm70_shflsync_idx_p) ;  /* 0x000010f000007944 */ /* 0x03afea0003c00000 */
[----:B------:R-:W-:Y:S01]  /*17070*/  IMAD.MOV.U32 R7, RZ, RZ, R10 ;  /* 0x000000ffff077224 */ /* 0x000fe200078e000a */
[----:B------:R-:W-:Y:S01]  /*17080*/  MOV R11, 0x3 ;  /* 0x00000003000b7802 */ /* 0x000fe20000000f00 */
[----:B------:R-:W-:Y:S01]  /*17090*/  IMAD.MOV.U32 R12, RZ, RZ, R8 ;  /* 0x000000ffff0c7224 */ /* 0x000fe200078e0008 */
[----:B------:R-:W-:-:S02]  /*170a0*/  MOV R10, 0x181f ;  /* 0x0000181f000a7802 */ /* 0x000fc40000000f00 */
[----:B------:R-:W-:Y:S02]  /*170b0*/  MOV R3, 0x170d0 ;  /* 0x000170d000037802 */ /* 0x000fe40000000f00 */
[----:B------:R-:W-:Y:S05]  /*170c0*/  CALL.REL.NOINC `($__internal_5_$__cuda_sm70_shflsync_idx_p) ;  /* 0x0000109000007944 */ /* 0x000fea0003c00000 */
[----:B------:R-:W-:Y:S01]  /*170d0*/  MOV R8, R10 ;  /* 0x0000000a00087202 */ /* 0x000fe20000000f00 */
[----:B------:R-:W-:Y:S05]  /*170e0*/  BRA `(.L_x_309) ;  /* 0xffff0a1000007947 */ /* 0x000fea000383ffff */
.L_x_241:
[----:B------:R-:W-:Y:S01]  /*170f0*/  IMAD.MOV.U32 R7, RZ, RZ, R252 ;  /* 0x000000ffff077224 */ /* 0x000fe200078e00fc */
[----:B------:R-:W-:Y:S01]  /*17100*/  MOV R4, 0x1f ;  /* 0x0000001f00047802 */ /* 0x000fe20000000f00 */
[----:B------:R-:W-:Y:S01]  /*17110*/  IMAD.MOV.U32 R6, RZ, RZ, 0x2 ;  /* 0x00000002ff067424 */ /* 0x000fe200078e00ff */
[----:B------:R-:W-:Y:S02]  /*17120*/  MOV R2, 0xffffffff ;  /* 0xffffffff00027802 */ /* 0x000fe40000000f00 */
[----:B------:R-:W-:Y:S02]  /*17130*/  MOV R5, 0x17150 ;  /* 0x0001715000057802 */ /* 0x000fe40000000f00 */
[----:B------:R-:W-:Y:S05]  /*17140*/  CALL.REL.NOINC `($__internal_4_$__cuda_sm70_shflsync_bfly_p) ;  /* 0x00000fc000007944 */ /* 0x000fea0003c00000 */
[----:B--2---:R-:W-:Y:S01]  /*17150*/  FADD.FTZ R0, R252, R6 ;  /* 0x00000006fc007221 */ /* 0x004fe20000010000 */
[----:B------:R-:W-:Y:S02]  /*17160*/  MOV R6, 0x1 ;  /* 0x0000000100067802 */ /* 0x000fe40000000f00 */
[----:B------:R-:W-:Y:S02]  /*17170*/  MOV R5, 0x171a0 ;  /* 0x000171a000057802 */ /* 0x000fe40000000f00 */
[----:B-1----:R-:W-:-:S02]  /*17180*/  MOV R7, R0 ;  /* 0x0000000000077202 */ /* 0x002fc40000000f00 */
[----:B------:R-:W-:Y:S05]  /*17190*/  CALL.REL.NOINC `($__internal_4_$__cuda_sm70_shflsync_bfly_p) ;  /* 0x00000f7000007944 */ /* 0x000fea0003c00000 */
[----:B--2---:R-:W-:Y:S01]  /*171a0*/  FADD.FTZ R0, R0, R6 ;  /* 0x0000000600007221 */ /* 0x004fe20000010000 */
[----:B-1----:R-:W-:-:S02]  /*171b0*/  MOV R7, R251 ;  /* 0x000000fb00077202 */ /* 0x002fc40000000f00 */
[----:B------:R-:W-:Y:S02]  /*171c0*/  MOV R6, 0x2 ;  /* 0x0000000200067802 */ /* 0x000fe40000000f00 */
[----:B------:R-:W-:Y:S02]  /*171d0*/  MOV R5, 0x171f0 ;  /* 0x000171f000057802 */ /* 0x000fe40000000f00 */
[----:B------:R-:W-:Y:S05]  /*171e0*/  CALL.REL.NOINC `($__internal_4_$__cuda_sm70_shflsync_bfly_p) ;  /* 0x00000f2000007944 */ /* 0x000fea0003c00000 */
[----:B--2---:R-:W-:Y:S01]  /*171f0*/  FADD.FTZ R251, R251, R6 ;  /* 0x00000006fbfb7221 */ /* 0x004fe20000010000 */
[----:B------:R-:W-:Y:S02]  /*17200*/  MOV R6, 0x1 ;  /* 0x0000000100067802 */ /* 0x000fe40000000f00 */
[----:B------:R-:W-:Y:S02]  /*17210*/  MOV R5, 0x17240 ;  /* 0x0001724000057802 */ /* 0x000fe40000000f00 */
[----:B-1----:R-:W-:Y:S02]  /*17220*/  MOV R7, R251 ;  /* 0x000000fb00077202 */ /* 0x002fe40000000f00 */
[----:B------:R-:W-:Y:S05]  /*17230*/  CALL.REL.NOINC `($__internal_4_$__cuda_sm70_shflsync_bfly_p) ;  /* 0x00000ed000007944 */ /* 0x000fea0003c00000 */
[----:B--2---:R-:W-:Y:S01]  /*17240*/  MOV R10, R6 ;  /* 0x00000006000a7202 */ /* 0x004fe20000000f00 */
[----:B-1----:R-:W-:Y:S05]  /*17250*/  BRA `(.L_x_310) ;  /* 0xffffb19000007947 */ /* 0x002fea000383ffff */
.L_x_248:
[----:B---34-:R-:W-:Y:S01]  /*17260*/  IMAD.MOV.U32 R12, RZ, RZ, R2 ;  /* 0x000000ffff0c7224 */ /* 0x018fe200078e0002 */
[----:B------:R-:W-:Y:S01]  /*17270*/  MOV R11, RZ ;  /* 0x000000ff000b7202 */ /* 0x000fe20000000f00 */
[----:B------:R-:W-:Y:S01]  /*17280*/  IMAD.MOV.U32 R10, RZ, RZ, 0x181f ;  /* 0x0000181fff0a7424 */ /* 0x000fe200078e00ff */
[----:B------:R-:W-:-:S02]  /*17290*/  MOV R3, 0x172b0 ;  /* 0x000172b000037802 */ /* 0x000fc40000000f00 */
[----:B-12---:R-:W-:Y:S05]  /*172a0*/  CALL.REL.NOINC `($__internal_5_$__cuda_sm70_shflsync_idx_p) ;  /* 0x00000eb000007944 */ /* 0x006fea0003c00000 */
[----:B------:R-:W-:Y:S01]  /*172b0*/  MOV R61, R10 ;  /* 0x0000000a003d7202 */ /* 0x000fe20000000f00 */
[----:B------:R-:W-:Y:S05]  /*172c0*/  BRA `(.L_x_311) ;  /* 0xffffc8b000007947 */ /* 0x000fea000383ffff */
.L_x_249:
[----:B------:R-:W-:Y:S01]  /*172d0*/  IMAD.MOV.U32 R12, RZ, RZ, R8 ;  /* 0x000000ffff0c7224 */ /* 0x000fe200078e0008 */
[----:B------:R-:W-:Y:S01]  /*172e0*/  MOV R11, RZ ;  /* 0x000000ff000b7202 */ /* 0x000fe20000000f00 */
[----:B------:R-:W-:Y:S01]  /*172f0*/  IMAD.MOV.U32 R10, RZ, RZ, 0x181f ;  /* 0x0000181fff0a7424 */ /* 0x000fe200078e00ff */
[----:B------:R-:W-:-:S02]  /*17300*/  MOV R3, 0x17320 ;  /* 0x0001732000037802 */ /* 0x000fc40000000f00 */
[----:B-1234-:R-:W-:Y:S05]  /*17310*/  CALL.REL.NOINC `($__internal_5_$__cuda_sm70_shflsync_idx_p) ;  /* 0x00000e4000007944 */ /* 0x01efea0003c00000 */
[----:B------:R-:W-:Y:S01]  /*17320*/  MOV R3, R10 ;  /* 0x0000000a00037202 */ /* 0x000fe20000000f00 */
[----:B------:R-:W-:Y:S05]  /*17330*/  BRA `(.L_x_312) ;  /* 0xffffc86000007947 */ /* 0x000fea000383ffff */
.L_x_252:
[----:B---3--:R-:W-:Y:S01]  /*17340*/  IMAD.MOV.U32 R12, RZ, RZ, R2 ;  /* 0x000000ffff0c7224 */ /* 0x008fe200078e0002 */
[----:B------:R-:W-:Y:S01]  /*17350*/  MOV R11, 0x1 ;  /* 0x00000001000b7802 */ /* 0x000fe20000000f00 */
[----:B------:R-:W-:Y:S01]  /*17360*/  IMAD.MOV.U32 R10, RZ, RZ, 0x181f ;  /* 0x0000181fff0a7424 */ /* 0x000fe200078e00ff */
[----:B------:R-:W-:-:S02]  /*17370*/  MOV R3, 0x17390 ;  /* 0x0001739000037802 */ /* 0x000fc40000000f00 */
[----:B-12-4-:R-:W-:Y:S05]  /*17380*/  CALL.REL.NOINC `($__internal_5_$__cuda_sm70_shflsync_idx_p) ;  /* 0x00000dd000007944 */ /* 0x016fea0003c00000 */
[----:B------:R-:W-:Y:S01]  /*17390*/  IMAD.MOV.U32 R24, RZ, RZ, R10 ;  /* 0x000000ffff187224 */ /* 0x000fe200078e000a */
[----:B------:R-:W-:Y:S01]  /*173a0*/  MOV R11, 0x1 ;  /* 0x00000001000b7802 */ /* 0x000fe20000000f00 */
[----:B------:R-:W-:Y:S01]  /*173b0*/  IMAD.MOV.U32 R12, RZ, RZ, R8 ;  /* 0x000000ffff0c7224 */ /* 0x000fe200078e0008 */
[----:B------:R-:W-:-:S02]  /*173c0*/  MOV R10, 0x181f ;  /* 0x0000181f000a7802 */ /* 0x000fc40000000f00 */
[----:B------:R-:W-:Y:S02]  /*173d0*/  MOV R3, 0x173f0 ;  /* 0x000173f000037802 */ /* 0x000fe40000000f00 */
[----:B------:R-:W-:Y:S05]  /*173e0*/  CALL.REL.NOINC `($__internal_5_$__cuda_sm70_shflsync_idx_p) ;  /* 0x00000d7000007944 */ /* 0x000fea0003c00000 */
[----:B------:R-:W-:Y:S05]  /*173f0*/  BRA `(.L_x_313) ;  /* 0xffffc90000007947 */ /* 0x000fea000383ffff */
.L_x_255:
[----:B--2---:R-:W-:Y:S01]  /*17400*/  IMAD.MOV.U32 R12, RZ, RZ, R2 ;  /* 0x000000ffff0c7224 */ /* 0x004fe200078e0002 */
[----:B------:R-:W-:Y:S01]  /*17410*/  MOV R11, 0x2 ;  /* 0x00000002000b7802 */ /* 0x000fe20000000f00 */
[----:B------:R-:W-:Y:S01]  /*17420*/  IMAD.MOV.U32 R10, RZ, RZ, 0x181f ;  /* 0x0000181fff0a7424 */ /* 0x000fe200078e00ff */
[----:B------:R-:W-:Y:S02]  /*17430*/  MOV R3, 0x17450 ;  /* 0x0001745000037802 */ /* 0x000fe40000000f00 */
[----:B-1-34-:R-:W-:Y:S05]  /*17440*/  CALL.REL.NOINC `($__internal_5_$__cuda_sm70_shflsync_idx_p) ;  /* 0x00000d1000007944 */ /* 0x01afea0003c00000 */
[----:B------:R-:W-:Y:S01]  /*17450*/  MOV R20, R10 ;  /* 0x0000000a00147202 */ /* 0x000fe20000000f00 */
[----:B------:R-:W-:Y:S05]  /*17460*/  BRA `(.L_x_314) ;  /* 0xffffc9c000007947 */ /* 0x000fea000383ffff */
.L_x_256:
[----:B------:R-:W-:Y:S01]  /*17470*/  IMAD.MOV.U32 R12, RZ, RZ, R8 ;  /* 0x000000ffff0c7224 */ /* 0x000fe200078e0008 */
[----:B------:R-:W-:Y:S01]  /*17480*/  MOV R11, 0x2 ;  /* 0x00000002000b7802 */ /* 0x000fe20000000f00 */
[----:B------:R-:W-:Y:S01]  /*17490*/  IMAD.MOV.U32 R10, RZ, RZ, 0x181f ;  /* 0x0000181fff0a7424 */ /* 0x000fe200078e00ff */
[----:B------:R-:W-:Y:S02]  /*174a0*/  MOV R3, 0x174c0 ;  /* 0x000174c000037802 */ /* 0x000fe40000000f00 */
[----:B-1234-:R-:W-:Y:S05]  /*174b0*/  CALL.REL.NOINC `($__internal_5_$__cuda_sm70_shflsync_idx_p) ;  /* 0x00000ca000007944 */ /* 0x01efea0003c00000 */
[----:B------:R-:W-:Y:S05]  /*174c0*/  BRA `(.L_x_315) ;  /* 0xffffc98000007947 */ /* 0x000fea000383ffff */
.L_x_259:
[----:B-1----:R-:W-:Y:S01]  /*174d0*/  IMAD.MOV.U32 R12, RZ, RZ, R2 ;  /* 0x000000ffff0c7224 */ /* 0x002fe200078e0002 */
[----:B------:R-:W-:Y:S01]  /*174e0*/  MOV R11, 0x3 ;  /* 0x00000003000b7802 */ /* 0x000fe20000000f00 */
[----:B----4-:R-:W-:Y:S01]  /*174f0*/  IMAD.MOV.U32 R10, RZ, RZ, 0x181f ;  /* 0x0000181fff0a7424 */ /* 0x010fe200078e00ff */
[----:B------:R-:W-:-:S02]  /*17500*/  MOV R3, 0x17520 ;  /* 0x0001752000037802 */ /* 0x000fc40000000f00 */
[----:B--23--:R-:W-:Y:S05]  /*17510*/  CALL.REL.NOINC `($__internal_5_$__cuda_sm70_shflsync_idx_p) ;  /* 0x00000c4000007944 */ /* 0x00cfea0003c00000 */
        /* <DEDUP_REMOVED lines=8> */
.L_x_261:
[----:B------:R-:W-:Y:S01]  /*175a0*/  IMAD.MOV.U32 R12, RZ, RZ, R161 ;  /* 0x000000ffff0c7224 */ /* 0x000fe200078e00a1 */
[----:B------:R-:W-:Y:S01]  /*175b0*/  MOV R11, RZ ;  /* 0x000000ff000b7202 */ /* 0x000fe20000000f00 */
[----:B------:R-:W-:Y:S01]  /*175c0*/  IMAD.MOV.U32 R10, RZ, RZ, 0x1c1f ;  /* 0x00001c1fff0a7424 */ /* 0x000fe200078e00ff */
[----:B------:R-:W-:Y:S02]  /*175d0*/  MOV R3, 0x175f0 ;  /* 0x000175f000037802 */ /* 0x000fe40000000f00 */
[----:B------:R-:W-:Y:S05]  /*175e0*/  CALL.REL.NOINC `($__internal_5_$__cuda_sm70_shflsync_idx_p) ;  /* 0x00000b7000007944 */ /* 0x000fea0003c00000 */
[----:B------:R-:W-:Y:S01]  /*175f0*/  MOV R163, R10 ;  /* 0x0000000a00a37202 */ /* 0x000fe20000000f00 */
[----:B------:R-:W-:Y:S05]  /*17600*/  BRA `(.L_x_317) ;  /* 0xffffccb000007947 */ /* 0x000fea000383ffff */
.L_x_262:
[----:B------:R-:W-:Y:S01]  /*17610*/  IMAD.MOV.U32 R12, RZ, RZ, R162 ;  /* 0x000000ffff0c7224 */ /* 0x000fe200078e00a2 */
[----:B------:R-:W-:Y:S01]  /*17620*/  MOV R11, RZ ;  /* 0x000000ff000b7202 */ /* 0x000fe20000000f00 */
[----:B------:R-:W-:Y:S01]  /*17630*/  IMAD.MOV.U32 R10, RZ, RZ, 0x1c1f ;  /* 0x00001c1fff0a7424 */ /* 0x000fe200078e00ff */
[----:B------:R-:W-:Y:S02]  /*17640*/  MOV R3, 0x17660 ;  /* 0x0001766000037802 */ /* 0x000fe40000000f00 */
[----:B-12---:R-:W-:Y:S05]  /*17650*/  CALL.REL.NOINC `($__internal_5_$__cuda_sm70_shflsync_idx_p) ;  /* 0x00000b0000007944 */ /* 0x006fea0003c00000 */
[----:B------:R-:W-:Y:S01]  /*17660*/  MOV R3, R10 ;  /* 0x0000000a00037202 */ /* 0x000fe20000000f00 */
[----:B------:R-:W-:Y:S05]  /*17670*/  BRA `(.L_x_318) ;  /* 0xffffcc6000007947 */ /* 0x000fea000383ffff */
.L_x_265:
[----:B----4-:R-:W-:Y:S01]  /*17680*/  IMAD.MOV.U32 R12, RZ, RZ, R161 ;  /* 0x000000ffff0c7224 */ /* 0x010fe200078e00a1 */
[----:B------:R-:W-:Y:S01]  /*17690*/  MOV R11, 0x1 ;  /* 0x00000001000b7802 */ /* 0x000fe20000000f00 */
[----:B------:R-:W-:Y:S01]  /*176a0*/  IMAD.MOV.U32 R10, RZ, RZ, 0x1c1f ;  /* 0x00001c1fff0a7424 */ /* 0x000fe200078e00ff */
[----:B------:R-:W-:-:S02]  /*176b0*/  MOV R3, 0x176d0 ;  /* 0x000176d000037802 */ /* 0x000fc40000000f00 */
[----:B-123--:R-:W-:Y:S05]  /*176c0*/  CALL.REL.NOINC `($__internal_5_$__cuda_sm70_shflsync_idx_p) ;  /* 0x00000a9000007944 */ /* 0x00efea0003c00000 */
        /* <DEDUP_REMOVED lines=8> */
.L_x_269:
[----:B------:R-:W-:Y:S01]  /*17750*/  IMAD.MOV.U32 R12, RZ, RZ, R5 ;  /* 0x000000ffff0c7224 */ /* 0x000fe200078e0005 */
[----:B------:R-:W-:Y:S01]  /*17760*/  MOV R11, RZ ;  /* 0x000000ff000b7202 */ /* 0x000fe20000000f00 */
[----:B------:R-:W-:Y:S01]  /*17770*/  IMAD.MOV.U32 R10, RZ, RZ, 0x181f ;  /* 0x0000181fff0a7424 */ /* 0x000fe200078e00ff */
[----:B------:R-:W-:Y:S02]  /*17780*/  MOV R3, 0x177a0 ;  /* 0x000177a000037802 */ /* 0x000fe40000000f00 */
[----:B--2---:R-:W-:Y:S05]  /*17790*/  CALL.REL.NOINC `($__internal_5_$__cuda_sm70_shflsync_idx_p) ;  /* 0x000009c000007944 */ /* 0x004fea0003c00000 */
[----:B------:R-:W-:Y:S01]  /*177a0*/  MOV R6, R10 ;  /* 0x0000000a00067202 */ /* 0x000fe20000000f00 */
[----:B------:R-:W-:Y:S05]  /*177b0*/  BRA `(.L_x_320) ;  /* 0xffffe1f000007947 */ /* 0x000fea000383ffff */
.L_x_270:
[----:B------:R-:W-:Y:S01]  /*177c0*/  IMAD.MOV.U32 R12, RZ, RZ, R4 ;  /* 0x000000ffff0c7224 */ /* 0x000fe200078e0004 */
[----:B------:R-:W-:Y:S01]  /*177d0*/  MOV R11, RZ ;  /* 0x000000ff000b7202 */ /* 0x000fe20000000f00 */
[----:B------:R-:W-:Y:S01]  /*177e0*/  IMAD.MOV.U32 R10, RZ, RZ, 0x181f ;  /* 0x0000181fff0a7424 */ /* 0x000fe200078e00ff */
[----:B------:R-:W-:Y:S02]  /*177f0*/  MOV R3, 0x17810 ;  /* 0x0001781000037802 */ /* 0x000fe40000000f00 */
[----:B-123--:R-:W-:Y:S05]  /*17800*/  CALL.REL.NOINC `($__internal_5_$__cuda_sm70_shflsync_idx_p) ;  /* 0x0000095000007944 */ /* 0x00efea0003c00000 */
[----:B------:R-:W-:Y:S01]  /*17810*/  MOV R3, R10 ;  /* 0x0000000a00037202 */ /* 0x000fe20000000f00 */
[----:B------:R-:W-:Y:S05]  /*17820*/  BRA `(.L_x_321) ;  /* 0xffffe1a000007947 */ /* 0x000fea000383ffff */
.L_x_273:
[----:B-1----:R-:W-:Y:S01]  /*17830*/  IMAD.MOV.U32 R12, RZ, RZ, R5 ;  /* 0x000000ffff0c7224 */ /* 0x002fe200078e0005 */
[----:B------:R-:W-:Y:S01]  /*17840*/  MOV R11, 0x1 ;  /* 0x00000001000b7802 */ /* 0x000fe20000000f00 */
[----:B------:R-:W-:Y:S01]  /*17850*/  IMAD.MOV.U32 R10, RZ, RZ, 0x181f ;  /* 0x0000181fff0a7424 */ /* 0x000fe200078e00ff */
[----:B------:R-:W-:-:S02]  /*17860*/  MOV R3, 0x17880 ;  /* 0x0001788000037802 */ /* 0x000fc40000000f00 */
[----:B--234-:R-:W-:Y:S05]  /*17870*/  CALL.REL.NOINC `($__internal_5_$__cuda_sm70_shflsync_idx_p) ;  /* 0x000008e000007944 */ /* 0x01cfea0003c00000 */
[----:B------:R-:W-:Y:S01]  /*17880*/  IMAD.MOV.U32 R6, RZ, RZ, R10 ;  /* 0x000000ffff067224 */ /* 0x000fe200078e000a */
[----:B------:R-:W-:Y:S01]  /*17890*/  MOV R11, 0x1 ;  /* 0x00000001000b7802 */ /* 0x000fe20000000f00 */
[----:B------:R-:W-:Y:S01]  /*178a0*/  IMAD.MOV.U32 R12, RZ, RZ, R4 ;  /* 0x000000ffff0c7224 */ /* 0x000fe200078e0004 */
[----:B------:R-:W-:-:S02]  /*178b0*/  MOV R10, 0x181f ;  /* 0x0000181f000a7802 */ /* 0x000fc40000000f00 */
[----:B------:R-:W-:Y:S02]  /*178c0*/  MOV R3, 0x178e0 ;  /* 0x000178e000037802 */ /* 0x000fe40000000f00 */
[----:B------:R-:W-:Y:S05]  /*178d0*/  CALL.REL.NOINC `($__internal_5_$__cuda_sm70_shflsync_idx_p) ;  /* 0x0000088000007944 */ /* 0x000fea0003c00000 */
[----:B------:R-:W-:Y:S05]  /*178e0*/  BRA `(.L_x_322) ;  /* 0xffffe25000007947 */ /* 0x000fea000383ffff */
.L_x_276:
[----:B-1----:R-:W-:Y:S01]  /*178f0*/  IMAD.MOV.U32 R12, RZ, RZ, R5 ;  /* 0x000000ffff0c7224 */ /* 0x002fe200078e0005 */
[----:B------:R-:W-:Y:S01]  /*17900*/  MOV R11, 0x2 ;  /* 0x00000002000b7802 */ /* 0x000fe20000000f00 */
[----:B------:R-:W-:Y:S01]  /*17910*/  IMAD.MOV.U32 R10, RZ, RZ, 0x181f ;  /* 0x0000181fff0a7424 */ /* 0x000fe200078e00ff */
[----:B------:R-:W-:Y:S02]  /*17920*/  MOV R3, 0x17940 ;  /* 0x0001794000037802 */ /* 0x000fe40000000f00 */
[----:B--234-:R-:W-:Y:S05]  /*17930*/  CALL.REL.NOINC `($__internal_5_$__cuda_sm70_shflsync_idx_p) ;  /* 0x0000082000007944 */ /* 0x01cfea0003c00000 */
[----:B------:R-:W-:Y:S01]  /*17940*/  MOV R6, R10 ;  /* 0x0000000a00067202 */ /* 0x000fe20000000f00 */
[----:B------:R-:W-:Y:S05]  /*17950*/  BRA `(.L_x_323) ;  /* 0xffffe31000007947 */ /* 0x000fea000383ffff */
.L_x_277:
[----:B-1----:R-:W-:Y:S01]  /*17960*/  IMAD.MOV.U32 R12, RZ, RZ, R4 ;  /* 0x000000ffff0c7224 */ /* 0x002fe200078e0004 */
[----:B------:R-:W-:Y:S01]  /*17970*/  MOV R11, 0x2 ;  /* 0x00000002000b7802 */ /* 0x000fe20000000f00 */
[----:B------:R-:W-:Y:S01]  /*17980*/  IMAD.MOV.U32 R10, RZ, RZ, 0x181f ;  /* 0x0000181fff0a7424 */ /* 0x000fe200078e00ff */
[----:B------:R-:W-:Y:S02]  /*17990*/  MOV R3, 0x179b0 ;  /* 0x000179b000037802 */ /* 0x000fe40000000f00 */
[----:B--234-:R-:W-:Y:S05]  /*179a0*/  CALL.REL.NOINC `($__internal_5_$__cuda_sm70_shflsync_idx_p) ;  /* 0x000007b000007944 */ /* 0x01cfea0003c00000 */
[----:B------:R-:W-:Y:S05]  /*179b0*/  BRA `(.L_x_324) ;  /* 0xffffe2d000007947 */ /* 0x000fea000383ffff */
.L_x_280:
[----:B--2---:R-:W-:Y:S01]  /*179c0*/  IMAD.MOV.U32 R12, RZ, RZ, R5 ;  /* 0x000000ffff0c7224 */ /* 0x004fe200078e0005 */
        /* <DEDUP_REMOVED lines=12> */
.L_x_282:
[----:B------:R-:W-:Y:S01]  /*17a90*/  IMAD.MOV.U32 R12, RZ, RZ, R0 ;  /* 0x000000ffff0c7224 */ /* 0x000fe200078e0000 */
[----:B------:R-:W-:Y:S01]  /*17aa0*/  MOV R11, RZ ;  /* 0x000000ff000b7202 */ /* 0x000fe20000000f00 */
[----:B------:R-:W-:Y:S01]  /*17ab0*/  IMAD.MOV.U32 R10, RZ, RZ, 0x1f ;  /* 0x0000001fff0a7424 */ /* 0x000fe200078e00ff */
[----:B------:R-:W-:Y:S02]  /*17ac0*/  MOV R3, 0x17ae0 ;  /* 0x00017ae000037802 */ /* 0x000fe40000000f00 */
[----:B---3--:R-:W-:Y:S05]  /*17ad0*/  CALL.REL.NOINC `($__internal_5_$__cuda_sm70_shflsync_idx_p) ;  /* 0x0000068000007944 */ /* 0x008fea0003c00000 */
[----:B------:R-:W-:Y:S01]  /*17ae0*/  MOV R4, R10 ;  /* 0x0000000a00047202 */ /* 0x000fe20000000f00 */
[----:B------:R-:W-:Y:S05]  /*17af0*/  BRA `(.L_x_326) ;  /* 0xffffe48000007947 */ /* 0x000fea000383ffff */
.L_x_283:
[----:B------:R-:W-:Y:S01]  /*17b00*/  IMAD.MOV.U32 R12, RZ, RZ, R0 ;  /* 0x000000ffff0c7224 */ /* 0x000fe200078e0000 */
[----:B------:R-:W-:Y:S01]  /*17b10*/  MOV R11, 0x1 ;  /* 0x00000001000b7802 */ /* 0x000fe20000000f00 */
[----:B------:R-:W-:Y:S01]  /*17b20*/  IMAD.MOV.U32 R10, RZ, RZ, 0x1f ;  /* 0x0000001fff0a7424 */ /* 0x000fe200078e00ff */
[----:B------:R-:W-:Y:S02]  /*17b30*/  MOV R3, 0x17b50 ;  /* 0x00017b5000037802 */ /* 0x000fe40000000f00 */
[----:B-123--:R-:W-:Y:S05]  /*17b40*/  CALL.REL.NOINC `($__internal_5_$__cuda_sm70_shflsync_idx_p) ;  /* 0x0000061000007944 */ /* 0x00efea0003c00000 */
[----:B------:R-:W-:Y:S01]  /*17b50*/  MOV R0, R10 ;  /* 0x0000000a00007202 */ /* 0x000fe20000000f00 */
[----:B------:R-:W-:Y:S05]  /*17b60*/  BRA `(.L_x_327) ;  /* 0xffffe43000007947 */ /* 0x000fea000383ffff */
.L_x_284:
[----:B------:R-:W-:Y:S02]  /*17b70*/  MOV R7, 0x1 ;  /* 0x0000000100077802 */ /* 0x000fe40000000f00 */
[----:B------:R-:W-:-:S02]  /*17b80*/  MOV R3, 0x17ba0 ;  /* 0x00017ba000037802 */ /* 0x000fc40000000f00 */
[----:B-123--:R-:W-:Y:S05]  /*17b90*/  CALL.REL.NOINC `($__internal_6_$__cuda_sm70_shflsync_up_p) ;  /* 0x0000061000007944 */ /* 0x00efea0003c00000 */
[----:B--2---:R-:W-:Y:S01]  /*17ba0*/  MOV R3, R7 ;  /* 0x0000000700037202 */ /* 0x004fe20000000f00 */
[----:B-1----:R-:W-:Y:S05]  /*17bb0*/  BRA `(.L_x_328) ;  /* 0xffffe50000007947 */ /* 0x002fea000383ffff */
.L_x_285:
[----:B------:R-:W-:Y:S02]  /*17bc0*/  MOV R7, 0x2 ;  /* 0x0000000200077802 */ /* 0x000fe40000000f00 */
[----:B------:R-:W-:-:S02]  /*17bd0*/  MOV R3, 0x17bf0 ;  /* 0x00017bf000037802 */ /* 0x000fc40000000f00 */
[----:B-12---:R-:W-:Y:S05]  /*17be0*/  CALL.REL.NOINC `($__internal_6_$__cuda_sm70_shflsync_up_p) ;  /* 0x000005c000007944 */ /* 0x006fea0003c00000 */
[----:B--2---:R-:W-:Y:S02]  /*17bf0*/  SEL R7, R7, RZ, P1 ;  /* 0x000000ff07077207 */ /* 0x004fe40000800000 */
[----:B------:R-:W-:-:S03]  /*17c00*/  MOV R3, 0x17c40 ;  /* 0x00017c4000037802 */ /* 0x000fc60000000f00 */
[----:B-1----:R-:W-:Y:S02]  /*17c10*/  IMAD.IADD R8, R8, 0x1, R7 ;  /* 0x0000000108087824 */ /* 0x002fe400078e0207 */
[----:B------:R-:W-:Y:S02]  /*17c20*/  IMAD.MOV.U32 R7, RZ, RZ, 0x4 ;  /* 0x00000004ff077424 */ /* 0x000fe400078e00ff */
[----:B------:R-:W-:Y:S05]  /*17c30*/  CALL.REL.NOINC `($__internal_6_$__cuda_sm70_shflsync_up_p) ;  /* 0x0000057000007944 */ /* 0x000fea0003c00000 */
        /* <DEDUP_REMOVED lines=10> */
[----:B--2---:R-:W-:Y:S01]  /*17ce0*/  SEL R7, R7, RZ, P4 ;  /* 0x000000ff07077207 */ /* 0x004fe20002000000 */
[----:B------:R-:W-:Y:S01]  /*17cf0*/  IMAD.MOV.U32 R11, RZ, RZ, 0x1f ;  /* 0x0000001fff0b7424 */ /* 0x000fe200078e00ff */
[----:B------:R-:W-:Y:S02]  /*17d00*/  MOV R10, 0x1f ;  /* 0x0000001f000a7802 */ /* 0x000fe40000000f00 */
[----:B------:R-:W-:Y:S01]  /*17d10*/  MOV R3, 0x17d50 ;  /* 0x00017d5000037802 */ /* 0x000fe20000000f00 */
[----:B-1----:R-:W-:-:S04]  /*17d20*/  IMAD.IADD R8, R7, 0x1, R8 ;  /* 0x0000000107087824 */ /* 0x002fc800078e0208 */
[----:B------:R-:W-:Y:S02]  /*17d30*/  IMAD.MOV.U32 R12, RZ, RZ, R8 ;  /* 0x000000ffff0c7224 */ /* 0x000fe400078e0008 */
[----:B------:R-:W-:Y:S05]  /*17d40*/  CALL.REL.NOINC `($__internal_5_$__cuda_sm70_shflsync_idx_p) ;  /* 0x0000041000007944 */ /* 0x000fea0003c00000 */
[----:B------:R-:W-:Y:S01]  /*17d50*/  MOV R3, R10 ;  /* 0x0000000a00037202 */ /* 0x000fe20000000f00 */
[----:B------:R-:W-:Y:S05]  /*17d60*/  BRA `(.L_x_329) ;  /* 0xffffe45000007947 */ /* 0x000fea000383ffff */
.L_x_289:
[----:B---3--:R-:W-:Y:S01]  /*17d70*/  IMAD.MOV.U32 R8, RZ, RZ, R0 ;  /* 0x000000ffff087224 */ /* 0x008fe200078e0000 */
[----:B------:R-:W-:Y:S02]  /*17d80*/  MOV R7, 0x1 ;  /* 0x0000000100077802 */ /* 0x000fe40000000f00 */
[----:B------:R-:W-:Y:S02]  /*17d90*/  MOV R3, 0x17db0 ;  /* 0x00017db000037802 */ /* 0x000fe40000000f00 */
[----:B------:R-:W-:Y:S05]  /*17da0*/  CALL.REL.NOINC `($__internal_6_$__cuda_sm70_shflsync_up_p) ;  /* 0x0000040000007944 */ /* 0x000fea0003c00000 */
[----:B--2---:R-:W-:Y:S01]  /*17db0*/  MOV R3, R7 ;  /* 0x0000000700037202 */ /* 0x004fe20000000f00 */
[----:B-1----:R-:W-:Y:S05]  /*17dc0*/  BRA `(.L_x_330) ;  /* 0xffffe54000007947 */ /* 0x002fea000383ffff */
.L_x_290:
[----:B---3--:R-:W-:Y:S01]  /*17dd0*/  IMAD.MOV.U32 R8, RZ, RZ, R0 ;  /* 0x000000ffff087224 */ /* 0x008fe200078e0000 */
[----:B------:R-:W-:Y:S02]  /*17de0*/  MOV R7, 0x2 ;  /* 0x0000000200077802 */ /* 0x000fe40000000f00 */
[----:B------:R-:W-:Y:S02]  /*17df0*/  MOV R3, 0x17e10 ;  /* 0x00017e1000037802 */ /* 0x000fe40000000f00 */
[----:B------:R-:W-:Y:S05]  /*17e00*/  CALL.REL.NOINC `($__internal_6_$__cuda_sm70_shflsync_up_p) ;  /* 0x000003a000007944 */ /* 0x000fea0003c00000 */
[----:B-12---:R-:W-:Y:S01]  /*17e10*/  SEL R8, R7, RZ, P1 ;  /* 0x000000ff07087207 */ /* 0x006fe20000800000 */
[----:B------:R-:W-:Y:S01]  /*17e20*/  IMAD.MOV.U32 R7, RZ, RZ, 0x4 ;  /* 0x00000004ff077424 */ /* 0x000fe200078e00ff */
[----:B------:R-:W-:-:S03]  /*17e30*/  MOV R3, 0x17e60 ;  /* 0x00017e6000037802 */ /* 0x000fc60000000f00 */
[----:B------:R-:W-:Y:S02]  /*17e40*/  IMAD.IADD R8, R0, 0x1, R8 ;  /* 0x0000000100087824 */ /* 0x000fe400078e0208 */
        /* <DEDUP_REMOVED lines=20> */
.L_x_292:
[----:B------:R-:W-:Y:S02]  /*17f90*/  SEL R3, RZ, 0x1, P0 ;  /* 0x00000001ff037807 */ /* 0x000fe40000000000 */
[----:B------:R-:W-:Y:S02]  /*17fa0*/  MOV R0, 0x17fc0 ;  /* 0x00017fc000007802 */ /* 0x000fe40000000f00 */
[----:B---3--:R-:W-:Y:S05]  /*17fb0*/  CALL.REL.NOINC `($__internal_7_$__cuda_sm70_votesync_ballot) ;  /* 0x0000024000007944 */ /* 0x008fea0003c00000 */
[----:B------:R-:W-:Y:S05]  /*17fc0*/  BRA `(.L_x_332) ;  /* 0xffffe4d000007947 */ /* 0x000fea000383ffff */
.L_x_293:
[----:B------:R-:W-:Y:S01]  /*17fd0*/  IMAD.MOV.U32 R12, RZ, RZ, R6 ;  /* 0x000000ffff0c7224 */ /* 0x000fe200078e0006 */
[----:B--2---:R-:W-:Y:S01]  /*17fe0*/  MOV R11, R0 ;  /* 0x00000000000b7202 */ /* 0x004fe20000000f00 */
[----:B------:R-:W-:Y:S01]  /*17ff0*/  IMAD.MOV.U32 R10, RZ, RZ, 0x1f ;  /* 0x0000001fff0a7424 */ /* 0x000fe200078e00ff */
[----:B------:R-:W-:Y:S02]  /*18000*/  MOV R3, 0x18020 ;  /* 0x0001802000037802 */ /* 0x000fe40000000f00 */
[----:B-1-3--:R-:W-:Y:S05]  /*18010*/  CALL.REL.NOINC `($__internal_5_$__cuda_sm70_shflsync_idx_p) ;  /* 0x0000014000007944 */ /* 0x00afea0003c00000 */
[----:B------:R-:W-:Y:S01]  /*18020*/  IMAD.MOV.U32 R6, RZ, RZ, R10 ;  /* 0x000000ffff067224 */ /* 0x000fe200078e000a */
[----:B------:R-:W-:Y:S01]  /*18030*/  MOV R11, R0 ;  /* 0x00000000000b7202 */ /* 0x000fe20000000f00 */
[----:B------:R-:W-:Y:S01]  /*18040*/  IMAD.MOV.U32 R12, RZ, RZ, R5 ;  /* 0x000000ffff0c7224 */ /* 0x000fe200078e0005 */
[----:B------:R-:W-:Y:S02]  /*18050*/  MOV R10, 0x1f ;  /* 0x0000001f000a7802 */ /* 0x000fe40000000f00 */
[----:B------:R-:W-:-:S02]  /*18060*/  MOV R3, 0x18080 ;  /* 0x0001808000037802 */ /* 0x000fc40000000f00 */
[----:B------:R-:W-:Y:S05]  /*18070*/  CALL.REL.NOINC `($__internal_5_$__cuda_sm70_shflsync_idx_p) ;  /* 0x000000e000007944 */ /* 0x000fea0003c00000 */
[----:B------:R-:W-:Y:S01]  /*18080*/  MOV R5, R10 ;  /* 0x0000000a00057202 */ /* 0x000fe20000000f00 */
[----:B------:R-:W-:Y:S05]  /*18090*/  BRA `(.L_x_333) ;  /* 0xffffe44000007947 */ /* 0x000fea000383ffff */
.L_x_296:
[----:B------:R-:W-:Y:S01]  /*180a0*/  IMAD.MOV.U32 R12, RZ, RZ, R8 ;  /* 0x000000ffff0c7224 */ /* 0x000fe200078e0008 */
[----:B------:R-:W-:Y:S01]  /*180b0*/  MOV R11, R9 ;  /* 0x00000009000b7202 */ /* 0x000fe20000000f00 */
[----:B------:R-:W-:Y:S01]  /*180c0*/  IMAD.MOV.U32 R10, RZ, RZ, 0x1f ;  /* 0x0000001fff0a7424 */ /* 0x000fe200078e00ff */
[----:B------:R-:W-:-:S02]  /*180d0*/  MOV R3, 0x180f0 ;  /* 0x000180f000037802 */ /* 0x000fc40000000f00 */
[----:B-1234-:R-:W-:Y:S05]  /*180e0*/  CALL.REL.NOINC `($__internal_5_$__cuda_sm70_shflsync_idx_p) ;  /* 0x0000007000007944 */ /* 0x01efea0003c00000 */
[----:B------:R-:W-:Y:S01]  /*180f0*/  MOV R9, R10 ;  /* 0x0000000a00097202 */ /* 0x000fe20000000f00 */
[----:B------:R-:W-:Y:S05]  /*18100*/  BRA `(.L_x_295) ;  /* 0xffffe43000007947 */ /* 0x000fea000383ffff */
        .weak           $__internal_4_$__cuda_sm70_shflsync_bfly_p
        .type           $__internal_4_$__cuda_sm70_shflsync_bfly_p,@function
        .size           $__internal_4_$__cuda_sm70_shflsync_bfly_p,($__internal_5_$__cuda_sm70_shflsync_idx_p - $__internal_4_$__cuda_sm70_shflsync_bfly_p)
$__internal_4_$__cuda_sm70_shflsync_bfly_p:
[----:B------:R-:W-:Y:S01]  /*18110*/  MOV R8, R5 ;  /* 0x0000000500087202 */ /* 0x000fe20000000f00 */
[----:B------:R-:W-:Y:S04]  /*18120*/  WARPSYNC R2 ;  /* 0x0000000200007348 */ /* 0x000fe80003800000 */
[----:B------:R-:W-:Y:S01]  /*18130*/  MOV R9, 0x0 ;  /* 0x0000000000097802 */ /* 0x000fe20000000f00 */
[----:B------:R1:W2:Y:S03]  /*18140*/  SHFL.BFLY PT, R6, R7, R6, R4 ;  /* 0x0c00000607067389 */ /* 0x0002a600000e0004 */
[----:B------:R-:W-:Y:S05]  /*18150*/  RET.REL.NODEC R8 `(_ZN7cutlass13device_kernelIN5flash19enable_sm80_to_sm89INS1_16FlashAttnFwdSm80INS1_25CollectiveMainloopFwdSm80ILi8ELi1ELb0EN4cute5tupleIJNS5_1CILi128EEENS7_ILi64EEENS7_ILi192EEEEEELi192ENS_10bfloat16_tEfNS_4arch4Sm80ELb0ELb0ELb0ELb1ELb0ELb1ELb1ELb1EEENS1_21CollectiveEpilogueFwdINS6_IJS8_SA_S9_EEENS6_IJNS7_ILi1EEESI_SI_EEESC_SE_Li256ELb1ELb1ELb1ELb0EEENS1_36VarlenDynamicPersistentTileSchedulerILi128ELi64ELi256ELi256ELb1ELb1ELb0ELb0ELb1ELb1EEEEEEEEEvNT_6ParamsE) ;  /* 0xfffe7ea008007950 */ /* 0x000fea0003c3ffff */
        .weak           $__internal_5_$__cuda_sm70_shflsync_idx_p
        .type           $__internal_5_$__cuda_sm70_shflsync_idx_p,@function
        .size           $__internal_5_$__cuda_sm70_shflsync_idx_p,($__internal_6_$__cuda_sm70_shflsync_up_p - $__internal_5_$__cuda_sm70_shflsync_idx_p)
$__internal_5_$__cuda_sm70_shflsync_idx_p:
[----:B------:R-:W-:Y:S04]  /*18160*/  WARPSYNC R203 ;  /* 0x000000cb00007348 */ /* 0x000fe80003800000 */
[----:B------:R1:W2:Y:S01]  /*18170*/  SHFL.IDX PT, R10, R12, R11, R10 ;  /* 0x0000000b0c0a7389 */ /* 0x0002a200000e000a */
[----:B------:R-:W-:-:S02]  /*18180*/  MOV R13, 0x0 ;  /* 0x00000000000d7802 */ /* 0x000fc40000000f00 */
[----:B-1----:R-:W-:-:S04]  /*18190*/  MOV R12, R3 ;  /* 0x00000003000c7202 */ /* 0x002fc80000000f00 */
[----:B--2---:R-:W-:Y:S05]  /*181a0*/  RET.REL.NODEC R12 `(_ZN7cutlass13device_kernelIN5flash19enable_sm80_to_sm89INS1_16FlashAttnFwdSm80INS1_25CollectiveMainloopFwdSm80ILi8ELi1ELb0EN4cute5tupleIJNS5_1CILi128EEENS7_ILi64EEENS7_ILi192EEEEEELi192ENS_10bfloat16_tEfNS_4arch4Sm80ELb0ELb0ELb0ELb1ELb0ELb1ELb1ELb1EEENS1_21CollectiveEpilogueFwdINS6_IJS8_SA_S9_EEENS6_IJNS7_ILi1EEESI_SI_EEESC_SE_Li256ELb1ELb1ELb1ELb0EEENS1_36VarlenDynamicPersistentTileSchedulerILi128ELi64ELi256ELi256ELb1ELb1ELb0ELb0ELb1ELb1EEEEEEEEEvNT_6ParamsE) ;  /* 0xfffe7e500c007950 */ /* 0x004fea0003c3ffff */
        .weak           $__internal_6_$__cuda_sm70_shflsync_up_p
        .type           $__internal_6_$__cuda_sm70_shflsync_up_p,@function
        .size           $__internal_6_$__cuda_sm70_shflsync_up_p,($__internal_7_$__cuda_sm70_votesync_ballot - $__internal_6_$__cuda_sm70_shflsync_up_p)
$__internal_6_$__cuda_sm70_shflsync_up_p:
[----:B------:R-:W-:Y:S01]  /*181b0*/  MOV R10, R3 ;  /* 0x00000003000a7202 */ /* 0x000fe20000000f00 */
[----:B------:R-:W-:Y:S04]  /*181c0*/  WARPSYNC R208 ;  /* 0x000000d000007348 */ /* 0x000fe80003800000 */
[----:B------:R-:W-:Y:S01]  /*181d0*/  MOV R11, 0x0 ;  /* 0x00000000000b7802 */ /* 0x000fe20000000f00 */
[----:B------:R1:W2:Y:S03]  /*181e0*/  SHFL.UP PT, R7, R8, R7, R209 ;  /* 0x0400000708077389 */ /* 0x0002a600000e00d1 */
[----:B------:R-:W-:Y:S05]  /*181f0*/  RET.REL.NODEC R10 `(_ZN7cutlass13device_kernelIN5flash19enable_sm80_to_sm89INS1_16FlashAttnFwdSm80INS1_25CollectiveMainloopFwdSm80ILi8ELi1ELb0EN4cute5tupleIJNS5_1CILi128EEENS7_ILi64EEENS7_ILi192EEEEEELi192ENS_10bfloat16_tEfNS_4arch4Sm80ELb0ELb0ELb0ELb1ELb0ELb1ELb1ELb1EEENS1_21CollectiveEpilogueFwdINS6_IJS8_SA_S9_EEENS6_IJNS7_ILi1EEESI_SI_EEESC_SE_Li256ELb1ELb1ELb1ELb0EEENS1_36VarlenDynamicPersistentTileSchedulerILi128ELi64ELi256ELi256ELb1ELb1ELb0ELb0ELb1ELb1EEEEEEEEEvNT_6ParamsE) ;  /* 0xfffe7e000a007950 */ /* 0x000fea0003c3ffff */
        .weak           $__internal_7_$__cuda_sm70_votesync_ballot
        .type           $__internal_7_$__cuda_sm70_votesync_ballot,@function
        .size           $__internal_7_$__cuda_sm70_votesync_ballot,(.L_x_2458 - $__internal_7_$__cuda_sm70_votesync_ballot)
$__internal_7_$__cuda_sm70_votesync_ballot:
[----:B------:R-:W-:Y:S01]  /*18200*/  ISETP.NE.U32.AND P0, PT, R3, 0x1, PT ;  /* 0x000000010300780c */ /* 0x000fe20003f05070 */
[----:B------:R-:W-:Y:S01]  /*18210*/  IMAD.MOV.U32 R10, RZ, RZ, R0 ;  /* 0x000000ffff0a7224 */ /* 0x000fe200078e0000 */
[----:B------:R-:W-:Y:S04]  /*18220*/  WARPSYNC R202 ;  /* 0x000000ca00007348 */ /* 0x000fe80003800000 */
[----:B------:R-:W-:-:S07]  /*18230*/  IMAD.MOV.U32 R11, RZ, RZ, 0x0 ;  /* 0x00000000ff0b7424 */ /* 0x000fce00078e00ff */
[----:B------:R-:W-:-:S04]  /*18240*/  VOTE.ANY R7, PT, !P0 ;  /* 0x0000000000077806 */ /* 0x000fc800040e0100 */
[----:B------:R-:W-:Y:S01]  /*18250*/  LOP3.LUT R7, R7, R202, RZ, 0xc0, !PT ;  /* 0x000000ca07077212 */ /* 0x000fe200078ec0ff */
[----:B------:R-:W-:Y:S06]  /*18260*/  RET.REL.NODEC R10 `(_ZN7cutlass13device_kernelIN5flash19enable_sm80_to_sm89INS1_16FlashAttnFwdSm80INS1_25CollectiveMainloopFwdSm80ILi8ELi1ELb0EN4cute5tupleIJNS5_1CILi128EEENS7_ILi64EEENS7_ILi192EEEEEELi192ENS_10bfloat16_tEfNS_4arch4Sm80ELb0ELb0ELb0ELb1ELb0ELb1ELb1ELb1EEENS1_21CollectiveEpilogueFwdINS6_IJS8_SA_S9_EEENS6_IJNS7_ILi1EEESI_SI_EEESC_SE_Li256ELb1ELb1ELb1ELb0EEENS1_36VarlenDynamicPersistentTileSchedulerILi128ELi64ELi256ELi256ELb1ELb1ELb0ELb0ELb1ELb1EEEEEEEEEvNT_6ParamsE) ;  /* 0xfffe7d900a007950 */ /* 0x000fec0003c3ffff */
.L_x_334:
        /* <DEDUP_REMOVED lines=9> */
.L_x_2458:


//--------------------- .text._ZN7cutlass13device_kernelIN5flash19enable_sm80_to_sm89INS1_16FlashAttnFwdSm80INS1_25CollectiveMainloopFwdSm80ILi8ELi1ELb0EN4cute5tupleIJNS5_1CILi128EEENS7_ILi64EEENS7_ILi192EEEEEELi192ENS_10bfloat16_tEfNS_4arch4Sm80ELb0ELb1ELb0ELb0ELb0ELb0ELb1ELb1EEENS1_21CollectiveEpilogueFwdINS6_IJS8_SA_S9_EEENS6_IJNS7_ILi1EEESI_SI_EEESC_SE_Li256ELb0ELb1ELb1ELb0EEENS1_19SingleTileSchedulerILb0ELb1ELb1ELi128EEEEEEEEEvNT_6ParamsE --------------------------
	.section	.text._ZN7cutlass13device_kernelIN5flash19enable_sm80_to_sm89INS1_16FlashAttnFwdSm80INS1_25CollectiveMainloopFwdSm80ILi8ELi1ELb0EN4cute5tupleIJNS5_1CILi128EEENS7_ILi64EEENS7_ILi192EEEEEELi192ENS_10bfloat16_tEfNS_4arch4Sm80ELb0ELb1ELb0ELb0ELb0ELb0ELb1ELb1EEENS1_21CollectiveEpilogueFwdINS6_IJS8_SA_S9_EEENS6_IJNS7_ILi1EEESI_SI_EEESC_SE_Li256ELb0ELb1ELb1ELb0EEENS1_19SingleTileSchedulerILb0ELb1ELb1ELi128EEEEEEEEEvNT_6ParamsE,"ax",@progbits
	.sectioninfo	@"SHI_REGISTERS=240"
	.align	128
.text._ZN7cutlass13device_kernelIN5flash19enable_sm80_to_sm89INS1_16FlashAttnFwdSm80INS1_25CollectiveMainloopFwdSm80ILi8ELi1ELb0EN4cute5tupleIJNS5_1CILi128EEENS7_ILi64EEENS7_ILi192EEEEEELi192ENS_10bfloat16_tEfNS_4arch4Sm80ELb0ELb1ELb0ELb0ELb0ELb0ELb1ELb1EEENS1_21CollectiveEpilogueFwdINS6_IJS8_SA_S9_EEENS6_IJNS7_ILi1EEESI_SI_EEESC_SE_Li256ELb0ELb1ELb1ELb0EEENS1_19SingleTileSchedulerILb0ELb1ELb1ELi128EEEEEEEEEvNT_6ParamsE:
        .type           _ZN7cutlass13device_kernelIN5flash19enable_sm80_to_sm89INS1_16FlashAttnFwdSm80INS1_25CollectiveMainloopFwdSm80ILi8ELi1ELb0EN4cute5tupleIJNS5_1CILi128EEENS7_ILi64EEENS7_ILi192EEEEEELi192ENS_10bfloat16_tEfNS_4arch4Sm80ELb0ELb1ELb0ELb0ELb0ELb0ELb1ELb1EEENS1_21CollectiveEpilogueFwdINS6_IJS8_SA_S9_EEENS6_IJNS7_ILi1EEESI_SI_EEESC_SE_Li256ELb0ELb1ELb1ELb0EEENS1_19SingleTileSchedulerILb0ELb1ELb1ELi128EEEEEEEEEvNT_6ParamsE,@function
        .size           _ZN7cutlass13device_kernelIN5flash19enable_sm80_to_sm89INS1_16FlashAttnFwdSm80INS1_25CollectiveMainloopFwdSm80ILi8ELi1ELb0EN4cute5tupleIJNS5_1CILi128EEENS7_ILi64EEENS7_ILi192EEEEEELi192ENS_10bfloat16_tEfNS_4arch4Sm80ELb0ELb1ELb0ELb0ELb0ELb0ELb1ELb1EEENS1_21CollectiveEpilogueFwdINS6_IJS8_SA_S9_EEENS6_IJNS7_ILi1EEESI_SI_EEESC_SE_Li256ELb0ELb1ELb1ELb0EEENS1_19SingleTileSchedulerILb0ELb1ELb1ELi128EEEEEEEEEvNT_6ParamsE,(.L_x_2463 - _ZN7cutlass13device_kernelIN5flash19enable_sm80_to_sm89INS1_16FlashAttnFwdSm80INS1_25CollectiveMainloopFwdSm80ILi8ELi1ELb0EN4cute5tupleIJNS5_1CILi128EEENS7_ILi64EEENS7_ILi192EEEEEELi192ENS_10bfloat16_tEfNS_4arch4Sm80ELb0ELb1ELb0ELb0ELb0ELb0ELb1ELb1EEENS1_21CollectiveEpilogueFwdINS6_IJS8_SA_S9_EEENS6_IJNS7_ILi1EEESI_SI_EEESC_SE_Li256ELb0ELb1ELb1ELb0EEENS1_19SingleTileSchedulerILb0ELb1ELb1ELi128EEEEEEEEEvNT_6ParamsE)
        .other          _ZN7cutlass13device_kernelIN5flash19enable_sm80_to_sm89INS1_16FlashAttnFwdSm80INS1_25CollectiveMainloopFwdSm80ILi8ELi1ELb0EN4cute5tupleIJNS5_1CILi128EEENS7_ILi64EEENS7_ILi192EEEEEELi192ENS_10bfloat16_tEfNS_4arch4Sm80ELb0ELb1ELb0ELb0ELb0ELb0ELb1ELb1EEENS1_21CollectiveEpilogueFwdINS6_IJS8_SA_S9_EEENS6_IJNS7_ILi1EEESI_SI_EEESC_SE_Li256ELb0ELb1ELb1ELb0EEENS1_19SingleTileSchedulerILb0ELb1ELb1ELi128EEEEEEEEEvNT_6ParamsE,@"STO_CUDA_ENTRY STV_DEFAULT"
_ZN7cutlass13device_kernelIN5flash19enable_sm80_to_sm89INS1_16FlashAttnFwdSm80INS1_25CollectiveMainloopFwdSm80ILi8ELi1ELb0EN4cute5tupleIJNS5_1CILi128EEENS7_ILi64EEENS7_ILi192EEEEEELi192ENS_10bfloat16_tEfNS_4arch4Sm80ELb0ELb1ELb0ELb0ELb0ELb0ELb1ELb1EEENS1_21CollectiveEpilogueFwdINS6_IJS8_SA_S9_EEENS6_IJNS7_ILi1EEESI_SI_EEESC_SE_Li256ELb0ELb1ELb1ELb0EEENS1_19SingleTileSchedulerILb0ELb1ELb1ELi128EEEEEEEEEvNT_6ParamsE:
[----:B------:R-:W-:Y:S02]  /*0000*/  MOV R1, c[0x0][0x28] ;  /* 0x00000a0000017a02 */ /* 0x000fe40000000f00 */
[----:B------:R-:W1:Y:S01]  /*0010*/  S2R R80, SR_TID.X ;  /* 0x0000000000507919 */ /* 0x000e620000002100 */
[----:B------:R-:W2:Y:S03]  /*0020*/  S2UR UR6, SR_CTAID.Y ;  /* 0x00000000000679c3 */ /* 0x000ea60000002600 */
        /* <DEDUP_REMOVED lines=14> */
.L_x_335:
[----:B---3--:R-:W-:Y:S02]  /*0110*/  ULDC.64 UR4, c[0x0][0x550] ;  /* 0x0001540000047ab9 */ /* 0x008fe40000000a00 */
[----:B------:R-:W-:Y:S02]  /*0120*/  UISETP.NE.AND UP0, UPT, UR4, 0x1, UPT ;  /* 0x000000010400788c */ /* 0x000fe4000bf05270 */
[----:B------:R-:W-:-:S02]  /*0130*/  UIMAD.WIDE.U32 UR8, UR6, UR5, URZ ;  /* 0x00000005060872a5 */ /* 0x000fc4000f8e003f */
[----:B------:R-:W-:Y:S02]  /*0140*/  ULDC UR4, c[0x0][0x558] ;  /* 0x0001560000047ab9 */ /* 0x000fe40000000800 */
[----:B------:R-:W-:-:S05]  /*0150*/  UMOV UR15, UR6 ;  /* 0x00000006000f7c82 */ /* 0x000fca0008000000 */
[----:B------:R-:W-:-:S03]  /*0160*/  @UP0 USHF.R.U32.HI UR15, URZ, UR4, UR9 ;  /* 0x000000043f0f0299 */ /* 0x000fc60008011609 */
.L_x_336:
[----:B------:R-:W-:Y:S01]  /*0170*/  ISETP.GE.AND P0, PT, R0, RZ, PT ;  /* 0x000000ff0000720c */ /* 0x000fe20003f06270 */
[----:B------:R-:W-:Y:S02]  /*0180*/  UIADD3 UR4, -UR15, URZ, URZ ;  /* 0x0000003f0f047290 */ /* 0x000fe4000fffe13f */
[----:B------:R-:W-:Y:S02]  /*0190*/  ULDC UR9, c[0x0][0x550] ;  /* 0x0001540000097ab9 */ /* 0x000fe40000000800 */
[----:B------:R-:W-:-:S08]  /*01a0*/  UIMAD UR9, UR4, UR9, UR6 ;  /* 0x00000009040972a4 */ /* 0x000fd0000f8e0206 */
[----:B------:R-:W-:Y:S05]  /*01b0*/  @!P0 EXIT ;  /* 0x000000000000894d */ /* 0x000fea0003800000 */
[----:B------:R-:W1:Y:S01]  /*01c0*/  S2UR UR18, SR_CTAID.X ;  /* 0x00000000001279c3 */ /* 0x000e620000002500 */
[----:B------:R-:W-:Y:S02]  /*01d0*/  ULDC UR4, c[0x0][0x2c4] ;  /* 0x0000b10000047ab9 */ /* 0x000fe40000000800 */
[----:B------:R-:W-:Y:S02]  /*01e0*/  UISETP.NE.AND UP2, UPT, UR4, 0x1, UPT ;  /* 0x000000010400788c */ /* 0x000fe4000bf45270 */
[----:B------:R-:W-:Y:S02]  /*01f0*/  UMOV UR8, 0x1 ;  /* 0x0000000100087882 */ /* 0x000fe40000000000 */
[----:B------:R-:W-:Y:S02]  /*0200*/  ULDC.64 UR4, c[0x0][0x328] ;  /* 0x0000ca0000047ab9 */ /* 0x000fe40000000a00 */
[----:B------:R-:W-:Y:S02]  /*0210*/  UISETP.LE.AND UP1, UPT, UR8, UR5, UPT ;  /* 0x000000050800728c */ /* 0x000fe4000bf23270 */
[----:B------:R-:W-:-:S02]  /*0220*/  ULDC.64 UR10, c[0x0][0x2c8] ;  /* 0x0000b200000a7ab9 */ /* 0x000fc40000000a00 */
[----:B------:R-:W-:Y:S02]  /*0230*/  ULDC UR6, c[0x0][0x168] ;  /* 0x00005a0000067ab9 */ /* 0x000fe40000000800 */
[----:B------:R-:W-:Y:S01]  /*0240*/  PLOP3.LUT P0, PT, PT, PT, UP1, 0x40, 0x0 ;  /* 0x000000000000781c */ /* 0x000fe20003f0e818 */
[----:B------:R-:W-:Y:S02]  /*0250*/  UIADD3 UR6, UR8, -UR6, URZ ;  /* 0x8000000608067290 */ /* 0x000fe4000fffe03f */
[----:B------:R-:W-:Y:S02]  /*0260*/  ULDC UR5, c[0x0][0x1d0] ;  /* 0x0000740000057ab9 */ /* 0x000fe40000000800 */
[----:B-1----:R-:W-:-:S04]  /*0270*/  USHF.L.U32 UR7, UR18, 0x7, URZ ;  /* 0x0000000712077899 */ /* 0x002fc8000800063f */
[----:B------:R-:W-:-:S04]  /*0280*/  @UP2 UIADD3 UR12, UR7, 0x7f, URZ ;  /* 0x0000007f070c2890 */ /* 0x000fc8000fffe03f */
[----:B------:R-:W-:Y:S02]  /*0290*/  UIMAD.WIDE.U32 UR12, UR12, UR10, URZ ;  /* 0x0000000a0c0c72a5 */ /* 0x000fe4000f8e003f */
[----:B------:R-:W-:Y:S02]  /*02a0*/  UIADD3 UR10, UR7, 0x7f, URZ ;  /* 0x0000007f070a7890 */ /* 0x000fe4000fffe03f */
[----:B------:R-:W-:-:S04]  /*02b0*/  @UP2 USHF.R.U32.HI UR10, URZ, UR11, UR13 ;  /* 0x0000000b3f0a2299 */ /* 0x000fc8000801160d */
[----:B------:R-:W-:-:S04]  /*02c0*/  UIADD3 UR5, UR10, UR5, UR6 ;  /* 0x000000050a057290 */ /* 0x000fc8000fffe006 */
[----:B------:R-:W-:Y:S01]  /*02d0*/  UIADD3 UR6, UR5, UR4, URZ ;  /* 0x0000000405067290 */ /* 0x000fe2000fffe03f */
[----:B------:R-:W-:Y:S05]  /*02e0*/  @P0 BRA `(.L_x_337) ;  /* 0x0000014000000947 */ /* 0x000fea0003800000 */
[----:B------:R-:W-:Y:S01]  /*02f0*/  ISETP.LT.AND P0, PT, RZ, UR5, PT ;  /* 0x00000005ff007c0c */ /* 0x000fe2000bf01270 */
[----:B------:R-:W-:-:S12]  /*0300*/  UIADD3 UR10, UR5, -0x1, URZ ;  /* 0xffffffff050a7890 */ /* 0x000fd8000fffe03f */
[----:B------:R-:W-:Y:S05]  /*0310*/  @P0 BRA `(.L_x_338) ;  /* 0x0000008000000947 */ /* 0x000fea0003800000 */
[----:B------:R-:W-:Y:S02]  /*0320*/  ULDC UR4, c[0x0][0x32c] ;  /* 0x0000cb0000047ab9 */ /* 0x000fe40000000800 */
[----:B------:R-:W-:Y:S02]  /*0330*/  UISETP.NE.AND UP0, UPT, UR8, UR4, UPT ;  /* 0x000000040800728c */ /* 0x000fe4000bf05270 */
[----:B------:R-:W-:-:S03]  /*0340*/  UIADD3 UR10, -UR5, URZ, URZ ;  /* 0x0000003f050a7290 */ /* 0x000fc6000fffe13f */
[----:B------:R-:W-:Y:S02]  /*0350*/  ULDC.64 UR4, c[0x0][0x330] ;  /* 0x0000cc0000047ab9 */ /* 0x000fe40000000a00 */
[----:B------:R-:W-:-:S04]  /*0360*/  UIMAD.WIDE.U32 UR12, UR10, UR4, URZ ;  /* 0x000000040a0c72a5 */ /* 0x000fc8000f8e003f */
[----:B------:R-:W-:-:S04]  /*0370*/  @UP0 USHF.R.U32.HI UR10, URZ, UR5, UR13 ;  /* 0x000000053f0a0299 */ /* 0x000fc8000801160d */
[----:B------:R-:W-:Y:S01]  /*0380*/  ULOP3.LUT UR10, URZ, UR10, URZ, 0x33, !UPT ;  /* 0x0000000a3f0a7292 */ /* 0x000fe2000f8e333f */
[----:B------:R-:W-:Y:S05]  /*0390*/  BRA `(.L_x_339) ;  /* 0x0000005000007947 */ /* 0x000fea0003800000 */
.L_x_338:
[----:B------:R-:W-:Y:S02]  /*03a0*/  ULDC UR4, c[0x0][0x32c] ;  /* 0x0000cb0000047ab9 */ /* 0x000fe40000000800 */
[----:B------:R-:W-:-:S03]  /*03b0*/  UISETP.NE.AND UP0, UPT, UR8, UR4, UPT ;  /* 0x000000040800728c */ /* 0x000fc6000bf05270 */
[----:B------:R-:W-:Y:S02]  /*03c0*/  ULDC.64 UR4, c[0x0][0x330] ;  /* 0x0000cc0000047ab9 */ /* 0x000fe40000000a00 */
[----:B------:R-:W-:-:S06]  /*03d0*/  UIMAD.WIDE.U32 UR12, UR10, UR4, URZ ;  /* 0x000000040a0c72a5 */ /* 0x000fcc000f8e003f */
[----:B------:R-:W-:Y:S02]  /*03e0*/  @UP0 USHF.R.U32.HI UR10, URZ, UR5, UR13 ;  /* 0x000000053f0a0299 */ /* 0x000fe4000801160d */
.L_x_339:
[----:B------:R-:W-:Y:S02]  /*03f0*/  ULDC UR4, c[0x0][0x32c] ;  /* 0x0000cb0000047ab9 */ /* 0x000fe40000000800 */
[----:B------:R-:W-:-:S04]  /*0400*/  UIMAD UR4, UR10, UR4, UR4 ;  /* 0x000000040a0472a4 */ /* 0x000fc8000f8e0204 */
[----:B------:R-:W-:-:S04]  /*0410*/  UISETP.LT.AND UP0, UPT, UR6, UR4, UPT ;  /* 0x000000040600728c */ /* 0x000fc8000bf01270 */
[----:B------:R-:W-:-:S03]  /*0420*/  USEL UR6, UR6, UR4, UP0 ;  /* 0x0000000406067287 */ /* 0x000fc60008000000 */
.L_x_337:
[----:B------:R-:W-:Y:S01]  /*0430*/  ULDC.64 UR4, c[0x0][0x2c8] ;  /* 0x0000b20000047ab9 */ /* 0x000fe20000000a00 */
[----:B------:R-:W-:Y:S01]  /*0440*/  PLOP3.LUT P0, PT, PT, PT, UP1, 0x40, 0x0 ;  /* 0x000000000000781c */ /* 0x000fe20003f0e818 */
[----:B------:R-:W-:Y:S02]  /*0450*/  UIMAD.WIDE.U32 UR12, UR7, UR4, URZ ;  /* 0x00000004070c72a5 */ /* 0x000fe4000f8e003f */
[----:B------:R-:W-:Y:S02]  /*0460*/  UMOV UR8, 0x3f ;  /* 0x0000003f00087882 */ /* 0x000fe40000000000 */
[----:B------:R-:W-:Y:S02]  /*0470*/  ULDC UR4, c[0x0][0x1d0] ;  /* 0x0000740000047ab9 */ /* 0x000fe40000000800 */
[----:B------:R-:W-:Y:S02]  /*0480*/  UIADD3 UR6, UR6, 0x3f, URZ ;  /* 0x0000003f06067890 */ /* 0x000fe4000fffe03f */
[----:B------:R-:W-:-:S02]  /*0490*/  UIADD3 UR8, UR8, UR4, URZ ;  /* 0x0000000408087290 */ /* 0x000fc4000fffe03f */
[----:B------:R-:W-:Y:S02]  /*04a0*/  UMOV UR10, UR7 ;  /* 0x00000007000a7c82 */ /* 0x000fe40008000000 */
[----:B------:R-:W-:Y:S02]  /*04b0*/  @UP2 USHF.R.U32.HI UR10, URZ, UR5, UR13 ;  /* 0x000000053f0a2299 */ /* 0x000fe4000801160d */
[----:B------:R-:W-:Y:S02]  /*04c0*/  USHF.R.S32.HI UR12, URZ, 0x1f, UR6 ;  /* 0x0000001f3f0c7899 */ /* 0x000fe40008011406 */
[----:B------:R-:W-:Y:S02]  /*04d0*/  USHF.R.S32.HI UR13, URZ, 0x1f, UR8 ;  /* 0x0000001f3f0d7899 */ /* 0x000fe40008011408 */
[----:B------:R-:W-:Y:S02]  /*04e0*/  ULEA.HI UR12, UR12, UR6, URZ, 0x6 ;  /* 0x000000060c0c7291 */ /* 0x000fe4000f8f303f */
[----:B------:R-:W-:-:S02]  /*04f0*/  ULEA.HI UR13, UR13, UR8, URZ, 0x6 ;  /* 0x000000080d0d7291 */ /* 0x000fc4000f8f303f */
[----:B------:R-:W-:Y:S02]  /*0500*/  ULDC UR11, c[0x0][0x168] ;  /* 0x00005a00000b7ab9 */ /* 0x000fe40000000800 */
[----:B------:R-:W-:Y:S02]  /*0510*/  UIADD3 UR6, UR4, -UR11, URZ ;  /* 0x8000000b04067290 */ /* 0x000fe4000fffe03f */
[----:B------:R-:W-:Y:S02]  /*0520*/  USHF.R.S32.HI UR12, URZ, 0x6, UR12 ;  /* 0x000000063f0c7899 */ /* 0x000fe4000801140c */
[----:B------:R-:W-:Y:S02]  /*0530*/  USHF.R.S32.HI UR13, URZ, 0x6, UR13 ;  /* 0x000000063f0d7899 */ /* 0x000fe4000801140d */
[----:B------:R-:W-:Y:S02]  /*0540*/  UIADD3 UR4, UR6, UR10, URZ ;  /* 0x0000000a06047290 */ /* 0x000fe4000fffe03f */
[----:B------:R-:W-:-:S02]  /*0550*/  UISETP.LT.AND UP0, UPT, UR13, UR12, UPT ;  /* 0x0000000c0d00728c */ /* 0x000fc4000bf01270 */
[----:B------:R-:W-:Y:S02]  /*0560*/  ULDC UR5, c[0x0][0x324] ;  /* 0x0000c90000057ab9 */ /* 0x000fe40000000800 */
[----:B------:R-:W-:Y:S02]  /*0570*/  UIADD3 UR8, UR4, -UR5, URZ ;  /* 0x8000000504087290 */ /* 0x000fe4000fffe03f */
[----:B------:R-:W-:Y:S01]  /*0580*/  USEL UR13, UR13, UR12, UP0 ;  /* 0x0000000c0d0d7287 */ /* 0x000fe20008000000 */
[----:B------:R-:W-:Y:S05]  /*0590*/  @P0 BRA `(.L_x_340) ;  /* 0x0000015000000947 */ /* 0x000fea0003800000 */
[----:B------:R-:W-:Y:S02]  /*05a0*/  UMOV UR10, UR4 ;  /* 0x00000004000a7c82 */ /* 0x000fe40008000000 */
[----:B------:R-:W-:-:S06]  /*05b0*/  UISETP.GT.AND UP0, UPT, UR10, -0x1, UPT ;  /* 0xffffffff0a00788c */ /* 0x000fcc000bf04270 */
[----:B------:R-:W-:-:S13]  /*05c0*/  PLOP3.LUT P0, PT, PT, PT, UP0, 0x80, 0x0 ;  /* 0x000000000000781c */ /* 0x000fda0003f0f008 */
[----:B------:R-:W-:Y:S05]  /*05d0*/  @P0 BRA `(.L_x_341) ;  /* 0x0000008000000947 */ /* 0x000fea0003800000 */
[----:B------:R-:W-:Y:S02]  /*05e0*/  ULDC UR4, c[0x0][0x32c] ;  /* 0x0000cb0000047ab9 */ /* 0x000fe40000000800 */
[----:B------:R-:W-:Y:S02]  /*05f0*/  UISETP.NE.AND UP0, UPT, UR4, 0x1, UPT ;  /* 0x000000010400788c */ /* 0x000fe4000bf05270 */
[----:B------:R-:W-:Y:S02]  /*0600*/  ULOP3.LUT UR10, URZ, UR10, URZ, 0x33, !UPT ;  /* 0x0000000a3f0a7292 */ /* 0x000fe4000f8e333f */
[----:B------:R-:W-:Y:S02]  /*0610*/  ULDC.64 UR4, c[0x0][0x330] ;  /* 0x0000cc0000047ab9 */ /* 0x000fe40000000a00 */
[----:B------:R-:W-:-:S05]  /*0620*/  UIMAD.WIDE.U32 UR16, UR10, UR4, URZ ;  /* 0x000000040a1072a5 */ /* 0x000fca000f8e003f */
[----:B------:R-:W-:-:S04]  /*0630*/  @UP0 USHF.R.U32.HI UR10, URZ, UR5, UR17 ;  /* 0x000000053f0a0299 */ /* 0x000fc80008011611 */
[----:B------:R-:W-:Y:S01]  /*0640*/  ULOP3.LUT UR10, URZ, UR10, URZ, 0x33, !UPT ;  /* 0x0000000a3f0a7292 */ /* 0x000fe2000f8e333f */
[----:B------:R-:W-:Y:S05]  /*0650*/  BRA `(.L_x_342) ;  /* 0x0000005000007947 */ /* 0x000fea0003800000 */
.L_x_341:
[----:B------:R-:W-:Y:S02]  /*0660*/  ULDC UR4, c[0x0][0x32c] ;  /* 0x0000cb0000047ab9 */ /* 0x000fe40000000800 */
[----:B------:R-:W-:-:S03]  /*0670*/  UISETP.NE.AND UP0, UPT, UR4, 0x1, UPT ;  /* 0x000000010400788c */ /* 0x000fc6000bf05270 */
[----:B------:R-:W-:Y:S02]  /*0680*/  ULDC.64 UR4, c[0x0][0x330] ;  /* 0x0000cc0000047ab9 */ /* 0x000fe40000000a00 */
[----:B------:R-:W-:-:S06]  /*0690*/  UIMAD.WIDE.U32 UR16, UR10, UR4, URZ ;  /* 0x000000040a1072a5 */ /* 0x000fcc000f8e003f */
[----:B------:R-:W-:Y:S02]  /*06a0*/  @UP0 USHF.R.U32.HI UR10, URZ, UR5, UR17 ;  /* 0x000000053f0a0299 */ /* 0x000fe40008011611 */
.L_x_342:
[----:B------:R-:W-:Y:S02]  /*06b0*/  ULDC UR4, c[0x0][0x32c] ;  /* 0x0000cb0000047ab9 */ /* 0x000fe40000000800 */
[----:B------:R-:W-:-:S04]  /*06c0*/  UIMAD UR4, UR10, UR4, URZ ;  /* 0x000000040a0472a4 */ /* 0x000fc8000f8e023f */
[----:B------:R-:W-:-:S04]  /*06d0*/  UISETP.LT.AND UP0, UPT, UR8, UR4, UPT ;  /* 0x000000040800728c */ /* 0x000fc8000bf01270 */
[----:B------:R-:W-:-:S04]  /*06e0*/  USEL UR8, UR8, UR4, !UP0 ;  /* 0x0000000408087287 */ /* 0x000fc8000c000000 */
.L_x_340:
[----:B------:R-:W-:Y:S02]  /*06f0*/  USHF.R.S32.HI UR4, URZ, 0x1f, UR8 ;  /* 0x0000001f3f047899 */ /* 0x000fe40008011408 */
[----:B------:R-:W-:Y:S02]  /*0700*/  ULDC UR5, c[0x0][0x338] ;  /* 0x0000ce0000057ab9 */ /* 0x000fe40000000800 */
[----:B------:R-:W-:Y:S02]  /*0710*/  ULEA.HI UR8, UR4, UR8, URZ, 0x6 ;  /* 0x0000000804087291 */ /* 0x000fe4000f8f303f */
[----:B------:R-:W-:Y:S02]  /*0720*/  USHF.R.U32.HI UR4, URZ, 0x10, UR9 ;  /* 0x000000103f047899 */ /* 0x000fe40008011609 */
[----:B------:R-:W-:Y:S02]  /*0730*/  USHF.R.S32.HI UR8, URZ, 0x6, UR8 ;  /* 0x000000063f087899 */ /* 0x000fe40008011408 */
[----:B------:R-:W-:-:S02]  /*0740*/  UISETP.NE.AND UP3, UPT, UR4, URZ, UPT ;  /* 0x0000003f0400728c */ /* 0x000fc4000bf65270 */
[----:B------:R-:W-:Y:S02]  /*0750*/  UISETP.LT.AND UP0, UPT, URZ, UR8, UPT ;  /* 0x000000083f00728c */ /* 0x000fe4000bf01270 */
[----:B------:R-:W-:Y:S02]  /*0760*/  USEL UR5, UR4, UR5, UP3 ;  /* 0x0000000504057287 */ /* 0x000fe40009800000 */
[----:B------:R-:W-:Y:S02]  /*0770*/  USEL UR8, URZ, UR8, !UP0 ;  /* 0x000000083f087287 */ /* 0x000fe4000c000000 */
[----:B------:R-:W-:Y:S02]  /*0780*/  UMOV UR4, URZ ;  /* 0x0000003f00047c82 */ /* 0x000fe40008000000 */
[----:B------:R-:W-:-:S06]  /*0790*/  UISETP.GT.AND UP0, UPT, UR13, UR8, UPT ;  /* 0x000000080d00728c */ /* 0x000fcc000bf04270 */
[----:B------:R-:W-:-:S13]  /*07a0*/  PLOP3.LUT P0, PT, PT, PT, UP0, 0x80, 0x0 ;  /* 0x000000000000781c */ /* 0x000fda0003f0f008 */
[----:B------:R-:W-:Y:S05]  /*07b0*/  @!P0 BRA `(.L_x_343) ;  /* 0x0000021000008947 */ /* 0x000fea0003800000 */
[----:B------:R-:W-:Y:S01]  /*07c0*/  IMAD.U32 R2, RZ, RZ, UR5 ;  /* 0x00000005ff027e24 */ /* 0x000fe2000f8e00ff */
[----:B------:R-:W-:Y:S02]  /*07d0*/  UIADD3 UR14, UR5, -0x1, UR13 ;  /* 0xffffffff050e7890 */ /* 0x000fe4000fffe00d */
[----:B------:R-:W-:Y:S02]  /*07e0*/  UMOV UR16, URZ ;  /* 0x0000003f00107c82 */ /* 0x000fe40008000000 */
[-C--:B------:R-:W-:Y:S01]  /*07f0*/  IABS R3, R2.reuse ;  /* 0x0000000200037213 */ /* 0x080fe20000000000 */
[----:B------:R-:W-:Y:S01]  /*0800*/  UIADD3 UR14, -UR8, UR14, URZ ;  /* 0x0000000e080e7290 */ /* 0x000fe2000fffe13f */
[----:B------:R-:W-:Y:S02]  /*0810*/  IABS R2, R2 ;  /* 0x0000000200027213 */ /* 0x000fe40000000000 */
[----:B------:R1:W2:Y:S03]  /*0820*/  R2UR UR12, R3 ;  /* 0x00000000030c73c2 */ /* 0x0002a600000e0000 */
[----:B------:R-:W-:Y:S01]  /*0830*/  IMAD.U32 R5, RZ, RZ, UR14 ;  /* 0x0000000eff057e24 */ /* 0x000fe2000f8e00ff */
[----:B------:R-:W-:Y:S01]  /*0840*/  ULOP3.LUT UR14, UR14, UR5, URZ, 0x3c, !UPT ;  /* 0x000000050e0e7292 */ /* 0x000fe2000f8e3c3f */
[----:B------:R-:W-:-:S04]  /*0850*/  IMAD.MOV R2, RZ, RZ, -R2 ;  /* 0x000000ffff027224 */ /* 0x000fc800078e0a02 */
[----:B------:R-:W3:Y:S01]  /*0860*/  R2UR UR10, R2 ;  /* 0x00000000020a73c2 */ /* 0x000ee200000e0000 */
[----:B-1----:R-:W-:Y:S01]  /*0870*/  IABS R3, R5 ;  /* 0x0000000500037213 */ /* 0x002fe20000000000 */
[----:B--2---:R-:W1:Y:S06]  /*0880*/  I2F.RP R6, UR12 ;  /* 0x0000000c00067d06 */ /* 0x004e6c0008209400 */
[----:B------:R-:W2:Y:S02]  /*0890*/  R2UR UR11, R3 ;  /* 0x00000000030b73c2 */ /* 0x000ea400000e0000 */
[----:B-1----:R-:W1:Y:S02]  /*08a0*/  MUFU.RCP R4, R6 ;  /* 0x0000000600047308 */ /* 0x002e640000001000 */
[----:B-1----:R-:W-:-:S06]  /*08b0*/  IADD3 R4, R4, 0xffffffe, RZ ;  /* 0x0ffffffe04047810 */ /* 0x002fcc0007ffe0ff */
[----:B------:R-:W1:Y:S02]  /*08c0*/  F2I.FTZ.U32.TRUNC.NTZ R4, R4 ;  /* 0x0000000400047305 */ /* 0x000e64000021f000 */
[----:B-1----:R-:W1:Y:S02]  /*08d0*/  R2UR UR17, R4 ;  /* 0x00000000041173c2 */ /* 0x002e6400000e0000 */
[----:B-1----:R-:W-:-:S04]  /*08e0*/  UIADD3 UR4, URZ, -UR17, URZ ;  /* 0x800000113f047290 */ /* 0x002fc8000fffe03f */
[----:B------:R-:W-:-:S04]  /*08f0*/  UIMAD UR4, UR4, UR12, URZ ;  /* 0x0000000c040472a4 */ /* 0x000fc8000f8e023f */
[----:B------:R-:W-:-:S04]  /*0900*/  UIMAD.WIDE.U32 UR16, UR17, UR4, UR16 ;  /* 0x00000004111072a5 */ /* 0x000fc8000f8e0010 */
[----:B--2---:R-:W-:-:S04]  /*0910*/  UIMAD.WIDE.U32 UR16, UR17, UR11, URZ ;  /* 0x0000000b111072a5 */ /* 0x004fc8000f8e003f */
[----:B---3--:R-:W-:-:S04]  /*0920*/  UIMAD UR10, UR17, UR10, UR11 ;  /* 0x0000000a110a72a4 */ /* 0x008fc8000f8e020b */
[----:B------:R-:W-:-:S11]  /*0930*/  UISETP.GT.U32.AND UP0, UPT, UR12, UR10, UPT ;  /* 0x0000000a0c00728c */ /* 0x000fd6000bf04070 */
[----:B------:R-:W-:Y:S02]  /*0940*/  @!UP0 UIADD3 UR10, UR10, -UR12, URZ ;  /* 0x8000000c0a0a8290 */ /* 0x000fe4000fffe03f */
[----:B------:R-:W-:Y:S02]  /*0950*/  @!UP0 UIADD3 UR17, UR17, 0x1, URZ ;  /* 0x0000000111118890 */ /* 0x000fe4000fffe03f */
[----:B------:R-:W-:Y:S02]  /*0960*/  UISETP.GE.U32.AND UP3, UPT, UR10, UR12, UPT ;  /* 0x0000000c0a00728c */ /* 0x000fe4000bf66070 */
[----:B------:R-:W-:-:S09]  /*0970*/  UISETP.GE.AND UP0, UPT, UR14, URZ, UPT ;  /* 0x0000003f0e00728c */ /* 0x000fd2000bf06270 */
[----:B------:R-:W-:Y:S02]  /*0980*/  @UP3 UIADD3 UR17, UR17, 0x1, URZ ;  /* 0x0000000111113890 */ /* 0x000fe4000fffe03f */
[----:B------:R-:W-:-:S05]  /*0990*/  UISETP.NE.AND UP3, UPT, UR5, URZ, UPT ;  /* 0x0000003f0500728c */ /* 0x000fca000bf65270 */
[----:B------:R-:W-:Y:S02]  /*09a0*/  UMOV UR4, UR17 ;  /* 0x0000001100047c82 */ /* 0x000fe40008000000 */
[----:B------:R-:W-:-:S04]  /*09b0*/  @!UP0 UIADD3 UR4, -UR4, URZ, URZ ;  /* 0x0000003f04048290 */ /* 0x000fc8000fffe13f */
[----:B------:R-:W-:Y:S02]  /*09c0*/  @!UP3 ULOP3.LUT UR4, URZ, UR5, URZ, 0x33, !UPT ;  /* 0x000000053f04b292 */ /* 0x000fe4000f8e333f */
.L_x_343:
[----:B------:R-:W-:Y:S01]  /*09d0*/  ULOP3.LUT UR9, UR9, 0xffff, URZ, 0xc0, !UPT ;  /* 0x0000ffff09097892 */ /* 0x000fe2000f8ec03f */
[----:B------:R-:W-:Y:S01]  /*09e0*/  PLOP3.LUT P2, PT, PT, PT, PT, 0x80, 0x0 ;  /* 0x000000000000781c */ /* 0x000fe20003f4f070 */
[----:B------:R-:W-:Y:S01]  /*09f0*/  ULDC.64 UR16, c[0x0][0x118] ;  /* 0x0000460000107ab9 */ /* 0x000fe20000000a00 */
[----:B------:R-:W-:Y:S01]  /*0a00*/  IMAD.MOV.U32 R7, RZ, RZ, RZ ;  /* 0x000000ffff077224 */ /* 0x000fe200078e00ff */
[----:B------:R-:W-:Y:S01]  /*0a10*/  UIMAD UR8, UR9, UR4, UR8 ;  /* 0x00000004090872a4 */ /* 0x000fe2000f8e0208 */
[----:B------:R-:W-:Y:S01]  /*0a20*/  IMAD.MOV.U32 R5, RZ, RZ, RZ ;  /* 0x000000ffff057224 */ /* 0x000fe200078e00ff */
        /* <DEDUP_REMOVED lines=55> */
[----:B------:R-:W-:-:S02]  /*0da0*/  USHF.R.S32.HI UR9, URZ, 0x1f, UR15 ;  /* 0x0000001f3f097899 */ /* 0x000fc4000801140f */
[----:B------:R-:W-:Y:S01]  /*0db0*/  ULDC.64 UR4, c[0x0][0x1b8] ;  /* 0x00006e0000047ab9 */ /* 0x000fe20000000a00 */
[----:B------:R-:W-:-:S13]  /*0dc0*/  ISETP.NE.AND.EX P3, PT, RZ, c[0x0][0x344], PT, P3 ;  /* 0x0000d100ff007a0c */ /* 0x000fda0003f65330 */
[----:B------:R-:W-:-:S04]  /*0dd0*/  @P3 IMAD.MOV.U32 R3, RZ, RZ, 0x4 ;  /* 0x00000004ff033424 */ /* 0x000fc800078e00ff */
[----:B------:R-:W-:-:S06]  /*0de0*/  @P3 IMAD.WIDE R16, R0, R3, c[0x0][0x340] ;  /* 0x0000d00000103625 */ /* 0x000fcc00078e0203 */
[----:B------:R1:W2:Y:S01]  /*0df0*/  @P3 LDG.E R16, [R16.64] ;  /* 0x0000001010103981 */ /* 0x0002a2000c1e1900 */
[----:B------:R-:W-:Y:S01]  /*0e00*/  SHF.R.S32.HI R83, RZ, 0x1f, R80 ;  /* 0x0000001fff537819 */ /* 0x000fe20000011450 */
[----:B------:R-:W-:Y:S01]  /*0e10*/  UIMAD UR10, UR9, UR4, URZ ;  /* 0x00000004090a72a4 */ /* 0x000fe2000f8e023f */
[----:B------:R-:W-:Y:S01]  /*0e20*/  PLOP3.LUT P1, PT, PT, PT, UP2, 0x80, 0x0 ;  /* 0x000000000000781c */ /* 0x000fe20003f2f028 */
[----:B------:R-:W-:Y:S01]  /*0e30*/  UIMAD.WIDE.U32 UR20, UR15, UR4, URZ ;  /* 0x000000040f1472a5 */ /* 0x000fe2000f8e003f */
[CC--:B------:R-:W-:Y:S01]  /*0e40*/  LEA.HI R3, R83.reuse, R80.reuse, RZ, 0x3 ;  /* 0x0000005053037211 */ /* 0x0c0fe200078f18ff */
[----:B------:R-:W-:Y:S01]  /*0e50*/  UIMAD UR5, UR15, UR5, UR10 ;  /* 0x000000050f0572a4 */ /* 0x000fe2000f8e020a */
[----:B------:R-:W-:Y:S01]  /*0e60*/  LEA.HI R197, R83, R80, RZ, 0x4 ;  /* 0x0000005053c57211 */ /* 0x000fe200078f20ff */
[----:B------:R-:W-:Y:S01]  /*0e70*/  IMAD.U32 R202, RZ, RZ, UR15 ;  /* 0x0000000fffca7e24 */ /* 0x000fe2000f8e00ff */
[----:B------:R-:W-:Y:S01]  /*0e80*/  SHF.R.S32.HI R9, RZ, 0x3, R3 ;  /* 0x00000003ff097819 */ /* 0x000fe20000011403 */
[----:B------:R-:W-:Y:S01]  /*0e90*/  UIADD3 UR5, UR21, UR5, URZ ;  /* 0x0000000515057290 */ /* 0x000fe2000fffe03f */
[----:B------:R-:W-:Y:S01]  /*0ea0*/  LOP3.LUT R3, R3, 0xfffffff8, RZ, 0xc0, !PT ;  /* 0xfffffff803037812 */ /* 0x000fe200078ec0ff */
[----:B------:R-:W-:Y:S01]  /*0eb0*/  IMAD.U32 R25, RZ, RZ, UR21 ;  /* 0x00000015ff197e24 */ /* 0x000fe2000f8e00ff */
[----:B------:R-:W-:Y:S01]  /*0ec0*/  SHF.R.S32.HI R2, RZ, 0x4, R197 ;  /* 0x00000004ff027819 */ /* 0x000fe200000114c5 */
[----:B------:R-:W-:Y:S01]  /*0ed0*/  IMAD.SHL.U32 R199, R9, 0x40, RZ ;  /* 0x0000004009c77824 */ /* 0x000fe200078e00ff */
[C---:B------:R-:W-:Y:S01]  /*0ee0*/  LOP3.LUT R7, R197.reuse, 0xfffffff0, RZ, 0xc0, !PT ;  /* 0xfffffff0c5077812 */ /* 0x040fe200078ec0ff */
[----:B------:R-:W-:Y:S01]  /*0ef0*/  IMAD.IADD R56, R80, 0x1, -R3 ;  /* 0x0000000150387824 */ /* 0x000fe200078e0a03 */
[----:B------:R-:W-:Y:S01]  /*0f00*/  LEA.HI R197, R197, R2, RZ, 0x1 ;  /* 0x00000002c5c57211 */ /* 0x000fe200078f08ff */
[----:B------:R-:W-:Y:S01]  /*0f10*/  IMAD.U32 R25, RZ, RZ, UR5 ;  /* 0x00000005ff197e24 */ /* 0x000fe2000f8e00ff */
[----:B------:R-:W-:Y:S01]  /*0f20*/  PLOP3.LUT P0, PT, PT, PT, UP2, 0x80, 0x0 ;  /* 0x000000000000781c */ /* 0x000fe20003f0f028 */
[----:B------:R-:W-:Y:S01]  /*0f30*/  IMAD R8, R56, 0x20, R9 ;  /* 0x0000002038087824 */ /* 0x000fe200078e0209 */
[----:B------:R-:W-:Y:S01]  /*0f40*/  LOP3.LUT R197, R197, 0xfffffffe, RZ, 0xc0, !PT ;  /* 0xfffffffec5c57812 */ /* 0x000fe200078ec0ff */
[----:B------:R-:W-:Y:S01]  /*0f50*/  IMAD.IADD R7, R80, 0x1, -R7 ;  /* 0x0000000150077824 */ /* 0x000fe200078e0a07 */
[----:B------:R-:W-:Y:S01]  /*0f60*/  LOP3.LUT R199, R199, 0x1c0, RZ, 0xc0, !PT ;  /* 0x000001c0c7c77812 */ /* 0x000fe200078ec0ff */
[----:B------:R-:W-:Y:S01]  /*0f70*/  IMAD.SHL.U32 R14, R56, 0x8, RZ ;  /* 0x00000008380e7824 */ /* 0x000fe200078e00ff */
[----:B------:R-:W-:Y:S01]  /*0f80*/  IADD3 R8, R8, UR7, RZ ;  /* 0x0000000708087c10 */ /* 0x000fe2000fffe0ff */
[----:B------:R-:W-:Y:S01]  /*0f90*/  IMAD.IADD R197, R2, 0x1, -R197 ;  /* 0x0000000102c57824 */ /* 0x000fe200078e0ac5 */
[----:B------:R-:W-:Y:S01]  /*0fa0*/  SHF.R.S32.HI R2, RZ, 0x1f, R7 ;  /* 0x0000001fff027819 */ /* 0x000fe20000011407 */
[----:B------:R-:W-:Y:S01]  /*0fb0*/  IMAD.U32 R24, RZ, RZ, UR20 ;  /* 0x00000014ff187e24 */ /* 0x000fe2000f8e00ff */
[----:B------:R-:W-:Y:S01]  /*0fc0*/  LOP3.LUT R4, R199, 0x38, R14, 0xf8, !PT ;  /* 0x00000038c7047812 */ /* 0x000fe200078ef80e */
[----:B------:R-:W-:Y:S01]  /*0fd0*/  @P1 IMAD.HI.U32 R5, R8, c[0x0][0x2c8], RZ ;  /* 0x0000b20008051a27 */ /* 0x000fe200078e00ff */
[----:B------:R-:W-:Y:S01]  /*0fe0*/  SHF.R.U32.HI R199, RZ, 0x3, R199 ;  /* 0x00000003ffc77819 */ /* 0x000fe200000116c7 */
[----:B------:R-:W-:Y:S01]  /*0ff0*/  ULDC.64 UR4, c[0x0][0x1e8] ;  /* 0x00007a0000047ab9 */ /* 0x000fe20000000a00 */
[----:B------:R-:W-:Y:S01]  /*1000*/  SHF.R.S32.HI R6, RZ, 0x1f, R9 ;  /* 0x0000001fff067819 */ /* 0x000fe20000011409 */
[----:B------:R-:W-:Y:S01]  /*1010*/  UIMAD UR4, UR9, UR4, URZ ;  /* 0x00000004090472a4 */ /* 0x000fe2000f8e023f */
[----:B------:R-:W-:Y:S01]  /*1020*/  LEA.HI R11, R2, R7, RZ, 0x3 ;  /* 0x00000007020b7211 */ /* 0x000fe200078f18ff */
[----:B------:R-:W-:Y:S01]  /*1030*/  IMAD.WIDE.U32 R24, R0, c[0x0][0x1c0], R24 ;  /* 0x0000700000187a25 */ /* 0x000fe200078e0018 */
[----:B------:R-:W-:Y:S01]  /*1040*/  SHF.R.S32.HI R3, RZ, 0x1f, R0 ;  /* 0x0000001fff037819 */ /* 0x000fe20000011400 */
[----:B------:R-:W-:Y:S01]  /*1050*/  UIMAD UR10, UR15, UR5, UR4 ;  /* 0x000000050f0a72a4 */ /* 0x000fe2000f8e0204 */
[----:B------:R-:W-:Y:S01]  /*1060*/  LOP3.LUT R199, R4, R199, RZ, 0x3c, !PT ;  /* 0x000000c704c77212 */ /* 0x000fe200078e3cff */
[----:B------:R-:W-:Y:S01]  /*1070*/  IMAD.MOV.U32 R4, RZ, RZ, R8 ;  /* 0x000000ffff047224 */ /* 0x000fe200078e0008 */
[----:B------:R-:W-:Y:S01]  /*1080*/  LOP3.LUT R2, R11, 0xfffffff8, RZ, 0xc0, !PT ;  /* 0xfffffff80b027812 */ /* 0x000fe200078ec0ff */
[C---:B------:R-:W-:Y:S01]  /*1090*/  IMAD R20, R6.reuse, c[0x0][0x1e0], RZ ;  /* 0x0000780006147a24 */ /* 0x040fe200078e02ff */
[----:B------:R-:W-:Y:S01]  /*10a0*/  @P0 SHF.R.U32.HI R4, RZ, c[0x0][0x2cc], R5 ;  /* 0x0000b300ff040a19 */ /* 0x000fe20000011605 */
[----:B------:R-:W-:Y:S01]  /*10b0*/  IMAD R6, R6, c[0x0][0x208], RZ ;  /* 0x0000820006067a24 */ /* 0x000fe200078e02ff */
[----:B------:R-:W-:Y:S01]  /*10c0*/  SHF.R.S32.HI R15, RZ, 0x1f, R14 ;  /* 0x0000001fff0f7819 */ /* 0x000fe2000001140e */
[----:B------:R-:W-:Y:S01]  /*10d0*/  IMAD R5, R3, c[0x0][0x1c0], RZ ;  /* 0x0000700003057a24 */ /* 0x000fe200078e02ff */
[----:B------:R-:W-:Y:S01]  /*10e0*/  IADD3 R2, R7, -R2, RZ ;  /* 0x8000000207027210 */ /* 0x000fe20007ffe0ff */
[C---:B------:R-:W-:Y:S01]  /*10f0*/  IMAD R13, R9.reuse, c[0x0][0x20c], R6 ;  /* 0x00008300090d7a24 */ /* 0x040fe200078e0206 */
[----:B------:R-:W-:Y:S01]  /*1100*/  MOV R200, UR15 ;  /* 0x0000000f00c87c02 */ /* 0x000fe20008000f00 */
[----:B-1----:R-:W-:Y:S01]  /*1110*/  IMAD.MOV R17, RZ, RZ, -R4 ;  /* 0x000000ffff117224 */ /* 0x002fe200078e0a04 */
[----:B------:R-:W-:Y:S01]  /*1120*/  ULDC.64 UR4, c[0x0][0x210] ;  /* 0x0000840000047ab9 */ /* 0x000fe20000000a00 */
[----:B------:R-:W-:Y:S01]  /*1130*/  IMAD.WIDE.U32 R6, R9, c[0x0][0x208], R14 ;  /* 0x0000820009067a25 */ /* 0x000fe200078e000e */
[----:B------:R-:W-:Y:S01]  /*1140*/  UIMAD UR4, UR9, UR4, URZ ;  /* 0x00000004090472a4 */ /* 0x000fe2000f8e023f */
[----:B------:R-:W-:Y:S01]  /*1150*/  IADD3 R10, R14, 0x80, RZ ;  /* 0x000000800e0a7810 */ /* 0x000fe20007ffe0ff */
[----:B------:R-:W-:Y:S01]  /*1160*/  BSSY B0, `(.L_x_345) ;  /* 0x0000058000007945 */ /* 0x000fe20003800000 */
[----:B------:R-:W-:Y:S01]  /*1170*/  IMAD R18, R0, c[0x0][0x1c4], R5 ;  /* 0x0000710000127a24 */ /* 0x000fe200078e0205 */
[----:B------:R-:W-:Y:S01]  /*1180*/  SHF.R.S32.HI R5, RZ, 0x1f, R4 ;  /* 0x0000001fff057819 */ /* 0x000fe20000011404 */
[----:B------:R-:W-:Y:S01]  /*1190*/  IMAD R12, R17, c[0x0][0x2c4], R8 ;  /* 0x0000b100110c7a24 */ /* 0x000fe200078e0208 */
[----:B------:R-:W-:Y:S01]  /*11a0*/  UIMAD UR4, UR15, UR5, UR4 ;  /* 0x000000050f0472a4 */ /* 0x000fe2000f8e0204 */
[----:B------:R-:W-:Y:S01]  /*11b0*/  IMAD.IADD R7, R7, 0x1, R13 ;  /* 0x0000000107077824 */ /* 0x000fe200078e020d */
[----:B------:R-:W-:Y:S01]  /*11c0*/  ISETP.GE.AND P1, PT, R10, c[0x0][0x1d4], PT ;  /* 0x000075000a007a0c */ /* 0x000fe20003f26270 */
[----:B------:R-:W-:Y:S01]  /*11d0*/  IMAD.IADD R19, R25, 0x1, R18 ;  /* 0x0000000119137824 */ /* 0x000fe200078e0212 */
[----:B------:R-:W-:Y:S01]  /*11e0*/  ULDC UR5, c[0x0][0x2c4] ;  /* 0x0000b10000057ab9 */ /* 0x000fe20000000800 */
[----:B------:R-:W-:Y:S01]  /*11f0*/  IMAD.MOV.U32 R18, RZ, RZ, R24 ;  /* 0x000000ffff127224 */ /* 0x000fe200078e0018 */
[----:B------:R-:W-:Y:S01]  /*1200*/  LEA.HI R10, R83, R80, RZ, 0x6 ;  /* 0x00000050530a7211 */ /* 0x000fe200078f30ff */
[----:B------:R-:W-:Y:S01]  /*1210*/  IMAD R5, R5, c[0x0][0x1b0], RZ ;  /* 0x00006c0005057a24 */ /* 0x000fe200078e02ff */
[----:B------:R-:W-:Y:S01]  /*1220*/  LOP3.LUT P6, RZ, R2, 0x4, RZ, 0xc0, !PT ;  /* 0x0000000402ff7812 */ /* 0x000fe200078cc0ff */
[----:B------:R-:W-:Y:S01]  /*1230*/  IMAD.WIDE.U32 R200, R200, c[0x0][0x210], R6 ;  /* 0x00008400c8c87a25 */ /* 0x000fe200078e0006 */
[----:B------:R-:W-:-:S02]  /*1240*/  SHF.R.S32.HI R7, RZ, 0x1f, R12 ;  /* 0x0000001fff077819 */ /* 0x000fc4000001140c */
[----:B------:R-:W-:Y:S01]  /*1250*/  LOP3.LUT P0, RZ, R2, 0x2, RZ, 0xc0, !PT ;  /* 0x0000000202ff7812 */ /* 0x000fe2000780c0ff */
[C---:B------:R-:W-:Y:S01]  /*1260*/  IMAD.WIDE.U32 R18, R4.reuse, c[0x0][0x1b0], R18 ;  /* 0x00006c0004127a25 */ /* 0x040fe200078e0012 */
[----:B------:R-:W-:Y:S01]  /*1270*/  IADD3 R201, R201, UR4, RZ ;  /* 0x00000004c9c97c10 */ /* 0x000fe2000fffe0ff */
[----:B------:R-:W-:Y:S02]  /*1280*/  ULDC UR4, c[0x0][0x168] ;  /* 0x00005a0000047ab9 */ /* 0x000fe40000000800 */
[----:B------:R-:W-:Y:S01]  /*1290*/  IMAD R5, R4, c[0x0][0x1b4], R5 ;  /* 0x00006d0004057a24 */ /* 0x000fe200078e0205 */
[----:B------:R-:W-:Y:S01]  /*12a0*/  UIMAD UR4, UR5, UR4, URZ ;  /* 0x00000004050472a4 */ /* 0x000fe2000f8e023f */
[----:B------:R-:W-:Y:S02]  /*12b0*/  IMAD R7, R7, c[0x0][0x1a8], RZ ;  /* 0x00006a0007077a24 */ /* 0x000fe400078e02ff */
[----:B------:R-:W-:Y:S02]  /*12c0*/  IMAD.IADD R19, R19, 0x1, R5 ;  /* 0x0000000113137824 */ /* 0x000fe400078e0205 */
[----:B------:R-:W-:-:S02]  /*12d0*/  IMAD R6, R12, c[0x0][0x1ac], R7 ;  /* 0x00006b000c067a24 */ /* 0x000fc400078e0207 */
[----:B------:R-:W-:-:S04]  /*12e0*/  IMAD.WIDE.U32 R12, R12, c[0x0][0x1a8], R18 ;  /* 0x00006a000c0c7a25 */ /* 0x000fc800078e0012 */
[C---:B------:R-:W-:Y:S01]  /*12f0*/  IMAD R20, R9.reuse, c[0x0][0x1e4], R20 ;  /* 0x0000790009147a24 */ /* 0x040fe200078e0214 */
[----:B------:R-:W-:Y:S01]  /*1300*/  LEA R8, P2, R12, c[0x0][0x160], 0x1 ;  /* 0x000058000c087a11 */ /* 0x000fe200078408ff */
[----:B------:R-:W-:-:S04]  /*1310*/  IMAD.WIDE.U32 R22, R9, c[0x0][0x1e0], R14 ;  /* 0x0000780009167a25 */ /* 0x000fc800078e000e */
[----:B------:R-:W-:Y:S01]  /*1320*/  IMAD.IADD R6, R13, 0x1, R6 ;  /* 0x000000010d067824 */ /* 0x000fe200078e0206 */
[----:B------:R-:W-:Y:S01]  /*1330*/  IADD3 R13, R9, UR7, RZ ;  /* 0x00000007090d7c10 */ /* 0x000fe2000fffe0ff */
[----:B------:R-:W-:Y:S01]  /*1340*/  IMAD.IADD R21, R23, 0x1, R20 ;  /* 0x0000000117157824 */ /* 0x000fe200078e0214 */
[----:B------:R1:W3:Y:S01]  /*1350*/  SHFL.IDX PT, R18, R8, RZ, 0x181f ;  /* 0x00181fff08127589 */ /* 0x0002e200000e0000 */
[----:B------:R-:W-:Y:S01]  /*1360*/  IMAD.SHL.U32 R4, R2, 0x40, RZ ;  /* 0x0000004002047824 */ /* 0x000fe200078e00ff */
[----:B------:R-:W-:Y:S01]  /*1370*/  ISETP.GE.AND P4, PT, R13, UR4, PT ;  /* 0x000000040d007c0c */ /* 0x000fe2000bf86270 */
[----:B------:R-:W-:Y:S01]  /*1380*/  IMAD.MOV.U32 R20, RZ, RZ, R22 ;  /* 0x000000ffff147224 */ /* 0x000fe200078e0016 */
[----:B------:R-:W-:Y:S01]  /*1390*/  LEA.HI.X R6, R12, c[0x0][0x164], R6, 0x1, P2 ;  /* 0x000059000c067a11 */ /* 0x000fe200010f0c06 */
[----:B------:R-:W-:Y:S01]  /*13a0*/  IMAD.SHL.U32 R5, R197, 0x8, RZ ;  /* 0x00000008c5057824 */ /* 0x000fe200078e00ff */
[----:B------:R-:W-:Y:S01]  /*13b0*/  LOP3.LUT R4, R4, 0x1c0, RZ, 0xc0, !PT ;  /* 0x000001c004047812 */ /* 0x000fe200078ec0ff */
[----:B------:R-:W-:-:S02]  /*13c0*/  IMAD.WIDE.U32 R202, R202, c[0x0][0x1e8], R20 ;  /* 0x00007a00caca7a25 */ /* 0x000fc400078e0014 */
[----:B------:R1:W4:Y:S01]  /*13d0*/  SHFL.IDX PT, R19, R6, RZ, 0x181f ;  /* 0x00181fff06137589 */ /* 0x00032200000e0000 */
[----:B------:R-:W-:Y:S01]  /*13e0*/  LOP3.LUT R5, R4, 0x8, R5, 0xf8, !PT ;  /* 0x0000000804057812 */ /* 0x000fe200078ef805 */
[----:B------:R-:W-:Y:S01]  /*13f0*/  IMAD.SHL.U32 R7, R56, 0x8, RZ ;  /* 0x0000000838077824 */ /* 0x000fe200078e00ff */
[----:B------:R-:W-:Y:S01]  /*1400*/  SHF.R.U32.HI R4, RZ, 0x3, R4 ;  /* 0x00000003ff047819 */ /* 0x000fe20000011604 */
[----:B------:R-:W-:Y:S01]  /*1410*/  IMAD.MOV.U32 R2, RZ, RZ, 0x10 ;  /* 0x00000010ff027424 */ /* 0x000fe200078e00ff */
[----:B------:R-:W-:Y:S01]  /*1420*/  IADD3 R203, R203, UR10, RZ ;  /* 0x0000000acbcb7c10 */ /* 0x000fe2000fffe0ff */
[----:B------:R-:W-:Y:S01]  /*1430*/  IMAD.SHL.U32 R10, R10, 0x8, RZ ;  /* 0x000000080a0a7824 */ /* 0x000fe200078e00ff */
[----:B------:R-:W-:Y:S01]  /*1440*/  LOP3.LUT R4, R5, R4, RZ, 0x3c, !PT ;  /* 0x0000000405047212 */ /* 0x000fe200078e3cff */
[----:B------:R-:W-:Y:S01]  /*1450*/  IMAD.SHL.U32 R11, R11, 0x40, RZ ;  /* 0x000000400b0b7824 */ /* 0x000fe200078e00ff */
[----:B------:R-:W-:Y:S02]  /*1460*/  IADD3 R5, R14, 0x40, RZ ;  /* 0x000000400e057810 */ /* 0x000fe40007ffe0ff */
[----:B------:R-:W-:-:S02]  /*1470*/  SEL R2, R2, 0xfffffff0, !P0 ;  /* 0xfffffff002027807 */ /* 0x000fc40004000000 */
[----:B------:R-:W-:Y:S02]  /*1480*/  ISETP.GE.AND P5, PT, R7, c[0x0][0x198], PT ;  /* 0x0000660007007a0c */ /* 0x000fe40003fa6270 */
[C---:B------:R-:W-:Y:S02]  /*1490*/  ISETP.GE.AND P2, PT, R5.reuse, c[0x0][0x1d4], PT ;  /* 0x0000750005007a0c */ /* 0x040fe40003f46270 */
[----:B------:R-:W-:Y:S02]  /*14a0*/  ISETP.GE.AND P0, PT, R5, c[0x0][0x198], PT ;  /* 0x0000660005007a0c */ /* 0x000fe40003f06270 */
[----:B------:R-:W-:Y:S02]  /*14b0*/  LOP3.LUT R199, R199, 0xfffffe00, R10, 0xf8, !PT ;  /* 0xfffffe00c7c77812 */ /* 0x000fe400078ef80a */
[----:B------:R-:W-:Y:S02]  /*14c0*/  LOP3.LUT R4, R4, 0xfffffe00, R11, 0xf8, !PT ;  /* 0xfffffe0004047812 */ /* 0x000fe400078ef80b */
[----:B--2---:R-:W-:Y:S01]  /*14d0*/  @P3 SHF.R.S32.HI R17, RZ, 0x1f, R16 ;  /* 0x0000001fff113819 */ /* 0x004fe20000011410 */
[----:B------:R-:W-:Y:S01]  /*14e0*/  @!P3 IMAD.MOV.U32 R17, RZ, RZ, R3 ;  /* 0x000000ffff11b224 */ /* 0x000fe200078e0003 */
[----:B------:R-:W-:Y:S01]  /*14f0*/  MOV R3, 0x20 ;  /* 0x0000002000037802 */ /* 0x000fe20000000f00 */
[----:B------:R-:W-:Y:S01]  /*1500*/  @!P3 IMAD.MOV.U32 R16, RZ, RZ, R0 ;  /* 0x000000ffff10b224 */ /* 0x000fe200078e0000 */
[----:B------:R-:W-:Y:S01]  /*1510*/  IADD3 R0, R7, 0x80, RZ ;  /* 0x0000008007007810 */ /* 0x000fe20007ffe0ff */
[----:B------:R-:W-:Y:S01]  /*1520*/  IMAD R209, R17, c[0x0][0x1f0], RZ ;  /* 0x00007c0011d17a24 */ /* 0x000fe200078e02ff */
[----:B------:R-:W-:Y:S01]  /*1530*/  SEL R3, R3, 0xffffffe0, !P6 ;  /* 0xffffffe003037807 */ /* 0x000fe20007000000 */
[----:B------:R-:W-:Y:S01]  /*1540*/  IMAD R207, R17, c[0x0][0x218], RZ ;  /* 0x0000860011cf7a24 */ /* 0x000fe200078e02ff */
[----:B------:R-:W-:Y:S01]  /*1550*/  ISETP.GE.AND P6, PT, R0, c[0x0][0x198], PT ;  /* 0x0000660000007a0c */ /* 0x000fe20003fc6270 */
[----:B------:R-:W-:Y:S01]  /*1560*/  IMAD R209, R16, c[0x0][0x1f4], R209 ;  /* 0x00007d0010d17a24 */ /* 0x000fe200078e02d1 */
[----:B------:R-:W-:Y:S01]  /*1570*/  ISETP.GE.AND P3, PT, R14, c[0x0][0x1d4], PT ;  /* 0x000075000e007a0c */ /* 0x000fe20003f66270 */
[C---:B------:R-:W-:Y:S01]  /*1580*/  IMAD R207, R16.reuse, c[0x0][0x21c], R207 ;  /* 0x0000870010cf7a24 */ /* 0x040fe200078e02cf */
[----:B------:R-:W-:Y:S01]  /*1590*/  P2R R12, PR, RZ, 0x40 ;  /* 0x00000040ff0c7803 */ /* 0x000fe20000000000 */
[----:B------:R-:W-:-:S04]  /*15a0*/  IMAD.WIDE.U32 R202, R16, c[0x0][0x1f0], R202 ;  /* 0x00007c0010ca7a25 */ /* 0x000fc800078e00ca */
[----:B------:R-:W-:-:S04]  /*15b0*/  IMAD.WIDE.U32 R200, R16, c[0x0][0x218], R200 ;  /* 0x0000860010c87a25 */ /* 0x000fc800078e00c8 */
[----:B------:R-:W-:Y:S02]  /*15c0*/  IMAD.IADD R209, R203, 0x1, R209 ;  /* 0x00000001cbd17824 */ /* 0x000fe400078e02d1 */
[----:B------:R-:W-:Y:S01]  /*15d0*/  IMAD.IADD R207, R201, 0x1, R207 ;  /* 0x00000001c9cf7824 */ /* 0x000fe200078e02cf */
[----:B------:R-:W-:Y:S05]  /*15e0*/  @P4 BRA `(.L_x_346) ;  /* 0x000000f000004947 */ /* 0x000fea0003800000 */
[----:B-1-34-:R-:W-:Y:S01]  /*15f0*/  SHF.R.S32.HI R10, RZ, 0x1f, R5 ;  /* 0x0000001fff0a7819 */ /* 0x01afe20000011405 */
[----:B------:R-:W-:Y:S01]  /*1600*/  IMAD.SHL.U32 R12, R199, 0x2, RZ ;  /* 0x00000002c70c7824 */ /* 0x000fe200078e00ff */
[----:B------:R-:W-:Y:S02]  /*1610*/  SHF.R.S32.HI R17, RZ, 0x1f, R0 ;  /* 0x0000001fff117819 */ /* 0x000fe40000011400 */
[----:B------:R-:W-:Y:S02]  /*1620*/  LEA.HI R11, R10, R5, RZ, 0x3 ;  /* 0x000000050a0b7211 */ /* 0x000fe400078f18ff */
[----:B------:R-:W-:Y:S02]  /*1630*/  LEA.HI R10, R17, R0, RZ, 0x3 ;  /* 0x00000000110a7211 */ /* 0x000fe400078f18ff */
[----:B------:R-:W-:-:S02]  /*1640*/  LEA R16, P4, R7, R18, 0x1 ;  /* 0x0000001207107211 */ /* 0x000fc400078808ff */
[----:B------:R-:W-:Y:S02]  /*1650*/  LOP3.LUT R11, R11, 0xfffffff8, RZ, 0xc0, !PT ;  /* 0xfffffff80b0b7812 */ /* 0x000fe400078ec0ff */
[----:B------:R-:W-:Y:S02]  /*1660*/  LOP3.LUT R10, R10, 0xfffffff8, RZ, 0xc0, !PT ;  /* 0xfffffff80a0a7812 */ /* 0x000fe400078ec0ff */
[----:B------:R-:W-:Y:S01]  /*1670*/  LEA.HI.X R17, R7, R19, R15, 0x1, P4 ;  /* 0x0000001307117211 */ /* 0x000fe200020f0c0f */
[----:B------:R-:W-:-:S04]  /*1680*/  IMAD.WIDE R20, R11, 0x2, R18 ;  /* 0x000000020b147825 */ /* 0x000fc800078e0212 */
[----:B------:R-:W-:Y:S01]  /*1690*/  IMAD.WIDE R10, R10, 0x2, R18 ;  /* 0x000000020a0a7825 */ /* 0x000fe200078e0212 */
[----:B------:R-:W-:Y:S01]  /*16a0*/  @!PT LDS RZ, [RZ] ;  /* 0x00000000fffff984 */ /* 0x000fe20000000800 */
[----:B------:R1:W-:Y:S04]  /*16b0*/  LDGSTS.E.BYPASS.LTC128B.128 [R12+0xc100], [R16.64], !P5 ;  /* 0x0c100000100c7fae */ /* 0x0003e8000e901d50 */
[----:B------:R1:W-:Y:S04]  /*16c0*/  LDGSTS.E.BYPASS.LTC128B.128 [R12+0x10100], [R20.64], !P0 ;  /* 0x10100000140c7fae */ /* 0x0003e8000c101d50 */
[----:B------:R1:W-:Y:S02]  /*16d0*/  LDGSTS.E.BYPASS.LTC128B.128 [R12+0x14100], [R10.64], !P6 ;  /* 0x141000000a0c7fae */ /* 0x0003e4000f101d50 */
.L_x_346:
[----:B-1-34-:R-:W-:Y:S05]  /*16e0*/  BSYNC B0 ;  /* 0x0000000000007941 */ /* 0x01afea0003800000 */
.L_x_345:
[----:B------:R-:W-:Y:S01]  /*16f0*/  IADD3 R10, R13, 0x20, RZ ;  /* 0x000000200d0a7810 */ /* 0x000fe20007ffe0ff */
[----:B------:R1:W2:Y:S01]  /*1700*/  SHFL.IDX PT, R17, R6, 0x1, 0x181f ;  /* 0x00381f0006117f89 */ /* 0x0002a200000e0000 */
[----:B------:R-:W-:Y:S02]  /*1710*/  BSSY B0, `(.L_x_347) ;  /* 0x0000014000007945 */ /* 0x000fe40003800000 */
[----:B------:R-:W-:Y:S01]  /*1720*/  ISETP.GE.AND P4, PT, R10, UR4, PT ;  /* 0x000000040a007c0c */ /* 0x000fe2000bf86270 */
[----:B------:R1:W3:-:S12]  /*1730*/  SHFL.IDX PT, R16, R8, 0x1, 0x181f ;  /* 0x00381f0008107f89 */ /* 0x0002d800000e0000 */
[----:B------:R-:W-:Y:S05]  /*1740*/  @P4 BRA `(.L_x_348) ;  /* 0x0000010000004947 */ /* 0x000fea0003800000 */
[----:B------:R-:W-:Y:S02]  /*1750*/  IADD3 R11, R7, 0x80, RZ ;  /* 0x00000080070b7810 */ /* 0x000fe40007ffe0ff */
[----:B------:R-:W-:Y:S02]  /*1760*/  SHF.R.S32.HI R12, RZ, 0x1f, R5 ;  /* 0x0000001fff0c7819 */ /* 0x000fe40000011405 */
[----:B------:R-:W-:Y:S02]  /*1770*/  SHF.R.S32.HI R10, RZ, 0x1f, R11 ;  /* 0x0000001fff0a7819 */ /* 0x000fe4000001140b */
[----:B------:R-:W-:Y:S02]  /*1780*/  LEA.HI R12, R12, R5, RZ, 0x3 ;  /* 0x000000050c0c7211 */ /* 0x000fe400078f18ff */
[----:B------:R-:W-:Y:S01]  /*1790*/  LEA.HI R10, R10, R11, RZ, 0x3 ;  /* 0x0000000b0a0a7211 */ /* 0x000fe200078f18ff */
[----:B------:R-:W-:Y:S01]  /*17a0*/  IMAD.SHL.U32 R11, R199, 0x2, RZ ;  /* 0x00000002c70b7824 */ /* 0x000fe200078e00ff */
[----:B---3--:R-:W-:-:S02]  /*17b0*/  LEA R18, P4, R7, R16, 0x1 ;  /* 0x0000001007127211 */ /* 0x008fc400078808ff */
[----:B------:R-:W-:Y:S02]  /*17c0*/  LOP3.LUT R12, R12, 0xfffffff8, RZ, 0xc0, !PT ;  /* 0xfffffff80c0c7812 */ /* 0x000fe400078ec0ff */
[----:B------:R-:W-:Y:S02]  /*17d0*/  LOP3.LUT R10, R10, 0xfffffff8, RZ, 0xc0, !PT ;  /* 0xfffffff80a0a7812 */ /* 0x000fe400078ec0ff */
[----:B--2---:R-:W-:Y:S01]  /*17e0*/  LEA.HI.X R19, R7, R17, R15, 0x1, P4 ;  /* 0x0000001107137211 */ /* 0x004fe200020f0c0f */
[----:B------:R-:W-:-:S04]  /*17f0*/  IMAD.WIDE R20, R12, 0x2, R16 ;  /* 0x000000020c147825 */ /* 0x000fc800078e0210 */
[----:B------:R-:W-:Y:S01]  /*1800*/  IMAD.WIDE R16, R10, 0x2, R16 ;  /* 0x000000020a107825 */ /* 0x000fe200078e0210 */
[----:B------:R-:W-:Y:S01]  /*1810*/  @!PT LDS RZ, [RZ] ;  /* 0x00000000fffff984 */ /* 0x000fe20000000800 */
[----:B------:R2:W-:Y:S04]  /*1820*/  LDGSTS.E.BYPASS.LTC128B.128 [R11+0xd100], [R18.64], !P5 ;  /* 0x0d100000120b7fae */ /* 0x0005e8000e901d50 */
[----:B------:R2:W-:Y:S04]  /*1830*/  LDGSTS.E.BYPASS.LTC128B.128 [R11+0x11100], [R20.64], !P0 ;  /* 0x11100000140b7fae */ /* 0x0005e8000c101d50 */
[----:B------:R2:W-:Y:S02]  /*1840*/  LDGSTS.E.BYPASS.LTC128B.128 [R11+0x15100], [R16.64], !P6 ;  /* 0x15100000100b7fae */ /* 0x0005e4000f101d50 */
.L_x_348:
[----:B------:R-:W-:Y:S05]  /*1850*/  BSYNC B0 ;  /* 0x0000000000007941 */ /* 0x000fea0003800000 */
.L_x_347:
[----:B------:R-:W-:Y:S01]  /*1860*/  IADD3 R10, R13, 0x40, RZ ;  /* 0x000000400d0a7810 */ /* 0x000fe20007ffe0ff */
[----:B--2---:R2:W4:Y:S01]  /*1870*/  SHFL.IDX PT, R17, R6, 0x2, 0x181f ;  /* 0x00581f0006117f89 */ /* 0x00452200000e0000 */
[----:B------:R-:W-:Y:S02]  /*1880*/  BSSY B0, `(.L_x_349) ;  /* 0x0000014000007945 */ /* 0x000fe40003800000 */
[----:B------:R-:W-:Y:S01]  /*1890*/  ISETP.GE.AND P4, PT, R10, UR4, PT ;  /* 0x000000040a007c0c */ /* 0x000fe2000bf86270 */
[----:B---3--:R2:W3:-:S12]  /*18a0*/  SHFL.IDX PT, R16, R8, 0x2, 0x181f ;  /* 0x00581f0008107f89 */ /* 0x0084d800000e0000 */
        /* <DEDUP_REMOVED lines=10> */
[----:B----4-:R-:W-:Y:S01]  /*1950*/  LEA.HI.X R19, R7, R17, R15, 0x1, P4 ;  /* 0x0000001107137211 */ /* 0x010fe200020f0c0f */
[----:B------:R-:W-:-:S04]  /*1960*/  IMAD.WIDE R20, R12, 0x2, R16 ;  /* 0x000000020c147825 */ /* 0x000fc800078e0210 */
[----:B------:R-:W-:Y:S01]  /*1970*/  IMAD.WIDE R16, R10, 0x2, R16 ;  /* 0x000000020a107825 */ /* 0x000fe200078e0210 */
[----:B------:R-:W-:Y:S01]  /*1980*/  @!PT LDS RZ, [RZ] ;  /* 0x00000000fffff984 */ /* 0x000fe20000000800 */
[----:B------:R3:W-:Y:S04]  /*1990*/  LDGSTS.E.BYPASS.LTC128B.128 [R11+0xe100], [R18.64], !P5 ;  /* 0x0e100000120b7fae */ /* 0x0007e8000e901d50 */
[----:B------:R3:W-:Y:S04]  /*19a0*/  LDGSTS.E.BYPASS.LTC128B.128 [R11+0x12100], [R20.64], !P0 ;  /* 0x12100000140b7fae */ /* 0x0007e8000c101d50 */
[----:B------:R3:W-:Y:S02]  /*19b0*/  LDGSTS.E.BYPASS.LTC128B.128 [R11+0x16100], [R16.64], !P6 ;  /* 0x16100000100b7fae */ /* 0x0007e4000f101d50 */
.L_x_350:
[----:B------:R-:W-:Y:S05]  /*19c0*/  BSYNC B0 ;  /* 0x0000000000007941 */ /* 0x000fea0003800000 */
.L_x_349:
[----:B---3--:R3:W5:Y:S01]  /*19d0*/  SHFL.IDX PT, R16, R8, 0x3, 0x181f ;  /* 0x00781f0008107f89 */ /* 0x00876200000e0000 */
[----:B------:R-:W-:Y:S01]  /*19e0*/  IADD3 R13, R13, 0x60, RZ ;  /* 0x000000600d0d7810 */ /* 0x000fe20007ffe0ff */
[----:B------:R-:W-:Y:S01]  /*19f0*/  UIADD3 UR19, UR13, -0x1, URZ ;  /* 0xffffffff0d137890 */ /* 0x000fe2000fffe03f */
[----:B------:R-:W-:Y:S01]  /*1a00*/  IMAD.SHL.U32 R199, R199, 0x2, RZ ;  /* 0x00000002c7c77824 */ /* 0x000fe200078e00ff */
[----:B----4-:R4:W1:Y:S01]  /*1a10*/  SHFL.IDX PT, R17, R6, 0x3, 0x181f ;  /* 0x00781f0006117f89 */ /* 0x01086200000e0000 */
[----:B------:R-:W-:Y:S01]  /*1a20*/  ISETP.GE.AND P6, PT, R13, UR4, PT ;  /* 0x000000040d007c0c */ /* 0x000fe2000bfc6270 */
[----:B------:R-:W-:Y:S01]  /*1a30*/  USHF.L.U32 UR14, UR19, 0x6, URZ ;  /* 0x00000006130e7899 */ /* 0x000fe2000800063f */
[----:B------:R-:W-:Y:S01]  /*1a40*/  IMAD.MOV.U32 R208, RZ, RZ, R202 ;  /* 0x000000ffffd07224 */ /* 0x000fe200078e00ca */
[----:B------:R-:W-:Y:S01]  /*1a50*/  ULDC.64 UR10, c[0x0][0x1e0] ;  /* 0x00007800000a7ab9 */ /* 0x000fe20000000a00 */
[CC--:B------:R-:W-:Y:S01]  /*1a60*/  LEA.HI R81, R83.reuse, R80.reuse, RZ, 0x5 ;  /* 0x0000005053517211 */ /* 0x0c0fe200078f28ff */
[----:B------:R-:W-:Y:S01]  /*1a70*/  UMOV UR9, 0x6 ;  /* 0x0000000600097882 */ /* 0x000fe20000000000 */
[----:B------:R-:W-:Y:S01]  /*1a80*/  LEA.HI R83, R83, R80, RZ, 0x2 ;  /* 0x0000005053537211 */ /* 0x000fe200078f10ff */
[----:B------:R-:W-:-:S02]  /*1a90*/  USHF.L.U32 UR21, UR10, 0x6, URZ ;  /* 0x000000060a157899 */ /* 0x000fc4000800063f */
[----:B------:R-:W-:Y:S01]  /*1aa0*/  USHF.L.U64.HI UR20, UR10, UR9, UR11 ;  /* 0x000000090a147299 */ /* 0x000fe2000801020b */
[----:B------:R-:W-:Y:S01]  /*1ab0*/  LOP3.LUT R83, R83, 0xfffffffc, RZ, 0xc0, !PT ;  /* 0xfffffffc53537812 */ /* 0x000fe200078ec0ff */
[----:B------:R-:W-:Y:S02]  /*1ac0*/  USHF.R.S32.HI UR22, URZ, 0x1f, UR19 ;  /* 0x0000001f3f167899 */ /* 0x000fe40008011413 */
[----:B------:R-:W-:Y:S02]  /*1ad0*/  UIMAD UR4, UR20, UR19, URZ ;  /* 0x00000013140472a4 */ /* 0x000fe4000f8e023f */
[----:B------:R-:W-:Y:S02]  /*1ae0*/  USHF.L.U32 UR12, UR10, 0x5, URZ ;  /* 0x000000050a0c7899 */ /* 0x000fe4000800063f */
[----:B------:R-:W-:Y:S01]  /*1af0*/  UIMAD UR4, UR22, UR21, UR4 ;  /* 0x00000015160472a4 */ /* 0x000fe2000f8e0204 */
[----:B-123--:R-:W-:Y:S01]  /*1b00*/  @!P6 SHF.R.S32.HI R8, RZ, 0x1f, R5 ;  /* 0x0000001fff08e819 */ /* 0x00efe20000011405 */
[----:B------:R-:W-:Y:S01]  /*1b10*/  UISETP.GT.AND UP0, UPT, UR19, UR8, UPT ;  /* 0x000000081300728c */ /* 0x000fe2000bf04270 */
[C---:B-----5:R-:W-:Y:S01]  /*1b20*/  @!P6 LEA R12, P4, R7.reuse, R16, 0x1 ;  /* 0x00000010070ce211 */ /* 0x060fe200078808ff */
[----:B----4-:R-:W-:Y:S01]  /*1b30*/  IMAD.U32 R6, RZ, RZ, UR14 ;  /* 0x0000000eff067e24 */ /* 0x010fe2000f8e00ff */
[----:B------:R-:W-:Y:S01]  /*1b40*/  @!P6 LEA.HI R11, R8, R5, RZ, 0x3 ;  /* 0x00000005080be211 */ /* 0x000fe200078f18ff */
[----:B------:R-:W-:Y:S01]  /*1b50*/  IMAD.U32 R5, RZ, RZ, UR21 ;  /* 0x00000015ff057e24 */ /* 0x000fe2000f8e00ff */
[----:B------:R-:W-:-:S02]  /*1b60*/  @!P6 LEA.HI.X R13, R7, R17, R15, 0x1, P4 ;  /* 0x00000011070de211 */ /* 0x000fc400020f0c0f */
[----:B------:R-:W-:Y:S01]  /*1b70*/  IADD3 R10, -R6, c[0x0][0x1d0], -R9 ;  /* 0x00007400060a7a10 */ /* 0x000fe20007ffe909 */
[----:B------:R-:W-:Y:S01]  /*1b80*/  IMAD.WIDE.U32 R14, R5, UR19, R208 ;  /* 0x00000013050e7c25 */ /* 0x000fe2000f8e00d0 */
[----:B------:R-:W-:Y:S01]  /*1b90*/  @!P6 LOP3.LUT R11, R11, 0xfffffff8, RZ, 0xc0, !PT ;  /* 0xfffffff80b0be812 */ /* 0x000fe200078ec0ff */
[----:B------:R-:W-:Y:S01]  /*1ba0*/  @!PT LDS RZ, [RZ] ;  /* 0x00000000fffff984 */ /* 0x000fe20000000800 */
[----:B------:R1:W-:Y:S01]  /*1bb0*/  @!P6 LDGSTS.E.BYPASS.LTC128B.128 [R199+0xf100], [R12.64], !P5 ;  /* 0x0f1000000cc7efae */ /* 0x0003e2000e901d50 */
[C---:B------:R-:W-:Y:S02]  /*1bc0*/  ISETP.GE.AND P5, PT, R10.reuse, 0x1, PT ;  /* 0x000000010a00780c */ /* 0x040fe40003fa6270 */
[----:B------:R-:W-:Y:S01]  /*1bd0*/  ISETP.GE.AND P4, PT, R10, 0x21, PT ;  /* 0x000000210a00780c */ /* 0x000fe20003f86270 */
[----:B------:R-:W-:Y:S01]  /*1be0*/  @!P6 IMAD.WIDE R18, R11, 0x2, R16 ;  /* 0x000000020b12e825 */ /* 0x000fe200078e0210 */
[----:B------:R-:W-:Y:S01]  /*1bf0*/  IADD3 R8, R15, UR4, RZ ;  /* 0x000000040f087c10 */ /* 0x000fe2000fffe0ff */
[----:B------:R-:W-:Y:S02]  /*1c00*/  UMOV UR4, 0x5 ;  /* 0x0000000500047882 */ /* 0x000fe40000000000 */
[----:B------:R-:W-:Y:S01]  /*1c10*/  USHF.L.U64.HI UR11, UR10, UR4, UR11 ;  /* 0x000000040a0b7299 */ /* 0x000fe2000801020b */
[----:B------:R2:W-:Y:S02]  /*1c20*/  @!P6 LDGSTS.E.BYPASS.LTC128B.128 [R199+0x13100], [R18.64], !P0 ;  /* 0x1310000012c7efae */ /* 0x0005e4000c101d50 */
[----:B------:R-:W-:-:S02]  /*1c30*/  ULDC.64 UR4, c[0x0][0x208] ;  /* 0x0000820000047ab9 */ /* 0x000fc40000000a00 */
[----:B------:R-:W-:Y:S02]  /*1c40*/  UIMAD UR10, UR22, UR4, URZ ;  /* 0x00000004160a72a4 */ /* 0x000fe4000f8e023f */
[----:B------:R-:W-:Y:S02]  /*1c50*/  UIMAD.WIDE.U32 UR22, UR19, UR4, URZ ;  /* 0x00000004131672a5 */ /* 0x000fe4000f8e003f */
[----:B------:R-:W-:Y:S02]  /*1c60*/  UIMAD UR10, UR19, UR5, UR10 ;  /* 0x00000005130a72a4 */ /* 0x000fe4000f8e020a */
[----:B------:R-:W-:Y:S02]  /*1c70*/  USHF.L.U64.HI UR9, UR4, UR9, UR5 ;  /* 0x0000000904097299 */ /* 0x000fe40008010205 */
[----:B------:R-:W-:Y:S02]  /*1c80*/  UIADD3 UR10, UR23, UR10, URZ ;  /* 0x0000000a170a7290 */ /* 0x000fe4000fffe03f */
[----:B------:R-:W-:-:S02]  /*1c90*/  @UP0 UIADD3 UR5, UR13, -0x2, URZ ;  /* 0xfffffffe0d050890 */ /* 0x000fc4000fffe03f */
[----:B------:R-:W-:Y:S01]  /*1ca0*/  UMOV UR19, 0x1 ;  /* 0x0000000100137882 */ /* 0x000fe20000000000 */
[----:B-1----:R-:W-:-:S04]  /*1cb0*/  @P5 LEA R12, P0, R14, c[0x0][0x1c8], 0x1 ;  /* 0x000072000e0c5a11 */ /* 0x002fc800078008ff */
[C---:B------:R-:W-:Y:S02]  /*1cc0*/  @P5 LEA.HI.X R13, R14.reuse, c[0x0][0x1cc], R8, 0x1, P0 ;  /* 0x000073000e0d5a11 */ /* 0x040fe400000f0c08 */
[----:B------:R-:W-:-:S04]  /*1cd0*/  @P4 IADD3 R10, P0, R14, UR12, RZ ;  /* 0x0000000c0e0a4c10 */ /* 0x000fc8000ff1e0ff */
[----:B------:R-:W-:Y:S02]  /*1ce0*/  @P4 IADD3.X R11, R8, UR11, RZ, P0, !PT ;  /* 0x0000000b080b4c10 */ /* 0x000fe400087fe4ff */
[----:B------:R-:W-:Y:S02]  /*1cf0*/  @!P6 IADD3 R8, R7, 0x80, RZ ;  /* 0x000000800708e810 */ /* 0x000fe40007ffe0ff */
[C---:B------:R-:W-:Y:S02]  /*1d00*/  @P4 LEA R14, P0, R10.reuse, c[0x0][0x1c8], 0x1 ;  /* 0x000072000a0e4a11 */ /* 0x040fe400078008ff */
[----:B------:R-:W-:Y:S02]  /*1d10*/  @!P6 SHF.R.S32.HI R7, RZ, 0x1f, R8 ;  /* 0x0000001fff07e819 */ /* 0x000fe40000011408 */
[----:B------:R-:W-:Y:S01]  /*1d20*/  @P4 LEA.HI.X R15, R10, c[0x0][0x1cc], R11, 0x1, P0 ;  /* 0x000073000a0f4a11 */ /* 0x000fe200000f0c0b */
[----:B------:R-:W-:Y:S01]  /*1d30*/  IMAD.U32 R10, RZ, RZ, UR22 ;  /* 0x00000016ff0a7e24 */ /* 0x000fe2000f8e00ff */
[----:B------:R-:W-:-:S02]  /*1d40*/  @!P6 LEA.HI R7, R7, R8, RZ, 0x3 ;  /* 0x000000080707e211 */ /* 0x000fc400078f18ff */
[----:B------:R-:W-:Y:S01]  /*1d50*/  ISETP.GE.AND P0, PT, R0, c[0x0][0x198], PT ;  /* 0x0000660000007a0c */ /* 0x000fe20003f06270 */
[----:B------:R-:W-:Y:S01]  /*1d60*/  IMAD.SHL.U32 R0, R56, 0x40, RZ ;  /* 0x0000004038007824 */ /* 0x000fe200078e00ff */
[----:B------:R-:W-:-:S04]  /*1d70*/  @!P6 LOP3.LUT R7, R7, 0xfffffff8, RZ, 0xc0, !PT ;  /* 0xfffffff80707e812 */ /* 0x000fc800078ec0ff */
[----:B------:R-:W-:Y:S01]  /*1d80*/  LOP3.LUT R8, R0, 0x1c0, RZ, 0xc0, !PT ;  /* 0x000001c000087812 */ /* 0x000fe200078ec0ff */
[----:B------:R-:W-:-:S03]  /*1d90*/  @!P6 IMAD.WIDE R16, R7, 0x2, R16 ;  /* 0x000000020710e825 */ /* 0x000fc600078e0210 */
[----:B------:R-:W-:Y:S01]  /*1da0*/  SHF.R.U32.HI R11, RZ, 0x3, R8 ;  /* 0x00000003ff0b7819 */ /* 0x000fe20000011608 */
[----:B------:R-:W-:Y:S02]  /*1db0*/  IMAD.SHL.U32 R7, R9, 0x8, RZ ;  /* 0x0000000809077824 */ /* 0x000fe400078e00ff */
[----:B------:R2:W-:Y:S03]  /*1dc0*/  @!P6 LDGSTS.E.BYPASS.LTC128B.128 [R199+0x17100], [R16.64], !P0 ;  /* 0x1710000010c7efae */ /* 0x0005e6000c101d50 */
[----:B------:R-:W-:Y:S01]  /*1dd0*/  LOP3.LUT R0, R8, 0x8, R7, 0xf8, !PT ;  /* 0x0000000808007812 */ /* 0x000fe200078ef807 */
[----:B------:R-:W0:Y:S01]  /*1de0*/  LDGDEPBAR ;  /* 0x00000000000079af */ /* 0x000e220000000000 */
[----:B------:R-:W-:Y:S02]  /*1df0*/  SHF.R.S32.HI R7, RZ, 0x5, R81 ;  /* 0x00000005ff077819 */ /* 0x000fe40000011451 */
[----:B------:R-:W-:Y:S01]  /*1e00*/  LOP3.LUT R0, R0, R11, RZ, 0x3c, !PT ;  /* 0x0000000b00007212 */ /* 0x000fe200078e3cff */
[----:B------:R-:W-:Y:S01]  /*1e10*/  BAR.SYNC.DEFER_BLOCKING 0x0 ;  /* 0x0000000000007b1d */ /* 0x000fe20000010000 */
[----:B------:R-:W-:Y:S01]  /*1e20*/  IMAD.U32 R11, RZ, RZ, UR23 ;  /* 0x00000017ff0b7e24 */ /* 0x000fe2000f8e00ff */
[----:B------:R-:W-:Y:S01]  /*1e30*/  LEA R11, P0, R10, R200, 0x6 ;  /* 0x000000c80a0b7211 */ /* 0x000fe200078030ff */
[----:B------:R-:W-:Y:S01]  /*1e40*/  IMAD R198, R7, 0x400, R4 ;  /* 0x0000040007c67824 */ /* 0x000fe200078e0204 */
[----:B------:R-:W-:Y:S01]  /*1e50*/  SEL R8, RZ, 0x1, P3 ;  /* 0x00000001ff087807 */ /* 0x000fe20001800000 */
[----:B------:R-:W-:Y:S01]  /*1e60*/  IMAD R197, R197, 0x200, R0 ;  /* 0x00000200c5c57824 */ /* 0x000fe200078e0200 */
[----:B------:R-:W-:Y:S01]  /*1e70*/  LOP3.LUT R81, R81, 0xffffffe0, RZ, 0xc0, !PT ;  /* 0xffffffe051517812 */ /* 0x000fe200078ec0ff */
[----:B------:R-:W-:-:S02]  /*1e80*/  IMAD.SHL.U32 R198, R198, 0x2, RZ ;  /* 0x00000002c6c67824 */ /* 0x000fc400078e00ff */
[----:B------:R-:W-:Y:S02]  /*1e90*/  IMAD.SHL.U32 R197, R197, 0x2, RZ ;  /* 0x00000002c5c57824 */ /* 0x000fe400078e00ff */
[--C-:B------:R-:W-:Y:S02]  /*1ea0*/  IMAD R194, R2, 0x2, R198.reuse ;  /* 0x0000000202c27824 */ /* 0x100fe400078e02c6 */
[----:B------:R-:W-:Y:S01]  /*1eb0*/  IMAD R193, R3, 0x2, R198 ;  /* 0x0000000203c17824 */ /* 0x000fe200078e02c6 */
[----:B------:R-:W-:Y:S01]  /*1ec0*/  IADD3 R196, R197, 0x6120, RZ ;  /* 0x00006120c5c47810 */ /* 0x000fe20007ffe0ff */
[----:B------:R-:W-:Y:S01]  /*1ed0*/  IMAD R191, R3, 0x2, R194 ;  /* 0x0000000203bf7824 */ /* 0x000fe200078e02c2 */
        /* <DEDUP_REMOVED lines=9> */
[----:B------:R-:W-:-:S03]  /*1f70*/  LOP3.LUT P4, RZ, R56, 0x2, RZ, 0xc0, !PT ;  /* 0x0000000238ff7812 */ /* 0x000fc6000788c0ff */
[----:B------:R-:W0:Y:S01]  /*1f80*/  LDGDEPBAR ;  /* 0x00000000000079af */ /* 0x000e220000000000 */
[----:B-1----:R-:W-:Y:S01]  /*1f90*/  IMAD.U32 R13, RZ, RZ, UR10 ;  /* 0x0000000aff0d7e24 */ /* 0x002fe2000f8e00ff */
[----:B------:R-:W-:Y:S01]  /*1fa0*/  SEL R12, RZ, 0x2, P2 ;  /* 0x00000002ff0c7807 */ /* 0x000fe20001000000 */
[----:B------:R-:W-:Y:S02]  /*1fb0*/  USHF.L.U32 UR10, UR4, 0x6, URZ ;  /* 0x00000006040a7899 */ /* 0x000fe4000800063f */
[----:B------:R-:W-:Y:S01]  /*1fc0*/  @UP0 USHF.R.S32.HI UR4, URZ, 0x1f, UR5 ;  /* 0x0000001f3f040899 */ /* 0x000fe20008011405 */
[----:B------:R-:W-:Y:S02]  /*1fd0*/  LEA.HI.X R0, R10, R207, R13, 0x6, P0 ;  /* 0x000000cf0a007211 */ /* 0x000fe400000f340d */
[----:B------:R-:W-:Y:S02]  /*1fe0*/  LEA R58, P0, R11, c[0x0][0x1f8], 0x1 ;  /* 0x00007e000b3a7a11 */ /* 0x000fe400078008ff */
[----:B------:R-:W-:-:S02]  /*1ff0*/  SEL R13, RZ, 0x4, P1 ;  /* 0x00000004ff0d7807 */ /* 0x000fc40000800000 */
[----:B------:R-:W-:Y:S01]  /*2000*/  IADD3 R10, R197, 0x6100, RZ ;  /* 0x00006100c50a7810 */ /* 0x000fe20007ffe0ff */
[----:B------:R-:W-:-:S04]  /*2010*/  DEPBAR.LE SB0, 0x1 ;  /* 0x000080400000791a */ /* 0x000fc80000000000 */
[----:B------:R-:W-:-:S04]  /*2020*/  DEPBAR.LE SB0, 0x0 ;  /* 0x000080000000791a */ /* 0x000fc80000000000 */
[----:B------:R-:W-:Y:S01]  /*2030*/  BAR.SYNC.DEFER_BLOCKING 0x0 ;  /* 0x0000000000007b1d */ /* 0x000fe20000010000 */
[----:B------:R-:W-:Y:S02]  /*2040*/  LEA.HI.X R59, R11, c[0x0][0x1fc], R0, 0x1, P0 ;  /* 0x00007f000b3b7a11 */ /* 0x000fe400000f0c00 */
[----:B------:R-:W-:Y:S02]  /*2050*/  IADD3 R0, -R9, c[0x0][0x1d0], -R6 ;  /* 0x0000740009007a10 */ /* 0x000fe40007ffe906 */
[----:B------:R-:W-:Y:S02]  /*2060*/  IADD3 R8, R13, R12, R8 ;  /* 0x0000000c0d087210 */ /* 0x000fe40007ffe008 */
[----:B------:R-:W-:Y:S02]  /*2070*/  @P4 IADD3 R196, R10, -0x20, RZ ;  /* 0xffffffe00ac44810 */ /* 0x000fe40007ffe0ff */
[----:B------:R-:W-:Y:S02]  /*2080*/  ISETP.LT.OR P6, PT, R0, 0x1, P3 ;  /* 0x000000010000780c */ /* 0x000fe40001fc1670 */
[----:B------:R-:W-:-:S02]  /*2090*/  LOP3.LUT P5, RZ, R8, 0x2, RZ, 0xc0, !PT ;  /* 0x0000000208ff7812 */ /* 0x000fc400078ac0ff */
[----:B------:R-:W-:Y:S02]  /*20a0*/  LOP3.LUT P4, RZ, R8, 0x4, RZ, 0xc0, !PT ;  /* 0x0000000408ff7812 */ /* 0x000fe4000788c0ff */
[----:B------:R-:W-:Y:S02]  /*20b0*/  IADD3 R68, P0, R58, UR10, RZ ;  /* 0x0000000a3a447c10 */ /* 0x000fe4000ff1e0ff */
[----:B------:R-:W-:Y:S02]  /*20c0*/  IADD3 R187, R196, 0x800, RZ ;  /* 0x00000800c4bb7810 */ /* 0x000fe40007ffe0ff */
[----:B------:R-:W-:Y:S02]  /*20d0*/  IADD3.X R69, R59, UR9, RZ, P0, !PT ;  /* 0x000000093b457c10 */ /* 0x000fe400087fe4ff */
[C---:B------:R-:W-:Y:S02]  /*20e0*/  ISETP.LT.OR P0, PT, R0.reuse, 0x1, !P5 ;  /* 0x000000010000780c */ /* 0x040fe40006f01670 */
[----:B------:R-:W-:Y:S01]  /*20f0*/  ISETP.LT.OR P5, PT, R0, 0x21, !P5 ;  /* 0x000000210000780c */ /* 0x000fe20006fa1670 */
[----:B------:R-:W-:Y:S01]  /*2100*/  LDSM.16.M88.4 R40, [R198+0xc100] ;  /* 0x00c10000c628783b */ /* 0x000fe20000000200 */
[----:B------:R-:W-:-:S02]  /*2110*/  IADD3 R186, R196, 0x1000, RZ ;  /* 0x00001000c4ba7810 */ /* 0x000fc40007ffe0ff */
[C---:B------:R-:W-:Y:S01]  /*2120*/  IADD3 R185, R196.reuse, 0x1800, RZ ;  /* 0x00001800c4b97810 */ /* 0x040fe20007ffe0ff */
[----:B------:R-:W1:Y:S01]  /*2130*/  LDSM.16.M88.4 R28, [R197+0x6100] ;  /* 0x00610000c51c783b */ /* 0x000e620000000200 */
[C---:B------:R-:W-:Y:S02]  /*2140*/  IADD3 R183, R196.reuse, 0x2000, RZ ;  /* 0x00002000c4b77810 */ /* 0x040fe40007ffe0ff */
[C---:B------:R-:W-:Y:S01]  /*2150*/  IADD3 R182, R196.reuse, 0x2800, RZ ;  /* 0x00002800c4b67810 */ /* 0x040fe20007ffe0ff */
[----:B------:R-:W4:Y:S01]  /*2160*/  LDSM.16.M88.4 R20, [R197+0x6900] ;  /* 0x00690000c514783b */ /* 0x000f220000000200 */
[C---:B------:R-:W-:Y:S02]  /*2170*/  IADD3 R181, R196.reuse, 0x3000, RZ ;  /* 0x00003000c4b57810 */ /* 0x040fe40007ffe0ff */
[C---:B------:R-:W-:Y:S01]  /*2180*/  IADD3 R180, R196.reuse, 0x3800, RZ ;  /* 0x00003800c4b47810 */ /* 0x040fe20007ffe0ff */
[----:B------:R-:W2:Y:S01]  /*2190*/  LDSM.16.M88.4 R64, [R197+0x7100] ;  /* 0x00710000c540783b */ /* 0x000ea20000000200 */
[----:B------:R-:W-:-:S02]  /*21a0*/  IADD3 R179, R196, 0x4000, RZ ;  /* 0x00004000c4b37810 */ /* 0x000fc40007ffe0ff */
[C---:B------:R-:W-:Y:S01]  /*21b0*/  IADD3 R178, R196.reuse, 0x4800, RZ ;  /* 0x00004800c4b27810 */ /* 0x040fe20007ffe0ff */
[----:B------:R-:W5:Y:S01]  /*21c0*/  LDSM.16.M88.4 R48, [R197+0x7900] ;  /* 0x00790000c530783b */ /* 0x000f620000000200 */
[C---:B------:R-:W-:Y:S02]  /*21d0*/  IADD3 R177, R196.reuse, 0x5000, RZ ;  /* 0x00005000c4b17810 */ /* 0x040fe40007ffe0ff */
[----:B------:R-:W-:Y:S01]  /*21e0*/  IADD3 R176, R196, 0x5800, RZ ;  /* 0x00005800c4b07810 */ /* 0x000fe20007ffe0ff */
[----:B---3--:R-:W-:Y:S04]  /*21f0*/  LDSM.16.M88.4 R12, [R194+0xc100] ;  /* 0x00c10000c20c783b */ /* 0x008fe80000000200 */
[----:B------:R-:W3:Y:S04]  /*2200*/  LDSM.16.M88.4 R44, [R196] ;  /* 0x00000000c42c783b */ /* 0x000ee80000000200 */
[----:B------:R-:W2:Y:S04]  /*2210*/  LDSM.16.M88.4 R8, [R196+0x800] ;  /* 0x00080000c408783b */ /* 0x000ea80000000200 */
[----:B------:R-:W2:Y:S04]  /*2220*/  LDSM.16.M88.4 R52, [R196+0x1000] ;  /* 0x00100000c434783b */ /* 0x000ea80000000200 */
[----:B------:R-:W2:Y:S04]  /*2230*/  LDSM.16.M88.4 R36, [R196+0x1800] ;  /* 0x00180000c424783b */ /* 0x000ea80000000200 */
[----:B------:R-:W-:Y:S01]  /*2240*/  @!PT LDS RZ, [RZ] ;  /* 0x00000000fffff984 */ /* 0x000fe20000000800 */
[----:B------:R-:W-:Y:S01]  /*2250*/  @!PT LDS RZ, [RZ] ;  /* 0x00000000fffff984 */ /* 0x000fe20000000800 */
[----:B------:R-:W-:Y:S01]  /*2260*/  @!PT LDS RZ, [RZ] ;  /* 0x00000000fffff984 */ /* 0x000fe20000000800 */
[----:B------:R2:W-:Y:S01]  /*2270*/  LDGSTS.E.BYPASS.LTC128B.128 [R199+0x100], [R58.64], !P6 ;  /* 0x001000003ac77fae */ /* 0x0005e2000f101d50 */
[----:B------:R-:W-:-:S02]  /*2280*/  ISETP.LT.OR P6, PT, R0, 0x1, !P4 ;  /* 0x000000010000780c */ /* 0x000fc400067c1670 */
[----:B------:R-:W-:Y:S01]  /*2290*/  ISETP.LT.OR P4, PT, R0, 0x21, !P4 ;  /* 0x000000210000780c */ /* 0x000fe20006781670 */
[----:B-1----:R-:W-:Y:S01]  /*22a0*/  HMMA.16816.F32.BF16 R32, R40, R28, RZ ;  /* 0x0000001c2820723c */ /* 0x002fe200000418ff */
[----:B------:R1:W-:Y:S01]  /*22b0*/  LDGSTS.E.BYPASS.LTC128B.128 [R199+0x2100], [R58.64+0x80], !P0 ;  /* 0x021000803ac77fae */ /* 0x0003e2000c101d50 */
[----:B------:R-:W-:-:S06]  /*22c0*/  LOP3.LUT P0, RZ, R56, 0x4, RZ, 0xc0, !PT ;  /* 0x0000000438ff7812 */ /* 0x000fcc000780c0ff */
[----:B----4-:R-:W-:Y:S02]  /*22d0*/  HMMA.16816.F32.BF16 R24, R40, R20, RZ ;  /* 0x000000142818723c */ /* 0x010fe400000418ff */
[----:B------:R1:W-:Y:S01]  /*22e0*/  LDGSTS.E.BYPASS.LTC128B.128 [R199+0x4100], [R58.64+0x100], !P6 ;  /* 0x041001003ac77fae */ /* 0x0003e2000f101d50 */
[----:B------:R-:W-:Y:S01]  /*22f0*/  ISETP.LT.OR P6, PT, R0, 0x21, P3 ;  /* 0x000000210000780c */ /* 0x000fe20001fc1670 */
[----:B------:R-:W-:-:S04]  /*2300*/  IMAD.MOV.U32 R0, RZ, RZ, 0x40 ;  /* 0x00000040ff007424 */ /* 0x000fc800078e00ff */
[----:B------:R-:W-:Y:S01]  /*2310*/  HMMA.16816.F32.BF16 R28, R40, R30, RZ ;  /* 0x0000001e281c723c */ /* 0x000fe200000418ff */
[----:B------:R-:W-:-:S05]  /*2320*/  SEL R0, R0, 0xffffffc0, !P0 ;  /* 0xffffffc000007807 */ /* 0x000fca0004000000 */
[----:B------:R-:W-:Y:S02]  /*2330*/  IMAD.IADD R192, R197, 0x1, R0 ;  /* 0x00000001c5c07824 */ /* 0x000fe400078e0200 */
[C---:B------:R-:W-:Y:S01]  /*2340*/  HMMA.16816.F32.BF16 R20, R40.reuse, R22, RZ ;  /* 0x000000162814723c */ /* 0x040fe200000418ff */
[----:B------:R4:W-:Y:S01]  /*2350*/  LDGSTS.E.BYPASS.LTC128B.128 [R199+0x1100], [R68.64], !P6 ;  /* 0x0110000044c77fae */ /* 0x0009e2000f101d50 */
[----:B------:R-:W-:Y:S01]  /*2360*/  IMAD.IADD R184, R0, 0x1, R196 ;  /* 0x0000000100b87824 */ /* 0x000fe200078e02c4 */
[----:B------:R-:W-:Y:S02]  /*2370*/  SHF.R.S32.HI R0, RZ, 0x1f, R7 ;  /* 0x0000001fff007819 */ /* 0x000fe40000011407 */
[----:B------:R4:W-:Y:S01]  /*2380*/  LDGSTS.E.BYPASS.LTC128B.128 [R199+0x3100], [R68.64+0x80], !P5 ;  /* 0x0310008044c77fae */ /* 0x0009e2000e901d50 */
[----:B------:R-:W-:Y:S02]  /*2390*/  PLOP3.LUT P5, PT, PT, PT, UP0, 0x80, 0x0 ;  /* 0x000000000000781c */ /* 0x000fe40003faf008 */
[----:B--2---:R-:W-:Y:S01]  /*23a0*/  HMMA.16816.F32.BF16 R16, R40, R64, RZ ;  /* 0x000000402810723c */ /* 0x004fe200000418ff */
[----:B------:R4:W-:Y:S01]  /*23b0*/  LDGSTS.E.BYPASS.LTC128B.128 [R199+0x5100], [R68.64+0x100], !P4 ;  /* 0x0510010044c77fae */ /* 0x0009e2000e101d50 */
[----:B------:R-:W-:-:S02]  /*23c0*/  LEA.HI R0, R0, R7, RZ, 0x3 ;  /* 0x0000000700007211 */ /* 0x000fc400078f18ff */
[----:B------:R-:W-:Y:S01]  /*23d0*/  PLOP3.LUT P4, PT, PT, PT, UP2, 0x80, 0x0 ;  /* 0x000000000000781c */ /* 0x000fe20003f8f028 */
[----:B-1----:R-:W-:Y:S01]  /*23e0*/  LDSM.16.M88.4 R56, [R193+0xc100] ;  /* 0x00c10000c138783b */ /* 0x002fe20000000200 */
[----:B------:R-:W-:Y:S02]  /*23f0*/  LOP3.LUT R0, R0, 0xffffff8, RZ, 0xc0, !PT ;  /* 0x0ffffff800007812 */ /* 0x000fe400078ec0ff */
[C---:B------:R-:W-:Y:S01]  /*2400*/  HMMA.16816.F32.BF16 R64, R40.reuse, R66, RZ ;  /* 0x000000422840723c */ /* 0x040fe200000418ff */
[----:B------:R-:W-:Y:S02]  /*2410*/  LDSM.16.M88.4 R72, [R192+0x7900] ;  /* 0x00790000c048783b */ /* 0x000fe40000000200 */
[----:B------:R-:W-:Y:S02]  /*2420*/  IMAD.IADD R7, R7, 0x1, -R0 ;  /* 0x0000000107077824 */ /* 0x000fe400078e0a00 */
[----:B------:R-:W-:Y:S03]  /*2430*/  LDSM.16.M88.4 R76, [R192+0x9100] ;  /* 0x00910000c04c783b */ /* 0x000fe60000000200 */
[C---:B-----5:R-:W-:Y:S01]  /*2440*/  HMMA.16816.F32.BF16 R60, R40.reuse, R48, RZ ;  /* 0x00000030283c723c */ /* 0x060fe200000418ff */
[----:B------:R-:W0:Y:S07]  /*2450*/  LDGDEPBAR ;  /* 0x00000000000079af */ /* 0x000e2e0000000000 */
[----:B------:R-:W-:Y:S01]  /*2460*/  HMMA.16816.F32.BF16 R40, R40, R50, RZ ;  /* 0x000000322828723c */ /* 0x000fe200000418ff */
[----:B------:R-:W1:Y:S04]  /*2470*/  LDSM.16.M88.4 R48, [R192+0x6100] ;  /* 0x00610000c030783b */ /* 0x000e680000000200 */
[----:B----4-:R-:W-:Y:S03]  /*2480*/  LDSM.16.M88.4 R68, [R184] ;  /* 0x00000000b844783b */ /* 0x010fe60000000200 */
[C---:B---3--:R-:W-:Y:S08]  /*2490*/  HMMA.16816.F32.BF16 R32, R12.reuse, R44, R32 ;  /* 0x0000002c0c20723c */ /* 0x048ff00000041820 */
[C---:B------:R-:W-:Y:S01]  /*24a0*/  HMMA.16816.F32.BF16 R28, R12.reuse, R46, R28 ;  /* 0x0000002e0c1c723c */ /* 0x040fe2000004181c */
[----:B------:R-:W2:Y:S07]  /*24b0*/  LDSM.16.M88.4 R44, [R192+0x6900] ;  /* 0x00690000c02c783b */ /* 0x000eae0000000200 */
[C---:B------:R-:W-:Y:S08]  /*24c0*/  HMMA.16816.F32.BF16 R24, R12.reuse, R8, R24 ;  /* 0x000000080c18723c */ /* 0x040ff00000041818 */
[C---:B------:R-:W-:Y:S01]  /*24d0*/  HMMA.16816.F32.BF16 R20, R12.reuse, R10, R20 ;  /* 0x0000000a0c14723c */ /* 0x040fe20000041814 */
[----:B------:R-:W3:Y:S07]  /*24e0*/  LDSM.16.M88.4 R8, [R192+0x7100] ;  /* 0x00710000c008783b */ /* 0x000eee0000000200 */
[C---:B------:R-:W-:Y:S08]  /*24f0*/  HMMA.16816.F32.BF16 R16, R12.reuse, R52, R16 ;  /* 0x000000340c10723c */ /* 0x040ff00000041810 */
[C---:B------:R-:W-:Y:S01]  /*2500*/  HMMA.16816.F32.BF16 R64, R12.reuse, R54, R64 ;  /* 0x000000360c40723c */ /* 0x040fe20000041840 */
[----:B------:R-:W-:Y:S07]  /*2510*/  LDSM.16.M88.4 R52, [R184+0x800] ;  /* 0x00080000b834783b */ /* 0x000fee0000000200 */
[C---:B------:R-:W-:Y:S08]  /*2520*/  HMMA.16816.F32.BF16 R60, R12.reuse, R36, R60 ;  /* 0x000000240c3c723c */ /* 0x040ff0000004183c */
[----:B------:R-:W-:Y:S01]  /*2530*/  HMMA.16816.F32.BF16 R40, R12, R38, R40 ;  /* 0x000000260c28723c */ /* 0x000fe20000041828 */
[----:B------:R-:W4:Y:S04]  /*2540*/  LDSM.16.M88.4 R36, [R191+0xc100] ;  /* 0x00c10000bf24783b */ /* 0x000f280000000200 */
[----:B------:R-:W5:Y:S03]  /*2550*/  LDSM.16.M88.4 R12, [R184+0x1000] ;  /* 0x00100000b80c783b */ /* 0x000f660000000200 */
[C---:B-1----:R-:W-:Y:S08]  /*2560*/  HMMA.16816.F32.BF16 R32, R56.reuse, R48, R32 ;  /* 0x000000303820723c */ /* 0x042ff00000041820 */
[C---:B------:R-:W-:Y:S01]  /*2570*/  HMMA.16816.F32.BF16 R28, R56.reuse, R50, R28 ;  /* 0x00000032381c723c */ /* 0x040fe2000004181c */
[----:B------:R-:W1:Y:S07]  /*2580*/  LDSM.16.M88.4 R48, [R184+0x1800] ;  /* 0x00180000b830783b */ /* 0x000e6e0000000200 */
[C---:B--2---:R-:W-:Y:S08]  /*2590*/  HMMA.16816.F32.BF16 R24, R56.reuse, R44, R24 ;  /* 0x0000002c3818723c */ /* 0x044ff00000041818 */
[C---:B------:R-:W-:Y:S01]  /*25a0*/  HMMA.16816.F32.BF16 R20, R56.reuse, R46, R20 ;  /* 0x0000002e3814723c */ /* 0x040fe20000041814 */
[----:B------:R-:W-:Y:S07]  /*25b0*/  LDSM.16.M88.4 R44, [R197+0x8100] ;  /* 0x00810000c52c783b */ /* 0x000fee0000000200 */
[C---:B---3--:R-:W-:Y:S08]  /*25c0*/  HMMA.16816.F32.BF16 R16, R56.reuse, R8, R16 ;  /* 0x000000083810723c */ /* 0x048ff00000041810 */
[C---:B------:R-:W-:Y:S01]  /*25d0*/  HMMA.16816.F32.BF16 R64, R56.reuse, R10, R64 ;  /* 0x0000000a3840723c */ /* 0x040fe20000041840 */
[----:B------:R-:W2:Y:S07]  /*25e0*/  LDSM.16.M88.4 R8, [R198+0x10100] ;  /* 0x01010000c608783b */ /* 0x000eae0000000200 */
[C---:B------:R-:W-:Y:S08]  /*25f0*/  HMMA.16816.F32.BF16 R60, R56.reuse, R72, R60 ;  /* 0x00000048383c723c */ /* 0x040ff0000004183c */
[----:B------:R-:W-:Y:S01]  /*2600*/  HMMA.16816.F32.BF16 R56, R56, R74, R40 ;  /* 0x0000004a3838723c */ /* 0x000fe20000041828 */
[----:B------:R-:W3:Y:S04]  /*2610*/  LDSM.16.M88.4 R40, [R197+0x8900] ;  /* 0x00890000c528783b */ /* 0x000ee80000000200 */
[----:B------:R-:W-:Y:S03]  /*2620*/  LDSM.16.M88.4 R72, [R193+0x10100] ;  /* 0x01010000c148783b */ /* 0x000fe60000000200 */
[C---:B----4-:R-:W-:Y:S08]  /*2630*/  HMMA.16816.F32.BF16 R32, R36.reuse, R68, R32 ;  /* 0x000000442420723c */ /* 0x050ff00000041820 */
[C---:B------:R-:W-:Y:S01]  /*2640*/  HMMA.16816.F32.BF16 R28, R36.reuse, R70, R28 ;  /* 0x00000046241c723c */ /* 0x040fe2000004181c */
[----:B------:R-:W-:Y:S07]  /*2650*/  LDSM.16.M88.4 R68, [R197+0x9900] ;  /* 0x00990000c544783b */ /* 0x000fee0000000200 */
[C---:B------:R-:W-:Y:S08]  /*2660*/  HMMA.16816.F32.BF16 R24, R36.reuse, R52, R24 ;  /* 0x000000342418723c */ /* 0x040ff00000041818 */
[C---:B------:R-:W-:Y:S01]  /*2670*/  HMMA.16816.F32.BF16 R20, R36.reuse, R54, R20 ;  /* 0x000000362414723c */ /* 0x040fe20000041814 */
[----:B------:R-:W-:Y:S07]  /*2680*/  LDSM.16.M88.4 R52, [R196+0x2000] ;  /* 0x00200000c434783b */ /* 0x000fee0000000200 */
[C---:B-----5:R-:W-:Y:S08]  /*2690*/  HMMA.16816.F32.BF16 R16, R36.reuse, R12, R16 ;  /* 0x0000000c2410723c */ /* 0x060ff00000041810 */
[C---:B------:R-:W-:Y:S01]  /*26a0*/  HMMA.16816.F32.BF16 R64, R36.reuse, R14, R64 ;  /* 0x0000000e2440723c */ /* 0x040fe20000041840 */
[----:B------:R-:W4:Y:S07]  /*26b0*/  LDSM.16.M88.4 R12, [R197+0x9100] ;  /* 0x00910000c50c783b */ /* 0x000f2e0000000200 */
[C---:B-1----:R-:W-:Y:S08]  /*26c0*/  HMMA.16816.F32.BF16 R60, R36.reuse, R48, R60 ;  /* 0x00000030243c723c */ /* 0x042ff0000004183c */
[----:B------:R-:W-:Y:S01]  /*26d0*/  HMMA.16816.F32.BF16 R56, R36, R50, R56 ;  /* 0x000000322438723c */ /* 0x000fe20000041838 */
[----:B------:R-:W1:Y:S04]  /*26e0*/  LDSM.16.M88.4 R36, [R194+0x10100] ;  /* 0x01010000c224783b */ /* 0x000e680000000200 */
[----:B------:R-:W5:Y:S03]  /*26f0*/  LDSM.16.M88.4 R48, [R196+0x2800] ;  /* 0x00280000c430783b */ /* 0x000f660000000200 */
[C---:B--2---:R-:W-:Y:S08]  /*2700*/  HMMA.16816.F32.BF16 R32, R8.reuse, R44, R32 ;  /* 0x0000002c0820723c */ /* 0x044ff00000041820 */
[C---:B------:R-:W-:Y:S01]  /*2710*/  HMMA.16816.F32.BF16 R28, R8.reuse, R46, R28 ;  /* 0x0000002e081c723c */ /* 0x040fe2000004181c */
[----:B------:R-:W2:Y:S07]  /*2720*/  LDSM.16.M88.4 R44, [R196+0x3000] ;  /* 0x00300000c42c783b */ /* 0x000eae0000000200 */
[C---:B---3--:R-:W-:Y:S08]  /*2730*/  HMMA.16816.F32.BF16 R24, R8.reuse, R40, R24 ;  /* 0x000000280818723c */ /* 0x048ff00000041818 */
[C---:B------:R-:W-:Y:S01]  /*2740*/  HMMA.16816.F32.BF16 R20, R8.reuse, R42, R20 ;  /* 0x0000002a0814723c */ /* 0x040fe20000041814 */
[----:B------:R-:W3:Y:S07]  /*2750*/  LDSM.16.M88.4 R40, [R196+0x3800] ;  /* 0x00380000c428783b */ /* 0x000eee0000000200 */
[C---:B----4-:R-:W-:Y:S08]  /*2760*/  HMMA.16816.F32.BF16 R16, R8.reuse, R12, R16 ;  /* 0x0000000c0810723c */ /* 0x050ff00000041810 */
[C---:B------:R-:W-:Y:S01]  /*2770*/  HMMA.16816.F32.BF16 R64, R8.reuse, R14, R64 ;  /* 0x0000000e0840723c */ /* 0x040fe20000041840 */
[----:B------:R-:W4:Y:S07]  /*2780*/  LDSM.16.M88.4 R12, [R192+0x8100] ;  /* 0x00810000c00c783b */ /* 0x000f2e0000000200 */
[C---:B------:R-:W-:Y:S08]  /*2790*/  HMMA.16816.F32.BF16 R60, R8.reuse, R68, R60 ;  /* 0x00000044083c723c */ /* 0x040ff0000004183c */
[----:B------:R-:W-:Y:S01]  /*27a0*/  HMMA.16816.F32.BF16 R56, R8, R70, R56 ;  /* 0x000000460838723c */ /* 0x000fe20000041838 */
[----:B------:R-:W3:Y:S04]  /*27b0*/  LDSM.16.M88.4 R8, [R192+0x8900] ;  /* 0x00890000c008783b */ /* 0x000ee80000000200 */
[----:B------:R-:W3:Y:S03]  /*27c0*/  LDSM.16.M88.4 R68, [R192+0x9900] ;  /* 0x00990000c044783b */ /* 0x000ee60000000200 */
[C---:B-1----:R-:W-:Y:S08]  /*27d0*/  HMMA.16816.F32.BF16 R32, R36.reuse, R52, R32 ;  /* 0x000000342420723c */ /* 0x042ff00000041820 */
[C---:B------:R-:W-:Y:S01]  /*27e0*/  HMMA.16816.F32.BF16 R28, R36.reuse, R54, R28 ;  /* 0x00000036241c723c */ /* 0x040fe2000004181c */
[----:B------:R-:W-:Y:S07]  /*27f0*/  LDSM.16.M88.4 R52, [R191+0x10100] ;  /* 0x01010000bf34783b */ /* 0x000fee0000000200 */
[C---:B-----5:R-:W-:Y:S08]  /*2800*/  HMMA.16816.F32.BF16 R24, R36.reuse, R48, R24 ;  /* 0x000000302418723c */ /* 0x060ff00000041818 */
[C---:B------:R-:W-:Y:S01]  /*2810*/  HMMA.16816.F32.BF16 R20, R36.reuse, R50, R20 ;  /* 0x000000322414723c */ /* 0x040fe20000041814 */
[----:B------:R-:W1:Y:S07]  /*2820*/  LDSM.16.M88.4 R48, [R184+0x2000] ;  /* 0x00200000b830783b */ /* 0x000e6e0000000200 */
[C---:B--2---:R-:W-:Y:S08]  /*2830*/  HMMA.16816.F32.BF16 R16, R36.reuse, R44, R16 ;  /* 0x0000002c2410723c */ /* 0x044ff00000041810 */
[C---:B------:R-:W-:Y:S01]  /*2840*/  HMMA.16816.F32.BF16 R64, R36.reuse, R46, R64 ;  /* 0x0000002e2440723c */ /* 0x040fe20000041840 */
[----:B------:R-:W2:Y:S07]  /*2850*/  LDSM.16.M88.4 R44, [R184+0x2800] ;  /* 0x00280000b82c783b */ /* 0x000eae0000000200 */
[C---:B---3--:R-:W-:Y:S08]  /*2860*/  HMMA.16816.F32.BF16 R60, R36.reuse, R40, R60 ;  /* 0x00000028243c723c */ /* 0x048ff0000004183c */
[----:B------:R-:W-:Y:S01]  /*2870*/  HMMA.16816.F32.BF16 R56, R36, R42, R56 ;  /* 0x0000002a2438723c */ /* 0x000fe20000041838 */
[----:B------:R-:W3:Y:S04]  /*2880*/  LDSM.16.M88.4 R40, [R184+0x3000] ;  /* 0x00300000b828783b */ /* 0x000ee80000000200 */
[----:B------:R-:W5:Y:S03]  /*2890*/  LDSM.16.M88.4 R36, [R184+0x3800] ;  /* 0x00380000b824783b */ /* 0x000f660000000200 */
[C---:B----4-:R-:W-:Y:S08]  /*28a0*/  HMMA.16816.F32.BF16 R32, R72.reuse, R12, R32 ;  /* 0x0000000c4820723c */ /* 0x050ff00000041820 */
[C---:B------:R-:W-:Y:S01]  /*28b0*/  HMMA.16816.F32.BF16 R28, R72.reuse, R14, R28 ;  /* 0x0000000e481c723c */ /* 0x040fe2000004181c */
[----:B------:R-:W-:Y:S07]  /*28c0*/  LDSM.16.M88.4 R12, [R198+0x14100] ;  /* 0x01410000c60c783b */ /* 0x000fee0000000200 */
[C---:B------:R-:W-:Y:S08]  /*28d0*/  HMMA.16816.F32.BF16 R24, R72.reuse, R8, R24 ;  /* 0x000000084818723c */ /* 0x040ff00000041818 */
[C---:B------:R-:W-:Y:S01]  /*28e0*/  HMMA.16816.F32.BF16 R20, R72.reuse, R10, R20 ;  /* 0x0000000a4814723c */ /* 0x040fe20000041814 */
[----:B------:R-:W4:Y:S07]  /*28f0*/  LDSM.16.M88.4 R8, [R197+0xa100] ;  /* 0x00a10000c508783b */ /* 0x000f2e0000000200 */
[C---:B------:R-:W-:Y:S08]  /*2900*/  HMMA.16816.F32.BF16 R16, R72.reuse, R76, R16 ;  /* 0x0000004c4810723c */ /* 0x040ff00000041810 */
[C---:B------:R-:W-:Y:S08]  /*2910*/  HMMA.16816.F32.BF16 R64, R72.reuse, R78, R64 ;  /* 0x0000004e4840723c */ /* 0x040ff00000041840 */
[C---:B------:R-:W-:Y:S08]  /*2920*/  HMMA.16816.F32.BF16 R60, R72.reuse, R68, R60 ;  /* 0x00000044483c723c */ /* 0x040ff0000004183c */
[----:B------:R-:W-:Y:S01]  /*2930*/  HMMA.16816.F32.BF16 R72, R72, R70, R56 ;  /* 0x000000464848723c */ /* 0x000fe20000041838 */
[----:B------:R-:W4:Y:S04]  /*2940*/  LDSM.16.M88.4 R68, [R197+0xa900] ;  /* 0x00a90000c544783b */ /* 0x000f280000000200 */
[----:B------:R-:W4:Y:S03]  /*2950*/  LDSM.16.M88.4 R56, [R197+0xb100] ;  /* 0x00b10000c538783b */ /* 0x000f260000000200 */
        /* <DEDUP_REMOVED lines=9> */
[C---:B-----5:R-:W-:Y:S08]  /*29f0*/  HMMA.16816.F32.BF16 R60, R52.reuse, R36, R60 ;  /* 0x00000024343c723c */ /* 0x060ff0000004183c */
[----:B------:R-:W-:Y:S01]  /*2a00*/  HMMA.16816.F32.BF16 R72, R52, R38, R72 ;  /* 0x000000263448723c */ /* 0x000fe20000041848 */
[----:B------:R-:W3:Y:S04]  /*2a10*/  LDSM.16.M88.4 R52, [R196+0x4800] ;  /* 0x00480000c434783b */ /* 0x000ee80000000200 */
[----:B------:R-:W-:Y:S03]  /*2a20*/  LDSM.16.M88.4 R36, [R196+0x5000] ;  /* 0x00500000c424783b */ /* 0x000fe60000000200 */
[C---:B----4-:R-:W-:Y:S08]  /*2a30*/  HMMA.16816.F32.BF16 R32, R12.reuse, R8, R32 ;  /* 0x000000080c20723c */ /* 0x050ff00000041820 */
[C---:B------:R-:W-:Y:S01]  /*2a40*/  HMMA.16816.F32.BF16 R28, R12.reuse, R10, R28 ;  /* 0x0000000a0c1c723c */ /* 0x040fe2000004181c */
[----:B------:R-:W4:Y:S07]  /*2a50*/  LDSM.16.M88.4 R8, [R196+0x5800] ;  /* 0x00580000c408783b */ /* 0x000f2e0000000200 */
[C---:B------:R-:W-:Y:S08]  /*2a60*/  HMMA.16816.F32.BF16 R24, R12.reuse, R68, R24 ;  /* 0x000000440c18723c */ /* 0x040ff00000041818 */
[C---:B------:R-:W-:Y:S08]  /*2a70*/  HMMA.16816.F32.BF16 R20, R12.reuse, R70, R20 ;  /* 0x000000460c14723c */ /* 0x040ff00000041814 */
[C---:B------:R-:W-:Y:S08]  /*2a80*/  HMMA.16816.F32.BF16 R16, R12.reuse, R56, R16 ;  /* 0x000000380c10723c */ /* 0x040ff00000041810 */
[C---:B------:R-:W-:Y:S01]  /*2a90*/  HMMA.16816.F32.BF16 R64, R12.reuse, R58, R64 ;  /* 0x0000003a0c40723c */ /* 0x040fe20000041840 */
[----:B------:R-:W-:Y:S07]  /*2aa0*/  LDSM.16.M88.4 R56, [R191+0x14100] ;  /* 0x01410000bf38783b */ /* 0x000fee0000000200 */
[C---:B-1----:R-:W-:Y:S08]  /*2ab0*/  HMMA.16816.F32.BF16 R60, R12.reuse, R48, R60 ;  /* 0x000000300c3c723c */ /* 0x042ff0000004183c */
[----:B------:R-:W-:Y:S01]  /*2ac0*/  HMMA.16816.F32.BF16 R72, R12, R50, R72 ;  /* 0x000000320c48723c */ /* 0x000fe20000041848 */
[----:B------:R-:W-:Y:S04]  /*2ad0*/  LDSM.16.M88.4 R12, [R192+0xa100] ;  /* 0x00a10000c00c783b */ /* 0x000fe80000000200 */
[----:B------:R-:W-:Y:S03]  /*2ae0*/  LDSM.16.M88.4 R48, [R192+0xb100] ;  /* 0x00b10000c030783b */ /* 0x000fe60000000200 */
[C---:B--2---:R-:W-:Y:S08]  /*2af0*/  HMMA.16816.F32.BF16 R32, R44.reuse, R40, R32 ;  /* 0x000000282c20723c */ /* 0x044ff00000041820 */
[C---:B------:R-:W-:Y:S01]  /*2b00*/  HMMA.16816.F32.BF16 R28, R44.reuse, R42, R28 ;  /* 0x0000002a2c1c723c */ /* 0x040fe2000004181c */
[----:B------:R-:W1:Y:S07]  /*2b10*/  LDSM.16.M88.4 R40, [R193+0x14100] ;  /* 0x01410000c128783b */ /* 0x000e6e0000000200 */
[C---:B---3--:R-:W-:Y:S08]  /*2b20*/  HMMA.16816.F32.BF16 R24, R44.reuse, R52, R24 ;  /* 0x000000342c18723c */ /* 0x048ff00000041818 */
[C---:B------:R-:W-:Y:S01]  /*2b30*/  HMMA.16816.F32.BF16 R20, R44.reuse, R54, R20 ;  /* 0x000000362c14723c */ /* 0x040fe20000041814 */
[----:B------:R-:W2:Y:S07]  /*2b40*/  LDSM.16.M88.4 R52, [R192+0xa900] ;  /* 0x00a90000c034783b */ /* 0x000eae0000000200 */
[C---:B----4-:R-:W-:Y:S01]  /*2b50*/  HMMA.16816.F32.BF16 R68, R44.reuse, R8, R60 ;  /* 0x000000082c44723c */ /* 0x050fe2000004183c */
[----:B------:R-:W-:Y:S07]  /*2b60*/  LDSM.16.M88.4 R60, [R184+0x4000] ;  /* 0x00400000b83c783b */ /* 0x000fee0000000200 */
[C---:B------:R-:W-:Y:S01]  /*2b70*/  HMMA.16816.F32.BF16 R72, R44.reuse, R10, R72 ;  /* 0x0000000a2c48723c */ /* 0x040fe20000041848 */
[----:B------:R-:W3:Y:S07]  /*2b80*/  LDSM.16.M88.4 R8, [R184+0x4800] ;  /* 0x00480000b808783b */ /* 0x000eee0000000200 */
[C---:B------:R-:W-:Y:S08]  /*2b90*/  HMMA.16816.F32.BF16 R16, R44.reuse, R36, R16 ;  /* 0x000000242c10723c */ /* 0x040ff00000041810 */
[----:B------:R-:W-:Y:S01]  /*2ba0*/  HMMA.16816.F32.BF16 R64, R44, R38, R64 ;  /* 0x000000262c40723c */ /* 0x000fe20000041840 */
[----:B------:R-:W4:Y:S07]  /*2bb0*/  LDSM.16.M88.4 R36, [R192+0xb900] ;  /* 0x00b90000c024783b */ /* 0x000f2e0000000200 */
[C---:B-1----:R-:W-:Y:S08]  /*2bc0*/  HMMA.16816.F32.BF16 R32, R40.reuse, R12, R32 ;  /* 0x0000000c2820723c */ /* 0x042ff00000041820 */
[C---:B------:R-:W-:Y:S01]  /*2bd0*/  HMMA.16816.F32.BF16 R28, R40.reuse, R14, R28 ;  /* 0x0000000e281c723c */ /* 0x040fe2000004181c */
[----:B------:R-:W1:Y:S07]  /*2be0*/  LDSM.16.M88.4 R12, [R184+0x5000] ;  /* 0x00500000b80c783b */ /* 0x000e6e0000000200 */
[C---:B--2---:R-:W-:Y:S08]  /*2bf0*/  HMMA.16816.F32.BF16 R24, R40.reuse, R52, R24 ;  /* 0x000000342818723c */ /* 0x044ff00000041818 */
[C---:B------:R-:W-:Y:S08]  /*2c00*/  HMMA.16816.F32.BF16 R20, R40.reuse, R54, R20 ;  /* 0x000000362814723c */ /* 0x040ff00000041814 */
[----:B------:R-:W-:Y:S08]  /*2c10*/  HMMA.16816.F32.BF16 R16, R40, R48, R16 ;  /* 0x000000302810723c */ /* 0x000ff00000041810 */
[----:B---3--:R-:W-:Y:S07]  /*2c20*/  HMMA.16816.F32.BF16 R24, R56, R8, R24 ;  /* 0x000000083818723c */ /* 0x008fee0000041818 */
[C---:B------:R-:W-:Y:S01]  /*2c30*/  IMAD.IADD R8, R80.reuse, 0x1, -R81 ;  /* 0x0000000150087824 */ /* 0x040fe200078e0a51 */
[----:B------:R-:W-:Y:S01]  /*2c40*/  HMMA.16816.F32.BF16 R64, R40, R50, R64 ;  /* 0x000000322840723c */ /* 0x000fe20000041840 */
[----:B------:R-:W-:-:S03]  /*2c50*/  IMAD.IADD R80, R80, 0x1, -R83 ;  /* 0x0000000150507824 */ /* 0x000fc600078e0a53 */
[----:B------:R-:W-:-:S04]  /*2c60*/  SHF.R.S32.HI R9, RZ, 0x1f, R8 ;  /* 0x0000001fff097819 */ /* 0x000fc80000011408 */
[----:B----4-:R-:W-:Y:S01]  /*2c70*/  HMMA.16816.F32.BF16 R68, R40, R36, R68 ;  /* 0x000000242844723c */ /* 0x010fe20000041844 */
[----:B------:R-:W-:Y:S01]  /*2c80*/  LEA.HI R0, R9, R8, RZ, 0x2 ;  /* 0x0000000809007211 */ /* 0x000fe200078f10ff */
[----:B------:R-:W-:-:S03]  /*2c90*/  IMAD.U32 R9, RZ, RZ, UR12 ;  /* 0x0000000cff097e24 */ /* 0x000fc6000f8e00ff */
[----:B------:R-:W-:-:S03]  /*2ca0*/  LOP3.LUT R205, R0, 0x7ffffffc, RZ, 0xc0, !PT ;  /* 0x7ffffffc00cd7812 */ /* 0x000fc600078ec0ff */
[----:B------:R-:W-:Y:S01]  /*2cb0*/  HMMA.16816.F32.BF16 R72, R40, R38, R72 ;  /* 0x000000262848723c */ /* 0x000fe20000041848 */
[----:B------:R-:W2:Y:S01]  /*2cc0*/  LDSM.16.M88.4 R36, [R184+0x5800] ;  /* 0x00580000b824783b */ /* 0x000ea20000000200 */
[----:B------:R-:W-:-:S04]  /*2cd0*/  DEPBAR.LE SB0, 0x0 ;  /* 0x000080000000791a */ /* 0x000fc80000000000 */
[----:B------:R-:W-:Y:S02]  /*2ce0*/  IMAD.IADD R205, R8, 0x1, -R205 ;  /* 0x0000000108cd7824 */ /* 0x000fe400078e0acd */
[----:B------:R-:W-:Y:S01]  /*2cf0*/  @P5 IMAD.WIDE.U32 R40, R5, UR5, R208 ;  /* 0x0000000505285c25 */ /* 0x000fe2000f8e00d0 */
[----:B------:R-:W-:Y:S01]  /*2d00*/  LEA.HI R5, R80, R80, RZ, 0x1 ;  /* 0x0000005050057211 */ /* 0x000fe200078f08ff */
[----:B------:R-:W-:Y:S01]  /*2d10*/  @UP0 UIMAD UR5, UR20, UR5, URZ ;  /* 0x00000005140502a4 */ /* 0x000fe2000f8e023f */
[----:B------:R-:W-:Y:S01]  /*2d20*/  HMMA.16816.F32.BF16 R20, R56, R10, R20 ;  /* 0x0000000a3814723c */ /* 0x000fe20000041814 */
[----:B------:R-:W-:Y:S01]  /*2d30*/  IMAD.SHL.U32 R205, R205, 0x2, RZ ;  /* 0x00000002cdcd7824 */ /* 0x000fe200078e00ff */
[----:B------:R-:W-:Y:S01]  /*2d40*/  LOP3.LUT R5, R5, 0x1ffffffe, RZ, 0xc0, !PT ;  /* 0x1ffffffe05057812 */ /* 0x000fe200078ec0ff */
[----:B------:R-:W-:-:S04]  /*2d50*/  @UP0 UIMAD UR4, UR4, UR21, UR5 ;  /* 0x00000015040402a4 */ /* 0x000fc8000f8e0205 */
[----:B------:R-:W-:Y:S01]  /*2d60*/  IMAD.IADD R204, R80, 0x1, -R5 ;  /* 0x0000000150cc7824 */ /* 0x000fe200078e0a05 */
[C---:B-1----:R-:W-:Y:S01]  /*2d70*/  HMMA.16816.F32.BF16 R16, R56.reuse, R12, R16 ;  /* 0x0000000c3810723c */ /* 0x042fe20000041810 */
[----:B------:R-:W-:Y:S02]  /*2d80*/  @P5 LEA R10, P0, R40, c[0x0][0x1c8], 0x1 ;  /* 0x00007200280a5a11 */ /* 0x000fe400078008ff */
[----:B------:R-:W-:Y:S01]  /*2d90*/  @P5 IADD3 R5, R41, UR4, RZ ;  /* 0x0000000429055c10 */ /* 0x000fe2000fffe0ff */
[----:B------:R-:W-:Y:S02]  /*2da0*/  ULDC UR4, c[0x0][0x1d0] ;  /* 0x0000740000047ab9 */ /* 0x000fe40000000800 */
[----:B------:R-:W-:Y:S01]  /*2db0*/  UIADD3 UR4, -UR14, UR4, UR19 ;  /* 0x000000040e047290 */ /* 0x000fe2000fffe113 */
[----:B------:R-:W-:Y:S01]  /*2dc0*/  LEA.HI.SX32 R12, R0, UR7, 0x1e ;  /* 0x00000007000c7c11 */ /* 0x000fe2000f8ff2ff */
[C---:B------:R-:W-:Y:S01]  /*2dd0*/  HMMA.16816.F32.BF16 R32, R56.reuse, R60, R32 ;  /* 0x0000003c3820723c */ /* 0x040fe20000041820 */
[----:B------:R-:W-:Y:S01]  /*2de0*/  @P5 LEA.HI.X R11, R40, c[0x0][0x1cc], R5, 0x1, P0 ;  /* 0x00007300280b5a11 */ /* 0x000fe200000f0c05 */
[----:B------:R-:W-:Y:S01]  /*2df0*/  IMAD.U32 R5, RZ, RZ, UR12 ;  /* 0x0000000cff057e24 */ /* 0x000fe2000f8e00ff */
[----:B------:R-:W-:Y:S01]  /*2e00*/  PLOP3.LUT P0, PT, PT, PT, UP2, 0x80, 0x0 ;  /* 0x000000000000781c */ /* 0x000fe20003f0f028 */
[----:B------:R-:W-:Y:S01]  /*2e10*/  IMAD R7, R7, 0x10, R12 ;  /* 0x0000001007077824 */ /* 0x000fe200078e020c */
[----:B------:R-:W-:Y:S01]  /*2e20*/  BAR.SYNC.DEFER_BLOCKING 0x0 ;  /* 0x0000000000007b1d */ /* 0x000fe20000010000 */
[----:B------:R-:W-:Y:S01]  /*2e30*/  IMAD.U32 R8, RZ, RZ, UR4 ;  /* 0x00000004ff087e24 */ /* 0x000fe2000f8e00ff */
[----:B------:R-:W-:Y:S01]  /*2e40*/  @P5 LEA R12, P6, R5, R10, 0x1 ;  /* 0x0000000a050c5211 */ /* 0x000fe200078c08ff */
[----:B------:R-:W-:Y:S01]  /*2e50*/  IMAD R204, R204, 0x8, R7 ;  /* 0x00000008cccc7824 */ /* 0x000fe200078e0207 */
[----:B------:R-:W-:Y:S01]  /*2e60*/  HMMA.16816.F32.BF16 R28, R56, R62, R28 ;  /* 0x0000003e381c723c */ /* 0x000fe2000004181c */
[----:B------:R-:W-:Y:S01]  /*2e70*/  IMAD.U32 R7, RZ, RZ, UR11 ;  /* 0x0000000bff077e24 */ /* 0x000fe2000f8e00ff */
[----:B------:R-:W-:Y:S01]  /*2e80*/  ULDC UR14, c[0x0][0x324] ;  /* 0x0000c900000e7ab9 */ /* 0x000fe20000000800 */
[----:B------:R-:W-:Y:S01]  /*2e90*/  @P4 IMAD.HI.U32 R5, R204, c[0x0][0x2c8], RZ ;  /* 0x0000b200cc054a27 */ /* 0x000fe200078e00ff */
[----:B------:R-:W-:-:S02]  /*2ea0*/  ULOP3.LUT UR14, URZ, UR14, URZ, 0x33, !UPT ;  /* 0x0000000e3f0e7292 */ /* 0x000fc4000f8e333f */
[----:B------:R-:W-:Y:S01]  /*2eb0*/  @P5 LEA.HI.X R13, R9, R11, R7, 0x1, P6 ;  /* 0x0000000b090d5211 */ /* 0x000fe200030f0c07 */
[----:B------:R-:W-:Y:S01]  /*2ec0*/  IMAD.MOV.U32 R0, RZ, RZ, R204 ;  /* 0x000000ffff007224 */ /* 0x000fe200078e00cc */
[----:B------:R-:W-:Y:S01]  /*2ed0*/  @P0 SHF.R.U32.HI R0, RZ, c[0x0][0x2cc], R5 ;  /* 0x0000b300ff000a19 */ /* 0x000fe20000011605 */
[----:B------:R-:W-:Y:S01]  /*2ee0*/  HMMA.16816.F32.BF16 R64, R56, R14, R64 ;  /* 0x0000000e3840723c */ /* 0x000fe20000041840 */
[----:B------:R-:W-:-:S03]  /*2ef0*/  PLOP3.LUT P0, PT, PT, PT, UP1, 0x40, 0x0 ;  /* 0x000000000000781c */ /* 0x000fc60003f0e818 */
[----:B------:R-:W1:Y:S04]  /*2f00*/  SHFL.IDX PT, R5, R0, RZ, 0x1c1f ;  /* 0x001c1fff00057589 */ /* 0x000e6800000e0000 */
[C---:B--2---:R-:W-:Y:S01]  /*2f10*/  HMMA.16816.F32.BF16 R68, R56.reuse, R36, R68 ;  /* 0x000000243844723c */ /* 0x044fe20000041844 */
[----:B------:R-:W-:Y:S01]  /*2f20*/  @!PT LDS RZ, [RZ] ;  /* 0x00000000fffff984 */ /* 0x000fe20000000800 */
[----:B------:R-:W-:Y:S01]  /*2f30*/  @!PT LDS RZ, [RZ] ;  /* 0x00000000fffff984 */ /* 0x000fe20000000800 */
[----:B------:R2:W-:Y:S04]  /*2f40*/  @P5 LDGSTS.E.BYPASS.LTC128B.128 [R199+0x6100], [R10.64], !P3 ;  /* 0x061000000ac75fae */ /* 0x0005e8000d901d50 */
[----:B------:R2:W-:Y:S03]  /*2f50*/  @P5 LDGSTS.E.BYPASS.LTC128B.128 [R199+0x8100], [R10.64+0x80], !P2 ;  /* 0x081000800ac75fae */ /* 0x0005e6000d101d50 */
[----:B------:R-:W-:Y:S01]  /*2f60*/  HMMA.16816.F32.BF16 R72, R56, R38, R72 ;  /* 0x000000263848723c */ /* 0x000fe20000041848 */
[----:B------:R2:W-:Y:S04]  /*2f70*/  @P5 LDGSTS.E.BYPASS.LTC128B.128 [R199+0xa100], [R10.64+0x100], !P1 ;  /* 0x0a1001000ac75fae */ /* 0x0005e8000c901d50 */
[----:B------:R1:W-:Y:S04]  /*2f80*/  @P5 LDGSTS.E.BYPASS.LTC128B.128 [R199+0x7100], [R12.64], !P3 ;  /* 0x071000000cc75fae */ /* 0x0003e8000d901d50 */
[----:B------:R1:W-:Y:S04]  /*2f90*/  @P5 LDGSTS.E.BYPASS.LTC128B.128 [R199+0x9100], [R12.64+0x80], !P2 ;  /* 0x091000800cc75fae */ /* 0x0003e8000d101d50 */
[----:B------:R1:W-:Y:S04]  /*2fa0*/  @P5 LDGSTS.E.BYPASS.LTC128B.128 [R199+0xb100], [R12.64+0x100], !P1 ;  /* 0x0b1001000cc75fae */ /* 0x0003e8000c901d50 */
[----:B------:R-:W0:Y:S01]  /*2fb0*/  LDGDEPBAR ;  /* 0x00000000000079af */ /* 0x000e220000000000 */
[----:B--2---:R-:W-:-:S02]  /*2fc0*/  IADD3 R10, R8, -c[0x0][0x168], -R205 ;  /* 0x80005a00080a7a10 */ /* 0x004fc40007ffe8cd */
[----:B------:R-:W-:Y:S02]  /*2fd0*/  IADD3 R8, -R205, c[0x0][0x1d0], -R6 ;  /* 0x00007400cd087a10 */ /* 0x000fe40007ffe906 */
[C---:B------:R-:W-:Y:S02]  /*2fe0*/  IADD3 R11, R10.reuse, c[0x0][0x328], RZ ;  /* 0x0000ca000a0b7a10 */ /* 0x040fe40007ffe0ff */
[----:B------:R-:W-:-:S03]  /*2ff0*/  IADD3 R10, R10, UR14, RZ ;  /* 0x0000000e0a0a7c10 */ /* 0x000fc6000fffe0ff */
[--C-:B-1----:R-:W-:Y:S02]  /*3000*/  IMAD.IADD R13, R11, 0x1, R5.reuse ;  /* 0x000000010b0d7824 */ /* 0x102fe400078e0205 */
[----:B------:R-:W-:-:S03]  /*3010*/  IMAD.IADD R12, R10, 0x1, R5 ;  /* 0x000000010a0c7824 */ /* 0x000fc600078e0205 */
[----:B------:R-:W-:Y:S01]  /*3020*/  IMNMX R13, R13, R8, PT ;  /* 0x000000080d0d7217 */ /* 0x000fe20003800200 */
[----:B------:R-:W-:Y:S05]  /*3030*/  @P0 BRA `(.L_x_351) ;  /* 0x0000018000000947 */ /* 0x000fea0003800000 */
[----:B------:R-:W-:Y:S01]  /*3040*/  IADD3 R5, R5, c[0x0][0x1d0], RZ ;  /* 0x0000740005057a10 */ /* 0x000fe20007ffe0ff */
[----:B------:R-:W-:Y:S03]  /*3050*/  BSSY B0, `(.L_x_352) ;  /* 0x0000011000007945 */ /* 0x000fe60003800000 */
[----:B------:R-:W-:-:S04]  /*3060*/  IADD3 R7, R5, -c[0x0][0x168], RZ ;  /* 0x80005a0005077a10 */ /* 0x000fc80007ffe0ff */
[----:B------:R-:W-:-:S13]  /*3070*/  ISETP.GT.AND P0, PT, R7, -0x1, PT ;  /* 0xffffffff0700780c */ /* 0x000fda0003f04270 */
[----:B------:R-:W-:Y:S05]  /*3080*/  @P0 BRA `(.L_x_353) ;  /* 0x0000008000000947 */ /* 0x000fea0003800000 */
[----:B------:R-:W-:Y:S01]  /*3090*/  ULDC UR4, c[0x0][0x32c] ;  /* 0x0000cb0000047ab9 */ /* 0x000fe20000000800 */
[----:B------:R-:W-:Y:S01]  /*30a0*/  LOP3.LUT R7, RZ, R7, RZ, 0x33, !PT ;  /* 0x00000007ff077212 */ /* 0x000fe200078e33ff */
[----:B------:R-:W-:-:S06]  /*30b0*/  UISETP.NE.AND UP0, UPT, UR19, UR4, UPT ;  /* 0x000000041300728c */ /* 0x000fcc000bf05270 */
[----:B------:R-:W-:-:S13]  /*30c0*/  PLOP3.LUT P0, PT, PT, PT, UP0, 0x80, 0x0 ;  /* 0x000000000000781c */ /* 0x000fda0003f0f008 */
[----:B------:R-:W-:-:S05]  /*30d0*/  @P0 IMAD.HI.U32 R5, R7, c[0x0][0x330], RZ ;  /* 0x0000cc0007050a27 */ /* 0x000fca00078e00ff */
[----:B------:R-:W-:-:S04]  /*30e0*/  @P0 SHF.R.U32.HI R7, RZ, c[0x0][0x334], R5 ;  /* 0x0000cd00ff070a19 */ /* 0x000fc80000011605 */
[----:B------:R-:W-:Y:S01]  /*30f0*/  LOP3.LUT R7, RZ, R7, RZ, 0x33, !PT ;  /* 0x00000007ff077212 */ /* 0x000fe200078e33ff */
[----:B------:R-:W-:Y:S05]  /*3100*/  BRA `(.L_x_354) ;  /* 0x0000005000007947 */ /* 0x000fea0003800000 */
.L_x_353:
[----:B------:R-:W-:Y:S02]  /*3110*/  ULDC UR4, c[0x0][0x32c] ;  /* 0x0000cb0000047ab9 */ /* 0x000fe40000000800 */
[----:B------:R-:W-:-:S06]  /*3120*/  UISETP.NE.AND UP0, UPT, UR19, UR4, UPT ;  /* 0x000000041300728c */ /* 0x000fcc000bf05270 */
[----:B------:R-:W-:-:S13]  /*3130*/  PLOP3.LUT P0, PT, PT, PT, UP0, 0x80, 0x0 ;  /* 0x000000000000781c */ /* 0x000fda0003f0f008 */
[----:B------:R-:W-:-:S05]  /*3140*/  @P0 IMAD.HI.U32 R5, R7, c[0x0][0x330], RZ ;  /* 0x0000cc0007050a27 */ /* 0x000fca00078e00ff */
[----:B------:R-:W-:Y:S02]  /*3150*/  @P0 SHF.R.U32.HI R7, RZ, c[0x0][0x334], R5 ;  /* 0x0000cd00ff070a19 */ /* 0x000fe40000011605 */
.L_x_354:
[----:B------:R-:W-:Y:S05]  /*3160*/  BSYNC B0 ;  /* 0x0000000000007941 */ /* 0x000fea0003800000 */
.L_x_352:
[----:B------:R-:W-:-:S04]  /*3170*/  IMAD R14, R7, c[0x0][0x32c], -R6 ;  /* 0x0000cb00070e7a24 */ /* 0x000fc800078e0a06 */
[----:B------:R-:W-:-:S05]  /*3180*/  IMAD.IADD R5, R14, 0x1, -R205 ;  /* 0x000000010e057824 */ /* 0x000fca00078e0acd */
[----:B------:R-:W-:Y:S02]  /*3190*/  IADD3 R14, R5, c[0x0][0x32c], RZ ;  /* 0x0000cb00050e7a10 */ /* 0x000fe40007ffe0ff */
[----:B------:R-:W-:Y:S02]  /*31a0*/  IMNMX R12, R12, R5, !PT ;  /* 0x000000050c0c7217 */ /* 0x000fe40007800200 */
[----:B------:R-:W-:Y:S02]  /*31b0*/  IMNMX R13, R13, R14, PT ;  /* 0x0000000e0d0d7217 */ /* 0x000fe40003800200 */
.L_x_351:
[----:B------:R-:W-:Y:S01]  /*31c0*/  ISETP.LT.AND P0, PT, RZ, UR13, PT ;  /* 0x0000000dff007c0c */ /* 0x000fe2000bf01270 */
[----:B------:R-:W1:Y:S03]  /*31d0*/  SHFL.IDX PT, R0, R0, 0x1, 0x1c1f ;  /* 0x003c1f0000007f89 */ /* 0x000e6600000e0000 */
[C---:B------:R-:W-:Y:S02]  /*31e0*/  ISETP.GT.AND P4, PT, R12.reuse, 0x1, P0 ;  /* 0x000000010c00780c */ /* 0x040fe40000784270 */
[----:B------:R-:W-:-:S02]  /*31f0*/  ISETP.GT.AND P5, PT, R12, RZ, P0 ;  /* 0x000000ff0c00720c */ /* 0x000fc400007a4270 */
[C---:B------:R-:W-:Y:S02]  /*3200*/  ISETP.LT.OR P4, PT, R13.reuse, 0x2, P4 ;  /* 0x000000020d00780c */ /* 0x040fe40002781670 */
[----:B------:R-:W-:Y:S02]  /*3210*/  ISETP.LT.OR P5, PT, R13, 0x1, P5 ;  /* 0x000000010d00780c */ /* 0x000fe40002fa1670 */
[----:B------:R-:W-:Y:S02]  /*3220*/  FSEL R33, R33, -INF , !P4 ;  /* 0xff80000021217808 */ /* 0x000fe40006000000 */
[----:B------:R-:W-:Y:S02]  /*3230*/  ISETP.GT.AND P4, PT, R12, 0x10, P0 ;  /* 0x000000100c00780c */ /* 0x000fe40000784270 */
[----:B------:R-:W-:Y:S02]  /*3240*/  FSEL R32, R32, -INF , !P5 ;  /* 0xff80000020207808 */ /* 0x000fe40006800000 */
[----:B------:R-:W-:-:S02]  /*3250*/  ISETP.LT.OR P4, PT, R13, 0x11, P4 ;  /* 0x000000110d00780c */ /* 0x000fc40002781670 */
[C---:B------:R-:W-:Y:S02]  /*3260*/  ISETP.GT.AND P6, PT, R12.reuse, 0x8, P0 ;  /* 0x000000080c00780c */ /* 0x040fe400007c4270 */
[----:B------:R-:W-:Y:S02]  /*3270*/  ISETP.GT.AND P5, PT, R12, 0x9, P0 ;  /* 0x000000090c00780c */ /* 0x000fe400007a4270 */
[----:B------:R-:W-:Y:S01]  /*3280*/  FSEL R7, R24, -INF , !P4 ;  /* 0xff80000018077808 */ /* 0x000fe20006000000 */
[----:B-1----:R-:W-:Y:S01]  /*3290*/  IMAD.IADD R11, R11, 0x1, R0 ;  /* 0x000000010b0b7824 */ /* 0x002fe200078e0200 */
[----:B------:R-:W-:Y:S02]  /*32a0*/  ISETP.GT.AND P4, PT, R12, 0x19, P0 ;  /* 0x000000190c00780c */ /* 0x000fe40000784270 */
[C---:B------:R-:W-:Y:S02]  /*32b0*/  ISETP.LT.OR P6, PT, R13.reuse, 0x9, P6 ;  /* 0x000000090d00780c */ /* 0x040fe400037c1670 */
[----:B------:R-:W-:-:S02]  /*32c0*/  ISETP.LT.OR P5, PT, R13, 0xa, P5 ;  /* 0x0000000a0d00780c */ /* 0x000fc40002fa1670 */
[----:B------:R-:W-:Y:S02]  /*32d0*/  ISETP.LT.OR P4, PT, R13, 0x1a, P4 ;  /* 0x0000001a0d00780c */ /* 0x000fe40002781670 */
[----:B------:R-:W-:Y:S02]  /*32e0*/  FSEL R9, R28, -INF , !P6 ;  /* 0xff8000001c097808 */ /* 0x000fe40007000000 */
[----:B------:R-:W-:Y:S02]  /*32f0*/  FSEL R29, R29, -INF , !P5 ;  /* 0xff8000001d1d7808 */ /* 0x000fe40006800000 */
[C---:B------:R-:W-:Y:S02]  /*3300*/  ISETP.GT.AND P6, PT, R12.reuse, 0x11, P0 ;  /* 0x000000110c00780c */ /* 0x040fe400007c4270 */
[----:B------:R-:W-:Y:S02]  /*3310*/  ISETP.GT.AND P5, PT, R12, 0x18, P0 ;  /* 0x000000180c00780c */ /* 0x000fe400007a4270 */
[----:B------:R-:W-:-:S02]  /*3320*/  FSEL R21, R21, -INF , !P4 ;  /* 0xff80000015157808 */ /* 0x000fc40006000000 */
[----:B------:R-:W-:Y:S02]  /*3330*/  ISETP.GT.AND P4, PT, R12, 0x28, P0 ;  /* 0x000000280c00780c */ /* 0x000fe40000784270 */
[C---:B------:R-:W-:Y:S02]  /*3340*/  ISETP.LT.OR P6, PT, R13.reuse, 0x12, P6 ;  /* 0x000000120d00780c */ /* 0x040fe400037c1670 */
[C---:B------:R-:W-:Y:S02]  /*3350*/  ISETP.LT.OR P5, PT, R13.reuse, 0x19, P5 ;  /* 0x000000190d00780c */ /* 0x040fe40002fa1670 */
[----:B------:R-:W-:Y:S02]  /*3360*/  ISETP.LT.OR P4, PT, R13, 0x29, P4 ;  /* 0x000000290d00780c */ /* 0x000fe40002781670 */
[----:B------:R-:W-:Y:S02]  /*3370*/  FSEL R25, R25, -INF , !P6 ;  /* 0xff80000019197808 */ /* 0x000fe40007000000 */
[----:B------:R-:W-:-:S02]  /*3380*/  FSEL R5, R20, -INF , !P5 ;  /* 0xff80000014057808 */ /* 0x000fc40006800000 */
[C---:B------:R-:W-:Y:S02]  /*3390*/  ISETP.GT.AND P6, PT, R12.reuse, 0x20, P0 ;  /* 0x000000200c00780c */ /* 0x040fe400007c4270 */
[----:B------:R-:W-:Y:S02]  /*33a0*/  ISETP.GT.AND P5, PT, R12, 0x21, P0 ;  /* 0x000000210c00780c */ /* 0x000fe400007a4270 */
[----:B------:R-:W-:Y:S02]  /*33b0*/  FSEL R161, R64, -INF , !P4 ;  /* 0xff80000040a17808 */ /* 0x000fe40006000000 */
        /* <DEDUP_REMOVED lines=9> */
[----:B------:R-:W-:Y:S02]  /*3450*/  PLOP3.LUT P4, PT, PT, PT, UP1, 0x40, 0x0 ;  /* 0x000000000000781c */ /* 0x000fe40003f8e818 */
[C---:B------:R-:W-:Y:S02]  /*3460*/  ISETP.LT.OR P6, PT, R13.reuse, 0x2a, P6 ;  /* 0x0000002a0d00780c */ /* 0x040fe400037c1670 */
[----:B------:R-:W-:Y:S02]  /*3470*/  ISETP.LT.OR P5, PT, R13, 0x31, P5 ;  /* 0x000000310d00780c */ /* 0x000fe40002fa1670 */
[----:B------:R-:W-:Y:S02]  /*3480*/  FSEL R157, R65, -INF , !P6 ;  /* 0xff800000419d7808 */ /* 0x000fe40007000000 */
[----:B------:R-:W-:Y:S02]  /*3490*/  FSEL R167, R68, -INF , !P5 ;  /* 0xff80000044a77808 */ /* 0x000fe40006800000 */
[----:B------:R-:W-:-:S02]  /*34a0*/  ISETP.GT.AND P6, PT, R12, 0x38, P0 ;  /* 0x000000380c00780c */ /* 0x000fc400007c4270 */
[----:B------:R-:W-:Y:S01]  /*34b0*/  ISETP.GT.AND P5, PT, R12, 0x39, P0 ;  /* 0x000000390c00780c */ /* 0x000fe200007a4270 */
[----:B------:R-:W-:Y:S01]  /*34c0*/  IMAD.IADD R12, R10, 0x1, R0 ;  /* 0x000000010a0c7824 */ /* 0x000fe200078e0200 */
[C---:B------:R-:W-:Y:S02]  /*34d0*/  ISETP.LT.OR P6, PT, R13.reuse, 0x39, P6 ;  /* 0x000000390d00780c */ /* 0x040fe400037c1670 */
[----:B------:R-:W-:Y:S02]  /*34e0*/  ISETP.LT.OR P5, PT, R13, 0x3a, P5 ;  /* 0x0000003a0d00780c */ /* 0x000fe40002fa1670 */
[----:B------:R-:W-:Y:S02]  /*34f0*/  IMNMX R11, R11, R8, PT ;  /* 0x000000080b0b7217 */ /* 0x000fe40003800200 */
[----:B------:R-:W-:Y:S02]  /*3500*/  FSEL R143, R72, -INF , !P6 ;  /* 0xff800000488f7808 */ /* 0x000fe40007000000 */
[----:B------:R-:W-:Y:S01]  /*3510*/  FSEL R141, R73, -INF , !P5 ;  /* 0xff800000498d7808 */ /* 0x000fe20006800000 */
        /* <DEDUP_REMOVED lines=14> */
.L_x_357:
[----:B------:R-:W-:Y:S02]  /*3600*/  ULDC UR4, c[0x0][0x32c] ;  /* 0x0000cb0000047ab9 */ /* 0x000fe40000000800 */
[----:B------:R-:W-:-:S06]  /*3610*/  UISETP.NE.AND UP0, UPT, UR19, UR4, UPT ;  /* 0x000000041300728c */ /* 0x000fcc000bf05270 */
[----:B------:R-:W-:-:S13]  /*3620*/  PLOP3.LUT P4, PT, PT, PT, UP0, 0x80, 0x0 ;  /* 0x000000000000781c */ /* 0x000fda0003f8f008 */
[----:B------:R-:W-:-:S05]  /*3630*/  @P4 IMAD.HI.U32 R0, R13, c[0x0][0x330], RZ ;  /* 0x0000cc000d004a27 */ /* 0x000fca00078e00ff */
[----:B------:R-:W-:Y:S02]  /*3640*/  @P4 SHF.R.U32.HI R13, RZ, c[0x0][0x334], R0 ;  /* 0x0000cd00ff0d4a19 */ /* 0x000fe40000011600 */
.L_x_358:
[----:B------:R-:W-:Y:S05]  /*3650*/  BSYNC B0 ;  /* 0x0000000000007941 */ /* 0x000fea0003800000 */
.L_x_356:
[----:B------:R-:W-:-:S04]  /*3660*/  IMAD R6, R13, c[0x0][0x32c], -R6 ;  /* 0x0000cb000d067a24 */ /* 0x000fc800078e0a06 */
[----:B------:R-:W-:-:S05]  /*3670*/  IMAD.IADD R13, R6, 0x1, -R205 ;  /* 0x00000001060d7824 */ /* 0x000fca00078e0acd */
[----:B------:R-:W-:Y:S02]  /*3680*/  IADD3 R0, R13, c[0x0][0x32c], RZ ;  /* 0x0000cb000d007a10 */ /* 0x000fe40007ffe0ff */
[----:B------:R-:W-:Y:S02]  /*3690*/  IMNMX R12, R12, R13, !PT ;  /* 0x0000000d0c0c7217 */ /* 0x000fe40007800200 */
[----:B------:R-:W-:Y:S02]  /*36a0*/  IMNMX R11, R11, R0, PT ;  /* 0x000000000b0b7217 */ /* 0x000fe40003800200 */
.L_x_355:
[----:B------:R-:W-:Y:S01]  /*36b0*/  ISETP.GT.AND P5, PT, R12, 0x8, P0 ;  /* 0x000000080c00780c */ /* 0x000fe200007a4270 */
[----:B------:R-:W-:Y:S01]  /*36c0*/  IMAD.SHL.U32 R195, R4, 0x2, RZ ;  /* 0x0000000204c37824 */ /* 0x000fe200078e00ff */
[----:B------:R-:W-:Y:S01]  /*36d0*/  ISETP.GT.AND P6, PT, R12, 0x10, P0 ;  /* 0x000000100c00780c */ /* 0x000fe200007c4270 */
[----:B------:R-:W-:Y:S01]  /*36e0*/  @UP2 USHF.L.U32 UR18, UR18, 0x7, URZ ;  /* 0x0000000712122899 */ /* 0x000fe2000800063f */
[----:B------:R-:W-:Y:S01]  /*36f0*/  ISETP.LT.OR P5, PT, R11, 0x9, P5 ;  /* 0x000000090b00780c */ /* 0x000fe20002fa1670 */
[--C-:B------:R-:W-:Y:S01]  /*3700*/  IMAD R189, R3, 0x2, R195.reuse ;  /* 0x0000000203bd7824 */ /* 0x100fe200078e02c3 */
[----:B------:R-:W-:Y:S01]  /*3710*/  ISETP.LT.OR P6, PT, R11, 0x11, P6 ;  /* 0x000000110b00780c */ /* 0x000fe200037c1670 */
[----:B------:R-:W-:Y:S01]  /*3720*/  LDSM.16.MT88.4 R40, [R195+0x2100] ;  /* 0x00210000c328783b */ /* 0x000fe20000004200 */
[----:B------:R-:W-:Y:S01]  /*3730*/  FSEL R30, R30, -INF , !P5 ;  /* 0xff8000001e1e7808 */ /* 0x000fe20006800000 */
[----:B------:R-:W-:Y:S01]  /*3740*/  IMAD R190, R2, 0x2, R195 ;  /* 0x0000000202be7824 */ /* 0x000fe200078e02c3 */
[----:B------:R-:W-:Y:S01]  /*3750*/  FSEL R26, R26, -INF , !P6 ;  /* 0xff8000001a1a7808 */ /* 0x000fe20007000000 */
[----:B------:R-:W-:Y:S01]  /*3760*/  LDSM.16.MT88.4 R56, [R189+0x2100] ;  /* 0x00210000bd38783b */ /* 0x000fe20000004200 */
[C---:B------:R-:W-:Y:S01]  /*3770*/  ISETP.GT.AND P5, PT, R12.reuse, 0x1, P0 ;  /* 0x000000010c00780c */ /* 0x040fe200007a4270 */
[----:B------:R-:W-:Y:S01]  /*3780*/  IMAD R188, R3, 0x2, R190 ;  /* 0x0000000203bc7824 */ /* 0x000fe200078e02be */
[C---:B------:R-:W-:Y:S01]  /*3790*/  ISETP.GT.AND P6, PT, R12.reuse, RZ, P0 ;  /* 0x000000ff0c00720c */ /* 0x040fe200007c4270 */
[----:B------:R-:W-:Y:S01]  /*37a0*/  LDSM.16.MT88.4 R124, [R195+0x100] ;  /* 0x00010000c37c783b */ /* 0x000fe20000004200 */
[----:B------:R-:W-:Y:S01]  /*37b0*/  ISETP.GT.AND P4, PT, R12, 0x9, P0 ;  /* 0x000000090c00780c */ /* 0x000fe20000784270 */
[----:B------:R-:W-:Y:S01]  /*37c0*/  ULDC.64 UR4, c[0x0][0x2c8] ;  /* 0x0000b20000047ab9 */ /* 0x000fe20000000a00 */
[C---:B------:R-:W-:Y:S01]  /*37d0*/  ISETP.LT.OR P5, PT, R11.reuse, 0x2, P5 ;  /* 0x000000020b00780c */ /* 0x040fe20002fa1670 */
[----:B------:R-:W-:Y:S01]  /*37e0*/  LDSM.16.MT88.4 R104, [R190+0x100] ;  /* 0x00010000be68783b */ /* 0x000fe20000004200 */
[C---:B------:R-:W-:Y:S01]  /*37f0*/  ISETP.LT.OR P6, PT, R11.reuse, 0x1, P6 ;  /* 0x000000010b00780c */ /* 0x040fe200037c1670 */
[----:B------:R-:W-:Y:S01]  /*3800*/  UIMAD.WIDE.U32 UR20, UR18, UR4, URZ ;  /* 0x00000004121472a5 */ /* 0x000fe2000f8e003f */
[----:B------:R-:W-:Y:S01]  /*3810*/  FMNMX.FTZ R0, R32, R33, !PT ;  /* 0x0000002120007209 */ /* 0x000fe20007810000 */
[----:B------:R-:W-:Y:S01]  /*3820*/  LDSM.16.MT88.4 R112, [R189+0x100] ;  /* 0x00010000bd70783b */ /* 0x000fe20000004200 */
[----:B------:R-:W-:Y:S01]  /*3830*/  ISETP.LT.OR P4, PT, R11, 0xa, P4 ;  /* 0x0000000a0b00780c */ /* 0x000fe20002781670 */
[----:B------:R-:W-:Y:S01]  /*3840*/  @UP2 USHF.R.U32.HI UR7, URZ, UR5, UR21 ;  /* 0x000000053f072299 */ /* 0x000fe20008011615 */
[----:B------:R-:W-:Y:S01]  /*3850*/  FSEL R14, R35, -INF , !P5 ;  /* 0xff800000230e7808 */ /* 0x000fe20006800000 */
[----:B------:R-:W-:Y:S01]  /*3860*/  LDSM.16.MT88.4 R120, [R188+0x100] ;  /* 0x00010000bc78783b */ /* 0x000fe20000004200 */
[----:B------:R-:W-:Y:S01]  /*3870*/  FSEL R34, R34, -INF , !P6 ;  /* 0xff80000022227808 */ /* 0x000fe20007000000 */
[----:B------:R-:W-:Y:S01]  /*3880*/  UIADD3 UR4, UR6, UR7, URZ ;  /* 0x0000000706047290 */ /* 0x000fe2000fffe03f */
[----:B------:R-:W-:Y:S01]  /*3890*/  FMNMX.FTZ R0, R9, R0, !PT ;  /* 0x0000000009007209 */ /* 0x000fe20007810000 */
[----:B------:R-:W-:Y:S01]  /*38a0*/  LDSM.16.MT88.4 R48, [R190+0x2100] ;  /* 0x00210000be30783b */ /* 0x000fe20000004200 */
[----:B------:R-:W-:Y:S01]  /*38b0*/  FSEL R6, R31, -INF , !P4 ;  /* 0xff8000001f067808 */ /* 0x000fe20006000000 */
[----:B------:R-:W-:Y:S01]  /*38c0*/  ULDC UR6, c[0x0][0x328] ;  /* 0x0000ca0000067ab9 */ /* 0x000fe20000000800 */
[----:B------:R-:W-:Y:S01]  /*38d0*/  FMNMX.FTZ R13, R34, R14, !PT ;  /* 0x0000000e220d7209 */ /* 0x000fe20007810000 */
[----:B------:R-:W-:Y:S01]  /*38e0*/  LDSM.16.MT88.4 R80, [R190+0x4100] ;  /* 0x00410000be50783b */ /* 0x000fe20000004200 */
[----:B------:R-:W-:Y:S01]  /*38f0*/  ISETP.GT.AND P4, PT, R12, 0x11, P0 ;  /* 0x000000110c00780c */ /* 0x000fe20000784270 */
[----:B------:R-:W-:Y:S01]  /*3900*/  UIADD3 UR13, UR13, -0x2, URZ ;  /* 0xfffffffe0d0d7890 */ /* 0x000fe2000fffe03f */
[----:B------:R-:W-:Y:S01]  /*3910*/  FMNMX.FTZ R0, R29, R0, !PT ;  /* 0x000000001d007209 */ /* 0x000fe20007810000 */
[----:B------:R-:W-:Y:S01]  /*3920*/  LDSM.16.MT88.4 R88, [R189+0x4100] ;  /* 0x00410000bd58783b */ /* 0x000fe20000004200 */
[----:B------:R-:W-:Y:S01]  /*3930*/  FMNMX.FTZ R13, R30, R13, !PT ;  /* 0x0000000d1e0d7209 */ /* 0x000fe20007810000 */
[----:B------:R-:W-:Y:S01]  /*3940*/  UIADD3 UR6, UR4, UR6, URZ ;  /* 0x0000000604067290 */ /* 0x000fe2000fffe03f */
[----:B------:R-:W-:Y:S01]  /*3950*/  ISETP.LT.OR P4, PT, R11, 0x12, P4 ;  /* 0x000000120b00780c */ /* 0x000fe20002781670 */
[----:B------:R-:W-:Y:S01]  /*3960*/  LDSM.16.MT88.4 R136, [R190+0x900] ;  /* 0x00090000be88783b */ /* 0x000fe20000004200 */
[----:B------:R-:W-:-:S02]  /*3970*/  ISETP.GT.AND P5, PT, R12, 0x18, P0 ;  /* 0x000000180c00780c */ /* 0x000fc400007a4270 */
[----:B------:R-:W-:Y:S01]  /*3980*/  FMNMX.FTZ R0, R7, R0, !PT ;  /* 0x0000000007007209 */ /* 0x000fe20007810000 */
[----:B------:R-:W-:Y:S01]  /*3990*/  LDSM.16.MT88.4 R132, [R189+0x900] ;  /* 0x00090000bd84783b */ /* 0x000fe20000004200 */
[----:B------:R-:W-:Y:S02]  /*39a0*/  FMNMX.FTZ R13, R6, R13, !PT ;  /* 0x0000000d060d7209 */ /* 0x000fe40007810000 */
[----:B------:R-:W-:Y:S02]  /*39b0*/  FSEL R10, R27, -INF , !P4 ;  /* 0xff8000001b0a7808 */ /* 0x000fe40006000000 */
[----:B------:R-:W-:Y:S02]  /*39c0*/  ISETP.GT.AND P4, PT, R12, 0x19, P0 ;  /* 0x000000190c00780c */ /* 0x000fe40000784270 */
[----:B------:R-:W-:Y:S02]  /*39d0*/  ISETP.LT.OR P5, PT, R11, 0x19, P5 ;  /* 0x000000190b00780c */ /* 0x000fe40002fa1670 */
[----:B------:R-:W-:-:S02]  /*39e0*/  FMNMX.FTZ R0, R25, R0, !PT ;  /* 0x0000000019007209 */ /* 0x000fc40007810000 */
[----:B------:R-:W-:Y:S02]  /*39f0*/  FMNMX.FTZ R13, R26, R13, !PT ;  /* 0x0000000d1a0d7209 */ /* 0x000fe40007810000 */
[----:B------:R-:W-:Y:S02]  /*3a00*/  ISETP.LT.OR P4, PT, R11, 0x1a, P4 ;  /* 0x0000001a0b00780c */ /* 0x000fe40002781670 */
[----:B------:R-:W-:Y:S02]  /*3a10*/  FSEL R22, R22, -INF , !P5 ;  /* 0xff80000016167808 */ /* 0x000fe40006800000 */
[----:B------:R-:W-:Y:S02]  /*3a20*/  FMNMX.FTZ R0, R5, R0, !PT ;  /* 0x0000000005007209 */ /* 0x000fe40007810000 */
[----:B------:R-:W-:Y:S02]  /*3a30*/  ISETP.GT.AND P5, PT, R12, 0x20, P0 ;  /* 0x000000200c00780c */ /* 0x000fe400007a4270 */
[----:B------:R-:W-:-:S02]  /*3a40*/  FMNMX.FTZ R13, R10, R13, !PT ;  /* 0x0000000d0a0d7209 */ /* 0x000fc40007810000 */
[----:B------:R-:W-:Y:S02]  /*3a50*/  FSEL R8, R23, -INF , !P4 ;  /* 0xff80000017087808 */ /* 0x000fe40006000000 */
[----:B------:R-:W-:Y:S02]  /*3a60*/  FMNMX.FTZ R0, R21, R0, !PT ;  /* 0x0000000015007209 */ /* 0x000fe40007810000 */
[----:B------:R-:W-:Y:S02]  /*3a70*/  ISETP.GT.AND P4, PT, R12, 0x21, P0 ;  /* 0x000000210c00780c */ /* 0x000fe40000784270 */
[----:B------:R-:W-:Y:S02]  /*3a80*/  ISETP.LT.OR P5, PT, R11, 0x21, P5 ;  /* 0x000000210b00780c */ /* 0x000fe40002fa1670 */
[----:B------:R-:W-:Y:S02]  /*3a90*/  FMNMX.FTZ R13, R22, R13, !PT ;  /* 0x0000000d160d7209 */ /* 0x000fe40007810000 */
[----:B------:R-:W-:-:S02]  /*3aa0*/  FMNMX.FTZ R0, R155, R0, !PT ;  /* 0x000000009b007209 */ /* 0x000fc40007810000 */
[----:B------:R-:W-:Y:S02]  /*3ab0*/  ISETP.LT.OR P4, PT, R11, 0x22, P4 ;  /* 0x000000220b00780c */ /* 0x000fe40002781670 */
[----:B------:R-:W-:Y:S02]  /*3ac0*/  FSEL R172, R18, -INF , !P5 ;  /* 0xff80000012ac7808 */ /* 0x000fe40006800000 */
[----:B------:R-:W-:Y:S02]  /*3ad0*/  ISETP.GT.AND P5, PT, R12, 0x28, P0 ;  /* 0x000000280c00780c */ /* 0x000fe400007a4270 */
[----:B------:R-:W-:Y:S02]  /*3ae0*/  FMNMX.FTZ R15, R8, R13, !PT ;  /* 0x0000000d080f7209 */ /* 0x000fe40007810000 */
[----:B------:R-:W-:Y:S02]  /*3af0*/  FMNMX.FTZ R0, R163, R0, !PT ;  /* 0x00000000a3007209 */ /* 0x000fe40007810000 */
[----:B------:R-:W-:-:S02]  /*3b00*/  FSEL R162, R19, -INF , !P4 ;  /* 0xff80000013a27808 */ /* 0x000fc40006000000 */
[----:B------:R-:W-:Y:S01]  /*3b10*/  ISETP.GT.AND P4, PT, R12, 0x29, P0 ;  /* 0x000000290c00780c */ /* 0x000fe20000784270 */
[----:B------:R-:W-:Y:S01]  /*3b20*/  LDSM.16.MT88.4 R16, [R188+0x2900] ;  /* 0x00290000bc10783b */ /* 0x000fe20000004200 */
[----:B------:R-:W-:Y:S02]  /*3b30*/  ISETP.LT.OR P5, PT, R11, 0x29, P5 ;  /* 0x000000290b00780c */ /* 0x000fe40002fa1670 */
[----:B------:R-:W-:Y:S02]  /*3b40*/  FMNMX.FTZ R15, R172, R15, !PT ;  /* 0x0000000fac0f7209 */ /* 0x000fe40007810000 */
[----:B------:R-:W-:Y:S02]  /*3b50*/  FMNMX.FTZ R0, R161, R0, !PT ;  /* 0x00000000a1007209 */ /* 0x000fe40007810000 */
[----:B------:R-:W-:Y:S02]  /*3b60*/  ISETP.GT.AND P6, PT, R12, 0x30, P0 ;  /* 0x000000300c00780c */ /* 0x000fe400007c4270 */
[----:B------:R-:W-:-:S02]  /*3b70*/  ISETP.LT.OR P4, PT, R11, 0x2a, P4 ;  /* 0x0000002a0b00780c */ /* 0x000fc40002781670 */
[----:B------:R-:W-:Y:S02]  /*3b80*/  FSEL R170, R66, -INF , !P5 ;  /* 0xff80000042aa7808 */ /* 0x000fe40006800000 */
[----:B------:R-:W-:Y:S02]  /*3b90*/  FMNMX.FTZ R15, R162, R15, !PT ;  /* 0x0000000fa20f7209 */ /* 0x000fe40007810000 */
[----:B------:R-:W-:Y:S02]  /*3ba0*/  FMNMX.FTZ R0, R157, R0, !PT ;  /* 0x000000009d007209 */ /* 0x000fe40007810000 */
[----:B------:R-:W-:Y:S02]  /*3bb0*/  FSEL R164, R67, -INF , !P4 ;  /* 0xff80000043a47808 */ /* 0x000fe40006000000 */
[----:B------:R-:W-:Y:S01]  /*3bc0*/  ISETP.GT.AND P5, PT, R12, 0x31, P0 ;  /* 0x000000310c00780c */ /* 0x000fe200007a4270 */
[----:B------:R-:W-:Y:S01]  /*3bd0*/  LDSM.16.MT88.4 R64, [R188+0x2100] ;  /* 0x00210000bc40783b */ /* 0x000fe20000004200 */
[----:B------:R-:W-:-:S02]  /*3be0*/  ISETP.LT.OR P6, PT, R11, 0x31, P6 ;  /* 0x000000310b00780c */ /* 0x000fc400037c1670 */
[----:B------:R-:W-:Y:S02]  /*3bf0*/  FMNMX.FTZ R15, R170, R15, !PT ;  /* 0x0000000faa0f7209 */ /* 0x000fe40007810000 */
[----:B------:R-:W-:Y:S02]  /*3c00*/  FMNMX.FTZ R0, R167, R0, !PT ;  /* 0x00000000a7007209 */ /* 0x000fe40007810000 */
[----:B------:R-:W-:Y:S02]  /*3c10*/  ISETP.GT.AND P4, PT, R12, 0x38, P0 ;  /* 0x000000380c00780c */ /* 0x000fe40000784270 */
[----:B------:R-:W-:Y:S02]  /*3c20*/  ISETP.LT.OR P5, PT, R11, 0x32, P5 ;  /* 0x000000320b00780c */ /* 0x000fe40002fa1670 */
[----:B------:R-:W-:Y:S02]  /*3c30*/  FSEL R166, R70, -INF , !P6 ;  /* 0xff80000046a67808 */ /* 0x000fe40007000000 */
[----:B------:R-:W-:-:S02]  /*3c40*/  FMNMX.FTZ R15, R164, R15, !PT ;  /* 0x0000000fa40f7209 */ /* 0x000fc40007810000 */
[----:B------:R-:W-:Y:S02]  /*3c50*/  FMNMX.FTZ R0, R165, R0, !PT ;  /* 0x00000000a5007209 */ /* 0x000fe40007810000 */
[----:B------:R-:W-:Y:S02]  /*3c60*/  ISETP.GT.AND P0, PT, R12, 0x39, P0 ;  /* 0x000000390c00780c */ /* 0x000fe40000704270 */
[----:B------:R-:W-:Y:S02]  /*3c70*/  FSEL R142, R71, -INF , !P5 ;  /* 0xff800000478e7808 */ /* 0x000fe40006800000 */
[----:B------:R-:W-:Y:S02]  /*3c80*/  ISETP.LT.OR P4, PT, R11, 0x39, P4 ;  /* 0x000000390b00780c */ /* 0x000fe40002781670 */
[----:B------:R-:W-:Y:S02]  /*3c90*/  FMNMX.FTZ R15, R166, R15, !PT ;  /* 0x0000000fa60f7209 */ /* 0x000fe40007810000 */
[----:B------:R-:W-:-:S02]  /*3ca0*/  FMNMX.FTZ R0, R143, R0, !PT ;  /* 0x000000008f007209 */ /* 0x000fc40007810000 */
[----:B------:R-:W-:Y:S02]  /*3cb0*/  ISETP.LT.OR P0, PT, R11, 0x3a, P0 ;  /* 0x0000003a0b00780c */ /* 0x000fe40000701670 */
[----:B------:R-:W-:Y:S02]  /*3cc0*/  FSEL R140, R74, -INF , !P4 ;  /* 0xff8000004a8c7808 */ /* 0x000fe40006000000 */
[----:B------:R-:W-:Y:S02]  /*3cd0*/  FMNMX.FTZ R15, R142, R15, !PT ;  /* 0x0000000f8e0f7209 */ /* 0x000fe40007810000 */
[----:B------:R-:W-:Y:S02]  /*3ce0*/  FMNMX.FTZ R0, R141, R0, !PT ;  /* 0x000000008d007209 */ /* 0x000fe40007810000 */
[----:B------:R-:W-:Y:S02]  /*3cf0*/  FSEL R160, R75, -INF , !P0 ;  /* 0xff8000004ba07808 */ /* 0x000fe40004000000 */
        /* <DEDUP_REMOVED lines=20> */
[----:B------:R-:W-:Y:S01]  /*3e40*/  PLOP3.LUT P0, PT, PT, PT, UP1, 0x40, 0x0 ;  /* 0x000000000000781c */ /* 0x000fe20003f0e818 */
[----:B------:R-:W-:Y:S01]  /*3e50*/  FFMA.FTZ R147, R29, c[0x0][0x2d0], -R168 ;  /* 0x0000b4001d937a23 */ /* 0x000fe200000108a8 */
[----:B------:R-:W-:Y:S01]  /*3e60*/  MUFU.EX2 R154, R154 ;  /* 0x0000009a009a7308 */ /* 0x000fe20000000800 */
[----:B------:R-:W-:-:S02]  /*3e70*/  FFMA.FTZ R148, R34, c[0x0][0x2d0], -R159 ;  /* 0x0000b40022947a23 */ /* 0x000fc4000001089f */
[--C-:B------:R-:W-:Y:S01]  /*3e80*/  FFMA.FTZ R149, R14, c[0x0][0x2d0], -R159.reuse ;  /* 0x0000b4000e957a23 */ /* 0x100fe2000001089f */
[----:B------:R-:W-:Y:S01]  /*3e90*/  LDSM.16.MT88.4 R32, [R188+0x900] ;  /* 0x00090000bc20783b */ /* 0x000fe20000004200 */
[--C-:B------:R-:W-:Y:S02]  /*3ea0*/  FFMA.FTZ R150, R30, c[0x0][0x2d0], -R159.reuse ;  /* 0x0000b4001e967a23 */ /* 0x100fe4000001089f */
[--C-:B------:R-:W-:Y:S01]  /*3eb0*/  FFMA.FTZ R15, R6, c[0x0][0x2d0], -R159.reuse ;  /* 0x0000b400060f7a23 */ /* 0x100fe2000001089f */
[----:B------:R-:W1:Y:S01]  /*3ec0*/  MUFU.EX2 R153, R153 ;  /* 0x0000009900997308 */ /* 0x000e620000000800 */
[--C-:B------:R-:W-:Y:S01]  /*3ed0*/  FFMA.FTZ R151, R7, c[0x0][0x2d0], -R168.reuse ;  /* 0x0000b40007977a23 */ /* 0x100fe200000108a8 */
[----:B------:R-:W-:Y:S01]  /*3ee0*/  LDSM.16.MT88.4 R28, [R190+0x2900] ;  /* 0x00290000be1c783b */ /* 0x000fe20000004200 */
[--C-:B------:R-:W-:Y:S02]  /*3ef0*/  FFMA.FTZ R145, R5, c[0x0][0x2d0], -R168.reuse ;  /* 0x0000b40005917a23 */ /* 0x100fe400000108a8 */
[----:B------:R-:W-:Y:S01]  /*3f00*/  FFMA.FTZ R14, R21, c[0x0][0x2d0], -R168 ;  /* 0x0000b400150e7a23 */ /* 0x000fe200000108a8 */
[----:B------:R-:W2:Y:S01]  /*3f10*/  LDSM.16.MT88.4 R4, [R188+0x4100] ;  /* 0x00410000bc04783b */ /* 0x000ea20000004200 */
[--C-:B------:R-:W-:Y:S01]  /*3f20*/  FFMA.FTZ R13, R10, c[0x0][0x2d0], -R159.reuse ;  /* 0x0000b4000a0d7a23 */ /* 0x100fe2000001089f */
[----:B------:R-:W-:Y:S01]  /*3f30*/  MUFU.EX2 R152, R152 ;  /* 0x0000009800987308 */ /* 0x000fe20000000800 */
[----:B------:R-:W-:-:S02]  /*3f40*/  FFMA.FTZ R3, R22, c[0x0][0x2d0], -R159 ;  /* 0x0000b40016037a23 */ /* 0x000fc4000001089f */
[--C-:B------:R-:W-:Y:S01]  /*3f50*/  FFMA.FTZ R2, R8, c[0x0][0x2d0], -R159.reuse ;  /* 0x0000b40008027a23 */ /* 0x100fe2000001089f */
[----:B------:R-:W-:Y:S01]  /*3f60*/  LDSM.16.MT88.4 R20, [R189+0x2900] ;  /* 0x00290000bd14783b */ /* 0x000fe20000004200 */
[--C-:B------:R-:W-:Y:S02]  /*3f70*/  FFMA.FTZ R146, R25, c[0x0][0x2d0], -R168.reuse ;  /* 0x0000b40019927a23 */ /* 0x100fe400000108a8 */
[----:B------:R-:W-:Y:S01]  /*3f80*/  FFMA.FTZ R144, R26, c[0x0][0x2d0], -R159 ;  /* 0x0000b4001a907a23 */ /* 0x000fe2000001089f */
[----:B------:R-:W3:Y:S01]  /*3f90*/  MUFU.EX2 R147, R147 ;  /* 0x0000009300937308 */ /* 0x000ee20000000800 */
[----:B------:R-:W4:Y:S01]  /*3fa0*/  LDSM.16.MT88.4 R8, [R195+0x2900] ;  /* 0x00290000c308783b */ /* 0x000f220000004200 */
[----:B-1----:R-:W-:Y:S01]  /*3fb0*/  F2FP.BF16.PACK_AB R96, R153, R154 ;  /* 0x0000009a9960723e */ /* 0x002fe200000010ff */
[--C-:B------:R-:W-:Y:S02]  /*3fc0*/  FFMA.FTZ R158, R163, c[0x0][0x2d0], -R168.reuse ;  /* 0x0000b400a39e7a23 */ /* 0x100fe400000108a8 */
[----:B------:R-:W1:Y:S01]  /*3fd0*/  LDSM.16.MT88.4 R24, [R195+0x900] ;  /* 0x00090000c318783b */ /* 0x000e620000004200 */
[----:B------:R-:W-:-:S02]  /*3fe0*/  FFMA.FTZ R156, R161, c[0x0][0x2d0], -R168 ;  /* 0x0000b400a19c7a23 */ /* 0x000fc400000108a8 */
[----:B------:R-:W-:Y:S01]  /*3ff0*/  MUFU.EX2 R148, R148 ;  /* 0x0000009400947308 */ /* 0x000fe20000000800 */
[--C-:B------:R-:W-:Y:S02]  /*4000*/  FFMA.FTZ R155, R155, c[0x0][0x2d0], -R168.reuse ;  /* 0x0000b4009b9b7a23 */ /* 0x100fe400000108a8 */
[----:B------:R-:W-:Y:S02]  /*4010*/  FFMA.FTZ R157, R157, c[0x0][0x2d0], -R168 ;  /* 0x0000b4009d9d7a23 */ /* 0x000fe400000108a8 */
[--C-:B------:R-:W-:Y:S02]  /*4020*/  FFMA.FTZ R161, R172, c[0x0][0x2d0], -R159.reuse ;  /* 0x0000b400aca17a23 */ /* 0x100fe4000001089f */
[--C-:B------:R-:W-:Y:S01]  /*4030*/  FFMA.FTZ R162, R162, c[0x0][0x2d0], -R159.reuse ;  /* 0x0000b400a2a27a23 */ /* 0x100fe2000001089f */
[----:B------:R-:W5:Y:S01]  /*4040*/  MUFU.EX2 R149, R149 ;  /* 0x0000009500957308 */ /* 0x000f620000000800 */
[----:B---3--:R-:W-:Y:S01]  /*4050*/  F2FP.BF16.PACK_AB R98, R147, R152 ;  /* 0x000000989362723e */ /* 0x008fe200000010ff */
[----:B------:R-:W-:-:S02]  /*4060*/  FFMA.FTZ R163, R170, c[0x0][0x2d0], -R159 ;  /* 0x0000b400aaa37a23 */ /* 0x000fc4000001089f */
[--C-:B------:R-:W-:Y:S02]  /*4070*/  FFMA.FTZ R164, R164, c[0x0][0x2d0], -R159.reuse ;  /* 0x0000b400a4a47a23 */ /* 0x100fe4000001089f */
[--C-:B------:R-:W-:Y:S02]  /*4080*/  FFMA.FTZ R170, R165, c[0x0][0x2d0], -R168.reuse ;  /* 0x0000b400a5aa7a23 */ /* 0x100fe400000108a8 */
[----:B------:R-:W-:Y:S01]  /*4090*/  MUFU.EX2 R150, R150 ;  /* 0x0000009600967308 */ /* 0x000fe20000000800 */
[--C-:B------:R-:W-:Y:S02]  /*40a0*/  FFMA.FTZ R167, R167, c[0x0][0x2d0], -R168.reuse ;  /* 0x0000b400a7a77a23 */ /* 0x100fe400000108a8 */
[--C-:B------:R-:W-:Y:S02]  /*40b0*/  FFMA.FTZ R165, R143, c[0x0][0x2d0], -R168.reuse ;  /* 0x0000b4008fa57a23 */ /* 0x100fe400000108a8 */
[----:B------:R-:W-:Y:S02]  /*40c0*/  FFMA.FTZ R210, R141, c[0x0][0x2d0], -R168 ;  /* 0x0000b4008dd27a23 */ /* 0x000fe400000108a8 */
[--C-:B------:R-:W-:Y:S01]  /*40d0*/  FFMA.FTZ R166, R166, c[0x0][0x2d0], -R159.reuse ;  /* 0x0000b400a6a67a23 */ /* 0x100fe2000001089f */
[----:B------:R-:W3:Y:S01]  /*40e0*/  MUFU.EX2 R15, R15 ;  /* 0x0000000f000f7308 */ /* 0x000ee20000000800 */
[----:B-----5:R-:W-:Y:S01]  /*40f0*/  F2FP.BF16.PACK_AB R97, R149, R148 ;  /* 0x000000949561723e */ /* 0x020fe200000010ff */
[----:B------:R-:W-:-:S02]  /*4100*/  FFMA.FTZ R169, R142, c[0x0][0x2d0], -R159 ;  /* 0x0000b4008ea97a23 */ /* 0x000fc4000001089f */
[--C-:B------:R-:W-:Y:S02]  /*4110*/  FFMA.FTZ R168, R140, c[0x0][0x2d0], -R159.reuse ;  /* 0x0000b4008ca87a23 */ /* 0x100fe4000001089f */
[----:B------:R-:W-:Y:S01]  /*4120*/  FFMA.FTZ R211, R160, c[0x0][0x2d0], -R159 ;  /* 0x0000b400a0d37a23 */ /* 0x000fe2000001089f */
[----:B------:R-:W-:Y:S01]  /*4130*/  LDSM.16.MT88.4 R140, [R190+0x1900] ;  /* 0x00190000be8c783b */ /* 0x000fe20000004200 */
[----:B------:R-:W-:Y:S01]  /*4140*/  MUFU.EX2 R151, R151 ;  /* 0x0000009700977308 */ /* 0x000fe20000000800 */
[----:B------:R-:W-:Y:S02]  /*4150*/  FADD.FTZ R153, R154, R153 ;  /* 0x000000999a997221 */ /* 0x000fe40000010000 */
[----:B------:R-:W-:Y:S02]  /*4160*/  FADD.FTZ R149, R148, R149 ;  /* 0x0000009594957221 */ /* 0x000fe40000010000 */
[----:B------:R-:W-:Y:S01]  /*4170*/  FADD.FTZ R152, R152, R153 ;  /* 0x0000009998987221 */ /* 0x000fe20000010000 */
[----:B---3--:R-:W-:-:S02]  /*4180*/  F2FP.BF16.PACK_AB R99, R15, R150 ;  /* 0x000000960f63723e */ /* 0x008fc400000010ff */
[----:B------:R-:W3:Y:S01]  /*4190*/  MUFU.EX2 R146, R146 ;  /* 0x0000009200927308 */ /* 0x000ee20000000800 */
[----:B------:R-:W-:Y:S02]  /*41a0*/  FADD.FTZ R150, R150, R149 ;  /* 0x0000009596967221 */ /* 0x000fe40000010000 */
[----:B------:R-:W-:Y:S02]  /*41b0*/  FADD.FTZ R152, R147, R152 ;  /* 0x0000009893987221 */ /* 0x000fe40000010000 */
        /* <DEDUP_REMOVED lines=45> */
[C---:B--2---:R-:W-:Y:S07]  /*4490*/  HMMA.16816.F32.BF16 R92, R96.reuse, R4, RZ ;  /* 0x00000004605c723c */ /* 0x044fee00000418ff */
[----:B---3--:R-:W-:Y:S01]  /*44a0*/  F2FP.BF16.PACK_AB R4, R146, R151 ;  /* 0x000000979204723e */ /* 0x008fe200000010ff */
[----:B------:R-:W-:Y:S01]  /*44b0*/  HMMA.16816.F32.BF16 R96, R96, R6, RZ ;  /* 0x000000066060723c */ /* 0x000fe200000418ff */
[----:B-----5:R-:W-:Y:S01]  /*44c0*/  F2FP.BF16.PACK_AB R5, R13, R144 ;  /* 0x000000900d05723e */ /* 0x020fe200000010ff */
[----:B------:R-:W-:-:S02]  /*44d0*/  FADD.FTZ R151, R151, R152 ;  /* 0x0000009897977221 */ /* 0x000fc40000010000 */
[----:B------:R-:W-:Y:S02]  /*44e0*/  FADD.FTZ R144, R144, R15 ;  /* 0x0000000f90907221 */ /* 0x000fe40000010000 */
[----:B------:R-:W-:Y:S01]  /*44f0*/  FADD.FTZ R146, R146, R151 ;  /* 0x0000009792927221 */ /* 0x000fe20000010000 */
[----:B------:R-:W-:Y:S01]  /*4500*/  F2FP.BF16.PACK_AB R6, R14, R145 ;  /* 0x000000910e06723e */ /* 0x000fe200000010ff */
[----:B------:R-:W-:Y:S01]  /*4510*/  FADD.FTZ R144, R13, R144 ;  /* 0x000000900d907221 */ /* 0x000fe20000010000 */
[----:B-1----:R-:W-:Y:S01]  /*4520*/  F2FP.BF16.PACK_AB R7, R2, R3 ;  /* 0x000000030207723e */ /* 0x002fe200000010ff */
        /* <DEDUP_REMOVED lines=34> */
[C---:B---3--:R-:W-:Y:S08]  /*4750*/  HMMA.16816.F32.BF16 R68, R4.reuse, R24, R68 ;  /* 0x000000180444723c */ /* 0x048ff00000041844 */
[C---:B------:R-:W-:Y:S01]  /*4760*/  HMMA.16816.F32.BF16 R72, R4.reuse, R26, R72 ;  /* 0x0000001a0448723c */ /* 0x040fe20000041848 */
[----:B------:R-:W-:Y:S07]  /*4770*/  LDSM.16.MT88.4 R24, [R195+0x5100] ;  /* 0x00510000c318783b */ /* 0x000fee0000004200 */
[C---:B----4-:R-:W-:Y:S08]  /*4780*/  HMMA.16816.F32.BF16 R92, R4.reuse, R16, R92 ;  /* 0x00000010045c723c */ /* 0x050ff0000004185c */
        /* <DEDUP_REMOVED lines=14> */
[----:B------:R-:W-:-:S03]  /*4870*/  FADD.FTZ R163, R164, R163 ;  /* 0x000000a3a4a37221 */ /* 0x000fc60000010000 */
        /* <DEDUP_REMOVED lines=29> */
[C---:B------:R-:W-:Y:S08]  /*4a50*/  HMMA.16816.F32.BF16 R116, R4.reuse, R32, R116 ;  /* 0x000000200474723c */ /* 0x040ff00000041874 */
[C---:B------:R-:W-:Y:S01]  /*4a60*/  HMMA.16816.F32.BF16 R120, R4.reuse, R34, R120 ;  /* 0x000000220478723c */ /* 0x040fe20000041878 */
[----:B------:R-:W5:Y:S07]  /*4a70*/  LDSM.16.MT88.4 R32, [R190+0x3900] ;  /* 0x00390000be20783b */ /* 0x000f6e0000004200 */
[C---:B------:R-:W-:Y:S08]  /*4a80*/  HMMA.16816.F32.BF16 R44, R4.reuse, R28, R44 ;  /* 0x0000001c042c723c */ /* 0x040ff0000004182c */
[----:B------:R-:W-:Y:S01]  /*4a90*/  HMMA.16816.F32.BF16 R48, R4, R30, R48 ;  /* 0x0000001e0430723c */ /* 0x000fe20000041830 */
[----:B------:R-:W2:Y:S06]  /*4aa0*/  LDSM.16.MT88.4 R28, [R189+0x3900] ;  /* 0x00390000bd1c783b */ /* 0x000eac0000004200 */
        /* <DEDUP_REMOVED lines=9> */
[----:B---3--:R-:W-:Y:S01]  /*4b40*/  HMMA.16816.F32.BF16 R128, R4, R16, R128 ;  /* 0x000000100480723c */ /* 0x008fe20000041880 */
[----:B------:R-:W-:-:S02]  /*4b50*/  FADD.FTZ R168, R168, R169 ;  /* 0x000000a9a8a87221 */ /* 0x000fc40000010000 */
[----:B------:R-:W-:Y:S02]  /*4b60*/  FADD.FTZ R210, R210, R165 ;  /* 0x000000a5d2d27221 */ /* 0x000fe40000010000 */
[----:B------:R-:W-:-:S03]  /*4b70*/  FADD.FTZ R211, R211, R168 ;  /* 0x000000a8d3d37221 */ /* 0x000fc60000010000 */
        /* <DEDUP_REMOVED lines=9> */
[C---:B------:R-:W-:Y:S08]  /*4c10*/  HMMA.16816.F32.BF16 R104, R4.reuse, R142, R104 ;  /* 0x0000008e0468723c */ /* 0x040ff00000041868 */
[C---:B------:R-:W-:Y:S08]  /*4c20*/  HMMA.16816.F32.BF16 R108, R4.reuse, R136, R108 ;  /* 0x00000088046c723c */ /* 0x040ff0000004186c */
[C---:B------:R-:W-:Y:S08]  /*4c30*/  HMMA.16816.F32.BF16 R112, R4.reuse, R138, R112 ;  /* 0x0000008a0470723c */ /* 0x040ff00000041870 */
[C---:B----4-:R-:W-:Y:S08]  /*4c40*/  HMMA.16816.F32.BF16 R116, R4.reuse, R132, R116 ;  /* 0x000000840474723c */ /* 0x050ff00000041874 */
[C---:B------:R-:W-:Y:S08]  /*4c50*/  HMMA.16816.F32.BF16 R120, R4.reuse, R134, R120 ;  /* 0x000000860478723c */ /* 0x040ff00000041878 */
[C---:B-----5:R-:W-:Y:S08]  /*4c60*/  HMMA.16816.F32.BF16 R44, R4.reuse, R32, R44 ;  /* 0x00000020042c723c */ /* 0x060ff0000004182c */
[C---:B------:R-:W-:Y:S08]  /*4c70*/  HMMA.16816.F32.BF16 R48, R4.reuse, R34, R48 ;  /* 0x000000220430723c */ /* 0x040ff00000041830 */
[C---:B------:R-:W-:Y:S08]  /*4c80*/  HMMA.16816.F32.BF16 R52, R4.reuse, R28, R52 ;  /* 0x0000001c0434723c */ /* 0x040ff00000041834 */
[C---:B------:R-:W-:Y:S08]  /*4c90*/  HMMA.16816.F32.BF16 R56, R4.reuse, R30, R56 ;  /* 0x0000001e0438723c */ /* 0x040ff00000041838 */
[C---:B------:R-:W-:Y:S08]  /*4ca0*/  HMMA.16816.F32.BF16 R60, R4.reuse, R24, R60 ;  /* 0x00000018043c723c */ /* 0x040ff0000004183c */
[C---:B------:R-:W-:Y:S08]  /*4cb0*/  HMMA.16816.F32.BF16 R64, R4.reuse, R26, R64 ;  /* 0x0000001a0440723c */ /* 0x040ff00000041840 */
[C---:B---3--:R-:W-:Y:S08]  /*4cc0*/  HMMA.16816.F32.BF16 R76, R4.reuse, R16, R76 ;  /* 0x00000010044c723c */ /* 0x048ff0000004184c */
[C---:B------:R-:W-:Y:S08]  /*4cd0*/  HMMA.16816.F32.BF16 R80, R4.reuse, R18, R80 ;  /* 0x000000120450723c */ /* 0x040ff00000041850 */
[C---:B-1----:R-:W-:Y:S08]  /*4ce0*/  HMMA.16816.F32.BF16 R84, R4.reuse, R8, R84 ;  /* 0x000000080454723c */ /* 0x042ff00000041854 */
[C---:B------:R-:W-:Y:S08]  /*4cf0*/  HMMA.16816.F32.BF16 R88, R4.reuse, R10, R88 ;  /* 0x0000000a0458723c */ /* 0x040ff00000041858 */
[C---:B--2---:R-:W-:Y:S08]  /*4d00*/  HMMA.16816.F32.BF16 R92, R4.reuse, R20, R92 ;  /* 0x00000014045c723c */ /* 0x044ff0000004185c */
[----:B------:R-:W-:Y:S01]  /*4d10*/  HMMA.16816.F32.BF16 R96, R4, R22, R96 ;  /* 0x000000160460723c */ /* 0x000fe20000041860 */
[----:B------:R-:W-:Y:S07]  /*4d20*/  @P0 BRA `(.L_x_359) ;  /* 0x0000014000000947 */ /* 0x000fee0003800000 */
        /* <DEDUP_REMOVED lines=11> */
.L_x_360:
[----:B------:R-:W-:Y:S02]  /*4de0*/  ULDC UR4, c[0x0][0x32c] ;  /* 0x0000cb0000047ab9 */ /* 0x000fe40000000800 */
[----:B------:R-:W-:-:S03]  /*4df0*/  UISETP.NE.AND UP0, UPT, UR19, UR4, UPT ;  /* 0x000000041300728c */ /* 0x000fc6000bf05270 */
[----:B------:R-:W-:Y:S02]  /*4e00*/  ULDC.64 UR4, c[0x0][0x330] ;  /* 0x0000cc0000047ab9 */ /* 0x000fe40000000a00 */
[----:B------:R-:W-:-:S06]  /*4e10*/  UIMAD.WIDE.U32 UR18, UR7, UR4, URZ ;  /* 0x00000004071272a5 */ /* 0x000fcc000f8e003f */
[----:B------:R-:W-:Y:S02]  /*4e20*/  @UP0 USHF.R.U32.HI UR7, URZ, UR5, UR19 ;  /* 0x000000053f070299 */ /* 0x000fe40008011613 */
.L_x_361:
[----:B------:R-:W-:Y:S02]  /*4e30*/  ULDC UR4, c[0x0][0x32c] ;  /* 0x0000cb0000047ab9 */ /* 0x000fe40000000800 */
[----:B------:R-:W-:-:S04]  /*4e40*/  UIMAD UR4, UR7, UR4, UR4 ;  /* 0x00000004070472a4 */ /* 0x000fc8000f8e0204 */
[----:B------:R-:W-:-:S04]  /*4e50*/  UISETP.LT.AND UP0, UPT, UR6, UR4, UPT ;  /* 0x000000040600728c */ /* 0x000fc8000bf01270 */
[----:B------:R-:W-:-:S04]  /*4e60*/  USEL UR6, UR6, UR4, UP0 ;  /* 0x0000000406067287 */ /* 0x000fc80008000000 */
.L_x_359:
[----:B------:R-:W-:-:S04]  /*4e70*/  USHF.R.S32.HI UR4, URZ, 0x1f, UR6 ;  /* 0x0000001f3f047899 */ /* 0x000fc80008011406 */
[----:B------:R-:W-:-:S04]  /*4e80*/  ULEA.HI UR4, UR4, UR6, URZ, 0x6 ;  /* 0x0000000604047291 */ /* 0x000fc8000f8f303f */
[----:B------:R-:W-:-:S04]  /*4e90*/  USHF.R.S32.HI UR18, URZ, 0x6, UR4 ;  /* 0x000000063f127899 */ /* 0x000fc80008011404 */
[----:B------:R-:W-:-:S04]  /*4ea0*/  UISETP.LT.AND UP0, UPT, UR8, UR18, UPT ;  /* 0x000000120800728c */ /* 0x000fc8000bf01270 */
[----:B------:R-:W-:-:S04]  /*4eb0*/  USEL UR18, UR8, UR18, !UP0 ;  /* 0x0000001208127287 */ /* 0x000fc8000c000000 */
[----:B------:R-:W-:-:S06]  /*4ec0*/  UISETP.GE.AND UP0, UPT, UR13, UR18, UPT ;  /* 0x000000120d00728c */ /* 0x000fcc000bf06270 */
[----:B------:R-:W-:-:S13]  /*4ed0*/  PLOP3.LUT P0, PT, PT, PT, UP0, 0x80, 0x0 ;  /* 0x000000000000781c */ /* 0x000fda0003f0f008 */
[----:B------:R-:W-:Y:S05]  /*4ee0*/  @!P0 BRA `(.L_x_362) ;  /* 0x0000352000008947 */ /* 0x000fea0003800000 */
[----:B------:R-:W-:Y:S01]  /*4ef0*/  PLOP3.LUT P4, PT, PT, PT, UP2, 0x80, 0x0 ;  /* 0x000000000000781c */ /* 0x000fe20003f8f028 */
[----:B------:R-:W-:Y:S01]  /*4f00*/  IMAD.MOV.U32 R2, RZ, RZ, R12 ;  /* 0x000000ffff027224 */ /* 0x000fe200078e000c */
[----:B------:R-:W-:Y:S01]  /*4f10*/  PLOP3.LUT P0, PT, PT, PT, UP2, 0x80, 0x0 ;  /* 0x000000000000781c */ /* 0x000fe20003f0f028 */
[----:B------:R-:W-:Y:S01]  /*4f20*/  IMAD.MOV.U32 R3, RZ, RZ, R0 ;  /* 0x000000ffff037224 */ /* 0x000fe200078e0000 */
[C---:B------:R-:W-:Y:S01]  /*4f30*/  IADD3 R220, P6, R200.reuse, 0x40, RZ ;  /* 0x00000040c8dc7810 */ /* 0x040fe20007fde0ff */
[----:B------:R-:W-:Y:S01]  /*4f40*/  ULDC.64 UR6, c[0x0][0x208] ;  /* 0x0000820000067ab9 */ /* 0x000fe20000000a00 */
[----:B------:R-:W-:Y:S01]  /*4f50*/  IADD3 R218, P5, R200, 0x80, RZ ;  /* 0x00000080c8da7810 */ /* 0x000fe20007fbe0ff */
[----:B------:R-:W-:Y:S02]  /*4f60*/  ULDC.64 UR4, c[0x0][0x1e0] ;  /* 0x0000780000047ab9 */ /* 0x000fe40000000a00 */
[--C-:B------:R-:W-:Y:S01]  /*4f70*/  IMAD.X R219, RZ, RZ, R207.reuse, P6 ;  /* 0x000000ffffdb7224 */ /* 0x100fe200030e06cf */
[----:B------:R-:W-:Y:S01]  /*4f80*/  IADD3 R214, P6, R202, 0x80, RZ ;  /* 0x00000080cad67810 */ /* 0x000fe20007fde0ff */
[----:B------:R-:W-:-:S02]  /*4f90*/  IMAD.X R217, RZ, RZ, R207, P5 ;  /* 0x000000ffffd97224 */ /* 0x000fc400028e06cf */
[----:B------:R-:W-:Y:S01]  /*4fa0*/  @P4 IMAD.HI.U32 R212, R204, c[0x0][0x2c8], RZ ;  /* 0x0000b200ccd44a27 */ /* 0x000fe200078e00ff */
[----:B------:R-:W-:-:S03]  /*4fb0*/  IADD3 R216, P4, R202, 0x40, RZ ;  /* 0x00000040cad87810 */ /* 0x000fc60007f9e0ff */
[--C-:B------:R-:W-:Y:S01]  /*4fc0*/  IMAD.X R213, RZ, RZ, R209.reuse, P6 ;  /* 0x000000ffffd57224 */ /* 0x100fe200030e06d1 */
[----:B------:R-:W-:Y:S01]  /*4fd0*/  @P0 SHF.R.U32.HI R212, RZ, c[0x0][0x2cc], R212 ;  /* 0x0000b300ffd40a19 */ /* 0x000fe200000116d4 */
[----:B------:R-:W-:Y:S02]  /*4fe0*/  IMAD.X R215, RZ, RZ, R209, P4 ;  /* 0x000000ffffd77224 */ /* 0x000fe400020e06d1 */
.L_x_371:
[----:B------:R-:W-:Y:S04]  /*4ff0*/  DEPBAR.LE SB0, 0x0 ;  /* 0x000080000000791a */ /* 0x000fe80000000000 */
[----:B------:R-:W-:Y:S01]  /*5000*/  BAR.SYNC.DEFER_BLOCKING 0x0 ;  /* 0x0000000000007b1d */ /* 0x000fe20000010000 */
[----:B------:R-:W-:Y:S06]  /*5010*/  UISETP.GT.AND UP3, UPT, UR8, UR13, UPT ;  /* 0x0000000d0800728c */ /* 0x000fec000bf64270 */
[----:B------:R-:W-:Y:S05]  /*5020*/  PLOP3.LUT P0, PT, PT, PT, UP3, 0x80, 0x0 ;  /* 0x000000000000781c */ /* 0x000fea0003f0f038 */
[----:B------:R-:W-:Y:S02]  /*5030*/  @!UP3 USHF.R.S32.HI UR19, URZ, 0x1f, UR13 ;  /* 0x0000001f3f13b899 */ /* 0x000fe4000801140d */
[----:B------:R-:W-:Y:S02]  /*5040*/  @!UP3 UIMAD.WIDE.U32 UR22, UR13, UR6, URZ ;  /* 0x000000060d16b2a5 */ /* 0x000fe4000f8e003f */
[----:B------:R-:W-:Y:S02]  /*5050*/  @!UP3 UIMAD UR19, UR19, UR6, URZ ;  /* 0x000000061313b2a4 */ /* 0x000fe4000f8e023f */
[----:B------:R-:W-:Y:S02]  /*5060*/  @!UP3 USHF.L.U32 UR20, UR22, 0x6, URZ ;  /* 0x000000061614b899 */ /* 0x000fe4000800063f */
[----:B------:R-:W-:Y:S01]  /*5070*/  @!UP3 UIMAD UR19, UR13, UR7, UR19 ;  /* 0x000000070d13b2a4 */ /* 0x000fe2000f8e0213 */
[----:B------:R-:W-:Y:S03]  /*5080*/  LDSM.16.M88.4 R132, [R198+0xc100] ;  /* 0x00c10000c684783b */ /* 0x000fe60000000200 */
[----:B------:R-:W-:Y:S01]  /*5090*/  @!P0 IADD3 R221, P6, R200, UR20, RZ ;  /* 0x00000014c8dd8c10 */ /* 0x000fe2000ffde0ff */
[----:B------:R-:W-:Y:S01]  /*50a0*/  @!UP3 UIADD3 UR19, UR23, UR19, URZ ;  /* 0x000000131713b290 */ /* 0x000fe2000fffe03f */
[----:B------:R-:W-:Y:S01]  /*50b0*/  @!P0 IADD3 R223, P5, R220, UR20, RZ ;  /* 0x00000014dcdf8c10 */ /* 0x000fe2000ffbe0ff */
[----:B------:R-:W1:Y:S01]  /*50c0*/  LDSM.16.M88.4 R136, [R197+0x6100] ;  /* 0x00610000c588783b */ /* 0x000e620000000200 */
[----:B------:R-:W-:Y:S01]  /*50d0*/  @!P0 IADD3 R225, P4, R218, UR20, RZ ;  /* 0x00000014dae18c10 */ /* 0x000fe2000ff9e0ff */
[----:B------:R-:W-:Y:S02]  /*50e0*/  @!UP3 USHF.L.U64.HI UR19, UR22, 0x6, UR19 ;  /* 0x000000061613b899 */ /* 0x000fe40008010213 */
[----:B------:R-:W-:Y:S01]  /*50f0*/  @!UP3 ULEA UR20, UP0, UR6, UR20, 0x5 ;  /* 0x000000140614b291 */ /* 0x000fe2000f80283f */
[----:B------:R-:W2:Y:S03]  /*5100*/  LDSM.16.M88.4 R140, [R197+0x6900] ;  /* 0x00690000c58c783b */ /* 0x000ea60000000200 */
[----:B------:R-:W-:Y:S02]  /*5110*/  @!P0 IADD3.X R0, R207, UR19, RZ, P6, !PT ;  /* 0x00000013cf008c10 */ /* 0x000fe4000b7fe4ff */
[----:B------:R-:W3:Y:S01]  /*5120*/  LDSM.16.M88.4 R144, [R197+0x7100] ;  /* 0x00710000c590783b */ /* 0x000ee20000000200 */
[----:B------:R-:W-:Y:S02]  /*5130*/  @!P0 LEA R230, P6, R221, c[0x0][0x1f8], 0x1 ;  /* 0x00007e00dde68a11 */ /* 0x000fe400078c08ff */
[----:B------:R-:W-:Y:S02]  /*5140*/  @!P0 IADD3.X R222, R219, UR19, RZ, P5, !PT ;  /* 0x00000013dbde8c10 */ /* 0x000fe4000affe4ff */
[----:B------:R-:W4:Y:S01]  /*5150*/  LDSM.16.M88.4 R148, [R197+0x7900] ;  /* 0x00790000c594783b */ /* 0x000f220000000200 */
[----:B------:R-:W-:Y:S02]  /*5160*/  @!P0 LEA.HI.X R231, R221, c[0x0][0x1fc], R0, 0x1, P6 ;  /* 0x00007f00dde78a11 */ /* 0x000fe400030f0c00 */
[----:B------:R-:W-:Y:S02]  /*5170*/  @!P0 LEA R228, P5, R223, c[0x0][0x1f8], 0x1 ;  /* 0x00007e00dfe48a11 */ /* 0x000fe400078a08ff */
[----:B------:R-:W-:Y:S01]  /*5180*/  LDSM.16.M88.4 R152, [R194+0xc100] ;  /* 0x00c10000c298783b */ /* 0x000fe20000000200 */
[----:B------:R-:W-:Y:S01]  /*5190*/  @!P0 IADD3.X R224, R217, UR19, RZ, P4, !PT ;  /* 0x00000013d9e08c10 */ /* 0x000fe2000a7fe4ff */
[----:B------:R-:W-:Y:S01]  /*51a0*/  @!UP3 ULEA.HI.X UR19, UR6, UR19, UR7, 0x5, UP0 ;  /* 0x000000130613b291 */ /* 0x000fe200080f2c07 */
[----:B------:R-:W-:Y:S01]  /*51b0*/  @!P0 LEA.HI.X R229, R223, c[0x0][0x1fc], R222, 0x1, P5 ;  /* 0x00007f00dfe58a11 */ /* 0x000fe200028f0cde */
[----:B------:R-:W-:Y:S01]  /*51c0*/  UISETP.GT.AND UP3, UPT, UR13, UR8, UPT ;  /* 0x000000080d00728c */ /* 0x000fe2000bf64270 */
[----:B------:R-:W5:Y:S01]  /*51d0*/  LDSM.16.M88.4 R156, [R196] ;  /* 0x00000000c49c783b */ /* 0x000f620000000200 */
[C---:B------:R-:W-:Y:S02]  /*51e0*/  @!P0 LEA R226, P4, R225.reuse, c[0x0][0x1f8], 0x1 ;  /* 0x00007e00e1e28a11 */ /* 0x040fe400078808ff */
[----:B------:R-:W-:Y:S02]  /*51f0*/  @!P0 IADD3 R0, P6, R200, UR20, RZ ;  /* 0x00000014c8008c10 */ /* 0x000fe4000ffde0ff */
[----:B------:R-:W3:Y:S01]  /*5200*/  LDSM.16.M88.4 R160, [R187] ;  /* 0x00000000bba0783b */ /* 0x000ee20000000200 */
[----:B------:R-:W-:Y:S02]  /*5210*/  @!P0 LEA.HI.X R227, R225, c[0x0][0x1fc], R224, 0x1, P4 ;  /* 0x00007f00e1e38a11 */ /* 0x000fe400020f0ce0 */
[----:B------:R-:W-:Y:S02]  /*5220*/  @!P0 IADD3.X R225, R207, UR19, RZ, P6, !PT ;  /* 0x00000013cfe18c10 */ /* 0x000fe4000b7fe4ff */
[----:B------:R-:W-:Y:S01]  /*5230*/  LDSM.16.M88.4 R164, [R185] ;  /* 0x00000000b9a4783b */ /* 0x000fe20000000200 */
[----:B------:R-:W-:Y:S02]  /*5240*/  @!P0 LEA R232, P6, R0, c[0x0][0x1f8], 0x1 ;  /* 0x00007e0000e88a11 */ /* 0x000fe400078c08ff */
[----:B------:R-:W-:Y:S01]  /*5250*/  @!P0 IADD3 R221, P5, R220, UR20, RZ ;  /* 0x00000014dcdd8c10 */ /* 0x000fe2000ffbe0ff */
[C---:B-1----:R-:W-:Y:S03]  /*5260*/  HMMA.16816.F32.BF16 R4, R132.reuse, R136, RZ ;  /* 0x000000888404723c */ /* 0x042fe600000418ff */
[----:B------:R-:W-:Y:S02]  /*5270*/  @!P0 LEA.HI.X R233, R0, c[0x0][0x1fc], R225, 0x1, P6 ;  /* 0x00007f0000e98a11 */ /* 0x000fe400030f0ce1 */
[----:B------:R-:W-:Y:S02]  /*5280*/  @!P0 IADD3.X R234, R219, UR19, RZ, P5, !PT ;  /* 0x00000013dbea8c10 */ /* 0x000fe4000affe4ff */
[C---:B------:R-:W-:Y:S01]  /*5290*/  @!P0 LEA R224, P5, R221.reuse, c[0x0][0x1f8], 0x1 ;  /* 0x00007e00dde08a11 */ /* 0x040fe200078a08ff */
[C---:B------:R-:W-:Y:S01]  /*52a0*/  HMMA.16816.F32.BF16 R8, R132.reuse, R138, RZ ;  /* 0x0000008a8408723c */ /* 0x040fe200000418ff */
[----:B------:R-:W1:Y:S03]  /*52b0*/  LDSM.16.M88.4 R136, [R186] ;  /* 0x00000000ba88783b */ /* 0x000e660000000200 */
[----:B------:R-:W-:Y:S02]  /*52c0*/  @!P0 LEA.HI.X R225, R221, c[0x0][0x1fc], R234, 0x1, P5 ;  /* 0x00007f00dde18a11 */ /* 0x000fe400028f0cea */
[----:B------:R-:W-:Y:S01]  /*52d0*/  @!PT LDS RZ, [RZ] ;  /* 0x00000000fffff984 */ /* 0x000fe20000000800 */
[----:B------:R-:W-:Y:S01]  /*52e0*/  @!PT LDS RZ, [RZ] ;  /* 0x00000000fffff984 */ /* 0x000fe20000000800 */
[----:B------:R-:W-:Y:S01]  /*52f0*/  @!PT LDS RZ, [RZ] ;  /* 0x00000000fffff984 */ /* 0x000fe20000000800 */
[----:B------:R1:W-:Y:S01]  /*5300*/  @!P0 LDGSTS.E.BYPASS.LTC128B.128 [R199+0x100], [R230.64], !P3 ;  /* 0x00100000e6c78fae */ /* 0x0003e2000d901d50 */
[----:B------:R-:W-:Y:S01]  /*5310*/  @!P0 IADD3 R223, P4, R218, UR20, RZ ;  /* 0x00000014dadf8c10 */ /* 0x000fe2000ff9e0ff */
[C---:B--2---:R-:W-:Y:S01]  /*5320*/  HMMA.16816.F32.BF16 R12, R132.reuse, R140, RZ ;  /* 0x0000008c840c723c */ /* 0x044fe200000418ff */
[----:B------:R-:W-:Y:S02]  /*5330*/  @UP3 UIADD3 UR20, UR13, -0x1, URZ ;  /* 0xffffffff0d143890 */ /* 0x000fe4000fffe03f */
[----:B------:R2:W-:Y:S01]  /*5340*/  @!P0 LDGSTS.E.BYPASS.LTC128B.128 [R199+0x2100], [R228.64], !P2 ;  /* 0x02100000e4c78fae */ /* 0x0005e2000d101d50 */
[----:B------:R-:W-:Y:S01]  /*5350*/  @!P0 IADD3.X R236, R217, UR19, RZ, P4, !PT ;  /* 0x00000013d9ec8c10 */ /* 0x000fe2000a7fe4ff */
[----:B------:R-:W-:Y:S01]  /*5360*/  @UP3 USHF.R.S32.HI UR19, URZ, 0x1f, UR20 ;  /* 0x0000001f3f133899 */ /* 0x000fe20008011414 */
[C---:B------:R-:W-:Y:S01]  /*5370*/  @!P0 LEA R222, P4, R223.reuse, c[0x0][0x1f8], 0x1 ;  /* 0x00007e00dfde8a11 */ /* 0x040fe200078808ff */
[----:B------:R-:W-:Y:S01]  /*5380*/  @UP3 UIMAD.WIDE.U32 UR22, UR20, UR4, URZ ;  /* 0x00000004141632a5 */ /* 0x000fe2000f8e003f */
[C---:B------:R-:W-:Y:S01]  /*5390*/  HMMA.16816.F32.BF16 R16, R132.reuse, R142, RZ ;  /* 0x0000008e8410723c */ /* 0x040fe200000418ff */
[----:B------:R1:W-:Y:S01]  /*53a0*/  @!P0 LDGSTS.E.BYPASS.LTC128B.128 [R199+0x4100], [R226.64], !P1 ;  /* 0x04100000e2c78fae */ /* 0x0003e2000c901d50 */
[----:B------:R-:W-:Y:S02]  /*53b0*/  @UP3 UIMAD UR19, UR19, UR4, URZ ;  /* 0x00000004131332a4 */ /* 0x000fe4000f8e023f */
[----:B------:R-:W-:Y:S02]  /*53c0*/  @!P0 LEA.HI.X R223, R223, c[0x0][0x1fc], R236, 0x1, P4 ;  /* 0x00007f00dfdf8a11 */ /* 0x000fe400020f0cec */
[----:B------:R1:W-:Y:S01]  /*53d0*/  @!P0 LDGSTS.E.BYPASS.LTC128B.128 [R199+0x1100], [R232.64], !P3 ;  /* 0x01100000e8c78fae */ /* 0x0003e2000d901d50 */
[----:B------:R-:W-:Y:S01]  /*53e0*/  @UP3 UIMAD UR19, UR20, UR5, UR19 ;  /* 0x00000005141332a4 */ /* 0x000fe2000f8e0213 */
[C---:B---3--:R-:W-:Y:S01]  /*53f0*/  HMMA.16816.F32.BF16 R20, R132.reuse, R144, RZ ;  /* 0x000000908414723c */ /* 0x048fe200000418ff */
[----:B------:R-:W-:Y:S02]  /*5400*/  @UP3 USHF.L.U32 UR20, UR22, 0x6, URZ ;  /* 0x0000000616143899 */ /* 0x000fe4000800063f */
[----:B------:R3:W-:Y:S01]  /*5410*/  @!P0 LDGSTS.E.BYPASS.LTC128B.128 [R199+0x3100], [R224.64], !P2 ;  /* 0x03100000e0c78fae */ /* 0x0007e2000d101d50 */
[----:B------:R-:W-:Y:S04]  /*5420*/  @UP3 UIADD3 UR19, UR23, UR19, URZ ;  /* 0x0000001317133290 */ /* 0x000fe8000fffe03f */
[C---:B------:R-:W-:Y:S01]  /*5430*/  HMMA.16816.F32.BF16 R24, R132.reuse, R146, RZ ;  /* 0x000000928418723c */ /* 0x040fe200000418ff */
[----:B------:R1:W-:Y:S01]  /*5440*/  @!P0 LDGSTS.E.BYPASS.LTC128B.128 [R199+0x5100], [R222.64], !P1 ;  /* 0x05100000dec78fae */ /* 0x0003e2000c901d50 */
[----:B------:R-:W-:Y:S01]  /*5450*/  PLOP3.LUT P0, PT, PT, PT, UP3, 0x80, 0x0 ;  /* 0x000000000000781c */ /* 0x000fe20003f0f038 */
[----:B------:R-:W-:Y:S03]  /*5460*/  @UP3 USHF.L.U64.HI UR19, UR22, 0x6, UR19 ;  /* 0x0000000616133899 */ /* 0x000fe60008010213 */
[----:B------:R-:W-:Y:S02]  /*5470*/  LDSM.16.M88.4 R140, [R193+0xc100] ;  /* 0x00c10000c18c783b */ /* 0x000fe40000000200 */
[C---:B----4-:R-:W-:Y:S03]  /*5480*/  HMMA.16816.F32.BF16 R28, R132.reuse, R148, RZ ;  /* 0x00000094841c723c */ /* 0x050fe600000418ff */
[----:B------:R-:W0:Y:S04]  /*5490*/  LDGDEPBAR ;  /* 0x00000000000079af */ /* 0x000e280000000000 */
[----:B------:R-:W-:Y:S01]  /*54a0*/  @P0 IADD3 R0, P5, R202, UR20, RZ ;  /* 0x00000014ca000c10 */ /* 0x000fe2000ffbe0ff */
[----:B------:R-:W-:Y:S01]  /*54b0*/  HMMA.16816.F32.BF16 R32, R132, R150, RZ ;  /* 0x000000968420723c */ /* 0x000fe200000418ff */
[----:B------:R-:W4:Y:S03]  /*54c0*/  LDSM.16.M88.4 R168, [R192+0x6100] ;  /* 0x00610000c0a8783b */ /* 0x000f260000000200 */
[----:B------:R-:W-:Y:S02]  /*54d0*/  @P0 IADD3.X R221, R209, UR19, RZ, P5, !PT ;  /* 0x00000013d1dd0c10 */ /* 0x000fe4000affe4ff */
[----:B------:R-:W4:Y:S01]  /*54e0*/  LDSM.16.M88.4 R172, [R192+0x6900] ;  /* 0x00690000c0ac783b */ /* 0x000f220000000200 */
[----:B--2---:R-:W-:Y:S01]  /*54f0*/  @P0 IADD3 R228, P5, R214, UR20, RZ ;  /* 0x00000014d6e40c10 */ /* 0x004fe2000ffbe0ff */
[C---:B-----5:R-:W-:Y:S03]  /*5500*/  HMMA.16816.F32.BF16 R4, R152.reuse, R156, R4 ;  /* 0x0000009c9804723c */ /* 0x060fe60000041804 */
[----:B------:R-:W2:Y:S02]  /*5510*/  LDSM.16.M88.4 R132, [R192+0x7100] ;  /* 0x00710000c084783b */ /* 0x000ea40000000200 */
[C---:B-1----:R-:W-:Y:S02]  /*5520*/  @P0 LEA R222, P4, R0.reuse, c[0x0][0x1c8], 0x1 ;  /* 0x0000720000de0a11 */ /* 0x042fe400078808ff */
[----:B---3--:R-:W-:Y:S01]  /*5530*/  @P0 IADD3.X R225, R213, UR19, RZ, P5, !PT ;  /* 0x00000013d5e10c10 */ /* 0x008fe2000affe4ff */
[C---:B------:R-:W-:Y:S01]  /*5540*/  HMMA.16816.F32.BF16 R8, R152.reuse, R158, R8 ;  /* 0x0000009e9808723c */ /* 0x040fe20000041808 */
[----:B------:R-:W1:Y:S03]  /*5550*/  LDSM.16.M88.4 R144, [R192+0x7900] ;  /* 0x00790000c090783b */ /* 0x000e660000000200 */
[----:B------:R-:W-:Y:S02]  /*5560*/  @P0 LEA.HI.X R223, R0, c[0x0][0x1cc], R221, 0x1, P4 ;  /* 0x0000730000df0a11 */ /* 0x000fe400020f0cdd */
[----:B------:R-:W-:Y:S01]  /*5570*/  LDSM.16.M88.4 R148, [R184] ;  /* 0x00000000b894783b */ /* 0x000fe20000000200 */
[----:B------:R-:W-:Y:S01]  /*5580*/  @P0 IADD3 R221, P4, R216, UR20, RZ ;  /* 0x00000014d8dd0c10 */ /* 0x000fe2000ff9e0ff */
[C---:B------:R-:W-:Y:S01]  /*5590*/  HMMA.16816.F32.BF16 R12, R152.reuse, R160, R12 ;  /* 0x000000a0980c723c */ /* 0x040fe2000004180c */
[----:B------:R-:W-:Y:S02]  /*55a0*/  @UP3 UIADD3 UR20, UP0, UR12, UR20, URZ ;  /* 0x000000140c143290 */ /* 0x000fe4000ff1e03f */
[----:B------:R-:W-:Y:S01]  /*55b0*/  LDSM.16.M88.4 R156, [R184+0x1000] ;  /* 0x00100000b89c783b */ /* 0x000fe20000000200 */
[----:B------:R-:W-:Y:S02]  /*55c0*/  @P0 LEA R226, P6, R221, c[0x0][0x1c8], 0x1 ;  /* 0x00007200dde20a11 */ /* 0x000fe400078c08ff */
[----:B------:R-:W-:Y:S01]  /*55d0*/  @P0 IADD3.X R0, R215, UR19, RZ, P4, !PT ;  /* 0x00000013d7000c10 */ /* 0x000fe2000a7fe4ff */
[----:B------:R-:W-:Y:S01]  /*55e0*/  @UP3 UIADD3.X UR19, UR11, UR19, URZ, UP0, !UPT ;  /* 0x000000130b133290 */ /* 0x000fe200087fe43f */
[C---:B------:R-:W-:Y:S01]  /*55f0*/  HMMA.16816.F32.BF16 R16, R152.reuse, R162, R16 ;  /* 0x000000a29810723c */ /* 0x040fe20000041810 */
[----:B------:R-:W-:Y:S03]  /*5600*/  LDSM.16.M88.4 R160, [R184+0x1800] ;  /* 0x00180000b8a0783b */ /* 0x000fe60000000200 */
[C---:B------:R-:W-:Y:S02]  /*5610*/  @P0 LEA R224, P4, R228.reuse, c[0x0][0x1c8], 0x1 ;  /* 0x00007200e4e00a11 */ /* 0x040fe400078808ff */
[----:B------:R-:W-:Y:S02]  /*5620*/  @P0 LEA.HI.X R227, R221, c[0x0][0x1cc], R0, 0x1, P6 ;  /* 0x00007300dde30a11 */ /* 0x000fe400030f0c00 */
[C---:B------:R-:W-:Y:S04]  /*5630*/  HMMA.16816.F32.BF16 R20, R152.reuse, R136, R20 ;  /* 0x000000889814723c */ /* 0x040fe80000041814 */
[----:B------:R-:W-:Y:S02]  /*5640*/  @P0 LEA.HI.X R225, R228, c[0x0][0x1cc], R225, 0x1, P4 ;  /* 0x00007300e4e10a11 */ /* 0x000fe400020f0ce1 */
[----:B------:R-:W-:Y:S02]  /*5650*/  @P0 IADD3 R232, P5, R216, UR20, RZ ;  /* 0x00000014d8e80c10 */ /* 0x000fe4000ffbe0ff */
[C---:B------:R-:W-:Y:S01]  /*5660*/  HMMA.16816.F32.BF16 R24, R152.reuse, R138, R24 ;  /* 0x0000008a9818723c */ /* 0x040fe20000041818 */
[----:B------:R-:W3:Y:S03]  /*5670*/  LDSM.16.M88.4 R136, [R191+0xc100] ;  /* 0x00c10000bf88783b */ /* 0x000ee60000000200 */
[----:B------:R-:W-:Y:S02]  /*5680*/  @P0 IADD3 R234, P4, R214, UR20, RZ ;  /* 0x00000014d6ea0c10 */ /* 0x000fe4000ff9e0ff */
[----:B------:R-:W-:Y:S02]  /*5690*/  @P0 IADD3 R0, P6, R202, UR20, RZ ;  /* 0x00000014ca000c10 */ /* 0x000fe4000ffde0ff */
[C---:B------:R-:W-:Y:S04]  /*56a0*/  HMMA.16816.F32.BF16 R28, R152.reuse, R164, R28 ;  /* 0x000000a4981c723c */ /* 0x040fe8000004181c */
[----:B------:R-:W-:Y:S02]  /*56b0*/  @P0 IADD3.X R229, R215, UR19, RZ, P5, !PT ;  /* 0x00000013d7e50c10 */ /* 0x000fe4000affe4ff */
[C---:B------:R-:W-:Y:S02]  /*56c0*/  @P0 LEA R230, P5, R232.reuse, c[0x0][0x1c8], 0x1 ;  /* 0x00007200e8e60a11 */ /* 0x040fe400078a08ff */
[----:B------:R-:W-:Y:S01]  /*56d0*/  HMMA.16816.F32.BF16 R32, R152, R166, R32 ;  /* 0x000000a69820723c */ /* 0x000fe20000041820 */
[----:B------:R-:W5:Y:S03]  /*56e0*/  LDSM.16.M88.4 R152, [R184+0x800] ;  /* 0x00080000b898783b */ /* 0x000f660000000200 */
[----:B------:R-:W-:Y:S02]  /*56f0*/  @P0 LEA.HI.X R231, R232, c[0x0][0x1cc], R229, 0x1, P5 ;  /* 0x00007300e8e70a11 */ /* 0x000fe400028f0ce5 */
[----:B------:R-:W-:Y:S01]  /*5700*/  LDSM.16.M88.4 R164, [R197+0x8100] ;  /* 0x00810000c5a4783b */ /* 0x000fe20000000200 */
[----:B------:R-:W-:Y:S01]  /*5710*/  @P0 IADD3.X R233, R213, UR19, RZ, P4, !PT ;  /* 0x00000013d5e90c10 */ /* 0x000fe2000a7fe4ff */
[C---:B----4-:R-:W-:Y:S05]  /*5720*/  HMMA.16816.F32.BF16 R4, R140.reuse, R168, R4 ;  /* 0x000000a88c04723c */ /* 0x050fea0000041804 */
[----:B------:R-:W-:Y:S02]  /*5730*/  @P0 LEA R228, P4, R234, c[0x0][0x1c8], 0x1 ;  /* 0x00007200eae40a11 */ /* 0x000fe400078808ff */
[----:B------:R-:W-:Y:S01]  /*5740*/  @P0 IADD3.X R221, R209, UR19, RZ, P6, !PT ;  /* 0x00000013d1dd0c10 */ /* 0x000fe2000b7fe4ff */
[C---:B------:R-:W-:Y:S01]  /*5750*/  HMMA.16816.F32.BF16 R8, R140.reuse, R170, R8 ;  /* 0x000000aa8c08723c */ /* 0x040fe20000041808 */
[----:B------:R-:W-:Y:S01]  /*5760*/  LDSM.16.M88.4 R168, [R198+0x14100] ;  /* 0x01410000c6a8783b */ /* 0x000fe20000000200 */
[----:B------:R-:W-:Y:S02]  /*5770*/  USHF.L.U32 UR19, UR13, 0x6, URZ ;  /* 0x000000060d137899 */ /* 0x000fe4000800063f */
[----:B------:R-:W-:Y:S02]  /*5780*/  @P0 LEA R236, P6, R0, c[0x0][0x1c8], 0x1 ;  /* 0x0000720000ec0a11 */ /* 0x000fe400078c08ff */
[----:B------:R-:W-:Y:S02]  /*5790*/  @P0 LEA.HI.X R229, R234, c[0x0][0x1cc], R233, 0x1, P4 ;  /* 0x00007300eae50a11 */ /* 0x000fe400020f0ce9 */
[C---:B------:R-:W-:Y:S01]  /*57a0*/  HMMA.16816.F32.BF16 R12, R140.reuse, R172, R12 ;  /* 0x000000ac8c0c723c */ /* 0x040fe2000004180c */
[----:B------:R-:W-:Y:S03]  /*57b0*/  PLOP3.LUT P4, PT, PT, PT, UP2, 0x80, 0x0 ;  /* 0x000000000000781c */ /* 0x000fe60003f8f028 */
[----:B------:R-:W-:Y:S01]  /*57c0*/  @P0 LEA.HI.X R237, R0, c[0x0][0x1cc], R221, 0x1, P6 ;  /* 0x0000730000ed0a11 */ /* 0x000fe200030f0cdd */
[----:B------:R-:W-:Y:S02]  /*57d0*/  IMAD.MOV.U32 R0, RZ, RZ, R204 ;  /* 0x000000ffff007224 */ /* 0x000fe400078e00cc */
[----:B------:R-:W-:Y:S01]  /*57e0*/  IMAD.U32 R232, RZ, RZ, UR19 ;  /* 0x00000013ffe87e24 */ /* 0x000fe2000f8e00ff */
[C---:B------:R-:W-:Y:S01]  /*57f0*/  HMMA.16816.F32.BF16 R16, R140.reuse, R174, R16 ;  /* 0x000000ae8c10723c */ /* 0x040fe20000041810 */
[----:B------:R-:W-:Y:S05]  /*5800*/  LDSM.16.M88.4 R172, [R197+0xa100] ;  /* 0x00a10000c5ac783b */ /* 0x000fea0000000200 */
[----:B------:R-:W-:Y:S02]  /*5810*/  @P4 IMAD.MOV.U32 R0, RZ, RZ, R212 ;  /* 0x000000ffff004224 */ /* 0x000fe400078e00d4 */
[C---:B--2---:R-:W-:Y:S03]  /*5820*/  HMMA.16816.F32.BF16 R20, R140.reuse, R132, R20 ;  /* 0x000000848c14723c */ /* 0x044fe60000041814 */
[----:B------:R-:W-:Y:S05]  /*5830*/  SHFL.IDX PT, R221, R0, RZ, 0x1c1f ;  /* 0x001c1fff00dd7589 */ /* 0x000fea00000e0000 */
[C---:B------:R-:W-:Y:S01]  /*5840*/  HMMA.16816.F32.BF16 R24, R140.reuse, R134, R24 ;  /* 0x000000868c18723c */ /* 0x040fe20000041818 */
[----:B------:R-:W2:Y:S07]  /*5850*/  LDSM.16.M88.4 R132, [R198+0x10100] ;  /* 0x01010000c684783b */ /* 0x000eae0000000200 */
[C---:B-1----:R-:W-:Y:S08]  /*5860*/  HMMA.16816.F32.BF16 R28, R140.reuse, R144, R28 ;  /* 0x000000908c1c723c */ /* 0x042ff0000004181c */
[----:B------:R-:W-:Y:S01]  /*5870*/  HMMA.16816.F32.BF16 R32, R140, R146, R32 ;  /* 0x000000928c20723c */ /* 0x000fe20000041820 */
[----:B------:R-:W1:Y:S05]  /*5880*/  LDSM.16.M88.4 R140, [R197+0x8900] ;  /* 0x00890000c58c783b */ /* 0x000e6a0000000200 */
[----:B------:R-:W4:Y:S02]  /*5890*/  LDSM.16.M88.4 R144, [R197+0x9100] ;  /* 0x00910000c590783b */ /* 0x000f240000000200 */
[C---:B---3--:R-:W-:Y:S08]  /*58a0*/  HMMA.16816.F32.BF16 R4, R136.reuse, R148, R4 ;  /* 0x000000948804723c */ /* 0x048ff00000041804 */
[C---:B------:R-:W-:Y:S01]  /*58b0*/  HMMA.16816.F32.BF16 R8, R136.reuse, R150, R8 ;  /* 0x000000968808723c */ /* 0x040fe20000041808 */
[----:B------:R-:W3:Y:S07]  /*58c0*/  LDSM.16.M88.4 R148, [R197+0x9900] ;  /* 0x00990000c594783b */ /* 0x000eee0000000200 */
[C---:B-----5:R-:W-:Y:S08]  /*58d0*/  HMMA.16816.F32.BF16 R12, R136.reuse, R152, R12 ;  /* 0x00000098880c723c */ /* 0x060ff0000004180c */
[C---:B------:R-:W-:Y:S01]  /*58e0*/  HMMA.16816.F32.BF16 R16, R136.reuse, R154, R16 ;  /* 0x0000009a8810723c */ /* 0x040fe20000041810 */
[----:B------:R-:W-:Y:S07]  /*58f0*/  LDSM.16.M88.4 R152, [R183] ;  /* 0x00000000b798783b */ /* 0x000fee0000000200 */
[C---:B------:R-:W-:Y:S08]  /*5900*/  HMMA.16816.F32.BF16 R20, R136.reuse, R156, R20 ;  /* 0x0000009c8814723c */ /* 0x040ff00000041814 */
[C---:B------:R-:W-:Y:S01]  /*5910*/  HMMA.16816.F32.BF16 R24, R136.reuse, R158, R24 ;  /* 0x0000009e8818723c */ /* 0x040fe20000041818 */
[----:B------:R-:W-:Y:S07]  /*5920*/  LDSM.16.M88.4 R156, [R182] ;  /* 0x00000000b69c783b */ /* 0x000fee0000000200 */
[C---:B------:R-:W-:Y:S08]  /*5930*/  HMMA.16816.F32.BF16 R28, R136.reuse, R160, R28 ;  /* 0x000000a0881c723c */ /* 0x040ff0000004181c */
[----:B------:R-:W-:Y:S01]  /*5940*/  HMMA.16816.F32.BF16 R32, R136, R162, R32 ;  /* 0x000000a28820723c */ /* 0x000fe20000041820 */
[----:B------:R-:W5:Y:S05]  /*5950*/  LDSM.16.M88.4 R136, [R194+0x10100] ;  /* 0x01010000c288783b */ /* 0x000f6a0000000200 */
[----:B------:R-:W3:Y:S02]  /*5960*/  LDSM.16.M88.4 R160, [R181] ;  /* 0x00000000b5a0783b */ /* 0x000ee40000000200 */
[C---:B--2---:R-:W-:Y:S08]  /*5970*/  HMMA.16816.F32.BF16 R4, R132.reuse, R164, R4 ;  /* 0x000000a48404723c */ /* 0x044ff00000041804 */
[C---:B------:R-:W-:Y:S01]  /*5980*/  HMMA.16816.F32.BF16 R8, R132.reuse, R166, R8 ;  /* 0x000000a68408723c */ /* 0x040fe20000041808 */
[----:B------:R-:W2:Y:S07]  /*5990*/  LDSM.16.M88.4 R164, [R180] ;  /* 0x00000000b4a4783b */ /* 0x000eae0000000200 */
[C---:B-1----:R-:W-:Y:S08]  /*59a0*/  HMMA.16816.F32.BF16 R12, R132.reuse, R140, R12 ;  /* 0x0000008c840c723c */ /* 0x042ff0000004180c */
[C---:B------:R-:W-:Y:S01]  /*59b0*/  HMMA.16816.F32.BF16 R16, R132.reuse, R142, R16 ;  /* 0x0000008e8410723c */ /* 0x040fe20000041810 */
[----:B------:R-:W-:Y:S07]  /*59c0*/  LDSM.16.M88.4 R140, [R193+0x10100] ;  /* 0x01010000c18c783b */ /* 0x000fee0000000200 */
[C---:B----4-:R-:W-:Y:S08]  /*59d0*/  HMMA.16816.F32.BF16 R20, R132.reuse, R144, R20 ;  /* 0x000000908414723c */ /* 0x050ff00000041814 */
[C---:B------:R-:W-:Y:S01]  /*59e0*/  HMMA.16816.F32.BF16 R24, R132.reuse, R146, R24 ;  /* 0x000000928418723c */ /* 0x040fe20000041818 */
[----:B------:R-:W1:Y:S07]  /*59f0*/  LDSM.16.M88.4 R144, [R192+0x8100] ;  /* 0x00810000c090783b */ /* 0x000e6e0000000200 */
[C---:B---3--:R-:W-:Y:S08]  /*5a00*/  HMMA.16816.F32.BF16 R28, R132.reuse, R148, R28 ;  /* 0x00000094841c723c */ /* 0x048ff0000004181c */
[----:B------:R-:W-:Y:S01]  /*5a10*/  HMMA.16816.F32.BF16 R32, R132, R150, R32 ;  /* 0x000000968420723c */ /* 0x000fe20000041820 */
[----:B------:R-:W3:Y:S05]  /*5a20*/  LDSM.16.M88.4 R132, [R192+0x8900] ;  /* 0x00890000c084783b */ /* 0x000eea0000000200 */
[----:B------:R-:W4:Y:S02]  /*5a30*/  LDSM.16.M88.4 R148, [R192+0x9100] ;  /* 0x00910000c094783b */ /* 0x000f240000000200 */
[C---:B-----5:R-:W-:Y:S08]  /*5a40*/  HMMA.16816.F32.BF16 R4, R136.reuse, R152, R4 ;  /* 0x000000988804723c */ /* 0x060ff00000041804 */
        /* <DEDUP_REMOVED lines=10> */
[----:B------:R-:W2:Y:S05]  /*5af0*/  LDSM.16.M88.4 R136, [R192+0x9900] ;  /* 0x00990000c088783b */ /* 0x000eaa0000000200 */
[----:B------:R-:W-:Y:S02]  /*5b00*/  LDSM.16.M88.4 R164, [R184+0x3800] ;  /* 0x00380000b8a4783b */ /* 0x000fe40000000200 */
[C---:B-1----:R-:W-:Y:S08]  /*5b10*/  HMMA.16816.F32.BF16 R4, R140.reuse, R144, R4 ;  /* 0x000000908c04723c */ /* 0x042ff00000041804 */
[C---:B------:R-:W-:Y:S01]  /*5b20*/  HMMA.16816.F32.BF16 R8, R140.reuse, R146, R8 ;  /* 0x000000928c08723c */ /* 0x040fe20000041808 */
[----:B------:R-:W1:Y:S07]  /*5b30*/  LDSM.16.M88.4 R144, [R184+0x3000] ;  /* 0x00300000b890783b */ /* 0x000e6e0000000200 */
[C---:B---3--:R-:W-:Y:S08]  /*5b40*/  HMMA.16816.F32.BF16 R12, R140.reuse, R132, R12 ;  /* 0x000000848c0c723c */ /* 0x048ff0000004180c */
[C---:B------:R-:W-:Y:S01]  /*5b50*/  HMMA.16816.F32.BF16 R16, R140.reuse, R134, R16 ;  /* 0x000000868c10723c */ /* 0x040fe20000041810 */
[----:B------:R-:W3:Y:S07]  /*5b60*/  LDSM.16.M88.4 R132, [R197+0xa900] ;  /* 0x00a90000c584783b */ /* 0x000eee0000000200 */
[C---:B----4-:R-:W-:Y:S08]  /*5b70*/  HMMA.16816.F32.BF16 R20, R140.reuse, R148, R20 ;  /* 0x000000948c14723c */ /* 0x050ff00000041814 */
[C---:B------:R-:W-:Y:S01]  /*5b80*/  HMMA.16816.F32.BF16 R24, R140.reuse, R150, R24 ;  /* 0x000000968c18723c */ /* 0x040fe20000041818 */
[----:B------:R-:W-:Y:S07]  /*5b90*/  LDSM.16.M88.4 R148, [R194+0x14100] ;  /* 0x01410000c294783b */ /* 0x000fee0000000200 */
[C---:B--2---:R-:W-:Y:S08]  /*5ba0*/  HMMA.16816.F32.BF16 R28, R140.reuse, R136, R28 ;  /* 0x000000888c1c723c */ /* 0x044ff0000004181c */
[----:B------:R-:W-:Y:S01]  /*5bb0*/  HMMA.16816.F32.BF16 R32, R140, R138, R32 ;  /* 0x0000008a8c20723c */ /* 0x000fe20000041820 */
[----:B------:R-:W2:Y:S05]  /*5bc0*/  LDSM.16.M88.4 R136, [R197+0xb100] ;  /* 0x00b10000c588783b */ /* 0x000eaa0000000200 */
[----:B------:R-:W4:Y:S02]  /*5bd0*/  LDSM.16.M88.4 R140, [R197+0xb900] ;  /* 0x00b90000c58c783b */ /* 0x000f240000000200 */
[C---:B------:R-:W-:Y:S08]  /*5be0*/  HMMA.16816.F32.BF16 R4, R152.reuse, R156, R4 ;  /* 0x0000009c9804723c */ /* 0x040ff00000041804 */
[C---:B------:R-:W-:Y:S01]  /*5bf0*/  HMMA.16816.F32.BF16 R8, R152.reuse, R158, R8 ;  /* 0x0000009e9808723c */ /* 0x040fe20000041808 */
[----:B------:R-:W5:Y:S07]  /*5c00*/  LDSM.16.M88.4 R156, [R179] ;  /* 0x00000000b39c783b */ /* 0x000f6e0000000200 */
[C---:B------:R-:W-:Y:S08]  /*5c10*/  HMMA.16816.F32.BF16 R12, R152.reuse, R160, R12 ;  /* 0x000000a0980c723c */ /* 0x040ff0000004180c */
[C---:B------:R-:W-:Y:S01]  /*5c20*/  HMMA.16816.F32.BF16 R16, R152.reuse, R162, R16 ;  /* 0x000000a29810723c */ /* 0x040fe20000041810 */
[----:B------:R-:W-:Y:S07]  /*5c30*/  LDSM.16.M88.4 R160, [R192+0xb100] ;  /* 0x00b10000c0a0783b */ /* 0x000fee0000000200 */
[C---:B-1----:R-:W-:Y:S08]  /*5c40*/  HMMA.16816.F32.BF16 R20, R152.reuse, R144, R20 ;  /* 0x000000909814723c */ /* 0x042ff00000041814 */
[C---:B------:R-:W-:Y:S01]  /*5c50*/  HMMA.16816.F32.BF16 R24, R152.reuse, R146, R24 ;  /* 0x000000929818723c */ /* 0x040fe20000041818 */
[----:B------:R-:W1:Y:S07]  /*5c60*/  LDSM.16.M88.4 R144, [R178] ;  /* 0x00000000b290783b */ /* 0x000e6e0000000200 */
[C---:B------:R-:W-:Y:S08]  /*5c70*/  HMMA.16816.F32.BF16 R28, R152.reuse, R164, R28 ;  /* 0x000000a4981c723c */ /* 0x040ff0000004181c */
[----:B------:R-:W-:Y:S01]  /*5c80*/  HMMA.16816.F32.BF16 R32, R152, R166, R32 ;  /* 0x000000a69820723c */ /* 0x000fe20000041820 */
[----:B------:R-:W1:Y:S05]  /*5c90*/  LDSM.16.M88.4 R152, [R177] ;  /* 0x00000000b198783b */ /* 0x000e6a0000000200 */
[----:B------:R-:W-:Y:S02]  /*5ca0*/  LDSM.16.M88.4 R164, [R184+0x4000] ;  /* 0x00400000b8a4783b */ /* 0x000fe40000000200 */
[C---:B------:R-:W-:Y:S08]  /*5cb0*/  HMMA.16816.F32.BF16 R4, R168.reuse, R172, R4 ;  /* 0x000000aca804723c */ /* 0x040ff00000041804 */
[C---:B------:R-:W-:Y:S08]  /*5cc0*/  HMMA.16816.F32.BF16 R8, R168.reuse, R174, R8 ;  /* 0x000000aea808723c */ /* 0x040ff00000041808 */
[C---:B---3--:R-:W-:Y:S08]  /*5cd0*/  HMMA.16816.F32.BF16 R12, R168.reuse, R132, R12 ;  /* 0x00000084a80c723c */ /* 0x048ff0000004180c */
[C---:B------:R-:W-:Y:S01]  /*5ce0*/  HMMA.16816.F32.BF16 R16, R168.reuse, R134, R16 ;  /* 0x00000086a810723c */ /* 0x040fe20000041810 */
[----:B------:R-:W3:Y:S07]  /*5cf0*/  LDSM.16.M88.4 R132, [R176] ;  /* 0x00000000b084783b */ /* 0x000eee0000000200 */
[C---:B--2---:R-:W-:Y:S08]  /*5d00*/  HMMA.16816.F32.BF16 R20, R168.reuse, R136, R20 ;  /* 0x00000088a814723c */ /* 0x044ff00000041814 */
[C---:B------:R-:W-:Y:S01]  /*5d10*/  HMMA.16816.F32.BF16 R24, R168.reuse, R138, R24 ;  /* 0x0000008aa818723c */ /* 0x040fe20000041818 */
[----:B------:R-:W-:Y:S07]  /*5d20*/  LDSM.16.M88.4 R136, [R193+0x14100] ;  /* 0x01410000c188783b */ /* 0x000fee0000000200 */
[C---:B----4-:R-:W-:Y:S08]  /*5d30*/  HMMA.16816.F32.BF16 R28, R168.reuse, R140, R28 ;  /* 0x0000008ca81c723c */ /* 0x050ff0000004181c */
[----:B------:R-:W-:Y:S01]  /*5d40*/  HMMA.16816.F32.BF16 R32, R168, R142, R32 ;  /* 0x0000008ea820723c */ /* 0x000fe20000041820 */
[----:B------:R-:W2:Y:S07]  /*5d50*/  LDSM.16.M88.4 R140, [R192+0xa100] ;  /* 0x00a10000c08c783b */ /* 0x000eae0000000200 */
[C---:B-----5:R-:W-:Y:S08]  /*5d60*/  HMMA.16816.F32.BF16 R4, R148.reuse, R156, R4 ;  /* 0x0000009c9404723c */ /* 0x060ff00000041804 */
[C---:B------:R-:W-:Y:S01]  /*5d70*/  HMMA.16816.F32.BF16 R8, R148.reuse, R158, R8 ;  /* 0x0000009e9408723c */ /* 0x040fe20000041808 */
[----:B------:R-:W4:Y:S07]  /*5d80*/  LDSM.16.M88.4 R156, [R192+0xa900] ;  /* 0x00a90000c09c783b */ /* 0x000f2e0000000200 */
[C---:B-1----:R-:W-:Y:S08]  /*5d90*/  HMMA.16816.F32.BF16 R12, R148.reuse, R144, R12 ;  /* 0x00000090940c723c */ /* 0x042ff0000004180c */
[C---:B------:R-:W-:Y:S01]  /*5da0*/  HMMA.16816.F32.BF16 R16, R148.reuse, R146, R16 ;  /* 0x000000929410723c */ /* 0x040fe20000041810 */
[----:B------:R-:W1:Y:S07]  /*5db0*/  LDSM.16.M88.4 R144, [R192+0xb900] ;  /* 0x00b90000c090783b */ /* 0x000e6e0000000200 */
[C---:B------:R-:W-:Y:S08]  /*5dc0*/  HMMA.16816.F32.BF16 R20, R148.reuse, R152, R20 ;  /* 0x000000989414723c */ /* 0x040ff00000041814 */
[C---:B------:R-:W-:Y:S01]  /*5dd0*/  HMMA.16816.F32.BF16 R24, R148.reuse, R154, R24 ;  /* 0x0000009a9418723c */ /* 0x040fe20000041818 */
[----:B------:R-:W5:Y:S07]  /*5de0*/  LDSM.16.M88.4 R152, [R191+0x14100] ;  /* 0x01410000bf98783b */ /* 0x000f6e0000000200 */
[C---:B---3--:R-:W-:Y:S08]  /*5df0*/  HMMA.16816.F32.BF16 R28, R148.reuse, R132, R28 ;  /* 0x00000084941c723c */ /* 0x048ff0000004181c */
[----:B------:R-:W-:Y:S01]  /*5e00*/  HMMA.16816.F32.BF16 R32, R148, R134, R32 ;  /* 0x000000869420723c */ /* 0x000fe20000041820 */
[----:B------:R-:W3:Y:S07]  /*5e10*/  LDSM.16.M88.4 R132, [R184+0x4800] ;  /* 0x00480000b884783b */ /* 0x000eee0000000200 */
[C---:B--2---:R-:W-:Y:S08]  /*5e20*/  HMMA.16816.F32.BF16 R4, R136.reuse, R140, R4 ;  /* 0x0000008c8804723c */ /* 0x044ff00000041804 */
[C---:B------:R-:W-:Y:S08]  /*5e30*/  HMMA.16816.F32.BF16 R8, R136.reuse, R142, R8 ;  /* 0x0000008e8808723c */ /* 0x040ff00000041808 */
[C---:B----4-:R-:W-:Y:S08]  /*5e40*/  HMMA.16816.F32.BF16 R12, R136.reuse, R156, R12 ;  /* 0x0000009c880c723c */ /* 0x050ff0000004180c */
[C---:B------:R-:W-:Y:S08]  /*5e50*/  HMMA.16816.F32.BF16 R16, R136.reuse, R158, R16 ;  /* 0x0000009e8810723c */ /* 0x040ff00000041810 */
[C---:B------:R-:W-:Y:S08]  /*5e60*/  HMMA.16816.F32.BF16 R20, R136.reuse, R160, R20 ;  /* 0x000000a08814723c */ /* 0x040ff00000041814 */
[C---:B------:R-:W-:Y:S08]  /*5e70*/  HMMA.16816.F32.BF16 R24, R136.reuse, R162, R24 ;  /* 0x000000a28818723c */ /* 0x040ff00000041818 */
[C---:B-1----:R-:W-:Y:S08]  /*5e80*/  HMMA.16816.F32.BF16 R28, R136.reuse, R144, R28 ;  /* 0x00000090881c723c */ /* 0x042ff0000004181c */
[----:B------:R-:W-:Y:S01]  /*5e90*/  HMMA.16816.F32.BF16 R32, R136, R146, R32 ;  /* 0x000000928820723c */ /* 0x000fe20000041820 */
[----:B------:R-:W1:Y:S07]  /*5ea0*/  LDSM.16.M88.4 R136, [R184+0x5000] ;  /* 0x00500000b888783b */ /* 0x000e6e0000000200 */
[C---:B-----5:R-:W-:Y:S08]  /*5eb0*/  HMMA.16816.F32.BF16 R4, R152.reuse, R164, R4 ;  /* 0x000000a49804723c */ /* 0x060ff00000041804 */
[C---:B------:R-:W-:Y:S08]  /*5ec0*/  HMMA.16816.F32.BF16 R8, R152.reuse, R166, R8 ;  /* 0x000000a69808723c */ /* 0x040ff00000041808 */
[C---:B---3--:R-:W-:Y:S08]  /*5ed0*/  HMMA.16816.F32.BF16 R12, R152.reuse, R132, R12 ;  /* 0x00000084980c723c */ /* 0x048ff0000004180c */
[C---:B------:R-:W-:Y:S01]  /*5ee0*/  HMMA.16816.F32.BF16 R16, R152.reuse, R134, R16 ;  /* 0x000000869810723c */ /* 0x040fe20000041810 */
[----:B------:R-:W2:Y:S01]  /*5ef0*/  LDSM.16.M88.4 R132, [R184+0x5800] ;  /* 0x00580000b884783b */ /* 0x000ea20000000200 */
[----:B------:R-:W-:Y:S04]  /*5f00*/  DEPBAR.LE SB0, 0x0 ;  /* 0x000080000000791a */ /* 0x000fe80000000000 */
[----:B------:R-:W-:Y:S02]  /*5f10*/  BAR.SYNC.DEFER_BLOCKING 0x0 ;  /* 0x0000000000007b1d */ /* 0x000fe40000010000 */
[C---:B-1----:R-:W-:Y:S08]  /*5f20*/  HMMA.16816.F32.BF16 R20, R152.reuse, R136, R20 ;  /* 0x000000889814723c */ /* 0x042ff00000041814 */
[C---:B------:R-:W-:Y:S01]  /*5f30*/  HMMA.16816.F32.BF16 R24, R152.reuse, R138, R24 ;  /* 0x0000008a9818723c */ /* 0x040fe20000041818 */
[----:B------:R-:W-:Y:S01]  /*5f40*/  @!PT LDS RZ, [RZ] ;  /* 0x00000000fffff984 */ /* 0x000fe20000000800 */
[----:B------:R-:W-:Y:S01]  /*5f50*/  @!PT LDS RZ, [RZ] ;  /* 0x00000000fffff984 */ /* 0x000fe20000000800 */
[----:B------:R-:W-:Y:S01]  /*5f60*/  @!PT LDS RZ, [RZ] ;  /* 0x00000000fffff984 */ /* 0x000fe20000000800 */
[----:B------:R1:W-:Y:S05]  /*5f70*/  @P0 LDGSTS.E.BYPASS.LTC128B.128 [R199+0x6100], [R222.64], !P3 ;  /* 0x06100000dec70fae */ /* 0x0003ea000d901d50 */
[----:B------:R3:W-:Y:S05]  /*5f80*/  @P0 LDGSTS.E.BYPASS.LTC128B.128 [R199+0x8100], [R226.64], !P2 ;  /* 0x08100000e2c70fae */ /* 0x0007ea000d101d50 */
[----:B------:R4:W-:Y:S01]  /*5f90*/  @P0 LDGSTS.E.BYPASS.LTC128B.128 [R199+0xa100], [R224.64], !P1 ;  /* 0x0a100000e0c70fae */ /* 0x0009e2000c901d50 */
[C---:B--2---:R-:W-:Y:S04]  /*5fa0*/  HMMA.16816.F32.BF16 R28, R152.reuse, R132, R28 ;  /* 0x00000084981c723c */ /* 0x044fe8000004181c */
[----:B------:R3:W-:Y:S04]  /*5fb0*/  @P0 LDGSTS.E.BYPASS.LTC128B.128 [R199+0x7100], [R236.64], !P3 ;  /* 0x07100000ecc70fae */ /* 0x0007e8000d901d50 */
[----:B------:R-:W-:Y:S01]  /*5fc0*/  HMMA.16816.F32.BF16 R32, R152, R134, R32 ;  /* 0x000000869820723c */ /* 0x000fe20000041820 */
[----:B------:R3:W-:Y:S05]  /*5fd0*/  @P0 LDGSTS.E.BYPASS.LTC128B.128 [R199+0x9100], [R230.64], !P2 ;  /* 0x09100000e6c70fae */ /* 0x0007ea000d101d50 */
[----:B------:R3:W-:Y:S01]  /*5fe0*/  @P0 LDGSTS.E.BYPASS.LTC128B.128 [R199+0xb100], [R228.64], !P1 ;  /* 0x0b100000e4c70fae */ /* 0x0007e2000c901d50 */
[----:B------:R-:W-:Y:S02]  /*5ff0*/  PLOP3.LUT P0, PT, PT, PT, UP1, 0x40, 0x0 ;  /* 0x000000000000781c */ /* 0x000fe40003f0e818 */
[----:B-1----:R-:W-:Y:S02]  /*6000*/  IADD3 R222, -R205, 0x1, -R232 ;  /* 0x00000001cdde7810 */ /* 0x002fe40007ffe9e8 */
[----:B------:R-:W0:Y:S02]  /*6010*/  LDGDEPBAR ;  /* 0x00000000000079af */ /* 0x000e240000000000 */
[----:B------:R-:W-:Y:S04]  /*6020*/  IADD3 R222, R222, c[0x0][0x1d0], RZ ;  /* 0x00007400dede7a10 */ /* 0x000fe80007ffe0ff */
[----:B------:R-:W-:Y:S04]  /*6030*/  IADD3 R222, R222, -c[0x0][0x168], RZ ;  /* 0x80005a00dede7a10 */ /* 0x000fe80007ffe0ff */
[C---:B----4-:R-:W-:Y:S02]  /*6040*/  IADD3 R224, R222.reuse, c[0x0][0x328], RZ ;  /* 0x0000ca00dee07a10 */ /* 0x050fe40007ffe0ff */
[----:B------:R-:W-:Y:S03]  /*6050*/  IADD3 R222, R222, UR14, RZ ;  /* 0x0000000edede7c10 */ /* 0x000fe6000fffe0ff */
[--C-:B------:R-:W-:Y:S02]  /*6060*/  IMAD.IADD R225, R224, 0x1, R221.reuse ;  /* 0x00000001e0e17824 */ /* 0x100fe400078e02dd */
[----:B------:R-:W-:Y:S01]  /*6070*/  IMAD.IADD R223, R222, 0x1, R221 ;  /* 0x00000001dedf7824 */ /* 0x000fe200078e02dd */
[----:B------:R-:W-:-:S05]  /*6080*/  @P0 BRA `(.L_x_363) ;  /* 0x000001a000000947 */ /* 0x000fca0003800000 */
[----:B------:R-:W-:Y:S01]  /*6090*/  IADD3 R133, R221, c[0x0][0x1d0], RZ ;  /* 0x00007400dd857a10 */ /* 0x000fe20007ffe0ff */
[----:B------:R-:W-:Y:S03]  /*60a0*/  BSSY B0, `(.L_x_364) ;  /* 0x0000012000007945 */ /* 0x000fe60003800000 */
[----:B------:R-:W-:Y:S04]  /*60b0*/  IADD3 R133, R133, -c[0x0][0x168], RZ ;  /* 0x80005a0085857a10 */ /* 0x000fe80007ffe0ff */
[----:B------:R-:W-:Y:S11]  /*60c0*/  ISETP.GT.AND P0, PT, R133, -0x1, PT ;  /* 0xffffffff8500780c */ /* 0x000ff60003f04270 */
[----:B------:R-:W-:Y:S02]  /*60d0*/  @!UPT UIADD3 URZ, URZ, URZ, URZ ;  /* 0x0000003f3f3ff290 */ /* 0x000fe4000fffe03f */
[----:B------:R-:W-:-:S05]  /*60e0*/  @P0 BRA `(.L_x_365) ;  /* 0x0000008000000947 */ /* 0x000fca0003800000 */
[----:B------:R-:W-:Y:S01]  /*60f0*/  LOP3.LUT R133, RZ, R133, RZ, 0x33, !PT ;  /* 0x00000085ff857212 */ /* 0x000fe200078e33ff */
[----:B------:R-:W-:Y:S05]  /*6100*/  IMAD.MOV.U32 R132, RZ, RZ, c[0x0][0x32c] ;  /* 0x0000cb00ff847624 */ /* 0x000fea00078e00ff */
[----:B------:R-:W-:Y:S11]  /*6110*/  ISETP.NE.AND P0, PT, R132, 0x1, PT ;  /* 0x000000018400780c */ /* 0x000ff60003f05270 */
[----:B------:R-:W-:Y:S02]  /*6120*/  @!UPT UIADD3 URZ, URZ, URZ, URZ ;  /* 0x0000003f3f3ff290 */ /* 0x000fe4000fffe03f */
[----:B------:R-:W-:Y:S05]  /*6130*/  @P0 IMAD.HI.U32 R132, R133, c[0x0][0x330], RZ ;  /* 0x0000cc0085840a27 */ /* 0x000fea00078e00ff */
[----:B------:R-:W-:Y:S04]  /*6140*/  @P0 SHF.R.U32.HI R133, RZ, c[0x0][0x334], R132 ;  /* 0x0000cd00ff850a19 */ /* 0x000fe80000011684 */
[----:B------:R-:W-:Y:S01]  /*6150*/  LOP3.LUT R133, RZ, R133, RZ, 0x33, !PT ;  /* 0x00000085ff857212 */ /* 0x000fe200078e33ff */
[----:B------:R-:W-:-:S05]  /*6160*/  BRA `(.L_x_366) ;  /* 0x0000005000007947 */ /* 0x000fca0003800000 */
.L_x_365:
[----:B------:R-:W-:Y:S04]  /*6170*/  MOV R132, c[0x0][0x32c] ;  /* 0x0000cb0000847a02 */ /* 0x000fe80000000f00 */
[----:B------:R-:W-:Y:S11]  /*6180*/  ISETP.NE.AND P0, PT, R132, 0x1, PT ;  /* 0x000000018400780c */ /* 0x000ff60003f05270 */
[----:B------:R-:W-:Y:S02]  /*6190*/  @!UPT UIADD3 URZ, URZ, URZ, URZ ;  /* 0x0000003f3f3ff290 */ /* 0x000fe4000fffe03f */
[----:B------:R-:W-:Y:S05]  /*61a0*/  @P0 IMAD.HI.U32 R132, R133, c[0x0][0x330], RZ ;  /* 0x0000cc0085840a27 */ /* 0x000fea00078e00ff */
[----:B------:R-:W-:Y:S02]  /*61b0*/  @P0 SHF.R.U32.HI R133, RZ, c[0x0][0x334], R132 ;  /* 0x0000cd00ff850a19 */ /* 0x000fe40000011684 */
.L_x_366:
[----:B------:R-:W-:Y:S05]  /*61c0*/  BSYNC B0 ;  /* 0x0000000000007941 */ /* 0x000fea0003800000 */
.L_x_364:
[----:B------:R-:W-:Y:S04]  /*61d0*/  IMAD.MOV.U32 R132, RZ, RZ, c[0x0][0x32c] ;  /* 0x0000cb00ff847624 */ /* 0x000fe800078e00ff */
[----:B------:R-:W-:Y:S04]  /*61e0*/  IMAD R132, R133, R132, -UR19 ;  /* 0x8000001385847e24 */ /* 0x000fe8000f8e0284 */
[----:B------:R-:W-:Y:S05]  /*61f0*/  IMAD.IADD R134, R132, 0x1, -R205 ;  /* 0x0000000184867824 */ /* 0x000fea00078e0acd */
[----:B------:R-:W-:Y:S02]  /*6200*/  IADD3 R132, R134, c[0x0][0x32c], RZ ;  /* 0x0000cb0086847a10 */ /* 0x000fe40007ffe0ff */
[----:B------:R-:W-:Y:S02]  /*6210*/  IMNMX R223, R223, R134, !PT ;  /* 0x00000086dfdf7217 */ /* 0x000fe40007800200 */
[----:B------:R-:W-:Y:S02]  /*6220*/  IMNMX R225, R225, R132, PT ;  /* 0x00000084e1e17217 */ /* 0x000fe40003800200 */
.L_x_363:
[----:B------:R-:W-:Y:S06]  /*6230*/  UISETP.GT.AND UP0, UPT, UR13, -0x1, UPT ;  /* 0xffffffff0d00788c */ /* 0x000fec000bf04270 */
[----:B------:R-:W-:Y:S04]  /*6240*/  PLOP3.LUT P0, PT, PT, PT, UP0, 0x80, 0x0 ;  /* 0x000000000000781c */ /* 0x000fe80003f0f008 */
[C---:B------:R-:W-:Y:S02]  /*6250*/  ISETP.GT.AND P4, PT, R223.reuse, 0x1, P0 ;  /* 0x00000001df00780c */ /* 0x040fe40000784270 */
[----:B------:R-:W-:Y:S02]  /*6260*/  ISETP.GT.AND P5, PT, R223, RZ, P0 ;  /* 0x000000ffdf00720c */ /* 0x000fe400007a4270 */
[C---:B------:R-:W-:Y:S02]  /*6270*/  ISETP.LT.OR P4, PT, R225.reuse, 0x2, P4 ;  /* 0x00000002e100780c */ /* 0x040fe40002781670 */
[----:B------:R-:W-:Y:S02]  /*6280*/  ISETP.LT.OR P5, PT, R225, 0x1, P5 ;  /* 0x00000001e100780c */ /* 0x000fe40002fa1670 */
[----:B------:R-:W-:Y:S02]  /*6290*/  FSEL R136, R5, -INF , !P4 ;  /* 0xff80000005887808 */ /* 0x000fe40006000000 */
[C---:B------:R-:W-:Y:S01]  /*62a0*/  ISETP.GT.AND P4, PT, R223.reuse, 0x10, P0 ;  /* 0x00000010df00780c */ /* 0x040fe20000784270 */
[----:B------:R-:W1:Y:S01]  /*62b0*/  SHFL.IDX PT, R5, R0, 0x1, 0x1c1f ;  /* 0x003c1f0000057f89 */ /* 0x000e6200000e0000 */
[----:B------:R-:W-:Y:S02]  /*62c0*/  ISETP.GT.AND P6, PT, R223, 0x8, P0 ;  /* 0x00000008df00780c */ /* 0x000fe400007c4270 */
[----:B------:R-:W-:Y:S02]  /*62d0*/  ISETP.LT.OR P4, PT, R225, 0x11, P4 ;  /* 0x00000011e100780c */ /* 0x000fe40002781670 */
[----:B------:R-:W-:Y:S02]  /*62e0*/  FSEL R138, R4, -INF , !P5 ;  /* 0xff800000048a7808 */ /* 0x000fe40006800000 */
[C---:B------:R-:W-:Y:S02]  /*62f0*/  ISETP.GT.AND P5, PT, R223.reuse, 0x9, P0 ;  /* 0x00000009df00780c */ /* 0x040fe400007a4270 */
[----:B------:R-:W-:Y:S02]  /*6300*/  FSEL R166, R12, -INF , !P4 ;  /* 0xff8000000ca67808 */ /* 0x000fe40006000000 */
[----:B------:R-:W-:Y:S02]  /*6310*/  ISETP.GT.AND P4, PT, R223, 0x19, P0 ;  /* 0x00000019df00780c */ /* 0x000fe40000784270 */
[C---:B------:R-:W-:Y:S02]  /*6320*/  ISETP.LT.OR P6, PT, R225.reuse, 0x9, P6 ;  /* 0x00000009e100780c */ /* 0x040fe400037c1670 */
[C---:B------:R-:W-:Y:S02]  /*6330*/  ISETP.LT.OR P5, PT, R225.reuse, 0xa, P5 ;  /* 0x0000000ae100780c */ /* 0x040fe40002fa1670 */
[----:B------:R-:W-:Y:S02]  /*6340*/  ISETP.LT.OR P4, PT, R225, 0x1a, P4 ;  /* 0x0000001ae100780c */ /* 0x000fe40002781670 */
[----:B------:R-:W-:Y:S02]  /*6350*/  FSEL R134, R8, -INF , !P6 ;  /* 0xff80000008867808 */ /* 0x000fe40007000000 */
[----:B------:R-:W-:Y:S02]  /*6360*/  ISETP.GT.AND P6, PT, R223, 0x11, P0 ;  /* 0x00000011df00780c */ /* 0x000fe400007c4270 */
[----:B------:R-:W-:Y:S01]  /*6370*/  FSEL R8, R9, -INF , !P5 ;  /* 0xff80000009087808 */ /* 0x000fe20006800000 */
[--C-:B-1----:R-:W-:Y:S01]  /*6380*/  IMAD.IADD R224, R224, 0x1, R5.reuse ;  /* 0x00000001e0e07824 */ /* 0x102fe200078e0205 */
[----:B------:R-:W-:Y:S01]  /*6390*/  ISETP.GT.AND P5, PT, R223, 0x18, P0 ;  /* 0x00000018df00780c */ /* 0x000fe200007a4270 */
[----:B------:R-:W-:Y:S01]  /*63a0*/  IMAD.IADD R222, R222, 0x1, R5 ;  /* 0x00000001dede7824 */ /* 0x000fe200078e0205 */
[----:B------:R-:W-:Y:S02]  /*63b0*/  FSEL R140, R17, -INF , !P4 ;  /* 0xff800000118c7808 */ /* 0x000fe40006000000 */
[----:B------:R-:W-:Y:S02]  /*63c0*/  ISETP.GT.AND P4, PT, R223, 0x28, P0 ;  /* 0x00000028df00780c */ /* 0x000fe40000784270 */
[C---:B------:R-:W-:Y:S02]  /*63d0*/  ISETP.LT.OR P6, PT, R225.reuse, 0x12, P6 ;  /* 0x00000012e100780c */ /* 0x040fe400037c1670 */
[C---:B------:R-:W-:Y:S02]  /*63e0*/  ISETP.LT.OR P5, PT, R225.reuse, 0x19, P5 ;  /* 0x00000019e100780c */ /* 0x040fe40002fa1670 */
[----:B------:R-:W-:Y:S02]  /*63f0*/  ISETP.LT.OR P4, PT, R225, 0x29, P4 ;  /* 0x00000029e100780c */ /* 0x000fe40002781670 */
[----:B------:R-:W-:Y:S02]  /*6400*/  FSEL R168, R13, -INF , !P6 ;  /* 0xff8000000da87808 */ /* 0x000fe40007000000 */
[C---:B------:R-:W-:Y:S02]  /*6410*/  ISETP.GT.AND P6, PT, R223.reuse, 0x20, P0 ;  /* 0x00000020df00780c */ /* 0x040fe400007c4270 */
        /* <DEDUP_REMOVED lines=9> */
[----:B------:R-:W-:Y:S02]  /*64b0*/  FSEL R156, R21, -INF , !P5 ;  /* 0xff800000159c7808 */ /* 0x000fe40006800000 */
[----:B------:R-:W-:Y:S02]  /*64c0*/  ISETP.GT.AND P5, PT, R223, 0x30, P0 ;  /* 0x00000030df00780c */ /* 0x000fe400007a4270 */
[----:B------:R-:W-:Y:S02]  /*64d0*/  FSEL R150, R29, -INF , !P4 ;  /* 0xff8000001d967808 */ /* 0x000fe40006000000 */
[----:B------:R-:W-:Y:S02]  /*64e0*/  PLOP3.LUT P4, PT, PT, PT, UP1, 0x40, 0x0 ;  /* 0x000000000000781c */ /* 0x000fe40003f8e818 */
[C---:B------:R-:W-:Y:S02]  /*64f0*/  ISETP.LT.OR P6, PT, R225.reuse, 0x2a, P6 ;  /* 0x0000002ae100780c */ /* 0x040fe400037c1670 */
[----:B------:R-:W-:Y:S02]  /*6500*/  ISETP.LT.OR P5, PT, R225, 0x31, P5 ;  /* 0x00000031e100780c */ /* 0x000fe40002fa1670 */
[----:B------:R-:W-:Y:S02]  /*6510*/  FSEL R152, R25, -INF , !P6 ;  /* 0xff80000019987808 */ /* 0x000fe40007000000 */
[C---:B------:R-:W-:Y:S02]  /*6520*/  ISETP.GT.AND P6, PT, R223.reuse, 0x38, P0 ;  /* 0x00000038df00780c */ /* 0x040fe400007c4270 */
[----:B------:R-:W-:Y:S02]  /*6530*/  FSEL R151, R28, -INF , !P5 ;  /* 0xff8000001c977808 */ /* 0x000fe40006800000 */
[----:B------:R-:W-:Y:S02]  /*6540*/  ISETP.GT.AND P5, PT, R223, 0x39, P0 ;  /* 0x00000039df00780c */ /* 0x000fe400007a4270 */
[C---:B------:R-:W-:Y:S02]  /*6550*/  ISETP.LT.OR P6, PT, R225.reuse, 0x39, P6 ;  /* 0x00000039e100780c */ /* 0x040fe400037c1670 */
[----:B------:R-:W-:Y:S02]  /*6560*/  ISETP.LT.OR P5, PT, R225, 0x3a, P5 ;  /* 0x0000003ae100780c */ /* 0x000fe40002fa1670 */
[----:B------:R-:W-:Y:S02]  /*6570*/  FSEL R148, R32, -INF , !P6 ;  /* 0xff80000020947808 */ /* 0x000fe40007000000 */
[----:B------:R-:W-:Y:S01]  /*6580*/  FSEL R146, R33, -INF , !P5 ;  /* 0xff80000021927808 */ /* 0x000fe20006800000 */
        /* <DEDUP_REMOVED lines=15> */
.L_x_369:
[----:B------:R-:W-:Y:S04]  /*6680*/  MOV R0, c[0x0][0x32c] ;  /* 0x0000cb0000007a02 */ /* 0x000fe80000000f00 */
[----:B------:R-:W-:Y:S11]  /*6690*/  ISETP.NE.AND P4, PT, R0, 0x1, PT ;  /* 0x000000010000780c */ /* 0x000ff60003f85270 */
[----:B------:R-:W-:Y:S02]  /*66a0*/  @!UPT UIADD3 URZ, URZ, URZ, URZ ;  /* 0x0000003f3f3ff290 */ /* 0x000fe4000fffe03f */
[----:B------:R-:W-:Y:S05]  /*66b0*/  @P4 IMAD.HI.U32 R0, R5, c[0x0][0x330], RZ ;  /* 0x0000cc0005004a27 */ /* 0x000fea00078e00ff */
[----:B------:R-:W-:Y:S02]  /*66c0*/  @P4 SHF.R.U32.HI R5, RZ, c[0x0][0x334], R0 ;  /* 0x0000cd00ff054a19 */ /* 0x000fe40000011600 */
.L_x_370:
[----:B------:R-:W-:Y:S05]  /*66d0*/  BSYNC B0 ;  /* 0x0000000000007941 */ /* 0x000fea0003800000 */
.L_x_368:
[----:B------:R-:W-:Y:S04]  /*66e0*/  IMAD.MOV.U32 R0, RZ, RZ, c[0x0][0x32c] ;  /* 0x0000cb00ff007624 */ /* 0x000fe800078e00ff */
[----:B------:R-:W-:Y:S04]  /*66f0*/  IMAD R0, R5, R0, -UR19 ;  /* 0x8000001305007e24 */ /* 0x000fe8000f8e0200 */
[----:B------:R-:W-:Y:S05]  /*6700*/  IMAD.IADD R9, R0, 0x1, -R205 ;  /* 0x0000000100097824 */ /* 0x000fea00078e0acd */
[----:B------:R-:W-:Y:S02]  /*6710*/  IADD3 R5, R9, c[0x0][0x32c], RZ ;  /* 0x0000cb0009057a10 */ /* 0x000fe40007ffe0ff */
[----:B------:R-:W-:Y:S02]  /*6720*/  IMNMX R222, R222, R9, !PT ;  /* 0x00000009dede7217 */ /* 0x000fe40007800200 */
[----:B------:R-:W-:Y:S02]  /*6730*/  IMNMX R224, R224, R5, PT ;  /* 0x00000005e0e07217 */ /* 0x000fe40003800200 */
.L_x_367:
[----:B------:R-:W-:Y:S01]  /*6740*/  FMNMX.FTZ R5, R138, R3, !PT ;  /* 0x000000038a057209 */ /* 0x000fe20007810000 */
[----:B------:R-:W-:Y:S01]  /*6750*/  UISETP.GT.AND UP0, UPT, UR13, UR18, UPT ;  /* 0x000000120d00728c */ /* 0x000fe2000bf04270 */
[----:B------:R-:W-:Y:S01]  /*6760*/  ISETP.GT.AND P6, PT, R222, RZ, P0 ;  /* 0x000000ffde00720c */ /* 0x000fe200007c4270 */
[----:B------:R-:W-:Y:S01]  /*6770*/  UIADD3 UR13, UR13, -0x1, URZ ;  /* 0xffffffff0d0d7890 */ /* 0x000fe2000fffe03f */
[----:B------:R-:W-:Y:S02]  /*6780*/  FMNMX.FTZ R5, R136, R5, !PT ;  /* 0x0000000588057209 */ /* 0x000fe40007810000 */
[----:B------:R-:W-:Y:S02]  /*6790*/  ISETP.GT.AND P5, PT, R222, 0x1, P0 ;  /* 0x00000001de00780c */ /* 0x000fe400007a4270 */
[----:B------:R-:W-:Y:S02]  /*67a0*/  FMNMX.FTZ R5, R134, R5, !PT ;  /* 0x0000000586057209 */ /* 0x000fe40007810000 */
[----:B------:R-:W-:Y:S02]  /*67b0*/  ISETP.LT.OR P6, PT, R224, 0x1, P6 ;  /* 0x00000001e000780c */ /* 0x000fe400037c1670 */
[----:B------:R-:W-:Y:S02]  /*67c0*/  FMNMX.FTZ R5, R8, R5, !PT ;  /* 0x0000000508057209 */ /* 0x000fe40007810000 */
[----:B------:R-:W-:Y:S02]  /*67d0*/  ISETP.LT.OR P5, PT, R224, 0x2, P5 ;  /* 0x00000002e000780c */ /* 0x000fe40002fa1670 */
[----:B------:R-:W-:Y:S02]  /*67e0*/  FMNMX.FTZ R5, R166, R5, !PT ;  /* 0x00000005a6057209 */ /* 0x000fe40007810000 */
[----:B------:R-:W-:Y:S02]  /*67f0*/  ISETP.GT.AND P4, PT, R222, 0x8, P0 ;  /* 0x00000008de00780c */ /* 0x000fe40000784270 */
[----:B------:R-:W-:Y:S02]  /*6800*/  FMNMX.FTZ R5, R168, R5, !PT ;  /* 0x00000005a8057209 */ /* 0x000fe40007810000 */
[----:B------:R-:W-:Y:S02]  /*6810*/  FSEL R17, R6, -INF , !P6 ;  /* 0xff80000006117808 */ /* 0x000fe40007000000 */
[----:B------:R-:W-:Y:S02]  /*6820*/  FMNMX.FTZ R5, R142, R5, !PT ;  /* 0x000000058e057209 */ /* 0x000fe40007810000 */
[----:B------:R-:W-:Y:S02]  /*6830*/  FSEL R13, R7, -INF , !P5 ;  /* 0xff800000070d7808 */ /* 0x000fe40006800000 */
[----:B------:R-:W-:Y:S02]  /*6840*/  FMNMX.FTZ R5, R140, R5, !PT ;  /* 0x000000058c057209 */ /* 0x000fe40007810000 */
[----:B------:R-:W-:Y:S02]  /*6850*/  ISETP.GT.AND P6, PT, R222, 0x9, P0 ;  /* 0x00000009de00780c */ /* 0x000fe400007c4270 */
[----:B------:R-:W-:Y:S02]  /*6860*/  FMNMX.FTZ R5, R158, R5, !PT ;  /* 0x000000059e057209 */ /* 0x000fe40007810000 */
[----:B------:R-:W-:Y:S02]  /*6870*/  ISETP.LT.OR P4, PT, R224, 0x9, P4 ;  /* 0x00000009e000780c */ /* 0x000fe40002781670 */
[----:B------:R-:W-:Y:S02]  /*6880*/  FMNMX.FTZ R5, R156, R5, !PT ;  /* 0x000000059c057209 */ /* 0x000fe40007810000 */
[----:B------:R-:W-:Y:S02]  /*6890*/  FMNMX.FTZ R0, R17, R2, !PT ;  /* 0x0000000211007209 */ /* 0x000fe40007810000 */
[----:B------:R-:W-:Y:S02]  /*68a0*/  FMNMX.FTZ R5, R154, R5, !PT ;  /* 0x000000059a057209 */ /* 0x000fe40007810000 */
[----:B------:R-:W-:Y:S02]  /*68b0*/  FMNMX.FTZ R0, R13, R0, !PT ;  /* 0x000000000d007209 */ /* 0x000fe40007810000 */
[----:B------:R-:W-:Y:S02]  /*68c0*/  ISETP.GT.AND P5, PT, R222, 0x10, P0 ;  /* 0x00000010de00780c */ /* 0x000fe400007a4270 */
[----:B------:R-:W-:Y:S02]  /*68d0*/  ISETP.LT.OR P6, PT, R224, 0xa, P6 ;  /* 0x0000000ae000780c */ /* 0x000fe400037c1670 */
[----:B------:R-:W-:Y:S02]  /*68e0*/  FSEL R9, R10, -INF , !P4 ;  /* 0xff8000000a097808 */ /* 0x000fe40006000000 */
[----:B------:R-:W-:Y:S02]  /*68f0*/  ISETP.GT.AND P4, PT, R222, 0x11, P0 ;  /* 0x00000011de00780c */ /* 0x000fe40000784270 */
[----:B------:R-:W-:Y:S02]  /*6900*/  FMNMX.FTZ R4, R152, R5, !PT ;  /* 0x0000000598047209 */ /* 0x000fe40007810000 */
[----:B------:R-:W-:Y:S02]  /*6910*/  FSEL R11, R11, -INF , !P6 ;  /* 0xff8000000b0b7808 */ /* 0x000fe40007000000 */
[C---:B------:R-:W-:Y:S02]  /*6920*/  ISETP.LT.OR P5, PT, R224.reuse, 0x11, P5 ;  /* 0x00000011e000780c */ /* 0x040fe40002fa1670 */
[----:B------:R-:W-:Y:S02]  /*6930*/  ISETP.LT.OR P4, PT, R224, 0x12, P4 ;  /* 0x00000012e000780c */ /* 0x000fe40002781670 */
[----:B------:R-:W-:Y:S02]  /*6940*/  FMNMX.FTZ R0, R9, R0, !PT ;  /* 0x0000000009007209 */ /* 0x000fe40007810000 */
[----:B------:R-:W-:Y:S02]  /*6950*/  FMNMX.FTZ R5, R151, R4, !PT ;  /* 0x0000000497057209 */ /* 0x000fe40007810000 */
[----:B------:R-:W-:Y:S02]  /*6960*/  FSEL R173, R14, -INF , !P5 ;  /* 0xff8000000ead7808 */ /* 0x000fe40006800000 */
[----:B------:R-:W-:Y:S02]  /*6970*/  FSEL R171, R15, -INF , !P4 ;  /* 0xff8000000fab7808 */ /* 0x000fe40006000000 */
[C---:B------:R-:W-:Y:S02]  /*6980*/  ISETP.GT.AND P5, PT, R222.reuse, 0x18, P0 ;  /* 0x00000018de00780c */ /* 0x040fe400007a4270 */
[----:B------:R-:W-:Y:S02]  /*6990*/  ISETP.GT.AND P4, PT, R222, 0x19, P0 ;  /* 0x00000019de00780c */ /* 0x000fe40000784270 */
[----:B------:R-:W-:Y:S02]  /*69a0*/  FMNMX.FTZ R0, R11, R0, !PT ;  /* 0x000000000b007209 */ /* 0x000fe40007810000 */
[----:B------:R-:W-:Y:S02]  /*69b0*/  FMNMX.FTZ R5, R150, R5, !PT ;  /* 0x0000000596057209 */ /* 0x000fe40007810000 */
[C---:B------:R-:W-:Y:S02]  /*69c0*/  ISETP.LT.OR P5, PT, R224.reuse, 0x19, P5 ;  /* 0x00000019e000780c */ /* 0x040fe40002fa1670 */
[----:B------:R-:W-:Y:S02]  /*69d0*/  ISETP.LT.OR P4, PT, R224, 0x1a, P4 ;  /* 0x0000001ae000780c */ /* 0x000fe40002781670 */
[----:B------:R-:W-:Y:S02]  /*69e0*/  FMNMX.FTZ R0, R173, R0, !PT ;  /* 0x00000000ad007209 */ /* 0x000fe40007810000 */
[----:B------:R-:W-:Y:S02]  /*69f0*/  FMNMX.FTZ R7, R148, R5, !PT ;  /* 0x0000000594077209 */ /* 0x000fe40007810000 */
[----:B------:R-:W-:Y:S02]  /*6a00*/  FSEL R143, R18, -INF , !P5 ;  /* 0xff800000128f7808 */ /* 0x000fe40006800000 */
[----:B------:R-:W-:Y:S02]  /*6a10*/  FSEL R141, R19, -INF , !P4 ;  /* 0xff800000138d7808 */ /* 0x000fe40006000000 */
[----:B------:R-:W-:Y:S02]  /*6a20*/  ISETP.GT.AND P4, PT, R222, 0x20, P0 ;  /* 0x00000020de00780c */ /* 0x000fe40000784270 */
[----:B------:R-:W-:Y:S02]  /*6a30*/  FMNMX.FTZ R4, R171, R0, !PT ;  /* 0x00000000ab047209 */ /* 0x000fe40007810000 */
[----:B------:R-:W-:Y:S02]  /*6a40*/  FMNMX.FTZ R5, R146, R7, !PT ;  /* 0x0000000792057209 */ /* 0x000fe40007810000 */
[----:B------:R-:W-:Y:S02]  /*6a50*/  FMNMX.FTZ R4, R143, R4, !PT ;  /* 0x000000048f047209 */ /* 0x000fe40007810000 */
[----:B------:R-:W-:Y:S01]  /*6a60*/  ISETP.GT.AND P6, PT, R222, 0x21, P0 ;  /* 0x00000021de00780c */ /* 0x000fe200007c4270 */
[----:B------:R-:W1:Y:S01]  /*6a70*/  SHFL.BFLY PT, R0, R5, 0x2, 0x1f ;  /* 0x0c401f0005007f89 */ /* 0x000e6200000e0000 */
[----:B------:R-:W-:Y:S02]  /*6a80*/  ISETP.LT.OR P4, PT, R224, 0x21, P4 ;  /* 0x00000021e000780c */ /* 0x000fe40002781670 */
[----:B------:R-:W-:Y:S02]  /*6a90*/  FMNMX.FTZ R4, R141, R4, !PT ;  /* 0x000000048d047209 */ /* 0x000fe40007810000 */
[----:B------:R-:W-:Y:S02]  /*6aa0*/  FSEL R175, R22, -INF , !P4 ;  /* 0xff80000016af7808 */ /* 0x000fe40006000000 */
[----:B------:R-:W-:Y:S02]  /*6ab0*/  ISETP.GT.AND P5, PT, R222, 0x28, P0 ;  /* 0x00000028de00780c */ /* 0x000fe400007a4270 */
[----:B------:R-:W-:Y:S02]  /*6ac0*/  ISETP.LT.OR P6, PT, R224, 0x22, P6 ;  /* 0x00000022e000780c */ /* 0x000fe400037c1670 */
[----:B------:R-:W-:Y:S02]  /*6ad0*/  ISETP.GT.AND P4, PT, R222, 0x29, P0 ;  /* 0x00000029de00780c */ /* 0x000fe40000784270 */
[----:B------:R-:W-:Y:S02]  /*6ae0*/  FSEL R159, R23, -INF , !P6 ;  /* 0xff800000179f7808 */ /* 0x000fe40007000000 */
[----:B------:R-:W-:Y:S01]  /*6af0*/  ISETP.LT.OR P5, PT, R224, 0x29, P5 ;  /* 0x00000029e000780c */ /* 0x000fe20002fa1670 */
[----:B------:R-:W-:Y:S01]  /*6b00*/  LDSM.16.MT88.4 R20, [R190+0x100] ;  /* 0x00010000be14783b */ /* 0x000fe20000004200 */
[----:B------:R-:W-:Y:S02]  /*6b10*/  FMNMX.FTZ R4, R175, R4, !PT ;  /* 0x00000004af047209 */ /* 0x000fe40007810000 */
[----:B------:R-:W-:Y:S02]  /*6b20*/  FSEL R157, R26, -INF , !P5 ;  /* 0xff8000001a9d7808 */ /* 0x000fe40006800000 */
[----:B------:R-:W-:Y:S02]  /*6b30*/  FMNMX.FTZ R4, R159, R4, !PT ;  /* 0x000000049f047209 */ /* 0x000fe40007810000 */
[----:B------:R-:W-:Y:S02]  /*6b40*/  ISETP.LT.OR P4, PT, R224, 0x2a, P4 ;  /* 0x0000002ae000780c */ /* 0x000fe40002781670 */
[C---:B------:R-:W-:Y:S02]  /*6b50*/  ISETP.GT.AND P6, PT, R222.reuse, 0x30, P0 ;  /* 0x00000030de00780c */ /* 0x040fe400007c4270 */
[----:B------:R-:W-:Y:S02]  /*6b60*/  FSEL R155, R27, -INF , !P4 ;  /* 0xff8000001b9b7808 */ /* 0x000fe40006000000 */
[----:B------:R-:W-:Y:S02]  /*6b70*/  FMNMX.FTZ R4, R157, R4, !PT ;  /* 0x000000049d047209 */ /* 0x000fe40007810000 */
[----:B------:R-:W-:Y:S02]  /*6b80*/  ISETP.GT.AND P5, PT, R222, 0x31, P0 ;  /* 0x00000031de00780c */ /* 0x000fe400007a4270 */
[----:B------:R-:W-:Y:S02]  /*6b90*/  ISETP.LT.OR P6, PT, R224, 0x31, P6 ;  /* 0x00000031e000780c */ /* 0x000fe400037c1670 */
[----:B------:R-:W-:Y:S02]  /*6ba0*/  FMNMX.FTZ R4, R155, R4, !PT ;  /* 0x000000049b047209 */ /* 0x000fe40007810000 */
[----:B------:R-:W-:Y:S02]  /*6bb0*/  FSEL R149, R30, -INF , !P6 ;  /* 0xff8000001e957808 */ /* 0x000fe40007000000 */
[----:B------:R-:W-:Y:S02]  /*6bc0*/  ISETP.GT.AND P4, PT, R222, 0x38, P0 ;  /* 0x00000038de00780c */ /* 0x000fe40000784270 */
[----:B------:R-:W-:Y:S02]  /*6bd0*/  ISETP.LT.OR P5, PT, R224, 0x32, P5 ;  /* 0x00000032e000780c */ /* 0x000fe40002fa1670 */
[----:B------:R-:W-:Y:S02]  /*6be0*/  FMNMX.FTZ R4, R149, R4, !PT ;  /* 0x0000000495047209 */ /* 0x000fe40007810000 */
[----:B------:R-:W-:Y:S02]  /*6bf0*/  FSEL R147, R31, -INF , !P5 ;  /* 0xff8000001f937808 */ /* 0x000fe40006800000 */
[----:B------:R-:W-:Y:S01]  /*6c00*/  ISETP.GT.AND P0, PT, R222, 0x39, P0 ;  /* 0x00000039de00780c */ /* 0x000fe20000704270 */
[----:B------:R-:W-:Y:S01]  /*6c10*/  LDSM.16.MT88.4 R28, [R189+0x100] ;  /* 0x00010000bd1c783b */ /* 0x000fe20000004200 */
[C---:B------:R-:W-:Y:S02]  /*6c20*/  ISETP.LT.OR P4, PT, R224.reuse, 0x39, P4 ;  /* 0x00000039e000780c */ /* 0x040fe40002781670 */
[----:B------:R-:W-:Y:S02]  /*6c30*/  ISETP.LT.OR P0, PT, R224, 0x3a, P0 ;  /* 0x0000003ae000780c */ /* 0x000fe40000701670 */
[----:B------:R-:W-:Y:S02]  /*6c40*/  FSEL R145, R34, -INF , !P4 ;  /* 0xff80000022917808 */ /* 0x000fe40006000000 */
[----:B------:R-:W-:Y:S02]  /*6c50*/  FSEL R133, R35, -INF , !P0 ;  /* 0xff80000023857808 */ /* 0x000fe40004000000 */
[----:B-1----:R-:W-:Y:S02]  /*6c60*/  FMNMX.FTZ R6, R5, R0, !PT ;  /* 0x0000000005067209 */ /* 0x002fe40007810000 */
[----:B------:R-:W-:Y:S03]  /*6c70*/  FMNMX.FTZ R0, R147, R4, !PT ;  /* 0x0000000493007209 */ /* 0x000fe60007810000 */
[----:B------:R-:W1:Y:S01]  /*6c80*/  SHFL.BFLY PT, R15, R6, 0x1, 0x1f ;  /* 0x0c201f00060f7f89 */ /* 0x000e6200000e0000 */
[----:B------:R-:W-:Y:S04]  /*6c90*/  FMNMX.FTZ R0, R145, R0, !PT ;  /* 0x0000000091007209 */ /* 0x000fe80007810000 */
[----:B------:R-:W-:Y:S05]  /*6ca0*/  FMNMX.FTZ R7, R133, R0, !PT ;  /* 0x0000000085077209 */ /* 0x000fea0007810000 */
[----:B------:R-:W2:Y:S01]  /*6cb0*/  SHFL.BFLY PT, R4, R7, 0x2, 0x1f ;  /* 0x0c401f0007047f89 */ /* 0x000ea200000e0000 */
[----:B-1----:R-:W-:Y:S04]  /*6cc0*/  FMNMX.FTZ R0, R6, R15, !PT ;  /* 0x0000000f06007209 */ /* 0x002fe80007810000 */
[C---:B------:R-:W-:Y:S01]  /*6cd0*/  FSETP.NEU.FTZ.AND P0, PT, R0.reuse, -INF , PT ;  /* 0xff8000000000780b */ /* 0x040fe20003f1d000 */
[C---:B------:R-:W-:Y:S01]  /*6ce0*/  FMUL.FTZ R153, R0.reuse, c[0x0][0x2d0] ;  /* 0x0000b40000997a20 */ /* 0x040fe20000410000 */
[----:B--2---:R-:W-:Y:S04]  /*6cf0*/  FMNMX.FTZ R5, R7, R4, !PT ;  /* 0x0000000407057209 */ /* 0x004fe80007810000 */
[----:B------:R-:W-:Y:S02]  /*6d00*/  FSEL R153, R153, RZ, P0 ;  /* 0x000000ff99997208 */ /* 0x000fe40000000000 */
[----:B------:R-:W-:Y:S01]  /*6d10*/  FSEL R4, R0, RZ, P0 ;  /* 0x000000ff00047208 */ /* 0x000fe20000000000 */
[----:B------:R-:W1:Y:S02]  /*6d20*/  SHFL.BFLY PT, R132, R5, 0x1, 0x1f ;  /* 0x0c201f0005847f89 */ /* 0x000e6400000e0000 */
[----:B------:R-:W-:Y:S02]  /*6d30*/  FFMA.FTZ R160, R138, c[0x0][0x2d0], -R153 ;  /* 0x0000b4008aa07a23 */ /* 0x000fe40000010899 */
[----:B------:R-:W-:Y:S02]  /*6d40*/  FADD.FTZ R3, -R4, R3 ;  /* 0x0000000304037221 */ /* 0x000fe40000010100 */
[--C-:B------:R-:W-:Y:S02]  /*6d50*/  FFMA.FTZ R135, R136, c[0x0][0x2d0], -R153.reuse ;  /* 0x0000b40088877a23 */ /* 0x100fe40000010899 */
[--C-:B------:R-:W-:Y:S01]  /*6d60*/  FFMA.FTZ R134, R134, c[0x0][0x2d0], -R153.reuse ;  /* 0x0000b40086867a23 */ /* 0x100fe20000010899 */
[----:B------:R-:W-:Y:S01]  /*6d70*/  MUFU.EX2 R160, R160 ;  /* 0x000000a000a07308 */ /* 0x000fe20000000800 */
[--C-:B------:R-:W-:Y:S02]  /*6d80*/  FFMA.FTZ R161, R8, c[0x0][0x2d0], -R153.reuse ;  /* 0x0000b40008a17a23 */ /* 0x100fe40000010899 */
[----:B------:R-:W-:Y:S02]  /*6d90*/  FMUL.FTZ R6, R3, c[0x0][0x2d0] ;  /* 0x0000b40003067a20 */ /* 0x000fe40000410000 */
[--C-:B------:R-:W-:Y:S02]  /*6da0*/  FFMA.FTZ R169, R140, c[0x0][0x2d0], -R153.reuse ;  /* 0x0000b4008ca97a23 */ /* 0x100fe40000010899 */
[--C-:B------:R-:W-:Y:S02]  /*6db0*/  FFMA.FTZ R174, R158, c[0x0][0x2d0], -R153.reuse ;  /* 0x0000b4009eae7a23 */ /* 0x100fe40000010899 */
[--C-:B------:R-:W-:Y:S01]  /*6dc0*/  FFMA.FTZ R221, R156, c[0x0][0x2d0], -R153.reuse ;  /* 0x0000b4009cdd7a23 */ /* 0x100fe20000010899 */
[----:B------:R-:W2:Y:S01]  /*6dd0*/  MUFU.EX2 R135, R135 ;  /* 0x0000008700877308 */ /* 0x000ea20000000800 */
[--C-:B------:R-:W-:Y:S02]  /*6de0*/  FFMA.FTZ R222, R154, c[0x0][0x2d0], -R153.reuse ;  /* 0x0000b4009ade7a23 */ /* 0x100fe40000010899 */
[--C-:B------:R-:W-:Y:S01]  /*6df0*/  FFMA.FTZ R223, R152, c[0x0][0x2d0], -R153.reuse ;  /* 0x0000b40098df7a23 */ /* 0x100fe20000010899 */
[----:B-1----:R-:W-:Y:S01]  /*6e00*/  FMNMX.FTZ R132, R5, R132, !PT ;  /* 0x0000008405847209 */ /* 0x002fe20007810000 */
[--C-:B---3--:R-:W-:Y:S02]  /*6e10*/  FFMA.FTZ R227, R151, c[0x0][0x2d0], -R153.reuse ;  /* 0x0000b40097e37a23 */ /* 0x108fe40000010899 */
[--C-:B------:R-:W-:Y:S01]  /*6e20*/  FFMA.FTZ R228, R150, c[0x0][0x2d0], -R153.reuse ;  /* 0x0000b40096e47a23 */ /* 0x100fe20000010899 */
[C---:B------:R-:W-:Y:S01]  /*6e30*/  FSETP.NEU.FTZ.AND P0, PT, R132.reuse, -INF , PT ;  /* 0xff8000008400780b */ /* 0x040fe20003f1d000 */
[----:B------:R-:W-:Y:S01]  /*6e40*/  FMUL.FTZ R144, R132, c[0x0][0x2d0] ;  /* 0x0000b40084907a20 */ /* 0x000fe20000410000 */
[----:B------:R-:W-:Y:S01]  /*6e50*/  MUFU.EX2 R134, R134 ;  /* 0x0000008600867308 */ /* 0x000fe20000000800 */
[--C-:B------:R-:W-:Y:S01]  /*6e60*/  FFMA.FTZ R229, R148, c[0x0][0x2d0], -R153.reuse ;  /* 0x0000b40094e57a23 */ /* 0x100fe20000010899 */
[----:B------:R-:W-:Y:S01]  /*6e70*/  FSEL R5, R132, RZ, P0 ;  /* 0x000000ff84057208 */ /* 0x000fe20000000000 */
[--C-:B------:R-:W-:Y:S01]  /*6e80*/  FFMA.FTZ R166, R166, c[0x0][0x2d0], -R153.reuse ;  /* 0x0000b400a6a67a23 */ /* 0x100fe20000010899 */
[----:B------:R-:W-:Y:S01]  /*6e90*/  FSEL R144, R144, RZ, P0 ;  /* 0x000000ff90907208 */ /* 0x000fe20000000000 */
[--C-:B------:R-:W-:Y:S01]  /*6ea0*/  FFMA.FTZ R167, R168, c[0x0][0x2d0], -R153.reuse ;  /* 0x0000b400a8a77a23 */ /* 0x100fe20000010899 */
[----:B------:R-:W-:Y:S01]  /*6eb0*/  PLOP3.LUT P0, PT, PT, PT, UP0, 0x80, 0x0 ;  /* 0x000000000000781c */ /* 0x000fe20003f0f008 */
[----:B------:R-:W-:Y:S02]  /*6ec0*/  FADD.FTZ R5, -R5, R2 ;  /* 0x0000000205057221 */ /* 0x000fe40000010100 */
[--C-:B------:R-:W-:Y:S01]  /*6ed0*/  FFMA.FTZ R164, R13, c[0x0][0x2d0], -R144.reuse ;  /* 0x0000b4000da47a23 */ /* 0x100fe20000010890 */
[----:B------:R-:W1:Y:S01]  /*6ee0*/  MUFU.EX2 R161, R161 ;  /* 0x000000a100a17308 */ /* 0x000e620000000800 */
[----:B------:R-:W3:Y:S01]  /*6ef0*/  LDSM.16.MT88.4 R12, [R195+0x100] ;  /* 0x00010000c30c783b */ /* 0x000ee20000004200 */
[--C-:B------:R-:W-:Y:S01]  /*6f00*/  FFMA.FTZ R165, R17, c[0x0][0x2d0], -R144.reuse ;  /* 0x0000b40011a57a23 */ /* 0x100fe20000010890 */
[----:B--2---:R-:W-:Y:S01]  /*6f10*/  F2FP.BF16.PACK_AB R136, R135, R160 ;  /* 0x000000a08788723e */ /* 0x004fe200000010ff */
[--C-:B------:R-:W-:Y:S02]  /*6f20*/  FFMA.FTZ R163, R9, c[0x0][0x2d0], -R144.reuse ;  /* 0x0000b40009a37a23 */ /* 0x100fe40000010890 */
[--C-:B------:R-:W-:Y:S02]  /*6f30*/  FFMA.FTZ R162, R11, c[0x0][0x2d0], -R144.reuse ;  /* 0x0000b4000ba27a23 */ /* 0x100fe40000010890 */
[----:B------:R-:W-:Y:S02]  /*6f40*/  FMUL.FTZ R2, R5, c[0x0][0x2d0] ;  /* 0x0000b40005027a20 */ /* 0x000fe40000410000 */
[----:B------:R-:W2:Y:S01]  /*6f50*/  MUFU.EX2 R3, R6 ;  /* 0x0000000600037308 */ /* 0x000ea20000000800 */
[--C-:B------:R-:W-:Y:S02]  /*6f60*/  FFMA.FTZ R168, R142, c[0x0][0x2d0], -R153.reuse ;  /* 0x0000b4008ea87a23 */ /* 0x100fe40000010899 */
[--C-:B------:R-:W-:Y:S02]  /*6f70*/  FFMA.FTZ R172, R143, c[0x0][0x2d0], -R144.reuse ;  /* 0x0000b4008fac7a23 */ /* 0x100fe40000010890 */
[--C-:B------:R-:W-:Y:S02]  /*6f80*/  FFMA.FTZ R224, R159, c[0x0][0x2d0], -R144.reuse ;  /* 0x0000b4009fe07a23 */ /* 0x100fe40000010890 */
[--C-:B------:R-:W-:Y:S02]  /*6f90*/  FFMA.FTZ R225, R157, c[0x0][0x2d0], -R144.reuse ;  /* 0x0000b4009de17a23 */ /* 0x100fe40000010890 */
[----:B------:R-:W-:Y:S01]  /*6fa0*/  LDSM.16.MT88.4 R156, [R195+0x5900] ;  /* 0x00590000c39c783b */ /* 0x000fe20000004200 */
[----:B------:R-:W-:Y:S01]  /*6fb0*/  MUFU.EX2 R165, R165 ;  /* 0x000000a500a57308 */ /* 0x000fe20000000800 */
[--C-:B------:R-:W-:Y:S02]  /*6fc0*/  FFMA.FTZ R226, R155, c[0x0][0x2d0], -R144.reuse ;  /* 0x0000b4009be27a23 */ /* 0x100fe40000010890 */
[--C-:B------:R-:W-:Y:S01]  /*6fd0*/  FFMA.FTZ R231, R149, c[0x0][0x2d0], -R144.reuse ;  /* 0x0000b40095e77a23 */ /* 0x100fe20000010890 */
[----:B-1----:R-:W-:Y:S01]  /*6fe0*/  F2FP.BF16.PACK_AB R138, R161, R134 ;  /* 0x00000086a18a723e */ /* 0x002fe200000010ff */
[--C-:B------:R-:W-:Y:S02]  /*6ff0*/  FFMA.FTZ R232, R147, c[0x0][0x2d0], -R144.reuse ;  /* 0x0000b40093e87a23 */ /* 0x100fe40000010890 */
[----:B------:R-:W-:Y:S01]  /*7000*/  LDSM.16.MT88.4 R148, [R189+0x3900] ;  /* 0x00390000bd94783b */ /* 0x000fe20000004200 */
[--C-:B------:R-:W-:Y:S02]  /*7010*/  FFMA.FTZ R233, R145, c[0x0][0x2d0], -R144.reuse ;  /* 0x0000b40091e97a23 */ /* 0x100fe40000010890 */
[----:B------:R-:W1:Y:S01]  /*7020*/  MUFU.EX2 R164, R164 ;  /* 0x000000a400a47308 */ /* 0x000e620000000800 */
[----:B------:R-:W-:Y:S02]  /*7030*/  FFMA.FTZ R153, R146, c[0x0][0x2d0], -R153 ;  /* 0x0000b40092997a23 */ /* 0x000fe40000010899 */
[--C-:B------:R-:W-:Y:S02]  /*7040*/  FFMA.FTZ R170, R173, c[0x0][0x2d0], -R144.reuse ;  /* 0x0000b400adaa7a23 */ /* 0x100fe40000010890 */
[C---:B--2---:R-:W-:Y:S02]  /*7050*/  FMUL.FTZ R4, R3.reuse, R128 ;  /* 0x0000008003047220 */ /* 0x044fe40000410000 */
[C---:B------:R-:W-:Y:S02]  /*7060*/  FMUL.FTZ R5, R3.reuse, R129 ;  /* 0x0000008103057220 */ /* 0x040fe40000410000 */
[C---:B------:R-:W-:Y:S01]  /*7070*/  FMUL.FTZ R8, R3.reuse, R124 ;  /* 0x0000007c03087220 */ /* 0x040fe20000410000 */
[----:B------:R-:W-:Y:S01]  /*7080*/  MUFU.EX2 R163, R163 ;  /* 0x000000a300a37308 */ /* 0x000fe20000000800 */
[C---:B------:R-:W-:Y:S02]  /*7090*/  FMUL.FTZ R9, R3.reuse, R125 ;  /* 0x0000007d03097220 */ /* 0x040fe40000410000 */
[C---:B------:R-:W-:Y:S02]  /*70a0*/  FMUL.FTZ R16, R3.reuse, R104 ;  /* 0x0000006803107220 */ /* 0x040fe40000410000 */
[C---:B------:R-:W-:Y:S02]  /*70b0*/  FMUL.FTZ R17, R3.reuse, R105 ;  /* 0x0000006903117220 */ /* 0x040fe40000410000 */
[C---:B------:R-:W-:Y:S02]  /*70c0*/  FMUL.FTZ R24, R3.reuse, R112 ;  /* 0x0000007003187220 */ /* 0x040fe40000410000 */
[C---:B------:R-:W-:Y:S01]  /*70d0*/  FMUL.FTZ R25, R3.reuse, R113 ;  /* 0x0000007103197220 */ /* 0x040fe20000410000 */
[----:B------:R-:W2:Y:S01]  /*70e0*/  MUFU.EX2 R162, R162 ;  /* 0x000000a200a27308 */ /* 0x000ea20000000800 */
[C---:B------:R-:W-:Y:S02]  /*70f0*/  FMUL.FTZ R32, R3.reuse, R120 ;  /* 0x0000007803207220 */ /* 0x040fe40000410000 */
[----:B------:R-:W-:Y:S01]  /*7100*/  FMUL.FTZ R33, R3, R121 ;  /* 0x0000007903217220 */ /* 0x000fe20000410000 */
[----:B-1----:R-:W-:Y:S01]  /*7110*/  F2FP.BF16.PACK_AB R137, R164, R165 ;  /* 0x000000a5a489723e */ /* 0x002fe200000010ff */
[--C-:B------:R-:W-:Y:S02]  /*7120*/  FFMA.FTZ R173, R141, c[0x0][0x2d0], -R144.reuse ;  /* 0x0000b4008dad7a23 */ /* 0x100fe40000010890 */
[----:B------:R-:W-:Y:S01]  /*7130*/  LDSM.16.MT88.4 R140, [R189+0x2900] ;  /* 0x00290000bd8c783b */ /* 0x000fe20000004200 */
[C---:B------:R-:W-:Y:S02]  /*7140*/  FMUL.FTZ R36, R3.reuse, R36 ;  /* 0x0000002403247220 */ /* 0x040fe40000410000 */
[----:B------:R-:W1:Y:S01]  /*7150*/  MUFU.EX2 R2, R2 ;  /* 0x0000000200027308 */ /* 0x000e620000000800 */
[C---:B------:R-:W-:Y:S02]  /*7160*/  FMUL.FTZ R37, R3.reuse, R37 ;  /* 0x0000002503257220 */ /* 0x040fe40000410000 */
[C---:B------:R-:W-:Y:S02]  /*7170*/  FMUL.FTZ R40, R3.reuse, R40 ;  /* 0x0000002803287220 */ /* 0x040fe40000410000 */
[C---:B------:R-:W-:Y:S02]  /*7180*/  FMUL.FTZ R41, R3.reuse, R41 ;  /* 0x0000002903297220 */ /* 0x040fe40000410000 */
[C---:B------:R-:W-:Y:S02]  /*7190*/  FMUL.FTZ R44, R3.reuse, R44 ;  /* 0x0000002c032c7220 */ /* 0x040fe40000410000 */
[C---:B------:R-:W-:Y:S01]  /*71a0*/  FMUL.FTZ R45, R3.reuse, R45 ;  /* 0x0000002d032d7220 */ /* 0x040fe20000410000 */
[----:B------:R4:W-:Y:S01]  /*71b0*/  MUFU.EX2 R230, R153 ;  /* 0x0000009900e67308 */ /* 0x0009e20000000800 */
[C---:B------:R-:W-:Y:S02]  /*71c0*/  FMUL.FTZ R48, R3.reuse, R48 ;  /* 0x0000003003307220 */ /* 0x040fe40000410000 */
[C---:B------:R-:W-:Y:S01]  /*71d0*/  FMUL.FTZ R49, R3.reuse, R49 ;  /* 0x0000003103317220 */ /* 0x040fe20000410000 */
[----:B--2---:R-:W-:Y:S01]  /*71e0*/  F2FP.BF16.PACK_AB R139, R162, R163 ;  /* 0x000000a3a28b723e */ /* 0x004fe200000010ff */
[C---:B------:R-:W-:Y:S02]  /*71f0*/  FMUL.FTZ R52, R3.reuse, R52 ;  /* 0x0000003403347220 */ /* 0x040fe40000410000 */
[C---:B------:R-:W-:Y:S02]  /*7200*/  FMUL.FTZ R53, R3.reuse, R53 ;  /* 0x0000003503357220 */ /* 0x040fe40000410000 */
[C---:B------:R-:W-:Y:S01]  /*7210*/  FMUL.FTZ R56, R3.reuse, R56 ;  /* 0x0000003803387220 */ /* 0x040fe20000410000 */
[----:B------:R-:W-:Y:S01]  /*7220*/  MUFU.EX2 R166, R166 ;  /* 0x000000a600a67308 */ /* 0x000fe20000000800 */
[C---:B------:R-:W-:Y:S02]  /*7230*/  FMUL.FTZ R57, R3.reuse, R57 ;  /* 0x0000003903397220 */ /* 0x040fe40000410000 */
[C---:B------:R-:W-:Y:S02]  /*7240*/  FMUL.FTZ R60, R3.reuse, R60 ;  /* 0x0000003c033c7220 */ /* 0x040fe40000410000 */
[C---:B-1----:R-:W-:Y:S02]  /*7250*/  FMUL.FTZ R6, R2.reuse, R130 ;  /* 0x0000008202067220 */ /* 0x042fe40000410000 */
[C---:B------:R-:W-:Y:S02]  /*7260*/  FMUL.FTZ R7, R2.reuse, R131 ;  /* 0x0000008302077220 */ /* 0x040fe40000410000 */
[----:B------:R-:W-:Y:S01]  /*7270*/  LDSM.16.MT88.4 R128, [R190+0x2900] ;  /* 0x00290000be80783b */ /* 0x000fe20000004200 */
[C---:B------:R-:W-:Y:S01]  /*7280*/  FMUL.FTZ R10, R2.reuse, R126 ;  /* 0x0000007e020a7220 */ /* 0x040fe20000410000 */
[----:B------:R-:W1:Y:S01]  /*7290*/  MUFU.EX2 R167, R167 ;  /* 0x000000a700a77308 */ /* 0x000e620000000800 */
[C---:B------:R-:W-:Y:S02]  /*72a0*/  FMUL.FTZ R11, R2.reuse, R127 ;  /* 0x0000007f020b7220 */ /* 0x040fe40000410000 */
[C---:B---3--:R-:W-:Y:S03]  /*72b0*/  HMMA.16816.F32.BF16 R4, R136.reuse, R12, R4 ;  /* 0x0000000c8804723c */ /* 0x048fe60000041804 */
[----:B------:R-:W-:Y:S02]  /*72c0*/  LDSM.16.MT88.4 R124, [R195+0x2900] ;  /* 0x00290000c37c783b */ /* 0x000fe40000004200 */
[C---:B------:R-:W-:Y:S02]  /*72d0*/  FMUL.FTZ R18, R2.reuse, R106 ;  /* 0x0000006a02127220 */ /* 0x040fe40000410000 */
[C---:B------:R-:W-:Y:S01]  /*72e0*/  FMUL.FTZ R12, R3.reuse, R100 ;  /* 0x00000064030c7220 */ /* 0x040fe20000410000 */
[C---:B------:R-:W-:Y:S01]  /*72f0*/  HMMA.16816.F32.BF16 R8, R136.reuse, R14, R8 ;  /* 0x0000000e8808723c */ /* 0x040fe20000041808 */
[----:B------:R-:W-:Y:S02]  /*7300*/  MUFU.EX2 R168, R168 ;  /* 0x000000a800a87308 */ /* 0x000fe40000000800 */
[----:B----4-:R-:W-:Y:S01]  /*7310*/  LDSM.16.MT88.4 R152, [R188+0x3900] ;  /* 0x00390000bc98783b */ /* 0x010fe20000004200 */
[C---:B------:R-:W-:Y:S02]  /*7320*/  FMUL.FTZ R13, R3.reuse, R101 ;  /* 0x00000065030d7220 */ /* 0x040fe40000410000 */
[C---:B------:R-:W-:Y:S02]  /*7330*/  FMUL.FTZ R19, R2.reuse, R107 ;  /* 0x0000006b02137220 */ /* 0x040fe40000410000 */
[C---:B------:R-:W-:Y:S03]  /*7340*/  FMUL.FTZ R14, R2.reuse, R102 ;  /* 0x00000066020e7220 */ /* 0x040fe60000410000 */
[----:B------:R-:W-:Y:S01]  /*7350*/  LDSM.16.MT88.4 R104, [R195+0x2100] ;  /* 0x00210000c368783b */ /* 0x000fe20000004200 */
[C---:B------:R-:W-:Y:S01]  /*7360*/  FMUL.FTZ R15, R2.reuse, R103 ;  /* 0x00000067020f7220 */ /* 0x040fe20000410000 */
[----:B------:R-:W2:Y:S01]  /*7370*/  MUFU.EX2 R169, R169 ;  /* 0x000000a900a97308 */ /* 0x000ea20000000800 */
[C---:B------:R-:W-:Y:S02]  /*7380*/  FMUL.FTZ R26, R2.reuse, R114 ;  /* 0x00000072021a7220 */ /* 0x040fe40000410000 */
[C---:B------:R-:W-:Y:S02]  /*7390*/  FMUL.FTZ R27, R2.reuse, R115 ;  /* 0x00000073021b7220 */ /* 0x040fe40000410000 */
[C---:B------:R-:W-:Y:S01]  /*73a0*/  FMUL.FTZ R34, R2.reuse, R122 ;  /* 0x0000007a02227220 */ /* 0x040fe20000410000 */
[C---:B------:R-:W-:Y:S01]  /*73b0*/  HMMA.16816.F32.BF16 R12, R136.reuse, R20, R12 ;  /* 0x00000014880c723c */ /* 0x040fe2000004180c */
[----:B------:R-:W3:Y:S02]  /*73c0*/  LDSM.16.MT88.4 R100, [R188+0x100] ;  /* 0x00010000bc64783b */ /* 0x000ee40000004200 */
[C---:B------:R-:W-:Y:S01]  /*73d0*/  FMUL.FTZ R35, R2.reuse, R123 ;  /* 0x0000007b02237220 */ /* 0x040fe20000410000 */
[----:B------:R-:W-:Y:S01]  /*73e0*/  MUFU.EX2 R170, R170 ;  /* 0x000000aa00aa7308 */ /* 0x000fe20000000800 */
[C---:B------:R-:W-:Y:S02]  /*73f0*/  FMUL.FTZ R38, R2.reuse, R38 ;  /* 0x0000002602267220 */ /* 0x040fe40000410000 */
[C---:B------:R-:W-:Y:S01]  /*7400*/  FMUL.FTZ R20, R3.reuse, R108 ;  /* 0x0000006c03147220 */ /* 0x040fe20000410000 */
[C---:B------:R-:W-:Y:S01]  /*7410*/  HMMA.16816.F32.BF16 R16, R136.reuse, R22, R16 ;  /* 0x000000168810723c */ /* 0x040fe20000041810 */
[----:B------:R-:W-:Y:S03]  /*7420*/  LDSM.16.MT88.4 R112, [R195+0x900] ;  /* 0x00090000c370783b */ /* 0x000fe60000004200 */
[C---:B------:R-:W-:Y:S02]  /*7430*/  FMUL.FTZ R21, R3.reuse, R109 ;  /* 0x0000006d03157220 */ /* 0x040fe40000410000 */
[C---:B------:R-:W-:Y:S01]  /*7440*/  FMUL.FTZ R39, R2.reuse, R39 ;  /* 0x0000002702277220 */ /* 0x040fe20000410000 */
[----:B------:R-:W-:Y:S01]  /*7450*/  MUFU.EX2 R172, R172 ;  /* 0x000000ac00ac7308 */ /* 0x000fe20000000800 */
[C---:B------:R-:W-:Y:S01]  /*7460*/  FMUL.FTZ R22, R2.reuse, R110 ;  /* 0x0000006e02167220 */ /* 0x040fe20000410000 */
[----:B------:R-:W-:Y:S03]  /*7470*/  LDSM.16.MT88.4 R120, [R188+0x900] ;  /* 0x00090000bc78783b */ /* 0x000fe60000004200 */
[C---:B------:R-:W-:Y:S02]  /*7480*/  FMUL.FTZ R23, R2.reuse, R111 ;  /* 0x0000006f02177220 */ /* 0x040fe40000410000 */
[C---:B------:R-:W-:Y:S02]  /*7490*/  FMUL.FTZ R42, R2.reuse, R42 ;  /* 0x0000002a022a7220 */ /* 0x040fe40000410000 */
[C---:B------:R-:W-:Y:S01]  /*74a0*/  FMUL.FTZ R43, R2.reuse, R43 ;  /* 0x0000002b022b7220 */ /* 0x040fe20000410000 */
[----:B------:R-:W4:Y:S01]  /*74b0*/  LDSM.16.MT88.4 R108, [R190+0x2100] ;  /* 0x00210000be6c783b */ /* 0x000f220000004200 */
[C---:B------:R-:W-:Y:S01]  /*74c0*/  FMUL.FTZ R46, R2.reuse, R46 ;  /* 0x0000002e022e7220 */ /* 0x040fe20000410000 */
[C---:B------:R-:W-:Y:S01]  /*74d0*/  HMMA.16816.F32.BF16 R20, R136.reuse, R28, R20 ;  /* 0x0000001c8814723c */ /* 0x040fe20000041814 */
[----:B------:R-:W5:Y:S02]  /*74e0*/  MUFU.EX2 R173, R173 ;  /* 0x000000ad00ad7308 */ /* 0x000f640000000800 */
[C---:B------:R-:W-:Y:S02]  /*74f0*/  FMUL.FTZ R47, R2.reuse, R47 ;  /* 0x0000002f022f7220 */ /* 0x040fe40000410000 */
[C---:B------:R-:W-:Y:S02]  /*7500*/  FMUL.FTZ R50, R2.reuse, R50 ;  /* 0x0000003202327220 */ /* 0x040fe40000410000 */
[C---:B------:R-:W-:Y:S01]  /*7510*/  FMUL.FTZ R28, R3.reuse, R116 ;  /* 0x00000074031c7220 */ /* 0x040fe20000410000 */
[C---:B------:R-:W-:Y:S03]  /*7520*/  HMMA.16816.F32.BF16 R24, R136.reuse, R30, R24 ;  /* 0x0000001e8818723c */ /* 0x040fe60000041818 */
[----:B------:R-:W-:Y:S01]  /*7530*/  MUFU.EX2 R174, R174 ;  /* 0x000000ae00ae7308 */ /* 0x000fe20000000800 */
[C---:B------:R-:W-:Y:S02]  /*7540*/  FMUL.FTZ R29, R3.reuse, R117 ;  /* 0x00000075031d7220 */ /* 0x040fe40000410000 */
[C---:B------:R-:W-:Y:S02]  /*7550*/  FMUL.FTZ R51, R2.reuse, R51 ;  /* 0x0000003302337220 */ /* 0x040fe40000410000 */
[C---:B------:R-:W-:Y:S04]  /*7560*/  FMUL.FTZ R30, R2.reuse, R118 ;  /* 0x00000076021e7220 */ /* 0x040fe80000410000 */
[C---:B------:R-:W-:Y:S01]  /*7570*/  FMUL.FTZ R31, R2.reuse, R119 ;  /* 0x00000077021f7220 */ /* 0x040fe20000410000 */
[----:B------:R-:W-:Y:S01]  /*7580*/  MUFU.EX2 R221, R221 ;  /* 0x000000dd00dd7308 */ /* 0x000fe20000000800 */
[----:B------:R-:W-:Y:S01]  /*7590*/  LDSM.16.MT88.4 R116, [R190+0x900] ;  /* 0x00090000be74783b */ /* 0x000fe20000004200 */
[C---:B------:R-:W-:Y:S02]  /*75a0*/  FMUL.FTZ R54, R2.reuse, R54 ;  /* 0x0000003602367220 */ /* 0x040fe40000410000 */
[C---:B------:R-:W-:Y:S02]  /*75b0*/  FMUL.FTZ R55, R2.reuse, R55 ;  /* 0x0000003702377220 */ /* 0x040fe40000410000 */
[C---:B---3--:R-:W-:Y:S03]  /*75c0*/  HMMA.16816.F32.BF16 R28, R136.reuse, R100, R28 ;  /* 0x00000064881c723c */ /* 0x048fe6000004181c */
[C---:B------:R-:W-:Y:S01]  /*75d0*/  FMUL.FTZ R58, R2.reuse, R58 ;  /* 0x0000003a023a7220 */ /* 0x040fe20000410000 */
[----:B------:R-:W-:Y:S01]  /*75e0*/  MUFU.EX2 R222, R222 ;  /* 0x000000de00de7308 */ /* 0x000fe20000000800 */
[C---:B------:R-:W-:Y:S02]  /*75f0*/  FMUL.FTZ R59, R2.reuse, R59 ;  /* 0x0000003b023b7220 */ /* 0x040fe40000410000 */
[C---:B------:R-:W-:Y:S01]  /*7600*/  FMUL.FTZ R61, R3.reuse, R61 ;  /* 0x0000003d033d7220 */ /* 0x040fe20000410000 */
[C---:B------:R-:W-:Y:S01]  /*7610*/  HMMA.16816.F32.BF16 R32, R136.reuse, R102, R32 ;  /* 0x000000668820723c */ /* 0x040fe20000041820 */
[----:B------:R-:W3:Y:S03]  /*7620*/  LDSM.16.MT88.4 R100, [R189+0x2100] ;  /* 0x00210000bd64783b */ /* 0x000ee60000004200 */
[C---:B------:R-:W-:Y:S02]  /*7630*/  FMUL.FTZ R62, R2.reuse, R62 ;  /* 0x0000003e023e7220 */ /* 0x040fe40000410000 */
[C---:B------:R-:W-:Y:S01]  /*7640*/  FMUL.FTZ R63, R2.reuse, R63 ;  /* 0x0000003f023f7220 */ /* 0x040fe20000410000 */
[----:B------:R-:W-:Y:S01]  /*7650*/  MUFU.EX2 R223, R223 ;  /* 0x000000df00df7308 */ /* 0x000fe20000000800 */
[C---:B------:R-:W-:Y:S04]  /*7660*/  HMMA.16816.F32.BF16 R36, R136.reuse, R104, R36 ;  /* 0x000000688824723c */ /* 0x040fe80000041824 */
[C---:B------:R-:W-:Y:S02]  /*7670*/  FMUL.FTZ R64, R3.reuse, R64 ;  /* 0x0000004003407220 */ /* 0x040fe40000410000 */
[C---:B------:R-:W-:Y:S02]  /*7680*/  FMUL.FTZ R65, R3.reuse, R65 ;  /* 0x0000004103417220 */ /* 0x040fe40000410000 */
[C---:B------:R-:W-:Y:S01]  /*7690*/  HMMA.16816.F32.BF16 R40, R136.reuse, R106, R40 ;  /* 0x0000006a8828723c */ /* 0x040fe20000041828 */
[----:B------:R-:W1:Y:S01]  /*76a0*/  LDSM.16.MT88.4 R104, [R188+0x2100] ;  /* 0x00210000bc68783b */ /* 0x000e620000004200 */
[----:B------:R-:W-:Y:S02]  /*76b0*/  MUFU.EX2 R224, R224 ;  /* 0x000000e000e07308 */ /* 0x000fe40000000800 */
[C---:B------:R-:W-:Y:S02]  /*76c0*/  FMUL.FTZ R66, R2.reuse, R66 ;  /* 0x0000004202427220 */ /* 0x040fe40000410000 */
[C---:B------:R-:W-:Y:S02]  /*76d0*/  FMUL.FTZ R67, R2.reuse, R67 ;  /* 0x0000004302437220 */ /* 0x040fe40000410000 */
[C---:B----4-:R-:W-:Y:S04]  /*76e0*/  HMMA.16816.F32.BF16 R44, R136.reuse, R108, R44 ;  /* 0x0000006c882c723c */ /* 0x050fe8000004182c */
[C---:B------:R-:W-:Y:S01]  /*76f0*/  FMUL.FTZ R68, R3.reuse, R68 ;  /* 0x0000004403447220 */ /* 0x040fe20000410000 */
[----:B------:R-:W-:Y:S01]  /*7700*/  MUFU.EX2 R225, R225 ;  /* 0x000000e100e17308 */ /* 0x000fe20000000800 */
[C---:B------:R-:W-:Y:S02]  /*7710*/  FMUL.FTZ R69, R3.reuse, R69 ;  /* 0x0000004503457220 */ /* 0x040fe40000410000 */
[C---:B------:R-:W-:Y:S01]  /*7720*/  HMMA.16816.F32.BF16 R48, R136.reuse, R110, R48 ;  /* 0x0000006e8830723c */ /* 0x040fe20000041830 */
[----:B------:R-:W4:Y:S03]  /*7730*/  LDSM.16.MT88.4 R108, [R195+0x4100] ;  /* 0x00410000c36c783b */ /* 0x000f260000004200 */
[C---:B------:R-:W-:Y:S02]  /*7740*/  FMUL.FTZ R70, R2.reuse, R70 ;  /* 0x0000004602467220 */ /* 0x040fe40000410000 */
[C---:B------:R-:W-:Y:S01]  /*7750*/  FMUL.FTZ R71, R2.reuse, R71 ;  /* 0x0000004702477220 */ /* 0x040fe20000410000 */
[----:B------:R-:W-:Y:S01]  /*7760*/  MUFU.EX2 R226, R226 ;  /* 0x000000e200e27308 */ /* 0x000fe20000000800 */
[C---:B------:R-:W-:Y:S01]  /*7770*/  FMUL.FTZ R72, R3.reuse, R72 ;  /* 0x0000004803487220 */ /* 0x040fe20000410000 */
[C---:B---3--:R-:W-:Y:S03]  /*7780*/  HMMA.16816.F32.BF16 R52, R136.reuse, R100, R52 ;  /* 0x000000648834723c */ /* 0x048fe60000041834 */
[C---:B------:R-:W-:Y:S02]  /*7790*/  FMUL.FTZ R73, R3.reuse, R73 ;  /* 0x0000004903497220 */ /* 0x040fe40000410000 */
[C---:B------:R-:W-:Y:S02]  /*77a0*/  FMUL.FTZ R74, R2.reuse, R74 ;  /* 0x0000004a024a7220 */ /* 0x040fe40000410000 */
[C---:B------:R-:W-:Y:S01]  /*77b0*/  FMUL.FTZ R75, R2.reuse, R75 ;  /* 0x0000004b024b7220 */ /* 0x040fe20000410000 */
[C---:B------:R-:W-:Y:S01]  /*77c0*/  HMMA.16816.F32.BF16 R56, R136.reuse, R102, R56 ;  /* 0x000000668838723c */ /* 0x040fe20000041838 */
[----:B------:R-:W3:Y:S01]  /*77d0*/  LDSM.16.MT88.4 R100, [R190+0x4100] ;  /* 0x00410000be64783b */ /* 0x000ee20000004200 */
[----:B------:R-:W-:Y:S02]  /*77e0*/  MUFU.EX2 R227, R227 ;  /* 0x000000e300e37308 */ /* 0x000fe40000000800 */
[C---:B------:R-:W-:Y:S02]  /*77f0*/  FMUL.FTZ R76, R3.reuse, R76 ;  /* 0x0000004c034c7220 */ /* 0x040fe40000410000 */
[C---:B------:R-:W-:Y:S02]  /*7800*/  FMUL.FTZ R77, R3.reuse, R77 ;  /* 0x0000004d034d7220 */ /* 0x040fe40000410000 */
[C---:B-1----:R-:W-:Y:S04]  /*7810*/  HMMA.16816.F32.BF16 R60, R136.reuse, R104, R60 ;  /* 0x00000068883c723c */ /* 0x042fe8000004183c */
[C---:B------:R-:W-:Y:S01]  /*7820*/  FMUL.FTZ R78, R2.reuse, R78 ;  /* 0x0000004e024e7220 */ /* 0x040fe20000410000 */
[----:B------:R-:W-:Y:S01]  /*7830*/  MUFU.EX2 R228, R228 ;  /* 0x000000e400e47308 */ /* 0x000fe20000000800 */
[C---:B------:R-:W-:Y:S02]  /*7840*/  FMUL.FTZ R79, R2.reuse, R79 ;  /* 0x0000004f024f7220 */ /* 0x040fe40000410000 */
[C---:B------:R-:W-:Y:S01]  /*7850*/  HMMA.16816.F32.BF16 R64, R136.reuse, R106, R64 ;  /* 0x0000006a8840723c */ /* 0x040fe20000041840 */
[----:B------:R-:W1:Y:S03]  /*7860*/  LDSM.16.MT88.4 R104, [R189+0x4100] ;  /* 0x00410000bd68783b */ /* 0x000e660000004200 */
[C---:B------:R-:W-:Y:S02]  /*7870*/  FMUL.FTZ R80, R3.reuse, R80 ;  /* 0x0000005003507220 */ /* 0x040fe40000410000 */
[C---:B------:R-:W-:Y:S01]  /*7880*/  FMUL.FTZ R81, R3.reuse, R81 ;  /* 0x0000005103517220 */ /* 0x040fe20000410000 */
[----:B------:R-:W-:Y:S01]  /*7890*/  MUFU.EX2 R229, R229 ;  /* 0x000000e500e57308 */ /* 0x000fe20000000800 */
[C---:B----4-:R-:W-:Y:S04]  /*78a0*/  HMMA.16816.F32.BF16 R68, R136.reuse, R108, R68 ;  /* 0x0000006c8844723c */ /* 0x050fe80000041844 */
[C---:B------:R-:W-:Y:S02]  /*78b0*/  FMUL.FTZ R82, R2.reuse, R82 ;  /* 0x0000005202527220 */ /* 0x040fe40000410000 */
[C---:B------:R-:W-:Y:S02]  /*78c0*/  FMUL.FTZ R83, R2.reuse, R83 ;  /* 0x0000005302537220 */ /* 0x040fe40000410000 */
[C---:B------:R-:W-:Y:S01]  /*78d0*/  HMMA.16816.F32.BF16 R72, R136.reuse, R110, R72 ;  /* 0x0000006e8848723c */ /* 0x040fe20000041848 */
[----:B------:R-:W4:Y:S01]  /*78e0*/  LDSM.16.MT88.4 R108, [R188+0x4100] ;  /* 0x00410000bc6c783b */ /* 0x000f220000004200 */
[----:B------:R-:W-:Y:S02]  /*78f0*/  MUFU.EX2 R231, R231 ;  /* 0x000000e700e77308 */ /* 0x000fe40000000800 */
[C---:B------:R-:W-:Y:S02]  /*7900*/  FMUL.FTZ R84, R3.reuse, R84 ;  /* 0x0000005403547220 */ /* 0x040fe40000410000 */
[----:B------:R-:W-:Y:S02]  /*7910*/  FMUL.FTZ R85, R3, R85 ;  /* 0x0000005503557220 */ /* 0x000fe40000410000 */
[C---:B------:R-:W-:Y:S01]  /*7920*/  FMUL.FTZ R86, R2.reuse, R86 ;  /* 0x0000005602567220 */ /* 0x040fe20000410000 */
[C---:B---3--:R-:W-:Y:S03]  /*7930*/  HMMA.16816.F32.BF16 R76, R136.reuse, R100, R76 ;  /* 0x00000064884c723c */ /* 0x048fe6000004184c */
[C---:B------:R-:W-:Y:S01]  /*7940*/  FMUL.FTZ R87, R2.reuse, R87 ;  /* 0x0000005702577220 */ /* 0x040fe20000410000 */
[----:B------:R-:W-:Y:S01]  /*7950*/  MUFU.EX2 R232, R232 ;  /* 0x000000e800e87308 */ /* 0x000fe20000000800 */
[--C-:B------:R-:W-:Y:S02]  /*7960*/  FFMA.FTZ R171, R171, c[0x0][0x2d0], -R144.reuse ;  /* 0x0000b400abab7a23 */ /* 0x100fe40000010890 */
[C---:B------:R-:W-:Y:S01]  /*7970*/  FMUL.FTZ R88, R3.reuse, R88 ;  /* 0x0000005803587220 */ /* 0x040fe20000410000 */
[C---:B------:R-:W-:Y:S04]  /*7980*/  HMMA.16816.F32.BF16 R80, R136.reuse, R102, R80 ;  /* 0x000000668850723c */ /* 0x040fe80000041850 */
[----:B------:R-:W-:Y:S01]  /*7990*/  FMUL.FTZ R89, R3, R89 ;  /* 0x0000005903597220 */ /* 0x000fe20000410000 */
[----:B------:R-:W-:Y:S01]  /*79a0*/  F2FP.BF16.PACK_AB R100, R167, R166 ;  /* 0x000000a6a764723e */ /* 0x000fe200000010ff */
[C---:B------:R-:W-:Y:S01]  /*79b0*/  FMUL.FTZ R90, R2.reuse, R90 ;  /* 0x0000005a025a7220 */ /* 0x040fe20000410000 */
[----:B--2---:R-:W-:Y:S01]  /*79c0*/  F2FP.BF16.PACK_AB R102, R169, R168 ;  /* 0x000000a8a966723e */ /* 0x004fe200000010ff */
[C---:B-1----:R-:W-:Y:S01]  /*79d0*/  HMMA.16816.F32.BF16 R84, R136.reuse, R104, R84 ;  /* 0x000000688854723c */ /* 0x042fe20000041854 */
[----:B------:R-:W1:Y:S03]  /*79e0*/  MUFU.EX2 R171, R171 ;  /* 0x000000ab00ab7308 */ /* 0x000e660000000800 */
[C---:B------:R-:W-:Y:S01]  /*79f0*/  FMUL.FTZ R91, R2.reuse, R91 ;  /* 0x0000005b025b7220 */ /* 0x040fe20000410000 */
[----:B-----5:R-:W-:Y:S01]  /*7a00*/  F2FP.BF16.PACK_AB R103, R173, R172 ;  /* 0x000000acad67723e */ /* 0x020fe200000010ff */
[C---:B------:R-:W-:Y:S02]  /*7a10*/  FMUL.FTZ R92, R3.reuse, R92 ;  /* 0x0000005c035c7220 */ /* 0x040fe40000410000 */
[C---:B------:R-:W-:Y:S03]  /*7a20*/  FMUL.FTZ R93, R3.reuse, R93 ;  /* 0x0000005d035d7220 */ /* 0x040fe60000410000 */
[C---:B------:R-:W-:Y:S01]  /*7a30*/  HMMA.16816.F32.BF16 R88, R136.reuse, R106, R88 ;  /* 0x0000006a8858723c */ /* 0x040fe20000041858 */
[----:B------:R-:W2:Y:S01]  /*7a40*/  LDSM.16.MT88.4 R104, [R189+0x900] ;  /* 0x00090000bd68783b */ /* 0x000ea20000004200 */
[----:B------:R-:W-:Y:S01]  /*7a50*/  MUFU.EX2 R233, R233 ;  /* 0x000000e900e97308 */ /* 0x000fe20000000800 */
[C---:B------:R-:W-:Y:S02]  /*7a60*/  FMUL.FTZ R94, R2.reuse, R94 ;  /* 0x0000005e025e7220 */ /* 0x040fe40000410000 */
[C---:B------:R-:W-:Y:S02]  /*7a70*/  FMUL.FTZ R95, R2.reuse, R95 ;  /* 0x0000005f025f7220 */ /* 0x040fe40000410000 */
[C---:B------:R-:W-:Y:S02]  /*7a80*/  FMUL.FTZ R96, R3.reuse, R96 ;  /* 0x0000006003607220 */ /* 0x040fe40000410000 */
[----:B------:R-:W-:Y:S03]  /*7a90*/  FMUL.FTZ R97, R3, R97 ;  /* 0x0000006103617220 */ /* 0x000fe60000410000 */
[C---:B----4-:R-:W-:Y:S03]  /*7aa0*/  HMMA.16816.F32.BF16 R92, R136.reuse, R108, R92 ;  /* 0x0000006c885c723c */ /* 0x050fe6000004185c */
[C---:B------:R-:W-:Y:S01]  /*7ab0*/  FMUL.FTZ R98, R2.reuse, R98 ;  /* 0x0000006202627220 */ /* 0x040fe20000410000 */
[----:B-1----:R-:W-:Y:S01]  /*7ac0*/  F2FP.BF16.PACK_AB R101, R171, R170 ;  /* 0x000000aaab65723e */ /* 0x002fe200000010ff */
[C---:B------:R-:W-:Y:S02]  /*7ad0*/  FMUL.FTZ R99, R2.reuse, R99 ;  /* 0x0000006302637220 */ /* 0x040fe40000410000 */
[--C-:B------:R-:W-:Y:S02]  /*7ae0*/  FFMA.FTZ R175, R175, c[0x0][0x2d0], -R144.reuse ;  /* 0x0000b400afaf7a23 */ /* 0x100fe40000010890 */
[----:B------:R-:W-:Y:S03]  /*7af0*/  FFMA.FTZ R144, R133, c[0x0][0x2d0], -R144 ;  /* 0x0000b40085907a23 */ /* 0x000fe60000010890 */
[----:B------:R-:W-:Y:S01]  /*7b00*/  HMMA.16816.F32.BF16 R96, R136, R110, R96 ;  /* 0x0000006e8860723c */ /* 0x000fe20000041860 */
[----:B------:R-:W1:Y:S01]  /*7b10*/  LDSM.16.MT88.4 R108, [R188+0x2900] ;  /* 0x00290000bc6c783b */ /* 0x000e620000004200 */
[----:B------:R3:W-:Y:S01]  /*7b20*/  MUFU.EX2 R234, R144 ;  /* 0x0000009000ea7308 */ /* 0x0007e20000000800 */
[----:B------:R-:W-:Y:S01]  /*7b30*/  FFMA.FTZ R160, R3, R210, R160 ;  /* 0x000000d203a07223 */ /* 0x000fe200000100a0 */
[----:B------:R-:W-:Y:S01]  /*7b40*/  MOV R3, R0 ;  /* 0x0000000000037202 */ /* 0x000fe20000000f00 */
[----:B------:R-:W-:Y:S02]  /*7b50*/  FFMA.FTZ R165, R2, R211, R165 ;  /* 0x000000d302a57223 */ /* 0x000fe400000100a5 */
[----:B------:R-:W-:Y:S01]  /*7b60*/  FADD.FTZ R135, R135, R160 ;  /* 0x000000a087877221 */ /* 0x000fe20000010000 */
[C---:B------:R-:W-:Y:S01]  /*7b70*/  HMMA.16816.F32.BF16 R4, R100.reuse, R112, R4 ;  /* 0x000000706404723c */ /* 0x040fe20000041804 */
[----:B------:R-:W-:Y:S03]  /*7b80*/  LDSM.16.MT88.4 R136, [R189+0x3100] ;  /* 0x00310000bd88783b */ /* 0x000fe60000004200 */
[----:B------:R-:W4:Y:S01]  /*7b90*/  MUFU.EX2 R175, R175 ;  /* 0x000000af00af7308 */ /* 0x000f220000000800 */
[----:B------:R-:W-:Y:S02]  /*7ba0*/  FADD.FTZ R164, R164, R165 ;  /* 0x000000a5a4a47221 */ /* 0x000fe40000010000 */
[----:B------:R-:W-:Y:S01]  /*7bb0*/  FADD.FTZ R134, R134, R135 ;  /* 0x0000008786867221 */ /* 0x000fe20000010000 */
[C---:B------:R-:W-:Y:S01]  /*7bc0*/  HMMA.16816.F32.BF16 R8, R100.reuse, R114, R8 ;  /* 0x000000726408723c */ /* 0x040fe20000041808 */
[----:B------:R-:W-:Y:S03]  /*7bd0*/  LDSM.16.MT88.4 R112, [R190+0x4900] ;  /* 0x00490000be70783b */ /* 0x000fe60000004200 */
[----:B------:R-:W-:Y:S04]  /*7be0*/  FADD.FTZ R161, R161, R134 ;  /* 0x00000086a1a17221 */ /* 0x000fe80000010000 */
[C---:B------:R-:W-:Y:S01]  /*7bf0*/  HMMA.16816.F32.BF16 R12, R100.reuse, R116, R12 ;  /* 0x00000074640c723c */ /* 0x040fe2000004180c */
[----:B---3--:R-:W-:Y:S03]  /*7c00*/  LDSM.16.MT88.4 R144, [R190+0x3900] ;  /* 0x00390000be90783b */ /* 0x008fe60000004200 */
[----:B------:R-:W-:Y:S04]  /*7c10*/  FADD.FTZ R166, R166, R161 ;  /* 0x000000a1a6a67221 */ /* 0x000fe80000010000 */
[C---:B------:R-:W-:Y:S01]  /*7c20*/  HMMA.16816.F32.BF16 R16, R100.reuse, R118, R16 ;  /* 0x000000766410723c */ /* 0x040fe20000041810 */
[----:B------:R-:W-:Y:S03]  /*7c30*/  LDSM.16.MT88.4 R116, [R189+0x4900] ;  /* 0x00490000bd74783b */ /* 0x000fe60000004200 */
[----:B------:R-:W-:Y:S04]  /*7c40*/  FADD.FTZ R167, R167, R166 ;  /* 0x000000a6a7a77221 */ /* 0x000fe80000010000 */
[C---:B--2---:R-:W-:Y:S04]  /*7c50*/  HMMA.16816.F32.BF16 R20, R100.reuse, R104, R20 ;  /* 0x000000686414723c */ /* 0x044fe80000041814 */
[----:B------:R-:W-:Y:S04]  /*7c60*/  FADD.FTZ R168, R168, R167 ;  /* 0x000000a7a8a87221 */ /* 0x000fe80000010000 */
[C---:B------:R-:W-:Y:S01]  /*7c70*/  HMMA.16816.F32.BF16 R24, R100.reuse, R106, R24 ;  /* 0x0000006a6418723c */ /* 0x040fe20000041818 */
[----:B------:R-:W2:Y:S03]  /*7c80*/  LDSM.16.MT88.4 R104, [R195+0x4900] ;  /* 0x00490000c368783b */ /* 0x000ea60000004200 */
[----:B------:R-:W-:Y:S04]  /*7c90*/  FADD.FTZ R169, R169, R168 ;  /* 0x000000a8a9a97221 */ /* 0x000fe80000010000 */
        /* <DEDUP_REMOVED lines=20> */
[----:B------:R-:W3:Y:S07]  /*7de0*/  LDSM.16.MT88.4 R112, [R189+0x1100] ;  /* 0x00110000bd70783b */ /* 0x000eee0000004200 */
[C---:B------:R-:W-:Y:S08]  /*7df0*/  HMMA.16816.F32.BF16 R84, R100.reuse, R116, R84 ;  /* 0x000000746454723c */ /* 0x040ff00000041854 */
[C---:B------:R-:W-:Y:S01]  /*7e00*/  HMMA.16816.F32.BF16 R88, R100.reuse, R118, R88 ;  /* 0x000000766458723c */ /* 0x040fe20000041858 */
[----:B------:R-:W5:Y:S07]  /*7e10*/  LDSM.16.MT88.4 R116, [R195+0x3100] ;  /* 0x00310000c374783b */ /* 0x000f6e0000004200 */
[C---:B-1----:R-:W-:Y:S08]  /*7e20*/  HMMA.16816.F32.BF16 R92, R100.reuse, R108, R92 ;  /* 0x0000006c645c723c */ /* 0x042ff0000004185c */
[----:B------:R-:W-:Y:S01]  /*7e30*/  HMMA.16816.F32.BF16 R96, R100, R110, R96 ;  /* 0x0000006e6460723c */ /* 0x000fe20000041860 */
[----:B------:R-:W-:Y:S06]  /*7e40*/  LDSM.16.MT88.4 R108, [R195+0x5100] ;  /* 0x00510000c36c783b */ /* 0x000fec0000004200 */
[----:B------:R-:W-:Y:S01]  /*7e50*/  F2FP.BF16.PACK_AB R100, R221, R174 ;  /* 0x000000aedd64723e */ /* 0x000fe200000010ff */
[----:B------:R-:W-:Y:S01]  /*7e60*/  FADD.FTZ R174, R174, R169 ;  /* 0x000000a9aeae7221 */ /* 0x000fe20000010000 */
[----:B------:R-:W-:Y:S03]  /*7e70*/  F2FP.BF16.PACK_AB R102, R223, R222 ;  /* 0x000000dedf66723e */ /* 0x000fe600000010ff */
[----:B----4-:R-:W-:Y:S01]  /*7e80*/  F2FP.BF16.PACK_AB R101, R224, R175 ;  /* 0x000000afe065723e */ /* 0x010fe200000010ff */
[----:B------:R-:W-:Y:S01]  /*7e90*/  FADD.FTZ R221, R221, R174 ;  /* 0x000000aedddd7221 */ /* 0x000fe20000010000 */
[----:B------:R-:W-:Y:S03]  /*7ea0*/  F2FP.BF16.PACK_AB R103, R226, R225 ;  /* 0x000000e1e267723e */ /* 0x000fe600000010ff */
[----:B------:R-:W-:Y:S04]  /*7eb0*/  FADD.FTZ R222, R222, R221 ;  /* 0x000000dddede7221 */ /* 0x000fe80000010000 */
[C---:B--2---:R-:W-:Y:S03]  /*7ec0*/  HMMA.16816.F32.BF16 R4, R100.reuse, R104, R4 ;  /* 0x000000686404723c */ /* 0x044fe60000041804 */
[----:B------:R-:W-:Y:S05]  /*7ed0*/  FADD.FTZ R222, R223, R222 ;  /* 0x000000dedfde7221 */ /* 0x000fea0000010000 */
[C---:B------:R-:W-:Y:S01]  /*7ee0*/  HMMA.16816.F32.BF16 R8, R100.reuse, R106, R8 ;  /* 0x0000006a6408723c */ /* 0x040fe20000041808 */
[----:B------:R-:W1:Y:S07]  /*7ef0*/  LDSM.16.MT88.4 R104, [R188+0x3100] ;  /* 0x00310000bc68783b */ /* 0x000e6e0000004200 */
[C---:B------:R-:W-:Y:S08]  /*7f00*/  HMMA.16816.F32.BF16 R12, R100.reuse, R120, R12 ;  /* 0x00000078640c723c */ /* 0x040ff0000004180c */
[C---:B------:R-:W-:Y:S01]  /*7f10*/  HMMA.16816.F32.BF16 R16, R100.reuse, R122, R16 ;  /* 0x0000007a6410723c */ /* 0x040fe20000041810 */
[----:B------:R-:W-:Y:S07]  /*7f20*/  LDSM.16.MT88.4 R120, [R188+0x1900] ;  /* 0x00190000bc78783b */ /* 0x000fee0000004200 */
[C---:B---3--:R-:W-:Y:S08]  /*7f30*/  HMMA.16816.F32.BF16 R20, R100.reuse, R112, R20 ;  /* 0x000000706414723c */ /* 0x048ff00000041814 */
[C---:B------:R-:W-:Y:S01]  /*7f40*/  HMMA.16816.F32.BF16 R24, R100.reuse, R114, R24 ;  /* 0x000000726418723c */ /* 0x040fe20000041818 */
[----:B------:R-:W2:Y:S07]  /*7f50*/  LDSM.16.MT88.4 R112, [R190+0x5100] ;  /* 0x00510000be70783b */ /* 0x000eae0000004200 */
[C---:B------:R-:W-:Y:S08]  /*7f60*/  HMMA.16816.F32.BF16 R28, R100.reuse, R124, R28 ;  /* 0x0000007c641c723c */ /* 0x040ff0000004181c */
[C---:B------:R-:W-:Y:S01]  /*7f70*/  HMMA.16816.F32.BF16 R32, R100.reuse, R126, R32 ;  /* 0x0000007e6420723c */ /* 0x040fe20000041820 */
[----:B------:R-:W-:Y:S07]  /*7f80*/  LDSM.16.MT88.4 R124, [R195+0x1900] ;  /* 0x00190000c37c783b */ /* 0x000fee0000004200 */
[C---:B-----5:R-:W-:Y:S08]  /*7f90*/  HMMA.16816.F32.BF16 R36, R100.reuse, R116, R36 ;  /* 0x000000746424723c */ /* 0x060ff00000041824 */
[C---:B------:R-:W-:Y:S01]  /*7fa0*/  HMMA.16816.F32.BF16 R40, R100.reuse, R118, R40 ;  /* 0x000000766428723c */ /* 0x040fe20000041828 */
[----:B------:R-:W3:Y:S07]  /*7fb0*/  LDSM.16.MT88.4 R116, [R189+0x5100] ;  /* 0x00510000bd74783b */ /* 0x000eee0000004200 */
[C---:B------:R-:W-:Y:S08]  /*7fc0*/  HMMA.16816.F32.BF16 R44, R100.reuse, R128, R44 ;  /* 0x00000080642c723c */ /* 0x040ff0000004182c */
[C---:B------:R-:W-:Y:S08]  /*7fd0*/  HMMA.16816.F32.BF16 R48, R100.reuse, R130, R48 ;  /* 0x000000826430723c */ /* 0x040ff00000041830 */
[C---:B------:R-:W-:Y:S07]  /*7fe0*/  HMMA.16816.F32.BF16 R52, R100.reuse, R136, R52 ;  /* 0x000000886434723c */ /* 0x040fee0000041834 */
[----:B------:R-:W-:Y:S01]  /*7ff0*/  F2FP.BF16.PACK_AB R136, R228, R227 ;  /* 0x000000e3e488723e */ /* 0x000fe200000010ff */
[C---:B------:R-:W-:Y:S04]  /*8000*/  HMMA.16816.F32.BF16 R56, R100.reuse, R138, R56 ;  /* 0x0000008a6438723c */ /* 0x040fe80000041838 */
[----:B------:R-:W-:Y:S01]  /*8010*/  F2FP.BF16.PACK_AB R137, R232, R231 ;  /* 0x000000e7e889723e */ /* 0x000fe200000010ff */
[----:B------:R-:W-:Y:S02]  /*8020*/  FADD.FTZ R227, R227, R222 ;  /* 0x000000dee3e37221 */ /* 0x000fe40000010000 */
[----:B------:R-:W-:Y:S01]  /*8030*/  F2FP.BF16.PACK_AB R138, R230, R229 ;  /* 0x000000e5e68a723e */ /* 0x000fe200000010ff */
[C---:B-1----:R-:W-:Y:S04]  /*8040*/  HMMA.16816.F32.BF16 R60, R100.reuse, R104, R60 ;  /* 0x00000068643c723c */ /* 0x042fe8000004183c */
[----:B------:R-:W-:Y:S01]  /*8050*/  F2FP.BF16.PACK_AB R139, R234, R233 ;  /* 0x000000e9ea8b723e */ /* 0x000fe200000010ff */
[----:B------:R-:W-:Y:S03]  /*8060*/  FADD.FTZ R228, R228, R227 ;  /* 0x000000e3e4e47221 */ /* 0x000fe60000010000 */
[C---:B------:R-:W-:Y:S01]  /*8070*/  HMMA.16816.F32.BF16 R64, R100.reuse, R106, R64 ;  /* 0x0000006a6440723c */ /* 0x040fe20000041840 */
[----:B------:R-:W1:Y:S03]  /*8080*/  LDSM.16.MT88.4 R104, [R188+0x5100] ;  /* 0x00510000bc68783b */ /* 0x000e660000004200 */
[----:B------:R-:W-:Y:S04]  /*8090*/  FADD.FTZ R229, R229, R228 ;  /* 0x000000e4e5e57221 */ /* 0x000fe80000010000 */
[C---:B------:R-:W-:Y:S04]  /*80a0*/  HMMA.16816.F32.BF16 R68, R100.reuse, R108, R68 ;  /* 0x0000006c6444723c */ /* 0x040fe80000041844 */
[----:B------:R-:W-:Y:S04]  /*80b0*/  FADD.FTZ R210, R230, R229 ;  /* 0x000000e5e6d27221 */ /* 0x000fe80000010000 */
[C---:B------:R-:W-:Y:S01]  /*80c0*/  HMMA.16816.F32.BF16 R72, R100.reuse, R110, R72 ;  /* 0x0000006e6448723c */ /* 0x040fe20000041848 */
[----:B------:R-:W4:Y:S07]  /*80d0*/  LDSM.16.MT88.4 R108, [R190+0x1900] ;  /* 0x00190000be6c783b */ /* 0x000f2e0000004200 */
[C---:B--2---:R-:W-:Y:S08]  /*80e0*/  HMMA.16816.F32.BF16 R76, R100.reuse, R112, R76 ;  /* 0x00000070644c723c */ /* 0x044ff0000004184c */
[C---:B------:R-:W-:Y:S01]  /*80f0*/  HMMA.16816.F32.BF16 R80, R100.reuse, R114, R80 ;  /* 0x000000726450723c */ /* 0x040fe20000041850 */
[----:B------:R-:W2:Y:S07]  /*8100*/  LDSM.16.MT88.4 R112, [R189+0x1900] ;  /* 0x00190000bd70783b */ /* 0x000eae0000004200 */
[C---:B---3--:R-:W-:Y:S08]  /*8110*/  HMMA.16816.F32.BF16 R84, R100.reuse, R116, R84 ;  /* 0x000000746454723c */ /* 0x048ff00000041854 */
[C---:B------:R-:W-:Y:S08]  /*8120*/  HMMA.16816.F32.BF16 R88, R100.reuse, R118, R88 ;  /* 0x000000766458723c */ /* 0x040ff00000041858 */
[C---:B-1----:R-:W-:Y:S08]  /*8130*/  HMMA.16816.F32.BF16 R92, R100.reuse, R104, R92 ;  /* 0x00000068645c723c */ /* 0x042ff0000004185c */
[----:B------:R-:W-:Y:S08]  /*8140*/  HMMA.16816.F32.BF16 R96, R100, R106, R96 ;  /* 0x0000006a6460723c */ /* 0x000ff00000041860 */
[C---:B------:R-:W-:Y:S01]  /*8150*/  HMMA.16816.F32.BF16 R128, R136.reuse, R124, R4 ;  /* 0x0000007c8880723c */ /* 0x040fe20000041804 */
[----:B------:R-:W1:Y:S07]  /*8160*/  LDSM.16.MT88.4 R4, [R190+0x5900] ;  /* 0x00590000be04783b */ /* 0x000e6e0000004200 */
[C---:B------:R-:W-:Y:S01]  /*8170*/  HMMA.16816.F32.BF16 R124, R136.reuse, R126, R8 ;  /* 0x0000007e887c723c */ /* 0x040fe20000041808 */
[----:B------:R-:W3:Y:S07]  /*8180*/  LDSM.16.MT88.4 R8, [R189+0x5900] ;  /* 0x00590000bd08783b */ /* 0x000eee0000004200 */
[C---:B----4-:R-:W-:Y:S01]  /*8190*/  HMMA.16816.F32.BF16 R100, R136.reuse, R108, R12 ;  /* 0x0000006c8864723c */ /* 0x050fe2000004180c */
[----:B------:R-:W4:Y:S07]  /*81a0*/  LDSM.16.MT88.4 R12, [R188+0x5900] ;  /* 0x00590000bc0c783b */ /* 0x000f2e0000004200 */
[C---:B------:R-:W-:Y:S08]  /*81b0*/  HMMA.16816.F32.BF16 R104, R136.reuse, R110, R16 ;  /* 0x0000006e8868723c */ /* 0x040ff00000041810 */
[C---:B--2---:R-:W-:Y:S08]  /*81c0*/  HMMA.16816.F32.BF16 R108, R136.reuse, R112, R20 ;  /* 0x00000070886c723c */ /* 0x044ff00000041814 */
[C---:B------:R-:W-:Y:S08]  /*81d0*/  HMMA.16816.F32.BF16 R112, R136.reuse, R114, R24 ;  /* 0x000000728870723c */ /* 0x040ff00000041818 */
        /* <DEDUP_REMOVED lines=12> */
[C---:B-1----:R-:W-:Y:S07]  /*82a0*/  HMMA.16816.F32.BF16 R76, R136.reuse, R4, R76 ;  /* 0x00000004884c723c */ /* 0x042fee000004184c */
[----:B------:R-:W-:Y:S01]  /*82b0*/  FADD.FTZ R5, R163, R164 ;  /* 0x000000a4a3057221 */ /* 0x000fe20000010000 */
[C---:B------:R-:W-:Y:S04]  /*82c0*/  HMMA.16816.F32.BF16 R80, R136.reuse, R6, R80 ;  /* 0x000000068850723c */ /* 0x040fe80000041850 */
[----:B------:R-:W-:Y:S04]  /*82d0*/  FADD.FTZ R5, R162, R5 ;  /* 0x00000005a2057221 */ /* 0x000fe80000010000 */
[C---:B---3--:R-:W-:Y:S04]  /*82e0*/  HMMA.16816.F32.BF16 R84, R136.reuse, R8, R84 ;  /* 0x000000088854723c */ /* 0x048fe80000041854 */
[----:B------:R-:W-:Y:S04]  /*82f0*/  FADD.FTZ R170, R170, R5 ;  /* 0x00000005aaaa7221 */ /* 0x000fe80000010000 */
[C---:B------:R-:W-:Y:S04]  /*8300*/  HMMA.16816.F32.BF16 R88, R136.reuse, R10, R88 ;  /* 0x0000000a8858723c */ /* 0x040fe80000041858 */
[----:B------:R-:W-:Y:S04]  /*8310*/  FADD.FTZ R171, R171, R170 ;  /* 0x000000aaabab7221 */ /* 0x000fe80000010000 */
[----:B------:R-:W-:Y:S01]  /*8320*/  FADD.FTZ R2, R172, R171 ;  /* 0x000000abac027221 */ /* 0x000fe20000010000 */
[C---:B----4-:R-:W-:Y:S03]  /*8330*/  HMMA.16816.F32.BF16 R92, R136.reuse, R12, R92 ;  /* 0x0000000c885c723c */ /* 0x050fe6000004185c */
[----:B------:R-:W-:Y:S04]  /*8340*/  FADD.FTZ R2, R173, R2 ;  /* 0x00000002ad027221 */ /* 0x000fe80000010000 */
[----:B------:R-:W-:Y:S01]  /*8350*/  FADD.FTZ R175, R175, R2 ;  /* 0x00000002afaf7221 */ /* 0x000fe20000010000 */
[-C--:B------:R-:W-:Y:S01]  /*8360*/  MOV R12, R132.reuse ;  /* 0x00000084000c7202 */ /* 0x080fe20000000f00 */
[----:B------:R-:W-:Y:S03]  /*8370*/  HMMA.16816.F32.BF16 R96, R136, R14, R96 ;  /* 0x0000000e8860723c */ /* 0x000fe60000041860 */
[----:B------:R-:W-:Y:S01]  /*8380*/  FADD.FTZ R224, R224, R175 ;  /* 0x000000afe0e07221 */ /* 0x000fe20000010000 */
[----:B------:R-:W-:Y:S03]  /*8390*/  MOV R2, R132 ;  /* 0x0000008400027202 */ /* 0x000fe60000000f00 */
[----:B------:R-:W-:Y:S05]  /*83a0*/  FADD.FTZ R225, R225, R224 ;  /* 0x000000e0e1e17221 */ /* 0x000fea0000010000 */
[----:B------:R-:W-:Y:S04]  /*83b0*/  FADD.FTZ R226, R226, R225 ;  /* 0x000000e1e2e27221 */ /* 0x000fe80000010000 */
[----:B------:R-:W-:Y:S04]  /*83c0*/  FADD.FTZ R231, R231, R226 ;  /* 0x000000e2e7e77221 */ /* 0x000fe80000010000 */
[----:B------:R-:W-:Y:S04]  /*83d0*/  FADD.FTZ R232, R232, R231 ;  /* 0x000000e7e8e87221 */ /* 0x000fe80000010000 */
[----:B------:R-:W-:Y:S04]  /*83e0*/  FADD.FTZ R211, R233, R232 ;  /* 0x000000e8e9d37221 */ /* 0x000fe80000010000 */
[----:B------:R-:W-:Y:S01]  /*83f0*/  FADD.FTZ R211, R234, R211 ;  /* 0x000000d3ead37221 */ /* 0x000fe20000010000 */
[----:B------:R-:W-:-:S05]  /*8400*/  @P0 BRA `(.L_x_371) ;  /* 0xffffcbe000000947 */ /* 0x000fca000383ffff */
.L_x_362:
[----:B------:R-:W1:Y:S01]  /*8410*/  S2UR UR7, SR_CTAID.X ;  /* 0x00000000000779c3 */ /* 0x000e620000002500 */
[----:B------:R-:W-:Y:S01]  /*8420*/  ULDC.64 UR4, c[0x0][0x2c8] ;  /* 0x0000b20000047ab9 */ /* 0x000fe20000000a00 */
[----:B------:R-:W-:Y:S01]  /*8430*/  PLOP3.LUT P0, PT, PT, PT, UP1, 0x40, 0x0 ;  /* 0x000000000000781c */ /* 0x000fe20003f0e818 */
[----:B------:R-:W-:-:S02]  /*8440*/  UMOV UR6, 0x1 ;  /* 0x0000000100067882 */ /* 0x000fc40000000000 */
[----:B-1----:R-:W-:-:S04]  /*8450*/  ULEA UR7, UR7, 0x7f, 0x7 ;  /* 0x0000007f07077891 */ /* 0x002fc8000f8e383f */
[----:B------:R-:W-:-:S03]  /*8460*/  UIMAD.WIDE.U32 UR18, UR7, UR4, URZ ;  /* 0x00000004071272a5 */ /* 0x000fc6000f8e003f */
[----:B------:R-:W-:Y:S02]  /*8470*/  ULDC UR4, c[0x0][0x168] ;  /* 0x00005a0000047ab9 */ /* 0x000fe40000000800 */
[----:B------:R-:W-:Y:S02]  /*8480*/  UIADD3 UR4, UR6, -UR4, URZ ;  /* 0x8000000406047290 */ /* 0x000fe4000fffe03f */
[----:B------:R-:W-:Y:S02]  /*8490*/  @UP2 USHF.R.U32.HI UR7, URZ, UR5, UR19 ;  /* 0x000000053f072299 */ /* 0x000fe40008011613 */
[----:B------:R-:W-:Y:S02]  /*84a0*/  ULDC UR6, c[0x0][0x324] ;  /* 0x0000c90000067ab9 */ /* 0x000fe40000000800 */
[----:B------:R-:W-:Y:S02]  /*84b0*/  ULDC UR5, c[0x0][0x1d0] ;  /* 0x0000740000057ab9 */ /* 0x000fe40000000800 */
[----:B------:R-:W-:-:S04]  /*84c0*/  UIADD3 UR7, UR7, UR5, UR4 ;  /* 0x0000000507077290 */ /* 0x000fc8000fffe004 */
[----:B------:R-:W-:Y:S01]  /*84d0*/  UIADD3 UR6, UR7, -UR6, URZ ;  /* 0x8000000607067290 */ /* 0x000fe2000fffe03f */
[----:B------:R-:W-:Y:S05]  /*84e0*/  @P0 BRA `(.L_x_372) ;  /* 0x0000014000000947 */ /* 0x000fea0003800000 */
        /* <DEDUP_REMOVED lines=11> */
.L_x_373:
[----:B------:R-:W-:Y:S02]  /*85a0*/  ULDC UR4, c[0x0][0x32c] ;  /* 0x0000cb0000047ab9 */ /* 0x000fe40000000800 */
[----:B------:R-:W-:-:S03]  /*85b0*/  UISETP.NE.AND UP0, UPT, UR4, 0x1, UPT ;  /* 0x000000010400788c */ /* 0x000fc6000bf05270 */
[----:B------:R-:W-:Y:S02]  /*85c0*/  ULDC.64 UR4, c[0x0][0x330] ;  /* 0x0000cc0000047ab9 */ /* 0x000fe40000000a00 */
[----:B------:R-:W-:-:S06]  /*85d0*/  UIMAD.WIDE.U32 UR18, UR7, UR4, URZ ;  /* 0x00000004071272a5 */ /* 0x000fcc000f8e003f */
[----:B------:R-:W-:Y:S02]  /*85e0*/  @UP0 USHF.R.U32.HI UR7, URZ, UR5, UR19 ;  /* 0x000000053f070299 */ /* 0x000fe40008011613 */
.L_x_374:
[----:B------:R-:W-:Y:S02]  /*85f0*/  ULDC UR4, c[0x0][0x32c] ;  /* 0x0000cb0000047ab9 */ /* 0x000fe40000000800 */
[----:B------:R-:W-:-:S04]  /*8600*/  UIMAD UR4, UR7, UR4, URZ ;  /* 0x00000004070472a4 */ /* 0x000fc8000f8e023f */
[----:B------:R-:W-:-:S04]  /*8610*/  UISETP.LT.AND UP0, UPT, UR6, UR4, UPT ;  /* 0x000000040600728c */ /* 0x000fc8000bf01270 */
[----:B------:R-:W-:-:S04]  /*8620*/  USEL UR6, UR6, UR4, !UP0 ;  /* 0x0000000406067287 */ /* 0x000fc8000c000000 */
.L_x_372:
[----:B------:R-:W-:-:S04]  /*8630*/  UIADD3 UR6, UR6, 0x3f, URZ ;  /* 0x0000003f06067890 */ /* 0x000fc8000fffe03f */
        /* <DEDUP_REMOVED lines=8> */
[----:B------:R-:W-:Y:S01]  /*86c0*/  IADD3 R218, P6, R200, 0x40, RZ ;  /* 0x00000040c8da7810 */ /* 0x000fe20007fde0ff */
[----:B------:R-:W-:Y:S01]  /*86d0*/  IMAD.MOV.U32 R133, RZ, RZ, R12 ;  /* 0x000000ffff857224 */ /* 0x000fe200078e000c */
[----:B------:R-:W-:Y:S01]  /*86e0*/  IADD3 R214, P4, R202, 0x40, RZ ;  /* 0x00000040cad67810 */ /* 0x000fe20007f9e0ff */
[----:B------:R-:W-:Y:S01]  /*86f0*/  IMAD.MOV.U32 R3, RZ, RZ, R0 ;  /* 0x000000ffff037224 */ /* 0x000fe200078e0000 */
[----:B------:R-:W-:Y:S01]  /*8700*/  IADD3 R216, P5, R200, 0x80, RZ ;  /* 0x00000080c8d87810 */ /* 0x000fe20007fbe0ff */
[----:B------:R-:W-:Y:S01]  /*8710*/  IMAD.X R217, RZ, RZ, R207, P6 ;  /* 0x000000ffffd97224 */ /* 0x000fe200030e06cf */
[----:B------:R-:W-:Y:S01]  /*8720*/  IADD3 R212, P0, R202, 0x80, RZ ;  /* 0x00000080cad47810 */ /* 0x000fe20007f1e0ff */
[----:B------:R-:W-:Y:S01]  /*8730*/  IMAD.X R213, RZ, RZ, R209, P4 ;  /* 0x000000ffffd57224 */ /* 0x000fe200020e06d1 */
[----:B------:R-:W-:Y:S01]  /*8740*/  IADD3.X R215, RZ, R207, RZ, P5, !PT ;  /* 0x000000cfffd77210 */ /* 0x000fe20002ffe4ff */
[----:B------:R-:W-:Y:S01]  /*8750*/  UMOV UR19, UR13 ;  /* 0x0000000d00137c82 */ /* 0x000fe20008000000 */
[----:B------:R-:W-:Y:S01]  /*8760*/  IADD3.X R134, RZ, R209, RZ, P0, !PT ;  /* 0x000000d1ff867210 */ /* 0x000fe200007fe4ff */
[----:B------:R-:W-:-:S02]  /*8770*/  ULDC.64 UR6, c[0x0][0x208] ;  /* 0x0000820000067ab9 */ /* 0x000fc40000000a00 */
[----:B------:R-:W-:Y:S02]  /*8780*/  ULDC.64 UR4, c[0x0][0x1e0] ;  /* 0x0000780000047ab9 */ /* 0x000fe40000000a00 */
.L_x_376:
        /* <DEDUP_REMOVED lines=10> */
[----:B------:R-:W-:Y:S01]  /*8830*/  @!UP3 UIADD3 UR13, UR23, UR13, URZ ;  /* 0x0000000d170db290 */ /* 0x000fe2000fffe03f */
[----:B------:R-:W-:Y:S02]  /*8840*/  @!P0 IADD3 R2, P6, R218, UR20, RZ ;  /* 0x00000014da028c10 */ /* 0x000fe4000ffde0ff */
[----:B------:R-:W-:Y:S01]  /*8850*/  @!P0 IADD3 R29, P4, R200, UR20, RZ ;  /* 0x00000014c81d8c10 */ /* 0x000fe2000ff9e0ff */
[----:B------:R-:W-:Y:S01]  /*8860*/  @!UP3 USHF.L.U64.HI UR13, UR22, 0x6, UR13 ;  /* 0x00000006160db899 */ /* 0x000fe2000801020d */
[----:B------:R-:W-:Y:S01]  /*8870*/  @!P0 IADD3 R0, P5, R216, UR20, RZ ;  /* 0x00000014d8008c10 */ /* 0x000fe2000ffbe0ff */
[----:B------:R-:W-:Y:S01]  /*8880*/  @!UP3 ULEA UR20, UP0, UR6, UR20, 0x5 ;  /* 0x000000140614b291 */ /* 0x000fe2000f80283f */
[----:B------:R-:W1:Y:S03]  /*8890*/  LDSM.16.M88.4 R8, [R197+0x6100] ;  /* 0x00610000c508783b */ /* 0x000e660000000200 */
[----:B------:R-:W-:Y:S02]  /*88a0*/  @!P0 IADD3.X R28, R207, UR13, RZ, P4, !PT ;  /* 0x0000000dcf1c8c10 */ /* 0x000fe4000a7fe4ff */
[C---:B------:R-:W-:Y:S03]  /*88b0*/  @!P0 LEA R164, P4, R29.reuse, c[0x0][0x1f8], 0x1 ;  /* 0x00007e001da48a11 */ /* 0x040fe600078808ff */
[----:B------:R-:W2:Y:S01]  /*88c0*/  LDSM.16.M88.4 R16, [R197+0x6900] ;  /* 0x00690000c510783b */ /* 0x000ea20000000200 */
[----:B------:R-:W-:Y:S02]  /*88d0*/  @!P0 LEA.HI.X R165, R29, c[0x0][0x1fc], R28, 0x1, P4 ;  /* 0x00007f001da58a11 */ /* 0x000fe400020f0c1c */
[C---:B------:R-:W-:Y:S02]  /*88e0*/  @!P0 LEA R168, P4, R0.reuse, c[0x0][0x1f8], 0x1 ;  /* 0x00007e0000a88a11 */ /* 0x040fe400078808ff */
[----:B------:R-:W-:Y:S03]  /*88f0*/  @!P0 IADD3.X R29, R215, UR13, RZ, P5, !PT ;  /* 0x0000000dd71d8c10 */ /* 0x000fe6000affe4ff */
[----:B------:R-:W3:Y:S01]  /*8900*/  LDSM.16.M88.4 R24, [R197+0x7100] ;  /* 0x00710000c518783b */ /* 0x000ee20000000200 */
[----:B------:R-:W-:Y:S02]  /*8910*/  @!P0 LEA.HI.X R169, R0, c[0x0][0x1fc], R29, 0x1, P4 ;  /* 0x00007f0000a98a11 */ /* 0x000fe400020f0c1d */
[----:B------:R-:W-:Y:S05]  /*8920*/  @!P0 IADD3 R0, P5, R218, UR20, RZ ;  /* 0x00000014da008c10 */ /* 0x000fea000ffbe0ff */
[----:B------:R-:W4:Y:S08]  /*8930*/  LDSM.16.M88.4 R136, [R197+0x7900] ;  /* 0x00790000c588783b */ /* 0x000f300000000200 */
[----:B------:R-:W-:Y:S01]  /*8940*/  LDSM.16.M88.4 R140, [R194+0xc100] ;  /* 0x00c10000c28c783b */ /* 0x000fe20000000200 */
[C---:B-1----:R-:W-:Y:S07]  /*8950*/  HMMA.16816.F32.BF16 R4, R32.reuse, R8, RZ ;  /* 0x000000082004723c */ /* 0x042fee00000418ff */
[----:B------:R-:W1:Y:S01]  /*8960*/  LDSM.16.M88.4 R144, [R196] ;  /* 0x00000000c490783b */ /* 0x000e620000000200 */
[C---:B------:R-:W-:Y:S07]  /*8970*/  HMMA.16816.F32.BF16 R8, R32.reuse, R10, RZ ;  /* 0x0000000a2008723c */ /* 0x040fee00000418ff */
[----:B------:R-:W5:Y:S01]  /*8980*/  LDSM.16.M88.4 R148, [R187] ;  /* 0x00000000bb94783b */ /* 0x000f620000000200 */
[C---:B--2---:R-:W-:Y:S07]  /*8990*/  HMMA.16816.F32.BF16 R12, R32.reuse, R16, RZ ;  /* 0x00000010200c723c */ /* 0x044fee00000418ff */
[----:B------:R-:W2:Y:S01]  /*89a0*/  LDSM.16.M88.4 R152, [R186] ;  /* 0x00000000ba98783b */ /* 0x000ea20000000200 */
[C---:B------:R-:W-:Y:S08]  /*89b0*/  HMMA.16816.F32.BF16 R16, R32.reuse, R18, RZ ;  /* 0x000000122010723c */ /* 0x040ff000000418ff */
[C---:B---3--:R-:W-:Y:S07]  /*89c0*/  HMMA.16816.F32.BF16 R20, R32.reuse, R24, RZ ;  /* 0x000000182014723c */ /* 0x048fee00000418ff */
[C---:B------:R-:W-:Y:S01]  /*89d0*/  @!P0 IADD3.X R25, R217.reuse, UR13, RZ, P6, !PT ;  /* 0x0000000dd9198c10 */ /* 0x040fe2000b7fe4ff */
[----:B------:R-:W-:Y:S01]  /*89e0*/  @!UP3 ULEA.HI.X UR13, UR6, UR13, UR7, 0x5, UP0 ;  /* 0x0000000d060db291 */ /* 0x000fe200080f2c07 */
[C---:B------:R-:W-:Y:S01]  /*89f0*/  @!P0 LEA R166, P6, R2.reuse, c[0x0][0x1f8], 0x1 ;  /* 0x00007e0002a68a11 */ /* 0x040fe200078c08ff */
[----:B------:R-:W-:Y:S03]  /*8a00*/  UISETP.GT.AND UP3, UPT, UR19, UR8, UPT ;  /* 0x000000081300728c */ /* 0x000fe6000bf64270 */
[----:B------:R-:W-:Y:S02]  /*8a10*/  @!P0 LEA.HI.X R167, R2, c[0x0][0x1fc], R25, 0x1, P6 ;  /* 0x00007f0002a78a11 */ /* 0x000fe400030f0c19 */
[C---:B------:R-:W-:Y:S01]  /*8a20*/  HMMA.16816.F32.BF16 R24, R32.reuse, R26, RZ ;  /* 0x0000001a2018723c */ /* 0x040fe200000418ff */
[----:B------:R-:W-:Y:S02]  /*8a30*/  @!P0 IADD3 R2, P4, R216, UR20, RZ ;  /* 0x00000014d8028c10 */ /* 0x000fe4000ff9e0ff */
[----:B------:R-:W-:Y:S02]  /*8a40*/  @!P0 IADD3 R132, P6, R200, UR20, RZ ;  /* 0x00000014c8848c10 */ /* 0x000fe4000ffde0ff */
[----:B------:R-:W-:Y:S02]  /*8a50*/  @!P0 IADD3.X R135, R217, UR13, RZ, P5, !PT ;  /* 0x0000000dd9878c10 */ /* 0x000fe4000affe4ff */
[----:B------:R-:W-:Y:S01]  /*8a60*/  @!P0 IADD3.X R157, R207, UR13, RZ, P6, !PT ;  /* 0x0000000dcf9d8c10 */ /* 0x000fe2000b7fe4ff */
[C---:B----4-:R-:W-:Y:S01]  /*8a70*/  HMMA.16816.F32.BF16 R28, R32.reuse, R136, RZ ;  /* 0x00000088201c723c */ /* 0x050fe200000418ff */
[----:B------:R-:W-:Y:S03]  /*8a80*/  @!P0 LEA R174, P6, R132, c[0x0][0x1f8], 0x1 ;  /* 0x00007e0084ae8a11 */ /* 0x000fe600078c08ff */
[----:B------:R-:W-:Y:S02]  /*8a90*/  @!P0 LEA R172, P5, R0, c[0x0][0x1f8], 0x1 ;  /* 0x00007e0000ac8a11 */ /* 0x000fe400078a08ff */
[----:B------:R-:W-:Y:S02]  /*8aa0*/  @!P0 LEA.HI.X R175, R132, c[0x0][0x1fc], R157, 0x1, P6 ;  /* 0x00007f0084af8a11 */ /* 0x000fe400030f0c9d */
[----:B------:R-:W-:Y:S01]  /*8ab0*/  HMMA.16816.F32.BF16 R32, R32, R138, RZ ;  /* 0x0000008a2020723c */ /* 0x000fe200000418ff */
[----:B------:R-:W-:Y:S01]  /*8ac0*/  @!P0 IADD3.X R137, R215, UR13, RZ, P4, !PT ;  /* 0x0000000dd7898c10 */ /* 0x000fe2000a7fe4ff */
[----:B------:R-:W-:Y:S02]  /*8ad0*/  UIADD3 UR13, UR19, -0x1, URZ ;  /* 0xffffffff130d7890 */ /* 0x000fe4000fffe03f */
[----:B------:R-:W-:Y:S02]  /*8ae0*/  @!P0 LEA R170, P4, R2, c[0x0][0x1f8], 0x1 ;  /* 0x00007e0002aa8a11 */ /* 0x000fe400078808ff */
[----:B------:R-:W-:Y:S01]  /*8af0*/  @!P0 LEA.HI.X R173, R0, c[0x0][0x1fc], R135, 0x1, P5 ;  /* 0x00007f0000ad8a11 */ /* 0x000fe200028f0c87 */
[----:B------:R-:W-:Y:S01]  /*8b00*/  @UP3 UIMAD.WIDE.U32 UR22, UR13, UR4, URZ ;  /* 0x000000040d1632a5 */ /* 0x000fe2000f8e003f */
[C---:B-1----:R-:W-:Y:S01]  /*8b10*/  HMMA.16816.F32.BF16 R4, R140.reuse, R144, R4 ;  /* 0x000000908c04723c */ /* 0x042fe20000041804 */
[----:B------:R-:W-:Y:S02]  /*8b20*/  @UP3 USHF.R.S32.HI UR20, URZ, 0x1f, UR13 ;  /* 0x0000001f3f143899 */ /* 0x000fe4000801140d */
[----:B------:R-:W-:Y:S02]  /*8b30*/  @UP3 USHF.L.U32 UR21, UR22, 0x6, URZ ;  /* 0x0000000616153899 */ /* 0x000fe4000800063f */
[----:B------:R-:W-:Y:S01]  /*8b40*/  @!P0 LEA.HI.X R171, R2, c[0x0][0x1fc], R137, 0x1, P4 ;  /* 0x00007f0002ab8a11 */ /* 0x000fe200020f0c89 */
[----:B------:R-:W-:Y:S01]  /*8b50*/  @UP3 UIMAD UR20, UR20, UR4, URZ ;  /* 0x00000004141432a4 */ /* 0x000fe2000f8e023f */
[----:B------:R-:W1:Y:S01]  /*8b60*/  LDSM.16.M88.4 R136, [R185] ;  /* 0x00000000b988783b */ /* 0x000e620000000200 */
[C---:B------:R-:W-:Y:S02]  /*8b70*/  HMMA.16816.F32.BF16 R8, R140.reuse, R146, R8 ;  /* 0x000000928c08723c */ /* 0x040fe40000041808 */
[----:B------:R-:W-:Y:S04]  /*8b80*/  @UP3 UIMAD UR20, UR13, UR5, UR20 ;  /* 0x000000050d1432a4 */ /* 0x000fe8000f8e0214 */
[----:B------:R-:W-:Y:S01]  /*8b90*/  @UP3 UIADD3 UR20, UR23, UR20, URZ ;  /* 0x0000001417143290 */ /* 0x000fe2000fffe03f */
[----:B------:R-:W-:Y:S01]  /*8ba0*/  @!PT LDS RZ, [RZ] ;  /* 0x00000000fffff984 */ /* 0x000fe20000000800 */
[----:B------:R-:W-:Y:S01]  /*8bb0*/  @!PT LDS RZ, [RZ] ;  /* 0x00000000fffff984 */ /* 0x000fe20000000800 */
[----:B------:R-:W-:Y:S01]  /*8bc0*/  @!PT LDS RZ, [RZ] ;  /* 0x00000000fffff984 */ /* 0x000fe20000000800 */
[----:B------:R3:W-:Y:S01]  /*8bd0*/  @!P0 LDGSTS.E.BYPASS.LTC128B.128 [R199+0x100], [R164.64], !P3 ;  /* 0x00100000a4c78fae */ /* 0x0007e2000d901d50 */
[C---:B-----5:R-:W-:Y:S02]  /*8be0*/  HMMA.16816.F32.BF16 R12, R140.reuse, R148, R12 ;  /* 0x000000948c0c723c */ /* 0x060fe4000004180c */
[----:B------:R-:W-:Y:S05]  /*8bf0*/  @UP3 USHF.L.U64.HI UR20, UR22, 0x6, UR20 ;  /* 0x0000000616143899 */ /* 0x000fea0008010214 */
[----:B------:R3:W-:Y:S01]  /*8c00*/  @!P0 LDGSTS.E.BYPASS.LTC128B.128 [R199+0x2100], [R166.64], !P2 ;  /* 0x02100000a6c78fae */ /* 0x0007e2000d101d50 */
[C---:B------:R-:W-:Y:S07]  /*8c10*/  HMMA.16816.F32.BF16 R16, R140.reuse, R150, R16 ;  /* 0x000000968c10723c */ /* 0x040fee0000041810 */
[----:B------:R4:W-:Y:S01]  /*8c20*/  @!P0 LDGSTS.E.BYPASS.LTC128B.128 [R199+0x4100], [R168.64], !P1 ;  /* 0x04100000a8c78fae */ /* 0x0009e2000c901d50 */
[C---:B--2---:R-:W-:Y:S07]  /*8c30*/  HMMA.16816.F32.BF16 R20, R140.reuse, R152, R20 ;  /* 0x000000988c14723c */ /* 0x044fee0000041814 */
[----:B------:R2:W-:Y:S01]  /*8c40*/  @!P0 LDGSTS.E.BYPASS.LTC128B.128 [R199+0x1100], [R174.64], !P3 ;  /* 0x01100000aec78fae */ /* 0x0005e2000d901d50 */
[C---:B------:R-:W-:Y:S07]  /*8c50*/  HMMA.16816.F32.BF16 R24, R140.reuse, R154, R24 ;  /* 0x0000009a8c18723c */ /* 0x040fee0000041818 */
[----:B------:R2:W-:Y:S01]  /*8c60*/  @!P0 LDGSTS.E.BYPASS.LTC128B.128 [R199+0x3100], [R172.64], !P2 ;  /* 0x03100000acc78fae */ /* 0x0005e2000d101d50 */
[C---:B-1----:R-:W-:Y:S07]  /*8c70*/  HMMA.16816.F32.BF16 R28, R140.reuse, R136, R28 ;  /* 0x000000888c1c723c */ /* 0x042fee000004181c */
[----:B------:R4:W-:Y:S01]  /*8c80*/  @!P0 LDGSTS.E.BYPASS.LTC128B.128 [R199+0x5100], [R170.64], !P1 ;  /* 0x05100000aac78fae */ /* 0x0009e2000c901d50 */
[----:B------:R-:W-:Y:S01]  /*8c90*/  HMMA.16816.F32.BF16 R32, R140, R138, R32 ;  /* 0x0000008a8c20723c */ /* 0x000fe20000041820 */
[----:B------:R-:W-:Y:S06]  /*8ca0*/  PLOP3.LUT P0, PT, PT, PT, UP3, 0x80, 0x0 ;  /* 0x000000000000781c */ /* 0x000fec0003f0f038 */
[----:B------:R-:W-:Y:S08]  /*8cb0*/  LDSM.16.M88.4 R156, [R193+0xc100] ;  /* 0x00c10000c19c783b */ /* 0x000ff00000000200 */
[----:B------:R-:W1:Y:S08]  /*8cc0*/  LDSM.16.M88.4 R160, [R192+0x6100] ;  /* 0x00610000c0a0783b */ /* 0x000e700000000200 */
[----:B------:R-:W5:Y:S08]  /*8cd0*/  LDSM.16.M88.4 R144, [R192+0x6900] ;  /* 0x00690000c090783b */ /* 0x000f700000000200 */
[----:B---3--:R-:W3:Y:S08]  /*8ce0*/  LDSM.16.M88.4 R164, [R192+0x7100] ;  /* 0x00710000c0a4783b */ /* 0x008ef00000000200 */
[----:B------:R-:W0:Y:S08]  /*8cf0*/  LDGDEPBAR ;  /* 0x00000000000079af */ /* 0x000e300000000000 */
[----:B------:R-:W2:Y:S01]  /*8d00*/  LDSM.16.M88.4 R148, [R192+0x7900] ;  /* 0x00790000c094783b */ /* 0x000ea20000000200 */
[C---:B-1----:R-:W-:Y:S07]  /*8d10*/  HMMA.16816.F32.BF16 R4, R156.reuse, R160, R4 ;  /* 0x000000a09c04723c */ /* 0x042fee0000041804 */
[----:B------:R-:W-:Y:S01]  /*8d20*/  LDSM.16.M88.4 R152, [R191+0xc100] ;  /* 0x00c10000bf98783b */ /* 0x000fe20000000200 */
[C---:B------:R-:W-:Y:S07]  /*8d30*/  HMMA.16816.F32.BF16 R8, R156.reuse, R162, R8 ;  /* 0x000000a29c08723c */ /* 0x040fee0000041808 */
[----:B----4-:R-:W1:Y:S01]  /*8d40*/  LDSM.16.M88.4 R168, [R184] ;  /* 0x00000000b8a8783b */ /* 0x010e620000000200 */
[C---:B-----5:R-:W-:Y:S07]  /*8d50*/  HMMA.16816.F32.BF16 R12, R156.reuse, R144, R12 ;  /* 0x000000909c0c723c */ /* 0x060fee000004180c */
[----:B------:R-:W4:Y:S01]  /*8d60*/  LDSM.16.M88.4 R136, [R184+0x800] ;  /* 0x00080000b888783b */ /* 0x000f220000000200 */
[C---:B------:R-:W-:Y:S07]  /*8d70*/  HMMA.16816.F32.BF16 R16, R156.reuse, R146, R16 ;  /* 0x000000929c10723c */ /* 0x040fee0000041810 */
[----:B------:R-:W5:Y:S01]  /*8d80*/  LDSM.16.M88.4 R140, [R184+0x1000] ;  /* 0x00100000b88c783b */ /* 0x000f620000000200 */
[C---:B---3--:R-:W-:Y:S07]  /*8d90*/  HMMA.16816.F32.BF16 R20, R156.reuse, R164, R20 ;  /* 0x000000a49c14723c */ /* 0x048fee0000041814 */
[----:B------:R-:W3:Y:S01]  /*8da0*/  LDSM.16.M88.4 R144, [R184+0x1800] ;  /* 0x00180000b890783b */ /* 0x000ee20000000200 */
[C---:B------:R-:W-:Y:S07]  /*8db0*/  HMMA.16816.F32.BF16 R24, R156.reuse, R166, R24 ;  /* 0x000000a69c18723c */ /* 0x040fee0000041818 */
[----:B------:R-:W-:Y:S01]  /*8dc0*/  LDSM.16.M88.4 R160, [R197+0x8900] ;  /* 0x00890000c5a0783b */ /* 0x000fe20000000200 */
[C---:B--2---:R-:W-:Y:S07]  /*8dd0*/  HMMA.16816.F32.BF16 R28, R156.reuse, R148, R28 ;  /* 0x000000949c1c723c */ /* 0x044fee000004181c */
[----:B------:R-:W-:Y:S01]  /*8de0*/  LDSM.16.M88.4 R164, [R194+0x10100] ;  /* 0x01010000c2a4783b */ /* 0x000fe20000000200 */
[----:B------:R-:W-:Y:S07]  /*8df0*/  HMMA.16816.F32.BF16 R32, R156, R150, R32 ;  /* 0x000000969c20723c */ /* 0x000fee0000041820 */
[----:B------:R-:W-:Y:S01]  /*8e00*/  LDSM.16.M88.4 R148, [R198+0x10100] ;  /* 0x01010000c694783b */ /* 0x000fe20000000200 */
[C---:B-1----:R-:W-:Y:S07]  /*8e10*/  HMMA.16816.F32.BF16 R4, R152.reuse, R168, R4 ;  /* 0x000000a89804723c */ /* 0x042fee0000041804 */
[----:B------:R-:W1:Y:S01]  /*8e20*/  LDSM.16.M88.4 R156, [R197+0x8100] ;  /* 0x00810000c59c783b */ /* 0x000e620000000200 */
[C---:B------:R-:W-:Y:S07]  /*8e30*/  HMMA.16816.F32.BF16 R8, R152.reuse, R170, R8 ;  /* 0x000000aa9808723c */ /* 0x040fee0000041808 */
[----:B------:R-:W-:Y:S01]  /*8e40*/  LDSM.16.M88.4 R168, [R183] ;  /* 0x00000000b7a8783b */ /* 0x000fe20000000200 */
[C---:B----4-:R-:W-:Y:S07]  /*8e50*/  HMMA.16816.F32.BF16 R12, R152.reuse, R136, R12 ;  /* 0x00000088980c723c */ /* 0x050fee000004180c */
[----:B------:R-:W-:Y:S01]  /*8e60*/  LDSM.16.M88.4 R172, [R184+0x4000] ;  /* 0x00400000b8ac783b */ /* 0x000fe20000000200 */
[C---:B------:R-:W-:Y:S07]  /*8e70*/  HMMA.16816.F32.BF16 R16, R152.reuse, R138, R16 ;  /* 0x0000008a9810723c */ /* 0x040fee0000041810 */
[----:B------:R-:W2:Y:S01]  /*8e80*/  LDSM.16.M88.4 R136, [R197+0x9100] ;  /* 0x00910000c588783b */ /* 0x000ea20000000200 */
[C---:B-----5:R-:W-:Y:S08]  /*8e90*/  HMMA.16816.F32.BF16 R20, R152.reuse, R140, R20 ;  /* 0x0000008c9814723c */ /* 0x060ff00000041814 */
[C---:B------:R-:W-:Y:S01]  /*8ea0*/  HMMA.16816.F32.BF16 R24, R152.reuse, R142, R24 ;  /* 0x0000008e9818723c */ /* 0x040fe20000041818 */
[----:B------:R-:W4:Y:S07]  /*8eb0*/  LDSM.16.M88.4 R140, [R197+0x9900] ;  /* 0x00990000c58c783b */ /* 0x000f2e0000000200 */
[C---:B---3--:R-:W-:Y:S08]  /*8ec0*/  HMMA.16816.F32.BF16 R28, R152.reuse, R144, R28 ;  /* 0x00000090981c723c */ /* 0x048ff0000004181c */
[----:B------:R-:W-:Y:S01]  /*8ed0*/  HMMA.16816.F32.BF16 R32, R152, R146, R32 ;  /* 0x000000929820723c */ /* 0x000fe20000041820 */
[----:B------:R-:W3:Y:S07]  /*8ee0*/  LDSM.16.M88.4 R144, [R182] ;  /* 0x00000000b690783b */ /* 0x000eee0000000200 */
[C---:B-1----:R-:W-:Y:S01]  /*8ef0*/  HMMA.16816.F32.BF16 R4, R148.reuse, R156, R4 ;  /* 0x0000009c9404723c */ /* 0x042fe20000041804 */
[----:B------:R-:W1:Y:S07]  /*8f00*/  LDSM.16.M88.4 R152, [R181] ;  /* 0x00000000b598783b */ /* 0x000e6e0000000200 */
[C---:B------:R-:W-:Y:S01]  /*8f10*/  HMMA.16816.F32.BF16 R8, R148.reuse, R158, R8 ;  /* 0x0000009e9408723c */ /* 0x040fe20000041808 */
[----:B------:R-:W5:Y:S07]  /*8f20*/  LDSM.16.M88.4 R156, [R180] ;  /* 0x00000000b49c783b */ /* 0x000f6e0000000200 */
[C---:B------:R-:W-:Y:S08]  /*8f30*/  HMMA.16816.F32.BF16 R12, R148.reuse, R160, R12 ;  /* 0x000000a0940c723c */ /* 0x040ff0000004180c */
[C---:B------:R-:W-:Y:S01]  /*8f40*/  HMMA.16816.F32.BF16 R16, R148.reuse, R162, R16 ;  /* 0x000000a29410723c */ /* 0x040fe20000041810 */
[----:B------:R-:W-:Y:S07]  /*8f50*/  LDSM.16.M88.4 R160, [R192+0x8100] ;  /* 0x00810000c0a0783b */ /* 0x000fee0000000200 */
[C---:B--2---:R-:W-:Y:S08]  /*8f60*/  HMMA.16816.F32.BF16 R20, R148.reuse, R136, R20 ;  /* 0x000000889414723c */ /* 0x044ff00000041814 */
[C---:B------:R-:W-:Y:S01]  /*8f70*/  HMMA.16816.F32.BF16 R24, R148.reuse, R138, R24 ;  /* 0x0000008a9418723c */ /* 0x040fe20000041818 */
[----:B------:R-:W2:Y:S07]  /*8f80*/  LDSM.16.M88.4 R136, [R193+0x10100] ;  /* 0x01010000c188783b */ /* 0x000eae0000000200 */
[C---:B----4-:R-:W-:Y:S08]  /*8f90*/  HMMA.16816.F32.BF16 R28, R148.reuse, R140, R28 ;  /* 0x0000008c941c723c */ /* 0x050ff0000004181c */
[----:B------:R-:W-:Y:S01]  /*8fa0*/  HMMA.16816.F32.BF16 R32, R148, R142, R32 ;  /* 0x0000008e9420723c */ /* 0x000fe20000041820 */
[----:B------:R-:W4:Y:S07]  /*8fb0*/  LDSM.16.M88.4 R140, [R192+0x8900] ;  /* 0x00890000c08c783b */ /* 0x000f2e0000000200 */
[C---:B------:R-:W-:Y:S01]  /*8fc0*/  HMMA.16816.F32.BF16 R4, R164.reuse, R168, R4 ;  /* 0x000000a8a404723c */ /* 0x040fe20000041804 */
[----:B------:R-:W-:Y:S07]  /*8fd0*/  LDSM.16.M88.4 R148, [R192+0x9900] ;  /* 0x00990000c094783b */ /* 0x000fee0000000200 */
[C---:B------:R-:W-:Y:S01]  /*8fe0*/  HMMA.16816.F32.BF16 R8, R164.reuse, R170, R8 ;  /* 0x000000aaa408723c */ /* 0x040fe20000041808 */
[----:B------:R-:W-:Y:S07]  /*8ff0*/  LDSM.16.M88.4 R168, [R184+0x2000] ;  /* 0x00200000b8a8783b */ /* 0x000fee0000000200 */
[C---:B---3--:R-:W-:Y:S08]  /*9000*/  HMMA.16816.F32.BF16 R12, R164.reuse, R144, R12 ;  /* 0x00000090a40c723c */ /* 0x048ff0000004180c */
[C---:B------:R-:W-:Y:S01]  /*9010*/  HMMA.16816.F32.BF16 R16, R164.reuse, R146, R16 ;  /* 0x00000092a410723c */ /* 0x040fe20000041810 */
[----:B------:R-:W3:Y:S07]  /*9020*/  LDSM.16.M88.4 R144, [R192+0x9100] ;  /* 0x00910000c090783b */ /* 0x000eee0000000200 */
[C---:B-1----:R-:W-:Y:S08]  /*9030*/  HMMA.16816.F32.BF16 R20, R164.reuse, R152, R20 ;  /* 0x00000098a414723c */ /* 0x042ff00000041814 */
[C---:B------:R-:W-:Y:S01]  /*9040*/  HMMA.16816.F32.BF16 R24, R164.reuse, R154, R24 ;  /* 0x0000009aa418723c */ /* 0x040fe20000041818 */
[----:B------:R-:W1:Y:S07]  /*9050*/  LDSM.16.M88.4 R152, [R191+0x10100] ;  /* 0x01010000bf98783b */ /* 0x000e6e0000000200 */
[C---:B-----5:R-:W-:Y:S08]  /*9060*/  HMMA.16816.F32.BF16 R28, R164.reuse, R156, R28 ;  /* 0x0000009ca41c723c */ /* 0x060ff0000004181c */
[----:B------:R-:W-:Y:S01]  /*9070*/  HMMA.16816.F32.BF16 R32, R164, R158, R32 ;  /* 0x0000009ea420723c */ /* 0x000fe20000041820 */
[----:B------:R-:W5:Y:S07]  /*9080*/  LDSM.16.M88.4 R156, [R184+0x2800] ;  /* 0x00280000b89c783b */ /* 0x000f6e0000000200 */
[C---:B--2---:R-:W-:Y:S01]  /*9090*/  HMMA.16816.F32.BF16 R4, R136.reuse, R160, R4 ;  /* 0x000000a08804723c */ /* 0x044fe20000041804 */
[----:B------:R-:W-:Y:S07]  /*90a0*/  LDSM.16.M88.4 R164, [R197+0xb100] ;  /* 0x00b10000c5a4783b */ /* 0x000fee0000000200 */
[C---:B------:R-:W-:Y:S01]  /*90b0*/  HMMA.16816.F32.BF16 R8, R136.reuse, R162, R8 ;  /* 0x000000a28808723c */ /* 0x040fe20000041808 */
[----:B------:R-:W-:Y:S07]  /*90c0*/  LDSM.16.M88.4 R160, [R197+0xa900] ;  /* 0x00a90000c5a0783b */ /* 0x000fee0000000200 */
[C---:B----4-:R-:W-:Y:S08]  /*90d0*/  HMMA.16816.F32.BF16 R12, R136.reuse, R140, R12 ;  /* 0x0000008c880c723c */ /* 0x050ff0000004180c */
[C---:B------:R-:W-:Y:S01]  /*90e0*/  HMMA.16816.F32.BF16 R16, R136.reuse, R142, R16 ;  /* 0x0000008e8810723c */ /* 0x040fe20000041810 */
[----:B------:R-:W2:Y:S07]  /*90f0*/  LDSM.16.M88.4 R140, [R184+0x3000] ;  /* 0x00300000b88c783b */ /* 0x000eae0000000200 */
[C---:B---3--:R-:W-:Y:S08]  /*9100*/  HMMA.16816.F32.BF16 R20, R136.reuse, R144, R20 ;  /* 0x000000908814723c */ /* 0x048ff00000041814 */
[C---:B------:R-:W-:Y:S01]  /*9110*/  HMMA.16816.F32.BF16 R24, R136.reuse, R146, R24 ;  /* 0x000000928818723c */ /* 0x040fe20000041818 */
[----:B------:R-:W3:Y:S07]  /*9120*/  LDSM.16.M88.4 R144, [R184+0x3800] ;  /* 0x00380000b890783b */ /* 0x000eee0000000200 */
[C---:B------:R-:W-:Y:S08]  /*9130*/  HMMA.16816.F32.BF16 R28, R136.reuse, R148, R28 ;  /* 0x00000094881c723c */ /* 0x040ff0000004181c */
[----:B------:R-:W-:Y:S01]  /*9140*/  HMMA.16816.F32.BF16 R32, R136, R150, R32 ;  /* 0x000000968820723c */ /* 0x000fe20000041820 */
[----:B------:R-:W-:Y:S07]  /*9150*/  LDSM.16.M88.4 R136, [R198+0x14100] ;  /* 0x01410000c688783b */ /* 0x000fee0000000200 */
[C---:B-1----:R-:W-:Y:S01]  /*9160*/  HMMA.16816.F32.BF16 R4, R152.reuse, R168, R4 ;  /* 0x000000a89804723c */ /* 0x042fe20000041804 */
[----:B------:R-:W1:Y:S07]  /*9170*/  LDSM.16.M88.4 R148, [R197+0xa100] ;  /* 0x00a10000c594783b */ /* 0x000e6e0000000200 */
[C---:B------:R-:W-:Y:S01]  /*9180*/  HMMA.16816.F32.BF16 R8, R152.reuse, R170, R8 ;  /* 0x000000aa9808723c */ /* 0x040fe20000041808 */
[----:B------:R-:W-:Y:S07]  /*9190*/  LDSM.16.M88.4 R168, [R179] ;  /* 0x00000000b3a8783b */ /* 0x000fee0000000200 */
[C---:B-----5:R-:W-:Y:S08]  /*91a0*/  HMMA.16816.F32.BF16 R12, R152.reuse, R156, R12 ;  /* 0x0000009c980c723c */ /* 0x060ff0000004180c */
[C---:B------:R-:W-:Y:S01]  /*91b0*/  HMMA.16816.F32.BF16 R16, R152.reuse, R158, R16 ;  /* 0x0000009e9810723c */ /* 0x040fe20000041810 */
[----:B------:R-:W4:Y:S07]  /*91c0*/  LDSM.16.M88.4 R156, [R197+0xb900] ;  /* 0x00b90000c59c783b */ /* 0x000f2e0000000200 */
[C---:B--2---:R-:W-:Y:S08]  /*91d0*/  HMMA.16816.F32.BF16 R20, R152.reuse, R140, R20 ;  /* 0x0000008c9814723c */ /* 0x044ff00000041814 */
[C---:B------:R-:W-:Y:S01]  /*91e0*/  HMMA.16816.F32.BF16 R24, R152.reuse, R142, R24 ;  /* 0x0000008e9818723c */ /* 0x040fe20000041818 */
[----:B------:R-:W2:Y:S07]  /*91f0*/  LDSM.16.M88.4 R140, [R194+0x14100] ;  /* 0x01410000c28c783b */ /* 0x000eae0000000200 */
[C---:B---3--:R-:W-:Y:S08]  /*9200*/  HMMA.16816.F32.BF16 R28, R152.reuse, R144, R28 ;  /* 0x00000090981c723c */ /* 0x048ff0000004181c */
[----:B------:R-:W-:Y:S01]  /*9210*/  HMMA.16816.F32.BF16 R32, R152, R146, R32 ;  /* 0x000000929820723c */ /* 0x000fe20000041820 */
[----:B------:R-:W3:Y:S07]  /*9220*/  LDSM.16.M88.4 R144, [R178] ;  /* 0x00000000b290783b */ /* 0x000eee0000000200 */
[C---:B-1----:R-:W-:Y:S01]  /*9230*/  HMMA.16816.F32.BF16 R4, R136.reuse, R148, R4 ;  /* 0x000000948804723c */ /* 0x042fe20000041804 */
[----:B------:R-:W-:Y:S07]  /*9240*/  LDSM.16.M88.4 R152, [R176] ;  /* 0x00000000b098783b */ /* 0x000fee0000000200 */
[C---:B------:R-:W-:Y:S01]  /*9250*/  HMMA.16816.F32.BF16 R8, R136.reuse, R150, R8 ;  /* 0x000000968808723c */ /* 0x040fe20000041808 */
[----:B------:R-:W1:Y:S07]  /*9260*/  LDSM.16.M88.4 R148, [R177] ;  /* 0x00000000b194783b */ /* 0x000e6e0000000200 */
[C---:B------:R-:W-:Y:S08]  /*9270*/  HMMA.16816.F32.BF16 R12, R136.reuse, R160, R12 ;  /* 0x000000a0880c723c */ /* 0x040ff0000004180c */
[C---:B------:R-:W-:Y:S01]  /*9280*/  HMMA.16816.F32.BF16 R16, R136.reuse, R162, R16 ;  /* 0x000000a28810723c */ /* 0x040fe20000041810 */
[----:B------:R-:W-:Y:S07]  /*9290*/  LDSM.16.M88.4 R160, [R193+0x14100] ;  /* 0x01410000c1a0783b */ /* 0x000fee0000000200 */
[C---:B------:R-:W-:Y:S08]  /*92a0*/  HMMA.16816.F32.BF16 R20, R136.reuse, R164, R20 ;  /* 0x000000a48814723c */ /* 0x040ff00000041814 */
[C---:B------:R-:W-:Y:S01]  /*92b0*/  HMMA.16816.F32.BF16 R24, R136.reuse, R166, R24 ;  /* 0x000000a68818723c */ /* 0x040fe20000041818 */
[----:B------:R-:W5:Y:S07]  /*92c0*/  LDSM.16.M88.4 R164, [R192+0xa100] ;  /* 0x00a10000c0a4783b */ /* 0x000f6e0000000200 */
[C---:B----4-:R-:W-:Y:S08]  /*92d0*/  HMMA.16816.F32.BF16 R28, R136.reuse, R156, R28 ;  /* 0x0000009c881c723c */ /* 0x050ff0000004181c */
[----:B------:R-:W-:Y:S01]  /*92e0*/  HMMA.16816.F32.BF16 R32, R136, R158, R32 ;  /* 0x0000009e8820723c */ /* 0x000fe20000041820 */
[----:B------:R-:W4:Y:S07]  /*92f0*/  LDSM.16.M88.4 R136, [R192+0xa900] ;  /* 0x00a90000c088783b */ /* 0x000f2e0000000200 */
[C---:B--2---:R-:W-:Y:S01]  /*9300*/  HMMA.16816.F32.BF16 R4, R140.reuse, R168, R4 ;  /* 0x000000a88c04723c */ /* 0x044fe20000041804 */
[----:B------:R-:W2:Y:S07]  /*9310*/  LDSM.16.M88.4 R156, [R192+0xb100] ;  /* 0x00b10000c09c783b */ /* 0x000eae0000000200 */
[C---:B------:R-:W-:Y:S01]  /*9320*/  HMMA.16816.F32.BF16 R8, R140.reuse, R170, R8 ;  /* 0x000000aa8c08723c */ /* 0x040fe20000041808 */
[----:B------:R-:W-:Y:S07]  /*9330*/  LDSM.16.M88.4 R168, [R191+0x14100] ;  /* 0x01410000bfa8783b */ /* 0x000fee0000000200 */
[C---:B---3--:R-:W-:Y:S08]  /*9340*/  HMMA.16816.F32.BF16 R12, R140.reuse, R144, R12 ;  /* 0x000000908c0c723c */ /* 0x048ff0000004180c */
[C---:B------:R-:W-:Y:S01]  /*9350*/  HMMA.16816.F32.BF16 R16, R140.reuse, R146, R16 ;  /* 0x000000928c10723c */ /* 0x040fe20000041810 */
[----:B------:R-:W3:Y:S07]  /*9360*/  LDSM.16.M88.4 R144, [R192+0xb900] ;  /* 0x00b90000c090783b */ /* 0x000eee0000000200 */
[C---:B-1----:R-:W-:Y:S08]  /*9370*/  HMMA.16816.F32.BF16 R20, R140.reuse, R148, R20 ;  /* 0x000000948c14723c */ /* 0x042ff00000041814 */
[C---:B------:R-:W-:Y:S08]  /*9380*/  HMMA.16816.F32.BF16 R24, R140.reuse, R150, R24 ;  /* 0x000000968c18723c */ /* 0x040ff00000041818 */
[C---:B------:R-:W-:Y:S08]  /*9390*/  HMMA.16816.F32.BF16 R28, R140.reuse, R152, R28 ;  /* 0x000000988c1c723c */ /* 0x040ff0000004181c */
[----:B------:R-:W-:Y:S01]  /*93a0*/  HMMA.16816.F32.BF16 R32, R140, R154, R32 ;  /* 0x0000009a8c20723c */ /* 0x000fe20000041820 */
[----:B------:R-:W1:Y:S07]  /*93b0*/  LDSM.16.M88.4 R140, [R184+0x4800] ;  /* 0x00480000b88c783b */ /* 0x000e6e0000000200 */
[C---:B-----5:R-:W-:Y:S08]  /*93c0*/  HMMA.16816.F32.BF16 R4, R160.reuse, R164, R4 ;  /* 0x000000a4a004723c */ /* 0x060ff00000041804 */
[C---:B------:R-:W-:Y:S08]  /*93d0*/  HMMA.16816.F32.BF16 R8, R160.reuse, R166, R8 ;  /* 0x000000a6a008723c */ /* 0x040ff00000041808 */
[C---:B----4-:R-:W-:Y:S08]  /*93e0*/  HMMA.16816.F32.BF16 R12, R160.reuse, R136, R12 ;  /* 0x00000088a00c723c */ /* 0x050ff0000004180c */
[C---:B------:R-:W-:Y:S01]  /*93f0*/  HMMA.16816.F32.BF16 R16, R160.reuse, R138, R16 ;  /* 0x0000008aa010723c */ /* 0x040fe20000041810 */
[----:B------:R-:W4:Y:S07]  /*9400*/  LDSM.16.M88.4 R136, [R184+0x5000] ;  /* 0x00500000b888783b */ /* 0x000f2e0000000200 */
[C---:B--2---:R-:W-:Y:S08]  /*9410*/  HMMA.16816.F32.BF16 R20, R160.reuse, R156, R20 ;  /* 0x0000009ca014723c */ /* 0x044ff00000041814 */
[C---:B------:R-:W-:Y:S08]  /*9420*/  HMMA.16816.F32.BF16 R24, R160.reuse, R158, R24 ;  /* 0x0000009ea018723c */ /* 0x040ff00000041818 */
[C---:B---3--:R-:W-:Y:S08]  /*9430*/  HMMA.16816.F32.BF16 R28, R160.reuse, R144, R28 ;  /* 0x00000090a01c723c */ /* 0x048ff0000004181c */
[----:B------:R-:W-:Y:S01]  /*9440*/  HMMA.16816.F32.BF16 R32, R160, R146, R32 ;  /* 0x00000092a020723c */ /* 0x000fe20000041820 */
[----:B------:R-:W2:Y:S01]  /*9450*/  LDSM.16.M88.4 R144, [R184+0x5800] ;  /* 0x00580000b890783b */ /* 0x000ea20000000200 */
[----:B------:R-:W-:Y:S06]  /*9460*/  DEPBAR.LE SB0, 0x0 ;  /* 0x000080000000791a */ /* 0x000fec0000000000 */
[C---:B------:R-:W-:Y:S01]  /*9470*/  HMMA.16816.F32.BF16 R4, R168.reuse, R172, R4 ;  /* 0x000000aca804723c */ /* 0x040fe20000041804 */
[----:B------:R-:W-:Y:S07]  /*9480*/  BAR.SYNC.DEFER_BLOCKING 0x0 ;  /* 0x0000000000007b1d */ /* 0x000fee0000010000 */
[C---:B------:R-:W-:Y:S08]  /*9490*/  HMMA.16816.F32.BF16 R8, R168.reuse, R174, R8 ;  /* 0x000000aea808723c */ /* 0x040ff00000041808 */
[C---:B-1----:R-:W-:Y:S08]  /*94a0*/  HMMA.16816.F32.BF16 R12, R168.reuse, R140, R12 ;  /* 0x0000008ca80c723c */ /* 0x042ff0000004180c */
[C---:B------:R-:W-:Y:S04]  /*94b0*/  HMMA.16816.F32.BF16 R16, R168.reuse, R142, R16 ;  /* 0x0000008ea810723c */ /* 0x040fe80000041810 */
[----:B------:R-:W-:Y:S02]  /*94c0*/  FMNMX.FTZ R0, R4, R3, !PT ;  /* 0x0000000304007209 */ /* 0x000fe40007810000 */
[----:B------:R-:W-:Y:S02]  /*94d0*/  FMNMX.FTZ R2, R6, R133, !PT ;  /* 0x0000008506027209 */ /* 0x000fe40007810000 */
[C---:B----4-:R-:W-:Y:S04]  /*94e0*/  HMMA.16816.F32.BF16 R20, R168.reuse, R136, R20 ;  /* 0x00000088a814723c */ /* 0x050fe80000041814 */
[----:B------:R-:W-:Y:S03]  /*94f0*/  FMNMX.FTZ R135, R5, R0, !PT ;  /* 0x0000000005877209 */ /* 0x000fe60007810000 */
[----:B------:R-:W-:Y:S01]  /*9500*/  FMNMX.FTZ R137, R7, R2, !PT ;  /* 0x0000000207897209 */ /* 0x000fe20007810000 */
[C---:B------:R-:W-:Y:S04]  /*9510*/  HMMA.16816.F32.BF16 R24, R168.reuse, R138, R24 ;  /* 0x0000008aa818723c */ /* 0x040fe80000041818 */
[----:B------:R-:W-:Y:S02]  /*9520*/  FMNMX.FTZ R0, R8, R135, !PT ;  /* 0x0000008708007209 */ /* 0x000fe40007810000 */
[----:B------:R-:W-:Y:S02]  /*9530*/  FMNMX.FTZ R2, R10, R137, !PT ;  /* 0x000000890a027209 */ /* 0x000fe40007810000 */
[C---:B--2---:R-:W-:Y:S04]  /*9540*/  HMMA.16816.F32.BF16 R28, R168.reuse, R144, R28 ;  /* 0x00000090a81c723c */ /* 0x044fe8000004181c */
        /* <DEDUP_REMOVED lines=33> */
[----:B-1----:R-:W-:Y:S05]  /*9760*/  FMNMX.FTZ R0, R141, R2, !PT ;  /* 0x000000028d007209 */ /* 0x002fea0007810000 */
[C---:B------:R-:W-:Y:S02]  /*9770*/  FMUL.FTZ R167, R0.reuse, c[0x0][0x2d0] ;  /* 0x0000b40000a77a20 */ /* 0x040fe40000410000 */
[----:B------:R-:W-:Y:S01]  /*9780*/  FADD.FTZ R2, -R0, R3 ;  /* 0x0000000300027221 */ /* 0x000fe20000010100 */
[----:B--2---:R-:W-:Y:S01]  /*9790*/  FMNMX.FTZ R132, R135, R132, !PT ;  /* 0x0000008487847209 */ /* 0x004fe20007810000 */
[----:B------:R-:W-:Y:S01]  /*97a0*/  FFMA.FTZ R162, R4, c[0x0][0x2d0], -R167 ;  /* 0x0000b40004a27a23 */ /* 0x000fe200000108a7 */
[----:B------:R-:W-:Y:S01]  /*97b0*/  @P0 IADD3 R4, P4, R202, UR21, RZ ;  /* 0x00000015ca040c10 */ /* 0x000fe2000ff9e0ff */
[----:B------:R-:W-:Y:S01]  /*97c0*/  FMUL.FTZ R3, R2, c[0x0][0x2d0] ;  /* 0x0000b40002037a20 */ /* 0x000fe20000410000 */
[----:B------:R-:W-:Y:S01]  /*97d0*/  @P0 IADD3 R135, P5, R214, UR21, RZ ;  /* 0x00000015d6870c10 */ /* 0x000fe2000ffbe0ff */
[----:B------:R-:W-:Y:S01]  /*97e0*/  FADD.FTZ R133, -R132, R133 ;  /* 0x0000008584857221 */ /* 0x000fe20000010100 */
[----:B------:R-:W-:Y:S01]  /*97f0*/  @P0 LEA R140, P6, R4, c[0x0][0x1c8], 0x1 ;  /* 0x00007200048c0a11 */ /* 0x000fe200078c08ff */
[--C-:B------:R-:W-:Y:S01]  /*9800*/  FFMA.FTZ R160, R9, c[0x0][0x2d0], -R167.reuse ;  /* 0x0000b40009a07a23 */ /* 0x100fe200000108a7 */
[----:B------:R-:W-:Y:S01]  /*9810*/  @P0 IADD3.X R136, R213, UR20, RZ, P5, !PT ;  /* 0x00000014d5880c10 */ /* 0x000fe2000affe4ff */
[----:B------:R-:W-:Y:S01]  /*9820*/  FMUL.FTZ R2, R133, c[0x0][0x2d0] ;  /* 0x0000b40085027a20 */ /* 0x000fe20000410000 */
[----:B------:R-:W1:Y:S01]  /*9830*/  MUFU.EX2 R3, R3 ;  /* 0x0000000300037308 */ /* 0x000e620000000800 */
[--C-:B------:R-:W-:Y:S01]  /*9840*/  FFMA.FTZ R133, R5, c[0x0][0x2d0], -R167.reuse ;  /* 0x0000b40005857a23 */ /* 0x100fe200000108a7 */
[----:B------:R-:W-:Y:S01]  /*9850*/  @P0 IADD3.X R5, R209, UR20, RZ, P4, !PT ;  /* 0x00000014d1050c10 */ /* 0x000fe2000a7fe4ff */
[----:B------:R-:W-:Y:S01]  /*9860*/  FMUL.FTZ R165, R132, c[0x0][0x2d0] ;  /* 0x0000b40084a57a20 */ /* 0x000fe20000410000 */
[C---:B------:R-:W-:Y:S01]  /*9870*/  @P0 LEA R142, P4, R135.reuse, c[0x0][0x1c8], 0x1 ;  /* 0x00007200878e0a11 */ /* 0x040fe200078808ff */
[----:B------:R-:W-:Y:S01]  /*9880*/  FFMA.FTZ R170, R16, c[0x0][0x2d0], -R167 ;  /* 0x0000b40010aa7a23 */ /* 0x000fe200000108a7 */
[----:B------:R-:W-:Y:S01]  /*9890*/  @P0 LEA.HI.X R141, R4, c[0x0][0x1cc], R5, 0x1, P6 ;  /* 0x00007300048d0a11 */ /* 0x000fe200030f0c05 */
[----:B------:R-:W-:Y:S01]  /*98a0*/  FFMA.FTZ R166, R6, c[0x0][0x2d0], -R165 ;  /* 0x0000b40006a67a23 */ /* 0x000fe200000108a5 */
[----:B------:R-:W-:Y:S01]  /*98b0*/  @P0 LEA.HI.X R143, R135, c[0x0][0x1cc], R136, 0x1, P4 ;  /* 0x00007300878f0a11 */ /* 0x000fe200020f0c88 */
[----:B------:R-:W-:Y:S01]  /*98c0*/  FFMA.FTZ R135, R8, c[0x0][0x2d0], -R167 ;  /* 0x0000b40008877a23 */ /* 0x000fe200000108a7 */
[----:B------:R-:W-:Y:S01]  /*98d0*/  @P0 IADD3 R4, P5, R212, UR21, RZ ;  /* 0x00000015d4040c10 */ /* 0x000fe2000ffbe0ff */
[----:B------:R2:W-:Y:S01]  /*98e0*/  @P0 LDGSTS.E.BYPASS.LTC128B.128 [R199+0x6100], [R140.64], !P3 ;  /* 0x061000008cc70fae */ /* 0x0005e2000d901d50 */
[----:B------:R-:W-:Y:S01]  /*98f0*/  @UP3 UIADD3 UR21, UP0, UR12, UR21, URZ ;  /* 0x000000150c153290 */ /* 0x000fe2000ff1e03f */
[--C-:B------:R-:W-:Y:S01]  /*9900*/  FFMA.FTZ R161, R7, c[0x0][0x2d0], -R165.reuse ;  /* 0x0000b40007a17a23 */ /* 0x100fe200000108a5 */
[----:B------:R-:W-:Y:S01]  /*9910*/  @P0 LEA R144, P4, R4, c[0x0][0x1c8], 0x1 ;  /* 0x0000720004900a11 */ /* 0x000fe200078808ff */
[--C-:B------:R-:W-:Y:S01]  /*9920*/  FFMA.FTZ R163, R10, c[0x0][0x2d0], -R165.reuse ;  /* 0x0000b4000aa37a23 */ /* 0x100fe200000108a5 */
[----:B------:R-:W-:Y:S01]  /*9930*/  @P0 IADD3.X R5, R134, UR20, RZ, P5, !PT ;  /* 0x0000001486050c10 */ /* 0x000fe2000affe4ff */
[----:B------:R-:W-:Y:S01]  /*9940*/  @UP3 UIADD3.X UR20, UR11, UR20, URZ, UP0, !UPT ;  /* 0x000000140b143290 */ /* 0x000fe200087fe43f */
[----:B------:R-:W-:Y:S01]  /*9950*/  FFMA.FTZ R164, R11, c[0x0][0x2d0], -R165 ;  /* 0x0000b4000ba47a23 */ /* 0x000fe200000108a5 */
[----:B------:R2:W-:Y:S01]  /*9960*/  @P0 LDGSTS.E.BYPASS.LTC128B.128 [R199+0x8100], [R142.64], !P2 ;  /* 0x081000008ec70fae */ /* 0x0005e2000d101d50 */
[----:B------:R-:W-:Y:S01]  /*9970*/  @P0 LEA.HI.X R145, R4, c[0x0][0x1cc], R5, 0x1, P4 ;  /* 0x0000730004910a11 */ /* 0x000fe200020f0c05 */
[----:B------:R-:W3:Y:S01]  /*9980*/  MUFU.EX2 R2, R2 ;  /* 0x0000000200027308 */ /* 0x000ee20000000800 */
[----:B------:R-:W-:Y:S01]  /*9990*/  @P0 IADD3 R4, P6, R202, UR21, RZ ;  /* 0x00000015ca040c10 */ /* 0x000fe2000ffde0ff */
[----:B------:R-:W-:Y:S01]  /*99a0*/  FFMA.FTZ R171, R17, c[0x0][0x2d0], -R167 ;  /* 0x0000b40011ab7a23 */ /* 0x000fe200000108a7 */
[----:B------:R-:W-:Y:S01]  /*99b0*/  @P0 IADD3 R5, P5, R214, UR21, RZ ;  /* 0x00000015d6050c10 */ /* 0x000fe2000ffbe0ff */
[----:B-1----:R-:W-:Y:S01]  /*99c0*/  FMUL.FTZ R100, R3, R100 ;  /* 0x0000006403647220 */ /* 0x002fe20000410000 */
[----:B------:R-:W-:Y:S01]  /*99d0*/  @P0 IADD3.X R9, R209, UR20, RZ, P6, !PT ;  /* 0x00000014d1090c10 */ /* 0x000fe2000b7fe4ff */
[----:B------:R1:W-:Y:S01]  /*99e0*/  @P0 LDGSTS.E.BYPASS.LTC128B.128 [R199+0xa100], [R144.64], !P1 ;  /* 0x0a10000090c70fae */ /* 0x0003e2000c901d50 */
[C---:B------:R-:W-:Y:S01]  /*99f0*/  @P0 LEA R150, P6, R4.reuse, c[0x0][0x1c8], 0x1 ;  /* 0x0000720004960a11 */ /* 0x040fe200078c08ff */
[----:B------:R-:W-:Y:S01]  /*9a00*/  FMUL.FTZ R101, R3, R101 ;  /* 0x0000006503657220 */ /* 0x000fe20000410000 */
[----:B------:R-:W-:Y:S01]  /*9a10*/  @P0 IADD3.X R136, R213, UR20, RZ, P5, !PT ;  /* 0x00000014d5880c10 */ /* 0x000fe2000affe4ff */
[----:B------:R-:W-:Y:S01]  /*9a20*/  MUFU.EX2 R162, R162 ;  /* 0x000000a200a27308 */ /* 0x000fe20000000800 */
[----:B------:R-:W-:Y:S01]  /*9a30*/  @P0 LEA.HI.X R151, R4, c[0x0][0x1cc], R9, 0x1, P6 ;  /* 0x0000730004970a11 */ /* 0x000fe200030f0c09 */
[----:B------:R-:W-:Y:S01]  /*9a40*/  FMUL.FTZ R4, R3, R128 ;  /* 0x0000008003047220 */ /* 0x000fe20000410000 */
[----:B------:R-:W-:Y:S01]  /*9a50*/  @P0 LEA R148, P5, R5, c[0x0][0x1c8], 0x1 ;  /* 0x0000720005940a11 */ /* 0x000fe200078a08ff */
[----:B------:R-:W-:Y:S01]  /*9a60*/  FMUL.FTZ R9, R3, R125 ;  /* 0x0000007d03097220 */ /* 0x000fe20000410000 */
[----:B------:R-:W-:Y:S01]  /*9a70*/  @P0 IADD3 R8, P4, R212, UR21, RZ ;  /* 0x00000015d4080c10 */ /* 0x000fe2000ff9e0ff */
[----:B------:R4:W-:Y:S01]  /*9a80*/  @P0 LDGSTS.E.BYPASS.LTC128B.128 [R199+0x7100], [R150.64], !P3 ;  /* 0x0710000096c70fae */ /* 0x0009e2000d901d50 */
[----:B------:R-:W-:Y:S01]  /*9a90*/  @P0 LEA.HI.X R149, R5, c[0x0][0x1cc], R136, 0x1, P5 ;  /* 0x0000730005950a11 */ /* 0x000fe200028f0c88 */
[C---:B------:R-:W-:Y:S01]  /*9aa0*/  FMUL.FTZ R5, R3.reuse, R129 ;  /* 0x0000008103057220 */ /* 0x040fe20000410000 */
[----:B------:R-:W-:Y:S01]  /*9ab0*/  @P0 IADD3.X R137, R134, UR20, RZ, P4, !PT ;  /* 0x0000001486890c10 */ /* 0x000fe2000a7fe4ff */
[----:B------:R-:W5:Y:S01]  /*9ac0*/  MUFU.EX2 R133, R133 ;  /* 0x0000008500857308 */ /* 0x000f620000000800 */
[C---:B------:R-:W-:Y:S01]  /*9ad0*/  @P0 LEA R146, P4, R8.reuse, c[0x0][0x1c8], 0x1 ;  /* 0x0000720008920a11 */ /* 0x040fe200078808ff */
[C---:B------:R-:W-:Y:S01]  /*9ae0*/  FMUL.FTZ R104, R3.reuse, R104 ;  /* 0x0000006803687220 */ /* 0x040fe20000410000 */
[----:B------:R-:W-:Y:S01]  /*9af0*/  UISETP.GT.AND UP0, UPT, UR19, UR18, UPT ;  /* 0x000000121300728c */ /* 0x000fe2000bf04270 */
[----:B------:R4:W-:Y:S01]  /*9b00*/  @P0 LDGSTS.E.BYPASS.LTC128B.128 [R199+0x9100], [R148.64], !P2 ;  /* 0x0910000094c70fae */ /* 0x0009e2000d101d50 */
[----:B------:R-:W-:Y:S01]  /*9b10*/  @P0 LEA.HI.X R147, R8, c[0x0][0x1cc], R137, 0x1, P4 ;  /* 0x0000730008930a11 */ /* 0x000fe200020f0c89 */
[C---:B---3--:R-:W-:Y:S01]  /*9b20*/  FMUL.FTZ R6, R2.reuse, R130 ;  /* 0x0000008202067220 */ /* 0x048fe20000410000 */
[----:B------:R-:W-:Y:S01]  /*9b30*/  UMOV UR19, UR13 ;  /* 0x0000000d00137c82 */ /* 0x000fe20008000000 */
[C---:B------:R-:W-:Y:S02]  /*9b40*/  FMUL.FTZ R7, R2.reuse, R131 ;  /* 0x0000008302077220 */ /* 0x040fe40000410000 */
[----:B------:R-:W-:Y:S01]  /*9b50*/  MUFU.EX2 R135, R135 ;  /* 0x0000008700877308 */ /* 0x000fe20000000800 */
[C---:B------:R-:W-:Y:S01]  /*9b60*/  FMUL.FTZ R8, R3.reuse, R124 ;  /* 0x0000007c03087220 */ /* 0x040fe20000410000 */
[----:B------:R1:W-:Y:S01]  /*9b70*/  @P0 LDGSTS.E.BYPASS.LTC128B.128 [R199+0xb100], [R146.64], !P1 ;  /* 0x0b10000092c70fae */ /* 0x0003e2000c901d50 */
[C---:B------:R-:W-:Y:S01]  /*9b80*/  FMUL.FTZ R10, R2.reuse, R126 ;  /* 0x0000007e020a7220 */ /* 0x040fe20000410000 */
[----:B------:R-:W-:Y:S01]  /*9b90*/  PLOP3.LUT P0, PT, PT, PT, UP0, 0x80, 0x0 ;  /* 0x000000000000781c */ /* 0x000fe20003f0f008 */
[C---:B------:R-:W-:Y:S02]  /*9ba0*/  FMUL.FTZ R11, R2.reuse, R127 ;  /* 0x0000007f020b7220 */ /* 0x040fe40000410000 */
[C---:B------:R-:W-:Y:S02]  /*9bb0*/  FMUL.FTZ R102, R2.reuse, R102 ;  /* 0x0000006602667220 */ /* 0x040fe40000410000 */
[C---:B------:R-:W-:Y:S01]  /*9bc0*/  FMUL.FTZ R103, R2.reuse, R103 ;  /* 0x0000006702677220 */ /* 0x040fe20000410000 */
[----:B------:R-:W3:Y:S01]  /*9bd0*/  LDSM.16.MT88.4 R136, [R195+0x100] ;  /* 0x00010000c388783b */ /* 0x000ee20000004200 */
[----:B------:R-:W4:Y:S01]  /*9be0*/  MUFU.EX2 R160, R160 ;  /* 0x000000a000a07308 */ /* 0x000f220000000800 */
[----:B------:R-:W-:Y:S01]  /*9bf0*/  FMUL.FTZ R105, R3, R105 ;  /* 0x0000006903697220 */ /* 0x000fe20000410000 */
[----:B-----5:R-:W-:Y:S01]  /*9c00*/  F2FP.BF16.PACK_AB R128, R133, R162 ;  /* 0x000000a28580723e */ /* 0x020fe200000010ff */
[C---:B------:R-:W-:Y:S02]  /*9c10*/  FMUL.FTZ R106, R2.reuse, R106 ;  /* 0x0000006a026a7220 */ /* 0x040fe40000410000 */
[C---:B------:R-:W-:Y:S02]  /*9c20*/  FMUL.FTZ R107, R2.reuse, R107 ;  /* 0x0000006b026b7220 */ /* 0x040fe40000410000 */
[----:B--2---:R-:W2:Y:S01]  /*9c30*/  LDSM.16.MT88.4 R140, [R190+0x100] ;  /* 0x00010000be8c783b */ /* 0x004ea20000004200 */
[C---:B------:R-:W-:Y:S02]  /*9c40*/  FMUL.FTZ R108, R3.reuse, R108 ;  /* 0x0000006c036c7220 */ /* 0x040fe40000410000 */
[----:B------:R-:W-:Y:S01]  /*9c50*/  MUFU.EX2 R166, R166 ;  /* 0x000000a600a67308 */ /* 0x000fe20000000800 */
[----:B------:R-:W-:Y:S02]  /*9c60*/  FMUL.FTZ R109, R3, R109 ;  /* 0x0000006d036d7220 */ /* 0x000fe40000410000 */
[C---:B------:R-:W-:Y:S02]  /*9c70*/  FMUL.FTZ R110, R2.reuse, R110 ;  /* 0x0000006e026e7220 */ /* 0x040fe40000410000 */
[----:B------:R-:W-:Y:S01]  /*9c80*/  LDSM.16.MT88.4 R124, [R188+0x100] ;  /* 0x00010000bc7c783b */ /* 0x000fe20000004200 */
[----:B------:R-:W-:Y:S02]  /*9c90*/  FMUL.FTZ R111, R2, R111 ;  /* 0x0000006f026f7220 */ /* 0x000fe40000410000 */
[--C-:B------:R-:W-:Y:S02]  /*9ca0*/  FFMA.FTZ R174, R18, c[0x0][0x2d0], -R165.reuse ;  /* 0x0000b40012ae7a23 */ /* 0x100fe400000108a5 */
[----:B------:R-:W5:Y:S01]  /*9cb0*/  MUFU.EX2 R161, R161 ;  /* 0x000000a100a17308 */ /* 0x000f620000000800 */
[----:B------:R-:W-:Y:S02]  /*9cc0*/  FFMA.FTZ R175, R19, c[0x0][0x2d0], -R165 ;  /* 0x0000b40013af7a23 */ /* 0x000fe400000108a5 */
[----:B-1----:R-:W1:Y:S01]  /*9cd0*/  LDSM.16.MT88.4 R144, [R189+0x100] ;  /* 0x00010000bd90783b */ /* 0x002e620000004200 */
[----:B----4-:R-:W-:Y:S01]  /*9ce0*/  F2FP.BF16.PACK_AB R130, R160, R135 ;  /* 0x00000087a082723e */ /* 0x010fe200000010ff */
[--C-:B------:R-:W-:Y:S02]  /*9cf0*/  FFMA.FTZ R219, R28, c[0x0][0x2d0], -R167.reuse ;  /* 0x0000b4001cdb7a23 */ /* 0x100fe400000108a7 */
[--C-:B------:R-:W-:Y:S02]  /*9d00*/  FFMA.FTZ R220, R29, c[0x0][0x2d0], -R167.reuse ;  /* 0x0000b4001ddc7a23 */ /* 0x100fe400000108a7 */
[----:B------:R-:W-:Y:S01]  /*9d10*/  FFMA.FTZ R221, R32, c[0x0][0x2d0], -R167 ;  /* 0x0000b40020dd7a23 */ /* 0x000fe200000108a7 */
[----:B------:R-:W-:Y:S01]  /*9d20*/  MUFU.EX2 R163, R163 ;  /* 0x000000a300a37308 */ /* 0x000fe20000000800 */
[----:B------:R-:W-:Y:S01]  /*9d30*/  LDSM.16.MT88.4 R16, [R190+0x900] ;  /* 0x00090000be10783b */ /* 0x000fe20000004200 */
[--C-:B------:R-:W-:Y:S02]  /*9d40*/  FFMA.FTZ R223, R30, c[0x0][0x2d0], -R165.reuse ;  /* 0x0000b4001edf7a23 */ /* 0x100fe400000108a5 */
[--C-:B------:R-:W-:Y:S02]  /*9d50*/  FFMA.FTZ R224, R31, c[0x0][0x2d0], -R165.reuse ;  /* 0x0000b4001fe07a23 */ /* 0x100fe400000108a5 */
[----:B------:R-:W-:Y:S02]  /*9d60*/  FFMA.FTZ R225, R34, c[0x0][0x2d0], -R165 ;  /* 0x0000b40022e17a23 */ /* 0x000fe400000108a5 */
[C---:B------:R-:W-:Y:S01]  /*9d70*/  FMUL.FTZ R112, R3.reuse, R112 ;  /* 0x0000007003707220 */ /* 0x040fe20000410000 */
[----:B------:R-:W-:Y:S01]  /*9d80*/  LDSM.16.MT88.4 R148, [R195+0x2900] ;  /* 0x00290000c394783b */ /* 0x000fe20000004200 */
[----:B------:R-:W4:Y:S01]  /*9d90*/  MUFU.EX2 R164, R164 ;  /* 0x000000a400a47308 */ /* 0x000f220000000800 */
[----:B------:R-:W-:Y:S02]  /*9da0*/  FMUL.FTZ R113, R3, R113 ;  /* 0x0000007103717220 */ /* 0x000fe40000410000 */
[C---:B------:R-:W-:Y:S01]  /*9db0*/  FMUL.FTZ R114, R2.reuse, R114 ;  /* 0x0000007202727220 */ /* 0x040fe20000410000 */
[----:B-----5:R-:W-:Y:S01]  /*9dc0*/  F2FP.BF16.PACK_AB R129, R161, R166 ;  /* 0x000000a6a181723e */ /* 0x020fe200000010ff */
[C---:B------:R-:W-:Y:S02]  /*9dd0*/  FMUL.FTZ R115, R2.reuse, R115 ;  /* 0x0000007302737220 */ /* 0x040fe40000410000 */
[----:B------:R-:W-:Y:S01]  /*9de0*/  LDSM.16.MT88.4 R152, [R190+0x2900] ;  /* 0x00290000be98783b */ /* 0x000fe20000004200 */
[C---:B------:R-:W-:Y:S02]  /*9df0*/  FMUL.FTZ R116, R3.reuse, R116 ;  /* 0x0000007403747220 */ /* 0x040fe40000410000 */
[C---:B------:R-:W-:Y:S01]  /*9e00*/  FMUL.FTZ R117, R3.reuse, R117 ;  /* 0x0000007503757220 */ /* 0x040fe20000410000 */
[----:B------:R-:W-:Y:S01]  /*9e10*/  MUFU.EX2 R170, R170 ;  /* 0x000000aa00aa7308 */ /* 0x000fe20000000800 */
[C---:B------:R-:W-:Y:S02]  /*9e20*/  FMUL.FTZ R118, R2.reuse, R118 ;  /* 0x0000007602767220 */ /* 0x040fe40000410000 */
[C---:B------:R-:W-:Y:S01]  /*9e30*/  FMUL.FTZ R119, R2.reuse, R119 ;  /* 0x0000007702777220 */ /* 0x040fe20000410000 */
[----:B------:R-:W-:Y:S01]  /*9e40*/  LDSM.16.MT88.4 R156, [R189+0x2900] ;  /* 0x00290000bd9c783b */ /* 0x000fe20000004200 */
[C---:B------:R-:W-:Y:S02]  /*9e50*/  FMUL.FTZ R120, R3.reuse, R120 ;  /* 0x0000007803787220 */ /* 0x040fe40000410000 */
[C---:B------:R-:W-:Y:S02]  /*9e60*/  FMUL.FTZ R121, R3.reuse, R121 ;  /* 0x0000007903797220 */ /* 0x040fe40000410000 */
[C---:B------:R-:W-:Y:S01]  /*9e70*/  FMUL.FTZ R122, R2.reuse, R122 ;  /* 0x0000007a027a7220 */ /* 0x040fe20000410000 */
[----:B------:R-:W5:Y:S01]  /*9e80*/  MUFU.EX2 R171, R171 ;  /* 0x000000ab00ab7308 */ /* 0x000f620000000800 */
[----:B------:R-:W-:Y:S01]  /*9e90*/  FMUL.FTZ R123, R2, R123 ;  /* 0x0000007b027b7220 */ /* 0x000fe20000410000 */
[----:B------:R-:W-:Y:S01]  /*9ea0*/  LDSM.16.MT88.4 R28, [R189+0x1900] ;  /* 0x00190000bd1c783b */ /* 0x000fe20000004200 */
[----:B----4-:R-:W-:Y:S01]  /*9eb0*/  F2FP.BF16.PACK_AB R131, R164, R163 ;  /* 0x000000a3a483723e */ /* 0x010fe200000010ff */
[C---:B------:R-:W-:Y:S02]  /*9ec0*/  FMUL.FTZ R36, R3.reuse, R36 ;  /* 0x0000002403247220 */ /* 0x040fe40000410000 */
[C---:B------:R-:W-:Y:S02]  /*9ed0*/  FMUL.FTZ R37, R3.reuse, R37 ;  /* 0x0000002503257220 */ /* 0x040fe40000410000 */
[C---:B------:R-:W-:Y:S02]  /*9ee0*/  FMUL.FTZ R38, R2.reuse, R38 ;  /* 0x0000002602267220 */ /* 0x040fe40000410000 */
[C---:B---3--:R-:W-:Y:S01]  /*9ef0*/  HMMA.16816.F32.BF16 R4, R128.reuse, R136, R4 ;  /* 0x000000888004723c */ /* 0x048fe20000041804 */
[----:B------:R-:W0:Y:S01]  /*9f00*/  LDGDEPBAR ;  /* 0x00000000000079af */ /* 0x000e220000000000 */
[----:B------:R-:W-:Y:S03]  /*9f10*/  MUFU.EX2 R174, R174 ;  /* 0x000000ae00ae7308 */ /* 0x000fe60000000800 */
[C---:B------:R-:W-:Y:S02]  /*9f20*/  FMUL.FTZ R39, R2.reuse, R39 ;  /* 0x0000002702277220 */ /* 0x040fe40000410000 */
[C---:B------:R-:W-:Y:S01]  /*9f30*/  FMUL.FTZ R40, R3.reuse, R40 ;  /* 0x0000002803287220 */ /* 0x040fe20000410000 */
[C---:B------:R-:W-:Y:S01]  /*9f40*/  HMMA.16816.F32.BF16 R8, R128.reuse, R138, R8 ;  /* 0x0000008a8008723c */ /* 0x040fe20000041808 */
[----:B------:R-:W3:Y:S03]  /*9f50*/  LDSM.16.MT88.4 R136, [R195+0x2100] ;  /* 0x00210000c388783b */ /* 0x000ee60000004200 */
[C---:B------:R-:W-:Y:S01]  /*9f60*/  FMUL.FTZ R41, R3.reuse, R41 ;  /* 0x0000002903297220 */ /* 0x040fe20000410000 */
[----:B------:R-:W4:Y:S01]  /*9f70*/  MUFU.EX2 R175, R175 ;  /* 0x000000af00af7308 */ /* 0x000f220000000800 */
[C---:B------:R-:W-:Y:S02]  /*9f80*/  FMUL.FTZ R42, R2.reuse, R42 ;  /* 0x0000002a022a7220 */ /* 0x040fe40000410000 */
[C---:B--2---:R-:W-:Y:S04]  /*9f90*/  HMMA.16816.F32.BF16 R100, R128.reuse, R140, R100 ;  /* 0x0000008c8064723c */ /* 0x044fe80000041864 */
[C---:B------:R-:W-:Y:S02]  /*9fa0*/  FMUL.FTZ R43, R2.reuse, R43 ;  /* 0x0000002b022b7220 */ /* 0x040fe40000410000 */
[C---:B------:R-:W-:Y:S01]  /*9fb0*/  FMUL.FTZ R44, R3.reuse, R44 ;  /* 0x0000002c032c7220 */ /* 0x040fe20000410000 */
[----:B------:R-:W-:Y:S01]  /*9fc0*/  MUFU.EX2 R219, R219 ;  /* 0x000000db00db7308 */ /* 0x000fe20000000800 */
[C---:B------:R-:W-:Y:S01]  /*9fd0*/  HMMA.16816.F32.BF16 R104, R128.reuse, R142, R104 ;  /* 0x0000008e8068723c */ /* 0x040fe20000041868 */
[----:B------:R-:W2:Y:S03]  /*9fe0*/  LDSM.16.MT88.4 R140, [R190+0x2100] ;  /* 0x00210000be8c783b */ /* 0x000ea60000004200 */
[C---:B------:R-:W-:Y:S02]  /*9ff0*/  FMUL.FTZ R45, R3.reuse, R45 ;  /* 0x0000002d032d7220 */ /* 0x040fe40000410000 */
[C---:B------:R-:W-:Y:S02]  /*a000*/  FMUL.FTZ R46, R2.reuse, R46 ;  /* 0x0000002e022e7220 */ /* 0x040fe40000410000 */
[C---:B-1----:R-:W-:Y:S01]  /*a010*/  HMMA.16816.F32.BF16 R108, R128.reuse, R144, R108 ;  /* 0x00000090806c723c */ /* 0x042fe2000004186c */
[----:B------:R-:W-:Y:S03]  /*a020*/  MUFU.EX2 R220, R220 ;  /* 0x000000dc00dc7308 */ /* 0x000fe60000000800 */
[C---:B------:R-:W-:Y:S02]  /*a030*/  FMUL.FTZ R47, R2.reuse, R47 ;  /* 0x0000002f022f7220 */ /* 0x040fe40000410000 */
[C---:B------:R-:W-:Y:S02]  /*a040*/  FMUL.FTZ R48, R3.reuse, R48 ;  /* 0x0000003003307220 */ /* 0x040fe40000410000 */
[C---:B------:R-:W-:Y:S01]  /*a050*/  HMMA.16816.F32.BF16 R112, R128.reuse, R146, R112 ;  /* 0x000000928070723c */ /* 0x040fe20000041870 */
[----:B------:R-:W-:Y:S02]  /*a060*/  LDSM.16.MT88.4 R144, [R188+0x900] ;  /* 0x00090000bc90783b */ /* 0x000fe40000004200 */
[----:B------:R-:W-:Y:S01]  /*a070*/  MUFU.EX2 R221, R221 ;  /* 0x000000dd00dd7308 */ /* 0x000fe20000000800 */
[C---:B------:R-:W-:Y:S02]  /*a080*/  FMUL.FTZ R49, R3.reuse, R49 ;  /* 0x0000003103317220 */ /* 0x040fe40000410000 */
[C---:B------:R-:W-:Y:S02]  /*a090*/  FMUL.FTZ R50, R2.reuse, R50 ;  /* 0x0000003202327220 */ /* 0x040fe40000410000 */
[C---:B------:R-:W-:Y:S04]  /*a0a0*/  HMMA.16816.F32.BF16 R116, R128.reuse, R124, R116 ;  /* 0x0000007c8074723c */ /* 0x040fe80000041874 */
        /* <DEDUP_REMOVED lines=8> */
[C---:B---3--:R-:W-:Y:S04]  /*a130*/  HMMA.16816.F32.BF16 R36, R128.reuse, R136, R36 ;  /* 0x000000888024723c */ /* 0x048fe80000041824 */
[C---:B------:R-:W-:Y:S02]  /*a140*/  FMUL.FTZ R55, R2.reuse, R55 ;  /* 0x0000003702377220 */ /* 0x040fe40000410000 */
[C---:B------:R-:W-:Y:S02]  /*a150*/  FMUL.FTZ R56, R3.reuse, R56 ;  /* 0x0000003803387220 */ /* 0x040fe40000410000 */
[C---:B------:R-:W-:Y:S01]  /*a160*/  HMMA.16816.F32.BF16 R40, R128.reuse, R138, R40 ;  /* 0x0000008a8028723c */ /* 0x040fe20000041828 */
[----:B------:R-:W3:Y:S01]  /*a170*/  LDSM.16.MT88.4 R136, [R188+0x2100] ;  /* 0x00210000bc88783b */ /* 0x000ee20000004200 */
[----:B------:R-:W-:Y:S02]  /*a180*/  MUFU.EX2 R225, R225 ;  /* 0x000000e100e17308 */ /* 0x000fe40000000800 */
[C---:B------:R-:W-:Y:S02]  /*a190*/  FMUL.FTZ R57, R3.reuse, R57 ;  /* 0x0000003903397220 */ /* 0x040fe40000410000 */
[C---:B------:R-:W-:Y:S02]  /*a1a0*/  FMUL.FTZ R58, R2.reuse, R58 ;  /* 0x0000003a023a7220 */ /* 0x040fe40000410000 */
[C---:B--2---:R-:W-:Y:S04]  /*a1b0*/  HMMA.16816.F32.BF16 R44, R128.reuse, R140, R44 ;  /* 0x0000008c802c723c */ /* 0x044fe8000004182c */
[C---:B------:R-:W-:Y:S02]  /*a1c0*/  FMUL.FTZ R59, R2.reuse, R59 ;  /* 0x0000003b023b7220 */ /* 0x040fe40000410000 */
[C---:B------:R-:W-:Y:S02]  /*a1d0*/  FMUL.FTZ R60, R3.reuse, R60 ;  /* 0x0000003c033c7220 */ /* 0x040fe40000410000 */
[C---:B------:R-:W-:Y:S01]  /*a1e0*/  HMMA.16816.F32.BF16 R48, R128.reuse, R142, R48 ;  /* 0x0000008e8030723c */ /* 0x040fe20000041830 */
[----:B------:R-:W2:Y:S03]  /*a1f0*/  LDSM.16.MT88.4 R140, [R195+0x4100] ;  /* 0x00410000c38c783b */ /* 0x000ea60000004200 */
[C---:B------:R-:W-:Y:S02]  /*a200*/  FMUL.FTZ R61, R3.reuse, R61 ;  /* 0x0000003d033d7220 */ /* 0x040fe40000410000 */
[C---:B------:R-:W-:Y:S02]  /*a210*/  FMUL.FTZ R62, R2.reuse, R62 ;  /* 0x0000003e023e7220 */ /* 0x040fe40000410000 */
[C---:B------:R-:W-:Y:S01]  /*a220*/  FMUL.FTZ R63, R2.reuse, R63 ;  /* 0x0000003f023f7220 */ /* 0x040fe20000410000 */
[C---:B-1----:R-:W-:Y:S03]  /*a230*/  HMMA.16816.F32.BF16 R52, R128.reuse, R124, R52 ;  /* 0x0000007c8034723c */ /* 0x042fe60000041834 */
[C---:B------:R-:W-:Y:S02]  /*a240*/  FMUL.FTZ R64, R3.reuse, R64 ;  /* 0x0000004003407220 */ /* 0x040fe40000410000 */
[C---:B------:R-:W-:Y:S02]  /*a250*/  FMUL.FTZ R65, R3.reuse, R65 ;  /* 0x0000004103417220 */ /* 0x040fe40000410000 */
[C---:B------:R-:W-:Y:S01]  /*a260*/  FMUL.FTZ R66, R2.reuse, R66 ;  /* 0x0000004202427220 */ /* 0x040fe20000410000 */
[C---:B------:R-:W-:Y:S01]  /*a270*/  HMMA.16816.F32.BF16 R56, R128.reuse, R126, R56 ;  /* 0x0000007e8038723c */ /* 0x040fe20000041838 */
[----:B------:R-:W1:Y:S03]  /*a280*/  LDSM.16.MT88.4 R124, [R190+0x4100] ;  /* 0x00410000be7c783b */ /* 0x000e660000004200 */
[C---:B------:R-:W-:Y:S02]  /*a290*/  FMUL.FTZ R67, R2.reuse, R67 ;  /* 0x0000004302437220 */ /* 0x040fe40000410000 */
[C---:B------:R-:W-:Y:S02]  /*a2a0*/  FMUL.FTZ R68, R3.reuse, R68 ;  /* 0x0000004403447220 */ /* 0x040fe40000410000 */
[C---:B---3--:R-:W-:Y:S04]  /*a2b0*/  HMMA.16816.F32.BF16 R60, R128.reuse, R136, R60 ;  /* 0x00000088803c723c */ /* 0x048fe8000004183c */
[C---:B------:R-:W-:Y:S02]  /*a2c0*/  FMUL.FTZ R69, R3.reuse, R69 ;  /* 0x0000004503457220 */ /* 0x040fe40000410000 */
[C---:B------:R-:W-:Y:S02]  /*a2d0*/  FMUL.FTZ R70, R2.reuse, R70 ;  /* 0x0000004602467220 */ /* 0x040fe40000410000 */
[C---:B------:R-:W-:Y:S01]  /*a2e0*/  HMMA.16816.F32.BF16 R64, R128.reuse, R138, R64 ;  /* 0x0000008a8040723c */ /* 0x040fe20000041840 */
[----:B------:R-:W3:Y:S03]  /*a2f0*/  LDSM.16.MT88.4 R136, [R189+0x4100] ;  /* 0x00410000bd88783b */ /* 0x000ee60000004200 */
[C---:B------:R-:W-:Y:S02]  /*a300*/  FMUL.FTZ R71, R2.reuse, R71 ;  /* 0x0000004702477220 */ /* 0x040fe40000410000 */
[C---:B------:R-:W-:Y:S02]  /*a310*/  FMUL.FTZ R72, R3.reuse, R72 ;  /* 0x0000004803487220 */ /* 0x040fe40000410000 */
[C---:B------:R-:W-:Y:S03]  /*a320*/  FMUL.FTZ R73, R3.reuse, R73 ;  /* 0x0000004903497220 */ /* 0x040fe60000410000 */
[C---:B--2---:R-:W-:Y:S03]  /*a330*/  HMMA.16816.F32.BF16 R68, R128.reuse, R140, R68 ;  /* 0x0000008c8044723c */ /* 0x044fe60000041844 */
[C---:B------:R-:W-:Y:S02]  /*a340*/  FMUL.FTZ R74, R2.reuse, R74 ;  /* 0x0000004a024a7220 */ /* 0x040fe40000410000 */
[C---:B------:R-:W-:Y:S02]  /*a350*/  FMUL.FTZ R75, R2.reuse, R75 ;  /* 0x0000004b024b7220 */ /* 0x040fe40000410000 */
[C---:B------:R-:W-:Y:S02]  /*a360*/  FMUL.FTZ R76, R3.reuse, R76 ;  /* 0x0000004c034c7220 */ /* 0x040fe40000410000 */
[C---:B------:R-:W-:Y:S03]  /*a370*/  FMUL.FTZ R77, R3.reuse, R77 ;  /* 0x0000004d034d7220 */ /* 0x040fe60000410000 */
[C---:B------:R-:W-:Y:S01]  /*a380*/  HMMA.16816.F32.BF16 R72, R128.reuse, R142, R72 ;  /* 0x0000008e8048723c */ /* 0x040fe20000041848 */
[----:B------:R-:W2:Y:S02]  /*a390*/  LDSM.16.MT88.4 R140, [R188+0x4100] ;  /* 0x00410000bc8c783b */ /* 0x000ea40000004200 */
[C---:B------:R-:W-:Y:S02]  /*a3a0*/  FMUL.FTZ R78, R2.reuse, R78 ;  /* 0x0000004e024e7220 */ /* 0x040fe40000410000 */
[C---:B------:R-:W-:Y:S02]  /*a3b0*/  FMUL.FTZ R79, R2.reuse, R79 ;  /* 0x0000004f024f7220 */ /* 0x040fe40000410000 */
[C---:B------:R-:W-:Y:S02]  /*a3c0*/  FMUL.FTZ R80, R3.reuse, R80 ;  /* 0x0000005003507220 */ /* 0x040fe40000410000 */
[C---:B------:R-:W-:Y:S03]  /*a3d0*/  FMUL.FTZ R81, R3.reuse, R81 ;  /* 0x0000005103517220 */ /* 0x040fe60000410000 */
[C---:B-1----:R-:W-:Y:S03]  /*a3e0*/  HMMA.16816.F32.BF16 R76, R128.reuse, R124, R76 ;  /* 0x0000007c804c723c */ /* 0x042fe6000004184c */
[C---:B------:R-:W-:Y:S02]  /*a3f0*/  FMUL.FTZ R82, R2.reuse, R82 ;  /* 0x0000005202527220 */ /* 0x040fe40000410000 */
[C---:B------:R-:W-:Y:S02]  /*a400*/  FMUL.FTZ R83, R2.reuse, R83 ;  /* 0x0000005302537220 */ /* 0x040fe40000410000 */
[C---:B------:R-:W-:Y:S02]  /*a410*/  FMUL.FTZ R84, R3.reuse, R84 ;  /* 0x0000005403547220 */ /* 0x040fe40000410000 */
[----:B------:R-:W-:Y:S03]  /*a420*/  FMUL.FTZ R85, R3, R85 ;  /* 0x0000005503557220 */ /* 0x000fe60000410000 */
[C---:B------:R-:W-:Y:S01]  /*a430*/  HMMA.16816.F32.BF16 R80, R128.reuse, R126, R80 ;  /* 0x0000007e8050723c */ /* 0x040fe20000041850 */
[----:B------:R-:W1:Y:S02]  /*a440*/  LDSM.16.MT88.4 R124, [R195+0x900] ;  /* 0x00090000c37c783b */ /* 0x000e640000004200 */
[C---:B------:R-:W-:Y:S02]  /*a450*/  FMUL.FTZ R86, R2.reuse, R86 ;  /* 0x0000005602567220 */ /* 0x040fe40000410000 */
[----:B------:R-:W-:Y:S02]  /*a460*/  FMUL.FTZ R87, R2, R87 ;  /* 0x0000005702577220 */ /* 0x000fe40000410000 */
[--C-:B------:R-:W-:Y:S02]  /*a470*/  FFMA.FTZ R168, R12, c[0x0][0x2d0], -R167.reuse ;  /* 0x0000b4000ca87a23 */ /* 0x100fe400000108a7 */
[----:B------:R-:W-:Y:S03]  /*a480*/  FFMA.FTZ R169, R13, c[0x0][0x2d0], -R167 ;  /* 0x0000b4000da97a23 */ /* 0x000fe600000108a7 */
[C---:B---3--:R-:W-:Y:S01]  /*a490*/  HMMA.16816.F32.BF16 R84, R128.reuse, R136, R84 ;  /* 0x000000888054723c */ /* 0x048fe20000041854 */
[----:B------:R-:W-:Y:S02]  /*a4a0*/  MUFU.EX2 R168, R168 ;  /* 0x000000a800a87308 */ /* 0x000fe40000000800 */
[--C-:B------:R-:W-:Y:S01]  /*a4b0*/  FFMA.FTZ R172, R14, c[0x0][0x2d0], -R165.reuse ;  /* 0x0000b4000eac7a23 */ /* 0x100fe200000108a5 */
[----:B-----5:R-:W-:Y:S01]  /*a4c0*/  F2FP.BF16.PACK_AB R14, R171, R170 ;  /* 0x000000aaab0e723e */ /* 0x020fe200000010ff */
[----:B------:R-:W-:Y:S01]  /*a4d0*/  FFMA.FTZ R173, R15, c[0x0][0x2d0], -R165 ;  /* 0x0000b4000fad7a23 */ /* 0x000fe200000108a5 */
[----:B----4-:R-:W-:Y:S01]  /*a4e0*/  F2FP.BF16.PACK_AB R15, R175, R174 ;  /* 0x000000aeaf0f723e */ /* 0x010fe200000010ff */
[C---:B------:R-:W-:Y:S02]  /*a4f0*/  FMUL.FTZ R88, R3.reuse, R88 ;  /* 0x0000005803587220 */ /* 0x040fe40000410000 */
[C---:B------:R-:W-:Y:S02]  /*a500*/  FMUL.FTZ R89, R3.reuse, R89 ;  /* 0x0000005903597220 */ /* 0x040fe40000410000 */
[----:B------:R-:W3:Y:S01]  /*a510*/  MUFU.EX2 R169, R169 ;  /* 0x000000a900a97308 */ /* 0x000ee20000000800 */
[C---:B------:R-:W-:Y:S02]  /*a520*/  FMUL.FTZ R90, R2.reuse, R90 ;  /* 0x0000005a025a7220 */ /* 0x040fe40000410000 */
[C---:B------:R-:W-:Y:S02]  /*a530*/  FMUL.FTZ R91, R2.reuse, R91 ;  /* 0x0000005b025b7220 */ /* 0x040fe40000410000 */
[C---:B------:R-:W-:Y:S02]  /*a540*/  FMUL.FTZ R92, R3.reuse, R92 ;  /* 0x0000005c035c7220 */ /* 0x040fe40000410000 */
[C---:B------:R-:W-:Y:S02]  /*a550*/  FMUL.FTZ R93, R3.reuse, R93 ;  /* 0x0000005d035d7220 */ /* 0x040fe40000410000 */
[C---:B------:R-:W-:Y:S01]  /*a560*/  FMUL.FTZ R94, R2.reuse, R94 ;  /* 0x0000005e025e7220 */ /* 0x040fe20000410000 */
[C---:B------:R-:W-:Y:S01]  /*a570*/  HMMA.16816.F32.BF16 R88, R128.reuse, R138, R88 ;  /* 0x0000008a8058723c */ /* 0x040fe20000041858 */
[----:B------:R-:W-:Y:S01]  /*a580*/  MUFU.EX2 R172, R172 ;  /* 0x000000ac00ac7308 */ /* 0x000fe20000000800 */
[----:B------:R-:W4:Y:S01]  /*a590*/  LDSM.16.MT88.4 R136, [R189+0x900] ;  /* 0x00090000bd88783b */ /* 0x000f220000004200 */
[C---:B------:R-:W-:Y:S02]  /*a5a0*/  FMUL.FTZ R95, R2.reuse, R95 ;  /* 0x0000005f025f7220 */ /* 0x040fe40000410000 */
[C---:B------:R-:W-:Y:S02]  /*a5b0*/  FMUL.FTZ R96, R3.reuse, R96 ;  /* 0x0000006003607220 */ /* 0x040fe40000410000 */
[----:B------:R-:W-:Y:S02]  /*a5c0*/  FMUL.FTZ R97, R3, R97 ;  /* 0x0000006103617220 */ /* 0x000fe40000410000 */
[C---:B------:R-:W-:Y:S01]  /*a5d0*/  FMUL.FTZ R98, R2.reuse, R98 ;  /* 0x0000006202627220 */ /* 0x040fe20000410000 */
[C---:B--2---:R-:W-:Y:S01]  /*a5e0*/  HMMA.16816.F32.BF16 R92, R128.reuse, R140, R92 ;  /* 0x0000008c805c723c */ /* 0x044fe2000004185c */
[----:B------:R-:W2:Y:S02]  /*a5f0*/  MUFU.EX2 R173, R173 ;  /* 0x000000ad00ad7308 */ /* 0x000ea40000000800 */
[C---:B------:R-:W-:Y:S01]  /*a600*/  FMUL.FTZ R99, R2.reuse, R99 ;  /* 0x0000006302637220 */ /* 0x040fe20000410000 */
[----:B---3--:R-:W-:Y:S01]  /*a610*/  F2FP.BF16.PACK_AB R12, R169, R168 ;  /* 0x000000a8a90c723e */ /* 0x008fe200000010ff */
[----:B------:R-:W-:Y:S01]  /*a620*/  FFMA.FTZ R162, R3, R210, R162 ;  /* 0x000000d203a27223 */ /* 0x000fe200000100a2 */
[----:B------:R-:W-:Y:S01]  /*a630*/  MOV R3, R0 ;  /* 0x0000000000037202 */ /* 0x000fe20000000f00 */
[----:B------:R-:W-:Y:S02]  /*a640*/  FFMA.FTZ R166, R2, R211, R166 ;  /* 0x000000d302a67223 */ /* 0x000fe400000100a6 */
[----:B------:R-:W-:Y:S01]  /*a650*/  FADD.FTZ R162, R133, R162 ;  /* 0x000000a285a27221 */ /* 0x000fe20000010000 */
[----:B------:R-:W-:Y:S01]  /*a660*/  HMMA.16816.F32.BF16 R96, R128, R142, R96 ;  /* 0x0000008e8060723c */ /* 0x000fe20000041860 */
[----:B------:R-:W-:Y:S02]  /*a670*/  LDSM.16.MT88.4 R128, [R190+0x4900] ;  /* 0x00490000be80783b */ /* 0x000fe40000004200 */
[----:B------:R-:W-:Y:S01]  /*a680*/  FADD.FTZ R166, R161, R166 ;  /* 0x000000a6a1a67221 */ /* 0x000fe20000010000 */
[----:B------:R-:W-:Y:S01]  /*a690*/  MOV R133, R132 ;  /* 0x0000008400857202 */ /* 0x000fe20000000f00 */
[----:B------:R-:W-:Y:S02]  /*a6a0*/  FADD.FTZ R135, R135, R162 ;  /* 0x000000a287877221 */ /* 0x000fe40000010000 */
[----:B------:R-:W-:Y:S02]  /*a6b0*/  FADD.FTZ R163, R163, R166 ;  /* 0x000000a6a3a37221 */ /* 0x000fe40000010000 */
[----:B------:R-:W-:Y:S03]  /*a6c0*/  LDSM.16.MT88.4 R140, [R190+0x3100] ;  /* 0x00310000be8c783b */ /* 0x000fe60000004200 */
[----:B------:R-:W-:Y:S02]  /*a6d0*/  FADD.FTZ R135, R160, R135 ;  /* 0x00000087a0877221 */ /* 0x000fe40000010000 */
[----:B------:R-:W-:Y:S01]  /*a6e0*/  FADD.FTZ R163, R164, R163 ;  /* 0x000000a3a4a37221 */ /* 0x000fe20000010000 */
[----:B--2---:R-:W-:Y:S01]  /*a6f0*/  F2FP.BF16.PACK_AB R13, R173, R172 ;  /* 0x000000acad0d723e */ /* 0x004fe200000010ff */
[----:B------:R-:W-:Y:S02]  /*a700*/  FADD.FTZ R168, R168, R135 ;  /* 0x00000087a8a87221 */ /* 0x000fe40000010000 */
[----:B------:R-:W-:Y:S02]  /*a710*/  FADD.FTZ R172, R172, R163 ;  /* 0x000000a3acac7221 */ /* 0x000fe40000010000 */
[----:B------:R-:W-:Y:S02]  /*a720*/  FADD.FTZ R169, R169, R168 ;  /* 0x000000a8a9a97221 */ /* 0x000fe40000010000 */
[C---:B-1----:R-:W-:Y:S05]  /*a730*/  HMMA.16816.F32.BF16 R4, R12.reuse, R124, R4 ;  /* 0x0000007c0c04723c */ /* 0x042fea0000041804 */
[----:B------:R-:W-:Y:S02]  /*a740*/  FADD.FTZ R173, R173, R172 ;  /* 0x000000acadad7221 */ /* 0x000fe40000010000 */
[----:B------:R-:W-:Y:S01]  /*a750*/  FADD.FTZ R170, R170, R169 ;  /* 0x000000a9aaaa7221 */ /* 0x000fe20000010000 */
[C---:B------:R-:W-:Y:S01]  /*a760*/  HMMA.16816.F32.BF16 R8, R12.reuse, R126, R8 ;  /* 0x0000007e0c08723c */ /* 0x040fe20000041808 */
[----:B------:R-:W1:Y:S03]  /*a770*/  LDSM.16.MT88.4 R124, [R188+0x2900] ;  /* 0x00290000bc7c783b */ /* 0x000e660000004200 */
[----:B------:R-:W-:Y:S02]  /*a780*/  FADD.FTZ R174, R174, R173 ;  /* 0x000000adaeae7221 */ /* 0x000fe40000010000 */
[----:B------:R-:W-:Y:S02]  /*a790*/  FADD.FTZ R171, R171, R170 ;  /* 0x000000aaabab7221 */ /* 0x000fe40000010000 */
[C---:B------:R-:W-:Y:S04]  /*a7a0*/  HMMA.16816.F32.BF16 R100, R12.reuse, R16, R100 ;  /* 0x000000100c64723c */ /* 0x040fe80000041864 */
[----:B------:R-:W-:Y:S04]  /*a7b0*/  FADD.FTZ R175, R175, R174 ;  /* 0x000000aeafaf7221 */ /* 0x000fe80000010000 */
[C---:B------:R-:W-:Y:S01]  /*a7c0*/  HMMA.16816.F32.BF16 R104, R12.reuse, R18, R104 ;  /* 0x000000120c68723c */ /* 0x040fe20000041868 */
[----:B------:R-:W2:Y:S07]  /*a7d0*/  LDSM.16.MT88.4 R16, [R195+0x4900] ;  /* 0x00490000c310783b */ /* 0x000eae0000004200 */
[C---:B----4-:R-:W-:Y:S08]  /*a7e0*/  HMMA.16816.F32.BF16 R108, R12.reuse, R136, R108 ;  /* 0x000000880c6c723c */ /* 0x050ff0000004186c */
[C---:B------:R-:W-:Y:S01]  /*a7f0*/  HMMA.16816.F32.BF16 R112, R12.reuse, R138, R112 ;  /* 0x0000008a0c70723c */ /* 0x040fe20000041870 */
[----:B------:R-:W3:Y:S07]  /*a800*/  LDSM.16.MT88.4 R136, [R189+0x4900] ;  /* 0x00490000bd88783b */ /* 0x000eee0000004200 */
[C---:B------:R-:W-:Y:S08]  /*a810*/  HMMA.16816.F32.BF16 R116, R12.reuse, R144, R116 ;  /* 0x000000900c74723c */ /* 0x040ff00000041874 */
        /* <DEDUP_REMOVED lines=8> */
[--C-:B------:R-:W-:Y:S01]  /*a8a0*/  FFMA.FTZ R153, R21, c[0x0][0x2d0], -R167.reuse ;  /* 0x0000b40015997a23 */ /* 0x100fe200000108a7 */
[----:B------:R-:W-:Y:S02]  /*a8b0*/  MUFU.EX2 R152, R152 ;  /* 0x0000009800987308 */ /* 0x000fe40000000800 */
[--C-:B------:R-:W-:Y:S01]  /*a8c0*/  FFMA.FTZ R154, R24, c[0x0][0x2d0], -R167.reuse ;  /* 0x0000b400189a7a23 */ /* 0x100fe200000108a7 */
[C---:B------:R-:W-:Y:S04]  /*a8d0*/  HMMA.16816.F32.BF16 R52, R12.reuse, R156, R52 ;  /* 0x0000009c0c34723c */ /* 0x040fe80000041834 */
[--C-:B------:R-:W-:Y:S02]  /*a8e0*/  FFMA.FTZ R155, R25, c[0x0][0x2d0], -R167.reuse ;  /* 0x0000b400199b7a23 */ /* 0x100fe400000108a7 */
[----:B------:R-:W-:Y:S01]  /*a8f0*/  FFMA.FTZ R167, R33, c[0x0][0x2d0], -R167 ;  /* 0x0000b40021a77a23 */ /* 0x000fe200000108a7 */
[----:B------:R-:W4:Y:S01]  /*a900*/  MUFU.EX2 R153, R153 ;  /* 0x0000009900997308 */ /* 0x000f220000000800 */
[C---:B------:R-:W-:Y:S04]  /*a910*/  HMMA.16816.F32.BF16 R56, R12.reuse, R158, R56 ;  /* 0x0000009e0c38723c */ /* 0x040fe80000041838 */
[--C-:B------:R-:W-:Y:S02]  /*a920*/  FFMA.FTZ R156, R22, c[0x0][0x2d0], -R165.reuse ;  /* 0x0000b400169c7a23 */ /* 0x100fe400000108a5 */
[--C-:B------:R-:W-:Y:S02]  /*a930*/  FFMA.FTZ R157, R23, c[0x0][0x2d0], -R165.reuse ;  /* 0x0000b400179d7a23 */ /* 0x100fe400000108a5 */
[C---:B-1----:R-:W-:Y:S01]  /*a940*/  HMMA.16816.F32.BF16 R60, R12.reuse, R124, R60 ;  /* 0x0000007c0c3c723c */ /* 0x042fe2000004183c */
[----:B------:R-:W-:Y:S01]  /*a950*/  LDSM.16.MT88.4 R20, [R190+0x1100] ;  /* 0x00110000be14783b */ /* 0x000fe20000004200 */
[----:B------:R-:W-:Y:S02]  /*a960*/  MUFU.EX2 R154, R154 ;  /* 0x0000009a009a7308 */ /* 0x000fe40000000800 */
[--C-:B------:R-:W-:Y:S02]  /*a970*/  FFMA.FTZ R158, R26, c[0x0][0x2d0], -R165.reuse ;  /* 0x0000b4001a9e7a23 */ /* 0x100fe400000108a5 */
[--C-:B------:R-:W-:Y:S02]  /*a980*/  FFMA.FTZ R159, R27, c[0x0][0x2d0], -R165.reuse ;  /* 0x0000b4001b9f7a23 */ /* 0x100fe400000108a5 */
[C---:B------:R-:W-:Y:S01]  /*a990*/  HMMA.16816.F32.BF16 R64, R12.reuse, R126, R64 ;  /* 0x0000007e0c40723c */ /* 0x040fe20000041840 */
[----:B------:R-:W1:Y:S03]  /*a9a0*/  LDSM.16.MT88.4 R124, [R188+0x4900] ;  /* 0x00490000bc7c783b */ /* 0x000e660000004200 */
[----:B------:R-:W-:Y:S01]  /*a9b0*/  FFMA.FTZ R165, R35, c[0x0][0x2d0], -R165 ;  /* 0x0000b40023a57a23 */ /* 0x000fe200000108a5 */
[----:B------:R-:W5:Y:S03]  /*a9c0*/  MUFU.EX2 R155, R155 ;  /* 0x0000009b009b7308 */ /* 0x000f660000000800 */
[C---:B--2---:R-:W-:Y:S01]  /*a9d0*/  HMMA.16816.F32.BF16 R68, R12.reuse, R16, R68 ;  /* 0x000000100c44723c */ /* 0x044fe20000041844 */
[----:B------:R-:W-:Y:S06]  /*a9e0*/  LDSM.16.MT88.4 R24, [R189+0x1100] ;  /* 0x00110000bd18783b */ /* 0x000fec0000004200 */
[----:B------:R-:W-:Y:S01]  /*a9f0*/  MUFU.EX2 R156, R156 ;  /* 0x0000009c009c7308 */ /* 0x000fe20000000800 */
[C---:B------:R-:W-:Y:S01]  /*aa00*/  HMMA.16816.F32.BF16 R72, R12.reuse, R18, R72 ;  /* 0x000000120c48723c */ /* 0x040fe20000041848 */
[----:B------:R-:W2:Y:S07]  /*aa10*/  LDSM.16.MT88.4 R16, [R195+0x1100] ;  /* 0x00110000c310783b */ /* 0x000eae0000004200 */
[C---:B------:R-:W-:Y:S01]  /*aa20*/  HMMA.16816.F32.BF16 R76, R12.reuse, R128, R76 ;  /* 0x000000800c4c723c */ /* 0x040fe2000004184c */
[----:B------:R-:W-:Y:S01]  /*aa30*/  LDSM.16.MT88.4 R32, [R188+0x1900] ;  /* 0x00190000bc20783b */ /* 0x000fe20000004200 */
[----:B------:R-:W1:Y:S06]  /*aa40*/  MUFU.EX2 R157, R157 ;  /* 0x0000009d009d7308 */ /* 0x000e6c0000000800 */
[C---:B------:R-:W-:Y:S01]  /*aa50*/  HMMA.16816.F32.BF16 R80, R12.reuse, R130, R80 ;  /* 0x000000820c50723c */ /* 0x040fe20000041850 */
[----:B------:R-:W2:Y:S03]  /*aa60*/  LDSM.16.MT88.4 R128, [R188+0x1100] ;  /* 0x00110000bc80783b */ /* 0x000ea60000004200 */
[----:B------:R-:W-:Y:S04]  /*aa70*/  MUFU.EX2 R158, R158 ;  /* 0x0000009e009e7308 */ /* 0x000fe80000000800 */
[C---:B---3--:R-:W-:Y:S06]  /*aa80*/  HMMA.16816.F32.BF16 R84, R12.reuse, R136, R84 ;  /* 0x000000880c54723c */ /* 0x048fec0000041854 */
[----:B------:R-:W3:Y:S02]  /*aa90*/  MUFU.EX2 R159, R159 ;  /* 0x0000009f009f7308 */ /* 0x000ee40000000800 */
[C---:B------:R-:W-:Y:S01]  /*aaa0*/  HMMA.16816.F32.BF16 R88, R12.reuse, R138, R88 ;  /* 0x0000008a0c58723c */ /* 0x040fe20000041858 */
[----:B------:R-:W2:Y:S07]  /*aab0*/  LDSM.16.MT88.4 R136, [R195+0x3100] ;  /* 0x00310000c388783b */ /* 0x000eae0000004200 */
[C---:B-1----:R-:W-:Y:S01]  /*aac0*/  HMMA.16816.F32.BF16 R92, R12.reuse, R124, R92 ;  /* 0x0000007c0c5c723c */ /* 0x042fe2000004185c */
[----:B------:R-:W1:Y:S07]  /*aad0*/  MUFU.EX2 R222, R167 ;  /* 0x000000a700de7308 */ /* 0x000e6e0000000800 */
[----:B------:R-:W-:Y:S01]  /*aae0*/  HMMA.16816.F32.BF16 R96, R12, R126, R96 ;  /* 0x0000007e0c60723c */ /* 0x000fe20000041860 */
[----:B------:R-:W-:Y:S02]  /*aaf0*/  LDSM.16.MT88.4 R124, [R189+0x5100] ;  /* 0x00510000bd7c783b */ /* 0x000fe40000004200 */
[----:B------:R-:W1:Y:S04]  /*ab00*/  MUFU.EX2 R226, R165 ;  /* 0x000000a500e27308 */ /* 0x000e680000000800 */
[----:B----4-:R-:W-:Y:S01]  /*ab10*/  F2FP.BF16.PACK_AB R12, R153, R152 ;  /* 0x00000098990c723e */ /* 0x010fe200000010ff */
[----:B------:R-:W-:Y:S01]  /*ab20*/  FADD.FTZ R152, R152, R171 ;  /* 0x000000ab98987221 */ /* 0x000fe20000010000 */
[----:B-----5:R-:W-:Y:S03]  /*ab30*/  F2FP.BF16.PACK_AB R14, R155, R154 ;  /* 0x0000009a9b0e723e */ /* 0x020fe600000010ff */
[----:B------:R-:W-:Y:S01]  /*ab40*/  F2FP.BF16.PACK_AB R13, R157, R156 ;  /* 0x0000009c9d0d723e */ /* 0x000fe200000010ff */
[----:B------:R-:W-:Y:S01]  /*ab50*/  FADD.FTZ R156, R156, R175 ;  /* 0x000000af9c9c7221 */ /* 0x000fe20000010000 */
[----:B---3--:R-:W-:Y:S01]  /*ab60*/  F2FP.BF16.PACK_AB R15, R159, R158 ;  /* 0x0000009e9f0f723e */ /* 0x008fe200000010ff */
[----:B------:R-:W-:Y:S02]  /*ab70*/  FADD.FTZ R153, R153, R152 ;  /* 0x0000009899997221 */ /* 0x000fe40000010000 */
[----:B------:R-:W-:Y:S02]  /*ab80*/  FADD.FTZ R157, R157, R156 ;  /* 0x0000009c9d9d7221 */ /* 0x000fe40000010000 */
[----:B------:R-:W-:Y:S02]  /*ab90*/  FADD.FTZ R154, R154, R153 ;  /* 0x000000999a9a7221 */ /* 0x000fe40000010000 */
[C---:B--2---:R-:W-:Y:S03]  /*aba0*/  HMMA.16816.F32.BF16 R4, R12.reuse, R16, R4 ;  /* 0x000000100c04723c */ /* 0x044fe60000041804 */
[----:B------:R-:W-:Y:S02]  /*abb0*/  FADD.FTZ R158, R158, R157 ;  /* 0x0000009d9e9e7221 */ /* 0x000fe40000010000 */
[----:B------:R-:W-:Y:S02]  /*abc0*/  FADD.FTZ R154, R155, R154 ;  /* 0x0000009a9b9a7221 */ /* 0x000fe40000010000 */
[----:B------:R-:W-:Y:S01]  /*abd0*/  FADD.FTZ R158, R159, R158 ;  /* 0x0000009e9f9e7221 */ /* 0x000fe20000010000 */
        /* <DEDUP_REMOVED lines=8> */
[C---:B------:R-:W-:Y:S08]  /*ac60*/  HMMA.16816.F32.BF16 R116, R12.reuse, R128, R116 ;  /* 0x000000800c74723c */ /* 0x040ff00000041874 */
[C---:B------:R-:W-:Y:S08]  /*ac70*/  HMMA.16816.F32.BF16 R120, R12.reuse, R130, R120 ;  /* 0x000000820c78723c */ /* 0x040ff00000041878 */
        /* <DEDUP_REMOVED lines=18> */
[C---:B------:R-:W-:Y:S08]  /*ada0*/  HMMA.16816.F32.BF16 R84, R12.reuse, R124, R84 ;  /* 0x0000007c0c54723c */ /* 0x040ff00000041854 */
[C---:B------:R-:W-:Y:S08]  /*adb0*/  HMMA.16816.F32.BF16 R88, R12.reuse, R126, R88 ;  /* 0x0000007e0c58723c */ /* 0x040ff00000041858 */
[C---:B--2---:R-:W-:Y:S08]  /*adc0*/  HMMA.16816.F32.BF16 R92, R12.reuse, R16, R92 ;  /* 0x000000100c5c723c */ /* 0x044ff0000004185c */
[----:B------:R-:W-:Y:S01]  /*add0*/  HMMA.16816.F32.BF16 R96, R12, R18, R96 ;  /* 0x000000120c60723c */ /* 0x000fe20000041860 */
[----:B------:R-:W2:Y:S06]  /*ade0*/  LDSM.16.MT88.4 R16, [R189+0x3900] ;  /* 0x00390000bd10783b */ /* 0x000eac0000004200 */
[----:B------:R-:W-:Y:S01]  /*adf0*/  F2FP.BF16.PACK_AB R12, R220, R219 ;  /* 0x000000dbdc0c723e */ /* 0x000fe200000010ff */
[----:B------:R-:W-:Y:S01]  /*ae00*/  FADD.FTZ R219, R219, R154 ;  /* 0x0000009adbdb7221 */ /* 0x000fe20000010000 */
[----:B-1----:R-:W-:Y:S03]  /*ae10*/  F2FP.BF16.PACK_AB R14, R222, R221 ;  /* 0x000000ddde0e723e */ /* 0x002fe600000010ff */
[----:B------:R-:W-:Y:S01]  /*ae20*/  F2FP.BF16.PACK_AB R13, R224, R223 ;  /* 0x000000dfe00d723e */ /* 0x000fe200000010ff */
[----:B------:R-:W-:Y:S01]  /*ae30*/  FADD.FTZ R223, R223, R158 ;  /* 0x0000009edfdf7221 */ /* 0x000fe20000010000 */
[----:B------:R-:W-:Y:S01]  /*ae40*/  F2FP.BF16.PACK_AB R15, R226, R225 ;  /* 0x000000e1e20f723e */ /* 0x000fe200000010ff */
[----:B------:R-:W-:Y:S02]  /*ae50*/  FADD.FTZ R220, R220, R219 ;  /* 0x000000dbdcdc7221 */ /* 0x000fe40000010000 */
[----:B------:R-:W-:Y:S02]  /*ae60*/  FADD.FTZ R224, R224, R223 ;  /* 0x000000dfe0e07221 */ /* 0x000fe40000010000 */
[----:B------:R-:W-:Y:S02]  /*ae70*/  FADD.FTZ R221, R221, R220 ;  /* 0x000000dcdddd7221 */ /* 0x000fe40000010000 */
[C---:B---3--:R-:W-:Y:S01]  /*ae80*/  HMMA.16816.F32.BF16 R128, R12.reuse, R20, R4 ;  /* 0x000000140c80723c */ /* 0x048fe20000041804 */
[----:B------:R-:W1:Y:S02]  /*ae90*/  LDSM.16.MT88.4 R4, [R190+0x5900] ;  /* 0x00590000be04783b */ /* 0x000e640000004200 */
[----:B------:R-:W-:Y:S02]  /*aea0*/  FADD.FTZ R211, R225, R224 ;  /* 0x000000e0e1d37221 */ /* 0x000fe40000010000 */
[----:B------:R-:W-:Y:S02]  /*aeb0*/  FADD.FTZ R210, R222, R221 ;  /* 0x000000ddded27221 */ /* 0x000fe40000010000 */
[----:B------:R-:W-:Y:S01]  /*aec0*/  FADD.FTZ R211, R226, R211 ;  /* 0x000000d3e2d37221 */ /* 0x000fe20000010000 */
        /* <DEDUP_REMOVED lines=12> */
[C---:B--2---:R-:W-:Y:S08]  /*af90*/  HMMA.16816.F32.BF16 R52, R12.reuse, R16, R52 ;  /* 0x000000100c34723c */ /* 0x044ff00000041834 */
[C---:B------:R-:W-:Y:S01]  /*afa0*/  HMMA.16816.F32.BF16 R56, R12.reuse, R18, R56 ;  /* 0x000000120c38723c */ /* 0x040fe20000041838 */
[----:B------:R-:W2:Y:S07]  /*afb0*/  LDSM.16.MT88.4 R16, [R188+0x5900] ;  /* 0x00590000bc10783b */ /* 0x000eae0000004200 */
[C---:B------:R-:W-:Y:S08]  /*afc0*/  HMMA.16816.F32.BF16 R60, R12.reuse, R144, R60 ;  /* 0x000000900c3c723c */ /* 0x040ff0000004183c */
[C---:B------:R-:W-:Y:S08]  /*afd0*/  HMMA.16816.F32.BF16 R64, R12.reuse, R146, R64 ;  /* 0x000000920c40723c */ /* 0x040ff00000041840 */
[C---:B------:R-:W-:Y:S08]  /*afe0*/  HMMA.16816.F32.BF16 R68, R12.reuse, R148, R68 ;  /* 0x000000940c44723c */ /* 0x040ff00000041844 */
[C---:B------:R-:W-:Y:S08]  /*aff0*/  HMMA.16816.F32.BF16 R72, R12.reuse, R150, R72 ;  /* 0x000000960c48723c */ /* 0x040ff00000041848 */
[C---:B-1----:R-:W-:Y:S08]  /*b000*/  HMMA.16816.F32.BF16 R76, R12.reuse, R4, R76 ;  /* 0x000000040c4c723c */ /* 0x042ff0000004184c */
[C---:B------:R-:W-:Y:S08]  /*b010*/  HMMA.16816.F32.BF16 R80, R12.reuse, R6, R80 ;  /* 0x000000060c50723c */ /* 0x040ff00000041850 */
[C---:B---3--:R-:W-:Y:S08]  /*b020*/  HMMA.16816.F32.BF16 R84, R12.reuse, R8, R84 ;  /* 0x000000080c54723c */ /* 0x048ff00000041854 */
[C---:B------:R-:W-:Y:S08]  /*b030*/  HMMA.16816.F32.BF16 R88, R12.reuse, R10, R88 ;  /* 0x0000000a0c58723c */ /* 0x040ff00000041858 */
[C---:B--2---:R-:W-:Y:S08]  /*b040*/  HMMA.16816.F32.BF16 R92, R12.reuse, R16, R92 ;  /* 0x000000100c5c723c */ /* 0x044ff0000004185c */
[----:B------:R-:W-:Y:S07]  /*b050*/  HMMA.16816.F32.BF16 R96, R12, R18, R96 ;  /* 0x000000120c60723c */ /* 0x000fee0000041860 */
[----:B------:R-:W-:Y:S01]  /*b060*/  MOV R12, R132 ;  /* 0x00000084000c7202 */ /* 0x000fe20000000f00 */
[----:B------:R-:W-:-:S05]  /*b070*/  @P0 BRA `(.L_x_376) ;  /* 0xffffd71000000947 */ /* 0x000fca000383ffff */
.L_x_375:
[----:B------:R-:W-:-:S06]  /*b080*/  UISETP.GE.AND UP0, UPT, UR13, UR8, UPT ;  /* 0x000000080d00728c */ /* 0x000fcc000bf06270 */
[----:B------:R-:W-:-:S13]  /*b090*/  PLOP3.LUT P0, PT, PT, PT, UP0, 0x80, 0x0 ;  /* 0x000000000000781c */ /* 0x000fda0003f0f008 */
[----:B------:R-:W-:Y:S05]  /*b0a0*/  @!P0 BRA `(.L_x_377) ;  /* 0x000034f000008947 */ /* 0x000fea0003800000 */
[----:B------:R-:W-:Y:S01]  /*b0b0*/  IADD3 R216, P5, R200, 0x80, RZ ;  /* 0x00000080c8d87810 */ /* 0x000fe20007fbe0ff */
[----:B------:R-:W-:Y:S01]  /*b0c0*/  ULDC.64 UR4, c[0x0][0x208] ;  /* 0x0000820000047ab9 */ /* 0x000fe20000000a00 */
[----:B------:R-:W-:Y:S01]  /*b0d0*/  IADD3 R213, P0, R202, 0x80, RZ ;  /* 0x00000080cad57810 */ /* 0x000fe20007f1e0ff */
[----:B------:R-:W-:Y:S01]  /*b0e0*/  IMAD.MOV.U32 R2, RZ, RZ, R12 ;  /* 0x000000ffff027224 */ /* 0x000fe200078e000c */
[----:B------:R-:W-:Y:S01]  /*b0f0*/  IADD3 R218, P6, R200, 0x40, RZ ;  /* 0x00000040c8da7810 */ /* 0x000fe20007fde0ff */
[----:B------:R-:W-:Y:S01]  /*b100*/  IMAD.MOV.U32 R3, RZ, RZ, R0 ;  /* 0x000000ffff037224 */ /* 0x000fe200078e0000 */
[----:B------:R-:W-:Y:S01]  /*b110*/  IADD3 R215, P4, R202, 0x40, RZ ;  /* 0x00000040cad77810 */ /* 0x000fe20007f9e0ff */
[----:B------:R-:W-:Y:S01]  /*b120*/  IMAD.X R217, RZ, RZ, R207, P5 ;  /* 0x000000ffffd97224 */ /* 0x000fe200028e06cf */
[----:B------:R-:W-:Y:S01]  /*b130*/  IADD3.X R219, RZ, R207, RZ, P6, !PT ;  /* 0x000000cfffdb7210 */ /* 0x000fe200037fe4ff */
[----:B------:R-:W-:Y:S01]  /*b140*/  IMAD.X R212, RZ, RZ, R209, P0 ;  /* 0x000000ffffd47224 */ /* 0x000fe200000e06d1 */
[----:B------:R-:W-:Y:S01]  /*b150*/  IADD3.X R214, RZ, R209, RZ, P4, !PT ;  /* 0x000000d1ffd67210 */ /* 0x000fe200027fe4ff */
[----:B------:R-:W-:Y:S01]  /*b160*/  USHF.L.U64.HI UR19, UR4, 0x5, UR5 ;  /* 0x0000000504137899 */ /* 0x000fe20008010205 */
[----:B------:R-:W-:Y:S01]  /*b170*/  MOV R206, R200 ;  /* 0x000000c800ce7202 */ /* 0x000fe20000000f00 */
[----:B------:R-:W-:-:S03]  /*b180*/  USHF.L.U32 UR18, UR4, 0x5, URZ ;  /* 0x0000000504127899 */ /* 0x000fc6000800063f */
[----:B------:R-:W-:Y:S02]  /*b190*/  ULDC.64 UR4, c[0x0][0x1e0] ;  /* 0x0000780000047ab9 */ /* 0x000fe40000000a00 */
.L_x_386:
[----:B------:R-:W-:Y:S04]  /*b1a0*/  DEPBAR.LE SB0, 0x0 ;  /* 0x000080000000791a */ /* 0x000fe80000000000 */
[----:B------:R-:W-:Y:S01]  /*b1b0*/  BAR.SYNC.DEFER_BLOCKING 0x0 ;  /* 0x0000000000007b1d */ /* 0x000fe20000010000 */
[----:B------:R-:W-:Y:S01]  /*b1c0*/  USHF.R.S32.HI UR7, URZ, 0x1f, UR13 ;  /* 0x0000001f3f077899 */ /* 0x000fe2000801140d */
[----:B------:R-:W-:Y:S01]  /*b1d0*/  IMAD.U32 R15, RZ, RZ, UR13 ;  /* 0x0000000dff0f7e24 */ /* 0x000fe2000f8e00ff */
[----:B------:R-:W-:Y:S01]  /*b1e0*/  UIMAD UR6, UR9, UR13, URZ ;  /* 0x0000000d090672a4 */ /* 0x000fe2000f8e023f */
[----:B------:R-:W-:Y:S01]  /*b1f0*/  IMAD.U32 R21, RZ, RZ, UR13 ;  /* 0x0000000dff157e24 */ /* 0x000fe2000f8e00ff */
[----:B------:R-:W-:Y:S01]  /*b200*/  UIMAD.WIDE.U32 UR20, UR13, UR10, UR18 ;  /* 0x0000000a0d1472a5 */ /* 0x000fe2000f8e0012 */
[----:B------:R-:W-:Y:S01]  /*b210*/  IMAD.WIDE.U32 R14, R15, UR10, R218 ;  /* 0x0000000a0f0e7c25 */ /* 0x000fe2000f8e00da */
[----:B------:R-:W-:Y:S02]  /*b220*/  UIMAD UR6, UR7, UR10, UR6 ;  /* 0x0000000a070672a4 */ /* 0x000fe4000f8e0206 */
[----:B------:R-:W-:Y:S01]  /*b230*/  UISETP.GT.AND UP3, UPT, UR13, UR8, UPT ;  /* 0x000000080d00728c */ /* 0x000fe2000bf64270 */
[----:B------:R-:W-:Y:S01]  /*b240*/  IMAD.WIDE.U32 R20, R21, UR10, R206 ;  /* 0x0000000a15147c25 */ /* 0x000fe2000f8e00ce */
[----:B------:R-:W-:Y:S01]  /*b250*/  LEA R224, P0, R14, c[0x0][0x1f8], 0x1 ;  /* 0x00007e000ee07a11 */ /* 0x000fe200078008ff */
[----:B------:R-:W-:Y:S01]  /*b260*/  UIADD3 UR7, UR6, UR21, URZ ;  /* 0x0000001506077290 */ /* 0x000fe2000fffe03f */
[----:B------:R-:W-:Y:S01]  /*b270*/  IADD3 R12, R15, UR6, RZ ;  /* 0x000000060f0c7c10 */ /* 0x000fe2000fffe0ff */
[----:B------:R-:W-:Y:S01]  /*b280*/  IMAD.U32 R13, RZ, RZ, UR13 ;  /* 0x0000000dff0d7e24 */ /* 0x000fe2000f8e00ff */
[----:B------:R-:W-:Y:S02]  /*b290*/  LEA R168, P4, R20, c[0x0][0x1f8], 0x1 ;  /* 0x00007e0014a87a11 */ /* 0x000fe400078808ff */
[----:B------:R-:W-:Y:S01]  /*b2a0*/  LEA.HI.X R225, R14, c[0x0][0x1fc], R12, 0x1, P0 ;  /* 0x00007f000ee17a11 */ /* 0x000fe200000f0c0c */
[----:B------:R-:W-:Y:S01]  /*b2b0*/  IMAD.WIDE.U32 R22, R13, UR10, R216 ;  /* 0x0000000a0d167c25 */ /* 0x000fe2000f8e00d8 */
[----:B------:R-:W-:Y:S04]  /*b2c0*/  IADD3 R0, R21, UR6, RZ ;  /* 0x0000000615007c10 */ /* 0x000fe8000fffe0ff */
[----:B------:R-:W-:Y:S01]  /*b2d0*/  LEA.HI.X R169, R20, c[0x0][0x1fc], R0, 0x1, P4 ;  /* 0x00007f0014a97a11 */ /* 0x000fe200020f0c00 */
[----:B------:R-:W-:Y:S01]  /*b2e0*/  LDSM.16.M88.4 R32, [R198+0xc100] ;  /* 0x00c10000c620783b */ /* 0x000fe20000000200 */
[----:B------:R-:W-:Y:S02]  /*b2f0*/  IADD3 R20, P5, R200, UR20, RZ ;  /* 0x00000014c8147c10 */ /* 0x000fe4000ffbe0ff */
[----:B------:R-:W-:Y:S02]  /*b300*/  LEA R174, P4, R22, c[0x0][0x1f8], 0x1 ;  /* 0x00007e0016ae7a11 */ /* 0x000fe400078808ff */
[----:B------:R-:W1:Y:S01]  /*b310*/  LDSM.16.M88.4 R8, [R197+0x6100] ;  /* 0x00610000c508783b */ /* 0x000e620000000200 */
[----:B------:R-:W-:Y:S02]  /*b320*/  LEA R222, P0, R20, c[0x0][0x1f8], 0x1 ;  /* 0x00007e0014de7a11 */ /* 0x000fe400078008ff */
[----:B------:R-:W-:Y:S02]  /*b330*/  IADD3 R21, R23, UR6, RZ ;  /* 0x0000000617157c10 */ /* 0x000fe4000fffe0ff */
[----:B------:R-:W2:Y:S01]  /*b340*/  LDSM.16.M88.4 R16, [R197+0x6900] ;  /* 0x00690000c510783b */ /* 0x000ea20000000200 */
[----:B------:R-:W-:Y:S02]  /*b350*/  IADD3 R0, P6, R218, UR20, RZ ;  /* 0x00000014da007c10 */ /* 0x000fe4000ffde0ff */
[----:B------:R-:W-:Y:S02]  /*b360*/  LEA.HI.X R175, R22, c[0x0][0x1fc], R21, 0x1, P4 ;  /* 0x00007f0016af7a11 */ /* 0x000fe400020f0c15 */
[----:B------:R-:W3:Y:S01]  /*b370*/  LDSM.16.M88.4 R24, [R197+0x7100] ;  /* 0x00710000c518783b */ /* 0x000ee20000000200 */
[----:B------:R-:W-:Y:S02]  /*b380*/  IADD3 R28, P4, R216, UR20, RZ ;  /* 0x00000014d81c7c10 */ /* 0x000fe4000ff9e0ff */
[----:B------:R-:W-:Y:S02]  /*b390*/  IADD3.X R29, R219, UR7, RZ, P6, !PT ;  /* 0x00000007db1d7c10 */ /* 0x000fe4000b7fe4ff */
[----:B------:R-:W4:Y:S01]  /*b3a0*/  LDSM.16.M88.4 R132, [R197+0x7900] ;  /* 0x00790000c584783b */ /* 0x000f220000000200 */
[----:B------:R-:W-:Y:S02]  /*b3b0*/  IADD3.X R31, R217, UR7, RZ, P4, !PT ;  /* 0x00000007d91f7c10 */ /* 0x000fe4000a7fe4ff */
[----:B------:R-:W-:Y:S02]  /*b3c0*/  PLOP3.LUT P4, PT, PT, PT, UP2, 0x80, 0x0 ;  /* 0x000000000000781c */ /* 0x000fe40003f8f028 */
[----:B------:R-:W-:Y:S05]  /*b3d0*/  LDSM.16.M88.4 R136, [R194+0xc100] ;  /* 0x00c10000c288783b */ /* 0x000fea0000000200 */
[----:B------:R-:W5:Y:S05]  /*b3e0*/  LDSM.16.M88.4 R140, [R196] ;  /* 0x00000000c48c783b */ /* 0x000f6a0000000200 */
[----:B------:R-:W3:Y:S05]  /*b3f0*/  LDSM.16.M88.4 R144, [R187] ;  /* 0x00000000bb90783b */ /* 0x000eea0000000200 */
[----:B------:R-:W3:Y:S01]  /*b400*/  LDSM.16.M88.4 R148, [R186] ;  /* 0x00000000ba94783b */ /* 0x000ee20000000200 */
[C---:B-1----:R-:W-:Y:S04]  /*b410*/  HMMA.16816.F32.BF16 R4, R32.reuse, R8, RZ ;  /* 0x000000082004723c */ /* 0x042fe800000418ff */
[----:B------:R-:W1:Y:S05]  /*b420*/  LDSM.16.M88.4 R152, [R185] ;  /* 0x00000000b998783b */ /* 0x000e6a0000000200 */
[----:B------:R-:W-:Y:S01]  /*b430*/  @!PT LDS RZ, [RZ] ;  /* 0x00000000fffff984 */ /* 0x000fe20000000800 */
[----:B------:R-:W-:Y:S01]  /*b440*/  @!PT LDS RZ, [RZ] ;  /* 0x00000000fffff984 */ /* 0x000fe20000000800 */
[----:B------:R-:W-:Y:S01]  /*b450*/  @!PT LDS RZ, [RZ] ;  /* 0x00000000fffff984 */ /* 0x000fe20000000800 */
[----:B------:R1:W-:Y:S01]  /*b460*/  LDGSTS.E.BYPASS.LTC128B.128 [R199+0x100], [R168.64], !P3 ;  /* 0x00100000a8c77fae */ /* 0x0003e2000d901d50 */
[C---:B------:R-:W-:Y:S04]  /*b470*/  HMMA.16816.F32.BF16 R8, R32.reuse, R10, RZ ;  /* 0x0000000a2008723c */ /* 0x040fe800000418ff */
[----:B------:R1:W-:Y:S04]  /*b480*/  LDGSTS.E.BYPASS.LTC128B.128 [R199+0x2100], [R224.64], !P2 ;  /* 0x02100000e0c77fae */ /* 0x0003e8000d101d50 */
[C---:B--2---:R-:W-:Y:S01]  /*b490*/  HMMA.16816.F32.BF16 R12, R32.reuse, R16, RZ ;  /* 0x00000010200c723c */ /* 0x044fe200000418ff */
[----:B------:R2:W-:Y:S06]  /*b4a0*/  LDGSTS.E.BYPASS.LTC128B.128 [R199+0x4100], [R174.64], !P1 ;  /* 0x04100000aec77fae */ /* 0x0005ec000c901d50 */
[----:B------:R-:W-:Y:S01]  /*b4b0*/  IADD3.X R17, R207, UR7, RZ, P5, !PT ;  /* 0x00000007cf117c10 */ /* 0x000fe2000affe4ff */
[----:B------:R-:W-:Y:S01]  /*b4c0*/  @UP3 UIADD3 UR7, UR13, -0x1, URZ ;  /* 0xffffffff0d073890 */ /* 0x000fe2000fffe03f */
[----:B------:R-:W-:Y:S03]  /*b4d0*/  LEA R220, P5, R0, c[0x0][0x1f8], 0x1 ;  /* 0x00007e0000dc7a11 */ /* 0x000fe600078a08ff */
[----:B------:R-:W-:Y:S01]  /*b4e0*/  LEA.HI.X R223, R20, c[0x0][0x1fc], R17, 0x1, P0 ;  /* 0x00007f0014df7a11 */ /* 0x000fe200000f0c11 */
[----:B------:R-:W-:Y:S01]  /*b4f0*/  @UP3 USHF.R.S32.HI UR6, URZ, 0x1f, UR7 ;  /* 0x0000001f3f063899 */ /* 0x000fe20008011407 */
[C---:B------:R-:W-:Y:S01]  /*b500*/  HMMA.16816.F32.BF16 R16, R32.reuse, R18, RZ ;  /* 0x000000122010723c */ /* 0x040fe200000418ff */
[----:B------:R-:W-:Y:S01]  /*b510*/  LEA R172, P0, R28, c[0x0][0x1f8], 0x1 ;  /* 0x00007e001cac7a11 */ /* 0x000fe200078008ff */
[----:B------:R-:W-:Y:S01]  /*b520*/  @UP3 UIMAD.WIDE.U32 UR20, UR7, UR4, URZ ;  /* 0x00000004071432a5 */ /* 0x000fe2000f8e003f */
[----:B------:R1:W-:Y:S01]  /*b530*/  LDGSTS.E.BYPASS.LTC128B.128 [R199+0x1100], [R222.64], !P3 ;  /* 0x01100000dec77fae */ /* 0x0003e2000d901d50 */
[----:B------:R-:W-:Y:S01]  /*b540*/  LEA.HI.X R221, R0, c[0x0][0x1fc], R29, 0x1, P5 ;  /* 0x00007f0000dd7a11 */ /* 0x000fe200028f0c1d */
[----:B------:R-:W-:Y:S01]  /*b550*/  IMAD.MOV.U32 R0, RZ, RZ, R204 ;  /* 0x000000ffff007224 */ /* 0x000fe200078e00cc */
[----:B------:R-:W-:Y:S01]  /*b560*/  LEA.HI.X R173, R28, c[0x0][0x1fc], R31, 0x1, P0 ;  /* 0x00007f001cad7a11 */ /* 0x000fe200000f0c1f */
[----:B------:R-:W-:Y:S01]  /*b570*/  @UP3 UIMAD UR6, UR6, UR4, URZ ;  /* 0x00000004060632a4 */ /* 0x000fe2000f8e023f */
[C---:B---3--:R-:W-:Y:S01]  /*b580*/  HMMA.16816.F32.BF16 R20, R32.reuse, R24, RZ ;  /* 0x000000182014723c */ /* 0x048fe200000418ff */
[----:B------:R3:W-:Y:S01]  /*b590*/  LDGSTS.E.BYPASS.LTC128B.128 [R199+0x3100], [R220.64], !P2 ;  /* 0x03100000dcc77fae */ /* 0x0007e2000d101d50 */
[----:B------:R-:W-:Y:S01]  /*b5a0*/  PLOP3.LUT P0, PT, PT, PT, UP3, 0x80, 0x0 ;  /* 0x000000000000781c */ /* 0x000fe20003f0f038 */
[----:B------:R-:W-:Y:S01]  /*b5b0*/  @UP3 UIMAD UR6, UR7, UR5, UR6 ;  /* 0x00000005070632a4 */ /* 0x000fe2000f8e0206 */
[----:B------:R-:W-:Y:S01]  /*b5c0*/  PLOP3.LUT P5, PT, PT, PT, UP2, 0x80, 0x0 ;  /* 0x000000000000781c */ /* 0x000fe20003faf028 */
[----:B------:R-:W-:Y:S01]  /*b5d0*/  @UP3 USHF.L.U32 UR7, UR20, 0x6, URZ ;  /* 0x0000000614073899 */ /* 0x000fe2000800063f */
[----:B------:R2:W-:Y:S01]  /*b5e0*/  LDGSTS.E.BYPASS.LTC128B.128 [R199+0x5100], [R172.64], !P1 ;  /* 0x05100000acc77fae */ /* 0x0005e2000c901d50 */
[----:B------:R-:W-:Y:S01]  /*b5f0*/  @UP3 UIADD3 UR6, UR21, UR6, URZ ;  /* 0x0000000615063290 */ /* 0x000fe2000fffe03f */
[C---:B------:R-:W-:Y:S03]  /*b600*/  HMMA.16816.F32.BF16 R24, R32.reuse, R26, RZ ;  /* 0x0000001a2018723c */ /* 0x040fe600000418ff */
[----:B------:R-:W-:Y:S01]  /*b610*/  LDSM.16.M88.4 R156, [R193+0xc100] ;  /* 0x00c10000c19c783b */ /* 0x000fe20000000200 */
[----:B------:R-:W-:Y:S02]  /*b620*/  @UP3 USHF.L.U64.HI UR6, UR20, 0x6, UR6 ;  /* 0x0000000614063899 */ /* 0x000fe40008010206 */
[----:B------:R-:W-:Y:S02]  /*b630*/  @UP3 UIADD3 UR20, UP0, UR12, UR7, URZ ;  /* 0x000000070c143290 */ /* 0x000fe4000ff1e03f */
[C---:B----4-:R-:W-:Y:S01]  /*b640*/  HMMA.16816.F32.BF16 R28, R32.reuse, R132, RZ ;  /* 0x00000084201c723c */ /* 0x050fe200000418ff */
[----:B------:R-:W0:Y:S05]  /*b650*/  LDGDEPBAR ;  /* 0x00000000000079af */ /* 0x000e2a0000000000 */
[----:B------:R-:W4:Y:S02]  /*b660*/  LDSM.16.M88.4 R160, [R192+0x6100] ;  /* 0x00610000c0a0783b */ /* 0x000f240000000200 */
[----:B------:R-:W-:Y:S03]  /*b670*/  HMMA.16816.F32.BF16 R32, R32, R134, RZ ;  /* 0x000000862020723c */ /* 0x000fe600000418ff */
[----:B------:R-:W3:Y:S05]  /*b680*/  LDSM.16.M88.4 R164, [R192+0x6900] ;  /* 0x00690000c0a4783b */ /* 0x000eea0000000200 */
[C---:B-----5:R-:W-:Y:S01]  /*b690*/  HMMA.16816.F32.BF16 R4, R136.reuse, R140, R4 ;  /* 0x0000008c8804723c */ /* 0x060fe20000041804 */
[----:B-1----:R-:W1:Y:S05]  /*b6a0*/  LDSM.16.M88.4 R168, [R192+0x7100] ;  /* 0x00710000c0a8783b */ /* 0x002e6a0000000200 */
[----:B------:R-:W5:Y:S02]  /*b6b0*/  LDSM.16.M88.4 R132, [R192+0x7900] ;  /* 0x00790000c084783b */ /* 0x000f640000000200 */
[C---:B------:R-:W-:Y:S03]  /*b6c0*/  HMMA.16816.F32.BF16 R8, R136.reuse, R142, R8 ;  /* 0x0000008e8808723c */ /* 0x040fe60000041808 */
[----:B------:R-:W-:Y:S05]  /*b6d0*/  LDSM.16.M88.4 R140, [R191+0xc100] ;  /* 0x00c10000bf8c783b */ /* 0x000fea0000000200 */
[C---:B------:R-:W-:Y:S01]  /*b6e0*/  HMMA.16816.F32.BF16 R12, R136.reuse, R144, R12 ;  /* 0x00000090880c723c */ /* 0x040fe2000004180c */
[----:B--2---:R-:W-:Y:S07]  /*b6f0*/  LDSM.16.M88.4 R172, [R184+0x1000] ;  /* 0x00100000b8ac783b */ /* 0x004fee0000000200 */
[C---:B------:R-:W-:Y:S01]  /*b700*/  HMMA.16816.F32.BF16 R16, R136.reuse, R146, R16 ;  /* 0x000000928810723c */ /* 0x040fe20000041810 */
[----:B------:R-:W2:Y:S07]  /*b710*/  LDSM.16.M88.4 R144, [R184] ;  /* 0x00000000b890783b */ /* 0x000eae0000000200 */
[C---:B------:R-:W-:Y:S08]  /*b720*/  HMMA.16816.F32.BF16 R20, R136.reuse, R148, R20 ;  /* 0x000000948814723c */ /* 0x040ff00000041814 */
[C---:B------:R-:W-:Y:S01]  /*b730*/  HMMA.16816.F32.BF16 R24, R136.reuse, R150, R24 ;  /* 0x000000968818723c */ /* 0x040fe20000041818 */
[----:B------:R-:W1:Y:S07]  /*b740*/  LDSM.16.M88.4 R148, [R184+0x800] ;  /* 0x00080000b894783b */ /* 0x000e6e0000000200 */
[C---:B------:R-:W-:Y:S08]  /*b750*/  HMMA.16816.F32.BF16 R28, R136.reuse, R152, R28 ;  /* 0x00000098881c723c */ /* 0x040ff0000004181c */
[----:B------:R-:W-:Y:S01]  /*b760*/  HMMA.16816.F32.BF16 R32, R136, R154, R32 ;  /* 0x0000009a8820723c */ /* 0x000fe20000041820 */
[----:B------:R-:W2:Y:S05]  /*b770*/  LDSM.16.M88.4 R136, [R184+0x1800] ;  /* 0x00180000b888783b */ /* 0x000eaa0000000200 */
[----:B------:R-:W-:Y:S02]  /*b780*/  LDSM.16.M88.4 R152, [R198+0x10100] ;  /* 0x01010000c698783b */ /* 0x000fe40000000200 */
[C---:B----4-:R-:W-:Y:S08]  /*b790*/  HMMA.16816.F32.BF16 R4, R156.reuse, R160, R4 ;  /* 0x000000a09c04723c */ /* 0x050ff00000041804 */
[C---:B------:R-:W-:Y:S01]  /*b7a0*/  HMMA.16816.F32.BF16 R8, R156.reuse, R162, R8 ;  /* 0x000000a29c08723c */ /* 0x040fe20000041808 */
[----:B------:R-:W4:Y:S07]  /*b7b0*/  LDSM.16.M88.4 R160, [R197+0x8100] ;  /* 0x00810000c5a0783b */ /* 0x000f2e0000000200 */
        /* <DEDUP_REMOVED lines=8> */
[----:B------:R-:W5:Y:S05]  /*b840*/  LDSM.16.M88.4 R132, [R197+0x9900] ;  /* 0x00990000c584783b */ /* 0x000f6a0000000200 */
[----:B------:R-:W-:Y:S02]  /*b850*/  LDSM.16.M88.4 R156, [R182] ;  /* 0x00000000b69c783b */ /* 0x000fe40000000200 */
[C---:B--2---:R-:W-:Y:S08]  /*b860*/  HMMA.16816.F32.BF16 R4, R140.reuse, R144, R4 ;  /* 0x000000908c04723c */ /* 0x044ff00000041804 */
[C---:B------:R-:W-:Y:S01]  /*b870*/  HMMA.16816.F32.BF16 R8, R140.reuse, R146, R8 ;  /* 0x000000928c08723c */ /* 0x040fe20000041808 */
[----:B------:R-:W-:Y:S07]  /*b880*/  LDSM.16.M88.4 R144, [R194+0x10100] ;  /* 0x01010000c290783b */ /* 0x000fee0000000200 */
[C---:B------:R-:W-:Y:S08]  /*b890*/  HMMA.16816.F32.BF16 R12, R140.reuse, R148, R12 ;  /* 0x000000948c0c723c */ /* 0x040ff0000004180c */
[C---:B------:R-:W-:Y:S01]  /*b8a0*/  HMMA.16816.F32.BF16 R16, R140.reuse, R150, R16 ;  /* 0x000000968c10723c */ /* 0x040fe20000041810 */
[----:B------:R-:W2:Y:S07]  /*b8b0*/  LDSM.16.M88.4 R148, [R183] ;  /* 0x00000000b794783b */ /* 0x000eae0000000200 */
[C---:B------:R-:W-:Y:S08]  /*b8c0*/  HMMA.16816.F32.BF16 R20, R140.reuse, R172, R20 ;  /* 0x000000ac8c14723c */ /* 0x040ff00000041814 */
[C---:B------:R-:W-:Y:S01]  /*b8d0*/  HMMA.16816.F32.BF16 R24, R140.reuse, R174, R24 ;  /* 0x000000ae8c18723c */ /* 0x040fe20000041818 */
[----:B------:R-:W1:Y:S07]  /*b8e0*/  LDSM.16.M88.4 R172, [R181] ;  /* 0x00000000b5ac783b */ /* 0x000e6e0000000200 */
[C---:B------:R-:W-:Y:S08]  /*b8f0*/  HMMA.16816.F32.BF16 R28, R140.reuse, R136, R28 ;  /* 0x000000888c1c723c */ /* 0x040ff0000004181c */
[----:B------:R-:W-:Y:S01]  /*b900*/  HMMA.16816.F32.BF16 R32, R140, R138, R32 ;  /* 0x0000008a8c20723c */ /* 0x000fe20000041820 */
[----:B------:R-:W2:Y:S05]  /*b910*/  LDSM.16.M88.4 R136, [R180] ;  /* 0x00000000b488783b */ /* 0x000eaa0000000200 */
        /* <DEDUP_REMOVED lines=13> */
[----:B------:R-:W-:Y:S02]  /*b9f0*/  LDSM.16.M88.4 R152, [R184+0x2000] ;  /* 0x00200000b898783b */ /* 0x000fe40000000200 */
[C---:B--2---:R-:W-:Y:S08]  /*ba00*/  HMMA.16816.F32.BF16 R4, R144.reuse, R148, R4 ;  /* 0x000000949004723c */ /* 0x044ff00000041804 */
[C---:B------:R-:W-:Y:S01]  /*ba10*/  HMMA.16816.F32.BF16 R8, R144.reuse, R150, R8 ;  /* 0x000000969008723c */ /* 0x040fe20000041808 */
[----:B------:R-:W2:Y:S07]  /*ba20*/  LDSM.16.M88.4 R148, [R191+0x10100] ;  /* 0x01010000bf94783b */ /* 0x000eae0000000200 */
[C---:B------:R-:W-:Y:S08]  /*ba30*/  HMMA.16816.F32.BF16 R12, R144.reuse, R156, R12 ;  /* 0x0000009c900c723c */ /* 0x040ff0000004180c */
[C---:B------:R-:W-:Y:S01]  /*ba40*/  HMMA.16816.F32.BF16 R16, R144.reuse, R158, R16 ;  /* 0x0000009e9010723c */ /* 0x040fe20000041810 */
[----:B------:R-:W1:Y:S07]  /*ba50*/  LDSM.16.M88.4 R156, [R184+0x2800] ;  /* 0x00280000b89c783b */ /* 0x000e6e0000000200 */
        /* <DEDUP_REMOVED lines=22> */
[----:B------:R-:W2:Y:S07]  /*bbc0*/  LDSM.16.M88.4 R152, [R179] ;  /* 0x00000000b398783b */ /* 0x000eae0000000200 */
[C---:B------:R-:W-:Y:S08]  /*bbd0*/  HMMA.16816.F32.BF16 R12, R148.reuse, R156, R12 ;  /* 0x0000009c940c723c */ /* 0x040ff0000004180c */
[C---:B------:R-:W-:Y:S01]  /*bbe0*/  HMMA.16816.F32.BF16 R16, R148.reuse, R158, R16 ;  /* 0x0000009e9410723c */ /* 0x040fe20000041810 */
[----:B------:R-:W1:Y:S07]  /*bbf0*/  LDSM.16.M88.4 R156, [R178] ;  /* 0x00000000b29c783b */ /* 0x000e6e0000000200 */
[C---:B------:R-:W-:Y:S08]  /*bc00*/  HMMA.16816.F32.BF16 R20, R148.reuse, R172, R20 ;  /* 0x000000ac9414723c */ /* 0x040ff00000041814 */
[C---:B------:R-:W-:Y:S08]  /*bc10*/  HMMA.16816.F32.BF16 R24, R148.reuse, R174, R24 ;  /* 0x000000ae9418723c */ /* 0x040ff00000041818 */
[C---:B------:R-:W-:Y:S08]  /*bc20*/  HMMA.16816.F32.BF16 R28, R148.reuse, R136, R28 ;  /* 0x00000088941c723c */ /* 0x040ff0000004181c */
[----:B------:R-:W-:Y:S01]  /*bc30*/  HMMA.16816.F32.BF16 R32, R148, R138, R32 ;  /* 0x0000008a9420723c */ /* 0x000fe20000041820 */
[----:B------:R-:W2:Y:S05]  /*bc40*/  LDSM.16.M88.4 R136, [R177] ;  /* 0x00000000b188783b */ /* 0x000eaa0000000200 */
[----:B------:R-:W2:Y:S02]  /*bc50*/  LDSM.16.M88.4 R148, [R176] ;  /* 0x00000000b094783b */ /* 0x000ea40000000200 */
[C---:B----4-:R-:W-:Y:S08]  /*bc60*/  HMMA.16816.F32.BF16 R4, R144.reuse, R160, R4 ;  /* 0x000000a09004723c */ /* 0x050ff00000041804 */
[C---:B------:R-:W-:Y:S01]  /*bc70*/  HMMA.16816.F32.BF16 R8, R144.reuse, R162, R8 ;  /* 0x000000a29008723c */ /* 0x040fe20000041808 */
[----:B------:R-:W-:Y:S07]  /*bc80*/  LDSM.16.M88.4 R160, [R192+0xb900] ;  /* 0x00b90000c0a0783b */ /* 0x000fee0000000200 */
[C---:B---3--:R-:W-:Y:S08]  /*bc90*/  HMMA.16816.F32.BF16 R12, R144.reuse, R164, R12 ;  /* 0x000000a4900c723c */ /* 0x048ff0000004180c */
[C---:B------:R-:W-:Y:S01]  /*bca0*/  HMMA.16816.F32.BF16 R16, R144.reuse, R166, R16 ;  /* 0x000000a69010723c */ /* 0x040fe20000041810 */
[----:B------:R-:W-:Y:S07]  /*bcb0*/  LDSM.16.M88.4 R164, [R184+0x4000] ;  /* 0x00400000b8a4783b */ /* 0x000fee0000000200 */
[C---:B-1----:R-:W-:Y:S08]  /*bcc0*/  HMMA.16816.F32.BF16 R20, R144.reuse, R168, R20 ;  /* 0x000000a89014723c */ /* 0x042ff00000041814 */
[C---:B------:R-:W-:Y:S08]  /*bcd0*/  HMMA.16816.F32.BF16 R24, R144.reuse, R170, R24 ;  /* 0x000000aa9018723c */ /* 0x040ff00000041818 */
[C---:B-----5:R-:W-:Y:S08]  /*bce0*/  HMMA.16816.F32.BF16 R28, R144.reuse, R132, R28 ;  /* 0x00000084901c723c */ /* 0x060ff0000004181c */
[----:B------:R-:W-:Y:S01]  /*bcf0*/  HMMA.16816.F32.BF16 R32, R144, R134, R32 ;  /* 0x000000869020723c */ /* 0x000fe20000041820 */
[----:B------:R-:W-:Y:S05]  /*bd00*/  LDSM.16.M88.4 R132, [R193+0x14100] ;  /* 0x01410000c184783b */ /* 0x000fea0000000200 */
[----:B------:R-:W1:Y:S02]  /*bd10*/  LDSM.16.M88.4 R144, [R192+0xa100] ;  /* 0x00a10000c090783b */ /* 0x000e640000000200 */
[C---:B--2---:R-:W-:Y:S08]  /*bd20*/  HMMA.16816.F32.BF16 R4, R140.reuse, R152, R4 ;  /* 0x000000988c04723c */ /* 0x044ff00000041804 */
[C---:B------:R-:W-:Y:S01]  /*bd30*/  HMMA.16816.F32.BF16 R8, R140.reuse, R154, R8 ;  /* 0x0000009a8c08723c */ /* 0x040fe20000041808 */
[----:B------:R-:W2:Y:S07]  /*bd40*/  LDSM.16.M88.4 R152, [R192+0xa900] ;  /* 0x00a90000c098783b */ /* 0x000eae0000000200 */
[C---:B------:R-:W-:Y:S08]  /*bd50*/  HMMA.16816.F32.BF16 R12, R140.reuse, R156, R12 ;  /* 0x0000009c8c0c723c */ /* 0x040ff0000004180c */
[C---:B------:R-:W-:Y:S01]  /*bd60*/  HMMA.16816.F32.BF16 R16, R140.reuse, R158, R16 ;  /* 0x0000009e8c10723c */ /* 0x040fe20000041810 */
[----:B------:R-:W3:Y:S07]  /*bd70*/  LDSM.16.M88.4 R156, [R192+0xb100] ;  /* 0x00b10000c09c783b */ /* 0x000eee0000000200 */
[C---:B------:R-:W-:Y:S08]  /*bd80*/  HMMA.16816.F32.BF16 R20, R140.reuse, R136, R20 ;  /* 0x000000888c14723c */ /* 0x040ff00000041814 */
[C---:B------:R-:W-:Y:S01]  /*bd90*/  HMMA.16816.F32.BF16 R24, R140.reuse, R138, R24 ;  /* 0x0000008a8c18723c */ /* 0x040fe20000041818 */
[----:B------:R-:W4:Y:S07]  /*bda0*/  LDSM.16.M88.4 R136, [R191+0x14100] ;  /* 0x01410000bf88783b */ /* 0x000f2e0000000200 */
[C---:B------:R-:W-:Y:S08]  /*bdb0*/  HMMA.16816.F32.BF16 R28, R140.reuse, R148, R28 ;  /* 0x000000948c1c723c */ /* 0x040ff0000004181c */
[----:B------:R-:W-:Y:S01]  /*bdc0*/  HMMA.16816.F32.BF16 R32, R140, R150, R32 ;  /* 0x000000968c20723c */ /* 0x000fe20000041820 */
[----:B------:R-:W5:Y:S07]  /*bdd0*/  LDSM.16.M88.4 R140, [R184+0x4800] ;  /* 0x00480000b88c783b */ /* 0x000f6e0000000200 */
[C---:B-1----:R-:W-:Y:S07]  /*bde0*/  HMMA.16816.F32.BF16 R4, R132.reuse, R144, R4 ;  /* 0x000000908404723c */ /* 0x042fee0000041804 */
[C---:B------:R-:W-:Y:S01]  /*bdf0*/  @P0 IADD3 R145, P6, R202.reuse, UR7, RZ ;  /* 0x00000007ca910c10 */ /* 0x040fe2000ffde0ff */
[C---:B------:R-:W-:Y:S04]  /*be00*/  HMMA.16816.F32.BF16 R8, R132.reuse, R146, R8 ;  /* 0x000000928408723c */ /* 0x040fe80000041808 */
[----:B------:R-:W-:Y:S02]  /*be10*/  @P0 IADD3.X R144, R209, UR6, RZ, P6, !PT ;  /* 0x00000006d1900c10 */ /* 0x000fe4000b7fe4ff */
[C---:B------:R-:W-:Y:S02]  /*be20*/  @P0 LEA R150, P6, R145.reuse, c[0x0][0x1c8], 0x1 ;  /* 0x0000720091960a11 */ /* 0x040fe400078c08ff */
[C---:B--2---:R-:W-:Y:S04]  /*be30*/  HMMA.16816.F32.BF16 R12, R132.reuse, R152, R12 ;  /* 0x00000098840c723c */ /* 0x044fe8000004180c */
[----:B------:R-:W-:Y:S02]  /*be40*/  @P0 LEA.HI.X R151, R145, c[0x0][0x1cc], R144, 0x1, P6 ;  /* 0x0000730091970a11 */ /* 0x000fe400030f0c90 */
[----:B------:R-:W-:Y:S02]  /*be50*/  @P0 IADD3 R144, P6, R202, UR20, RZ ;  /* 0x00000014ca900c10 */ /* 0x000fe4000ffde0ff */
[C---:B------:R-:W-:Y:S08]  /*be60*/  HMMA.16816.F32.BF16 R16, R132.reuse, R154, R16 ;  /* 0x0000009a8410723c */ /* 0x040ff00000041810 */
[C---:B---3--:R-:W-:Y:S08]  /*be70*/  HMMA.16816.F32.BF16 R20, R132.reuse, R156, R20 ;  /* 0x0000009c8414723c */ /* 0x048ff00000041814 */
[C---:B------:R-:W-:Y:S08]  /*be80*/  HMMA.16816.F32.BF16 R24, R132.reuse, R158, R24 ;  /* 0x0000009e8418723c */ /* 0x040ff00000041818 */
[C---:B------:R-:W-:Y:S08]  /*be90*/  HMMA.16816.F32.BF16 R28, R132.reuse, R160, R28 ;  /* 0x000000a0841c723c */ /* 0x040ff0000004181c */
[----:B------:R-:W-:Y:S01]  /*bea0*/  HMMA.16816.F32.BF16 R32, R132, R162, R32 ;  /* 0x000000a28420723c */ /* 0x000fe20000041820 */
[----:B------:R-:W1:Y:S07]  /*beb0*/  LDSM.16.M88.4 R132, [R184+0x5000] ;  /* 0x00500000b884783b */ /* 0x000e6e0000000200 */
[C---:B----4-:R-:W-:Y:S08]  /*bec0*/  HMMA.16816.F32.BF16 R4, R136.reuse, R164, R4 ;  /* 0x000000a48804723c */ /* 0x050ff00000041804 */
[C---:B------:R-:W-:Y:S08]  /*bed0*/  HMMA.16816.F32.BF16 R8, R136.reuse, R166, R8 ;  /* 0x000000a68808723c */ /* 0x040ff00000041808 */
[C---:B-----5:R-:W-:Y:S07]  /*bee0*/  HMMA.16816.F32.BF16 R12, R136.reuse, R140, R12 ;  /* 0x0000008c880c723c */ /* 0x060fee000004180c */
[----:B------:R-:W-:Y:S01]  /*bef0*/  @P5 IMAD.HI.U32 R140, R204, c[0x0][0x2c8], RZ ;  /* 0x0000b200cc8c5a27 */ /* 0x000fe200078e00ff */
[----:B------:R-:W-:Y:S01]  /*bf00*/  @P0 IADD3 R152, P5, R215, UR7, RZ ;  /* 0x00000007d7980c10 */ /* 0x000fe2000ffbe0ff */
[C---:B------:R-:W-:Y:S03]  /*bf10*/  HMMA.16816.F32.BF16 R16, R136.reuse, R142, R16 ;  /* 0x0000008e8810723c */ /* 0x040fe60000041810 */
[----:B------:R-:W-:Y:S02]  /*bf20*/  @P4 SHF.R.U32.HI R0, RZ, c[0x0][0x2cc], R140 ;  /* 0x0000b300ff004a19 */ /* 0x000fe4000001168c */
[----:B------:R-:W2:Y:S01]  /*bf30*/  LDSM.16.M88.4 R140, [R184+0x5800] ;  /* 0x00580000b88c783b */ /* 0x000ea20000000200 */
[----:B------:R-:W-:Y:S02]  /*bf40*/  @P0 IADD3 R154, P4, R213, UR7, RZ ;  /* 0x00000007d59a0c10 */ /* 0x000fe4000ff9e0ff */
[----:B------:R-:W-:Y:S01]  /*bf50*/  @P0 IADD3.X R147, R214, UR6, RZ, P5, !PT ;  /* 0x00000006d6930c10 */ /* 0x000fe2000affe4ff */
[----:B------:R-:W-:Y:S04]  /*bf60*/  DEPBAR.LE SB0, 0x0 ;  /* 0x000080000000791a */ /* 0x000fe80000000000 */
[----:B------:R-:W-:Y:S01]  /*bf70*/  BAR.SYNC.DEFER_BLOCKING 0x0 ;  /* 0x0000000000007b1d */ /* 0x000fe20000010000 */
[----:B------:R-:W-:Y:S01]  /*bf80*/  @P0 LEA R148, P5, R152, c[0x0][0x1c8], 0x1 ;  /* 0x0000720098940a11 */ /* 0x000fe200078a08ff */
[C---:B-1----:R-:W-:Y:S05]  /*bf90*/  HMMA.16816.F32.BF16 R20, R136.reuse, R132, R20 ;  /* 0x000000848814723c */ /* 0x042fea0000041814 */
[----:B------:R-:W-:Y:S01]  /*bfa0*/  @P0 IADD3.X R153, R212, UR6, RZ, P4, !PT ;  /* 0x00000006d4990c10 */ /* 0x000fe2000a7fe4ff */
[----:B------:R-:W-:Y:S01]  /*bfb0*/  @UP3 UIADD3.X UR6, UR11, UR6, URZ, UP0, !UPT ;  /* 0x000000060b063290 */ /* 0x000fe200087fe43f */
[----:B------:R-:W-:Y:S01]  /*bfc0*/  @P0 LEA.HI.X R149, R152, c[0x0][0x1cc], R147, 0x1, P5 ;  /* 0x0000730098950a11 */ /* 0x000fe200028f0c93 */
[C---:B------:R-:W-:Y:S04]  /*bfd0*/  HMMA.16816.F32.BF16 R24, R136.reuse, R134, R24 ;  /* 0x000000868818723c */ /* 0x040fe80000041818 */
[C---:B------:R-:W-:Y:S02]  /*bfe0*/  @P0 LEA R146, P4, R154.reuse, c[0x0][0x1c8], 0x1 ;  /* 0x000072009a920a11 */ /* 0x040fe400078808ff */
[----:B------:R-:W-:Y:S02]  /*bff0*/  @P0 IADD3.X R133, R209, UR6, RZ, P6, !PT ;  /* 0x00000006d1850c10 */ /* 0x000fe4000b7fe4ff */
[----:B------:R-:W-:Y:S04]  /*c000*/  @P0 LEA.HI.X R147, R154, c[0x0][0x1cc], R153, 0x1, P4 ;  /* 0x000073009a930a11 */ /* 0x000fe800020f0c99 */
[C---:B------:R-:W-:Y:S01]  /*c010*/  @P0 LEA R158, P6, R144.reuse, c[0x0][0x1c8], 0x1 ;  /* 0x00007200909e0a11 */ /* 0x040fe200078c08ff */
[----:B------:R-:W-:Y:S01]  /*c020*/  @!PT LDS RZ, [RZ] ;  /* 0x00000000fffff984 */ /* 0x000fe20000000800 */
[----:B------:R-:W-:Y:S01]  /*c030*/  @!PT LDS RZ, [RZ] ;  /* 0x00000000fffff984 */ /* 0x000fe20000000800 */
[----:B------:R-:W-:Y:S01]  /*c040*/  @!PT LDS RZ, [RZ] ;  /* 0x00000000fffff984 */ /* 0x000fe20000000800 */
[----:B------:R1:W-:Y:S01]  /*c050*/  @P0 LDGSTS.E.BYPASS.LTC128B.128 [R199+0x6100], [R150.64], !P3 ;  /* 0x0610000096c70fae */ /* 0x0003e2000d901d50 */
[----:B------:R-:W-:Y:S02]  /*c060*/  @P0 IADD3 R145, P5, R215, UR20, RZ ;  /* 0x00000014d7910c10 */ /* 0x000fe4000ffbe0ff */
[----:B------:R-:W-:Y:S02]  /*c070*/  @P0 LEA.HI.X R159, R144, c[0x0][0x1cc], R133, 0x1, P6 ;  /* 0x00007300909f0a11 */ /* 0x000fe400030f0c85 */
[----:B------:R1:W-:Y:S01]  /*c080*/  @P0 LDGSTS.E.BYPASS.LTC128B.128 [R199+0x8100], [R148.64], !P2 ;  /* 0x0810000094c70fae */ /* 0x0003e2000d101d50 */
[----:B------:R-:W-:Y:S02]  /*c090*/  @P0 IADD3.X R132, R214, UR6, RZ, P5, !PT ;  /* 0x00000006d6840c10 */ /* 0x000fe4000affe4ff */
[----:B------:R-:W-:Y:S01]  /*c0a0*/  @P0 LEA R156, P5, R145, c[0x0][0x1c8], 0x1 ;  /* 0x00007200919c0a11 */ /* 0x000fe200078a08ff */
[C---:B--2---:R-:W-:Y:S01]  /*c0b0*/  HMMA.16816.F32.BF16 R28, R136.reuse, R140, R28 ;  /* 0x0000008c881c723c */ /* 0x044fe2000004181c */
[----:B------:R1:W-:Y:S02]  /*c0c0*/  @P0 LDGSTS.E.BYPASS.LTC128B.128 [R199+0xa100], [R146.64], !P1 ;  /* 0x0a10000092c70fae */ /* 0x0003e4000c901d50 */
[----:B------:R-:W-:Y:S02]  /*c0d0*/  @P0 IADD3 R153, P4, R213, UR20, RZ ;  /* 0x00000014d5990c10 */ /* 0x000fe4000ff9e0ff */
[----:B------:R-:W-:Y:S01]  /*c0e0*/  @P0 LEA.HI.X R157, R145, c[0x0][0x1cc], R132, 0x1, P5 ;  /* 0x00007300919d0a11 */ /* 0x000fe200028f0c84 */
[----:B------:R1:W-:Y:S01]  /*c0f0*/  @P0 LDGSTS.E.BYPASS.LTC128B.128 [R199+0x7100], [R158.64], !P3 ;  /* 0x071000009ec70fae */ /* 0x0003e2000d901d50 */
[----:B------:R-:W-:Y:S01]  /*c100*/  @P0 IADD3.X R152, R212, UR6, RZ, P4, !PT ;  /* 0x00000006d4980c10 */ /* 0x000fe2000a7fe4ff */
[----:B------:R-:W-:Y:S01]  /*c110*/  USHF.L.U32 UR6, UR13, 0x6, URZ ;  /* 0x000000060d067899 */ /* 0x000fe2000800063f */
[C---:B------:R-:W-:Y:S01]  /*c120*/  @P0 LEA R154, P4, R153.reuse, c[0x0][0x1c8], 0x1 ;  /* 0x00007200999a0a11 */ /* 0x040fe200078808ff */
[----:B------:R-:W-:Y:S01]  /*c130*/  HMMA.16816.F32.BF16 R32, R136, R142, R32 ;  /* 0x0000008e8820723c */ /* 0x000fe20000041820 */
[----:B------:R1:W-:Y:S02]  /*c140*/  @P0 LDGSTS.E.BYPASS.LTC128B.128 [R199+0x9100], [R156.64], !P2 ;  /* 0x091000009cc70fae */ /* 0x0003e4000d101d50 */
[----:B------:R-:W-:Y:S01]  /*c150*/  @P0 LEA.HI.X R155, R153, c[0x0][0x1cc], R152, 0x1, P4 ;  /* 0x00007300999b0a11 */ /* 0x000fe200020f0c98 */
[----:B------:R-:W-:Y:S02]  /*c160*/  IMAD.U32 R134, RZ, RZ, UR6 ;  /* 0x00000006ff867e24 */ /* 0x000fe4000f8e00ff */
[----:B------:R-:W2:Y:S03]  /*c170*/  SHFL.IDX PT, R132, R0, RZ, 0x1c1f ;  /* 0x001c1fff00847589 */ /* 0x000ea600000e0000 */
[----:B------:R-:W-:Y:S02]  /*c180*/  IADD3 R133, -R205, 0x1, -R134 ;  /* 0x00000001cd857810 */ /* 0x000fe40007ffe986 */
[----:B------:R1:W-:Y:S01]  /*c190*/  @P0 LDGSTS.E.BYPASS.LTC128B.128 [R199+0xb100], [R154.64], !P1 ;  /* 0x0b1000009ac70fae */ /* 0x0003e2000c901d50 */
[----:B------:R-:W-:Y:S02]  /*c1a0*/  PLOP3.LUT P0, PT, PT, PT, UP1, 0x40, 0x0 ;  /* 0x000000000000781c */ /* 0x000fe40003f0e818 */
[----:B------:R-:W-:Y:S02]  /*c1b0*/  IADD3 R133, R133, c[0x0][0x1d0], RZ ;  /* 0x0000740085857a10 */ /* 0x000fe40007ffe0ff */
[----:B------:R-:W0:Y:S02]  /*c1c0*/  LDGDEPBAR ;  /* 0x00000000000079af */ /* 0x000e240000000000 */
[----:B------:R-:W-:Y:S04]  /*c1d0*/  IADD3 R133, R133, -c[0x0][0x168], RZ ;  /* 0x80005a0085857a10 */ /* 0x000fe80007ffe0ff */
[C---:B------:R-:W-:Y:S02]  /*c1e0*/  IADD3 R135, R133.reuse, c[0x0][0x328], RZ ;  /* 0x0000ca0085877a10 */ /* 0x040fe40007ffe0ff */
[----:B------:R-:W-:Y:S03]  /*c1f0*/  IADD3 R133, R133, UR14, RZ ;  /* 0x0000000e85857c10 */ /* 0x000fe6000fffe0ff */
[--C-:B--2---:R-:W-:Y:S02]  /*c200*/  IMAD.IADD R139, R135, 0x1, R132.reuse ;  /* 0x00000001878b7824 */ /* 0x104fe400078e0284 */
        /* <DEDUP_REMOVED lines=16> */
.L_x_380:
[----:B------:R-:W-:Y:S04]  /*c310*/  MOV R132, c[0x0][0x32c] ;  /* 0x0000cb0000847a02 */ /* 0x000fe80000000f00 */
[----:B------:R-:W-:Y:S11]  /*c320*/  ISETP.NE.AND P0, PT, R132, 0x1, PT ;  /* 0x000000018400780c */ /* 0x000ff60003f05270 */
[----:B------:R-:W-:Y:S02]  /*c330*/  @!UPT UIADD3 URZ, URZ, URZ, URZ ;  /* 0x0000003f3f3ff290 */ /* 0x000fe4000fffe03f */
[----:B------:R-:W-:Y:S05]  /*c340*/  @P0 IMAD.HI.U32 R132, R141, c[0x0][0x330], RZ ;  /* 0x0000cc008d840a27 */ /* 0x000fea00078e00ff */
[----:B------:R-:W-:Y:S02]  /*c350*/  @P0 SHF.R.U32.HI R141, RZ, c[0x0][0x334], R132 ;  /* 0x0000cd00ff8d0a19 */ /* 0x000fe40000011684 */
.L_x_381:
[----:B------:R-:W-:Y:S05]  /*c360*/  BSYNC B0 ;  /* 0x0000000000007941 */ /* 0x000fea0003800000 */
.L_x_379:
[----:B------:R-:W-:Y:S04]  /*c370*/  IMAD.MOV.U32 R132, RZ, RZ, c[0x0][0x32c] ;  /* 0x0000cb00ff847624 */ /* 0x000fe800078e00ff */
[----:B------:R-:W-:Y:S04]  /*c380*/  IMAD R132, R141, R132, -UR6 ;  /* 0x800000068d847e24 */ /* 0x000fe8000f8e0284 */
[----:B------:R-:W-:Y:S05]  /*c390*/  IMAD.IADD R134, R132, 0x1, -R205 ;  /* 0x0000000184867824 */ /* 0x000fea00078e0acd */
[----:B------:R-:W-:Y:S02]  /*c3a0*/  IADD3 R132, R134, c[0x0][0x32c], RZ ;  /* 0x0000cb0086847a10 */ /* 0x000fe40007ffe0ff */
[----:B------:R-:W-:Y:S02]  /*c3b0*/  IMNMX R137, R137, R134, !PT ;  /* 0x0000008689897217 */ /* 0x000fe40007800200 */
[----:B------:R-:W-:Y:S02]  /*c3c0*/  IMNMX R139, R139, R132, PT ;  /* 0x000000848b8b7217 */ /* 0x000fe40003800200 */
.L_x_378:
[----:B------:R-:W-:Y:S06]  /*c3d0*/  UISETP.GT.AND UP0, UPT, UR13, -0x1, UPT ;  /* 0xffffffff0d00788c */ /* 0x000fec000bf04270 */
[----:B------:R-:W-:Y:S04]  /*c3e0*/  PLOP3.LUT P0, PT, PT, PT, UP0, 0x80, 0x0 ;  /* 0x000000000000781c */ /* 0x000fe80003f0f008 */
[C---:B------:R-:W-:Y:S02]  /*c3f0*/  ISETP.GT.AND P4, PT, R137.reuse, 0x1, P0 ;  /* 0x000000018900780c */ /* 0x040fe40000784270 */
[----:B------:R-:W-:Y:S02]  /*c400*/  ISETP.GT.AND P5, PT, R137, RZ, P0 ;  /* 0x000000ff8900720c */ /* 0x000fe400007a4270 */
[C---:B------:R-:W-:Y:S02]  /*c410*/  ISETP.LT.OR P4, PT, R139.reuse, 0x2, P4 ;  /* 0x000000028b00780c */ /* 0x040fe40002781670 */
[----:B------:R-:W-:Y:S02]  /*c420*/  ISETP.LT.OR P5, PT, R139, 0x1, P5 ;  /* 0x000000018b00780c */ /* 0x000fe40002fa1670 */
[----:B-1----:R-:W-:Y:S02]  /*c430*/  FSEL R150, R5, -INF , !P4 ;  /* 0xff80000005967808 */ /* 0x002fe40006000000 */
[C---:B------:R-:W-:Y:S02]  /*c440*/  ISETP.GT.AND P4, PT, R137.reuse, 0x10, P0 ;  /* 0x000000108900780c */ /* 0x040fe40000784270 */
[----:B------:R-:W-:Y:S02]  /*c450*/  ISETP.GT.AND P6, PT, R137, 0x8, P0 ;  /* 0x000000088900780c */ /* 0x000fe400007c4270 */
[----:B------:R-:W-:Y:S02]  /*c460*/  ISETP.LT.OR P4, PT, R139, 0x11, P4 ;  /* 0x000000118b00780c */ /* 0x000fe40002781670 */
[----:B------:R-:W-:Y:S02]  /*c470*/  FSEL R148, R4, -INF , !P5 ;  /* 0xff80000004947808 */ /* 0x000fe40006800000 */
[C---:B------:R-:W-:Y:S02]  /*c480*/  ISETP.GT.AND P5, PT, R137.reuse, 0x9, P0 ;  /* 0x000000098900780c */ /* 0x040fe400007a4270 */
[----:B------:R-:W-:Y:S02]  /*c490*/  FSEL R138, R12, -INF , !P4 ;  /* 0xff8000000c8a7808 */ /* 0x000fe40006000000 */
[----:B------:R-:W-:Y:S01]  /*c4a0*/  ISETP.GT.AND P4, PT, R137, 0x19, P0 ;  /* 0x000000198900780c */ /* 0x000fe20000784270 */
[----:B------:R-:W1:Y:S01]  /*c4b0*/  SHFL.IDX PT, R12, R0, 0x1, 0x1c1f ;  /* 0x003c1f00000c7f89 */ /* 0x000e6200000e0000 */
        /* <DEDUP_REMOVED lines=8> */
[----:B------:R-:W-:Y:S02]  /*c540*/  ISETP.GT.AND P4, PT, R137, 0x28, P0 ;  /* 0x000000288900780c */ /* 0x000fe40000784270 */
[C---:B------:R-:W-:Y:S02]  /*c550*/  ISETP.LT.OR P6, PT, R139.reuse, 0x12, P6 ;  /* 0x000000128b00780c */ /* 0x040fe400037c1670 */
[C---:B------:R-:W-:Y:S02]  /*c560*/  ISETP.LT.OR P5, PT, R139.reuse, 0x19, P5 ;  /* 0x000000198b00780c */ /* 0x040fe40002fa1670 */
[----:B------:R-:W-:Y:S01]  /*c570*/  ISETP.LT.OR P4, PT, R139, 0x29, P4 ;  /* 0x000000298b00780c */ /* 0x000fe20002781670 */
[--C-:B-1----:R-:W-:Y:S01]  /*c580*/  IMAD.IADD R0, R135, 0x1, R12.reuse ;  /* 0x0000000187007824 */ /* 0x102fe200078e020c */
[----:B------:R-:W-:Y:S01]  /*c590*/  FSEL R136, R13, -INF , !P6 ;  /* 0xff8000000d887808 */ /* 0x000fe20007000000 */
[----:B------:R-:W-:Y:S01]  /*c5a0*/  IMAD.IADD R4, R133, 0x1, R12 ;  /* 0x0000000185047824 */ /* 0x000fe200078e020c */
        /* <DEDUP_REMOVED lines=39> */
.L_x_384:
[----:B------:R-:W-:Y:S04]  /*c820*/  MOV R5, c[0x0][0x32c] ;  /* 0x0000cb0000057a02 */ /* 0x000fe80000000f00 */
[----:B------:R-:W-:Y:S11]  /*c830*/  ISETP.NE.AND P4, PT, R5, 0x1, PT ;  /* 0x000000010500780c */ /* 0x000ff60003f85270 */
[----:B------:R-:W-:Y:S02]  /*c840*/  @!UPT UIADD3 URZ, URZ, URZ, URZ ;  /* 0x0000003f3f3ff290 */ /* 0x000fe4000fffe03f */
[----:B------:R-:W-:Y:S05]  /*c850*/  @P4 IMAD.HI.U32 R5, R12, c[0x0][0x330], RZ ;  /* 0x0000cc000c054a27 */ /* 0x000fea00078e00ff */
[----:B------:R-:W-:Y:S02]  /*c860*/  @P4 SHF.R.U32.HI R12, RZ, c[0x0][0x334], R5 ;  /* 0x0000cd00ff0c4a19 */ /* 0x000fe40000011605 */
.L_x_385:
[----:B------:R-:W-:Y:S05]  /*c870*/  BSYNC B0 ;  /* 0x0000000000007941 */ /* 0x000fea0003800000 */
.L_x_383:
[----:B------:R-:W-:Y:S04]  /*c880*/  IMAD.MOV.U32 R5, RZ, RZ, c[0x0][0x32c] ;  /* 0x0000cb00ff057624 */ /* 0x000fe800078e00ff */
[----:B------:R-:W-:Y:S04]  /*c890*/  IMAD R12, R12, R5, -UR6 ;  /* 0x800000060c0c7e24 */ /* 0x000fe8000f8e0205 */
[----:B------:R-:W-:Y:S05]  /*c8a0*/  IMAD.IADD R9, R12, 0x1, -R205 ;  /* 0x000000010c097824 */ /* 0x000fea00078e0acd */
[----:B------:R-:W-:Y:S02]  /*c8b0*/  IADD3 R5, R9, c[0x0][0x32c], RZ ;  /* 0x0000cb0009057a10 */ /* 0x000fe40007ffe0ff */
[----:B------:R-:W-:Y:S02]  /*c8c0*/  IMNMX R4, R4, R9, !PT ;  /* 0x0000000904047217 */ /* 0x000fe40007800200 */
[----:B------:R-:W-:Y:S02]  /*c8d0*/  IMNMX R0, R0, R5, PT ;  /* 0x0000000500007217 */ /* 0x000fe40003800200 */
.L_x_382:
        /* <DEDUP_REMOVED lines=9> */
[----:B------:R-:W-:Y:S02]  /*c970*/  FSEL R21, R6, -INF , !P6 ;  /* 0xff80000006157808 */ /* 0x000fe40007000000 */
[----:B------:R-:W-:Y:S02]  /*c980*/  FMNMX.FTZ R5, R138, R5, !PT ;  /* 0x000000058a057209 */ /* 0x000fe40007810000 */
[----:B------:R-:W-:Y:S02]  /*c990*/  ISETP.LT.OR P5, PT, R0, 0x2, P5 ;  /* 0x000000020000780c */ /* 0x000fe40002fa1670 */
[----:B------:R-:W-:Y:S02]  /*c9a0*/  FMNMX.FTZ R5, R136, R5, !PT ;  /* 0x0000000588057209 */ /* 0x000fe40007810000 */
[----:B------:R-:W-:Y:S02]  /*c9b0*/  ISETP.GT.AND P4, PT, R4, 0x8, P0 ;  /* 0x000000080400780c */ /* 0x000fe40000784270 */
[----:B------:R-:W-:Y:S02]  /*c9c0*/  FMNMX.FTZ R5, R134, R5, !PT ;  /* 0x0000000586057209 */ /* 0x000fe40007810000 */
[----:B------:R-:W-:Y:S02]  /*c9d0*/  FMNMX.FTZ R6, R21, R2, !PT ;  /* 0x0000000215067209 */ /* 0x000fe40007810000 */
[----:B------:R-:W-:Y:S02]  /*c9e0*/  FMNMX.FTZ R5, R132, R5, !PT ;  /* 0x0000000584057209 */ /* 0x000fe40007810000 */
[----:B------:R-:W-:Y:S02]  /*c9f0*/  ISETP.GT.AND P6, PT, R4, 0x9, P0 ;  /* 0x000000090400780c */ /* 0x000fe400007c4270 */
[----:B------:R-:W-:Y:S02]  /*ca00*/  ISETP.LT.OR P4, PT, R0, 0x9, P4 ;  /* 0x000000090000780c */ /* 0x000fe40002781670 */
[----:B------:R-:W-:Y:S02]  /*ca10*/  FSEL R17, R7, -INF , !P5 ;  /* 0xff80000007117808 */ /* 0x000fe40006800000 */
[----:B------:R-:W-:Y:S02]  /*ca20*/  FMNMX.FTZ R5, R168, R5, !PT ;  /* 0x00000005a8057209 */ /* 0x000fe40007810000 */
[----:B------:R-:W-:Y:S02]  /*ca30*/  ISETP.GT.AND P5, PT, R4, 0x10, P0 ;  /* 0x000000100400780c */ /* 0x000fe400007a4270 */
[----:B------:R-:W-:Y:S02]  /*ca40*/  ISETP.LT.OR P6, PT, R0, 0xa, P6 ;  /* 0x0000000a0000780c */ /* 0x000fe400037c1670 */
[----:B------:R-:W-:Y:S02]  /*ca50*/  FSEL R9, R10, -INF , !P4 ;  /* 0xff8000000a097808 */ /* 0x000fe40006000000 */
[----:B------:R-:W-:Y:S02]  /*ca60*/  ISETP.GT.AND P4, PT, R4, 0x11, P0 ;  /* 0x000000110400780c */ /* 0x000fe40000784270 */
[----:B------:R-:W-:Y:S02]  /*ca70*/  FMNMX.FTZ R5, R166, R5, !PT ;  /* 0x00000005a6057209 */ /* 0x000fe40007810000 */
        /* <DEDUP_REMOVED lines=8> */
[----:B------:R-:W-:Y:S02]  /*cb00*/  FMNMX.FTZ R10, R162, R5, !PT ;  /* 0x00000005a20a7209 */ /* 0x000fe40007810000 */
[C---:B------:R-:W-:Y:S02]  /*cb10*/  ISETP.GT.AND P5, PT, R4.reuse, 0x18, P0 ;  /* 0x000000180400780c */ /* 0x040fe400007a4270 */
[----:B------:R-:W-:Y:S02]  /*cb20*/  ISETP.GT.AND P4, PT, R4, 0x19, P0 ;  /* 0x000000190400780c */ /* 0x000fe40000784270 */
[----:B------:R-:W-:Y:S02]  /*cb30*/  FMNMX.FTZ R6, R11, R6, !PT ;  /* 0x000000060b067209 */ /* 0x000fe40007810000 */
[----:B------:R-:W-:Y:S02]  /*cb40*/  FMNMX.FTZ R5, R147, R10, !PT ;  /* 0x0000000a93057209 */ /* 0x000fe40007810000 */
[----:B------:R-:W-:Y:S02]  /*cb50*/  FMNMX.FTZ R10, R137, R6, !PT ;  /* 0x00000006890a7209 */ /* 0x000fe40007810000 */
[C---:B------:R-:W-:Y:S02]  /*cb60*/  ISETP.LT.OR P5, PT, R0.reuse, 0x19, P5 ;  /* 0x000000190000780c */ /* 0x040fe40002fa1670 */
[----:B------:R-:W-:Y:S02]  /*cb70*/  ISETP.LT.OR P4, PT, R0, 0x1a, P4 ;  /* 0x0000001a0000780c */ /* 0x000fe40002781670 */
[----:B------:R-:W-:Y:S02]  /*cb80*/  FSEL R33, R18, -INF , !P5 ;  /* 0xff80000012217808 */ /* 0x000fe40006800000 */
[----:B------:R-:W-:Y:S02]  /*cb90*/  FSEL R133, R19, -INF , !P4 ;  /* 0xff80000013857808 */ /* 0x000fe40006000000 */
[----:B------:R-:W-:Y:S02]  /*cba0*/  FMNMX.FTZ R10, R135, R10, !PT ;  /* 0x0000000a870a7209 */ /* 0x000fe40007810000 */
[C---:B------:R-:W-:Y:S02]  /*cbb0*/  ISETP.GT.AND P4, PT, R4.reuse, 0x20, P0 ;  /* 0x000000200400780c */ /* 0x040fe40000784270 */
[----:B------:R-:W-:Y:S02]  /*cbc0*/  FMNMX.FTZ R10, R33, R10, !PT ;  /* 0x0000000a210a7209 */ /* 0x000fe40007810000 */
[----:B------:R-:W-:Y:S02]  /*cbd0*/  ISETP.GT.AND P6, PT, R4, 0x21, P0 ;  /* 0x000000210400780c */ /* 0x000fe400007c4270 */
[----:B------:R-:W-:Y:S02]  /*cbe0*/  ISETP.LT.OR P4, PT, R0, 0x21, P4 ;  /* 0x000000210000780c */ /* 0x000fe40002781670 */
[----:B------:R-:W-:Y:S02]  /*cbf0*/  FMNMX.FTZ R10, R133, R10, !PT ;  /* 0x0000000a850a7209 */ /* 0x000fe40007810000 */
[----:B------:R-:W-:Y:S02]  /*cc00*/  FSEL R171, R22, -INF , !P4 ;  /* 0xff80000016ab7808 */ /* 0x000fe40006000000 */
[----:B------:R-:W-:Y:S02]  /*cc10*/  ISETP.GT.AND P5, PT, R4, 0x28, P0 ;  /* 0x000000280400780c */ /* 0x000fe400007a4270 */
[----:B------:R-:W-:Y:S02]  /*cc20*/  ISETP.LT.OR P6, PT, R0, 0x22, P6 ;  /* 0x000000220000780c */ /* 0x000fe400037c1670 */
[----:B------:R-:W-:Y:S02]  /*cc30*/  ISETP.GT.AND P4, PT, R4, 0x29, P0 ;  /* 0x000000290400780c */ /* 0x000fe40000784270 */
[----:B------:R-:W-:Y:S02]  /*cc40*/  FSEL R169, R23, -INF , !P6 ;  /* 0xff80000017a97808 */ /* 0x000fe40007000000 */
[----:B------:R-:W-:Y:S02]  /*cc50*/  ISETP.LT.OR P5, PT, R0, 0x29, P5 ;  /* 0x000000290000780c */ /* 0x000fe40002fa1670 */
[----:B------:R-:W-:Y:S02]  /*cc60*/  FMNMX.FTZ R10, R171, R10, !PT ;  /* 0x0000000aab0a7209 */ /* 0x000fe40007810000 */
[----:B------:R-:W-:Y:S02]  /*cc70*/  FSEL R167, R26, -INF , !P5 ;  /* 0xff8000001aa77808 */ /* 0x000fe40006800000 */
[----:B------:R-:W-:Y:S02]  /*cc80*/  ISETP.LT.OR P4, PT, R0, 0x2a, P4 ;  /* 0x0000002a0000780c */ /* 0x000fe40002781670 */
[C---:B------:R-:W-:Y:S02]  /*cc90*/  ISETP.GT.AND P6, PT, R4.reuse, 0x30, P0 ;  /* 0x000000300400780c */ /* 0x040fe400007c4270 */
[----:B------:R-:W-:Y:S02]  /*cca0*/  FMNMX.FTZ R10, R169, R10, !PT ;  /* 0x0000000aa90a7209 */ /* 0x000fe40007810000 */
[----:B------:R-:W-:Y:S02]  /*ccb0*/  FSEL R165, R27, -INF , !P4 ;  /* 0xff8000001ba57808 */ /* 0x000fe40006000000 */
[----:B------:R-:W-:Y:S01]  /*ccc0*/  ISETP.GT.AND P5, PT, R4, 0x31, P0 ;  /* 0x000000310400780c */ /* 0x000fe200007a4270 */
[----:B------:R-:W-:Y:S01]  /*ccd0*/  LDSM.16.MT88.4 R24, [R190+0x100] ;  /* 0x00010000be18783b */ /* 0x000fe20000004200 */
[----:B------:R-:W-:Y:S02]  /*cce0*/  ISETP.LT.OR P6, PT, R0, 0x31, P6 ;  /* 0x000000310000780c */ /* 0x000fe400037c1670 */
[----:B------:R-:W-:Y:S02]  /*ccf0*/  FMNMX.FTZ R10, R167, R10, !PT ;  /* 0x0000000aa70a7209 */ /* 0x000fe40007810000 */
[----:B------:R-:W-:Y:S02]  /*cd00*/  FMNMX.FTZ R5, R146, R5, !PT ;  /* 0x0000000592057209 */ /* 0x000fe40007810000 */
[----:B------:R-:W-:Y:S02]  /*cd10*/  FSEL R145, R30, -INF , !P6 ;  /* 0xff8000001e917808 */ /* 0x000fe40007000000 */
[----:B------:R-:W-:Y:S02]  /*cd20*/  ISETP.GT.AND P4, PT, R4, 0x38, P0 ;  /* 0x000000380400780c */ /* 0x000fe40000784270 */
[----:B------:R-:W-:Y:S02]  /*cd30*/  ISETP.LT.OR P5, PT, R0, 0x32, P5 ;  /* 0x000000320000780c */ /* 0x000fe40002fa1670 */
[----:B------:R-:W-:Y:S02]  /*cd40*/  FMNMX.FTZ R10, R165, R10, !PT ;  /* 0x0000000aa50a7209 */ /* 0x000fe40007810000 */
[----:B------:R-:W-:Y:S02]  /*cd50*/  FMNMX.FTZ R5, R144, R5, !PT ;  /* 0x0000000590057209 */ /* 0x000fe40007810000 */
[----:B------:R-:W-:Y:S02]  /*cd60*/  FSEL R143, R31, -INF , !P5 ;  /* 0xff8000001f8f7808 */ /* 0x000fe40006800000 */
[----:B------:R-:W-:Y:S01]  /*cd70*/  ISETP.GT.AND P0, PT, R4, 0x39, P0 ;  /* 0x000000390400780c */ /* 0x000fe20000704270 */
[----:B------:R-:W-:Y:S01]  /*cd80*/  LDSM.16.MT88.4 R28, [R189+0x100] ;  /* 0x00010000bd1c783b */ /* 0x000fe20000004200 */
[----:B------:R-:W-:Y:S02]  /*cd90*/  FMNMX.FTZ R4, R145, R10, !PT ;  /* 0x0000000a91047209 */ /* 0x000fe40007810000 */
[----:B------:R-:W-:Y:S02]  /*cda0*/  ISETP.LT.OR P4, PT, R0, 0x39, P4 ;  /* 0x000000390000780c */ /* 0x000fe40002781670 */
[----:B------:R-:W-:Y:S02]  /*cdb0*/  FMNMX.FTZ R6, R142, R5, !PT ;  /* 0x000000058e067209 */ /* 0x000fe40007810000 */
[----:B------:R-:W-:Y:S02]  /*cdc0*/  FSEL R141, R34, -INF , !P4 ;  /* 0xff800000228d7808 */ /* 0x000fe40006000000 */
[----:B------:R-:W-:Y:S01]  /*cdd0*/  ISETP.LT.OR P0, PT, R0, 0x3a, P0 ;  /* 0x0000003a0000780c */ /* 0x000fe20000701670 */
[----:B------:R-:W1:Y:S01]  /*cde0*/  SHFL.BFLY PT, R5, R6, 0x2, 0x1f ;  /* 0x0c401f0006057f89 */ /* 0x000e6200000e0000 */
[----:B------:R-:W-:Y:S02]  /*cdf0*/  FMNMX.FTZ R0, R143, R4, !PT ;  /* 0x000000048f007209 */ /* 0x000fe40007810000 */
[----:B------:R-:W-:Y:S02]  /*ce00*/  FSEL R13, R35, -INF , !P0 ;  /* 0xff800000230d7808 */ /* 0x000fe40004000000 */
[----:B------:R-:W-:Y:S04]  /*ce10*/  FMNMX.FTZ R0, R141, R0, !PT ;  /* 0x000000008d007209 */ /* 0x000fe80007810000 */
[----:B------:R-:W-:Y:S05]  /*ce20*/  FMNMX.FTZ R7, R13, R0, !PT ;  /* 0x000000000d077209 */ /* 0x000fea0007810000 */
[----:B------:R-:W2:Y:S01]  /*ce30*/  SHFL.BFLY PT, R4, R7, 0x2, 0x1f ;  /* 0x0c401f0007047f89 */ /* 0x000ea200000e0000 */
[----:B-1----:R-:W-:Y:S07]  /*ce40*/  FMNMX.FTZ R6, R6, R5, !PT ;  /* 0x0000000506067209 */ /* 0x002fee0007810000 */
[----:B------:R-:W1:Y:S01]  /*ce50*/  SHFL.BFLY PT, R15, R6, 0x1, 0x1f ;  /* 0x0c201f00060f7f89 */ /* 0x000e6200000e0000 */
[----:B--2---:R-:W-:Y:S07]  /*ce60*/  FMNMX.FTZ R5, R7, R4, !PT ;  /* 0x0000000407057209 */ /* 0x004fee0007810000 */
[----:B------:R-:W2:Y:S01]  /*ce70*/  SHFL.BFLY PT, R12, R5, 0x1, 0x1f ;  /* 0x0c201f00050c7f89 */ /* 0x000ea200000e0000 */
[----:B-1----:R-:W-:Y:S04]  /*ce80*/  FMNMX.FTZ R0, R6, R15, !PT ;  /* 0x0000000f06007209 */ /* 0x002fe80007810000 */
[C---:B------:R-:W-:Y:S01]  /*ce90*/  FSETP.NEU.FTZ.AND P0, PT, R0.reuse, -INF , PT ;  /* 0xff8000000000780b */ /* 0x040fe20003f1d000 */
[C---:B------:R-:W-:Y:S03]  /*cea0*/  FMUL.FTZ R155, R0.reuse, c[0x0][0x2d0] ;  /* 0x0000b400009b7a20 */ /* 0x040fe60000410000 */
[----:B------:R-:W-:Y:S02]  /*ceb0*/  FSEL R4, R0, RZ, P0 ;  /* 0x000000ff00047208 */ /* 0x000fe40000000000 */
[----:B------:R-:W-:Y:S03]  /*cec0*/  FSEL R155, R155, RZ, P0 ;  /* 0x000000ff9b9b7208 */ /* 0x000fe60000000000 */
[----:B------:R-:W-:Y:S01]  /*ced0*/  FADD.FTZ R3, -R4, R3 ;  /* 0x0000000304037221 */ /* 0x000fe20000010100 */
[----:B--2---:R-:W-:Y:S01]  /*cee0*/  FMNMX.FTZ R12, R5, R12, !PT ;  /* 0x0000000c050c7209 */ /* 0x004fe20007810000 */
[--C-:B------:R-:W-:Y:S02]  /*cef0*/  FFMA.FTZ R14, R140, c[0x0][0x2d0], -R155.reuse ;  /* 0x0000b4008c0e7a23 */ /* 0x100fe4000001089b */
[--C-:B------:R-:W-:Y:S01]  /*cf00*/  FFMA.FTZ R148, R148, c[0x0][0x2d0], -R155.reuse ;  /* 0x0000b40094947a23 */ /* 0x100fe2000001089b */
[C---:B------:R-:W-:Y:S01]  /*cf10*/  FSETP.NEU.FTZ.AND P0, PT, R12.reuse, -INF , PT ;  /* 0xff8000000c00780b */ /* 0x040fe20003f1d000 */
[----:B------:R-:W-:Y:S02]  /*cf20*/  FMUL.FTZ R140, R12, c[0x0][0x2d0] ;  /* 0x0000b4000c8c7a20 */ /* 0x000fe40000410000 */
[--C-:B------:R-:W-:Y:S01]  /*cf30*/  FFMA.FTZ R15, R150, c[0x0][0x2d0], -R155.reuse ;  /* 0x0000b400960f7a23 */ /* 0x100fe2000001089b */
[----:B------:R-:W-:Y:S01]  /*cf40*/  FSEL R5, R12, RZ, P0 ;  /* 0x000000ff0c057208 */ /* 0x000fe20000000000 */
[--C-:B------:R-:W-:Y:S01]  /*cf50*/  FFMA.FTZ R149, R8, c[0x0][0x2d0], -R155.reuse ;  /* 0x0000b40008957a23 */ /* 0x100fe2000001089b */
[----:B------:R-:W-:Y:S01]  /*cf60*/  FSEL R140, R140, RZ, P0 ;  /* 0x000000ff8c8c7208 */ /* 0x000fe20000000000 */
[----:B------:R-:W-:Y:S01]  /*cf70*/  FMUL.FTZ R6, R3, c[0x0][0x2d0] ;  /* 0x0000b40003067a20 */ /* 0x000fe20000410000 */
[----:B------:R-:W-:Y:S01]  /*cf80*/  MUFU.EX2 R148, R148 ;  /* 0x0000009400947308 */ /* 0x000fe20000000800 */
[----:B------:R-:W-:Y:S01]  /*cf90*/  FADD.FTZ R5, -R5, R2 ;  /* 0x0000000205057221 */ /* 0x000fe20000010100 */
[----:B------:R-:W-:Y:S01]  /*cfa0*/  PLOP3.LUT P0, PT, PT, PT, UP0, 0x80, 0x0 ;  /* 0x000000000000781c */ /* 0x000fe20003f0f008 */
[--C-:B------:R-:W-:Y:S02]  /*cfb0*/  FFMA.FTZ R153, R21, c[0x0][0x2d0], -R140.reuse ;  /* 0x0000b40015997a23 */ /* 0x100fe4000001088c */
[----:B------:R-:W1:Y:S01]  /*cfc0*/  LDSM.16.MT88.4 R20, [R195+0x100] ;  /* 0x00010000c314783b */ /* 0x000e620000004200 */
[--C-:B------:R-:W-:Y:S02]  /*cfd0*/  FFMA.FTZ R152, R17, c[0x0][0x2d0], -R140.reuse ;  /* 0x0000b40011987a23 */ /* 0x100fe4000001088c */
[--C-:B------:R-:W-:Y:S02]  /*cfe0*/  FFMA.FTZ R151, R9, c[0x0][0x2d0], -R140.reuse ;  /* 0x0000b40009977a23 */ /* 0x100fe4000001088c */
[--C-:B------:R-:W-:Y:S01]  /*cff0*/  FFMA.FTZ R150, R11, c[0x0][0x2d0], -R140.reuse ;  /* 0x0000b4000b967a23 */ /* 0x100fe2000001088c */
[----:B------:R-:W2:Y:S01]  /*d000*/  MUFU.EX2 R3, R6 ;  /* 0x0000000600037308 */ /* 0x000ea20000000800 */
[----:B------:R-:W-:Y:S02]  /*d010*/  FMUL.FTZ R2, R5, c[0x0][0x2d0] ;  /* 0x0000b40005027a20 */ /* 0x000fe40000410000 */
[--C-:B------:R-:W-:Y:S02]  /*d020*/  FFMA.FTZ R154, R138, c[0x0][0x2d0], -R155.reuse ;  /* 0x0000b4008a9a7a23 */ /* 0x100fe4000001089b */
[--C-:B------:R-:W-:Y:S02]  /*d030*/  FFMA.FTZ R157, R136, c[0x0][0x2d0], -R155.reuse ;  /* 0x0000b400889d7a23 */ /* 0x100fe4000001089b */
[--C-:B------:R-:W-:Y:S02]  /*d040*/  FFMA.FTZ R156, R134, c[0x0][0x2d0], -R155.reuse ;  /* 0x0000b400869c7a23 */ /* 0x100fe4000001089b */
[--C-:B------:R-:W-:Y:S01]  /*d050*/  FFMA.FTZ R159, R132, c[0x0][0x2d0], -R155.reuse ;  /* 0x0000b400849f7a23 */ /* 0x100fe2000001089b */
[----:B------:R-:W3:Y:S01]  /*d060*/  MUFU.EX2 R2, R2 ;  /* 0x0000000200027308 */ /* 0x000ee20000000800 */
[--C-:B------:R-:W-:Y:S02]  /*d070*/  FFMA.FTZ R158, R137, c[0x0][0x2d0], -R140.reuse ;  /* 0x0000b400899e7a23 */ /* 0x100fe4000001088c */
[----:B------:R-:W-:Y:S01]  /*d080*/  LDSM.16.MT88.4 R136, [R189+0x2900] ;  /* 0x00290000bd88783b */ /* 0x000fe20000004200 */
[--C-:B------:R-:W-:Y:S02]  /*d090*/  FFMA.FTZ R161, R135, c[0x0][0x2d0], -R140.reuse ;  /* 0x0000b40087a17a23 */ /* 0x100fe4000001088c */
[--C-:B------:R-:W-:Y:S02]  /*d0a0*/  FFMA.FTZ R160, R33, c[0x0][0x2d0], -R140.reuse ;  /* 0x0000b40021a07a23 */ /* 0x100fe4000001088c */
[--C-:B------:R-:W-:Y:S02]  /*d0b0*/  FFMA.FTZ R163, R133, c[0x0][0x2d0], -R140.reuse ;  /* 0x0000b40085a37a23 */ /* 0x100fe4000001088c */
[----:B------:R-:W4:Y:S01]  /*d0c0*/  MUFU.EX2 R15, R15 ;  /* 0x0000000f000f7308 */ /* 0x000f220000000800 */
[----:B------:R-:W-:Y:S01]  /*d0d0*/  LDSM.16.MT88.4 R32, [R190+0x900] ;  /* 0x00090000be20783b */ /* 0x000fe20000004200 */
[--C-:B------:R-:W-:Y:S02]  /*d0e0*/  FFMA.FTZ R170, R146, c[0x0][0x2d0], -R155.reuse ;  /* 0x0000b40092aa7a23 */ /* 0x100fe4000001089b */
[C---:B--2---:R-:W-:Y:S02]  /*d0f0*/  FMUL.FTZ R4, R3.reuse, R128 ;  /* 0x0000008003047220 */ /* 0x044fe40000410000 */
[C---:B------:R-:W-:Y:S02]  /*d100*/  FMUL.FTZ R5, R3.reuse, R129 ;  /* 0x0000008103057220 */ /* 0x040fe40000410000 */
[C---:B------:R-:W-:Y:S01]  /*d110*/  FMUL.FTZ R8, R3.reuse, R124 ;  /* 0x0000007c03087220 */ /* 0x040fe20000410000 */
[----:B------:R-:W-:Y:S01]  /*d120*/  LDSM.16.MT88.4 R132, [R190+0x2900] ;  /* 0x00290000be84783b */ /* 0x000fe20000004200 */
[----:B------:R-:W-:Y:S01]  /*d130*/  MUFU.EX2 R14, R14 ;  /* 0x0000000e000e7308 */ /* 0x000fe20000000800 */
[C---:B------:R-:W-:Y:S02]  /*d140*/  FMUL.FTZ R9, R3.reuse, R125 ;  /* 0x0000007d03097220 */ /* 0x040fe40000410000 */
[C---:B------:R-:W-:Y:S02]  /*d150*/  FMUL.FTZ R100, R3.reuse, R100 ;  /* 0x0000006403647220 */ /* 0x040fe40000410000 */
[C---:B---3--:R-:W-:Y:S02]  /*d160*/  FMUL.FTZ R6, R2.reuse, R130 ;  /* 0x0000008202067220 */ /* 0x048fe40000410000 */
[C---:B------:R-:W-:Y:S02]  /*d170*/  FMUL.FTZ R7, R2.reuse, R131 ;  /* 0x0000008302077220 */ /* 0x040fe40000410000 */
[C---:B------:R-:W-:Y:S01]  /*d180*/  FMUL.FTZ R10, R2.reuse, R126 ;  /* 0x0000007e020a7220 */ /* 0x040fe20000410000 */
[----:B------:R-:W2:Y:S01]  /*d190*/  MUFU.EX2 R149, R149 ;  /* 0x0000009500957308 */ /* 0x000ea20000000800 */
[C---:B------:R-:W-:Y:S01]  /*d1a0*/  FMUL.FTZ R11, R2.reuse, R127 ;  /* 0x0000007f020b7220 */ /* 0x040fe20000410000 */
[----:B------:R-:W-:Y:S01]  /*d1b0*/  LDSM.16.MT88.4 R128, [R195+0x2900] ;  /* 0x00290000c380783b */ /* 0x000fe20000004200 */
[----:B------:R-:W-:Y:S01]  /*d1c0*/  FMUL.FTZ R101, R3, R101 ;  /* 0x0000006503657220 */ /* 0x000fe20000410000 */
[----:B----4-:R-:W-:Y:S01]  /*d1d0*/  F2FP.BF16.PACK_AB R16, R15, R148 ;  /* 0x000000940f10723e */ /* 0x010fe200000010ff */
[C---:B------:R-:W-:Y:S02]  /*d1e0*/  FMUL.FTZ R102, R2.reuse, R102 ;  /* 0x0000006602667220 */ /* 0x040fe40000410000 */
[C---:B------:R-:W-:Y:S02]  /*d1f0*/  FMUL.FTZ R103, R2.reuse, R103 ;  /* 0x0000006702677220 */ /* 0x040fe40000410000 */
[C---:B------:R-:W-:Y:S01]  /*d200*/  FMUL.FTZ R104, R3.reuse, R104 ;  /* 0x0000006803687220 */ /* 0x040fe20000410000 */
[----:B------:R-:W-:Y:S01]  /*d210*/  MUFU.EX2 R153, R153 ;  /* 0x0000009900997308 */ /* 0x000fe20000000800 */
[C---:B------:R-:W-:Y:S01]  /*d220*/  FMUL.FTZ R105, R3.reuse, R105 ;  /* 0x0000006903697220 */ /* 0x040fe20000410000 */
[----:B------:R-:W-:Y:S01]  /*d230*/  LDSM.16.MT88.4 R124, [R188+0x900] ;  /* 0x00090000bc7c783b */ /* 0x000fe20000004200 */
[C---:B------:R-:W-:Y:S02]  /*d240*/  FMUL.FTZ R106, R2.reuse, R106 ;  /* 0x0000006a026a7220 */ /* 0x040fe40000410000 */
[C---:B------:R-:W-:Y:S02]  /*d250*/  FMUL.FTZ R107, R2.reuse, R107 ;  /* 0x0000006b026b7220 */ /* 0x040fe40000410000 */
[C---:B------:R-:W-:Y:S02]  /*d260*/  FMUL.FTZ R108, R3.reuse, R108 ;  /* 0x0000006c036c7220 */ /* 0x040fe40000410000 */
[----:B------:R-:W-:Y:S01]  /*d270*/  FMUL.FTZ R109, R3, R109 ;  /* 0x0000006d036d7220 */ /* 0x000fe20000410000 */
[----:B------:R-:W3:Y:S01]  /*d280*/  MUFU.EX2 R152, R152 ;  /* 0x0000009800987308 */ /* 0x000ee20000000800 */
[C---:B------:R-:W-:Y:S02]  /*d290*/  FMUL.FTZ R110, R2.reuse, R110 ;  /* 0x0000006e026e7220 */ /* 0x040fe40000410000 */
[C---:B------:R-:W-:Y:S01]  /*d2a0*/  FMUL.FTZ R111, R2.reuse, R111 ;  /* 0x0000006f026f7220 */ /* 0x040fe20000410000 */
[----:B--2---:R-:W-:Y:S01]  /*d2b0*/  F2FP.BF16.PACK_AB R18, R149, R14 ;  /* 0x0000000e9512723e */ /* 0x004fe200000010ff */
[--C-:B------:R-:W-:Y:S02]  /*d2c0*/  FFMA.FTZ R174, R145, c[0x0][0x2d0], -R140.reuse ;  /* 0x0000b40091ae7a23 */ /* 0x100fe4000001088c */
[--C-:B------:R-:W-:Y:S02]  /*d2d0*/  FFMA.FTZ R221, R143, c[0x0][0x2d0], -R140.reuse ;  /* 0x0000b4008fdd7a23 */ /* 0x100fe4000001088c */
[--C-:B------:R-:W-:Y:S01]  /*d2e0*/  FFMA.FTZ R220, R141, c[0x0][0x2d0], -R140.reuse ;  /* 0x0000b4008ddc7a23 */ /* 0x100fe2000001088c */
        /* <DEDUP_REMOVED lines=9> */
[----:B---3--:R-:W-:Y:S01]  /*d380*/  F2FP.BF16.PACK_AB R17, R152, R153 ;  /* 0x000000999811723e */ /* 0x008fe200000010ff */
[C---:B------:R-:W-:Y:S02]  /*d390*/  FMUL.FTZ R119, R2.reuse, R119 ;  /* 0x0000007702777220 */ /* 0x040fe40000410000 */
        /* <DEDUP_REMOVED lines=8> */
[----:B------:R-:W3:Y:S01]  /*d420*/  MUFU.EX2 R157, R157 ;  /* 0x0000009d009d7308 */ /* 0x000ee20000000800 */
[----:B------:R-:W-:Y:S02]  /*d430*/  FMUL.FTZ R39, R2, R39 ;  /* 0x0000002702277220 */ /* 0x000fe40000410000 */
[C---:B------:R-:W-:Y:S01]  /*d440*/  FMUL.FTZ R40, R3.reuse, R40 ;  /* 0x0000002803287220 */ /* 0x040fe20000410000 */
[----:B--2---:R-:W-:Y:S01]  /*d450*/  F2FP.BF16.PACK_AB R19, R150, R151 ;  /* 0x000000979613723e */ /* 0x004fe200000010ff */
[C---:B------:R-:W-:Y:S02]  /*d460*/  FMUL.FTZ R41, R3.reuse, R41 ;  /* 0x0000002903297220 */ /* 0x040fe40000410000 */
[C---:B------:R-:W-:Y:S02]  /*d470*/  FMUL.FTZ R42, R2.reuse, R42 ;  /* 0x0000002a022a7220 */ /* 0x040fe40000410000 */
[C---:B------:R-:W-:Y:S01]  /*d480*/  FMUL.FTZ R43, R2.reuse, R43 ;  /* 0x0000002b022b7220 */ /* 0x040fe20000410000 */
[----:B------:R-:W-:Y:S01]  /*d490*/  MUFU.EX2 R156, R156 ;  /* 0x0000009c009c7308 */ /* 0x000fe20000000800 */
[C---:B-1----:R-:W-:Y:S05]  /*d4a0*/  HMMA.16816.F32.BF16 R4, R16.reuse, R20, R4 ;  /* 0x000000141004723c */ /* 0x042fea0000041804 */
[C---:B------:R-:W-:Y:S02]  /*d4b0*/  FMUL.FTZ R44, R3.reuse, R44 ;  /* 0x0000002c032c7220 */ /* 0x040fe40000410000 */
[C---:B------:R-:W-:Y:S01]  /*d4c0*/  FMUL.FTZ R45, R3.reuse, R45 ;  /* 0x0000002d032d7220 */ /* 0x040fe20000410000 */
[C---:B------:R-:W-:Y:S01]  /*d4d0*/  HMMA.16816.F32.BF16 R8, R16.reuse, R22, R8 ;  /* 0x000000161008723c */ /* 0x040fe20000041808 */
[----:B------:R-:W1:Y:S01]  /*d4e0*/  LDSM.16.MT88.4 R20, [R188+0x100] ;  /* 0x00010000bc14783b */ /* 0x000e620000004200 */
[----:B------:R-:W2:Y:S02]  /*d4f0*/  MUFU.EX2 R159, R159 ;  /* 0x0000009f009f7308 */ /* 0x000ea40000000800 */
[C---:B------:R-:W-:Y:S02]  /*d500*/  FMUL.FTZ R46, R2.reuse, R46 ;  /* 0x0000002e022e7220 */ /* 0x040fe40000410000 */
[C---:B------:R-:W-:Y:S02]  /*d510*/  FMUL.FTZ R47, R2.reuse, R47 ;  /* 0x0000002f022f7220 */ /* 0x040fe40000410000 */
[C---:B------:R-:W-:Y:S04]  /*d520*/  HMMA.16816.F32.BF16 R100, R16.reuse, R24, R100 ;  /* 0x000000181064723c */ /* 0x040fe80000041864 */
[C---:B------:R-:W-:Y:S01]  /*d530*/  FMUL.FTZ R48, R3.reuse, R48 ;  /* 0x0000003003307220 */ /* 0x040fe20000410000 */
[----:B------:R-:W-:Y:S01]  /*d540*/  MUFU.EX2 R158, R158 ;  /* 0x0000009e009e7308 */ /* 0x000fe20000000800 */
[C---:B------:R-:W-:Y:S02]  /*d550*/  FMUL.FTZ R49, R3.reuse, R49 ;  /* 0x0000003103317220 */ /* 0x040fe40000410000 */
[C---:B------:R-:W-:Y:S01]  /*d560*/  HMMA.16816.F32.BF16 R104, R16.reuse, R26, R104 ;  /* 0x0000001a1068723c */ /* 0x040fe20000041868 */
[----:B------:R-:W4:Y:S03]  /*d570*/  LDSM.16.MT88.4 R24, [R195+0x2100] ;  /* 0x00210000c318783b */ /* 0x000f260000004200 */
[C---:B------:R-:W-:Y:S02]  /*d580*/  FMUL.FTZ R50, R2.reuse, R50 ;  /* 0x0000003202327220 */ /* 0x040fe40000410000 */
[C---:B------:R-:W-:Y:S01]  /*d590*/  FMUL.FTZ R51, R2.reuse, R51 ;  /* 0x0000003302337220 */ /* 0x040fe20000410000 */
[----:B------:R-:W5:Y:S01]  /*d5a0*/  MUFU.EX2 R161, R161 ;  /* 0x000000a100a17308 */ /* 0x000f620000000800 */
[C---:B------:R-:W-:Y:S04]  /*d5b0*/  HMMA.16816.F32.BF16 R108, R16.reuse, R28, R108 ;  /* 0x0000001c106c723c */ /* 0x040fe8000004186c */
[C---:B------:R-:W-:Y:S02]  /*d5c0*/  FMUL.FTZ R52, R3.reuse, R52 ;  /* 0x0000003403347220 */ /* 0x040fe40000410000 */
[C---:B------:R-:W-:Y:S02]  /*d5d0*/  FMUL.FTZ R53, R3.reuse, R53 ;  /* 0x0000003503357220 */ /* 0x040fe40000410000 */
[C---:B------:R-:W-:Y:S01]  /*d5e0*/  HMMA.16816.F32.BF16 R112, R16.reuse, R30, R112 ;  /* 0x0000001e1070723c */ /* 0x040fe20000041870 */
[----:B------:R-:W2:Y:S01]  /*d5f0*/  LDSM.16.MT88.4 R28, [R190+0x2100] ;  /* 0x00210000be1c783b */ /* 0x000ea20000004200 */
[----:B------:R-:W-:Y:S02]  /*d600*/  MUFU.EX2 R160, R160 ;  /* 0x000000a000a07308 */ /* 0x000fe40000000800 */
[C---:B------:R-:W-:Y:S02]  /*d610*/  FMUL.FTZ R54, R2.reuse, R54 ;  /* 0x0000003602367220 */ /* 0x040fe40000410000 */
[C---:B------:R-:W-:Y:S02]  /*d620*/  FMUL.FTZ R55, R2.reuse, R55 ;  /* 0x0000003702377220 */ /* 0x040fe40000410000 */
[C---:B------:R-:W-:Y:S01]  /*d630*/  FMUL.FTZ R56, R3.reuse, R56 ;  /* 0x0000003803387220 */ /* 0x040fe20000410000 */
[C---:B-1----:R-:W-:Y:S03]  /*d640*/  HMMA.16816.F32.BF16 R116, R16.reuse, R20, R116 ;  /* 0x000000141074723c */ /* 0x042fe60000041874 */
[C---:B------:R-:W-:Y:S01]  /*d650*/  FMUL.FTZ R57, R3.reuse, R57 ;  /* 0x0000003903397220 */ /* 0x040fe20000410000 */
[----:B------:R-:W1:Y:S01]  /*d660*/  MUFU.EX2 R163, R163 ;  /* 0x000000a300a37308 */ /* 0x000e620000000800 */
[C---:B------:R-:W-:Y:S02]  /*d670*/  FMUL.FTZ R58, R2.reuse, R58 ;  /* 0x0000003a023a7220 */ /* 0x040fe40000410000 */
[C---:B------:R-:W-:Y:S01]  /*d680*/  FMUL.FTZ R59, R2.reuse, R59 ;  /* 0x0000003b023b7220 */ /* 0x040fe20000410000 */
        /* <DEDUP_REMOVED lines=12> */
[C---:B------:R-:W-:Y:S02]  /*d750*/  FMUL.FTZ R65, R3.reuse, R65 ;  /* 0x0000004103417220 */ /* 0x040fe40000410000 */
[C---:B--2---:R-:W-:Y:S04]  /*d760*/  HMMA.16816.F32.BF16 R44, R16.reuse, R28, R44 ;  /* 0x0000001c102c723c */ /* 0x044fe8000004182c */
[C---:B------:R-:W-:Y:S01]  /*d770*/  FMUL.FTZ R66, R2.reuse, R66 ;  /* 0x0000004202427220 */ /* 0x040fe20000410000 */
[----:B------:R-:W-:Y:S01]  /*d780*/  MUFU.EX2 R221, R221 ;  /* 0x000000dd00dd7308 */ /* 0x000fe20000000800 */
[C---:B------:R-:W-:Y:S02]  /*d790*/  FMUL.FTZ R67, R2.reuse, R67 ;  /* 0x0000004302437220 */ /* 0x040fe40000410000 */
[C---:B------:R-:W-:Y:S01]  /*d7a0*/  HMMA.16816.F32.BF16 R48, R16.reuse, R30, R48 ;  /* 0x0000001e1030723c */ /* 0x040fe20000041830 */
[----:B------:R-:W2:Y:S03]  /*d7b0*/  LDSM.16.MT88.4 R28, [R195+0x4100] ;  /* 0x00410000c31c783b */ /* 0x000ea60000004200 */
[C---:B------:R-:W-:Y:S02]  /*d7c0*/  FMUL.FTZ R68, R3.reuse, R68 ;  /* 0x0000004403447220 */ /* 0x040fe40000410000 */
[C---:B------:R-:W-:Y:S01]  /*d7d0*/  FMUL.FTZ R69, R3.reuse, R69 ;  /* 0x0000004503457220 */ /* 0x040fe20000410000 */
[----:B------:R-:W-:Y:S01]  /*d7e0*/  MUFU.EX2 R220, R220 ;  /* 0x000000dc00dc7308 */ /* 0x000fe20000000800 */
        /* <DEDUP_REMOVED lines=9> */
[C---:B----4-:R-:W-:Y:S04]  /*d880*/  HMMA.16816.F32.BF16 R60, R16.reuse, R24, R60 ;  /* 0x00000018103c723c */ /* 0x050fe8000004183c */
[C---:B------:R-:W-:Y:S02]  /*d890*/  FMUL.FTZ R76, R3.reuse, R76 ;  /* 0x0000004c034c7220 */ /* 0x040fe40000410000 */
[C---:B------:R-:W-:Y:S02]  /*d8a0*/  FMUL.FTZ R77, R3.reuse, R77 ;  /* 0x0000004d034d7220 */ /* 0x040fe40000410000 */
[C---:B------:R-:W-:Y:S01]  /*d8b0*/  HMMA.16816.F32.BF16 R64, R16.reuse, R26, R64 ;  /* 0x0000001a1040723c */ /* 0x040fe20000041840 */
[----:B------:R-:W4:Y:S03]  /*d8c0*/  LDSM.16.MT88.4 R24, [R189+0x4100] ;  /* 0x00410000bd18783b */ /* 0x000f260000004200 */
        /* <DEDUP_REMOVED lines=21> */
[C---:B------:R-:W-:Y:S04]  /*da20*/  FMUL.FTZ R92, R3.reuse, R92 ;  /* 0x0000005c035c7220 */ /* 0x040fe80000410000 */
[C---:B------:R-:W-:Y:S01]  /*da30*/  FMUL.FTZ R93, R3.reuse, R93 ;  /* 0x0000005d035d7220 */ /* 0x040fe20000410000 */
[C---:B------:R-:W-:Y:S01]  /*da40*/  HMMA.16816.F32.BF16 R88, R16.reuse, R26, R88 ;  /* 0x0000001a1058723c */ /* 0x040fe20000041858 */
[----:B------:R-:W4:Y:S02]  /*da50*/  LDSM.16.MT88.4 R24, [R189+0x900] ;  /* 0x00090000bd18783b */ /* 0x000f240000004200 */
[C---:B------:R-:W-:Y:S02]  /*da60*/  FMUL.FTZ R94, R2.reuse, R94 ;  /* 0x0000005e025e7220 */ /* 0x040fe40000410000 */
[C---:B------:R-:W-:Y:S02]  /*da70*/  FMUL.FTZ R95, R2.reuse, R95 ;  /* 0x0000005f025f7220 */ /* 0x040fe40000410000 */
[C---:B------:R-:W-:Y:S02]  /*da80*/  FMUL.FTZ R96, R3.reuse, R96 ;  /* 0x0000006003607220 */ /* 0x040fe40000410000 */
[----:B------:R-:W-:Y:S03]  /*da90*/  FMUL.FTZ R97, R3, R97 ;  /* 0x0000006103617220 */ /* 0x000fe60000410000 */
[C---:B--2---:R-:W-:Y:S03]  /*daa0*/  HMMA.16816.F32.BF16 R92, R16.reuse, R28, R92 ;  /* 0x0000001c105c723c */ /* 0x044fe6000004185c */
[C---:B------:R-:W-:Y:S02]  /*dab0*/  FMUL.FTZ R98, R2.reuse, R98 ;  /* 0x0000006202627220 */ /* 0x040fe40000410000 */
[----:B------:R-:W-:Y:S02]  /*dac0*/  FMUL.FTZ R99, R2, R99 ;  /* 0x0000006302637220 */ /* 0x000fe40000410000 */
[--C-:B------:R-:W-:Y:S02]  /*dad0*/  FFMA.FTZ R168, R168, c[0x0][0x2d0], -R155.reuse ;  /* 0x0000b400a8a87a23 */ /* 0x100fe4000001089b */
[--C-:B------:R-:W-:Y:S03]  /*dae0*/  FFMA.FTZ R173, R166, c[0x0][0x2d0], -R155.reuse ;  /* 0x0000b400a6ad7a23 */ /* 0x100fe6000001089b */
[----:B------:R-:W-:Y:S01]  /*daf0*/  HMMA.16816.F32.BF16 R96, R16, R30, R96 ;  /* 0x0000001e1060723c */ /* 0x000fe20000041860 */
[----:B------:R-:W-:Y:S01]  /*db00*/  LDSM.16.MT88.4 R28, [R190+0x4900] ;  /* 0x00490000be1c783b */ /* 0x000fe20000004200 */
[----:B------:R-:W-:Y:S01]  /*db10*/  MUFU.EX2 R168, R168 ;  /* 0x000000a800a87308 */ /* 0x000fe20000000800 */
[--C-:B------:R-:W-:Y:S02]  /*db20*/  FFMA.FTZ R164, R164, c[0x0][0x2d0], -R155.reuse ;  /* 0x0000b400a4a47a23 */ /* 0x100fe4000001089b */
[--C-:B------:R-:W-:Y:S02]  /*db30*/  FFMA.FTZ R175, R162, c[0x0][0x2d0], -R155.reuse ;  /* 0x0000b400a2af7a23 */ /* 0x100fe4000001089b */
[----:B---3--:R-:W-:Y:S01]  /*db40*/  F2FP.BF16.PACK_AB R16, R157, R154 ;  /* 0x0000009a9d10723e */ /* 0x008fe200000010ff */
[--C-:B------:R-:W-:Y:S01]  /*db50*/  FFMA.FTZ R162, R171, c[0x0][0x2d0], -R140.reuse ;  /* 0x0000b400aba27a23 */ /* 0x100fe2000001088c */
[----:B------:R-:W-:Y:S03]  /*db60*/  F2FP.BF16.PACK_AB R18, R159, R156 ;  /* 0x0000009c9f12723e */ /* 0x000fe600000010ff */
[----:B-----5:R-:W-:Y:S01]  /*db70*/  F2FP.BF16.PACK_AB R17, R161, R158 ;  /* 0x0000009ea111723e */ /* 0x020fe200000010ff */
[--C-:B------:R-:W-:Y:S01]  /*db80*/  FFMA.FTZ R171, R144, c[0x0][0x2d0], -R155.reuse ;  /* 0x0000b40090ab7a23 */ /* 0x100fe2000001089b */
[----:B------:R-:W-:Y:S01]  /*db90*/  F2FP.BF16.PACK_AB R19, R163, R160 ;  /* 0x000000a0a313723e */ /* 0x000fe200000010ff */
[--C-:B------:R-:W-:Y:S01]  /*dba0*/  FFMA.FTZ R169, R169, c[0x0][0x2d0], -R140.reuse ;  /* 0x0000b400a9a97a23 */ /* 0x100fe2000001088c */
[----:B------:R-:W2:Y:S01]  /*dbb0*/  MUFU.EX2 R173, R173 ;  /* 0x000000ad00ad7308 */ /* 0x000ea20000000800 */
[--C-:B------:R-:W-:Y:S02]  /*dbc0*/  FFMA.FTZ R166, R167, c[0x0][0x2d0], -R140.reuse ;  /* 0x0000b400a7a67a23 */ /* 0x100fe4000001088c */
[--C-:B------:R-:W-:Y:S02]  /*dbd0*/  FFMA.FTZ R167, R147, c[0x0][0x2d0], -R155.reuse ;  /* 0x0000b40093a77a23 */ /* 0x100fe4000001089b */
[C---:B-1----:R-:W-:Y:S01]  /*dbe0*/  HMMA.16816.F32.BF16 R4, R16.reuse, R20, R4 ;  /* 0x000000141004723c */ /* 0x042fe20000041804 */
[----:B------:R-:W-:Y:S02]  /*dbf0*/  LDSM.16.MT88.4 R144, [R195+0x5900] ;  /* 0x00590000c390783b */ /* 0x000fe40000004200 */
[----:B------:R-:W-:Y:S02]  /*dc00*/  FFMA.FTZ R155, R142, c[0x0][0x2d0], -R155 ;  /* 0x0000b4008e9b7a23 */ /* 0x000fe4000001089b */
[--C-:B------:R-:W-:Y:S01]  /*dc10*/  FFMA.FTZ R165, R165, c[0x0][0x2d0], -R140.reuse ;  /* 0x0000b400a5a57a23 */ /* 0x100fe2000001088c */
[----:B------:R-:W-:Y:S01]  /*dc20*/  MUFU.EX2 R164, R164 ;  /* 0x000000a400a47308 */ /* 0x000fe20000000800 */
[----:B------:R-:W-:Y:S01]  /*dc30*/  FFMA.FTZ R140, R13, c[0x0][0x2d0], -R140 ;  /* 0x0000b4000d8c7a23 */ /* 0x000fe2000001088c */
[C---:B------:R-:W-:Y:S01]  /*dc40*/  HMMA.16816.F32.BF16 R8, R16.reuse, R22, R8 ;  /* 0x000000161008723c */ /* 0x040fe20000041808 */
[----:B------:R-:W1:Y:S03]  /*dc50*/  LDSM.16.MT88.4 R20, [R188+0x2900] ;  /* 0x00290000bc14783b */ /* 0x000e660000004200 */
[----:B------:R-:W-:Y:S01]  /*dc60*/  FFMA.FTZ R148, R3, R210, R148 ;  /* 0x000000d203947223 */ /* 0x000fe20000010094 */
[----:B------:R-:W-:Y:S01]  /*dc70*/  MOV R3, R0 ;  /* 0x0000000000037202 */ /* 0x000fe20000000f00 */
[----:B------:R-:W-:Y:S01]  /*dc80*/  FFMA.FTZ R153, R2, R211, R153 ;  /* 0x000000d302997223 */ /* 0x000fe20000010099 */
[----:B------:R-:W-:Y:S01]  /*dc90*/  MOV R2, R12 ;  /* 0x0000000c00027202 */ /* 0x000fe20000000f00 */
[C---:B------:R-:W-:Y:S01]  /*dca0*/  HMMA.16816.F32.BF16 R100, R16.reuse, R32, R100 ;  /* 0x000000201064723c */ /* 0x040fe20000041864 */
[----:B------:R3:W-:Y:S03]  /*dcb0*/  MUFU.EX2 R13, R140 ;  /* 0x0000008c000d7308 */ /* 0x0007e60000000800 */
[----:B------:R-:W-:Y:S02]  /*dcc0*/  FADD.FTZ R15, R15, R148 ;  /* 0x000000940f0f7221 */ /* 0x000fe40000010000 */
[----:B------:R-:W-:Y:S02]  /*dcd0*/  FADD.FTZ R152, R152, R153 ;  /* 0x0000009998987221 */ /* 0x000fe40000010000 */
[C---:B------:R-:W-:Y:S01]  /*dce0*/  HMMA.16816.F32.BF16 R104, R16.reuse, R34, R104 ;  /* 0x000000221068723c */ /* 0x040fe20000041868 */
[----:B------:R-:W-:Y:S02]  /*dcf0*/  LDSM.16.MT88.4 R32, [R189+0x4900] ;  /* 0x00490000bd20783b */ /* 0x000fe40000004200 */
[----:B------:R-:W5:Y:S01]  /*dd00*/  MUFU.EX2 R175, R175 ;  /* 0x000000af00af7308 */ /* 0x000f620000000800 */
[----:B------:R-:W-:Y:S04]  /*dd10*/  FADD.FTZ R14, R14, R15 ;  /* 0x0000000f0e0e7221 */ /* 0x000fe80000010000 */
[C---:B----4-:R-:W-:Y:S04]  /*dd20*/  HMMA.16816.F32.BF16 R108, R16.reuse, R24, R108 ;  /* 0x00000018106c723c */ /* 0x050fe8000004186c */
[----:B------:R-:W-:Y:S01]  /*dd30*/  FADD.FTZ R149, R149, R14 ;  /* 0x0000000e95957221 */ /* 0x000fe20000010000 */
[----:B------:R-:W-:Y:S03]  /*dd40*/  MUFU.EX2 R162, R162 ;  /* 0x000000a200a27308 */ /* 0x000fe60000000800 */
[C---:B------:R-:W-:Y:S01]  /*dd50*/  HMMA.16816.F32.BF16 R112, R16.reuse, R26, R112 ;  /* 0x0000001a1070723c */ /* 0x040fe20000041870 */
[----:B------:R-:W4:Y:S03]  /*dd60*/  LDSM.16.MT88.4 R24, [R195+0x4900] ;  /* 0x00490000c318783b */ /* 0x000f260000004200 */
[----:B------:R-:W-:Y:S03]  /*dd70*/  FADD.FTZ R154, R154, R149 ;  /* 0x000000959a9a7221 */ /* 0x000fe60000010000 */
[----:B------:R-:W1:Y:S01]  /*dd80*/  MUFU.EX2 R169, R169 ;  /* 0x000000a900a97308 */ /* 0x000e620000000800 */
[C---:B------:R-:W-:Y:S01]  /*dd90*/  HMMA.16816.F32.BF16 R116, R16.reuse, R124, R116 ;  /* 0x0000007c1074723c */ /* 0x040fe20000041874 */
[----:B---3--:R-:W-:Y:S03]  /*dda0*/  LDSM.16.MT88.4 R140, [R188+0x3900] ;  /* 0x00390000bc8c783b */ /* 0x008fe60000004200 */
[----:B------:R-:W-:Y:S04]  /*ddb0*/  FADD.FTZ R157, R157, R154 ;  /* 0x0000009a9d9d7221 */ /* 0x000fe80000010000 */
[C---:B------:R-:W-:Y:S01]  /*ddc0*/  HMMA.16816.F32.BF16 R120, R16.reuse, R126, R120 ;  /* 0x0000007e1078723c */ /* 0x040fe20000041878 */
[----:B------:R-:W-:Y:S01]  /*ddd0*/  LDSM.16.MT88.4 R124, [R190+0x1100] ;  /* 0x00110000be7c783b */ /* 0x000fe20000004200 */
[----:B------:R-:W-:Y:S02]  /*dde0*/  MUFU.EX2 R166, R166 ;  /* 0x000000a600a67308 */ /* 0x000fe40000000800 */
[----:B------:R-:W-:Y:S04]  /*ddf0*/  FADD.FTZ R156, R156, R157 ;  /* 0x0000009d9c9c7221 */ /* 0x000fe80000010000 */
[C---:B------:R-:W-:Y:S04]  /*de00*/  HMMA.16816.F32.BF16 R36, R16.reuse, R128, R36 ;  /* 0x000000801024723c */ /* 0x040fe80000041824 */
[----:B------:R-:W3:Y:S01]  /*de10*/  MUFU.EX2 R165, R165 ;  /* 0x000000a500a57308 */ /* 0x000ee20000000800 */
[----:B------:R-:W-:Y:S03]  /*de20*/  FADD.FTZ R159, R159, R156 ;  /* 0x0000009c9f9f7221 */ /* 0x000fe60000010000 */
[C---:B------:R-:W-:Y:S01]  /*de30*/  HMMA.16816.F32.BF16 R40, R16.reuse, R130, R40 ;  /* 0x000000821028723c */ /* 0x040fe20000041828 */
[----:B------:R-:W-:Y:S05]  /*de40*/  LDSM.16.MT88.4 R128, [R188+0x1100] ;  /* 0x00110000bc80783b */ /* 0x000fea0000004200 */
[----:B------:R-:W1:Y:S02]  /*de50*/  MUFU.EX2 R167, R167 ;  /* 0x000000a700a77308 */ /* 0x000e640000000800 */
[C---:B------:R-:W-:Y:S08]  /*de60*/  HMMA.16816.F32.BF16 R44, R16.reuse, R132, R44 ;  /* 0x00000084102c723c */ /* 0x040ff0000004182c */
[C---:B------:R-:W-:Y:S01]  /*de70*/  HMMA.16816.F32.BF16 R48, R16.reuse, R134, R48 ;  /* 0x000000861030723c */ /* 0x040fe20000041830 */
[----:B------:R-:W-:Y:S01]  /*de80*/  LDSM.16.MT88.4 R132, [R190+0x3100] ;  /* 0x00310000be84783b */ /* 0x000fe20000004200 */
[----:B------:R-:W-:Y:S06]  /*de90*/  MUFU.EX2 R171, R171 ;  /* 0x000000ab00ab7308 */ /* 0x000fec0000000800 */
[C---:B------:R-:W-:Y:S04]  /*dea0*/  HMMA.16816.F32.BF16 R52, R16.reuse, R136, R52 ;  /* 0x000000881034723c */ /* 0x040fe80000041834 */
[----:B------:R-:W2:Y:S04]  /*deb0*/  MUFU.EX2 R172, R155 ;  /* 0x0000009b00ac7308 */ /* 0x000ea80000000800 */
[C---:B------:R-:W-:Y:S01]  /*dec0*/  HMMA.16816.F32.BF16 R56, R16.reuse, R138, R56 ;  /* 0x0000008a1038723c */ /* 0x040fe20000041838 */
[----:B------:R-:W-:Y:S07]  /*ded0*/  LDSM.16.MT88.4 R136, [R189+0x3100] ;  /* 0x00310000bd88783b */ /* 0x000fee0000004200 */
[C---:B-1----:R-:W-:Y:S08]  /*dee0*/  HMMA.16816.F32.BF16 R60, R16.reuse, R20, R60 ;  /* 0x00000014103c723c */ /* 0x042ff0000004183c */
[C---:B------:R-:W-:Y:S01]  /*def0*/  HMMA.16816.F32.BF16 R64, R16.reuse, R22, R64 ;  /* 0x000000161040723c */ /* 0x040fe20000041840 */
[----:B------:R-:W1:Y:S07]  /*df00*/  LDSM.16.MT88.4 R20, [R188+0x4900] ;  /* 0x00490000bc14783b */ /* 0x000e6e0000004200 */
[C---:B----4-:R-:W-:Y:S08]  /*df10*/  HMMA.16816.F32.BF16 R68, R16.reuse, R24, R68 ;  /* 0x000000181044723c */ /* 0x050ff00000041844 */
[C---:B------:R-:W-:Y:S01]  /*df20*/  HMMA.16816.F32.BF16 R72, R16.reuse, R26, R72 ;  /* 0x0000001a1048723c */ /* 0x040fe20000041848 */
[----:B------:R-:W4:Y:S07]  /*df30*/  LDSM.16.MT88.4 R24, [R195+0x1100] ;  /* 0x00110000c318783b */ /* 0x000f2e0000004200 */
[C---:B------:R-:W-:Y:S08]  /*df40*/  HMMA.16816.F32.BF16 R76, R16.reuse, R28, R76 ;  /* 0x0000001c104c723c */ /* 0x040ff0000004184c */
[C---:B------:R-:W-:Y:S01]  /*df50*/  HMMA.16816.F32.BF16 R80, R16.reuse, R30, R80 ;  /* 0x0000001e1050723c */ /* 0x040fe20000041850 */
[----:B------:R-:W3:Y:S07]  /*df60*/  LDSM.16.MT88.4 R28, [R189+0x1100] ;  /* 0x00110000bd1c783b */ /* 0x000eee0000004200 */
[C---:B------:R-:W-:Y:S08]  /*df70*/  HMMA.16816.F32.BF16 R84, R16.reuse, R32, R84 ;  /* 0x000000201054723c */ /* 0x040ff00000041854 */
[C---:B------:R-:W-:Y:S01]  /*df80*/  HMMA.16816.F32.BF16 R88, R16.reuse, R34, R88 ;  /* 0x000000221058723c */ /* 0x040fe20000041858 */
[----:B------:R-:W4:Y:S07]  /*df90*/  LDSM.16.MT88.4 R32, [R195+0x3100] ;  /* 0x00310000c320783b */ /* 0x000f2e0000004200 */
[C---:B-1----:R-:W-:Y:S08]  /*dfa0*/  HMMA.16816.F32.BF16 R92, R16.reuse, R20, R92 ;  /* 0x00000014105c723c */ /* 0x042ff0000004185c */
[----:B------:R-:W-:Y:S01]  /*dfb0*/  HMMA.16816.F32.BF16 R96, R16, R22, R96 ;  /* 0x000000161060723c */ /* 0x000fe20000041860 */
[----:B------:R-:W1:Y:S06]  /*dfc0*/  LDSM.16.MT88.4 R20, [R188+0x3100] ;  /* 0x00310000bc14783b */ /* 0x000e6c0000004200 */
[----:B--2---:R-:W-:Y:S01]  /*dfd0*/  F2FP.BF16.PACK_AB R16, R173, R168 ;  /* 0x000000a8ad10723e */ /* 0x004fe200000010ff */
[----:B------:R-:W-:Y:S01]  /*dfe0*/  FADD.FTZ R168, R168, R159 ;  /* 0x0000009fa8a87221 */ /* 0x000fe20000010000 */
[----:B-----5:R-:W-:Y:S03]  /*dff0*/  F2FP.BF16.PACK_AB R18, R175, R164 ;  /* 0x000000a4af12723e */ /* 0x020fe600000010ff */
[----:B------:R-:W-:Y:S01]  /*e000*/  F2FP.BF16.PACK_AB R17, R169, R162 ;  /* 0x000000a2a911723e */ /* 0x000fe200000010ff */
[----:B------:R-:W-:Y:S01]  /*e010*/  FADD.FTZ R173, R173, R168 ;  /* 0x000000a8adad7221 */ /* 0x000fe20000010000 */
[----:B---3--:R-:W-:Y:S03]  /*e020*/  F2FP.BF16.PACK_AB R19, R165, R166 ;  /* 0x000000a6a513723e */ /* 0x008fe600000010ff */
[----:B------:R-:W-:Y:S04]  /*e030*/  FADD.FTZ R164, R164, R173 ;  /* 0x000000ada4a47221 */ /* 0x000fe80000010000 */
[C---:B----4-:R-:W-:Y:S03]  /*e040*/  HMMA.16816.F32.BF16 R4, R16.reuse, R24, R4 ;  /* 0x000000181004723c */ /* 0x050fe60000041804 */
[----:B------:R-:W-:Y:S05]  /*e050*/  FADD.FTZ R164, R175, R164 ;  /* 0x000000a4afa47221 */ /* 0x000fea0000010000 */
[C---:B------:R-:W-:Y:S01]  /*e060*/  HMMA.16816.F32.BF16 R8, R16.reuse, R26, R8 ;  /* 0x0000001a1008723c */ /* 0x040fe20000041808 */
[----:B------:R-:W2:Y:S07]  /*e070*/  LDSM.16.MT88.4 R24, [R195+0x5100] ;  /* 0x00510000c318783b */ /* 0x000eae0000004200 */
[C---:B------:R-:W-:Y:S08]  /*e080*/  HMMA.16816.F32.BF16 R100, R16.reuse, R124, R100 ;  /* 0x0000007c1064723c */ /* 0x040ff00000041864 */
[C---:B------:R-:W-:Y:S01]  /*e090*/  HMMA.16816.F32.BF16 R104, R16.reuse, R126, R104 ;  /* 0x0000007e1068723c */ /* 0x040fe20000041868 */
[----:B------:R-:W-:Y:S07]  /*e0a0*/  LDSM.16.MT88.4 R124, [R195+0x1900] ;  /* 0x00190000c37c783b */ /* 0x000fee0000004200 */
[C---:B------:R-:W-:Y:S08]  /*e0b0*/  HMMA.16816.F32.BF16 R108, R16.reuse, R28, R108 ;  /* 0x0000001c106c723c */ /* 0x040ff0000004186c */
[C---:B------:R-:W-:Y:S01]  /*e0c0*/  HMMA.16816.F32.BF16 R112, R16.reuse, R30, R112 ;  /* 0x0000001e1070723c */ /* 0x040fe20000041870 */
[----:B------:R-:W3:Y:S07]  /*e0d0*/  LDSM.16.MT88.4 R28, [R190+0x5100] ;  /* 0x00510000be1c783b */ /* 0x000eee0000004200 */
[C---:B------:R-:W-:Y:S08]  /*e0e0*/  HMMA.16816.F32.BF16 R116, R16.reuse, R128, R116 ;  /* 0x000000801074723c */ /* 0x040ff00000041874 */
[C---:B------:R-:W-:Y:S08]  /*e0f0*/  HMMA.16816.F32.BF16 R120, R16.reuse, R130, R120 ;  /* 0x000000821078723c */ /* 0x040ff00000041878 */
[C---:B------:R-:W-:Y:S08]  /*e100*/  HMMA.16816.F32.BF16 R36, R16.reuse, R32, R36 ;  /* 0x000000201024723c */ /* 0x040ff00000041824 */
[C---:B------:R-:W-:Y:S01]  /*e110*/  HMMA.16816.F32.BF16 R40, R16.reuse, R34, R40 ;  /* 0x000000221028723c */ /* 0x040fe20000041828 */
[----:B------:R-:W4:Y:S07]  /*e120*/  LDSM.16.MT88.4 R32, [R189+0x5100] ;  /* 0x00510000bd20783b */ /* 0x000f2e0000004200 */
        /* <DEDUP_REMOVED lines=19> */
[----:B------:R-:W-:Y:S01]  /*e260*/  HMMA.16816.F32.BF16 R96, R16, R22, R96 ;  /* 0x000000161060723c */ /* 0x000fe20000041860 */
[----:B------:R-:W1:Y:S06]  /*e270*/  LDSM.16.MT88.4 R20, [R189+0x3900] ;  /* 0x00390000bd14783b */ /* 0x000e6c0000004200 */
[----:B------:R-:W-:Y:S01]  /*e280*/  F2FP.BF16.PACK_AB R16, R170, R167 ;  /* 0x000000a7aa10723e */ /* 0x000fe200000010ff */
[----:B------:R-:W-:Y:S01]  /*e290*/  FADD.FTZ R167, R167, R164 ;  /* 0x000000a4a7a77221 */ /* 0x000fe20000010000 */
[----:B------:R-:W-:Y:S03]  /*e2a0*/  F2FP.BF16.PACK_AB R18, R172, R171 ;  /* 0x000000abac12723e */ /* 0x000fe600000010ff */
[----:B------:R-:W-:Y:S01]  /*e2b0*/  F2FP.BF16.PACK_AB R17, R221, R174 ;  /* 0x000000aedd11723e */ /* 0x000fe200000010ff */
[----:B------:R-:W-:Y:S01]  /*e2c0*/  FADD.FTZ R170, R170, R167 ;  /* 0x000000a7aaaa7221 */ /* 0x000fe20000010000 */
[----:B------:R-:W-:Y:S03]  /*e2d0*/  F2FP.BF16.PACK_AB R19, R13, R220 ;  /* 0x000000dc0d13723e */ /* 0x000fe600000010ff */
[----:B------:R-:W-:Y:S04]  /*e2e0*/  FADD.FTZ R171, R171, R170 ;  /* 0x000000aaabab7221 */ /* 0x000fe80000010000 */
[C---:B------:R-:W-:Y:S01]  /*e2f0*/  HMMA.16816.F32.BF16 R128, R16.reuse, R124, R4 ;  /* 0x0000007c1080723c */ /* 0x040fe20000041804 */
[----:B------:R-:W5:Y:S02]  /*e300*/  LDSM.16.MT88.4 R4, [R190+0x5900] ;  /* 0x00590000be04783b */ /* 0x000f640000004200 */
[----:B------:R-:W-:Y:S05]  /*e310*/  FADD.FTZ R210, R172, R171 ;  /* 0x000000abacd27221 */ /* 0x000fea0000010000 */
[C---:B------:R-:W-:Y:S01]  /*e320*/  HMMA.16816.F32.BF16 R124, R16.reuse, R126, R8 ;  /* 0x0000007e107c723c */ /* 0x040fe20000041808 */
[----:B------:R-:W1:Y:S07]  /*e330*/  LDSM.16.MT88.4 R8, [R189+0x5900] ;  /* 0x00590000bd08783b */ /* 0x000e6e0000004200 */
[C---:B--2---:R-:W-:Y:S08]  /*e340*/  HMMA.16816.F32.BF16 R100, R16.reuse, R24, R100 ;  /* 0x000000181064723c */ /* 0x044ff00000041864 */
[C---:B------:R-:W-:Y:S08]  /*e350*/  HMMA.16816.F32.BF16 R104, R16.reuse, R26, R104 ;  /* 0x0000001a1068723c */ /* 0x040ff00000041868 */
[C---:B---3--:R-:W-:Y:S08]  /*e360*/  HMMA.16816.F32.BF16 R108, R16.reuse, R28, R108 ;  /* 0x0000001c106c723c */ /* 0x048ff0000004186c */
[C---:B------:R-:W-:Y:S08]  /*e370*/  HMMA.16816.F32.BF16 R112, R16.reuse, R30, R112 ;  /* 0x0000001e1070723c */ /* 0x040ff00000041870 */
[C---:B----4-:R-:W-:Y:S08]  /*e380*/  HMMA.16816.F32.BF16 R116, R16.reuse, R32, R116 ;  /* 0x000000201074723c */ /* 0x050ff00000041874 */
[C---:B------:R-:W-:Y:S08]  /*e390*/  HMMA.16816.F32.BF16 R120, R16.reuse, R34, R120 ;  /* 0x000000221078723c */ /* 0x040ff00000041878 */
[C---:B------:R-:W-:Y:S08]  /*e3a0*/  HMMA.16816.F32.BF16 R36, R16.reuse, R132, R36 ;  /* 0x000000841024723c */ /* 0x040ff00000041824 */
[C---:B------:R-:W-:Y:S08]  /*e3b0*/  HMMA.16816.F32.BF16 R40, R16.reuse, R134, R40 ;  /* 0x000000861028723c */ /* 0x040ff00000041828 */
[C---:B------:R-:W-:Y:S08]  /*e3c0*/  HMMA.16816.F32.BF16 R44, R16.reuse, R136, R44 ;  /* 0x00000088102c723c */ /* 0x040ff0000004182c */
[C---:B------:R-:W-:Y:S08]  /*e3d0*/  HMMA.16816.F32.BF16 R48, R16.reuse, R138, R48 ;  /* 0x0000008a1030723c */ /* 0x040ff00000041830 */
[C---:B-1----:R-:W-:Y:S08]  /*e3e0*/  HMMA.16816.F32.BF16 R52, R16.reuse, R20, R52 ;  /* 0x000000141034723c */ /* 0x042ff00000041834 */
[C---:B------:R-:W-:Y:S01]  /*e3f0*/  HMMA.16816.F32.BF16 R56, R16.reuse, R22, R56 ;  /* 0x000000161038723c */ /* 0x040fe20000041838 */
[----:B------:R-:W1:Y:S07]  /*e400*/  LDSM.16.MT88.4 R20, [R188+0x5900] ;  /* 0x00590000bc14783b */ /* 0x000e6e0000004200 */
[C---:B------:R-:W-:Y:S08]  /*e410*/  HMMA.16816.F32.BF16 R60, R16.reuse, R140, R60 ;  /* 0x0000008c103c723c */ /* 0x040ff0000004183c */
[C---:B------:R-:W-:Y:S08]  /*e420*/  HMMA.16816.F32.BF16 R64, R16.reuse, R142, R64 ;  /* 0x0000008e1040723c */ /* 0x040ff00000041840 */
[C---:B------:R-:W-:Y:S08]  /*e430*/  HMMA.16816.F32.BF16 R68, R16.reuse, R144, R68 ;  /* 0x000000901044723c */ /* 0x040ff00000041844 */
[C---:B------:R-:W-:Y:S08]  /*e440*/  HMMA.16816.F32.BF16 R72, R16.reuse, R146, R72 ;  /* 0x000000921048723c */ /* 0x040ff00000041848 */
[C---:B-----5:R-:W-:Y:S07]  /*e450*/  HMMA.16816.F32.BF16 R76, R16.reuse, R4, R76 ;  /* 0x00000004104c723c */ /* 0x060fee000004184c */
[----:B------:R-:W-:Y:S01]  /*e460*/  FADD.FTZ R5, R151, R152 ;  /* 0x0000009897057221 */ /* 0x000fe20000010000 */
[C---:B------:R-:W-:Y:S04]  /*e470*/  HMMA.16816.F32.BF16 R80, R16.reuse, R6, R80 ;  /* 0x000000061050723c */ /* 0x040fe80000041850 */
[----:B------:R-:W-:Y:S04]  /*e480*/  FADD.FTZ R5, R150, R5 ;  /* 0x0000000596057221 */ /* 0x000fe80000010000 */
[C---:B------:R-:W-:Y:S04]  /*e490*/  HMMA.16816.F32.BF16 R84, R16.reuse, R8, R84 ;  /* 0x000000081054723c */ /* 0x040fe80000041854 */
[----:B------:R-:W-:Y:S04]  /*e4a0*/  FADD.FTZ R158, R158, R5 ;  /* 0x000000059e9e7221 */ /* 0x000fe80000010000 */
[C---:B------:R-:W-:Y:S04]  /*e4b0*/  HMMA.16816.F32.BF16 R88, R16.reuse, R10, R88 ;  /* 0x0000000a1058723c */ /* 0x040fe80000041858 */
[----:B------:R-:W-:Y:S04]  /*e4c0*/  FADD.FTZ R161, R161, R158 ;  /* 0x0000009ea1a17221 */ /* 0x000fe80000010000 */
[----:B------:R-:W-:Y:S01]  /*e4d0*/  FADD.FTZ R160, R160, R161 ;  /* 0x000000a1a0a07221 */ /* 0x000fe20000010000 */
[C---:B-1----:R-:W-:Y:S03]  /*e4e0*/  HMMA.16816.F32.BF16 R92, R16.reuse, R20, R92 ;  /* 0x00000014105c723c */ /* 0x042fe6000004185c */
[----:B------:R-:W-:Y:S04]  /*e4f0*/  FADD.FTZ R163, R163, R160 ;  /* 0x000000a0a3a37221 */ /* 0x000fe80000010000 */
[----:B------:R-:W-:Y:S01]  /*e500*/  FADD.FTZ R162, R162, R163 ;  /* 0x000000a3a2a27221 */ /* 0x000fe20000010000 */
[----:B------:R-:W-:Y:S04]  /*e510*/  HMMA.16816.F32.BF16 R96, R16, R22, R96 ;  /* 0x000000161060723c */ /* 0x000fe80000041860 */
[----:B------:R-:W-:Y:S04]  /*e520*/  FADD.FTZ R169, R169, R162 ;  /* 0x000000a2a9a97221 */ /* 0x000fe80000010000 */
[----:B------:R-:W-:Y:S04]  /*e530*/  FADD.FTZ R166, R166, R169 ;  /* 0x000000a9a6a67221 */ /* 0x000fe80000010000 */
[----:B------:R-:W-:Y:S04]  /*e540*/  FADD.FTZ R165, R165, R166 ;  /* 0x000000a6a5a57221 */ /* 0x000fe80000010000 */
[----:B------:R-:W-:Y:S04]  /*e550*/  FADD.FTZ R174, R174, R165 ;  /* 0x000000a5aeae7221 */ /* 0x000fe80000010000 */
[----:B------:R-:W-:Y:S04]  /*e560*/  FADD.FTZ R221, R221, R174 ;  /* 0x000000aedddd7221 */ /* 0x000fe80000010000 */
[----:B------:R-:W-:Y:S04]  /*e570*/  FADD.FTZ R220, R220, R221 ;  /* 0x000000dddcdc7221 */ /* 0x000fe80000010000 */
[----:B------:R-:W-:Y:S01]  /*e580*/  FADD.FTZ R211, R13, R220 ;  /* 0x000000dc0dd37221 */ /* 0x000fe20000010000 */
[----:B------:R-:W-:-:S05]  /*e590*/  @P0 BRA `(.L_x_386) ;  /* 0xffffcc0000000947 */ /* 0x000fca000383ffff */
.L_x_377:
[----:B------:R-:W1:Y:S01]  /*e5a0*/  SHFL.BFLY PT, R3, R210, 0x2, 0x1f ;  /* 0x0c401f00d2037f89 */ /* 0x000e6200000e0000 */
[----:B------:R-:W-:-:S02]  /*e5b0*/  MOV R7, RZ ;  /* 0x000000ff00077202 */ /* 0x000fc40000000f00 */
[----:B------:R-:W-:Y:S01]  /*e5c0*/  MOV R4, RZ ;  /* 0x000000ff00047202 */ /* 0x000fe20000000f00 */
[----:B------:R-:W2:Y:S01]  /*e5d0*/  SHFL.BFLY PT, R2, R211, 0x2, 0x1f ;  /* 0x0c401f00d3027f89 */ /* 0x000ea200000e0000 */
[----:B------:R-:W-:Y:S01]  /*e5e0*/  PLOP3.LUT P2, PT, PT, PT, PT, 0x8, 0x0 ;  /* 0x000000000000781c */ /* 0x000fe20003f4e170 */
[----:B-1----:R-:W-:Y:S02]  /*e5f0*/  FADD.FTZ R3, R3, R210 ;  /* 0x000000d203037221 */ /* 0x002fe40000010000 */
[----:B--2---:R-:W-:-:S03]  /*e600*/  FADD.FTZ R2, R2, R211 ;  /* 0x000000d302027221 */ /* 0x004fc60000010000 */
[----:B------:R-:W1:Y:S04]  /*e610*/  SHFL.BFLY PT, R6, R3, 0x1, 0x1f ;  /* 0x0c201f0003067f89 */ /* 0x000e6800000e0000 */
[----:B------:R-:W2:Y:S01]  /*e620*/  SHFL.BFLY PT, R5, R2, 0x1, 0x1f ;  /* 0x0c201f0002057f89 */ /* 0x000ea200000e0000 */
[----:B-1----:R-:W-:Y:S02]  /*e630*/  FADD.FTZ R6, R3, R6 ;  /* 0x0000000603067221 */ /* 0x002fe40000010000 */
[----:B--2---:R-:W-:-:S03]  /*e640*/  FADD.FTZ R5, R5, R2 ;  /* 0x0000000205057221 */ /* 0x004fc60000010000 */
[----:B------:R-:W-:Y:S02]  /*e650*/  FSETP.NE.FTZ.AND P1, PT, R6, RZ, PT ;  /* 0x000000ff0600720b */ /* 0x000fe40003f35000 */
[----:B------:R-:W-:-:S11]  /*e660*/  FSETP.NE.FTZ.AND P0, PT, R5, RZ, PT ;  /* 0x000000ff0500720b */ /* 0x000fd60003f15000 */
[----:B------:R-:W1:Y:S01]  /*e670*/  @P1 MUFU.RCP R7, R6 ;  /* 0x0000000600071308 */ /* 0x000e620000001000 */
[----:B------:R-:W-:Y:S02]  /*e680*/  @P1 MOV R10, 0x3f317218 ;  /* 0x3f317218000a1802 */ /* 0x000fe40000000f00 */
[----:B------:R-:W-:-:S05]  /*e690*/  @P0 MOV R11, 0x3f317218 ;  /* 0x3f317218000b0802 */ /* 0x000fca0000000f00 */
[----:B------:R-:W2:Y:S01]  /*e6a0*/  @P1 MUFU.LG2 R6, R6 ;  /* 0x0000000600061308 */ /* 0x000ea20000000c00 */
[----:B------:R-:W-:-:S07]  /*e6b0*/  @P0 FMUL.FTZ R11, R11, c[0x0][0x2d0] ;  /* 0x0000b4000b0b0a20 */ /* 0x000fce0000410000 */
[----:B------:R-:W3:Y:S01]  /*e6c0*/  @P0 MUFU.LG2 R8, R5 ;  /* 0x0000000500080308 */ /* 0x000ee20000000c00 */
[C---:B-1----:R-:W-:Y:S02]  /*e6d0*/  FMUL.FTZ R128, R7.reuse, R128 ;  /* 0x0000008007807220 */ /* 0x042fe40000410000 */
[C---:B------:R-:W-:Y:S02]  /*e6e0*/  FMUL.FTZ R129, R7.reuse, R129 ;  /* 0x0000008107817220 */ /* 0x040fe40000410000 */
[C---:B------:R-:W-:Y:S02]  /*e6f0*/  FMUL.FTZ R124, R7.reuse, R124 ;  /* 0x0000007c077c7220 */ /* 0x040fe40000410000 */
[----:B------:R-:W-:Y:S01]  /*e700*/  FMUL.FTZ R125, R7, R125 ;  /* 0x0000007d077d7220 */ /* 0x000fe20000410000 */
[----:B------:R1:W4:Y:S01]  /*e710*/  @P0 MUFU.RCP R4, R5 ;  /* 0x0000000500040308 */ /* 0x0003220000001000 */
[----:B--2---:R-:W-:Y:S02]  /*e720*/  @P1 FMUL.FTZ R9, R6, 0.69314718246459960938 ;  /* 0x3f31721806091820 */ /* 0x004fe40000410000 */
[----:B------:R-:W-:-:S02]  /*e730*/  @P1 FMUL.FTZ R6, R10, c[0x0][0x2d0] ;  /* 0x0000b4000a061a20 */ /* 0x000fc40000410000 */
[C---:B------:R-:W-:Y:S02]  /*e740*/  FMUL.FTZ R100, R7.reuse, R100 ;  /* 0x0000006407647220 */ /* 0x040fe40000410000 */
[C---:B------:R-:W-:Y:S02]  /*e750*/  FMUL.FTZ R101, R7.reuse, R101 ;  /* 0x0000006507657220 */ /* 0x040fe40000410000 */
[----:B---3--:R-:W-:Y:S02]  /*e760*/  @P0 FMUL.FTZ R8, R8, 0.69314718246459960938 ;  /* 0x3f31721808080820 */ /* 0x008fe40000410000 */
[C---:B------:R-:W-:Y:S02]  /*e770*/  FMUL.FTZ R104, R7.reuse, R104 ;  /* 0x0000006807687220 */ /* 0x040fe40000410000 */
[C---:B------:R-:W-:Y:S02]  /*e780*/  FMUL.FTZ R105, R7.reuse, R105 ;  /* 0x0000006907697220 */ /* 0x040fe40000410000 */
[C---:B------:R-:W-:Y:S01]  /*e790*/  FMUL.FTZ R108, R7.reuse, R108 ;  /* 0x0000006c076c7220 */ /* 0x040fe20000410000 */
[----:B-1----:R-:W-:Y:S01]  /*e7a0*/  MOV R5, 0xff800000 ;  /* 0xff80000000057802 */ /* 0x002fe20000000f00 */
        /* <DEDUP_REMOVED lines=38> */
[----:B------:R-:W-:Y:S01]  /*ea10*/  FMUL.FTZ R97, R7, R97 ;  /* 0x0000006107617220 */ /* 0x000fe20000410000 */
[----:B------:R-:W-:Y:S01]  /*ea20*/  MOV R7, 0xff800000 ;  /* 0xff80000000077802 */ /* 0x000fe20000000f00 */
[C---:B----4-:R-:W-:Y:S02]  /*ea30*/  FMUL.FTZ R130, R4.reuse, R130 ;  /* 0x0000008204827220 */ /* 0x050fe40000410000 */
        /* <DEDUP_REMOVED lines=49> */
.L_x_344:
[----:B------:R-:W-:Y:S05]  /*ed50*/  @P2 BRA `(.L_x_387) ;  /* 0x0000197000002947 */ /* 0x000fea0003800000 */
[----:B------:R-:W1:Y:S01]  /*ed60*/  S2R R9, SR_CTAID.Y ;  /* 0x0000000000097919 */ /* 0x000e620000002600 */
[----:B------:R-:W-:Y:S01]  /*ed70*/  IMAD R8, RZ, RZ, -UR15 ;  /* 0x8000000fff087e24 */ /* 0x000fe2000f8e02ff */
[----:B------:R-:W-:Y:S01]  /*ed80*/  USHF.R.S32.HI UR6, URZ, 0x1f, UR15 ;  /* 0x0000001f3f067899 */ /* 0x000fe2000801140f */
[----:B------:R-:W-:Y:S01]  /*ed90*/  BSSY B0, `(.L_x_388) ;  /* 0x0000101000007945 */ /* 0x000fe20003800000 */
[----:B------:R-:W2:Y:S01]  /*eda0*/  S2R R4, SR_TID.X ;  /* 0x0000000000047919 */ /* 0x000ea20000002100 */
[----:B------:R-:W-:-:S02]  /*edb0*/  ULDC.64 UR4, c[0x0][0x4d0] ;  /* 0x0001340000047ab9 */ /* 0x000fc40000000a00 */
[----:B------:R-:W-:Y:S01]  /*edc0*/  UIMAD UR7, UR6, UR4, URZ ;  /* 0x00000004060772a4 */ /* 0x000fe2000f8e023f */
[----:B------:R-:W3:Y:S01]  /*edd0*/  S2R R11, SR_CTAID.Z ;  /* 0x00000000000b7919 */ /* 0x000ee20000002700 */
[----:B------:R-:W-:Y:S02]  /*ede0*/  UIMAD.WIDE.U32 UR8, UR15, UR4, URZ ;  /* 0x000000040f0872a5 */ /* 0x000fe4000f8e003f */
[----:B------:R-:W-:Y:S01]  /*edf0*/  UIMAD UR7, UR15, UR5, UR7 ;  /* 0x000000050f0772a4 */ /* 0x000fe2000f8e0207 */
[----:B------:R-:W4:Y:S02]  /*ee00*/  S2R R12, SR_CTAID.X ;  /* 0x00000000000c7919 */ /* 0x000f240000002500 */
[----:B------:R-:W-:Y:S01]  /*ee10*/  ULDC.64 UR4, c[0x0][0x438] ;  /* 0x00010e0000047ab9 */ /* 0x000fe20000000a00 */
[----:B------:R-:W-:Y:S01]  /*ee20*/  MOV R19, UR9 ;  /* 0x0000000900137c02 */ /* 0x000fe20008000f00 */
[----:B------:R-:W-:Y:S01]  /*ee30*/  UIMAD.WIDE.U32 UR10, UR15, UR4, URZ ;  /* 0x000000040f0a72a5 */ /* 0x000fe2000f8e003f */
[----:B------:R-:W-:Y:S01]  /*ee40*/  IMAD.U32 R18, RZ, RZ, UR8 ;  /* 0x00000008ff127e24 */ /* 0x000fe2000f8e00ff */
[----:B------:R-:W-:-:S02]  /*ee50*/  UIMAD UR4, UR6, UR4, URZ ;  /* 0x00000004060472a4 */ /* 0x000fc4000f8e023f */
[----:B------:R-:W-:Y:S02]  /*ee60*/  UIADD3 UR7, UR9, UR7, URZ ;  /* 0x0000000709077290 */ /* 0x000fe4000fffe03f */
[----:B------:R-:W-:Y:S01]  /*ee70*/  UIMAD UR4, UR15, UR5, UR4 ;  /* 0x000000050f0472a4 */ /* 0x000fe2000f8e0204 */
[----:B------:R-:W-:Y:S01]  /*ee80*/  MOV R16, UR10 ;  /* 0x0000000a00107c02 */ /* 0x000fe20008000f00 */
[----:B-1----:R-:W-:Y:S02]  /*ee90*/  IMAD R8, R8, c[0x0][0x550], R9 ;  /* 0x0001540008087a24 */ /* 0x002fe400078e0209 */
[----:B------:R-:W-:Y:S01]  /*eea0*/  UIADD3 UR4, UR11, UR4, URZ ;  /* 0x000000040b047290 */ /* 0x000fe2000fffe03f */
[----:B------:R-:W-:Y:S01]  /*eeb0*/  IMAD.U32 R17, RZ, RZ, UR11 ;  /* 0x0000000bff117e24 */ /* 0x000fe2000f8e00ff */
[----:B--2---:R-:W-:Y:S01]  /*eec0*/  SHF.R.S32.HI R9, RZ, 0x1f, R4 ;  /* 0x0000001fff097819 */ /* 0x004fe20000011404 */
[----:B------:R-:W-:-:S03]  /*eed0*/  IMAD.U32 R19, RZ, RZ, UR7 ;  /* 0x00000007ff137e24 */ /* 0x000fc6000f8e00ff */
[CC--:B------:R-:W-:Y:S01]  /*eee0*/  LEA.HI R0, R9.reuse, R4.reuse, RZ, 0x5 ;  /* 0x0000000409007211 */ /* 0x0c0fe200078f28ff */
[----:B------:R-:W-:Y:S01]  /*eef0*/  IMAD.U32 R17, RZ, RZ, UR4 ;  /* 0x00000004ff117e24 */ /* 0x000fe2000f8e00ff */
[-C--:B------:R-:W-:Y:S01]  /*ef00*/  LEA.HI R9, R9, R4.reuse, RZ, 0x2 ;  /* 0x0000000409097211 */ /* 0x080fe200078f10ff */
[C---:B---3--:R-:W-:Y:S01]  /*ef10*/  IMAD.WIDE.U32 R18, R11.reuse, c[0x0][0x4d8], R18 ;  /* 0x000136000b127a25 */ /* 0x048fe200078e0012 */
[----:B------:R-:W-:Y:S02]  /*ef20*/  LOP3.LUT R13, R0, 0xffffffe0, RZ, 0xc0, !PT ;  /* 0xffffffe0000d7812 */ /* 0x000fe400078ec0ff */
[----:B------:R-:W-:Y:S01]  /*ef30*/  SHF.R.S32.HI R15, RZ, 0x5, R0 ;  /* 0x00000005ff0f7819 */ /* 0x000fe20000011400 */
[----:B------:R-:W-:Y:S01]  /*ef40*/  IMAD.WIDE.U32 R16, R11, c[0x0][0x440], R16 ;  /* 0x000110000b107a25 */ /* 0x000fe200078e0010 */
[----:B------:R-:W-:Y:S02]  /*ef50*/  SHF.R.S32.HI R0, RZ, 0x1f, R0 ;  /* 0x0000001fff007819 */ /* 0x000fe40000011400 */
[----:B------:R-:W-:Y:S01]  /*ef60*/  LOP3.LUT R9, R9, 0xfffffffc, RZ, 0xc0, !PT ;  /* 0xfffffffc09097812 */ /* 0x000fe200078ec0ff */
[----:B------:R-:W-:Y:S01]  /*ef70*/  IMAD.IADD R6, R4, 0x1, -R13 ;  /* 0x0000000104067824 */ /* 0x000fe200078e0a0d */
[----:B------:R-:W-:Y:S01]  /*ef80*/  LEA.HI R0, R0, R15, RZ, 0x3 ;  /* 0x0000000f00007211 */ /* 0x000fe200078f18ff */
[----:B------:R-:W-:Y:S01]  /*ef90*/  IMAD.MOV.U32 R20, RZ, RZ, R18 ;  /* 0x000000ffff147224 */ /* 0x000fe200078e0012 */
[----:B------:R-:W-:-:S02]  /*efa0*/  IADD3 R9, -R9, R4, RZ ;  /* 0x0000000409097210 */ /* 0x000fc40007ffe1ff */
[----:B------:R-:W-:Y:S02]  /*efb0*/  LOP3.LUT R0, R0, 0xffffff8, RZ, 0xc0, !PT ;  /* 0x0ffffff800007812 */ /* 0x000fe400078ec0ff */
[----:B------:R-:W-:Y:S02]  /*efc0*/  SHF.R.S32.HI R13, RZ, 0x1f, R6 ;  /* 0x0000001fff0d7819 */ /* 0x000fe40000011406 */
[----:B------:R-:W-:Y:S01]  /*efd0*/  SHF.R.S32.HI R10, RZ, 0x1f, R11 ;  /* 0x0000001fff0a7819 */ /* 0x000fe2000001140b */
[----:B------:R-:W-:Y:S01]  /*efe0*/  IMAD.IADD R15, R15, 0x1, -R0 ;  /* 0x000000010f0f7824 */ /* 0x000fe200078e0a00 */
[----:B------:R-:W-:Y:S02]  /*eff0*/  LEA.HI R0, R9, R9, RZ, 0x1 ;  /* 0x0000000909007211 */ /* 0x000fe400078f08ff */
[----:B------:R-:W-:Y:S01]  /*f000*/  LEA.HI R4, R13, R6, RZ, 0x2 ;  /* 0x000000060d047211 */ /* 0x000fe200078f10ff */
[----:B------:R-:W-:Y:S01]  /*f010*/  IMAD.MOV.U32 R13, RZ, RZ, c[0x0][0x4e8] ;  /* 0x00013a00ff0d7624 */ /* 0x000fe200078e00ff */
[----:B------:R-:W-:-:S02]  /*f020*/  LOP3.LUT R0, R0, 0x1ffffffe, RZ, 0xc0, !PT ;  /* 0x1ffffffe00007812 */ /* 0x000fc400078ec0ff */
[----:B------:R-:W-:Y:S02]  /*f030*/  SHF.R.S32.HI R14, RZ, 0x2, R4 ;  /* 0x00000002ff0e7819 */ /* 0x000fe40000011404 */
[----:B------:R-:W-:Y:S01]  /*f040*/  IADD3 R0, R9, -R0, RZ ;  /* 0x8000000009007210 */ /* 0x000fe20007ffe0ff */
[----:B------:R-:W-:Y:S01]  /*f050*/  BAR.SYNC.DEFER_BLOCKING 0x1, 0x100 ;  /* 0x0044000000007b1d */ /* 0x000fe20000010000 */
[----:B------:R-:W-:Y:S01]  /*f060*/  ISETP.NE.AND P1, PT, R13, 0x1, PT ;  /* 0x000000010d00780c */ /* 0x000fe20003f25270 */
[----:B------:R-:W-:Y:S01]  /*f070*/  IMAD R15, R15, 0x10, R14 ;  /* 0x000000100f0f7824 */ /* 0x000fe200078e020e */
[----:B------:R-:W-:Y:S01]  /*f080*/  MOV R22, R16 ;  /* 0x0000001000167202 */ /* 0x000fe20000000f00 */
[----:B------:R-:W-:Y:S02]  /*f090*/  IMAD R14, R10, c[0x0][0x4d8], RZ ;  /* 0x000136000a0e7a24 */ /* 0x000fe400078e02ff */
[----:B------:R-:W-:Y:S01]  /*f0a0*/  IMAD R9, R0, 0x8, R15 ;  /* 0x0000000800097824 */ /* 0x000fe200078e020f */
[----:B------:R-:W-:Y:S01]  /*f0b0*/  SHF.R.S32.HI R0, RZ, 0x1f, R8 ;  /* 0x0000001fff007819 */ /* 0x000fe20000011408 */
[----:B------:R-:W-:-:S02]  /*f0c0*/  IMAD R10, R10, c[0x0][0x440], RZ ;  /* 0x000110000a0a7a24 */ /* 0x000fc400078e02ff */
[C---:B------:R-:W-:Y:S01]  /*f0d0*/  IMAD R14, R11.reuse, c[0x0][0x4dc], R14 ;  /* 0x000137000b0e7a24 */ /* 0x040fe200078e020e */
[C---:B----4-:R-:W-:Y:S01]  /*f0e0*/  LEA R9, R12.reuse, R9, 0x7 ;  /* 0x000000090c097211 */ /* 0x050fe200078e38ff */
[----:B------:R-:W-:Y:S01]  /*f0f0*/  IMAD R10, R11, c[0x0][0x444], R10 ;  /* 0x000111000b0a7a24 */ /* 0x000fe200078e020a */
[----:B------:R-:W-:Y:S01]  /*f100*/  LEA R12, R12, R15, 0x7 ;  /* 0x0000000f0c0c7211 */ /* 0x000fe200078e38ff */
[----:B------:R-:W-:Y:S01]  /*f110*/  IMAD.IADD R21, R19, 0x1, R14 ;  /* 0x0000000113157824 */ /* 0x000fe200078e020e */
[----:B------:R-:W-:Y:S01]  /*f120*/  MOV R11, R9 ;  /* 0x00000009000b7202 */ /* 0x000fe20000000f00 */
[----:B------:R-:W-:Y:S02]  /*f130*/  IMAD.IADD R23, R17, 0x1, R10 ;  /* 0x0000000111177824 */ /* 0x000fe400078e020a */
[----:B------:R-:W-:-:S04]  /*f140*/  @P1 IMAD.HI.U32 R10, R9, c[0x0][0x4ec], RZ ;  /* 0x00013b00090a1a27 */ /* 0x000fc800078e00ff */
[C---:B------:R-:W-:Y:S01]  /*f150*/  IMAD R17, R0.reuse, c[0x0][0x4e0], RZ ;  /* 0x0001380000117a24 */ /* 0x040fe200078e02ff */
[----:B------:R-:W-:Y:S01]  /*f160*/  @P1 SHF.R.U32.HI R11, RZ, c[0x0][0x4f0], R10 ;  /* 0x00013c00ff0b1a19 */ /* 0x000fe2000001160a */
[----:B------:R-:W-:Y:S01]  /*f170*/  IMAD R19, R0, c[0x0][0x448], RZ ;  /* 0x0001120000137a24 */ /* 0x000fe200078e02ff */
[----:B------:R-:W-:Y:S01]  /*f180*/  MOV R10, R9 ;  /* 0x00000009000a7202 */ /* 0x000fe20000000f00 */
[C---:B------:R-:W-:Y:S01]  /*f190*/  IMAD R17, R8.reuse, c[0x0][0x4e4], R17 ;  /* 0x0001390008117a24 */ /* 0x040fe200078e0211 */
[--C-:B------:R-:W-:Y:S01]  /*f1a0*/  SHF.R.S32.HI R14, RZ, 0x1f, R11.reuse ;  /* 0x0000001fff0e7819 */ /* 0x100fe2000001140b */
[----:B------:R-:W-:Y:S02]  /*f1b0*/  IMAD.MOV R0, RZ, RZ, -R11 ;  /* 0x000000ffff007224 */ /* 0x000fe400078e0a0b */
[C---:B------:R-:W-:Y:S02]  /*f1c0*/  IMAD R19, R8.reuse, c[0x0][0x44c], R19 ;  /* 0x0001130008137a24 */ /* 0x040fe400078e0213 */
[----:B------:R-:W-:-:S04]  /*f1d0*/  IMAD.WIDE.U32 R22, R8, c[0x0][0x448], R22 ;  /* 0x0001120008167a25 */ /* 0x000fc800078e0016 */
[----:B------:R-:W-:-:S04]  /*f1e0*/  IMAD.WIDE.U32 R20, R8, c[0x0][0x4e0], R20 ;  /* 0x0001380008147a25 */ /* 0x000fc800078e0014 */
[----:B------:R-:W-:Y:S01]  /*f1f0*/  @P1 IMAD.HI.U32 R8, R9, c[0x0][0x4ec], RZ ;  /* 0x00013b0009081a27 */ /* 0x000fe200078e00ff */
[----:B------:R-:W-:-:S03]  /*f200*/  IADD3 R16, P0, R11, R20, RZ ;  /* 0x000000140b107210 */ /* 0x000fc60007f1e0ff */
[----:B------:R-:W-:Y:S01]  /*f210*/  IMAD R0, R0, c[0x0][0x4e8], R9 ;  /* 0x00013a0000007a24 */ /* 0x000fe200078e0209 */
[----:B------:R-:W-:Y:S01]  /*f220*/  @P1 SHF.R.U32.HI R10, RZ, c[0x0][0x4f0], R8 ;  /* 0x00013c00ff0a1a19 */ /* 0x000fe20000011608 */
[----:B------:R-:W-:Y:S01]  /*f230*/  IMAD.IADD R23, R23, 0x1, R19 ;  /* 0x0000000117177824 */ /* 0x000fe200078e0213 */
[----:B------:R-:W-:Y:S01]  /*f240*/  IADD3.X R17, R14, R21, R17, P0, !PT ;  /* 0x000000150e117210 */ /* 0x000fe200007fe411 */
[----:B------:R-:W-:Y:S01]  /*f250*/  IMAD R13, R13, c[0x0][0x388], RZ ;  /* 0x0000e2000d0d7a24 */ /* 0x000fe200078e02ff */
[----:B------:R-:W-:Y:S01]  /*f260*/  SHF.R.S32.HI R8, RZ, 0x1f, R0 ;  /* 0x0000001fff087819 */ /* 0x000fe20000011400 */
[C---:B------:R-:W-:Y:S01]  /*f270*/  IMAD.WIDE.U32 R22, R10.reuse, c[0x0][0x430], R22 ;  /* 0x00010c000a167a25 */ /* 0x040fe200078e0016 */
[----:B------:R-:W-:Y:S02]  /*f280*/  IADD3 R14, -R10, RZ, RZ ;  /* 0x000000ff0a0e7210 */ /* 0x000fe40007ffe1ff */
[----:B------:R-:W-:Y:S01]  /*f290*/  LOP3.LUT P1, RZ, R6, 0x3, RZ, 0xc0, !PT ;  /* 0x0000000306ff7812 */ /* 0x000fe2000782c0ff */
[----:B------:R-:W-:Y:S01]  /*f2a0*/  IMAD R11, R8, c[0x0][0x4c8], RZ ;  /* 0x00013200080b7a24 */ /* 0x000fe200078e02ff */
[----:B------:R-:W-:Y:S01]  /*f2b0*/  SHF.R.S32.HI R8, RZ, 0x1f, R10 ;  /* 0x0000001fff087819 */ /* 0x000fe2000001140a */
[----:B------:R-:W-:Y:S01]  /*f2c0*/  IMAD.WIDE.U32 R16, R0, c[0x0][0x4c8], R16 ;  /* 0x0001320000107a25 */ /* 0x000fe200078e0010 */
[----:B------:R-:W-:-:S03]  /*f2d0*/  ISETP.GE.OR P2, PT, R12, R13, P1 ;  /* 0x0000000d0c00720c */ /* 0x000fc60000f46670 */
[----:B------:R-:W-:Y:S01]  /*f2e0*/  IMAD R11, R0, c[0x0][0x4cc], R11 ;  /* 0x00013300000b7a24 */ /* 0x000fe200078e020b */
[----:B------:R-:W-:Y:S01]  /*f2f0*/  LEA R0, P0, R16, c[0x0][0x4a8], 0x2 ;  /* 0x00012a0010007a11 */ /* 0x000fe200078010ff */
[----:B------:R-:W-:Y:S02]  /*f300*/  IMAD R14, R14, c[0x0][0x4e8], R9 ;  /* 0x00013a000e0e7a24 */ /* 0x000fe400078e0209 */
[----:B------:R-:W-:Y:S02]  /*f310*/  IMAD.IADD R11, R17, 0x1, R11 ;  /* 0x00000001110b7824 */ /* 0x000fe400078e020b */
[----:B------:R-:W-:Y:S01]  /*f320*/  IMAD R9, R8, c[0x0][0x430], RZ ;  /* 0x00010c0008097a24 */ /* 0x000fe200078e02ff */
[----:B------:R-:W-:Y:S01]  /*f330*/  SHFL.IDX PT, R18, R0, 0x1, 0x1c1f ;  /* 0x003c1f0000127f89 */ /* 0x000fe200000e0000 */
[----:B------:R-:W-:Y:S02]  /*f340*/  SHF.R.S32.HI R8, RZ, 0x1f, R14 ;  /* 0x0000001fff087819 */ /* 0x000fe4000001140e */
[----:B------:R-:W-:Y:S01]  /*f350*/  LEA.HI.X R11, R16, c[0x0][0x4ac], R11, 0x2, P0 ;  /* 0x00012b00100b7a11 */ /* 0x000fe200000f140b */
[----:B------:R-:W-:Y:S01]  /*f360*/  IMAD R9, R10, c[0x0][0x434], R9 ;  /* 0x00010d000a097a24 */ /* 0x000fe200078e0209 */
[----:B------:R-:W-:Y:S03]  /*f370*/  SHFL.IDX PT, R16, R0, RZ, 0x1c1f ;  /* 0x001c1fff00107589 */ /* 0x000fe600000e0000 */
[----:B------:R-:W-:Y:S01]  /*f380*/  IMAD.IADD R23, R23, 0x1, R9 ;  /* 0x0000000117177824 */ /* 0x000fe200078e0209 */
[----:B------:R-:W1:Y:S01]  /*f390*/  SHFL.IDX PT, R17, R11, RZ, 0x1c1f ;  /* 0x001c1fff0b117589 */ /* 0x000e6200000e0000 */
[----:B------:R-:W-:Y:S01]  /*f3a0*/  IMAD R9, R8, c[0x0][0x428], RZ ;  /* 0x00010a0008097a24 */ /* 0x000fe200078e02ff */
[----:B------:R-:W-:-:S02]  /*f3b0*/  IADD3 R8, R12, 0x8, RZ ;  /* 0x000000080c087810 */ /* 0x000fc40007ffe0ff */
[----:B------:R2:W3:Y:S01]  /*f3c0*/  SHFL.IDX PT, R19, R11, 0x1, 0x1c1f ;  /* 0x003c1f000b137f89 */ /* 0x0004e200000e0000 */
[----:B------:R-:W-:Y:S01]  /*f3d0*/  IMAD R9, R14, c[0x0][0x42c], R9 ;  /* 0x00010b000e097a24 */ /* 0x000fe200078e0209 */
[----:B------:R-:W-:Y:S01]  /*f3e0*/  ISETP.GE.OR P1, PT, R8, R13, P1 ;  /* 0x0000000d0800720c */ /* 0x000fe20000f26670 */
[----:B------:R-:W-:-:S05]  /*f3f0*/  IMAD.WIDE.U32 R14, R14, c[0x0][0x428], R22 ;  /* 0x00010a000e0e7a25 */ /* 0x000fca00078e0016 */
[----:B------:R-:W-:Y:S02]  /*f400*/  IADD3 R10, R15, R9, RZ ;  /* 0x000000090f0a7210 */ /* 0x000fe40007ffe0ff */
[----:B------:R-:W-:-:S04]  /*f410*/  LEA R9, P0, R14, c[0x0][0x400], 0x2 ;  /* 0x000100000e097a11 */ /* 0x000fc800078010ff */
[----:B------:R-:W-:Y:S02]  /*f420*/  LEA.HI.X R10, R14, c[0x0][0x404], R10, 0x2, P0 ;  /* 0x000101000e0a7a11 */ /* 0x000fe400000f140a */
[----:B------:R4:W4:Y:S01]  /*f430*/  SHFL.IDX PT, R14, R9, RZ, 0x1c1f ;  /* 0x001c1fff090e7589 */ /* 0x00092200000e0000 */
[----:B------:R-:W-:-:S03]  /*f440*/  ISETP.GE.AND P0, PT, R8, R13, PT ;  /* 0x0000000d0800720c */ /* 0x000fc60003f06270 */
[----:B-1----:R1:W-:Y:S01]  /*f450*/  @!P2 ST.E [R16.64], R5 ;  /* 0x000000051000a985 */ /* 0x0023e2000c101910 */
[----:B--2---:R-:W-:-:S03]  /*f460*/  LOP3.LUT R11, R4, 0x7ffffffc, RZ, 0xc0, !PT ;  /* 0x7ffffffc040b7812 */ /* 0x004fc600078ec0ff */
[----:B---3--:R1:W-:Y:S01]  /*f470*/  @!P1 ST.E [R18.64], R7 ;  /* 0x0000000712009985 */ /* 0x0083e2000c101910 */
[----:B------:R-:W-:Y:S01]  /*f480*/  ISETP.GE.AND P1, PT, R12, R13, PT ;  /* 0x0000000d0c00720c */ /* 0x000fe20003f26270 */
[----:B------:R-:W-:Y:S02]  /*f490*/  IMAD.IADD R11, R6, 0x1, -R11 ;  /* 0x00000001060b7824 */ /* 0x000fe400078e0a0b */
[----:B------:R1:W2:Y:S03]  /*f4a0*/  SHFL.IDX PT, R15, R10, RZ, 0x1c1f ;  /* 0x001c1fff0a0f7589 */ /* 0x0002a600000e0000 */
[----:B------:R-:W-:-:S07]  /*f4b0*/  SHF.L.U32 R11, R11, 0x1, RZ ;  /* 0x000000010b0b7819 */ /* 0x000fce00000006ff */
[----:B------:R-:W-:Y:S05]  /*f4c0*/  @P1 BRA `(.L_x_389) ;  /* 0x000008d000001947 */ /* 0x000fea0003800000 */
[C---:B------:R-:W-:Y:S02]  /*f4d0*/  ISETP.GE.AND P1, PT, R11.reuse, c[0x0][0x3c8], PT ;  /* 0x0000f2000b007a0c */ /* 0x040fe40003f26270 */
[C---:B-1----:R-:W-:Y:S02]  /*f4e0*/  IADD3 R7, R11.reuse, 0x8, RZ ;  /* 0x000000080b077810 */ /* 0x042fe40007ffe0ff */
[C---:B------:R-:W-:Y:S02]  /*f4f0*/  IADD3 R6, R11.reuse, 0x10, RZ ;  /* 0x000000100b067810 */ /* 0x040fe40007ffe0ff */
[----:B------:R-:W-:Y:S02]  /*f500*/  IADD3 R5, R11, 0x18, RZ ;  /* 0x000000180b057810 */ /* 0x000fe40007ffe0ff */
[----:B------:R-:W-:Y:S02]  /*f510*/  ISETP.GE.AND P5, PT, R7, c[0x0][0x3c8], PT ;  /* 0x0000f20007007a0c */ /* 0x000fe40003fa6270 */
[----:B------:R-:W-:-:S02]  /*f520*/  ISETP.GE.AND P4, PT, R6, c[0x0][0x3c8], PT ;  /* 0x0000f20006007a0c */ /* 0x000fc40003f86270 */
[C---:B------:R-:W-:Y:S01]  /*f530*/  IADD3 R4, R11.reuse, 0x20, RZ ;  /* 0x000000200b047810 */ /* 0x040fe20007ffe0ff */
[----:B--2-4-:R-:W-:Y:S01]  /*f540*/  @!P1 IMAD.WIDE R12, R11, 0x4, R14 ;  /* 0x000000040b0c9825 */ /* 0x014fe200078e020e */
[----:B------:R-:W-:Y:S02]  /*f550*/  ISETP.GE.AND P3, PT, R5, c[0x0][0x3c8], PT ;  /* 0x0000f20005007a0c */ /* 0x000fe40003f66270 */
[----:B------:R-:W-:Y:S02]  /*f560*/  ISETP.GE.AND P2, PT, R4, c[0x0][0x3c8], PT ;  /* 0x0000f20004007a0c */ /* 0x000fe40003f46270 */
[C---:B------:R-:W-:Y:S01]  /*f570*/  IADD3 R0, R11.reuse, 0x28, RZ ;  /* 0x000000280b007810 */ /* 0x040fe20007ffe0ff */
[----:B------:R1:W-:Y:S01]  /*f580*/  @!P1 ST.E.64 [R12.64], R128 ;  /* 0x000000800c009985 */ /* 0x0003e2000c101b10 */
[----:B------:R-:W-:Y:S02]  /*f590*/  IADD3 R8, R11, 0x30, RZ ;  /* 0x000000300b087810 */ /* 0x000fe40007ffe0ff */
[----:B------:R-:W-:-:S02]  /*f5a0*/  ISETP.GE.AND P6, PT, R0, c[0x0][0x3c8], PT ;  /* 0x0000f20000007a0c */ /* 0x000fc40003fc6270 */
[----:B------:R-:W-:Y:S02]  /*f5b0*/  @!P5 LEA.HI R7, R7, R7, RZ, 0x1 ;  /* 0x000000070707d211 */ /* 0x000fe400078f08ff */
[----:B------:R-:W-:Y:S02]  /*f5c0*/  ISETP.GE.AND P1, PT, R8, c[0x0][0x3c8], PT ;  /* 0x0000f20008007a0c */ /* 0x000fe40003f26270 */
[----:B------:R-:W-:Y:S02]  /*f5d0*/  @!P4 LEA.HI R6, R6, R6, RZ, 0x1 ;  /* 0x000000060606c211 */ /* 0x000fe400078f08ff */
[----:B------:R-:W-:Y:S02]  /*f5e0*/  @!P3 LEA.HI R5, R5, R5, RZ, 0x1 ;  /* 0x000000050505b211 */ /* 0x000fe400078f08ff */
[----:B------:R-:W-:Y:S02]  /*f5f0*/  @!P5 LOP3.LUT R7, R7, 0xfffffffe, RZ, 0xc0, !PT ;  /* 0xfffffffe0707d812 */ /* 0x000fe400078ec0ff */
[----:B------:R-:W-:-:S02]  /*f600*/  @!P4 LOP3.LUT R17, R6, 0xfffffffe, RZ, 0xc0, !PT ;  /* 0xfffffffe0611c812 */ /* 0x000fc400078ec0ff */
[----:B------:R-:W-:Y:S01]  /*f610*/  @!P2 LEA.HI R4, R4, R4, RZ, 0x1 ;  /* 0x000000040404a211 */ /* 0x000fe200078f08ff */
[--C-:B------:R-:W-:Y:S01]  /*f620*/  @!P5 IMAD.WIDE R6, R7, 0x4, R14.reuse ;  /* 0x000000040706d825 */ /* 0x100fe200078e020e */
[----:B------:R-:W-:Y:S02]  /*f630*/  @!P3 LOP3.LUT R5, R5, 0xfffffffe, RZ, 0xc0, !PT ;  /* 0xfffffffe0505b812 */ /* 0x000fe400078ec0ff */
[----:B------:R-:W-:Y:S02]  /*f640*/  @!P2 LOP3.LUT R19, R4, 0xfffffffe, RZ, 0xc0, !PT ;  /* 0xfffffffe0413a812 */ /* 0x000fe400078ec0ff */
[----:B------:R-:W-:Y:S01]  /*f650*/  @!P6 LEA.HI R0, R0, R0, RZ, 0x1 ;  /* 0x000000000000e211 */ /* 0x000fe200078f08ff */
[--C-:B------:R-:W-:Y:S01]  /*f660*/  @!P3 IMAD.WIDE R4, R5, 0x4, R14.reuse ;  /* 0x000000040504b825 */ /* 0x100fe200078e020e */
[----:B------:R-:W-:Y:S01]  /*f670*/  @!P1 LEA.HI R8, R8, R8, RZ, 0x1 ;  /* 0x0000000808089211 */ /* 0x000fe200078f08ff */
[----:B------:R2:W-:Y:S01]  /*f680*/  @!P5 ST.E.64 [R6.64], R124 ;  /* 0x0000007c0600d985 */ /* 0x0005e2000c101b10 */
[----:B------:R-:W-:Y:S01]  /*f690*/  IADD3 R21, R11, 0x38, RZ ;  /* 0x000000380b157810 */ /* 0x000fe20007ffe0ff */
[----:B-1----:R-:W-:Y:S01]  /*f6a0*/  @!P4 IMAD.WIDE R12, R17, 0x4, R14 ;  /* 0x00000004110cc825 */ /* 0x002fe200078e020e */
[----:B------:R-:W-:-:S02]  /*f6b0*/  IADD3 R20, R11, 0x40, RZ ;  /* 0x000000400b147810 */ /* 0x000fc40007ffe0ff */
[----:B------:R-:W-:Y:S01]  /*f6c0*/  ISETP.GE.AND P5, PT, R21, c[0x0][0x3c8], PT ;  /* 0x0000f20015007a0c */ /* 0x000fe20003fa6270 */
[----:B------:R-:W-:Y:S01]  /*f6d0*/  @!P2 IMAD.WIDE R16, R19, 0x4, R14 ;  /* 0x000000041310a825 */ /* 0x000fe200078e020e */
[----:B------:R1:W-:Y:S01]  /*f6e0*/  @!P4 ST.E.64 [R12.64], R100 ;  /* 0x000000640c00c985 */ /* 0x0003e2000c101b10 */
[C---:B------:R-:W-:Y:S02]  /*f6f0*/  IADD3 R19, R11.reuse, 0x48, RZ ;  /* 0x000000480b137810 */ /* 0x040fe40007ffe0ff */
[----:B------:R-:W-:Y:S01]  /*f700*/  IADD3 R18, R11, 0x50, RZ ;  /* 0x000000500b127810 */ /* 0x000fe20007ffe0ff */
[----:B------:R3:W-:Y:S01]  /*f710*/  @!P3 ST.E.64 [R4.64], R104 ;  /* 0x000000680400b985 */ /* 0x0007e2000c101b10 */
[----:B------:R-:W-:Y:S02]  /*f720*/  ISETP.GE.AND P4, PT, R20, c[0x0][0x3c8], PT ;  /* 0x0000f20014007a0c */ /* 0x000fe40003f86270 */
[----:B------:R-:W-:Y:S01]  /*f730*/  ISETP.GE.AND P3, PT, R19, c[0x0][0x3c8], PT ;  /* 0x0000f20013007a0c */ /* 0x000fe20003f66270 */
[----:B------:R4:W-:Y:S01]  /*f740*/  @!P2 ST.E.64 [R16.64], R108 ;  /* 0x0000006c1000a985 */ /* 0x0009e2000c101b10 */
[----:B------:R-:W-:-:S02]  /*f750*/  ISETP.GE.AND P2, PT, R18, c[0x0][0x3c8], PT ;  /* 0x0000f20012007a0c */ /* 0x000fc40003f46270 */
[----:B------:R-:W-:-:S04]  /*f760*/  @!P5 LEA.HI R21, R21, R21, RZ, 0x1 ;  /* 0x000000151515d211 */ /* 0x000fc800078f08ff */
[----:B------:R-:W-:-:S03]  /*f770*/  @!P5 LOP3.LUT R21, R21, 0xfffffffe, RZ, 0xc0, !PT ;  /* 0xfffffffe1515d812 */ /* 0x000fc600078ec0ff */
[----:B------:R-:W-:Y:S02]  /*f780*/  @!P4 LEA.HI R20, R20, R20, RZ, 0x1 ;  /* 0x000000141414c211 */ /* 0x000fe400078f08ff */
[----:B------:R-:W-:Y:S02]  /*f790*/  @!P3 LEA.HI R19, R19, R19, RZ, 0x1 ;  /* 0x000000131313b211 */ /* 0x000fe400078f08ff */
[----:B--2---:R-:W-:Y:S02]  /*f7a0*/  @!P6 LOP3.LUT R7, R0, 0xfffffffe, RZ, 0xc0, !PT ;  /* 0xfffffffe0007e812 */ /* 0x004fe400078ec0ff */
[----:B------:R-:W-:Y:S02]  /*f7b0*/  IADD3 R0, R11, 0x58, RZ ;  /* 0x000000580b007810 */ /* 0x000fe40007ffe0ff */
[----:B------:R-:W-:Y:S01]  /*f7c0*/  @!P2 LEA.HI R18, R18, R18, RZ, 0x1 ;  /* 0x000000121212a211 */ /* 0x000fe200078f08ff */
[----:B------:R-:W-:Y:S01]  /*f7d0*/  @!P6 IMAD.WIDE R6, R7, 0x4, R14 ;  /* 0x000000040706e825 */ /* 0x000fe200078e020e */
[----:B------:R-:W-:-:S02]  /*f7e0*/  @!P3 LOP3.LUT R19, R19, 0xfffffffe, RZ, 0xc0, !PT ;  /* 0xfffffffe1313b812 */ /* 0x000fc400078ec0ff */
[----:B-1----:R-:W-:Y:S02]  /*f7f0*/  @!P4 LOP3.LUT R13, R20, 0xfffffffe, RZ, 0xc0, !PT ;  /* 0xfffffffe140dc812 */ /* 0x002fe400078ec0ff */
[----:B------:R1:W-:Y:S01]  /*f800*/  @!P6 ST.E.64 [R6.64], R112 ;  /* 0x000000700600e985 */ /* 0x0003e2000c101b10 */
[----:B---3--:R-:W-:Y:S02]  /*f810*/  @!P1 LOP3.LUT R5, R8, 0xfffffffe, RZ, 0xc0, !PT ;  /* 0xfffffffe08059812 */ /* 0x008fe400078ec0ff */
[----:B------:R-:W-:Y:S01]  /*f820*/  IADD3 R8, R11, 0x60, RZ ;  /* 0x000000600b087810 */ /* 0x000fe20007ffe0ff */
[--C-:B------:R-:W-:Y:S01]  /*f830*/  @!P4 IMAD.WIDE R12, R13, 0x4, R14.reuse ;  /* 0x000000040d0cc825 */ /* 0x100fe200078e020e */
[----:B------:R-:W-:Y:S02]  /*f840*/  IADD3 R20, R11, 0x68, RZ ;  /* 0x000000680b147810 */ /* 0x000fe40007ffe0ff */
[----:B------:R-:W-:Y:S01]  /*f850*/  ISETP.GE.AND P6, PT, R8, c[0x0][0x3c8], PT ;  /* 0x0000f20008007a0c */ /* 0x000fe20003fc6270 */
[----:B------:R-:W-:-:S04]  /*f860*/  @!P1 IMAD.WIDE R4, R5, 0x4, R14 ;  /* 0x0000000405049825 */ /* 0x000fc800078e020e */
[----:B----4-:R-:W-:Y:S01]  /*f870*/  @!P3 IMAD.WIDE R16, R19, 0x4, R14 ;  /* 0x000000041310b825 */ /* 0x010fe200078e020e */
[----:B------:R2:W-:Y:S01]  /*f880*/  @!P1 ST.E.64 [R4.64], R116 ;  /* 0x0000007404009985 */ /* 0x0005e2000c101b10 */
[----:B------:R-:W-:Y:S02]  /*f890*/  ISETP.GE.AND P1, PT, R0, c[0x0][0x3c8], PT ;  /* 0x0000f20000007a0c */ /* 0x000fe40003f26270 */
[----:B------:R-:W-:-:S04]  /*f8a0*/  IADD3 R19, R11, 0x70, RZ ;  /* 0x000000700b137810 */ /* 0x000fc80007ffe0ff */
[----:B------:R-:W-:-:S07]  /*f8b0*/  @!P6 LEA.HI R8, R8, R8, RZ, 0x1 ;  /* 0x000000080808e211 */ /* 0x000fce00078f08ff */
[----:B------:R-:W-:Y:S02]  /*f8c0*/  @!P1 LEA.HI R0, R0, R0, RZ, 0x1 ;  /* 0x0000000000009211 */ /* 0x000fe400078f08ff */
[----:B-1----:R-:W-:Y:S02]  /*f8d0*/  @!P2 LOP3.LUT R7, R18, 0xfffffffe, RZ, 0xc0, !PT ;  /* 0xfffffffe1207a812 */ /* 0x002fe400078ec0ff */
[----:B------:R-:W-:Y:S02]  /*f8e0*/  @!P1 LOP3.LUT R23, R0, 0xfffffffe, RZ, 0xc0, !PT ;  /* 0xfffffffe00179812 */ /* 0x000fe400078ec0ff */
[----:B------:R-:W-:Y:S01]  /*f8f0*/  IADD3 R18, R11, 0x78, RZ ;  /* 0x000000780b127810 */ /* 0x000fe20007ffe0ff */
[----:B------:R-:W-:Y:S01]  /*f900*/  @!P2 IMAD.WIDE R6, R7, 0x4, R14 ;  /* 0x000000040706a825 */ /* 0x000fe200078e020e */
[----:B------:R-:W-:-:S03]  /*f910*/  IADD3 R0, R11, 0x88, RZ ;  /* 0x000000880b007810 */ /* 0x000fc60007ffe0ff */
[----:B--2---:R-:W-:Y:S01]  /*f920*/  @!P5 IMAD.WIDE R4, R21, 0x4, R14 ;  /* 0x000000041504d825 */ /* 0x004fe200078e020e */
[----:B------:R-:W-:-:S04]  /*f930*/  IADD3 R21, R11, 0x80, RZ ;  /* 0x000000800b157810 */ /* 0x000fc80007ffe0ff */
[----:B------:R1:W-:Y:S01]  /*f940*/  @!P5 ST.E.64 [R4.64], R120 ;  /* 0x000000780400d985 */ /* 0x0003e2000c101b10 */
[----:B------:R-:W-:-:S03]  /*f950*/  ISETP.GE.AND P5, PT, R20, c[0x0][0x3c8], PT ;  /* 0x0000f20014007a0c */ /* 0x000fc60003fa6270 */
[----:B------:R2:W-:Y:S01]  /*f960*/  @!P4 ST.E.64 [R12.64], R36 ;  /* 0x000000240c00c985 */ /* 0x0005e2000c101b10 */
[----:B------:R-:W-:-:S03]  /*f970*/  ISETP.GE.AND P4, PT, R19, c[0x0][0x3c8], PT ;  /* 0x0000f20013007a0c */ /* 0x000fc60003f86270 */
[----:B------:R-:W-:Y:S01]  /*f980*/  @!P3 ST.E.64 [R16.64], R40 ;  /* 0x000000281000b985 */ /* 0x000fe2000c101b10 */
[----:B------:R-:W-:-:S03]  /*f990*/  ISETP.GE.AND P3, PT, R18, c[0x0][0x3c8], PT ;  /* 0x0000f20012007a0c */ /* 0x000fc60003f66270 */
[----:B------:R3:W-:Y:S01]  /*f9a0*/  @!P2 ST.E.64 [R6.64], R44 ;  /* 0x0000002c0600a985 */ /* 0x0007e2000c101b10 */
[----:B------:R-:W-:Y:S02]  /*f9b0*/  ISETP.GE.AND P2, PT, R21, c[0x0][0x3c8], PT ;  /* 0x0000f20015007a0c */ /* 0x000fe40003f46270 */
[----:B------:R-:W-:-:S03]  /*f9c0*/  @!P5 LEA.HI R20, R20, R20, RZ, 0x1 ;  /* 0x000000141414d211 */ /* 0x000fc600078f08ff */
[----:B------:R-:W-:-:S04]  /*f9d0*/  @!P4 LEA.HI R19, R19, R19, RZ, 0x1 ;  /* 0x000000131313c211 */ /* 0x000fc800078f08ff */
[----:B------:R-:W-:Y:S02]  /*f9e0*/  @!P3 LEA.HI R18, R18, R18, RZ, 0x1 ;  /* 0x000000121212b211 */ /* 0x000fe400078f08ff */
[----:B------:R-:W-:Y:S02]  /*f9f0*/  @!P4 LOP3.LUT R19, R19, 0xfffffffe, RZ, 0xc0, !PT ;  /* 0xfffffffe1313c812 */ /* 0x000fe400078ec0ff */
[----:B------:R-:W-:Y:S02]  /*fa00*/  @!P2 LEA.HI R21, R21, R21, RZ, 0x1 ;  /* 0x000000151515a211 */ /* 0x000fe400078f08ff */
[----:B-1----:R-:W-:Y:S02]  /*fa10*/  @!P6 LOP3.LUT R5, R8, 0xfffffffe, RZ, 0xc0, !PT ;  /* 0xfffffffe0805e812 */ /* 0x002fe400078ec0ff */
[----:B------:R-:W-:Y:S01]  /*fa20*/  @!P2 LOP3.LUT R21, R21, 0xfffffffe, RZ, 0xc0, !PT ;  /* 0xfffffffe1515a812 */ /* 0x000fe200078ec0ff */
[----:B--2---:R-:W-:Y:S01]  /*fa30*/  @!P1 IMAD.WIDE R12, R23, 0x4, R14 ;  /* 0x00000004170c9825 */ /* 0x004fe200078e020e */
[----:B------:R-:W-:-:S03]  /*fa40*/  IADD3 R8, R11, 0x98, RZ ;  /* 0x000000980b087810 */ /* 0x000fc60007ffe0ff */
[--C-:B------:R-:W-:Y:S01]  /*fa50*/  @!P6 IMAD.WIDE R4, R5, 0x4, R14.reuse ;  /* 0x000000040504e825 */ /* 0x100fe200078e020e */
[----:B------:R1:W-:Y:S01]  /*fa60*/  @!P1 ST.E.64 [R12.64], R48 ;  /* 0x000000300c009985 */ /* 0x0003e2000c101b10 */
[----:B------:R-:W-:Y:S02]  /*fa70*/  ISETP.GE.AND P1, PT, R0, c[0x0][0x3c8], PT ;  /* 0x0000f20000007a0c */ /* 0x000fe40003f26270 */
[----:B---3--:R-:W-:Y:S01]  /*fa80*/  @!P5 LOP3.LUT R7, R20, 0xfffffffe, RZ, 0xc0, !PT ;  /* 0xfffffffe1407d812 */ /* 0x008fe200078ec0ff */
[----:B------:R2:W-:Y:S01]  /*fa90*/  @!P6 ST.E.64 [R4.64], R52 ;  /* 0x000000340400e985 */ /* 0x0005e2000c101b10 */
[----:B------:R-:W-:Y:S01]  /*faa0*/  @!P4 IMAD.WIDE R16, R19, 0x4, R14 ;  /* 0x000000041310c825 */ /* 0x000fe200078e020e */
[----:B------:R-:W-:-:S03]  /*fab0*/  IADD3 R20, R11, 0xa8, RZ ;  /* 0x000000a80b147810 */ /* 0x000fc60007ffe0ff */
[----:B------:R-:W-:-:S05]  /*fac0*/  @!P5 IMAD.WIDE R6, R7, 0x4, R14 ;  /* 0x000000040706d825 */ /* 0x000fca00078e020e */
[----:B------:R-:W-:Y:S01]  /*fad0*/  @!P1 LEA.HI R0, R0, R0, RZ, 0x1 ;  /* 0x0000000000009211 */ /* 0x000fe200078f08ff */
[----:B------:R3:W-:Y:S01]  /*fae0*/  @!P5 ST.E.64 [R6.64], R56 ;  /* 0x000000380600d985 */ /* 0x0007e2000c101b10 */
[----:B------:R-:W-:-:S03]  /*faf0*/  ISETP.GE.AND P5, PT, R8, c[0x0][0x3c8], PT ;  /* 0x0000f20008007a0c */ /* 0x000fc60003fa6270 */
[----:B------:R4:W-:Y:S01]  /*fb00*/  @!P4 ST.E.64 [R16.64], R60 ;  /* 0x0000003c1000c985 */ /* 0x0009e2000c101b10 */
[----:B-1----:R-:W-:Y:S01]  /*fb10*/  @!P3 LOP3.LUT R13, R18, 0xfffffffe, RZ, 0xc0, !PT ;  /* 0xfffffffe120db812 */ /* 0x002fe200078ec0ff */
[--C-:B------:R-:W-:Y:S01]  /*fb20*/  @!P2 IMAD.WIDE R18, R21, 0x4, R14.reuse ;  /* 0x000000041512a825 */ /* 0x100fe200078e020e */
[----:B------:R-:W-:Y:S02]  /*fb30*/  IADD3 R21, R11, 0xa0, RZ ;  /* 0x000000a00b157810 */ /* 0x000fe40007ffe0ff */
[----:B--2---:R-:W-:Y:S01]  /*fb40*/  @!P1 LOP3.LUT R5, R0, 0xfffffffe, RZ, 0xc0, !PT ;  /* 0xfffffffe00059812 */ /* 0x004fe200078ec0ff */
[--C-:B------:R-:W-:Y:S01]  /*fb50*/  @!P3 IMAD.WIDE R12, R13, 0x4, R14.reuse ;  /* 0x000000040d0cb825 */ /* 0x100fe200078e020e */
[----:B------:R-:W-:Y:S02]  /*fb60*/  IADD3 R0, R11, 0x90, RZ ;  /* 0x000000900b007810 */ /* 0x000fe40007ffe0ff */
[----:B------:R-:W-:Y:S01]  /*fb70*/  ISETP.GE.AND P4, PT, R21, c[0x0][0x3c8], PT ;  /* 0x0000f20015007a0c */ /* 0x000fe20003f86270 */
[----:B------:R-:W-:Y:S01]  /*fb80*/  @!P1 IMAD.WIDE R4, R5, 0x4, R14 ;  /* 0x0000000405049825 */ /* 0x000fe200078e020e */
[----:B------:R-:W-:Y:S01]  /*fb90*/  ISETP.GE.AND P6, PT, R0, c[0x0][0x3c8], PT ;  /* 0x0000f20000007a0c */ /* 0x000fe20003fc6270 */
[----:B------:R1:W-:Y:S01]  /*fba0*/  @!P3 ST.E.64 [R12.64], R64 ;  /* 0x000000400c00b985 */ /* 0x0003e2000c101b10 */
[----:B------:R-:W-:-:S02]  /*fbb0*/  ISETP.GE.AND P3, PT, R20, c[0x0][0x3c8], PT ;  /* 0x0000f20014007a0c */ /* 0x000fc40003f66270 */
[----:B------:R-:W-:Y:S01]  /*fbc0*/  @!P5 LEA.HI R8, R8, R8, RZ, 0x1 ;  /* 0x000000080808d211 */ /* 0x000fe200078f08ff */
[----:B------:R2:W-:Y:S01]  /*fbd0*/  @!P2 ST.E.64 [R18.64], R68 ;  /* 0x000000441200a985 */ /* 0x0005e2000c101b10 */
[C---:B---3--:R-:W-:Y:S02]  /*fbe0*/  IADD3 R7, R11.reuse, 0xb0, RZ ;  /* 0x000000b00b077810 */ /* 0x048fe40007ffe0ff */
[----:B------:R-:W-:Y:S01]  /*fbf0*/  IADD3 R6, R11, 0xb8, RZ ;  /* 0x000000b80b067810 */ /* 0x000fe20007ffe0ff */
[----:B------:R3:W-:Y:S01]  /*fc00*/  @!P1 ST.E.64 [R4.64], R72 ;  /* 0x0000004804009985 */ /* 0x0007e2000c101b10 */
[----:B------:R-:W-:Y:S02]  /*fc10*/  ISETP.GE.AND P2, PT, R7, c[0x0][0x3c8], PT ;  /* 0x0000f20007007a0c */ /* 0x000fe40003f46270 */
[----:B------:R-:W-:Y:S02]  /*fc20*/  ISETP.GE.AND P1, PT, R6, c[0x0][0x3c8], PT ;  /* 0x0000f20006007a0c */ /* 0x000fe40003f26270 */
[----:B------:R-:W-:-:S02]  /*fc30*/  @!P6 LEA.HI R0, R0, R0, RZ, 0x1 ;  /* 0x000000000000e211 */ /* 0x000fc400078f08ff */
[----:B------:R-:W-:Y:S02]  /*fc40*/  @!P4 LEA.HI R21, R21, R21, RZ, 0x1 ;  /* 0x000000151515c211 */ /* 0x000fe400078f08ff */
[----:B------:R-:W-:Y:S02]  /*fc50*/  @!P3 LEA.HI R20, R20, R20, RZ, 0x1 ;  /* 0x000000141414b211 */ /* 0x000fe400078f08ff */
[----:B------:R-:W-:Y:S02]  /*fc60*/  @!P4 LOP3.LUT R21, R21, 0xfffffffe, RZ, 0xc0, !PT ;  /* 0xfffffffe1515c812 */ /* 0x000fe400078ec0ff */
[----:B----4-:R-:W-:Y:S02]  /*fc70*/  @!P3 LOP3.LUT R17, R20, 0xfffffffe, RZ, 0xc0, !PT ;  /* 0xfffffffe1411b812 */ /* 0x010fe400078ec0ff */
[----:B------:R-:W-:Y:S01]  /*fc80*/  @!P2 LEA.HI R7, R7, R7, RZ, 0x1 ;  /* 0x000000070707a211 */ /* 0x000fe200078f08ff */
[----:B------:R-:W-:Y:S01]  /*fc90*/  @!P4 IMAD.WIDE R20, R21, 0x4, R14 ;  /* 0x000000041514c825 */ /* 0x000fe200078e020e */
[----:B------:R-:W-:-:S02]  /*fca0*/  @!P1 LEA.HI R6, R6, R6, RZ, 0x1 ;  /* 0x0000000606069211 */ /* 0x000fc400078f08ff */
[----:B------:R-:W-:Y:S01]  /*fcb0*/  @!P2 LOP3.LUT R7, R7, 0xfffffffe, RZ, 0xc0, !PT ;  /* 0xfffffffe0707a812 */ /* 0x000fe200078ec0ff */
[----:B------:R-:W-:Y:S01]  /*fcc0*/  @!P3 IMAD.WIDE R16, R17, 0x4, R14 ;  /* 0x000000041110b825 */ /* 0x000fe200078e020e */
[----:B-1----:R-:W-:Y:S02]  /*fcd0*/  @!P5 LOP3.LUT R13, R8, 0xfffffffe, RZ, 0xc0, !PT ;  /* 0xfffffffe080dd812 */ /* 0x002fe400078ec0ff */
[----:B--2---:R-:W-:-:S03]  /*fce0*/  @!P1 LOP3.LUT R19, R6, 0xfffffffe, RZ, 0xc0, !PT ;  /* 0xfffffffe06139812 */ /* 0x004fc600078ec0ff */
[----:B------:R-:W-:Y:S01]  /*fcf0*/  @!P5 IMAD.WIDE R12, R13, 0x4, R14 ;  /* 0x000000040d0cd825 */ /* 0x000fe200078e020e */
[----:B---3--:R-:W-:-:S03]  /*fd00*/  @!P6 LOP3.LUT R5, R0, 0xfffffffe, RZ, 0xc0, !PT ;  /* 0xfffffffe0005e812 */ /* 0x008fc600078ec0ff */
[----:B------:R-:W-:-:S04]  /*fd10*/  @!P2 IMAD.WIDE R6, R7, 0x4, R14 ;  /* 0x000000040706a825 */ /* 0x000fc800078e020e */
[----:B------:R-:W-:-:S04]  /*fd20*/  @!P6 IMAD.WIDE R4, R5, 0x4, R14 ;  /* 0x000000040504e825 */ /* 0x000fc800078e020e */
[----:B------:R-:W-:Y:S01]  /*fd30*/  @!P1 IMAD.WIDE R14, R19, 0x4, R14 ;  /* 0x00000004130e9825 */ /* 0x000fe200078e020e */
[----:B------:R1:W-:Y:S04]  /*fd40*/  @!P6 ST.E.64 [R4.64], R76 ;  /* 0x0000004c0400e985 */ /* 0x0003e8000c101b10 */
[----:B------:R1:W-:Y:S04]  /*fd50*/  @!P5 ST.E.64 [R12.64], R2 ;  /* 0x000000020c00d985 */ /* 0x0003e8000c101b10 */
[----:B------:R1:W-:Y:S04]  /*fd60*/  @!P4 ST.E.64 [R20.64], R84 ;  /* 0x000000541400c985 */ /* 0x0003e8000c101b10 */
[----:B------:R1:W-:Y:S04]  /*fd70*/  @!P3 ST.E.64 [R16.64], R88 ;  /* 0x000000581000b985 */ /* 0x0003e8000c101b10 */
[----:B------:R1:W-:Y:S04]  /*fd80*/  @!P2 ST.E.64 [R6.64], R92 ;  /* 0x0000005c0600a985 */ /* 0x0003e8000c101b10 */
[----:B------:R1:W-:Y:S02]  /*fd90*/  @!P1 ST.E.64 [R14.64], R96 ;  /* 0x000000600e009985 */ /* 0x0003e4000c101b10 */
.L_x_389:
[----:B------:R-:W-:Y:S05]  /*fda0*/  BSYNC B0 ;  /* 0x0000000000007941 */ /* 0x000fea0003800000 */
.L_x_388:
[----:B-1----:R1:W3:Y:S04]  /*fdb0*/  SHFL.IDX PT, R5, R10, 0x1, 0x1c1f ;  /* 0x003c1f000a057f89 */ /* 0x0022e800000e0000 */
[----:B------:R1:W4:Y:S01]  /*fdc0*/  SHFL.IDX PT, R4, R9, 0x1, 0x1c1f ;  /* 0x003c1f0009047f89 */ /* 0x00032200000e0000 */
[----:B------:R-:W-:Y:S05]  /*fdd0*/  @P0 EXIT ;  /* 0x000000000000094d */ /* 0x000fea0003800000 */
[C---:B------:R-:W-:Y:S02]  /*fde0*/  IADD3 R3, R11.reuse, 0x8, RZ ;  /* 0x000000080b037810 */ /* 0x040fe40007ffe0ff */
[----:B------:R-:W-:-:S02]  /*fdf0*/  ISETP.GE.AND P1, PT, R11, c[0x0][0x3c8], PT ;  /* 0x0000f2000b007a0c */ /* 0x000fc40003f26270 */
[----:B------:R-:W-:Y:S02]  /*fe00*/  ISETP.GE.AND P0, PT, R3, c[0x0][0x3c8], PT ;  /* 0x0000f20003007a0c */ /* 0x000fe40003f06270 */
[C---:B------:R-:W-:Y:S02]  /*fe10*/  IADD3 R2, R11.reuse, 0x10, RZ ;  /* 0x000000100b027810 */ /* 0x040fe40007ffe0ff */
[C---:B------:R-:W-:Y:S02]  /*fe20*/  IADD3 R0, R11.reuse, 0x18, RZ ;  /* 0x000000180b007810 */ /* 0x040fe40007ffe0ff */
[----:B------:R-:W-:Y:S02]  /*fe30*/  ISETP.GE.AND P6, PT, R2, c[0x0][0x3c8], PT ;  /* 0x0000f20002007a0c */ /* 0x000fe40003fc6270 */
[----:B------:R-:W-:Y:S02]  /*fe40*/  ISETP.GE.AND P5, PT, R0, c[0x0][0x3c8], PT ;  /* 0x0000f20000007a0c */ /* 0x000fe40003fa6270 */
[C---:B-1--4-:R-:W-:Y:S01]  /*fe50*/  IADD3 R9, R11.reuse, 0x20, RZ ;  /* 0x000000200b097810 */ /* 0x052fe20007ffe0ff */
[C---:B---3--:R-:W-:Y:S01]  /*fe60*/  @!P1 IMAD.WIDE R12, R11.reuse, 0x4, R4 ;  /* 0x000000040b0c9825 */ /* 0x048fe200078e0204 */
[----:B------:R-:W-:-:S02]  /*fe70*/  IADD3 R8, R11, 0x28, RZ ;  /* 0x000000280b087810 */ /* 0x000fc40007ffe0ff */
[----:B------:R-:W-:Y:S02]  /*fe80*/  @!P0 LEA.HI R3, R3, R3, RZ, 0x1 ;  /* 0x0000000303038211 */ /* 0x000fe400078f08ff */
[----:B------:R-:W-:Y:S01]  /*fe90*/  IADD3 R7, R11, 0x30, RZ ;  /* 0x000000300b077810 */ /* 0x000fe20007ffe0ff */
[----:B------:R1:W-:Y:S01]  /*fea0*/  @!P1 ST.E.64 [R12.64], R130 ;  /* 0x000000820c009985 */ /* 0x0003e2000c101b10 */
[----:B------:R-:W-:Y:S02]  /*feb0*/  @!P0 LOP3.LUT R3, R3, 0xfffffffe, RZ, 0xc0, !PT ;  /* 0xfffffffe03038812 */ /* 0x000fe400078ec0ff */
[----:B------:R-:W-:Y:S02]  /*fec0*/  IADD3 R6, R11, 0x38, RZ ;  /* 0x000000380b067810 */ /* 0x000fe40007ffe0ff */
[----:B------:R-:W-:Y:S01]  /*fed0*/  ISETP.GE.AND P4, PT, R9, c[0x0][0x3c8], PT ;  /* 0x0000f20009007a0c */ /* 0x000fe20003f86270 */
[----:B--2---:R-:W-:Y:S01]  /*fee0*/  @!P0 IMAD.WIDE R14, R3, 0x4, R4 ;  /* 0x00000004030e8825 */ /* 0x004fe200078e0204 */
[----:B------:R-:W-:-:S02]  /*fef0*/  IADD3 R3, R11, 0x40, RZ ;  /* 0x000000400b037810 */ /* 0x000fc40007ffe0ff */
[----:B------:R-:W-:Y:S02]  /*ff00*/  ISETP.GE.AND P3, PT, R8, c[0x0][0x3c8], PT ;  /* 0x0000f20008007a0c */ /* 0x000fe40003f66270 */
[----:B------:R-:W-:Y:S01]  /*ff10*/  ISETP.GE.AND P2, PT, R7, c[0x0][0x3c8], PT ;  /* 0x0000f20007007a0c */ /* 0x000fe20003f46270 */
[----:B------:R2:W-:Y:S01]  /*ff20*/  @!P0 ST.E.64 [R14.64], R126 ;  /* 0x0000007e0e008985 */ /* 0x0005e2000c101b10 */
[----:B------:R-:W-:Y:S02]  /*ff30*/  ISETP.GE.AND P1, PT, R6, c[0x0][0x3c8], PT ;  /* 0x0000f20006007a0c */ /* 0x000fe40003f26270 */
[----:B------:R-:W-:Y:S02]  /*ff40*/  @!P6 LEA.HI R2, R2, R2, RZ, 0x1 ;  /* 0x000000020202e211 */ /* 0x000fe400078f08ff */
[----:B------:R-:W-:Y:S02]  /*ff50*/  ISETP.GE.AND P0, PT, R3, c[0x0][0x3c8], PT ;  /* 0x0000f20003007a0c */ /* 0x000fe40003f06270 */
[----:B------:R-:W-:-:S02]  /*ff60*/  @!P5 LEA.HI R0, R0, R0, RZ, 0x1 ;  /* 0x000000000000d211 */ /* 0x000fc400078f08ff */
[----:B------:R-:W-:Y:S02]  /*ff70*/  @!P4 LEA.HI R9, R9, R9, RZ, 0x1 ;  /* 0x000000090909c211 */ /* 0x000fe400078f08ff */
[----:B------:R-:W-:Y:S02]  /*ff80*/  @!P3 LEA.HI R8, R8, R8, RZ, 0x1 ;  /* 0x000000080808b211 */ /* 0x000fe400078f08ff */
[----:B------:R-:W-:Y:S02]  /*ff90*/  @!P2 LEA.HI R7, R7, R7, RZ, 0x1 ;  /* 0x000000070707a211 */ /* 0x000fe400078f08ff */
[----:B------:R-:W-:Y:S02]  /*ffa0*/  @!P1 LEA.HI R6, R6, R6, RZ, 0x1 ;  /* 0x0000000606069211 */ /* 0x000fe400078f08ff */
[----:B-1----:R-:W-:Y:S02]  /*ffb0*/  @!P6 LOP3.LUT R13, R2, 0xfffffffe, RZ, 0xc0, !PT ;  /* 0xfffffffe020de812 */ /* 0x002fe400078ec0ff */
[----:B------:R-:W-:-:S02]  /*ffc0*/  IADD3 R2, R11, 0x48, RZ ;  /* 0x000000480b027810 */ /* 0x000fc40007ffe0ff */
[----:B------:R-:W-:Y:S01]  /*ffd0*/  @!P0 LEA.HI R3, R3, R3, RZ, 0x1 ;  /* 0x0000000303038211 */ /* 0x000fe200078f08ff */
[--C-:B------:R-:W-:Y:S01]  /*ffe0*/  @!P6 IMAD.WIDE R12, R13, 0x4, R4.reuse ;  /* 0x000000040d0ce825 */ /* 0x100fe200078e0204 */
[----:B------:R-:W-:Y:S02]  /*fff0*/  @!P4 LOP3.LUT R9, R9, 0xfffffffe, RZ, 0xc0, !PT ;  /* 0xfffffffe0909c812 */ /* 0x000fe400078ec0ff */
[----:B------:R-:W-:Y:S02]  /*10000*/  @!P3 LOP3.LUT R17, R8, 0xfffffffe, RZ, 0xc0, !PT ;  /* 0xfffffffe0811b812 */ /* 0x000fe400078ec0ff */
[----:B------:R1:W-:Y:S01]  /*10010*/  @!P6 ST.E.64 [R12.64], R102 ;  /* 0x000000660c00e985 */ /* 0x0003e2000c101b10 */
[----:B------:R-:W-:Y:S01]  /*10020*/  ISETP.GE.AND P6, PT, R2, c[0x0][0x3c8], PT ;  /* 0x0000f20002007a0c */ /* 0x000fe20003fc6270 */
[----:B------:R-:W-:Y:S01]  /*10030*/  @!P4 IMAD.WIDE R8, R9, 0x4, R4 ;  /* 0x000000040908c825 */ /* 0x000fe200078e0204 */
[----:B--2---:R-:W-:Y:S02]  /*10040*/  @!P5 LOP3.LUT R15, R0, 0xfffffffe, RZ, 0xc0, !PT ;  /* 0xfffffffe000fd812 */ /* 0x004fe400078ec0ff */
[----:B------:R-:W-:-:S02]  /*10050*/  IADD3 R0, R11, 0x50, RZ ;  /* 0x000000500b007810 */ /* 0x000fc40007ffe0ff */
[----:B------:R-:W-:Y:S01]  /*10060*/  @!P2 LOP3.LUT R7, R7, 0xfffffffe, RZ, 0xc0, !PT ;  /* 0xfffffffe0707a812 */ /* 0x000fe200078ec0ff */
[----:B------:R-:W-:Y:S01]  /*10070*/  @!P5 IMAD.WIDE R14, R15, 0x4, R4 ;  /* 0x000000040f0ed825 */ /* 0x000fe200078e0204 */
[----:B------:R-:W-:Y:S02]  /*10080*/  @!P0 LOP3.LUT R3, R3, 0xfffffffe, RZ, 0xc0, !PT ;  /* 0xfffffffe03038812 */ /* 0x000fe400078ec0ff */
[C---:B------:R-:W-:Y:S02]  /*10090*/  IADD3 R20, R11.reuse, 0x58, RZ ;  /* 0x000000580b147810 */ /* 0x040fe40007ffe0ff */
[----:B------:R2:W-:Y:S01]  /*100a0*/  @!P5 ST.E.64 [R14.64], R106 ;  /* 0x0000006a0e00d985 */ /* 0x0005e2000c101b10 */
[----:B------:R-:W-:Y:S02]  /*100b0*/  ISETP.GE.AND P5, PT, R0, c[0x0][0x3c8], PT ;  /* 0x0000f20000007a0c */ /* 0x000fe40003fa6270 */
[C---:B------:R-:W-:Y:S01]  /*100c0*/  IADD3 R19, R11.reuse, 0x60, RZ ;  /* 0x000000600b137810 */ /* 0x040fe20007ffe0ff */
[----:B------:R3:W-:Y:S01]  /*100d0*/  @!P4 ST.E.64 [R8.64], R110 ;  /* 0x0000006e0800c985 */ /* 0x0007e2000c101b10 */
[----:B------:R-:W-:-:S02]  /*100e0*/  IADD3 R18, R11, 0x68, RZ ;  /* 0x000000680b127810 */ /* 0x000fc40007ffe0ff */
[----:B------:R-:W-:Y:S02]  /*100f0*/  IADD3 R10, R11, 0x70, RZ ;  /* 0x000000700b0a7810 */ /* 0x000fe40007ffe0ff */
[----:B------:R-:W-:Y:S02]  /*10100*/  ISETP.GE.AND P4, PT, R20, c[0x0][0x3c8], PT ;  /* 0x0000f20014007a0c */ /* 0x000fe40003f86270 */
[----:B------:R-:W-:-:S03]  /*10110*/  @!P6 LEA.HI R2, R2, R2, RZ, 0x1 ;  /* 0x000000020202e211 */ /* 0x000fc600078f08ff */
[----:B------:R-:W-:Y:S02]  /*10120*/  @!P5 LEA.HI R0, R0, R0, RZ, 0x1 ;  /* 0x000000000000d211 */ /* 0x000fe400078f08ff */
[----:B-1----:R-:W-:Y:S01]  /*10130*/  @!P1 LOP3.LUT R13, R6, 0xfffffffe, RZ, 0xc0, !PT ;  /* 0xfffffffe060d9812 */ /* 0x002fe200078ec0ff */
[----:B------:R-:W-:-:S04]  /*10140*/  @!P2 IMAD.WIDE R6, R7, 0x4, R4 ;  /* 0x000000040706a825 */ /* 0x000fc800078e0204 */
[----:B------:R-:W-:Y:S01]  /*10150*/  @!P1 IMAD.WIDE R12, R13, 0x4, R4 ;  /* 0x000000040d0c9825 */ /* 0x000fe200078e0204 */
[----:B------:R-:W-:-:S03]  /*10160*/  @!P4 LEA.HI R20, R20, R20, RZ, 0x1 ;  /* 0x000000141414c211 */ /* 0x000fc600078f08ff */
[----:B--2---:R-:W-:-:S04]  /*10170*/  @!P3 IMAD.WIDE R14, R17, 0x4, R4 ;  /* 0x00000004110eb825 */ /* 0x004fc800078e0204 */
[----:B------:R-:W-:Y:S01]  /*10180*/  @!P0 IMAD.WIDE R16, R3, 0x4, R4 ;  /* 0x0000000403108825 */ /* 0x000fe200078e0204 */
[----:B------:R1:W-:Y:S01]  /*10190*/  @!P3 ST.E.64 [R14.64], R114 ;  /* 0x000000720e00b985 */ /* 0x0003e2000c101b10 */
[----:B------:R-:W-:Y:S02]  /*101a0*/  IADD3 R3, R11, 0x78, RZ ;  /* 0x000000780b037810 */ /* 0x000fe40007ffe0ff */
[----:B------:R-:W-:Y:S01]  /*101b0*/  ISETP.GE.AND P3, PT, R19, c[0x0][0x3c8], PT ;  /* 0x0000f20013007a0c */ /* 0x000fe20003f66270 */
[----:B------:R2:W-:Y:S01]  /*101c0*/  @!P2 ST.E.64 [R6.64], R118 ;  /* 0x000000760600a985 */ /* 0x0005e2000c101b10 */
[----:B------:R-:W-:Y:S02]  /*101d0*/  ISETP.GE.AND P2, PT, R18, c[0x0][0x3c8], PT ;  /* 0x0000f20012007a0c */ /* 0x000fe40003f46270 */
[----:B---3--:R-:W-:Y:S01]  /*101e0*/  @!P5 LOP3.LUT R9, R0, 0xfffffffe, RZ, 0xc0, !PT ;  /* 0xfffffffe0009d812 */ /* 0x008fe200078ec0ff */
[----:B------:R3:W-:Y:S01]  /*101f0*/  @!P1 ST.E.64 [R12.64], R122 ;  /* 0x0000007a0c009985 */ /* 0x0007e2000c101b10 */
[----:B------:R-:W-:-:S02]  /*10200*/  ISETP.GE.AND P1, PT, R10, c[0x0][0x3c8], PT ;  /* 0x0000f2000a007a0c */ /* 0x000fc40003f26270 */
[----:B------:R-:W-:Y:S01]  /*10210*/  IADD3 R0, R11, 0x88, RZ ;  /* 0x000000880b007810 */ /* 0x000fe20007ffe0ff */
[----:B------:R4:W-:Y:S01]  /*10220*/  @!P0 ST.E.64 [R16.64], R38 ;  /* 0x0000002610008985 */ /* 0x0009e2000c101b10 */
[----:B------:R-:W-:Y:S01]  /*10230*/  ISETP.GE.AND P0, PT, R3, c[0x0][0x3c8], PT ;  /* 0x0000f20003007a0c */ /* 0x000fe20003f06270 */
[----:B------:R-:W-:Y:S02]  /*10240*/  @!P5 IMAD.WIDE R8, R9, 0x4, R4 ;  /* 0x000000040908d825 */ /* 0x000fe400078e0204 */
[----:B------:R-:W-:Y:S02]  /*10250*/  @!P3 LEA.HI R19, R19, R19, RZ, 0x1 ;  /* 0x000000131313b211 */ /* 0x000fe400078f08ff */
[----:B------:R-:W-:Y:S02]  /*10260*/  @!P2 LEA.HI R18, R18, R18, RZ, 0x1 ;  /* 0x000000121212a211 */ /* 0x000fe400078f08ff */
[----:B------:R-:W-:Y:S02]  /*10270*/  @!P3 LOP3.LUT R19, R19, 0xfffffffe, RZ, 0xc0, !PT ;  /* 0xfffffffe1313b812 */ /* 0x000fe400078ec0ff */
[----:B------:R-:W-:-:S04]  /*10280*/  @!P1 LEA.HI R10, R10, R10, RZ, 0x1 ;  /* 0x0000000a0a0a9211 */ /* 0x000fc800078f08ff */
[----:B------:R-:W-:Y:S01]  /*10290*/  @!P0 LEA.HI R3, R3, R3, RZ, 0x1 ;  /* 0x0000000303038211 */ /* 0x000fe200078f08ff */
[----:B-1----:R-:W-:-:S03]  /*102a0*/  @!P3 IMAD.WIDE R14, R19, 0x4, R4 ;  /* 0x00000004130eb825 */ /* 0x002fc600078e0204 */
[----:B------:R-:W-:Y:S02]  /*102b0*/  @!P0 LOP3.LUT R3, R3, 0xfffffffe, RZ, 0xc0, !PT ;  /* 0xfffffffe03038812 */ /* 0x000fe400078ec0ff */
[C---:B------:R-:W-:Y:S02]  /*102c0*/  IADD3 R19, R11.reuse, 0x98, RZ ;  /* 0x000000980b137810 */ /* 0x040fe40007ffe0ff */
[----:B--2---:R-:W-:Y:S02]  /*102d0*/  @!P6 LOP3.LUT R7, R2, 0xfffffffe, RZ, 0xc0, !PT ;  /* 0xfffffffe0207e812 */ /* 0x004fe400078ec0ff */
[----:B------:R-:W-:Y:S02]  /*102e0*/  IADD3 R2, R11, 0x80, RZ ;  /* 0x000000800b027810 */ /* 0x000fe40007ffe0ff */
[----:B---3--:R-:W-:Y:S01]  /*102f0*/  @!P4 LOP3.LUT R13, R20, 0xfffffffe, RZ, 0xc0, !PT ;  /* 0xfffffffe140dc812 */ /* 0x008fe200078ec0ff */
[----:B------:R-:W-:Y:S01]  /*10300*/  @!P6 IMAD.WIDE R6, R7, 0x4, R4 ;  /* 0x000000040706e825 */ /* 0x000fe200078e0204 */
[----:B------:R-:W-:-:S03]  /*10310*/  IADD3 R20, R11, 0x90, RZ ;  /* 0x000000900b147810 */ /* 0x000fc60007ffe0ff */
[--C-:B------:R-:W-:Y:S01]  /*10320*/  @!P4 IMAD.WIDE R12, R13, 0x4, R4.reuse ;  /* 0x000000040d0cc825 */ /* 0x100fe200078e0204 */
[----:B------:R1:W-:Y:S01]  /*10330*/  @!P6 ST.E.64 [R6.64], R42 ;  /* 0x0000002a0600e985 */ /* 0x0003e2000c101b10 */
[----:B------:R-:W-:Y:S02]  /*10340*/  ISETP.GE.AND P6, PT, R2, c[0x0][0x3c8], PT ;  /* 0x0000f20002007a0c */ /* 0x000fe40003fc6270 */
[----:B----4-:R-:W-:Y:S01]  /*10350*/  @!P0 IMAD.WIDE R16, R3, 0x4, R4 ;  /* 0x0000000403108825 */ /* 0x010fe200078e0204 */
[----:B------:R2:W-:Y:S01]  /*10360*/  @!P5 ST.E.64 [R8.64], R46 ;  /* 0x0000002e0800d985 */ /* 0x0005e2000c101b10 */
[----:B------:R-:W-:Y:S02]  /*10370*/  ISETP.GE.AND P5, PT, R0, c[0x0][0x3c8], PT ;  /* 0x0000f20000007a0c */ /* 0x000fe40003fa6270 */
[----:B------:R-:W-:Y:S01]  /*10380*/  IADD3 R3, R11, 0xb0, RZ ;  /* 0x000000b00b037810 */ /* 0x000fe20007ffe0ff */
[----:B------:R3:W-:Y:S01]  /*10390*/  @!P4 ST.E.64 [R12.64], R50 ;  /* 0x000000320c00c985 */ /* 0x0007e2000c101b10 */
[----:B------:R-:W-:-:S03]  /*103a0*/  ISETP.GE.AND P4, PT, R20, c[0x0][0x3c8], PT ;  /* 0x0000f20014007a0c */ /* 0x000fc60003f86270 */
[----:B------:R4:W-:Y:S01]  /*103b0*/  @!P3 ST.E.64 [R14.64], R54 ;  /* 0x000000360e00b985 */ /* 0x0009e2000c101b10 */
[----:B------:R-:W-:Y:S02]  /*103c0*/  ISETP.GE.AND P3, PT, R19, c[0x0][0x3c8], PT ;  /* 0x0000f20013007a0c */ /* 0x000fe40003f66270 */
[----:B------:R-:W-:-:S03]  /*103d0*/  @!P6 LEA.HI R2, R2, R2, RZ, 0x1 ;  /* 0x000000020202e211 */ /* 0x000fc600078f08ff */
[----:B------:R-:W-:-:S04]  /*103e0*/  @!P5 LEA.HI R0, R0, R0, RZ, 0x1 ;  /* 0x000000000000d211 */ /* 0x000fc800078f08ff */
[----:B------:R-:W-:-:S04]  /*103f0*/  @!P4 LEA.HI R20, R20, R20, RZ, 0x1 ;  /* 0x000000141414c211 */ /* 0x000fc800078f08ff */
[----:B------:R-:W-:Y:S02]  /*10400*/  @!P3 LEA.HI R19, R19, R19, RZ, 0x1 ;  /* 0x000000131313b211 */ /* 0x000fe400078f08ff */
[----:B-1----:R-:W-:Y:S02]  /*10410*/  @!P2 LOP3.LUT R7, R18, 0xfffffffe, RZ, 0xc0, !PT ;  /* 0xfffffffe1207a812 */ /* 0x002fe400078ec0ff */
[----:B------:R-:W-:Y:S02]  /*10420*/  IADD3 R18, R11, 0xa0, RZ ;  /* 0x000000a00b127810 */ /* 0x000fe40007ffe0ff */
[----:B--2---:R-:W-:Y:S01]  /*10430*/  @!P1 LOP3.LUT R9, R10, 0xfffffffe, RZ, 0xc0, !PT ;  /* 0xfffffffe0a099812 */ /* 0x004fe200078ec0ff */
[--C-:B------:R-:W-:Y:S01]  /*10440*/  @!P2 IMAD.WIDE R6, R7, 0x4, R4.reuse ;  /* 0x000000040706a825 */ /* 0x100fe200078e0204 */
[----:B------:R-:W-:Y:S02]  /*10450*/  IADD3 R10, R11, 0xa8, RZ ;  /* 0x000000a80b0a7810 */ /* 0x000fe40007ffe0ff */
[----:B---3--:R-:W-:Y:S01]  /*10460*/  @!P4 LOP3.LUT R13, R20, 0xfffffffe, RZ, 0xc0, !PT ;  /* 0xfffffffe140dc812 */ /* 0x008fe200078ec0ff */
[----:B------:R-:W-:Y:S01]  /*10470*/  @!P1 IMAD.WIDE R8, R9, 0x4, R4 ;  /* 0x0000000409089825 */ /* 0x000fe200078e0204 */
[----:B------:R1:W-:Y:S01]  /*10480*/  @!P2 ST.E.64 [R6.64], R58 ;  /* 0x0000003a0600a985 */ /* 0x0003e2000c101b10 */
[----:B------:R-:W-:-:S02]  /*10490*/  ISETP.GE.AND P2, PT, R18, c[0x0][0x3c8], PT ;  /* 0x0000f20012007a0c */ /* 0x000fc40003f46270 */
[----:B------:R-:W-:Y:S01]  /*104a0*/  @!P3 LOP3.LUT R19, R19, 0xfffffffe, RZ, 0xc0, !PT ;  /* 0xfffffffe1313b812 */ /* 0x000fe200078ec0ff */
[----:B------:R2:W-:Y:S01]  /*104b0*/  @!P1 ST.E.64 [R8.64], R62 ;  /* 0x0000003e08009985 */ /* 0x0005e2000c101b10 */
[----:B------:R-:W-:Y:S02]  /*104c0*/  ISETP.GE.AND P1, PT, R10, c[0x0][0x3c8], PT ;  /* 0x0000f2000a007a0c */ /* 0x000fe40003f26270 */
[----:B------:R-:W-:Y:S01]  /*104d0*/  IADD3 R11, R11, 0xb8, RZ ;  /* 0x000000b80b0b7810 */ /* 0x000fe20007ffe0ff */
[----:B------:R3:W-:Y:S01]  /*104e0*/  @!P0 ST.E.64 [R16.64], R66 ;  /* 0x0000004210008985 */ /* 0x0007e2000c101b10 */
[----:B------:R-:W-:-:S05]  /*104f0*/  ISETP.GE.AND P0, PT, R3, c[0x0][0x3c8], PT ;  /* 0x0000f20003007a0c */ /* 0x000fca0003f06270 */
[----:B------:R-:W-:-:S04]  /*10500*/  @!P2 LEA.HI R18, R18, R18, RZ, 0x1 ;  /* 0x000000121212a211 */ /* 0x000fc800078f08ff */
[----:B------:R-:W-:Y:S02]  /*10510*/  @!P1 LEA.HI R10, R10, R10, RZ, 0x1 ;  /* 0x0000000a0a0a9211 */ /* 0x000fe400078f08ff */
[----:B----4-:R-:W-:Y:S02]  /*10520*/  @!P2 LOP3.LUT R15, R18, 0xfffffffe, RZ, 0xc0, !PT ;  /* 0xfffffffe120fa812 */ /* 0x010fe400078ec0ff */
[----:B------:R-:W-:-:S04]  /*10530*/  @!P0 LEA.HI R3, R3, R3, RZ, 0x1 ;  /* 0x0000000303038211 */ /* 0x000fc800078f08ff */
[----:B------:R-:W-:Y:S02]  /*10540*/  @!P0 LOP3.LUT R3, R3, 0xfffffffe, RZ, 0xc0, !PT ;  /* 0xfffffffe03038812 */ /* 0x000fe400078ec0ff */
[----:B-1----:R-:W-:-:S03]  /*10550*/  @!P6 LOP3.LUT R7, R2, 0xfffffffe, RZ, 0xc0, !PT ;  /* 0xfffffffe0207e812 */ /* 0x002fc600078ec0ff */
[----:B------:R-:W-:Y:S01]  /*10560*/  @!P0 IMAD.WIDE R2, R3, 0x4, R4 ;  /* 0x0000000403028825 */ /* 0x000fe200078e0204 */
[----:B--2---:R-:W-:-:S03]  /*10570*/  @!P5 LOP3.LUT R9, R0, 0xfffffffe, RZ, 0xc0, !PT ;  /* 0xfffffffe0009d812 */ /* 0x004fc600078ec0ff */
[----:B------:R-:W-:Y:S01]  /*10580*/  @!P6 IMAD.WIDE R6, R7, 0x4, R4 ;  /* 0x000000040706e825 */ /* 0x000fe200078e0204 */
[----:B---3--:R-:W-:-:S03]  /*10590*/  @!P1 LOP3.LUT R17, R10, 0xfffffffe, RZ, 0xc0, !PT ;  /* 0xfffffffe0a119812 */ /* 0x008fc600078ec0ff */
[--C-:B------:R-:W-:Y:S01]  /*105a0*/  @!P5 IMAD.WIDE R8, R9, 0x4, R4.reuse ;  /* 0x000000040908d825 */ /* 0x100fe200078e0204 */
[----:B------:R1:W-:Y:S04]  /*105b0*/  @!P6 ST.E.64 [R6.64], R70 ;  /* 0x000000460600e985 */ /* 0x0003e8000c101b10 */
[----:B------:R2:W-:Y:S01]  /*105c0*/  @!P5 ST.E.64 [R8.64], R74 ;  /* 0x0000004a0800d985 */ /* 0x0005e2000c101b10 */
[----:B-1----:R-:W-:-:S04]  /*105d0*/  @!P4 IMAD.WIDE R6, R13, 0x4, R4 ;  /* 0x000000040d06c825 */ /* 0x002fc800078e0204 */
[--C-:B--2---:R-:W-:Y:S01]  /*105e0*/  @!P3 IMAD.WIDE R8, R19, 0x4, R4.reuse ;  /* 0x000000041308b825 */ /* 0x104fe200078e0204 */
[----:B------:R1:W-:Y:S03]  /*105f0*/  @!P4 ST.E.64 [R6.64], R78 ;  /* 0x0000004e0600c985 */ /* 0x0003e6000c101b10 */
[--C-:B------:R-:W-:Y:S01]  /*10600*/  @!P2 IMAD.WIDE R12, R15, 0x4, R4.reuse ;  /* 0x000000040f0ca825 */ /* 0x100fe200078e0204 */
[----:B------:R1:W-:Y:S03]  /*10610*/  @!P3 ST.E.64 [R8.64], R82 ;  /* 0x000000520800b985 */ /* 0x0003e6000c101b10 */
[----:B------:R-:W-:Y:S01]  /*10620*/  @!P1 IMAD.WIDE R14, R17, 0x4, R4 ;  /* 0x00000004110e9825 */ /* 0x000fe200078e0204 */
[----:B------:R1:W-:Y:S04]  /*10630*/  @!P2 ST.E.64 [R12.64], R86 ;  /* 0x000000560c00a985 */ /* 0x0003e8000c101b10 */
[----:B------:R1:W-:Y:S04]  /*10640*/  @!P1 ST.E.64 [R14.64], R90 ;  /* 0x0000005a0e009985 */ /* 0x0003e8000c101b10 */
[----:B------:R1:W-:Y:S01]  /*10650*/  @!P0 ST.E.64 [R2.64], R94 ;  /* 0x0000005e02008985 */ /* 0x0003e2000c101b10 */
[----:B------:R-:W-:-:S13]  /*10660*/  ISETP.GE.AND P0, PT, R11, c[0x0][0x3c8], PT ;  /* 0x0000f2000b007a0c */ /* 0x000fda0003f06270 */
[----:B------:R-:W-:Y:S05]  /*10670*/  @P0 EXIT ;  /* 0x000000000000094d */ /* 0x000fea0003800000 */
[----:B-1----:R-:W-:-:S04]  /*10680*/  LEA.HI R3, R11, R11, RZ, 0x1 ;  /* 0x0000000b0b037211 */ /* 0x002fc800078f08ff */
[----:B------:R-:W-:-:S05]  /*10690*/  LOP3.LUT R3, R3, 0xfffffffe, RZ, 0xc0, !PT ;  /* 0xfffffffe03037812 */ /* 0x000fca00078ec0ff */
[----:B------:R-:W-:-:S05]  /*106a0*/  IMAD.WIDE R4, R3, 0x4, R4 ;  /* 0x0000000403047825 */ /* 0x000fca00078e0204 */
[----:B------:R-:W-:Y:S01]  /*106b0*/  ST.E.64 [R4.64], R98 ;  /* 0x0000006204007985 */ /* 0x000fe2000c101b10 */
[----:B------:R-:W-:Y:S05]  /*106c0*/  EXIT ;  /* 0x000000000000794d */ /* 0x000fea0003800000 */
.L_x_387:
        /* <DEDUP_REMOVED lines=26> */
[----:B------:R-:W-:Y:S01]  /*10870*/  IMAD.WIDE.U32 R8, R5, c[0x0][0x4d8], R8 ;  /* 0x0001360005087a25 */ /* 0x000fe200078e0008 */
[----:B------:R-:W-:-:S03]  /*10880*/  IADD3 R4, -R6, RZ, RZ ;  /* 0x000000ff06047210 */ /* 0x000fc60007ffe1ff */
[----:B------:R-:W-:Y:S02]  /*10890*/  IMAD R0, R0, c[0x0][0x4d8], RZ ;  /* 0x0001360000007a24 */ /* 0x000fe400078e02ff */
[----:B--2---:R-:W-:Y:S02]  /*108a0*/  IMAD R2, R2, c[0x0][0x550], R3 ;  /* 0x0001540002027a24 */ /* 0x004fe400078e0203 */
[----:B------:R-:W-:Y:S02]  /*108b0*/  IMAD R0, R5, c[0x0][0x4dc], R0 ;  /* 0x0001370005007a24 */ /* 0x000fe400078e0200 */
[----:B------:R-:W-:Y:S01]  /*108c0*/  IMAD R4, R4, c[0x0][0x4e8], R7 ;  /* 0x00013a0004047a24 */ /* 0x000fe200078e0207 */
[----:B------:R-:W-:Y:S01]  /*108d0*/  SHF.R.S32.HI R3, RZ, 0x1f, R2 ;  /* 0x0000001fff037819 */ /* 0x000fe20000011402 */
[----:B------:R-:W-:Y:S01]  /*108e0*/  IMAD.IADD R9, R0, 0x1, R9 ;  /* 0x0000000100097824 */ /* 0x000fe200078e0209 */
[----:B------:R-:W-:-:S03]  /*108f0*/  SHF.R.S32.HI R0, RZ, 0x1f, R6 ;  /* 0x0000001fff007819 */ /* 0x000fc60000011406 */
[----:B------:R-:W-:Y:S02]  /*10900*/  IMAD R3, R3, c[0x0][0x4e0], RZ ;  /* 0x0001380003037a24 */ /* 0x000fe400078e02ff */
        /* <DEDUP_REMOVED lines=14> */
.L_x_390:
        /* <DEDUP_REMOVED lines=9> */
.L_x_2463:


//--------------------- .text._ZN7cutlass13device_kernelIN5flash19enable_sm80_to_sm89INS1_16FlashAttnFwdSm80INS1_25CollectiveMainloopFwdSm80ILi8ELi1ELb0EN4cute5tupleIJNS5_1CILi128EEENS7_ILi64EEENS7_ILi192EEEEEELi192ENS_10bfloat16_tEfNS_4arch4Sm80ELb0ELb1ELb0ELb1ELb0ELb0ELb1ELb1EEENS1_21CollectiveEpilogueFwdINS6_IJS8_SA_S9_EEENS6_IJNS7_ILi1EEESI_SI_EEESC_SE_Li256ELb1ELb1ELb1ELb0EEENS1_36VarlenDynamicPersistentTileSchedulerILi128ELi64ELi256ELi256ELb1ELb1ELb0ELb1ELb0ELb1EEEEEEEEEvNT_6ParamsE --------------------------
	.section	.text._ZN7cutlass13device_kernelIN5flash19enable_sm80_to_sm89INS1_16FlashAttnFwdSm80INS1_25CollectiveMainloopFwdSm80ILi8ELi1ELb0EN4cute5tupleIJNS5_1CILi128EEENS7_ILi64EEENS7_ILi192EEEEEELi192ENS_10bfloat16_tEfNS_4arch4Sm80ELb0ELb1ELb0ELb1ELb0ELb0ELb1ELb1EEENS1_21CollectiveEpilogueFwdINS6_IJS8_SA_S9_EEENS6_IJNS7_ILi1EEESI_SI_EEESC_SE_Li256ELb1ELb1ELb1ELb0EEENS1_36VarlenDynamicPersistentTileSchedulerILi128ELi64ELi256ELi256ELb1ELb1ELb0ELb1ELb0ELb1EEEEEEEEEvNT_6ParamsE,"ax",@progbits
	.sectioninfo	@"SHI_REGISTERS=255"
	.align	128
.text._ZN7cutlass13device_kernelIN5flash19enable_sm80_to_sm89INS1_16FlashAttnFwdSm80INS1_25CollectiveMainloopFwdSm80ILi8ELi1ELb0EN4cute5tupleIJNS5_1CILi128EEENS7_ILi64EEENS7_ILi192EEEEEELi192ENS_10bfloat16_tEfNS_4arch4Sm80ELb0ELb1ELb0ELb1ELb0ELb0ELb1ELb1EEENS1_21CollectiveEpilogueFwdINS6_IJS8_SA_S9_EEENS6_IJNS7_ILi1EEESI_SI_EEESC_SE_Li256ELb1ELb1ELb1ELb0EEENS1_36VarlenDynamicPersistentTileSchedulerILi128ELi64ELi256ELi256ELb1ELb1ELb0ELb1ELb0ELb1EEEEEEEEEvNT_6ParamsE:
        .type           _ZN7cutlass13device_kernelIN5flash19enable_sm80_to_sm89INS1_16FlashAttnFwdSm80INS1_25CollectiveMainloopFwdSm80ILi8ELi1ELb0EN4cute5tupleIJNS5_1CILi128EEENS7_ILi64EEENS7_ILi192EEEEEELi192ENS_10bfloat16_tEfNS_4arch4Sm80ELb0ELb1ELb0ELb1ELb0ELb0ELb1ELb1EEENS1_21CollectiveEpilogueFwdINS6_IJS8_SA_S9_EEENS6_IJNS7_ILi1EEESI_SI_EEESC_SE_Li256ELb1ELb1ELb1ELb0EEENS1_36VarlenDynamicPersistentTileSchedulerILi128ELi64ELi256ELi256ELb1ELb1ELb0ELb1ELb0ELb1EEEEEEEEEvNT_6ParamsE,@function
        .size           _ZN7cutlass13device_kernelIN5flash19enable_sm80_to_sm89INS1_16FlashAttnFwdSm80INS1_25CollectiveMainloopFwdSm80ILi8ELi1ELb0EN4cute5tupleIJNS5_1CILi128EEENS7_ILi64EEENS7_ILi192EEEEEELi192ENS_10bfloat16_tEfNS_4arch4Sm80ELb0ELb1ELb0ELb1ELb0ELb0ELb1ELb1EEENS1_21CollectiveEpilogueFwdINS6_IJS8_SA_S9_EEENS6_IJNS7_ILi1EEESI_SI_EEESC_SE_Li256ELb1ELb1ELb1ELb0EEENS1_36VarlenDynamicPersistentTileSchedulerILi128ELi64ELi256ELi256ELb1ELb1ELb0ELb1ELb0ELb1EEEEEEEEEvNT_6ParamsE,(.L_x_2464 - _ZN7cutlass13device_kernelIN5flash19enable_sm80_to_sm89INS1_16FlashAttnFwdSm80INS1_25CollectiveMainloopFwdSm80ILi8ELi1ELb0EN4cute5tupleIJNS5_1CILi128EEENS7_ILi64EEENS7_ILi192EEEEEELi192ENS_10bfloat16_tEfNS_4arch4Sm80ELb0ELb1ELb0ELb1ELb0ELb0ELb1ELb1EEENS1_21CollectiveEpilogueFwdINS6_IJS8_SA_S9_EEENS6_IJNS7_ILi1EEESI_SI_EEESC_SE_Li256ELb1ELb1ELb1ELb0EEENS1_36VarlenDynamicPersistentTileSchedulerILi128ELi64ELi256ELi256ELb1ELb1ELb0ELb1ELb0ELb1EEEEEEEEEvNT_6ParamsE)
        .other          _ZN7cutlass13device_kernelIN5flash19enable_sm80_to_sm89INS1_16FlashAttnFwdSm80INS1_25CollectiveMainloopFwdSm80ILi8ELi1ELb0EN4cute5tupleIJNS5_1CILi128EEENS7_ILi64EEENS7_ILi192EEEEEELi192ENS_10bfloat16_tEfNS_4arch4Sm80ELb0ELb1ELb0ELb1ELb0ELb0ELb1ELb1EEENS1_21CollectiveEpilogueFwdINS6_IJS8_SA_S9_EEENS6_IJNS7_ILi1EEESI_SI_EEESC_SE_Li256ELb1ELb1ELb1ELb0EEENS1_36VarlenDynamicPersistentTileSchedulerILi128ELi64ELi256ELi256ELb1ELb1ELb0ELb1ELb0ELb1EEEEEEEEEvNT_6ParamsE,@"STO_CUDA_ENTRY STV_DEFAULT"
_ZN7cutlass13device_kernelIN5flash19enable_sm80_to_sm89INS1_16FlashAttnFwdSm80INS1_25CollectiveMainloopFwdSm80ILi8ELi1ELb0EN4cute5tupleIJNS5_1CILi128EEENS7_ILi64EEENS7_ILi192EEEEEELi192ENS_10bfloat16_tEfNS_4arch4Sm80ELb0ELb1ELb0ELb1ELb0ELb0ELb1ELb1EEENS1_21CollectiveEpilogueFwdINS6_IJS8_SA_S9_EEENS6_IJNS7_ILi1EEESI_SI_EEESC_SE_Li256ELb1ELb1ELb1ELb0EEENS1_36VarlenDynamicPersistentTileSchedulerILi128ELi64ELi256ELi256ELb1ELb1ELb0ELb1ELb0ELb1EEEEEEEEEvNT_6ParamsE:
[----:B------:R-:W-:-:S03]  /*0000*/  MOV R1, c[0x0][0x28] ;  /* 0x00000a0000017a02 */ /* 0x000fc60000000f00 */
[----:B------:R-:W1:Y:S01]  /*0010*/  S2R R2, SR_TID.X ;  /* 0x0000000000027919 */ /* 0x000e620000002100 */
[----:B------:R-:W-:Y:S01]  /*0020*/  IADD3 R1, R1, -0x40, RZ ;  /* 0xffffffc001017810 */ /* 0x000fe20007ffe0ff */
[----:B------:R-:W-:Y:S01]  /*0030*/  ULDC.64 UR6, c[0x0][0x118] ;  /* 0x0000460000067ab9 */ /* 0x000fe20000000a00 */
[----:B-1----:R-:W-:-:S05]  /*0040*/  SHF.R.U32.HI R0, RZ, 0x5, R2 ;  /* 0x00000005ff007819 */ /* 0x002fca0000011602 */
[----:B------:R-:W1:Y:S02]  /*0050*/  SHFL.IDX PT, R3, R0, RZ, 0x1f ;  /* 0x00001fff00037589 */ /* 0x000e6400000e0000 */
[----:B-1----:R-:W-:Y:S02]  /*0060*/  ISETP.NE.AND P0, PT, R3, RZ, PT ;  /* 0x000000ff0300720c */ /* 0x002fe40003f05270 */
[----:B------:R1:W-:Y:S11]  /*0070*/  STL [R1+0x38], R3 ;  /* 0x0000380301007387 */ /* 0x0003f60000100800 */
[----:B------:R-:W-:Y:S06]  /*0080*/  @P0 BAR.SYNC.DEFER_BLOCKING 0x5, 0x100 ;  /* 0x0144000000000b1d */ /* 0x000fec0000010000 */
[----:B------:R-:W2:Y:S04]  /*0090*/  @P0 LDS.128 R232, [0x18100] ;  /* 0x01810000ffe80984 */ /* 0x000ea80000000c00 */
[----:B------:R-:W-:Y:S06]  /*00a0*/  @P0 BAR.ARV 0x4, 0x100 ;  /* 0x0104000000000b1d */ /* 0x000fec0000002000 */
[----:B------:R-:W-:Y:S05]  /*00b0*/  @P0 BRA `(.L_x_391) ;  /* 0x00000f1000000947 */ /* 0x000fea0003800000 */
[----:B-1----:R-:W-:Y:S01]  /*00c0*/  LOP3.LUT R12, R2, 0x1f, RZ, 0xc0, !PT ;  /* 0x0000001f020c7812 */ /* 0x002fe200078ec0ff */
[----:B------:R-:W-:-:S03]  /*00d0*/  CS2R R8, SRZ ;  /* 0x0000000000087805 */ /* 0x000fc6000001ff00 */
[----:B------:R-:W-:-:S04]  /*00e0*/  ISETP.NE.AND P6, PT, R12, 0x1f, PT ;  /* 0x0000001f0c00780c */ /* 0x000fc80003fc5270 */
[----:B------:R-:W-:-:S13]  /*00f0*/  ISETP.GE.OR P0, PT, R12, c[0x0][0x53c], !P6 ;  /* 0x00014f000c007a0c */ /* 0x000fda0007706670 */
[----:B------:R-:W-:Y:S02]  /*0100*/  @!P0 IMAD.MOV.U32 R4, RZ, RZ, 0x4 ;  /* 0x00000004ff048424 */ /* 0x000fe400078e00ff */
[----:B------:R-:W-:Y:S02]  /*0110*/  @!P0 IMAD.MOV.U32 R2, RZ, RZ, 0x4 ;  /* 0x00000004ff028424 */ /* 0x000fe400078e00ff */
[----:B------:R-:W-:-:S04]  /*0120*/  @!P0 IMAD.WIDE.U32 R4, R12, R4, c[0x0][0x580] ;  /* 0x000160000c048625 */ /* 0x000fc800078e0004 */
[C---:B------:R-:W-:Y:S01]  /*0130*/  @!P0 IMAD.WIDE.U32 R2, R12.reuse, R2, c[0x0][0x578] ;  /* 0x00015e000c028625 */ /* 0x040fe200078e0002 */
[----:B------:R-:W3:Y:S04]  /*0140*/  @!P0 LDG.E R9, [R4.64] ;  /* 0x0000000604098981 */ /* 0x000ee8000c1e1900 */
[----:B------:R-:W3:Y:S01]  /*0150*/  @!P0 LDG.E R8, [R2.64] ;  /* 0x0000000602088981 */ /* 0x000ee2000c1e1900 */
[C---:B------:R-:W-:Y:S01]  /*0160*/  ISETP.NE.AND P5, PT, R12.reuse, RZ, PT ;  /* 0x000000ff0c00720c */ /* 0x040fe20003fa5270 */
[----:B------:R-:W1:Y:S01]  /*0170*/  S2UR UR4, SR_CTAID.X ;  /* 0x00000000000479c3 */ /* 0x000e620000002500 */
[C---:B------:R-:W-:Y:S01]  /*0180*/  ISETP.GE.U32.AND P4, PT, R12.reuse, 0x2, PT ;  /* 0x000000020c00780c */ /* 0x040fe20003f86070 */
[----:B------:R-:W-:Y:S01]  /*0190*/  IMAD.MOV.U32 R6, RZ, RZ, RZ ;  /* 0x000000ffff067224 */ /* 0x000fe200078e00ff */
[----:B------:R-:W-:-:S02]  /*01a0*/  ISETP.GE.U32.AND P3, PT, R12, 0x4, PT ;  /* 0x000000040c00780c */ /* 0x000fc40003f66070 */
[C---:B------:R-:W-:Y:S02]  /*01b0*/  ISETP.GE.U32.AND P2, PT, R12.reuse, 0x8, PT ;  /* 0x000000080c00780c */ /* 0x040fe40003f46070 */
[----:B------:R-:W-:Y:S01]  /*01c0*/  ISETP.GE.U32.AND P1, PT, R12, 0x10, PT ;  /* 0x000000100c00780c */ /* 0x000fe20003f26070 */
[----:B---3--:R-:W-:-:S05]  /*01d0*/  IMAD R4, R9, R8, RZ ;  /* 0x0000000809047224 */ /* 0x008fca00078e02ff */
        /* <DEDUP_REMOVED lines=15> */
[----:B------:R-:W3:Y:S02]  /*02d0*/  SHFL.IDX PT, R7, R4, 0x1f, 0x1f ;  /* 0x03e01f0004077f89 */ /* 0x000ee400000e0000 */
[----:B---3--:R-:W-:-:S04]  /*02e0*/  IMAD R7, R7, c[0x0][0x538], RZ ;  /* 0x00014e0007077a24 */ /* 0x008fc800078e02ff */
[----:B------:R-:W-:Y:S01]  /*02f0*/  IMAD.MOV.U32 R0, RZ, RZ, R7 ;  /* 0x000000ffff007224 */ /* 0x000fe200078e0007 */
[----:B-1----:R-:W-:-:S13]  /*0300*/  ISETP.GT.AND P0, PT, R7, UR4, PT ;  /* 0x0000000407007c0c */ /* 0x002fda000bf04270 */
[----:B------:R-:W-:Y:S05]  /*0310*/  @P0 BRA `(.L_x_392) ;  /* 0x0000026000000947 */ /* 0x000fea0003800000 */
[----:B------:R-:W-:Y:S02]  /*0320*/  MOV R7, R0 ;  /* 0x0000000000077202 */ /* 0x000fe40000000f00 */
[----:B------:R-:W-:-:S04]  /*0330*/  MOV R6, RZ ;  /* 0x000000ff00067202 */ /* 0x000fc80000000f00 */
.L_x_396:
[----:B------:R-:W-:-:S04]  /*0340*/  IADD3 R0, R6, 0x1f, RZ ;  /* 0x0000001f06007810 */ /* 0x000fc80007ffe0ff */
[----:B------:R-:W-:-:S13]  /*0350*/  ISETP.GE.AND P0, PT, R0, c[0x0][0x53c], PT ;  /* 0x00014f0000007a0c */ /* 0x000fda0003f06270 */
[----:B------:R-:W-:Y:S05]  /*0360*/  @P0 BRA `(.L_x_393) ;  /* 0x00000be000000947 */ /* 0x000fea0003800000 */
[----:B------:R-:W-:Y:S01]  /*0370*/  MOV R6, R0 ;  /* 0x0000000000067202 */ /* 0x000fe20000000f00 */
[----:B------:R-:W-:-:S03]  /*0380*/  CS2R R8, SRZ ;  /* 0x0000000000087805 */ /* 0x000fc6000001ff00 */
[----:B------:R-:W-:-:S04]  /*0390*/  IADD3 R0, R12, R6, RZ ;  /* 0x000000060c007210 */ /* 0x000fc80007ffe0ff */
[----:B------:R-:W-:-:S13]  /*03a0*/  ISETP.GE.OR P0, PT, R0, c[0x0][0x53c], !P6 ;  /* 0x00014f0000007a0c */ /* 0x000fda0007706670 */
[----:B------:R-:W-:Y:S02]  /*03b0*/  @!P0 MOV R2, 0x4 ;  /* 0x0000000400028802 */ /* 0x000fe40000000f00 */
[----:B------:R-:W-:-:S03]  /*03c0*/  @!P0 MOV R3, 0x4 ;  /* 0x0000000400038802 */ /* 0x000fc60000000f00 */
[----:B------:R-:W-:-:S04]  /*03d0*/  @!P0 IMAD.WIDE R4, R0, R2, c[0x0][0x580] ;  /* 0x0001600000048625 */ /* 0x000fc800078e0202 */
[----:B------:R-:W-:Y:S01]  /*03e0*/  @!P0 IMAD.WIDE R2, R0, R3, c[0x0][0x578] ;  /* 0x00015e0000028625 */ /* 0x000fe200078e0203 */
[----:B------:R-:W3:Y:S04]  /*03f0*/  @!P0 LDG.E R9, [R4.64] ;  /* 0x0000000604098981 */ /* 0x000ee8000c1e1900 */
[----:B------:R-:W3:Y:S02]  /*0400*/  @!P0 LDG.E R8, [R2.64] ;  /* 0x0000000602088981 */ /* 0x000ee4000c1e1900 */
[----:B---3--:R-:W-:Y:S01]  /*0410*/  IMAD R5, R9, R8, RZ ;  /* 0x0000000809057224 */ /* 0x008fe200078e02ff */
[----:B------:R-:W-:Y:S05]  /*0420*/  BRA.DIV ~URZ, `(.L_x_394) ;  /* 0x00013f827f007947 */ /* 0x000fea000b800000 */
[----:B------:R1:W3:Y:S02]  /*0430*/  SHFL.UP PT, R0, R5, 0x1, RZ ;  /* 0x0420000005007989 */ /* 0x0002e400000e00ff */
.L_x_535:
[----:B---3--:R-:W-:-:S04]  /*0440*/  SEL R0, R0, RZ, P5 ;  /* 0x000000ff00007207 */ /* 0x008fc80002800000 */
        /* <DEDUP_REMOVED lines=14> */
[----:B------:R1:W3:Y:S02]  /*0530*/  SHFL.IDX PT, R0, R4, 0x1f, 0x1f ;  /* 0x03e01f0004007f89 */ /* 0x0002e400000e0000 */
.L_x_536:
[----:B---3--:R-:W-:-:S05]  /*0540*/  IMAD R0, R0, c[0x0][0x538], RZ ;  /* 0x00014e0000007a24 */ /* 0x008fca00078e02ff */
[----:B------:R-:W-:-:S04]  /*0550*/  IADD3 R7, R0, R7, RZ ;  /* 0x0000000700077210 */ /* 0x000fc80007ffe0ff */
[----:B------:R-:W-:-:S13]  /*0560*/  ISETP.GT.AND P0, PT, R7, UR4, PT ;  /* 0x0000000407007c0c */ /* 0x000fda000bf04270 */
[----:B-12---:R-:W-:Y:S05]  /*0570*/  @!P0 BRA `(.L_x_396) ;  /* 0xfffffdc000008947 */ /* 0x006fea000383ffff */
.L_x_392:
[----:B------:R-:W-:-:S05]  /*0580*/  IADD3 R11, -R0, R7, RZ ;  /* 0x00000007000b7210 */ /* 0x000fca0007ffe1ff */
[----:B------:R-:W-:-:S05]  /*0590*/  IMAD R0, R4, c[0x0][0x538], R11 ;  /* 0x00014e0004007a24 */ /* 0x000fca00078e020b */
[----:B------:R-:W-:Y:S01]  /*05a0*/  ISETP.GT.AND P0, PT, R0, UR4, PT ;  /* 0x0000000400007c0c */ /* 0x000fe2000bf04270 */
[----:B------:R-:W-:-:S12]  /*05b0*/  BRA.DIV ~URZ, `(.L_x_397) ;  /* 0x000140027f007947 */ /* 0x000fd8000b800000 */
[----:B------:R-:W-:-:S04]  /*05c0*/  VOTE.ANY R10, PT, !P0 ;  /* 0x00000000000a7806 */ /* 0x000fc800040e0100 */
.L_x_537:
[----:B------:R-:W1:Y:S02]  /*05d0*/  POPC R7, R10 ;  /* 0x0000000a00077309 */ /* 0x000e640000000000 */
[----:B-12---:R-:W-:Y:S01]  /*05e0*/  IADD3 R235, R7, R6, RZ ;  /* 0x0000000607eb7210 */ /* 0x006fe20007ffe0ff */
[----:B------:R-:W-:Y:S05]  /*05f0*/  BRA.DIV ~URZ, `(.L_x_398) ;  /* 0x000140127f007947 */ /* 0x000fea000b800000 */
[----:B------:R1:W2:Y:S01]  /*0600*/  SHFL.IDX PT, R233, R9, R7, 0x1f ;  /* 0x00001f0709e97589 */ /* 0x0002a200000e0000 */
[----:B------:R-:W-:-:S03]  /*0610*/  MOV R6, RZ ;  /* 0x000000ff00067202 */ /* 0x000fc60000000f00 */
[----:B------:R1:W3:Y:S04]  /*0620*/  SHFL.IDX PT, R9, R8, R7, 0x1f ;  /* 0x00001f0708097589 */ /* 0x0002e800000e0000 */
.L_x_538:
[----:B------:R-:W-:Y:S01]  /*0630*/  ISETP.NE.AND P0, PT, R10, RZ, PT ;  /* 0x000000ff0a00720c */ /* 0x000fe20003f05270 */
[----:B------:R-:W-:-:S12]  /*0640*/  BSSY B0, `(.L_x_399) ;  /* 0x0000005000007945 */ /* 0x000fd80003800000 */
[----:B------:R-:W-:Y:S05]  /*0650*/  @!P0 BRA `(.L_x_400) ;  /* 0x0000003000008947 */ /* 0x000fea0003800000 */
[----:B------:R-:W-:Y:S01]  /*0660*/  IADD3 R3, R7, -0x1, RZ ;  /* 0xffffffff07037810 */ /* 0x000fe20007ffe0ff */
[----:B------:R-:W-:Y:S05]  /*0670*/  BRA.DIV ~URZ, `(.L_x_401) ;  /* 0x000140727f007947 */ /* 0x000fea000b800000 */
[----:B------:R4:W1:Y:S02]  /*0680*/  SHFL.IDX PT, R6, R4, R3, 0x1f ;  /* 0x00001f0304067589 */ /* 0x00086400000e0000 */
.L_x_400:
[----:B------:R-:W-:Y:S05]  /*0690*/  BSYNC B0 ;  /* 0x0000000000007941 */ /* 0x000fea0003800000 */
.L_x_399:
[----:B---3--:R-:W-:Y:S01]  /*06a0*/  ISETP.NE.AND P0, PT, R9, 0x1, PT ;  /* 0x000000010900780c */ /* 0x008fe20003f05270 */
[----:B-1----:R-:W-:Y:S01]  /*06b0*/  IMAD R232, R6, c[0x0][0x538], R11 ;  /* 0x00014e0006e87a24 */ /* 0x002fe200078e020b */
[----:B------:R-:W-:Y:S04]  /*06c0*/  BSSY B0, `(.L_x_402) ;  /* 0x0000085000007945 */ /* 0x000fe80003800000 */
[----:B------:R-:W-:-:S07]  /*06d0*/  IADD3 R11, -R232, UR4, RZ ;  /* 0x00000004e80b7c10 */ /* 0x000fce000fffe1ff */
[----:B------:R-:W-:Y:S05]  /*06e0*/  @!P0 BRA `(.L_x_403) ;  /* 0x000003e000008947 */ /* 0x000fea0003800000 */
[-C--:B--2---:R-:W-:Y:S02]  /*06f0*/  IABS R0, R233.reuse ;  /* 0x000000e900007213 */ /* 0x084fe40000000000 */
[----:B------:R-:W-:-:S03]  /*0700*/  IABS R6, R233 ;  /* 0x000000e900067213 */ /* 0x000fc60000000000 */
[----:B------:R-:W-:Y:S01]  /*0710*/  IMAD.MOV.U32 R5, RZ, RZ, R0 ;  /* 0x000000ffff057224 */ /* 0x000fe200078e0000 */
[----:B------:R-:W-:-:S03]  /*0720*/  IABS R0, R9 ;  /* 0x0000000900007213 */ /* 0x000fc60000000000 */
[----:B------:R-:W1:Y:S02]  /*0730*/  I2F.RP R2, R5 ;  /* 0x0000000500027306 */ /* 0x000e640000209400 */
[----:B------:R-:W-:Y:S01]  /*0740*/  IMAD.MOV.U32 R8, RZ, RZ, R0 ;  /* 0x000000ffff087224 */ /* 0x000fe200078e0000 */
[----:B------:R-:W-:-:S05]  /*0750*/  IABS R0, R11 ;  /* 0x0000000b00007213 */ /* 0x000fca0000000000 */
[----:B------:R-:W-:Y:S08]  /*0760*/  I2F.RP R7, R8 ;  /* 0x0000000800077306 */ /* 0x000ff00000209400 */
[----:B-1----:R-:W1:Y:S02]  /*0770*/  MUFU.RCP R2, R2 ;  /* 0x0000000200027308 */ /* 0x002e640000001000 */
[----:B-1----:R-:W-:-:S06]  /*0780*/  IADD3 R2, R2, 0xffffffe, RZ ;  /* 0x0ffffffe02027810 */ /* 0x002fcc0007ffe0ff */
[----:B----4-:R-:W1:Y:S02]  /*0790*/  F2I.FTZ.U32.TRUNC.NTZ R3, R2 ;  /* 0x0000000200037305 */ /* 0x010e64000021f000 */
[----:B-1----:R-:W-:-:S04]  /*07a0*/  IMAD.MOV R2, RZ, RZ, -R3 ;  /* 0x000000ffff027224 */ /* 0x002fc800078e0a03 */
[----:B------:R-:W-:Y:S02]  /*07b0*/  IMAD R4, R2, R5, RZ ;  /* 0x0000000502047224 */ /* 0x000fe400078e02ff */
[----:B------:R-:W-:-:S04]  /*07c0*/  IMAD.MOV.U32 R2, RZ, RZ, RZ ;  /* 0x000000ffff027224 */ /* 0x000fc800078e00ff */
[----:B------:R-:W-:Y:S01]  /*07d0*/  IMAD.HI.U32 R2, R3, R4, R2 ;  /* 0x0000000403027227 */ /* 0x000fe200078e0002 */
[----:B------:R-:W-:-:S03]  /*07e0*/  MOV R3, R0 ;  /* 0x0000000000037202 */ /* 0x000fc60000000f00 */
[----:B------:R-:W-:Y:S02]  /*07f0*/  IMAD.MOV R0, RZ, RZ, -R6 ;  /* 0x000000ffff007224 */ /* 0x000fe400078e0a06 */
[----:B------:R-:W-:-:S04]  /*0800*/  IMAD.HI.U32 R2, R2, R3, RZ ;  /* 0x0000000302027227 */ /* 0x000fc800078e00ff */
[----:B------:R-:W-:Y:S02]  /*0810*/  IMAD R0, R2, R0, R3 ;  /* 0x0000000002007224 */ /* 0x000fe400078e0203 */
[----:B------:R-:W1:Y:S03]  /*0820*/  MUFU.RCP R3, R7 ;  /* 0x0000000700037308 */ /* 0x000e660000001000 */
[----:B------:R-:W-:Y:S02]  /*0830*/  ISETP.GT.U32.AND P1, PT, R5, R0, PT ;  /* 0x000000000500720c */ /* 0x000fe40003f24070 */
[----:B-1----:R-:W-:-:S11]  /*0840*/  IADD3 R3, R3, 0xffffffe, RZ ;  /* 0x0ffffffe03037810 */ /* 0x002fd60007ffe0ff */
[----:B------:R-:W-:Y:S01]  /*0850*/  @!P1 IMAD.IADD R0, R0, 0x1, -R5 ;  /* 0x0000000100009824 */ /* 0x000fe200078e0a05 */
[----:B------:R-:W-:Y:S02]  /*0860*/  @!P1 IADD3 R2, R2, 0x1, RZ ;  /* 0x0000000102029810 */ /* 0x000fe40007ffe0ff */
[----:B------:R-:W-:Y:S01]  /*0870*/  ISETP.NE.AND P1, PT, R233, RZ, PT ;  /* 0x000000ffe900720c */ /* 0x000fe20003f25270 */
[----:B------:R-:W1:Y:S01]  /*0880*/  F2I.FTZ.U32.TRUNC.NTZ R3, R3 ;  /* 0x0000000300037305 */ /* 0x000e62000021f000 */
[----:B------:R-:W-:Y:S02]  /*0890*/  ISETP.GE.U32.AND P2, PT, R0, R5, PT ;  /* 0x000000050000720c */ /* 0x000fe40003f46070 */
[----:B------:R-:W-:-:S04]  /*08a0*/  LOP3.LUT R0, R11, R233, RZ, 0x3c, !PT ;  /* 0x000000e90b007212 */ /* 0x000fc800078e3cff */
[----:B------:R-:W-:-:S07]  /*08b0*/  ISETP.GE.AND P0, PT, R0, RZ, PT ;  /* 0x000000ff0000720c */ /* 0x000fce0003f06270 */
[----:B------:R-:W-:Y:S02]  /*08c0*/  @P2 IADD3 R2, R2, 0x1, RZ ;  /* 0x0000000102022810 */ /* 0x000fe40007ffe0ff */
[----:B-1----:R-:W-:-:S03]  /*08d0*/  IADD3 R0, RZ, -R3, RZ ;  /* 0x80000003ff007210 */ /* 0x002fc60007ffe0ff */
[----:B------:R-:W-:Y:S02]  /*08e0*/  IMAD.MOV.U32 R4, RZ, RZ, R2 ;  /* 0x000000ffff047224 */ /* 0x000fe400078e0002 */
[----:B------:R-:W-:Y:S01]  /*08f0*/  IMAD.MOV.U32 R2, RZ, RZ, R0 ;  /* 0x000000ffff027224 */ /* 0x000fe200078e0000 */
[----:B------:R-:W-:Y:S01]  /*0900*/  IABS R0, R9 ;  /* 0x0000000900007213 */ /* 0x000fe20000000000 */
[----:B------:R-:W-:Y:S01]  /*0910*/  @!P0 IMAD.MOV R4, RZ, RZ, -R4 ;  /* 0x000000ffff048224 */ /* 0x000fe200078e0a04 */
[----:B------:R-:W-:Y:S01]  /*0920*/  @!P1 LOP3.LUT R4, RZ, R233, RZ, 0x33, !PT ;  /* 0x000000e9ff049212 */ /* 0x000fe200078e33ff */
[----:B------:R-:W-:Y:S01]  /*0930*/  IMAD R5, R2, R8, RZ ;  /* 0x0000000802057224 */ /* 0x000fe200078e02ff */
[----:B------:R-:W-:Y:S01]  /*0940*/  MOV R2, RZ ;  /* 0x000000ff00027202 */ /* 0x000fe20000000f00 */
[----:B------:R-:W-:Y:S01]  /*0950*/  IMAD.MOV R6, RZ, RZ, -R0 ;  /* 0x000000ffff067224 */ /* 0x000fe200078e0a00 */
[----:B------:R-:W-:-:S03]  /*0960*/  IABS R7, R4 ;  /* 0x0000000400077213 */ /* 0x000fc60000000000 */
[----:B------:R-:W-:-:S04]  /*0970*/  IMAD.HI.U32 R0, R3, R5, R2 ;  /* 0x0000000503007227 */ /* 0x000fc800078e0002 */
[----:B------:R-:W-:Y:S02]  /*0980*/  IMAD.MOV.U32 R2, RZ, RZ, R7 ;  /* 0x000000ffff027224 */ /* 0x000fe400078e0007 */
[----:B------:R-:W-:Y:S02]  /*0990*/  IMAD.MOV.U32 R3, RZ, RZ, R6 ;  /* 0x000000ffff037224 */ /* 0x000fe400078e0006 */
[----:B------:R-:W-:-:S04]  /*09a0*/  IMAD.HI.U32 R0, R0, R2, RZ ;  /* 0x0000000200007227 */ /* 0x000fc800078e00ff */
[----:B------:R-:W-:Y:S02]  /*09b0*/  IMAD R2, R0, R3, R2 ;  /* 0x0000000300027224 */ /* 0x000fe400078e0202 */
[----:B------:R-:W-:-:S03]  /*09c0*/  IMAD.MOV R5, RZ, RZ, -R4 ;  /* 0x000000ffff057224 */ /* 0x000fc600078e0a04 */
        /* <DEDUP_REMOVED lines=8> */
[----:B------:R-:W-:Y:S02]  /*0a50*/  @!P0 IADD3 R0, -R0, RZ, RZ ;  /* 0x000000ff00008210 */ /* 0x000fe40007ffe1ff */
[----:B------:R-:W-:-:S05]  /*0a60*/  @!P1 LOP3.LUT R0, RZ, R9, RZ, 0x33, !PT ;  /* 0x00000009ff009212 */ /* 0x000fca00078e33ff */
[----:B------:R-:W-:-:S04]  /*0a70*/  IMAD.MOV R2, RZ, RZ, -R0 ;  /* 0x000000ffff027224 */ /* 0x000fc800078e0a00 */
[C---:B------:R-:W-:Y:S01]  /*0a80*/  IMAD R3, R9.reuse, R2, R4 ;  /* 0x0000000209037224 */ /* 0x040fe200078e0204 */
[----:B------:R-:W-:Y:S01]  /*0a90*/  LEA R2, R9, R0, 0x18 ;  /* 0x0000000009027211 */ /* 0x000fe200078ec0ff */
[----:B------:R-:W-:-:S04]  /*0aa0*/  IMAD R0, R233, R5, R11 ;  /* 0x00000005e9007224 */ /* 0x000fc800078e020b */
[----:B------:R-:W-:Y:S01]  /*0ab0*/  IMAD R234, R3, 0x10000, R2 ;  /* 0x0001000003ea7824 */ /* 0x000fe200078e0202 */
[----:B------:R-:W-:Y:S05]  /*0ac0*/  BRA `(.L_x_404) ;  /* 0x0000044000007947 */ /* 0x000fea0003800000 */
.L_x_403:
[----:B------:R-:W-:-:S04]  /*0ad0*/  IMAD.MOV.U32 R2, RZ, RZ, 0x4 ;  /* 0x00000004ff027424 */ /* 0x000fc800078e00ff */
[----:B----4-:R-:W-:-:S05]  /*0ae0*/  IMAD.WIDE R2, R235, R2, c[0x0][0x590] ;  /* 0x00016400eb027625 */ /* 0x010fca00078e0202 */
[----:B------:R-:W3:Y:S02]  /*0af0*/  LDG.E R7, [R2.64] ;  /* 0x0000000602077981 */ /* 0x000ee4000c1e1900 */
[----:B--23--:R-:W-:-:S05]  /*0b00*/  IMAD R9, R7, R233, RZ ;  /* 0x000000e907097224 */ /* 0x00cfca00078e02ff */
[-C--:B------:R-:W-:Y:S02]  /*0b10*/  IABS R0, R9.reuse ;  /* 0x0000000900007213 */ /* 0x080fe40000000000 */
[----:B------:R-:W-:-:S03]  /*0b20*/  IABS R8, R9 ;  /* 0x0000000900087213 */ /* 0x000fc60000000000 */
[----:B------:R-:W-:-:S04]  /*0b30*/  IMAD.MOV.U32 R6, RZ, RZ, R0 ;  /* 0x000000ffff067224 */ /* 0x000fc800078e0000 */
[----:B------:R-:W1:Y:S08]  /*0b40*/  I2F.RP R2, R6 ;  /* 0x0000000600027306 */ /* 0x000e700000209400 */
[----:B-1----:R-:W1:Y:S02]  /*0b50*/  MUFU.RCP R2, R2 ;  /* 0x0000000200027308 */ /* 0x002e640000001000 */
[----:B-1----:R-:W-:-:S06]  /*0b60*/  IADD3 R2, R2, 0xffffffe, RZ ;  /* 0x0ffffffe02027810 */ /* 0x002fcc0007ffe0ff */
[----:B------:R-:W1:Y:S02]  /*0b70*/  F2I.FTZ.U32.TRUNC.NTZ R3, R2 ;  /* 0x0000000200037305 */ /* 0x000e64000021f000 */
[----:B-1----:R-:W-:-:S04]  /*0b80*/  IMAD.MOV R0, RZ, RZ, -R3 ;  /* 0x000000ffff007224 */ /* 0x002fc800078e0a03 */
[----:B------:R-:W-:Y:S01]  /*0b90*/  IMAD.MOV.U32 R2, RZ, RZ, R0 ;  /* 0x000000ffff027224 */ /* 0x000fe200078e0000 */
[----:B------:R-:W-:-:S03]  /*0ba0*/  IABS R0, R11 ;  /* 0x0000000b00007213 */ /* 0x000fc60000000000 */
[----:B------:R-:W-:Y:S01]  /*0bb0*/  IMAD R4, R2, R6, RZ ;  /* 0x0000000602047224 */ /* 0x000fe200078e02ff */
[----:B------:R-:W-:Y:S01]  /*0bc0*/  MOV R5, R0 ;  /* 0x0000000000057202 */ /* 0x000fe20000000f00 */
[----:B------:R-:W-:-:S04]  /*0bd0*/  IMAD.MOV.U32 R2, RZ, RZ, RZ ;  /* 0x000000ffff027224 */ /* 0x000fc800078e00ff */
[----:B------:R-:W-:-:S04]  /*0be0*/  IMAD.HI.U32 R0, R3, R4, R2 ;  /* 0x0000000403007227 */ /* 0x000fc800078e0002 */
[----:B------:R-:W-:Y:S02]  /*0bf0*/  IMAD.MOV R2, RZ, RZ, -R8 ;  /* 0x000000ffff027224 */ /* 0x000fe400078e0a08 */
[----:B------:R-:W-:-:S04]  /*0c00*/  IMAD.HI.U32 R0, R0, R5, RZ ;  /* 0x0000000500007227 */ /* 0x000fc800078e00ff */
[----:B------:R-:W-:-:S05]  /*0c10*/  IMAD R2, R0, R2, R5 ;  /* 0x0000000200027224 */ /* 0x000fca00078e0205 */
[----:B------:R-:W-:-:S13]  /*0c20*/  ISETP.GT.U32.AND P1, PT, R6, R2, PT ;  /* 0x000000020600720c */ /* 0x000fda0003f24070 */
[----:B------:R-:W-:Y:S01]  /*0c30*/  @!P1 IMAD.IADD R2, R2, 0x1, -R6 ;  /* 0x0000000102029824 */ /* 0x000fe200078e0a06 */
[----:B------:R-:W-:Y:S02]  /*0c40*/  @!P1 IADD3 R0, R0, 0x1, RZ ;  /* 0x0000000100009810 */ /* 0x000fe40007ffe0ff */
[----:B------:R-:W-:Y:S02]  /*0c50*/  ISETP.NE.AND P1, PT, R9, RZ, PT ;  /* 0x000000ff0900720c */ /* 0x000fe40003f25270 */
[----:B------:R-:W-:Y:S02]  /*0c60*/  ISETP.GE.U32.AND P2, PT, R2, R6, PT ;  /* 0x000000060200720c */ /* 0x000fe40003f46070 */
[----:B------:R-:W-:-:S04]  /*0c70*/  LOP3.LUT R2, R11, R9, RZ, 0x3c, !PT ;  /* 0x000000090b027212 */ /* 0x000fc800078e3cff */
[----:B------:R-:W-:-:S07]  /*0c80*/  ISETP.GE.AND P0, PT, R2, RZ, PT ;  /* 0x000000ff0200720c */ /* 0x000fce0003f06270 */
[----:B------:R-:W-:-:S04]  /*0c90*/  @P2 IADD3 R0, R0, 0x1, RZ ;  /* 0x0000000100002810 */ /* 0x000fc80007ffe0ff */
[----:B------:R-:W-:-:S05]  /*0ca0*/  MOV R4, R0 ;  /* 0x0000000000047202 */ /* 0x000fca0000000f00 */
[----:B------:R-:W-:Y:S01]  /*0cb0*/  @!P0 IMAD.MOV R4, RZ, RZ, -R4 ;  /* 0x000000ffff048224 */ /* 0x000fe200078e0a04 */
[----:B------:R-:W-:-:S05]  /*0cc0*/  @!P1 LOP3.LUT R4, RZ, R9, RZ, 0x33, !PT ;  /* 0x00000009ff049212 */ /* 0x000fca00078e33ff */
[----:B------:R-:W-:-:S05]  /*0cd0*/  IMAD R10, R7, R4, RZ ;  /* 0x00000004070a7224 */ /* 0x000fca00078e02ff */
[----:B------:R-:W-:-:S04]  /*0ce0*/  IADD3 R0, -R10, c[0x0][0x538], RZ ;  /* 0x00014e000a007a10 */ /* 0x000fc80007ffe1ff */
[----:B------:R-:W-:-:S04]  /*0cf0*/  IMNMX R6, R7, R0, PT ;  /* 0x0000000007067217 */ /* 0x000fc80003800200 */
[----:B------:R-:W-:-:S05]  /*0d00*/  IABS R0, R6 ;  /* 0x0000000600007213 */ /* 0x000fca0000000000 */
[----:B------:R-:W-:-:S04]  /*0d10*/  IMAD.MOV.U32 R5, RZ, RZ, R0 ;  /* 0x000000ffff057224 */ /* 0x000fc800078e0000 */
[----:B------:R-:W1:Y:S08]  /*0d20*/  I2F.RP R2, R5 ;  /* 0x0000000500027306 */ /* 0x000e700000209400 */
[----:B-1----:R-:W1:Y:S02]  /*0d30*/  MUFU.RCP R2, R2 ;  /* 0x0000000200027308 */ /* 0x002e640000001000 */
[----:B-1----:R-:W-:-:S06]  /*0d40*/  IADD3 R2, R2, 0xffffffe, RZ ;  /* 0x0ffffffe02027810 */ /* 0x002fcc0007ffe0ff */
[----:B------:R1:W2:Y:S02]  /*0d50*/  F2I.FTZ.U32.TRUNC.NTZ R3, R2 ;  /* 0x0000000200037305 */ /* 0x0002a4000021f000 */
[----:B-1----:R-:W-:Y:S01]  /*0d60*/  IMAD.MOV R2, RZ, RZ, -R4 ;  /* 0x000000ffff027224 */ /* 0x002fe200078e0a04 */
[----:B--2---:R-:W-:-:S03]  /*0d70*/  IADD3 R0, RZ, -R3, RZ ;  /* 0x80000003ff007210 */ /* 0x004fc60007ffe0ff */
[----:B------:R-:W-:Y:S01]  /*0d80*/  IMAD R8, R9, R2, R11 ;  /* 0x0000000209087224 */ /* 0x000fe200078e020b */
[----:B------:R-:W-:Y:S01]  /*0d90*/  IABS R9, R6 ;  /* 0x0000000600097213 */ /* 0x000fe20000000000 */
[----:B------:R-:W-:-:S03]  /*0da0*/  IMAD.MOV.U32 R2, RZ, RZ, R0 ;  /* 0x000000ffff027224 */ /* 0x000fc600078e0000 */
[----:B------:R-:W-:Y:S01]  /*0db0*/  IABS R0, R8 ;  /* 0x0000000800007213 */ /* 0x000fe20000000000 */
[----:B------:R-:W-:Y:S02]  /*0dc0*/  IMAD R7, R2, R5, RZ ;  /* 0x0000000502077224 */ /* 0x000fe400078e02ff */
[----:B------:R-:W-:Y:S02]  /*0dd0*/  IMAD.MOV.U32 R2, RZ, RZ, RZ ;  /* 0x000000ffff027224 */ /* 0x000fe400078e00ff */
[----:B------:R-:W-:Y:S01]  /*0de0*/  IMAD.MOV.U32 R4, RZ, RZ, R0 ;  /* 0x000000ffff047224 */ /* 0x000fe200078e0000 */
[----:B------:R-:W-:Y:S01]  /*0df0*/  IADD3 R0, RZ, -R9, RZ ;  /* 0x80000009ff007210 */ /* 0x000fe20007ffe0ff */
[----:B------:R-:W-:-:S04]  /*0e00*/  IMAD.HI.U32 R3, R3, R7, R2 ;  /* 0x0000000703037227 */ /* 0x000fc800078e0002 */
[----:B------:R-:W-:Y:S02]  /*0e10*/  IMAD.MOV.U32 R2, RZ, RZ, R0 ;  /* 0x000000ffff027224 */ /* 0x000fe400078e0000 */
[----:B------:R-:W-:Y:S01]  /*0e20*/  IMAD.HI.U32 R0, R3, R4, RZ ;  /* 0x0000000403007227 */ /* 0x000fe200078e00ff */
[----:B------:R-:W-:-:S03]  /*0e30*/  IADD3 R3, R10, 0x1000000, R8 ;  /* 0x010000000a037810 */ /* 0x000fc60007ffe008 */
[----:B------:R-:W-:-:S05]  /*0e40*/  IMAD R2, R0, R2, R4 ;  /* 0x0000000200027224 */ /* 0x000fca00078e0204 */
[----:B------:R-:W-:-:S13]  /*0e50*/  ISETP.GT.U32.AND P1, PT, R5, R2, PT ;  /* 0x000000020500720c */ /* 0x000fda0003f24070 */
[----:B------:R-:W-:Y:S01]  /*0e60*/  @!P1 IMAD.IADD R2, R2, 0x1, -R5 ;  /* 0x0000000102029824 */ /* 0x000fe200078e0a05 */
[----:B------:R-:W-:Y:S02]  /*0e70*/  @!P1 IADD3 R0, R0, 0x1, RZ ;  /* 0x0000000100009810 */ /* 0x000fe40007ffe0ff */
[----:B------:R-:W-:Y:S02]  /*0e80*/  ISETP.NE.AND P1, PT, R6, RZ, PT ;  /* 0x000000ff0600720c */ /* 0x000fe40003f25270 */
[----:B------:R-:W-:Y:S02]  /*0e90*/  ISETP.GE.U32.AND P2, PT, R2, R5, PT ;  /* 0x000000050200720c */ /* 0x000fe40003f46070 */
[----:B------:R-:W-:-:S04]  /*0ea0*/  LOP3.LUT R2, R8, R6, RZ, 0x3c, !PT ;  /* 0x0000000608027212 */ /* 0x000fc800078e3cff */
[----:B------:R-:W-:Y:S01]  /*0eb0*/  ISETP.GE.AND P0, PT, R2, RZ, PT ;  /* 0x000000ff0200720c */ /* 0x000fe20003f06270 */
[----:B------:R-:W-:-:S06]  /*0ec0*/  IMAD.MOV R2, RZ, RZ, -R6 ;  /* 0x000000ffff027224 */ /* 0x000fcc00078e0a06 */
[----:B------:R-:W-:-:S06]  /*0ed0*/  @P2 IADD3 R0, R0, 0x1, RZ ;  /* 0x0000000100002810 */ /* 0x000fcc0007ffe0ff */
[----:B------:R-:W-:Y:S02]  /*0ee0*/  @!P0 IADD3 R0, -R0, RZ, RZ ;  /* 0x000000ff00008210 */ /* 0x000fe40007ffe1ff */
[----:B------:R-:W-:-:S05]  /*0ef0*/  @!P1 LOP3.LUT R0, RZ, R6, RZ, 0x33, !PT ;  /* 0x00000006ff009212 */ /* 0x000fca00078e33ff */
[----:B------:R-:W-:Y:S02]  /*0f00*/  IMAD R234, R0, R2, R3 ;  /* 0x0000000200ea7224 */ /* 0x000fe400078e0203 */
.L_x_404:
[----:B------:R-:W-:Y:S05]  /*0f10*/  BSYNC B0 ;  /* 0x0000000000007941 */ /* 0x000fea0003800000 */
.L_x_402:
[----:B------:R-:W-:-:S04]  /*0f20*/  LOP3.LUT R0, RZ, R0, RZ, 0x33, !PT ;  /* 0x00000000ff007212 */ /* 0x000fc800078e33ff */
[----:B------:R-:W-:Y:S01]  /*0f30*/  IADD3 R233, R0, R233, RZ ;  /* 0x000000e900e97210 */ /* 0x000fe20007ffe0ff */
[----:B------:R-:W-:Y:S05]  /*0f40*/  BRA `(.L_x_405) ;  /* 0x0000004000007947 */ /* 0x000fea0003800000 */
.L_x_393:
[----:B--2---:R-:W-:Y:S01]  /*0f50*/  IMAD.MOV.U32 R233, RZ, RZ, RZ ;  /* 0x000000ffffe97224 */ /* 0x004fe200078e00ff */
[----:B------:R-:W-:Y:S01]  /*0f60*/  MOV R234, RZ ;  /* 0x000000ff00ea7202 */ /* 0x000fe20000000f00 */
[----:B------:R-:W-:Y:S01]  /*0f70*/  IMAD.U32 R232, RZ, RZ, UR4 ;  /* 0x00000004ffe87e24 */ /* 0x000fe2000f8e00ff */
[----:B------:R-:W-:Y:S02]  /*0f80*/  MOV R235, c[0x0][0x53c] ;  /* 0x00014f0000eb7a02 */ /* 0x000fe40000000f00 */
.L_x_405:
[----:B------:R-:W-:Y:S01]  /*0f90*/  ISETP.NE.AND P0, PT, R12, RZ, PT ;  /* 0x000000ff0c00720c */ /* 0x000fe20003f05270 */
[----:B------:R-:W-:-:S12]  /*0fa0*/  WARPSYNC 0xffffffff ;  /* 0xffffffff00007948 */ /* 0x000fd80003800000 */
[----:B------:R1:W-:Y:S04]  /*0fb0*/  @!P0 STS.128 [0x18100], R232 ;  /* 0x018100e8ff008388 */ /* 0x0003e80000000c00 */
[----:B------:R-:W-:Y:S06]  /*0fc0*/  BAR.ARV 0x5, 0x100 ;  /* 0x0144000000007b1d */ /* 0x000fec0000002000 */
.L_x_391:
[----:B-12---:R-:W-:-:S13]  /*0fd0*/  ISETP.GE.AND P0, PT, R235, c[0x0][0x53c], PT ;  /* 0x00014f00eb007a0c */ /* 0x006fda0003f06270 */
[----:B------:R-:W-:Y:S05]  /*0fe0*/  @P0 EXIT ;  /* 0x000000000000094d */ /* 0x000fea0003800000 */
[----:B------:R-:W1:Y:S02]  /*0ff0*/  S2R R16, SR_TID.X ;  /* 0x0000000000107919 */ /* 0x000e640000002100 */
[----:B-1----:R-:W-:-:S04]  /*1000*/  SHF.R.S32.HI R8, RZ, 0x1f, R16 ;  /* 0x0000001fff087819 */ /* 0x002fc80000011410 */
[CC--:B------:R-:W-:Y:S02]  /*1010*/  LEA.HI R2, R8.reuse, R16.reuse, RZ, 0x4 ;  /* 0x0000001008027211 */ /* 0x0c0fe400078f20ff */
[----:B------:R-:W-:Y:S02]  /*1020*/  LEA.HI R7, R8, R16, RZ, 0x3 ;  /* 0x0000001008077211 */ /* 0x000fe400078f18ff */
[----:B------:R-:W-:Y:S02]  /*1030*/  SHF.R.S32.HI R3, RZ, 0x4, R2 ;  /* 0x00000004ff037819 */ /* 0x000fe40000011402 */
[----:B------:R-:W-:Y:S02]  /*1040*/  LOP3.LUT R10, R7, 0xfffffff8, RZ, 0xc0, !PT ;  /* 0xfffffff8070a7812 */ /* 0x000fe400078ec0ff */
[----:B------:R-:W-:Y:S02]  /*1050*/  LEA.HI R0, R2, R3, RZ, 0x1 ;  /* 0x0000000302007211 */ /* 0x000fe400078f08ff */
[----:B------:R-:W-:Y:S01]  /*1060*/  SHF.R.S32.HI R18, RZ, 0x3, R7 ;  /* 0x00000003ff127819 */ /* 0x000fe20000011407 */
[----:B------:R-:W-:Y:S01]  /*1070*/  IMAD.IADD R10, R16, 0x1, -R10 ;  /* 0x00000001100a7824 */ /* 0x000fe200078e0a0a */
[----:B------:R-:W-:-:S02]  /*1080*/  LOP3.LUT R0, R0, 0xfffffffe, RZ, 0xc0, !PT ;  /* 0xfffffffe00007812 */ /* 0x000fc400078ec0ff */
[----:B------:R-:W-:Y:S01]  /*1090*/  LEA.HI R12, R8, R16, RZ, 0x2 ;  /* 0x00000010080c7211 */ /* 0x000fe200078f10ff */
[----:B------:R-:W-:Y:S02]  /*10a0*/  IMAD.SHL.U32 R4, R18, 0x40, RZ ;  /* 0x0000004012047824 */ /* 0x000fe400078e00ff */
[----:B------:R-:W-:Y:S01]  /*10b0*/  IMAD.IADD R14, R3, 0x1, -R0 ;  /* 0x00000001030e7824 */ /* 0x000fe200078e0a00 */
[----:B------:R-:W-:Y:S01]  /*10c0*/  LOP3.LUT R0, R2, 0xfffffff0, RZ, 0xc0, !PT ;  /* 0xfffffff002007812 */ /* 0x000fe200078ec0ff */
[C---:B------:R-:W-:Y:S01]  /*10d0*/  IMAD.SHL.U32 R230, R10.reuse, 0x8, RZ ;  /* 0x000000080ae67824 */ /* 0x040fe200078e00ff */
[--C-:B------:R-:W-:Y:S01]  /*10e0*/  SHF.R.S32.HI R9, RZ, 0x2, R12.reuse ;  /* 0x00000002ff097819 */ /* 0x100fe2000001140c */
[----:B------:R-:W-:Y:S01]  /*10f0*/  IMAD.SHL.U32 R6, R10, 0x40, RZ ;  /* 0x000000400a067824 */ /* 0x000fe200078e00ff */
[----:B------:R-:W-:Y:S01]  /*1100*/  SHF.R.S32.HI R3, RZ, 0x1f, R12 ;  /* 0x0000001fff037819 */ /* 0x000fe2000001140c */
[----:B------:R-:W-:Y:S01]  /*1110*/  IMAD.IADD R2, R16, 0x1, -R0 ;  /* 0x0000000110027824 */ /* 0x000fe200078e0a00 */
[----:B------:R-:W-:-:S02]  /*1120*/  LOP3.LUT R0, R4, 0x1c0, RZ, 0xc0, !PT ;  /* 0x000001c004007812 */ /* 0x000fc400078ec0ff */
[----:B------:R-:W-:Y:S02]  /*1130*/  LEA.HI R3, R3, R9, RZ, 0x3 ;  /* 0x0000000903037211 */ /* 0x000fe400078f18ff */
[----:B------:R-:W-:Y:S02]  /*1140*/  SHF.R.S32.HI R13, RZ, 0x1f, R2 ;  /* 0x0000001fff0d7819 */ /* 0x000fe40000011402 */
[----:B------:R-:W-:Y:S02]  /*1150*/  LOP3.LUT R4, R3, 0xfffffff8, RZ, 0xc0, !PT ;  /* 0xfffffff803047812 */ /* 0x000fe400078ec0ff */
[----:B------:R-:W-:Y:S02]  /*1160*/  LOP3.LUT R5, R0, 0x38, R230, 0xf8, !PT ;  /* 0x0000003800057812 */ /* 0x000fe400078ef8e6 */
[----:B------:R-:W-:Y:S01]  /*1170*/  SHF.R.U32.HI R3, RZ, 0x3, R0 ;  /* 0x00000003ff037819 */ /* 0x000fe20000011600 */
[----:B------:R-:W-:Y:S01]  /*1180*/  IMAD.IADD R9, R9, 0x1, -R4 ;  /* 0x0000000109097824 */ /* 0x000fe200078e0a04 */
[----:B------:R-:W-:-:S02]  /*1190*/  LOP3.LUT R0, R6, 0x1c0, RZ, 0xc0, !PT ;  /* 0x000001c006007812 */ /* 0x000fc400078ec0ff */
[----:B------:R-:W-:Y:S02]  /*11a0*/  LEA.HI R13, R13, R2, RZ, 0x3 ;  /* 0x000000020d0d7211 */ /* 0x000fe400078f18ff */
[----:B------:R-:W-:Y:S02]  /*11b0*/  LOP3.LUT R5, R5, R3, RZ, 0x3c, !PT ;  /* 0x0000000305057212 */ /* 0x000fe400078e3cff */
[----:B------:R-:W-:Y:S02]  /*11c0*/  LOP3.LUT R3, R0, 0x8, R7, 0xf8, !PT ;  /* 0x0000000800037812 */ /* 0x000fe400078ef807 */
[----:B------:R-:W-:Y:S02]  /*11d0*/  SHF.R.U32.HI R0, RZ, 0x3, R0 ;  /* 0x00000003ff007819 */ /* 0x000fe40000011600 */
[----:B------:R-:W-:Y:S02]  /*11e0*/  LOP3.LUT R4, R13, 0xfffffff8, RZ, 0xc0, !PT ;  /* 0xfffffff80d047812 */ /* 0x000fe400078ec0ff */
[----:B------:R-:W-:-:S02]  /*11f0*/  LEA.HI R6, R8, R16, RZ, 0x5 ;  /* 0x0000001008067211 */ /* 0x000fc400078f28ff */
[----:B------:R-:W-:Y:S01]  /*1200*/  LOP3.LUT R15, R3, R0, RZ, 0x3c, !PT ;  /* 0x00000000030f7212 */ /* 0x000fe200078e3cff */
[----:B------:R-:W-:Y:S01]  /*1210*/  IMAD.IADD R11, R2, 0x1, -R4 ;  /* 0x00000001020b7824 */ /* 0x000fe200078e0a04 */
[----:B------:R-:W-:Y:S02]  /*1220*/  LEA.HI R7, R8, R16, RZ, 0x6 ;  /* 0x0000001008077211 */ /* 0x000fe400078f30ff */
[----:B------:R-:W-:Y:S02]  /*1230*/  LOP3.LUT R0, R6, 0xffffffe0, RZ, 0xc0, !PT ;  /* 0xffffffe006007812 */ /* 0x000fe400078ec0ff */
[--C-:B------:R-:W-:Y:S01]  /*1240*/  SHF.R.S32.HI R8, RZ, 0x5, R6.reuse ;  /* 0x00000005ff087819 */ /* 0x100fe20000011406 */
[----:B------:R-:W-:Y:S01]  /*1250*/  IMAD.SHL.U32 R4, R7, 0x8, RZ ;  /* 0x0000000807047824 */ /* 0x000fe200078e00ff */
[----:B------:R-:W-:Y:S01]  /*1260*/  SHF.R.S32.HI R2, RZ, 0x1f, R6 ;  /* 0x0000001fff027819 */ /* 0x000fe20000011406 */
[----:B------:R-:W-:Y:S01]  /*1270*/  IMAD.IADD R17, R16, 0x1, -R0 ;  /* 0x0000000110117824 */ /* 0x000fe200078e0a00 */
[----:B------:R-:W-:-:S02]  /*1280*/  LOP3.LUT R3, R12, 0xfffffffc, RZ, 0xc0, !PT ;  /* 0xfffffffc0c037812 */ /* 0x000fc400078ec0ff */
[----:B------:R-:W-:Y:S01]  /*1290*/  LEA.HI R0, R2, R8, RZ, 0x3 ;  /* 0x0000000802007211 */ /* 0x000fe200078f18ff */
[----:B------:R-:W-:Y:S01]  /*12a0*/  IMAD.SHL.U32 R2, R11, 0x40, RZ ;  /* 0x000000400b027824 */ /* 0x000fe200078e00ff */
[----:B------:R-:W-:Y:S01]  /*12b0*/  LOP3.LUT R205, R5, 0x7ffffe00, R4, 0xf8, !PT ;  /* 0x7ffffe0005cd7812 */ /* 0x000fe200078ef804 */
[----:B------:R-:W-:Y:S01]  /*12c0*/  IMAD.SHL.U32 R5, R14, 0x8, RZ ;  /* 0x000000080e057824 */ /* 0x000fe200078e00ff */
[----:B------:R-:W-:Y:S01]  /*12d0*/  SHF.R.S32.HI R12, RZ, 0x1f, R17 ;  /* 0x0000001fff0c7819 */ /* 0x000fe20000011411 */
[----:B------:R-:W-:Y:S01]  /*12e0*/  IMAD.IADD R7, R16, 0x1, -R3 ;  /* 0x0000000110077824 */ /* 0x000fe200078e0a03 */
[----:B------:R-:W-:Y:S01]  /*12f0*/  LOP3.LUT R2, R2, 0x1c0, RZ, 0xc0, !PT ;  /* 0x000001c002027812 */ /* 0x000fe200078ec0ff */
[----:B------:R-:W-:Y:S01]  /*1300*/  IMAD.SHL.U32 R205, R205, 0x2, RZ ;  /* 0x00000002cdcd7824 */ /* 0x000fe200078e00ff */
[----:B------:R-:W-:Y:S02]  /*1310*/  LOP3.LUT R0, R0, 0xffffff8, RZ, 0xc0, !PT ;  /* 0x0ffffff800007812 */ /* 0x000fe400078ec0ff */
[----:B------:R-:W-:-:S02]  /*1320*/  LOP3.LUT R5, R2, 0x8, R5, 0xf8, !PT ;  /* 0x0000000802057812 */ /* 0x000fc400078ef805 */
[----:B------:R-:W-:Y:S01]  /*1330*/  SHF.R.U32.HI R2, RZ, 0x3, R2 ;  /* 0x00000003ff027819 */ /* 0x000fe20000011602 */
[----:B------:R-:W-:Y:S01]  /*1340*/  IMAD.IADD R3, R8, 0x1, -R0 ;  /* 0x0000000108037824 */ /* 0x000fe200078e0a00 */
[----:B------:R-:W-:Y:S02]  /*1350*/  LEA.HI R12, R12, R17, RZ, 0x2 ;  /* 0x000000110c0c7211 */ /* 0x000fe400078f10ff */
[----:B------:R-:W-:Y:S01]  /*1360*/  LOP3.LUT R6, R5, R2, RZ, 0x3c, !PT ;  /* 0x0000000205067212 */ /* 0x000fe200078e3cff */
[C---:B------:R-:W-:Y:S01]  /*1370*/  IMAD.SHL.U32 R2, R9.reuse, 0x40, RZ ;  /* 0x0000004009027824 */ /* 0x040fe200078e00ff */
[----:B------:R-:W-:Y:S02]  /*1380*/  SHF.R.S32.HI R0, RZ, 0x2, R12 ;  /* 0x00000002ff007819 */ /* 0x000fe4000001140c */
[----:B------:R-:W-:Y:S02]  /*1390*/  LOP3.LUT R4, R9, 0x1, RZ, 0xc0, !PT ;  /* 0x0000000109047812 */ /* 0x000fe400078ec0ff */
[----:B------:R-:W-:Y:S01]  /*13a0*/  LOP3.LUT R2, R2, 0x1c0, RZ, 0xc0, !PT ;  /* 0x000001c002027812 */ /* 0x000fe200078ec0ff */
[----:B------:R-:W-:Y:S01]  /*13b0*/  IMAD R16, R3, 0x10, R0 ;  /* 0x0000001003107824 */ /* 0x000fe200078e0200 */
[----:B------:R-:W-:Y:S01]  /*13c0*/  ISETP.NE.U32.AND P0, PT, R4, 0x1, PT ;  /* 0x000000010400780c */ /* 0x000fe20003f05070 */
[----:B------:R-:W-:Y:S01]  /*13d0*/  IMAD.SHL.U32 R4, R8, 0x400, RZ ;  /* 0x0000040008047824 */ /* 0x000fe200078e00ff */
[----:B------:R-:W-:Y:S01]  /*13e0*/  LEA.HI R2, R2, R2, RZ, 0x1d ;  /* 0x0000000202027211 */ /* 0x000fe200078fe8ff */
[----:B------:R-:W-:Y:S01]  /*13f0*/  IMAD.SHL.U32 R3, R13, 0x40, RZ ;  /* 0x000000400d037824 */ /* 0x000fe200078e00ff */
[C---:B------:R-:W-:Y:S01]  /*1400*/  LEA.HI R0, R7.reuse, R7, RZ, 0x1 ;  /* 0x0000000707007211 */ /* 0x040fe200078f08ff */
[----:B------:R-:W-:Y:S01]  /*1410*/  IMAD R5, R7, 0x2, R4 ;  /* 0x0000000207057824 */ /* 0x000fe200078e0204 */
[----:B------:R-:W-:Y:S01]  /*1420*/  STL [R1+0x3c], R16 ;  /* 0x00003c1001007387 */ /* 0x000fe20000100800 */
[----:B------:R-:W-:-:S02]  /*1430*/  IADD3 R229, R230, 0x40, RZ ;  /* 0x00000040e6e57810 */ /* 0x000fc40007ffe0ff */
[----:B------:R-:W-:Y:S01]  /*1440*/  LOP3.LUT R3, R3, 0xfffffe00, RZ, 0xc0, !PT ;  /* 0xfffffe0003037812 */ /* 0x000fe200078ec0ff */
[----:B------:R-:W-:Y:S01]  /*1450*/  IMAD.IADD R8, R5, 0x1, R2 ;  /* 0x0000000105087824 */ /* 0x000fe200078e0202 */
[----:B------:R-:W-:Y:S02]  /*1460*/  LOP3.LUT R0, R0, 0x1ffffffe, RZ, 0xc0, !PT ;  /* 0x1ffffffe00007812 */ /* 0x000fe400078ec0ff */
[CC--:B------:R-:W-:Y:S02]  /*1470*/  IADD3 R4, R6.reuse, R3.reuse, R4 ;  /* 0x0000000306047210 */ /* 0x0c0fe40007ffe004 */
[----:B------:R-:W-:Y:S01]  /*1480*/  LOP3.LUT R5, R6, R3, RZ, 0xfc, !PT ;  /* 0x0000000306057212 */ /* 0x000fe200078efcff */
[----:B------:R-:W-:Y:S01]  /*1490*/  IMAD R3, R10, 0x20, R18 ;  /* 0x000000200a037824 */ /* 0x000fe200078e0212 */
[----:B------:R-:W-:Y:S01]  /*14a0*/  R2P PR, R9, 0x6 ;  /* 0x0000000609007804 */ /* 0x000fe20000000000 */
[----:B------:R-:W-:Y:S01]  /*14b0*/  IMAD.IADD R237, R7, 0x1, -R0 ;  /* 0x0000000107ed7824 */ /* 0x000fe200078e0a00 */
[----:B------:R-:W-:Y:S01]  /*14c0*/  IADD3 R236, R230, 0x80, RZ ;  /* 0x00000080e6ec7810 */ /* 0x000fe20007ffe0ff */
[----:B------:R-:W-:Y:S01]  /*14d0*/  IMAD R0, R14, 0x200, R15 ;  /* 0x000002000e007824 */ /* 0x000fe200078e020f */
[----:B------:R1:W-:Y:S01]  /*14e0*/  STL [R1+0x34], R3 ;  /* 0x0000340301007387 */ /* 0x0003e20000100800 */
[----:B------:R-:W-:Y:S01]  /*14f0*/  LOP3.LUT P4, RZ, R10, 0x2, RZ, 0xc0, !PT ;  /* 0x000000020aff7812 */ /* 0x000fe2000788c0ff */
[----:B------:R-:W-:Y:S01]  /*1500*/  IMAD.MOV.U32 R9, RZ, RZ, 0x40 ;  /* 0x00000040ff097424 */ /* 0x000fe200078e00ff */
[----:B------:R-:W-:Y:S01]  /*1510*/  SHF.R.S32.HI R7, RZ, 0x1f, R229 ;  /* 0x0000001fff077819 */ /* 0x000fe200000114e5 */
[----:B------:R-:W-:Y:S01]  /*1520*/  IMAD R237, R237, 0x8, R16 ;  /* 0x00000008eded7824 */ /* 0x000fe200078e0210 */
[----:B------:R-:W-:-:S02]  /*1530*/  SHF.R.S32.HI R6, RZ, 0x1f, R236 ;  /* 0x0000001fff067819 */ /* 0x000fc400000114ec */
[C---:B------:R-:W-:Y:S01]  /*1540*/  LOP3.LUT P6, RZ, R11.reuse, 0x2, RZ, 0xc0, !PT ;  /* 0x000000020bff7812 */ /* 0x040fe200078cc0ff */
[----:B------:R2:W-:Y:S01]  /*1550*/  STL [R1+0x4], R7 ;  /* 0x0000040701007387 */ /* 0x0005e20000100800 */
[----:B------:R-:W-:Y:S01]  /*1560*/  LOP3.LUT P5, RZ, R11, 0x4, RZ, 0xc0, !PT ;  /* 0x000000040bff7812 */ /* 0x000fe200078ac0ff */
[----:B------:R-:W-:Y:S01]  /*1570*/  IMAD.MOV.U32 R11, RZ, RZ, 0x20 ;  /* 0x00000020ff0b7424 */ /* 0x000fe200078e00ff */
[----:B------:R-:W-:Y:S01]  /*1580*/  LOP3.LUT P3, RZ, R10, 0x4, RZ, 0xc0, !PT ;  /* 0x000000040aff7812 */ /* 0x000fe2000786c0ff */
[----:B------:R3:W-:Y:S01]  /*1590*/  STL [R1], R6 ;  /* 0x0000000601007387 */ /* 0x0007e20000100800 */
[----:B------:R-:W-:Y:S02]  /*15a0*/  LEA R180, R0, 0x6100, 0x1 ;  /* 0x0000610000b47811 */ /* 0x000fe400078e08ff */
[C---:B------:R-:W-:Y:S02]  /*15b0*/  SEL R2, R9.reuse, 0xffffffc0, !P3 ;  /* 0xffffffc009027807 */ /* 0x040fe40005800000 */
[----:B------:R-:W-:-:S02]  /*15c0*/  SEL R0, R9, 0xffffffc0, !P5 ;  /* 0xffffffc009007807 */ /* 0x000fc40006800000 */
[C---:B------:R-:W-:Y:S01]  /*15d0*/  IADD3 R191, R180.reuse, 0x20, RZ ;  /* 0x00000020b4bf7810 */ /* 0x040fe20007ffe0ff */
[C---:B------:R-:W-:Y:S01]  /*15e0*/  IMAD.IADD R186, R180.reuse, 0x1, R2 ;  /* 0x00000001b4ba7824 */ /* 0x040fe200078e0202 */
[----:B------:R-:W-:Y:S02]  /*15f0*/  @P4 IADD3 R191, R180, -0x20, RZ ;  /* 0xffffffe0b4bf4810 */ /* 0x000fe40007ffe0ff */
[----:B------:R-:W-:Y:S02]  /*1600*/  LEA R187, R4, 0xc100, 0x1 ;  /* 0x0000c10004bb7811 */ /* 0x000fe400078e08ff */
[----:B-1----:R-:W-:Y:S01]  /*1610*/  LOP3.LUT R3, R12, 0x7ffffffc, RZ, 0xc0, !PT ;  /* 0x7ffffffc0c037812 */ /* 0x002fe200078ec0ff */
[----:B------:R-:W-:Y:S01]  /*1620*/  IMAD.IADD R183, R2, 0x1, R191 ;  /* 0x0000000102b77824 */ /* 0x000fe200078e02bf */
[----:B------:R-:W-:Y:S01]  /*1630*/  LEA R181, R5, 0x100, 0x1 ;  /* 0x0000010005b57811 */ /* 0x000fe200078e08ff */
[----:B------:R-:W-:Y:S01]  /*1640*/  IMAD.IADD R190, R187, 0x1, R0 ;  /* 0x00000001bbbe7824 */ /* 0x000fe200078e0200 */
[----:B------:R-:W-:Y:S01]  /*1650*/  SHF.R.S32.HI R231, RZ, 0x1f, R230 ;  /* 0x0000001fffe77819 */ /* 0x000fe200000114e6 */
[----:B------:R-:W-:Y:S01]  /*1660*/  IMAD.IADD R3, R17, 0x1, -R3 ;  /* 0x0000000111037824 */ /* 0x000fe200078e0a03 */
[----:B------:R-:W-:Y:S01]  /*1670*/  IADD3 R202, R191, 0x800, RZ ;  /* 0x00000800bfca7810 */ /* 0x000fe20007ffe0ff */
[----:B------:R-:W-:Y:S01]  /*1680*/  IMAD.IADD R185, R0, 0x1, R181 ;  /* 0x0000000100b97824 */ /* 0x000fe200078e02b5 */
[----:B--2---:R-:W-:Y:S01]  /*1690*/  SEL R7, R11, 0xffffffe0, !P1 ;  /* 0xffffffe00b077807 */ /* 0x004fe20004800000 */
[----:B------:R-:W-:Y:S01]  /*16a0*/  IMAD.SHL.U32 R224, R3, 0x2, RZ ;  /* 0x0000000203e07824 */ /* 0x000fe200078e00ff */
[----:B------:R-:W-:-:S02]  /*16b0*/  SEL R3, R11, 0xffffffe0, !P6 ;  /* 0xffffffe00b037807 */ /* 0x000fc40007000000 */
[----:B---3--:R-:W-:Y:S02]  /*16c0*/  SEL R6, R9, 0xffffffc0, !P2 ;  /* 0xffffffc009067807 */ /* 0x008fe40005000000 */
[C---:B------:R-:W-:Y:S01]  /*16d0*/  IADD3 R10, R224.reuse, 0xa8, RZ ;  /* 0x000000a8e00a7810 */ /* 0x040fe20007ffe0ff */
[----:B------:R-:W-:Y:S01]  /*16e0*/  IMAD.IADD R188, R187, 0x1, R3 ;  /* 0x00000001bbbc7824 */ /* 0x000fe200078e0203 */
[----:B------:R-:W-:Y:S01]  /*16f0*/  IADD3 R9, R224, 0xb8, RZ ;  /* 0x000000b8e0097810 */ /* 0x000fe20007ffe0ff */
[----:B------:R-:W-:Y:S01]  /*1700*/  IMAD.IADD R182, R3, 0x1, R181 ;  /* 0x0000000103b67824 */ /* 0x000fe200078e02b5 */
[----:B------:R-:W-:Y:S01]  /*1710*/  LEA R10, R8, 0x80, 0x1 ;  /* 0x00000080080a7811 */ /* 0x000fe200078e08ff */
[----:B------:R-:W-:Y:S01]  /*1720*/  IMAD.IADD R189, R188, 0x1, R0 ;  /* 0x00000001bcbd7824 */ /* 0x000fe200078e0200 */
[----:B------:R-:W-:Y:S01]  /*1730*/  IADD3 R11, R224, 0xb0, RZ ;  /* 0x000000b0e00b7810 */ /* 0x000fe20007ffe0ff */
[----:B------:R-:W-:Y:S01]  /*1740*/  IMAD.IADD R184, R0, 0x1, R182 ;  /* 0x0000000100b87824 */ /* 0x000fe200078e02b6 */
[----:B------:R-:W-:Y:S01]  /*1750*/  SHF.R.S32.HI R9, RZ, 0x1f, R9 ;  /* 0x0000001fff097819 */ /* 0x000fe20000011409 */
[C---:B------:R-:W-:Y:S01]  /*1760*/  IMAD.IADD R9, R10.reuse, 0x1, R7 ;  /* 0x000000010a097824 */ /* 0x040fe200078e0207 */
[----:B------:R-:W-:Y:S01]  /*1770*/  SHF.R.S32.HI R8, RZ, 0x1f, R11 ;  /* 0x0000001fff087819 */ /* 0x000fe2000001140b */
[C-C-:B------:R-:W-:Y:S01]  /*1780*/  IMAD.IADD R11, R10.reuse, 0x1, R6.reuse ;  /* 0x000000010a0b7824 */ /* 0x140fe200078e0206 */
[C---:B------:R-:W-:Y:S01]  /*1790*/  IADD3 R8, R10.reuse, -0x10, RZ ;  /* 0xfffffff00a087810 */ /* 0x040fe20007ffe0ff */
[----:B------:R-:W-:Y:S01]  /*17a0*/  IMAD.IADD R2, R9, 0x1, R6 ;  /* 0x0000000109027824 */ /* 0x000fe200078e0206 */
[----:B------:R-:W-:Y:S01]  /*17b0*/  @P0 IADD3 R8, R10, 0x10, RZ ;  /* 0x000000100a080810 */ /* 0x000fe20007ffe0ff */
[----:B------:R-:W-:Y:S01]  /*17c0*/  STL [R1+0x14], R10 ;  /* 0x0000140a01007387 */ /* 0x000fe20000100800 */
[----:B------:R-:W-:-:S02]  /*17d0*/  IADD3 R201, R191, 0x1000, RZ ;  /* 0x00001000bfc97810 */ /* 0x000fc40007ffe0ff */
[C---:B------:R-:W-:Y:S01]  /*17e0*/  IADD3 R200, R191.reuse, 0x1800, RZ ;  /* 0x00001800bfc87810 */ /* 0x040fe20007ffe0ff */
[----:B------:R-:W-:Y:S01]  /*17f0*/  STL [R1+0x30], R11 ;  /* 0x0000300b01007387 */ /* 0x000fe20000100800 */
[----:B------:R-:W-:Y:S01]  /*1800*/  IMAD.IADD R4, R6, 0x1, R8 ;  /* 0x0000000106047824 */ /* 0x000fe200078e0208 */
[C---:B------:R-:W-:Y:S02]  /*1810*/  IADD3 R199, R191.reuse, 0x2000, RZ ;  /* 0x00002000bfc77810 */ /* 0x040fe40007ffe0ff */
[----:B------:R-:W-:Y:S01]  /*1820*/  STL [R1+0x20], R9 ;  /* 0x0000200901007387 */ /* 0x000fe20000100800 */
[C---:B------:R-:W-:Y:S02]  /*1830*/  IADD3 R198, R191.reuse, 0x2800, RZ ;  /* 0x00002800bfc67810 */ /* 0x040fe40007ffe0ff */
[C---:B------:R-:W-:Y:S01]  /*1840*/  IADD3 R197, R191.reuse, 0x3000, RZ ;  /* 0x00003000bfc57810 */ /* 0x040fe20007ffe0ff */
[----:B------:R1:W-:Y:S01]  /*1850*/  STL [R1+0x2c], R2 ;  /* 0x00002c0201007387 */ /* 0x0003e20000100800 */
[----:B------:R-:W-:-:S02]  /*1860*/  IADD3 R196, R191, 0x3800, RZ ;  /* 0x00003800bfc47810 */ /* 0x000fc40007ffe0ff */
[C---:B------:R-:W-:Y:S01]  /*1870*/  IADD3 R195, R191.reuse, 0x4000, RZ ;  /* 0x00004000bfc37810 */ /* 0x040fe20007ffe0ff */
[----:B------:R-:W-:Y:S01]  /*1880*/  STL [R1+0x18], R8 ;  /* 0x0000180801007387 */ /* 0x000fe20000100800 */
[C---:B------:R-:W-:Y:S02]  /*1890*/  IADD3 R194, R191.reuse, 0x4800, RZ ;  /* 0x00004800bfc27810 */ /* 0x040fe40007ffe0ff */
[C---:B------:R-:W-:Y:S01]  /*18a0*/  IADD3 R193, R191.reuse, 0x5000, RZ ;  /* 0x00005000bfc17810 */ /* 0x040fe20007ffe0ff */
[----:B------:R-:W-:Y:S01]  /*18b0*/  STL [R1+0x28], R4 ;  /* 0x0000280401007387 */ /* 0x000fe20000100800 */
[----:B------:R-:W-:Y:S01]  /*18c0*/  IADD3 R192, R191, 0x5800, RZ ;  /* 0x00005800bfc07810 */ /* 0x000fe20007ffe0ff */
[----:B-1----:R-:W-:-:S05]  /*18d0*/  IMAD.IADD R2, R7, 0x1, R8 ;  /* 0x0000000107027824 */ /* 0x002fca00078e0208 */
[----:B------:R1:W-:Y:S02]  /*18e0*/  STL [R1+0x1c], R2 ;  /* 0x00001c0201007387 */ /* 0x0003e40000100800 */
[----:B-1----:R-:W-:-:S05]  /*18f0*/  IMAD.IADD R2, R2, 0x1, R6 ;  /* 0x0000000102027824 */ /* 0x002fca00078e0206 */
[----:B------:R1:W-:Y:S02]  /*1900*/  STL [R1+0x24], R2 ;  /* 0x0000240201007387 */ /* 0x0003e40000100800 */
.L_x_534:
[----:B------:R-:W-:Y:S01]  /*1910*/  ISETP.NE.U32.AND P2, PT, RZ, c[0x0][0x370], PT ;  /* 0x0000dc00ff007a0c */ /* 0x000fe20003f45070 */
[----:B------:R-:W-:Y:S01]  /*1920*/  IMAD.MOV.U32 R14, RZ, RZ, 0x4 ;  /* 0x00000004ff0e7424 */ /* 0x000fe200078e00ff */
[----:B------:R-:W-:Y:S01]  /*1930*/  ISETP.NE.U32.AND P1, PT, RZ, c[0x0][0x360], PT ;  /* 0x0000d800ff007a0c */ /* 0x000fe20003f25070 */
[----:B------:R-:W-:Y:S01]  /*1940*/  CS2R R4, SRZ ;  /* 0x0000000000047805 */ /* 0x000fe2000001ff00 */
[----:B------:R-:W-:Y:S01]  /*1950*/  ISETP.NE.AND.EX P2, PT, RZ, c[0x0][0x374], PT, P2 ;  /* 0x0000dd00ff007a0c */ /* 0x000fe20003f45320 */
[----:B------:R-:W-:Y:S01]  /*1960*/  IMAD.MOV.U32 R12, RZ, RZ, RZ ;  /* 0x000000ffff0c7224 */ /* 0x000fe200078e00ff */
[----:B------:R-:W-:Y:S01]  /*1970*/  ISETP.NE.AND.EX P1, PT, RZ, c[0x0][0x364], PT, P1 ;  /* 0x0000d900ff007a0c */ /* 0x000fe20003f25310 */
[CC--:B------:R-:W-:Y:S01]  /*1980*/  IMAD.WIDE R6, R235.reuse, R14.reuse, c[0x0][0x348] ;  /* 0x0000d200eb067625 */ /* 0x0c0fe200078e020e */
[----:B------:R-:W-:Y:S02]  /*1990*/  ISETP.NE.U32.AND P4, PT, RZ, c[0x0][0x348], PT ;  /* 0x0000d200ff007a0c */ /* 0x000fe40003f85070 */
[----:B------:R-:W-:Y:S01]  /*19a0*/  ISETP.NE.U32.AND P0, PT, RZ, c[0x0][0x350], PT ;  /* 0x0000d400ff007a0c */ /* 0x000fe20003f05070 */
[----:B-1----:R-:W-:Y:S01]  /*19b0*/  IMAD.WIDE R2, R235, R14, c[0x0][0x350] ;  /* 0x0000d400eb027625 */ /* 0x002fe200078e020e */
[----:B------:R-:W-:-:S02]  /*19c0*/  ISETP.NE.AND.EX P4, PT, RZ, c[0x0][0x34c], PT, P4 ;  /* 0x0000d300ff007a0c */ /* 0x000fc40003f85340 */
[----:B------:R-:W-:-:S03]  /*19d0*/  ISETP.NE.AND.EX P0, PT, RZ, c[0x0][0x354], PT, P0 ;  /* 0x0000d500ff007a0c */ /* 0x000fc60003f05300 */
[----:B------:R-:W-:-:S04]  /*19e0*/  @P2 IMAD.WIDE R10, R235, R14, c[0x0][0x370] ;  /* 0x0000dc00eb0a2625 */ /* 0x000fc800078e020e */
[----:B------:R-:W-:Y:S01]  /*19f0*/  @P1 IMAD.WIDE R8, R235, R14, c[0x0][0x360] ;  /* 0x0000d800eb081625 */ /* 0x000fe200078e020e */
[----:B------:R1:W5:Y:S04]  /*1a00*/  @P2 LDG.E R4, [R10.64] ;  /* 0x000000060a042981 */ /* 0x000368000c1e1900 */
[----:B------:R1:W5:Y:S04]  /*1a10*/  @P1 LDG.E R226, [R8.64] ;  /* 0x0000000608e21981 */ /* 0x000368000c1e1900 */
[----:B------:R1:W5:Y:S04]  /*1a20*/  @P4 LDG.E R12, [R6.64] ;  /* 0x00000006060c4981 */ /* 0x000368000c1e1900 */
[----:B------:R1:W5:Y:S01]  /*1a30*/  @P0 LDG.E R5, [R2.64] ;  /* 0x0000000602050981 */ /* 0x000362000c1e1900 */
[----:B------:R-:W-:Y:S01]  /*1a40*/  YIELD ;  /* 0x0000000000007946 */ /* 0x000fe20003800000 */
[----:B------:R-:W-:Y:S01]  /*1a50*/  LOP3.LUT R242, R234, 0xffff, RZ, 0xc0, !PT ;  /* 0x0000ffffeaf27812 */ /* 0x000fe200078ec0ff */
[----:B------:R-:W-:Y:S05]  /*1a60*/  @P1 BRA `(.L_x_406) ;  /* 0x0000005000001947 */ /* 0x000fea0003800000 */
[----:B-----5:R-:W-:Y:S01]  /*1a70*/  MOV R226, c[0x0][0x168] ;  /* 0x00005a0000e27a02 */ /* 0x020fe20000000f00 */
[----:B------:R-:W-:Y:S05]  /*1a80*/  @!P4 BRA `(.L_x_406) ;  /* 0x000000300000c947 */ /* 0x000fea0003800000 */
[----:B-1----:R-:W2:Y:S04]  /*1a90*/  LDG.E R8, [R6.64] ;  /* 0x0000000606087981 */ /* 0x002ea8000c1e1900 */
[----:B------:R-:W2:Y:S02]  /*1aa0*/  LDG.E R0, [R6.64+0x4] ;  /* 0x0000040606007981 */ /* 0x000ea4000c1e1900 */
[----:B--2---:R-:W-:-:S02]  /*1ab0*/  IADD3 R226, -R8, R0, RZ ;  /* 0x0000000008e27210 */ /* 0x004fc40007ffe1ff */
.L_x_406:
[----:B------:R-:W-:-:S04]  /*1ac0*/  ISETP.NE.U32.AND P1, PT, RZ, c[0x0][0x368], PT ;  /* 0x0000da00ff007a0c */ /* 0x000fc80003f25070 */
[----:B------:R-:W-:-:S13]  /*1ad0*/  ISETP.NE.AND.EX P1, PT, RZ, c[0x0][0x36c], PT, P1 ;  /* 0x0000db00ff007a0c */ /* 0x000fda0003f25310 */
[----:B------:R-:W-:Y:S05]  /*1ae0*/  @!P1 BRA `(.L_x_407) ;  /* 0x0000003000009947 */ /* 0x000fea0003800000 */
[----:B-1----:R-:W-:-:S05]  /*1af0*/  IMAD.WIDE R2, R235, R14, c[0x0][0x368] ;  /* 0x0000da00eb027625 */ /* 0x002fca00078e020e */
[----:B------:R1:W5:Y:S01]  /*1b00*/  LDG.E R0, [R2.64] ;  /* 0x0000000602007981 */ /* 0x000362000c1e1900 */
[----:B------:R-:W-:Y:S05]  /*1b10*/  BRA `(.L_x_408) ;  /* 0x0000005000007947 */ /* 0x000fea0003800000 */
.L_x_407:
[----:B------:R-:W-:Y:S01]  /*1b20*/  MOV R0, c[0x0][0x1d0] ;  /* 0x0000740000007a02 */ /* 0x000fe20000000f00 */
[----:B------:R-:W-:Y:S05]  /*1b30*/  @!P0 BRA `(.L_x_408) ;  /* 0x0000003000008947 */ /* 0x000fea0003800000 */
[----:B-1----:R-:W2:Y:S04]  /*1b40*/  LDG.E R6, [R2.64] ;  /* 0x0000000602067981 */ /* 0x002ea8000c1e1900 */
[----:B------:R-:W2:Y:S02]  /*1b50*/  LDG.E R0, [R2.64+0x4] ;  /* 0x0000040602007981 */ /* 0x000ea4000c1e1900 */
[----:B--2---:R-:W-:Y:S02]  /*1b60*/  IADD3 R0, -R6, R0, RZ ;  /* 0x0000000006007210 */ /* 0x004fe40007ffe1ff */
.L_x_408:
[----:B-1----:R-:W-:Y:S01]  /*1b70*/  IMAD.MOV.U32 R2, RZ, RZ, c[0x0][0x2c4] ;  /* 0x0000b100ff027624 */ /* 0x002fe200078e00ff */
[----:B-----5:R-:W-:Y:S01]  /*1b80*/  IADD3 R13, R5, R4, RZ ;  /* 0x00000004050d7210 */ /* 0x020fe20007ffe0ff */
[----:B------:R-:W-:-:S02]  /*1b90*/  IMAD.SHL.U32 R228, R233, 0x80, RZ ;  /* 0x00000080e9e47824 */ /* 0x000fc400078e00ff */
[----:B------:R-:W-:Y:S01]  /*1ba0*/  IMAD.MOV.U32 R8, RZ, RZ, c[0x0][0x32c] ;  /* 0x0000cb00ff087624 */ /* 0x000fe200078e00ff */
[----:B------:R-:W-:Y:S01]  /*1bb0*/  ISETP.NE.AND P2, PT, R2, 0x1, PT ;  /* 0x000000010200780c */ /* 0x000fe20003f45270 */
[----:B------:R-:W-:Y:S01]  /*1bc0*/  IMAD.IADD R225, R0, 0x1, -R4 ;  /* 0x0000000100e17824 */ /* 0x000fe200078e0a04 */
[----:B------:R-:W-:Y:S02]  /*1bd0*/  IADD3 R2, R228, 0x7f, RZ ;  /* 0x0000007fe4027810 */ /* 0x000fe40007ffe0ff */
[----:B------:R-:W-:Y:S02]  /*1be0*/  ISETP.GE.AND P1, PT, R8, 0x1, PT ;  /* 0x000000010800780c */ /* 0x000fe40003f26270 */
[----:B------:R-:W-:-:S07]  /*1bf0*/  MOV R0, R2 ;  /* 0x0000000200007202 */ /* 0x000fce0000000f00 */
[----:B------:R-:W-:Y:S01]  /*1c00*/  @P2 IMAD.HI.U32 R3, R2, c[0x0][0x2c8], RZ ;  /* 0x0000b20002032a27 */ /* 0x000fe200078e00ff */
[----:B------:R-:W-:-:S04]  /*1c10*/  IADD3 R2, R225, 0x1, -R226 ;  /* 0x00000001e1027810 */ /* 0x000fc80007ffe8e2 */
[----:B------:R-:W-:-:S05]  /*1c20*/  @P2 SHF.R.U32.HI R0, RZ, c[0x0][0x2cc], R3 ;  /* 0x0000b300ff002a19 */ /* 0x000fca0000011603 */
[----:B------:R-:W-:-:S05]  /*1c30*/  IMAD.IADD R0, R2, 0x1, R0 ;  /* 0x0000000102007824 */ /* 0x000fca00078e0200 */
[----:B------:R-:W-:Y:S01]  /*1c40*/  IADD3 R3, R0, c[0x0][0x328], RZ ;  /* 0x0000ca0000037a10 */ /* 0x000fe20007ffe0ff */
[----:B------:R-:W-:Y:S05]  /*1c50*/  @!P1 BRA `(.L_x_409) ;  /* 0x0000010000009947 */ /* 0x000fea0003800000 */
[C---:B------:R-:W-:Y:S01]  /*1c60*/  ISETP.GT.AND P3, PT, R0.reuse, RZ, PT ;  /* 0x000000ff0000720c */ /* 0x040fe20003f64270 */
[----:B------:R-:W-:Y:S01]  /*1c70*/  BSSY B0, `(.L_x_410) ;  /* 0x000000c000007945 */ /* 0x000fe20003800000 */
[----:B------:R-:W-:-:S11]  /*1c80*/  IADD3 R2, R0, -0x1, RZ ;  /* 0xffffffff00027810 */ /* 0x000fd60007ffe0ff */
[----:B------:R-:W-:Y:S05]  /*1c90*/  @P3 BRA `(.L_x_411) ;  /* 0x0000006000003947 */ /* 0x000fea0003800000 */
[----:B------:R-:W-:Y:S01]  /*1ca0*/  ISETP.NE.AND P3, PT, R8, 0x1, PT ;  /* 0x000000010800780c */ /* 0x000fe20003f65270 */
[----:B------:R-:W-:-:S12]  /*1cb0*/  IMAD.MOV R0, RZ, RZ, -R0 ;  /* 0x000000ffff007224 */ /* 0x000fd800078e0a00 */
[----:B------:R-:W-:-:S05]  /*1cc0*/  @P3 IMAD.HI.U32 R2, R0, c[0x0][0x330], RZ ;  /* 0x0000cc0000023a27 */ /* 0x000fca00078e00ff */
[----:B------:R-:W-:-:S04]  /*1cd0*/  @P3 SHF.R.U32.HI R0, RZ, c[0x0][0x334], R2 ;  /* 0x0000cd00ff003a19 */ /* 0x000fc80000011602 */
[----:B------:R-:W-:Y:S01]  /*1ce0*/  LOP3.LUT R2, RZ, R0, RZ, 0x33, !PT ;  /* 0x00000000ff027212 */ /* 0x000fe200078e33ff */
[----:B------:R-:W-:Y:S05]  /*1cf0*/  BRA `(.L_x_412) ;  /* 0x0000003000007947 */ /* 0x000fea0003800000 */
.L_x_411:
[----:B------:R-:W-:-:S13]  /*1d00*/  ISETP.NE.AND P3, PT, R8, 0x1, PT ;  /* 0x000000010800780c */ /* 0x000fda0003f65270 */
[----:B------:R-:W-:-:S05]  /*1d10*/  @P3 IMAD.HI.U32 R0, R2, c[0x0][0x330], RZ ;  /* 0x0000cc0002003a27 */ /* 0x000fca00078e00ff */
[----:B------:R-:W-:Y:S02]  /*1d20*/  @P3 SHF.R.U32.HI R2, RZ, c[0x0][0x334], R0 ;  /* 0x0000cd00ff023a19 */ /* 0x000fe40000011600 */
.L_x_412:
[----:B------:R-:W-:Y:S05]  /*1d30*/  BSYNC B0 ;  /* 0x0000000000007941 */ /* 0x000fea0003800000 */
.L_x_410:
[----:B------:R-:W-:-:S05]  /*1d40*/  IMAD R2, R2, R8, c[0x0][0x32c] ;  /* 0x0000cb0002027624 */ /* 0x000fca00078e0208 */
[----:B------:R-:W-:-:S04]  /*1d50*/  IMNMX R3, R3, R2, PT ;  /* 0x0000000203037217 */ /* 0x000fc80003800200 */
.L_x_409:
[----:B------:R-:W-:Y:S01]  /*1d60*/  IADD3 R3, R3, 0x3f, RZ ;  /* 0x0000003f03037810 */ /* 0x000fe20007ffe0ff */
[----:B------:R-:W-:Y:S01]  /*1d70*/  @P2 IMAD.HI.U32 R4, R228, c[0x0][0x2c8], RZ ;  /* 0x0000b200e4042a27 */ /* 0x000fe200078e00ff */
[C---:B------:R-:W-:Y:S02]  /*1d80*/  IADD3 R2, R225.reuse, 0x3f, RZ ;  /* 0x0000003fe1027810 */ /* 0x040fe40007ffe0ff */
[----:B------:R-:W-:Y:S01]  /*1d90*/  SHF.R.S32.HI R5, RZ, 0x1f, R3 ;  /* 0x0000001fff057819 */ /* 0x000fe20000011403 */
[----:B------:R-:W-:Y:S01]  /*1da0*/  IMAD.MOV.U32 R0, RZ, RZ, R228 ;  /* 0x000000ffff007224 */ /* 0x000fe200078e00e4 */
[----:B------:R-:W-:Y:S01]  /*1db0*/  SHF.R.S32.HI R6, RZ, 0x1f, R2 ;  /* 0x0000001fff067819 */ /* 0x000fe20000011402 */
[----:B------:R-:W-:Y:S01]  /*1dc0*/  IMAD.IADD R7, R225, 0x1, -R226 ;  /* 0x00000001e1077824 */ /* 0x000fe200078e0ae2 */
[----:B------:R-:W-:Y:S02]  /*1dd0*/  @P2 SHF.R.U32.HI R0, RZ, c[0x0][0x2cc], R4 ;  /* 0x0000b300ff002a19 */ /* 0x000fe40000011604 */
[----:B------:R-:W-:-:S02]  /*1de0*/  LEA.HI R3, R5, R3, RZ, 0x6 ;  /* 0x0000000305037211 */ /* 0x000fc400078f30ff */
[----:B------:R-:W-:Y:S01]  /*1df0*/  LEA.HI R2, R6, R2, RZ, 0x6 ;  /* 0x0000000206027211 */ /* 0x000fe200078f30ff */
[----:B------:R1:W-:Y:S01]  /*1e00*/  STL [R1+0x8], R7 ;  /* 0x0000080701007387 */ /* 0x0003e20000100800 */
[----:B------:R-:W-:Y:S01]  /*1e10*/  IMAD.IADD R0, R7, 0x1, R0 ;  /* 0x0000000107007824 */ /* 0x000fe200078e0200 */
[----:B------:R-:W-:Y:S02]  /*1e20*/  SHF.R.S32.HI R3, RZ, 0x6, R3 ;  /* 0x00000006ff037819 */ /* 0x000fe40000011403 */
[----:B-1----:R-:W-:Y:S02]  /*1e30*/  SHF.R.S32.HI R7, RZ, 0x6, R2 ;  /* 0x00000006ff077819 */ /* 0x002fe40000011402 */
[----:B------:R-:W-:Y:S02]  /*1e40*/  IADD3 R2, R0, -c[0x0][0x324], RZ ;  /* 0x8000c90000027a10 */ /* 0x000fe40007ffe0ff */
[----:B------:R-:W-:Y:S01]  /*1e50*/  IMNMX R7, R7, R3, PT ;  /* 0x0000000307077217 */ /* 0x000fe20003800200 */
[----:B------:R-:W-:Y:S05]  /*1e60*/  @!P1 BRA `(.L_x_413) ;  /* 0x000000f000009947 */ /* 0x000fea0003800000 */
[----:B------:R-:W-:Y:S01]  /*1e70*/  ISETP.GT.AND P3, PT, R0, -0x1, PT ;  /* 0xffffffff0000780c */ /* 0x000fe20003f64270 */
[----:B------:R-:W-:-:S12]  /*1e80*/  BSSY B0, `(.L_x_414) ;  /* 0x000000b000007945 */ /* 0x000fd80003800000 */
[----:B------:R-:W-:Y:S05]  /*1e90*/  @P3 BRA `(.L_x_415) ;  /* 0x0000006000003947 */ /* 0x000fea0003800000 */
[----:B------:R-:W-:Y:S02]  /*1ea0*/  ISETP.NE.AND P3, PT, R8, 0x1, PT ;  /* 0x000000010800780c */ /* 0x000fe40003f65270 */
[----:B------:R-:W-:-:S11]  /*1eb0*/  LOP3.LUT R0, RZ, R0, RZ, 0x33, !PT ;  /* 0x00000000ff007212 */ /* 0x000fd600078e33ff */
[----:B------:R-:W-:-:S05]  /*1ec0*/  @P3 IMAD.HI.U32 R3, R0, c[0x0][0x330], RZ ;  /* 0x0000cc0000033a27 */ /* 0x000fca00078e00ff */
[----:B------:R-:W-:-:S04]  /*1ed0*/  @P3 SHF.R.U32.HI R0, RZ, c[0x0][0x334], R3 ;  /* 0x0000cd00ff003a19 */ /* 0x000fc80000011603 */
[----:B------:R-:W-:Y:S01]  /*1ee0*/  LOP3.LUT R0, RZ, R0, RZ, 0x33, !PT ;  /* 0x00000000ff007212 */ /* 0x000fe200078e33ff */
[----:B------:R-:W-:Y:S05]  /*1ef0*/  BRA `(.L_x_416) ;  /* 0x0000003000007947 */ /* 0x000fea0003800000 */
.L_x_415:
[----:B------:R-:W-:-:S13]  /*1f00*/  ISETP.NE.AND P3, PT, R8, 0x1, PT ;  /* 0x000000010800780c */ /* 0x000fda0003f65270 */
[----:B------:R-:W-:-:S05]  /*1f10*/  @P3 IMAD.HI.U32 R3, R0, c[0x0][0x330], RZ ;  /* 0x0000cc0000033a27 */ /* 0x000fca00078e00ff */
[----:B------:R-:W-:Y:S02]  /*1f20*/  @P3 SHF.R.U32.HI R0, RZ, c[0x0][0x334], R3 ;  /* 0x0000cd00ff003a19 */ /* 0x000fe40000011603 */
.L_x_416:
[----:B------:R-:W-:Y:S05]  /*1f30*/  BSYNC B0 ;  /* 0x0000000000007941 */ /* 0x000fea0003800000 */
.L_x_414:
[----:B------:R-:W-:-:S05]  /*1f40*/  IMAD R0, R0, c[0x0][0x32c], RZ ;  /* 0x0000cb0000007a24 */ /* 0x000fca00078e02ff */
[----:B------:R-:W-:-:S04]  /*1f50*/  IMNMX R2, R2, R0, !PT ;  /* 0x0000000002027217 */ /* 0x000fc80007800200 */
.L_x_413:
[----:B------:R-:W-:Y:S01]  /*1f60*/  SHF.R.S32.HI R0, RZ, 0x1f, R2 ;  /* 0x0000001fff007819 */ /* 0x000fe20000011402 */
[----:B------:R-:W-:Y:S01]  /*1f70*/  BSSY B0, `(.L_x_417) ;  /* 0x000002e000007945 */ /* 0x000fe20003800000 */
[----:B------:R-:W-:Y:S02]  /*1f80*/  LOP3.LUT R3, R234, 0xff000000, RZ, 0xc0, !PT ;  /* 0xff000000ea037812 */ /* 0x000fe400078ec0ff */
[----:B------:R-:W-:Y:S02]  /*1f90*/  LEA.HI R0, R0, R2, RZ, 0x6 ;  /* 0x0000000200007211 */ /* 0x000fe400078f30ff */
[----:B------:R-:W-:Y:S02]  /*1fa0*/  LOP3.LUT R2, R234, 0xff0000, RZ, 0xc0, !PT ;  /* 0x00ff0000ea027812 */ /* 0x000fe400078ec0ff */
[----:B------:R-:W-:-:S04]  /*1fb0*/  SHF.R.S32.HI R0, RZ, 0x6, R0 ;  /* 0x00000006ff007819 */ /* 0x000fc80000011400 */
[----:B------:R-:W-:Y:S02]  /*1fc0*/  IMNMX R6, RZ, R0, !PT ;  /* 0x00000000ff067217 */ /* 0x000fe40007800200 */
[----:B------:R-:W-:Y:S02]  /*1fd0*/  SHF.R.U32.HI R0, RZ, 0x8, R3 ;  /* 0x00000008ff007819 */ /* 0x000fe40000011603 */
[----:B------:R-:W-:Y:S02]  /*1fe0*/  ISETP.GT.AND P3, PT, R7, R6, PT ;  /* 0x000000060700720c */ /* 0x000fe40003f64270 */
[----:B------:R-:W-:Y:S01]  /*1ff0*/  LEA.HI R0, R2, R0, RZ, 0x10 ;  /* 0x0000000002007211 */ /* 0x000fe200078f80ff */
[----:B------:R-:W-:-:S03]  /*2000*/  IMAD.MOV.U32 R2, RZ, RZ, RZ ;  /* 0x000000ffff027224 */ /* 0x000fc600078e00ff */
[----:B------:R-:W-:Y:S02]  /*2010*/  LOP3.LUT R15, R0, 0xff, RZ, 0xc0, !PT ;  /* 0x000000ff000f7812 */ /* 0x000fe400078ec0ff */
[----:B------:R-:W-:-:S03]  /*2020*/  SHF.R.U32.HI R5, RZ, 0x10, R0 ;  /* 0x00000010ff057819 */ /* 0x000fc60000011600 */
[----:B------:R1:W-:Y:S04]  /*2030*/  STL [R1+0x10], R15 ;  /* 0x0000100f01007387 */ /* 0x0003e80000100800 */
[----:B------:R1:W-:Y:S01]  /*2040*/  STL [R1+0xc], R5 ;  /* 0x00000c0501007387 */ /* 0x0003e20000100800 */
[----:B------:R-:W-:Y:S05]  /*2050*/  @!P3 BRA `(.L_x_418) ;  /* 0x000001f00000b947 */ /* 0x000fea0003800000 */
[----:B------:R-:W-:-:S04]  /*2060*/  ISETP.NE.AND P3, PT, R5, RZ, PT ;  /* 0x000000ff0500720c */ /* 0x000fc80003f65270 */
[----:B------:R-:W-:-:S04]  /*2070*/  SEL R0, R5, c[0x0][0x338], P3 ;  /* 0x0000ce0005007a07 */ /* 0x000fc80001800000 */
[----:B------:R-:W-:Y:S02]  /*2080*/  IABS R3, R0 ;  /* 0x0000000000037213 */ /* 0x000fe40000000000 */
[----:B------:R-:W-:Y:S02]  /*2090*/  IADD3 R4, R0, -0x1, R7 ;  /* 0xffffffff00047810 */ /* 0x000fe40007ffe007 */
[----:B------:R-:W2:Y:S03]  /*20a0*/  I2F.RP R2, R3 ;  /* 0x0000000300027306 */ /* 0x000ea60000209400 */
[----:B------:R-:W-:Y:S02]  /*20b0*/  IMAD.IADD R8, R4, 0x1, -R6 ;  /* 0x0000000104087824 */ /* 0x000fe400078e0a06 */
[----:B------:R-:W-:-:S03]  /*20c0*/  IMAD.MOV.U32 R4, RZ, RZ, RZ ;  /* 0x000000ffff047224 */ /* 0x000fc600078e00ff */
[----:B------:R-:W-:Y:S01]  /*20d0*/  IABS R11, R8 ;  /* 0x00000008000b7213 */ /* 0x000fe20000000000 */
[----:B--2---:R-:W2:Y:S02]  /*20e0*/  MUFU.RCP R2, R2 ;  /* 0x0000000200027308 */ /* 0x004ea40000001000 */
[----:B--2---:R-:W-:-:S06]  /*20f0*/  IADD3 R2, R2, 0xffffffe, RZ ;  /* 0x0ffffffe02027810 */ /* 0x004fcc0007ffe0ff */
[----:B-1----:R-:W1:Y:S02]  /*2100*/  F2I.FTZ.U32.TRUNC.NTZ R5, R2 ;  /* 0x0000000200057305 */ /* 0x002e64000021f000 */
[----:B-1----:R-:W-:-:S04]  /*2110*/  IMAD.MOV R2, RZ, RZ, -R5 ;  /* 0x000000ffff027224 */ /* 0x002fc800078e0a05 */
[----:B------:R-:W-:Y:S01]  /*2120*/  IMAD.MOV.U32 R9, RZ, RZ, R2 ;  /* 0x000000ffff097224 */ /* 0x000fe200078e0002 */
[----:B------:R-:W-:-:S03]  /*2130*/  IABS R2, R0 ;  /* 0x0000000000027213 */ /* 0x000fc60000000000 */
[----:B------:R-:W-:Y:S02]  /*2140*/  IMAD R9, R9, R3, RZ ;  /* 0x0000000309097224 */ /* 0x000fe400078e02ff */
[----:B------:R-:W-:Y:S02]  /*2150*/  IMAD.MOV R10, RZ, RZ, -R2 ;  /* 0x000000ffff0a7224 */ /* 0x000fe400078e0a02 */
[----:B------:R-:W-:-:S04]  /*2160*/  IMAD.HI.U32 R2, R5, R9, R4 ;  /* 0x0000000905027227 */ /* 0x000fc800078e0004 */
[----:B------:R-:W-:Y:S02]  /*2170*/  IMAD.MOV.U32 R4, RZ, RZ, R11 ;  /* 0x000000ffff047224 */ /* 0x000fe400078e000b */
[----:B------:R-:W-:Y:S02]  /*2180*/  IMAD.MOV.U32 R5, RZ, RZ, R10 ;  /* 0x000000ffff057224 */ /* 0x000fe400078e000a */
        /* <DEDUP_REMOVED lines=11> */
[----:B------:R-:W-:Y:S02]  /*2240*/  @!P5 LOP3.LUT R2, RZ, R0, RZ, 0x33, !PT ;  /* 0x00000000ff02d212 */ /* 0x000fe400078e33ff */
.L_x_418:
[----:B------:R-:W-:Y:S05]  /*2250*/  BSYNC B0 ;  /* 0x0000000000007941 */ /* 0x000fea0003800000 */
.L_x_417:
[----:B------:R-:W-:Y:S01]  /*2260*/  IMAD R206, R15, R2, R6 ;  /* 0x000000020fce7224 */ /* 0x000fe200078e0206 */
[----:B------:R-:W-:Y:S01]  /*2270*/  PRMT R0, RZ, 0x7610, R0 ;  /* 0x00007610ff007816 */ /* 0x000fe20000000000 */
[----:B------:R-:W-:Y:S01]  /*2280*/  CS2R R20, SRZ ;  /* 0x0000000000147805 */ /* 0x000fe2000001ff00 */
[----:B------:R-:W-:Y:S01]  /*2290*/  CS2R R56, SRZ ;  /* 0x0000000000387805 */ /* 0x000fe2000001ff00 */
        /* <DEDUP_REMOVED lines=51> */
[----:B------:R-:W2:Y:S01]  /*25d0*/  LDL R8, [R1+0x34] ;  /* 0x0000340001087983 */ /* 0x000ea20000100800 */
[----:B------:R-:W-:-:S04]  /*25e0*/  ISETP.NE.U32.AND P3, PT, RZ, c[0x0][0x340], PT ;  /* 0x0000d000ff007a0c */ /* 0x000fc80003f65070 */
[----:B------:R-:W-:-:S13]  /*25f0*/  ISETP.NE.AND.EX P3, PT, RZ, c[0x0][0x344], PT, P3 ;  /* 0x0000d100ff007a0c */ /* 0x000fda0003f65330 */
[----:B------:R-:W-:-:S05]  /*2600*/  @P3 IMAD.WIDE R2, R235, R14, c[0x0][0x340] ;  /* 0x0000d000eb023625 */ /* 0x000fca00078e020e */
[----:B-1----:R1:W3:Y:S01]  /*2610*/  @P3 LDG.E R15, [R2.64] ;  /* 0x00000006020f3981 */ /* 0x0022e2000c1e1900 */
[----:B------:R-:W-:Y:S02]  /*2620*/  SHF.R.S32.HI R0, RZ, 0x1f, R12 ;  /* 0x0000001fff007819 */ /* 0x000fe4000001140c */
[----:B------:R-:W-:Y:S01]  /*2630*/  SHF.R.S32.HI R14, RZ, 0x1f, R235 ;  /* 0x0000001fff0e7819 */ /* 0x000fe200000114eb */
[----:B------:R-:W4:Y:S01]  /*2640*/  S2R R9, SR_TID.X ;  /* 0x0000000000097919 */ /* 0x000f220000002100 */
[----:B------:R-:W-:Y:S01]  /*2650*/  SHF.R.S32.HI R10, RZ, 0x1f, R13 ;  /* 0x0000001fff0a7819 */ /* 0x000fe2000001140d */
[----:B------:R-:W-:Y:S01]  /*2660*/  IMAD R0, R0, c[0x0][0x178], RZ ;  /* 0x00005e0000007a24 */ /* 0x000fe200078e02ff */
[----:B------:R-:W-:Y:S02]  /*2670*/  SEL R7, R14, RZ, !P4 ;  /* 0x000000ff0e077207 */ /* 0x000fe40006000000 */
[----:B------:R-:W-:Y:S01]  /*2680*/  ISETP.GE.AND P6, PT, R230, c[0x0][0x198], PT ;  /* 0x00006600e6007a0c */ /* 0x000fe20003fc6270 */
[----:B------:R-:W-:Y:S01]  /*2690*/  IMAD R0, R12, c[0x0][0x17c], R0 ;  /* 0x00005f000c007a24 */ /* 0x000fe200078e0200 */
[----:B------:R-:W-:Y:S01]  /*26a0*/  LOP3.LUT R240, R240, 0xfffffffb, RZ, 0xc0, !PT ;  /* 0xfffffffbf0f07812 */ /* 0x000fe200078ec0ff */
[----:B------:R-:W-:Y:S01]  /*26b0*/  IMAD R7, R7, c[0x0][0x1c0], RZ ;  /* 0x0000700007077a24 */ /* 0x000fe200078e02ff */
[----:B------:R-:W-:-:S09]  /*26c0*/  IADD3 R84, R239, -0x1, RZ ;  /* 0xffffffffef547810 */ /* 0x000fd20007ffe0ff */
[----:B------:R-:W-:Y:S01]  /*26d0*/  @P6 LOP3.LUT R240, R240, 0x4, RZ, 0xfc, !PT ;  /* 0x00000004f0f06812 */ /* 0x000fe200078efcff */
[----:B-1----:R-:W-:-:S03]  /*26e0*/  IMAD.WIDE.U32 R2, R12, c[0x0][0x178], RZ ;  /* 0x00005e000c027a25 */ /* 0x002fc600078e00ff */
[----:B------:R-:W-:Y:S02]  /*26f0*/  LOP3.LUT R240, R240, 0xfffffffd, RZ, 0xc0, !PT ;  /* 0xfffffffdf0f07812 */ /* 0x000fe400078ec0ff */
[----:B----4-:R-:W-:Y:S01]  /*2700*/  SHF.R.S32.HI R18, RZ, 0x1f, R9 ;  /* 0x0000001fff127819 */ /* 0x010fe20000011409 */
[----:B------:R-:W-:Y:S01]  /*2710*/  IMAD.IADD R5, R3, 0x1, R0 ;  /* 0x0000000103057824 */ /* 0x000fe200078e0200 */
[----:B------:R-:W-:Y:S01]  /*2720*/  SEL R3, R235, RZ, !P4 ;  /* 0x000000ffeb037207 */ /* 0x000fe20006000000 */
[----:B------:R-:W-:Y:S01]  /*2730*/  IMAD.MOV.U32 R4, RZ, RZ, R2 ;  /* 0x000000ffff047224 */ /* 0x000fe200078e0002 */
[----:B------:R-:W-:Y:S02]  /*2740*/  LEA.HI R18, R18, R9, RZ, 0x3 ;  /* 0x0000000912127211 */ /* 0x000fe400078f18ff */
[----:B------:R-:W-:Y:S01]  /*2750*/  ISETP.GE.AND P4, PT, R229, c[0x0][0x1d4], PT ;  /* 0x00007500e5007a0c */ /* 0x000fe20003f86270 */
[----:B------:R-:W-:Y:S01]  /*2760*/  IMAD.WIDE.U32 R4, R242, c[0x0][0x1b8], R4 ;  /* 0x00006e00f2047a25 */ /* 0x000fe200078e0004 */
[----:B------:R-:W-:-:S03]  /*2770*/  SHF.R.S32.HI R18, RZ, 0x3, R18 ;  /* 0x00000003ff127819 */ /* 0x000fc60000011412 */
[----:B------:R-:W-:Y:S01]  /*2780*/  IMAD R5, R242, c[0x0][0x1bc], R5 ;  /* 0x00006f00f2057a24 */ /* 0x000fe200078e0205 */
[C---:B------:R-:W-:Y:S01]  /*2790*/  IADD3 R2, P5, R18.reuse, R13, RZ ;  /* 0x0000000d12027210 */ /* 0x040fe20007fbe0ff */
[C---:B------:R-:W-:Y:S02]  /*27a0*/  IMAD R11, R3.reuse, c[0x0][0x1c4], R7 ;  /* 0x00007100030b7a24 */ /* 0x040fe400078e0207 */
[----:B------:R-:W-:Y:S01]  /*27b0*/  IMAD.WIDE.U32 R4, R3, c[0x0][0x1c0], R4 ;  /* 0x0000700003047a25 */ /* 0x000fe200078e0004 */
[----:B------:R-:W-:Y:S02]  /*27c0*/  LEA.HI.X.SX32 R10, R18, R10, 0x1, P5 ;  /* 0x0000000a120a7211 */ /* 0x000fe400028f0eff */
[----:B------:R-:W-:Y:S01]  /*27d0*/  ISETP.GE.AND P5, PT, R230, c[0x0][0x1d4], PT ;  /* 0x00007500e6007a0c */ /* 0x000fe20003fa6270 */
[----:B------:R-:W-:-:S04]  /*27e0*/  IMAD.WIDE.U32 R12, R2, c[0x0][0x208], R230 ;  /* 0x00008200020c7a25 */ /* 0x000fc800078e00e6 */
[C---:B------:R-:W-:Y:S02]  /*27f0*/  IMAD R7, R10.reuse, c[0x0][0x1e0], RZ ;  /* 0x000078000a077a24 */ /* 0x040fe400078e02ff */
[----:B------:R-:W-:Y:S02]  /*2800*/  IMAD R3, R10, c[0x0][0x208], RZ ;  /* 0x000082000a037a24 */ /* 0x000fe400078e02ff */
[C---:B------:R-:W-:Y:S02]  /*2810*/  IMAD R16, R2.reuse, c[0x0][0x1e4], R7 ;  /* 0x0000790002107a24 */ /* 0x040fe400078e0207 */
[----:B------:R-:W-:Y:S01]  /*2820*/  IMAD R17, R2, c[0x0][0x20c], R3 ;  /* 0x0000830002117a24 */ /* 0x000fe200078e0203 */
[----:B------:R-:W-:Y:S02]  /*2830*/  IADD3 R3, R5, R11, RZ ;  /* 0x0000000b05037210 */ /* 0x000fe40007ffe0ff */
[----:B--2---:R-:W-:-:S05]  /*2840*/  IADD3 R6, R8, R228, RZ ;  /* 0x000000e408067210 */ /* 0x004fca0007ffe0ff */
[----:B------:R-:W-:-:S04]  /*2850*/  @P2 IMAD.HI.U32 R8, R6, c[0x0][0x2c8], RZ ;  /* 0x0000b20006082a27 */ /* 0x000fc800078e00ff */
[----:B------:R-:W-:Y:S01]  /*2860*/  IMAD.MOV.U32 R0, RZ, RZ, R6 ;  /* 0x000000ffff007224 */ /* 0x000fe200078e0006 */
[----:B------:R-:W-:Y:S01]  /*2870*/  @P2 SHF.R.U32.HI R0, RZ, c[0x0][0x2cc], R8 ;  /* 0x0000b300ff002a19 */ /* 0x000fe20000011608 */
[----:B------:R-:W-:-:S03]  /*2880*/  IMAD.WIDE.U32 R8, R2, c[0x0][0x1e0], R230 ;  /* 0x0000780002087a25 */ /* 0x000fc600078e00e6 */
[--C-:B------:R-:W-:Y:S01]  /*2890*/  SHF.R.S32.HI R2, RZ, 0x1f, R0.reuse ;  /* 0x0000001fff027819 */ /* 0x100fe20000011400 */
[----:B------:R-:W-:Y:S01]  /*28a0*/  IMAD.MOV R7, RZ, RZ, -R0 ;  /* 0x000000ffff077224 */ /* 0x000fe200078e0a00 */
[----:B------:R-:W-:-:S03]  /*28b0*/  IADD3 R9, R9, R16, RZ ;  /* 0x0000001009097210 */ /* 0x000fc60007ffe0ff */
[----:B------:R-:W-:Y:S01]  /*28c0*/  IMAD R10, R7, c[0x0][0x2c4], R6 ;  /* 0x0000b100070a7a24 */ /* 0x000fe200078e0206 */
[----:B------:R-:W-:Y:S01]  /*28d0*/  SEL R6, RZ, 0xffffffff, P4 ;  /* 0xffffffffff067807 */ /* 0x000fe20002000000 */
[----:B------:R-:W-:Y:S02]  /*28e0*/  IMAD R5, R2, c[0x0][0x1b0], RZ ;  /* 0x00006c0002057a24 */ /* 0x000fe400078e02ff */
[----:B------:R-:W-:Y:S01]  /*28f0*/  IMAD.MOV.U32 R2, RZ, RZ, R4 ;  /* 0x000000ffff027224 */ /* 0x000fe200078e0004 */
[----:B------:R-:W-:Y:S01]  /*2900*/  SEL R4, RZ, 0x1, P5 ;  /* 0x00000001ff047807 */ /* 0x000fe20002800000 */
[----:B------:R-:W-:Y:S02]  /*2910*/  IMAD.SHL.U32 R6, R6, 0x2, RZ ;  /* 0x0000000206067824 */ /* 0x000fe400078e00ff */
[C---:B------:R-:W-:Y:S02]  /*2920*/  IMAD R5, R0.reuse, c[0x0][0x1b4], R5 ;  /* 0x00006d0000057a24 */ /* 0x040fe400078e0205 */
[----:B------:R-:W-:Y:S01]  /*2930*/  IMAD.WIDE.U32 R2, R0, c[0x0][0x1b0], R2 ;  /* 0x00006c0000027a25 */ /* 0x000fe200078e0002 */
[----:B------:R-:W-:-:S02]  /*2940*/  SHF.R.S32.HI R0, RZ, 0x1f, R10 ;  /* 0x0000001fff007819 */ /* 0x000fc4000001140a */
[----:B------:R-:W-:Y:S01]  /*2950*/  LOP3.LUT R16, R6, 0x2, R4, 0xe2, !PT ;  /* 0x0000000206107812 */ /* 0x000fe200078ee204 */
[----:B------:R-:W-:Y:S01]  /*2960*/  IMAD.IADD R7, R13, 0x1, R17 ;  /* 0x000000010d077824 */ /* 0x000fe200078e0211 */
[----:B------:R-:W-:Y:S01]  /*2970*/  IADD3 R5, R3, R5, RZ ;  /* 0x0000000503057210 */ /* 0x000fe20007ffe0ff */
[----:B------:R-:W-:Y:S01]  /*2980*/  IMAD R0, R0, c[0x0][0x1a8], RZ ;  /* 0x00006a0000007a24 */ /* 0x000fe200078e02ff */
[----:B------:R-:W-:Y:S01]  /*2990*/  MOV R4, R2 ;  /* 0x0000000200047202 */ /* 0x000fe20000000f00 */
[----:B------:R-:W-:Y:S01]  /*29a0*/  IMAD.MOV.U32 R6, RZ, RZ, R12 ;  /* 0x000000ffff067224 */ /* 0x000fe200078e000c */
[----:B---3--:R-:W-:Y:S01]  /*29b0*/  @P3 SHF.R.S32.HI R3, RZ, 0x1f, R15 ;  /* 0x0000001fff033819 */ /* 0x008fe2000001140f */
[----:B------:R-:W-:Y:S02]  /*29c0*/  @!P3 IMAD.MOV.U32 R3, RZ, RZ, R14 ;  /* 0x000000ffff03b224 */ /* 0x000fe400078e000e */
[C---:B------:R-:W-:Y:S02]  /*29d0*/  IMAD R12, R10.reuse, c[0x0][0x1ac], R0 ;  /* 0x00006b000a0c7a24 */ /* 0x040fe400078e0200 */
[----:B------:R-:W-:Y:S01]  /*29e0*/  IMAD.WIDE.U32 R10, R10, c[0x0][0x1a8], R4 ;  /* 0x00006a000a0a7a25 */ /* 0x000fe200078e0004 */
[----:B------:R-:W-:-:S03]  /*29f0*/  SEL R0, R3, RZ, !P0 ;  /* 0x000000ff03007207 */ /* 0x000fc60004000000 */
[----:B------:R-:W-:Y:S01]  /*2a00*/  @P3 IMAD.MOV.U32 R2, RZ, RZ, R15 ;  /* 0x000000ffff023224 */ /* 0x000fe200078e000f */
[----:B------:R-:W-:Y:S01]  /*2a10*/  @!P3 MOV R2, R235 ;  /* 0x000000eb0002b202 */ /* 0x000fe20000000f00 */
[----:B------:R-:W-:Y:S01]  /*2a20*/  IMAD.WIDE.U32 R6, R242, c[0x0][0x210], R6 ;  /* 0x00008400f2067a25 */ /* 0x000fe200078e0006 */
[----:B------:R-:W-:-:S03]  /*2a30*/  ISETP.GE.AND P3, PT, R236, c[0x0][0x1d4], PT ;  /* 0x00007500ec007a0c */ /* 0x000fc60003f66270 */
[----:B------:R-:W-:Y:S01]  /*2a40*/  IMAD.WIDE.U32 R4, R242, c[0x0][0x1e8], R8 ;  /* 0x00007a00f2047a25 */ /* 0x000fe200078e0008 */
[----:B------:R-:W-:Y:S02]  /*2a50*/  SEL R8, R2, RZ, !P0 ;  /* 0x000000ff02087207 */ /* 0x000fe40004000000 */
[----:B------:R-:W-:Y:S01]  /*2a60*/  SEL R2, RZ, 0x4, P3 ;  /* 0x00000004ff027807 */ /* 0x000fe20001800000 */
[C---:B------:R-:W-:Y:S01]  /*2a70*/  IMAD R3, R242.reuse, c[0x0][0x214], R7 ;  /* 0x00008500f2037a24 */ /* 0x040fe200078e0207 */
[----:B------:R-:W-:Y:S01]  /*2a80*/  IADD3 R7, R11, R12, RZ ;  /* 0x0000000c0b077210 */ /* 0x000fe20007ffe0ff */
[----:B------:R-:W-:Y:S01]  /*2a90*/  IMAD R5, R242, c[0x0][0x1ec], R5 ;  /* 0x00007b00f2057a24 */ /* 0x000fe200078e0205 */
[----:B------:R-:W-:Y:S02]  /*2aa0*/  LEA R12, P0, R10, c[0x0][0x160], 0x1 ;  /* 0x000058000a0c7a11 */ /* 0x000fe400078008ff */
[----:B------:R-:W-:Y:S01]  /*2ab0*/  LOP3.LUT R14, R16, R2, RZ, 0xfc, !PT ;  /* 0x00000002100e7212 */ /* 0x000fe200078efcff */
[----:B------:R-:W-:Y:S01]  /*2ac0*/  IMAD.MOV.U32 R2, RZ, RZ, R6 ;  /* 0x000000ffff027224 */ /* 0x000fe200078e0006 */
[----:B------:R-:W-:Y:S01]  /*2ad0*/  LEA.HI.X R11, R10, c[0x0][0x164], R7, 0x1, P0 ;  /* 0x000059000a0b7a11 */ /* 0x000fe200000f0c07 */
[C---:B------:R-:W-:Y:S01]  /*2ae0*/  IMAD R6, R0.reuse, c[0x0][0x1f0], RZ ;  /* 0x00007c0000067a24 */ /* 0x040fe200078e02ff */
[----:B------:R-:W-:Y:S01]  /*2af0*/  ISETP.GE.AND P0, PT, R229, c[0x0][0x198], PT ;  /* 0x00006600e5007a0c */ /* 0x000fe20003f06270 */
[----:B------:R-:W-:Y:S01]  /*2b00*/  IMAD R0, R0, c[0x0][0x218], RZ ;  /* 0x0000860000007a24 */ /* 0x000fe200078e02ff */
[----:B------:R-:W-:Y:S01]  /*2b10*/  IADD3 R9, R18, R228, RZ ;  /* 0x000000e412097210 */ /* 0x000fe20007ffe0ff */
[----:B------:R-:W-:-:S04]  /*2b20*/  IMAD.WIDE.U32 R210, R8, c[0x0][0x218], R2 ;  /* 0x0000860008d27a25 */ /* 0x000fc800078e0002 */
[C---:B------:R-:W-:Y:S02]  /*2b30*/  IMAD R0, R8.reuse, c[0x0][0x21c], R0 ;  /* 0x0000870008007a24 */ /* 0x040fe400078e0200 */
[----:B------:R-:W-:-:S03]  /*2b40*/  IMAD.WIDE.U32 R208, R8, c[0x0][0x1f0], R4 ;  /* 0x00007c0008d07a25 */ /* 0x000fc600078e0004 */
[----:B------:R-:W-:Y:S01]  /*2b50*/  IADD3 R212, R211, R0, RZ ;  /* 0x00000000d3d47210 */ /* 0x000fe20007ffe0ff */
[----:B------:R-:W-:Y:S01]  /*2b60*/  IMAD R2, R8, c[0x0][0x1f4], R6 ;  /* 0x00007d0008027a24 */ /* 0x000fe200078e0206 */
[----:B------:R-:W-:Y:S02]  /*2b70*/  @P0 LOP3.LUT R240, R240, 0x2, RZ, 0xfc, !PT ;  /* 0x00000002f0f00812 */ /* 0x000fe400078efcff */
[----:B------:R-:W-:Y:S01]  /*2b80*/  ISETP.GE.AND P0, PT, R236, c[0x0][0x198], PT ;  /* 0x00006600ec007a0c */ /* 0x000fe20003f06270 */
[----:B------:R-:W-:Y:S01]  /*2b90*/  IMAD.IADD R207, R209, 0x1, R2 ;  /* 0x00000001d1cf7824 */ /* 0x000fe200078e0202 */
[----:B------:R-:W-:-:S11]  /*2ba0*/  LOP3.LUT R240, R240, 0xfffffffe, RZ, 0xc0, !PT ;  /* 0xfffffffef0f07812 */ /* 0x000fd600078ec0ff */
[----:B------:R-:W-:Y:S01]  /*2bb0*/  @P0 LOP3.LUT R240, R240, 0x1, RZ, 0xfc, !PT ;  /* 0x00000001f0f00812 */ /* 0x000fe200078efcff */
[----:B------:R-:W-:Y:S05]  /*2bc0*/  BRA.DIV ~URZ, `(.L_x_420) ;  /* 0x00011b827f007947 */ /* 0x000fea000b800000 */
[----:B------:R1:W2:Y:S02]  /*2bd0*/  SHFL.IDX PT, R8, R11, RZ, 0x181f ;  /* 0x00181fff0b087589 */ /* 0x0002a400000e0000 */
.L_x_539:
[----:B------:R-:W-:Y:S05]  /*2be0*/  BRA.DIV ~URZ, `(.L_x_421) ;  /* 0x00011bd27f007947 */ /* 0x000fea000b800000 */
[----:B------:R3:W4:Y:S02]  /*2bf0*/  SHFL.IDX PT, R0, R12, RZ, 0x181f ;  /* 0x00181fff0c007589 */ /* 0x00072400000e0000 */
.L_x_540:
[----:B------:R-:W-:Y:S01]  /*2c00*/  IMAD R10, R226, c[0x0][0x2c4], RZ ;  /* 0x0000b100e20a7a24 */ /* 0x000fe200078e02ff */
[----:B------:R-:W-:Y:S04]  /*2c10*/  BSSY B0, `(.L_x_422) ;  /* 0x0000016000007945 */ /* 0x000fe80003800000 */
[----:B------:R-:W-:-:S13]  /*2c20*/  ISETP.GE.AND P0, PT, R9, R10, PT ;  /* 0x0000000a0900720c */ /* 0x000fda0003f06270 */
[----:B------:R-:W-:Y:S05]  /*2c30*/  @P0 BRA `(.L_x_423) ;  /* 0x0000013000000947 */ /* 0x000fea0003800000 */
[----:B------:R-:W5:Y:S04]  /*2c40*/  LDL R2, [R1+0x4] ;  /* 0x0000040001027983 */ /* 0x000f680000100800 */
[----:B---3--:R-:W3:Y:S01]  /*2c50*/  LDL R15, [R1] ;  /* 0x00000000010f7983 */ /* 0x008ee20000100800 */
[C---:B----4-:R-:W-:Y:S02]  /*2c60*/  LEA R6, P0, R230.reuse, R0, 0x1 ;  /* 0x00000000e6067211 */ /* 0x050fe400078008ff */
[----:B------:R-:W-:Y:S02]  /*2c70*/  P2R R13, PR, RZ, 0x2 ;  /* 0x00000002ff0d7803 */ /* 0x000fe40000000000 */
[----:B--2---:R-:W-:Y:S02]  /*2c80*/  LEA.HI.X R7, R230, R8, R231, 0x1, P0 ;  /* 0x00000008e6077211 */ /* 0x004fe400000f0ce7 */
[----:B------:R-:W-:-:S02]  /*2c90*/  LEA R4, P0, R229, R0, 0x1 ;  /* 0x00000000e5047211 */ /* 0x000fc400078008ff */
[C---:B------:R-:W-:Y:S02]  /*2ca0*/  LOP3.LUT P1, RZ, R240.reuse, 0x4, RZ, 0xc0, !PT ;  /* 0x00000004f0ff7812 */ /* 0x040fe4000782c0ff */
[----:B------:R-:W-:-:S11]  /*2cb0*/  LOP3.LUT P6, RZ, R240, 0x1, RZ, 0xc0, !PT ;  /* 0x00000001f0ff7812 */ /* 0x000fd600078cc0ff */
[----:B------:R-:W-:Y:S01]  /*2cc0*/  @!PT LDS RZ, [RZ] ;  /* 0x00000000fffff984 */ /* 0x000fe20000000800 */
[----:B------:R-:W-:Y:S01]  /*2cd0*/  @!PT LDS RZ, [RZ] ;  /* 0x00000000fffff984 */ /* 0x000fe20000000800 */
[----:B------:R-:W-:Y:S01]  /*2ce0*/  @!PT LDS RZ, [RZ] ;  /* 0x00000000fffff984 */ /* 0x000fe20000000800 */
[----:B------:R2:W-:Y:S01]  /*2cf0*/  LDGSTS.E.BYPASS.LTC128B.128 [R205+0xc100], [R6.64], !P1 ;  /* 0x0c10000006cd7fae */ /* 0x0005e2000c901d46 */
[----:B------:R-:W-:Y:S02]  /*2d00*/  ISETP.NE.AND P1, PT, R13, RZ, PT ;  /* 0x000000ff0d00720c */ /* 0x000fe40003f25270 */
[----:B-----5:R-:W-:Y:S02]  /*2d10*/  LEA.HI.X R5, R229, R8, R2, 0x1, P0 ;  /* 0x00000008e5057211 */ /* 0x020fe400000f0c02 */
[----:B------:R-:W-:-:S04]  /*2d20*/  LEA R2, P0, R236, R0, 0x1 ;  /* 0x00000000ec027211 */ /* 0x000fc800078008ff */
[----:B---3--:R-:W-:Y:S02]  /*2d30*/  LEA.HI.X R3, R236, R8, R15, 0x1, P0 ;  /* 0x00000008ec037211 */ /* 0x008fe400000f0c0f */
[----:B------:R-:W-:-:S13]  /*2d40*/  LOP3.LUT P0, RZ, R240, 0x2, RZ, 0xc0, !PT ;  /* 0x00000002f0ff7812 */ /* 0x000fda000780c0ff */
[----:B------:R2:W-:Y:S04]  /*2d50*/  LDGSTS.E.BYPASS.LTC128B.128 [R205+0x10100], [R4.64], !P0 ;  /* 0x1010000004cd7fae */ /* 0x0005e8000c101d46 */
[----:B------:R2:W-:Y:S02]  /*2d60*/  LDGSTS.E.BYPASS.LTC128B.128 [R205+0x14100], [R2.64], !P6 ;  /* 0x1410000002cd7fae */ /* 0x0005e4000f101d46 */
.L_x_423:
[----:B------:R-:W-:Y:S05]  /*2d70*/  BSYNC B0 ;  /* 0x0000000000007941 */ /* 0x000fea0003800000 */
.L_x_422:
[----:B------:R-:W-:Y:S05]  /*2d80*/  BRA.DIV ~URZ, `(.L_x_424) ;  /* 0x00011a927f007947 */ /* 0x000fea000b800000 */
[----:B--2---:R2:W1:Y:S04]  /*2d90*/  SHFL.IDX PT, R8, R11, 0x1, 0x181f ;  /* 0x00381f000b087f89 */ /* 0x00446800000e0000 */
[----:B----4-:R2:W4:Y:S02]  /*2da0*/  SHFL.IDX PT, R0, R12, 0x1, 0x181f ;  /* 0x00381f000c007f89 */ /* 0x01052400000e0000 */
.L_x_541:
[----:B------:R-:W-:Y:S01]  /*2db0*/  IADD3 R2, R9, 0x20, RZ ;  /* 0x0000002009027810 */ /* 0x000fe20007ffe0ff */
[----:B------:R-:W-:Y:S03]  /*2dc0*/  BSSY B0, `(.L_x_425) ;  /* 0x0000016000007945 */ /* 0x000fe60003800000 */
[----:B------:R-:W-:-:S13]  /*2dd0*/  ISETP.GE.AND P0, PT, R2, R10, PT ;  /* 0x0000000a0200720c */ /* 0x000fda0003f06270 */
[----:B------:R-:W-:Y:S05]  /*2de0*/  @P0 BRA `(.L_x_426) ;  /* 0x0000013000000947 */ /* 0x000fea0003800000 */
[----:B------:R-:W5:Y:S04]  /*2df0*/  LDL R3, [R1+0x4] ;  /* 0x0000040001037983 */ /* 0x000f680000100800 */
[----:B--2---:R-:W2:Y:S01]  /*2e00*/  LDL R15, [R1] ;  /* 0x00000000010f7983 */ /* 0x004ea20000100800 */
[C---:B----4-:R-:W-:Y:S02]  /*2e10*/  LEA R6, P0, R230.reuse, R0, 0x1 ;  /* 0x00000000e6067211 */ /* 0x050fe400078008ff */
[----:B------:R-:W-:Y:S02]  /*2e20*/  P2R R13, PR, RZ, 0x2 ;  /* 0x00000002ff0d7803 */ /* 0x000fe40000000000 */
[----:B-1----:R-:W-:Y:S02]  /*2e30*/  LEA.HI.X R7, R230, R8, R231, 0x1, P0 ;  /* 0x00000008e6077211 */ /* 0x002fe400000f0ce7 */
        /* <DEDUP_REMOVED lines=10> */
[----:B--2---:R-:W-:Y:S02]  /*2ee0*/  LEA.HI.X R3, R236, R8, R15, 0x1, P0 ;  /* 0x00000008ec037211 */ /* 0x004fe400000f0c0f */
[----:B------:R-:W-:-:S13]  /*2ef0*/  LOP3.LUT P0, RZ, R240, 0x2, RZ, 0xc0, !PT ;  /* 0x00000002f0ff7812 */ /* 0x000fda000780c0ff */
[----:B------:R1:W-:Y:S04]  /*2f00*/  LDGSTS.E.BYPASS.LTC128B.128 [R205+0x11100], [R4.64], !P0 ;  /* 0x1110000004cd7fae */ /* 0x0003e8000c101d46 */
[----:B------:R1:W-:Y:S02]  /*2f10*/  LDGSTS.E.BYPASS.LTC128B.128 [R205+0x15100], [R2.64], !P6 ;  /* 0x1510000002cd7fae */ /* 0x0003e4000f101d46 */
.L_x_426:
[----:B------:R-:W-:Y:S05]  /*2f20*/  BSYNC B0 ;  /* 0x0000000000007941 */ /* 0x000fea0003800000 */
.L_x_425:
[----:B------:R-:W-:Y:S05]  /*2f30*/  BRA.DIV ~URZ, `(.L_x_427) ;  /* 0x000119a27f007947 */ /* 0x000fea000b800000 */
[----:B-1----:R1:W2:Y:S02]  /*2f40*/  SHFL.IDX PT, R8, R11, 0x2, 0x181f ;  /* 0x00581f000b087f89 */ /* 0x0022a400000e0000 */
.L_x_542:
[----:B------:R-:W-:Y:S05]  /*2f50*/  BRA.DIV ~URZ, `(.L_x_428) ;  /* 0x000119f27f007947 */ /* 0x000fea000b800000 */
[----:B----4-:R4:W1:Y:S02]  /*2f60*/  SHFL.IDX PT, R0, R12, 0x2, 0x181f ;  /* 0x00581f000c007f89 */ /* 0x01086400000e0000 */
.L_x_543:
[----:B------:R-:W-:Y:S01]  /*2f70*/  IADD3 R2, R9, 0x40, RZ ;  /* 0x0000004009027810 */ /* 0x000fe20007ffe0ff */
[----:B------:R-:W-:Y:S03]  /*2f80*/  BSSY B0, `(.L_x_429) ;  /* 0x0000016000007945 */ /* 0x000fe60003800000 */
[----:B------:R-:W-:-:S13]  /*2f90*/  ISETP.GE.AND P0, PT, R2, R10, PT ;  /* 0x0000000a0200720c */ /* 0x000fda0003f06270 */
[----:B------:R-:W-:Y:S05]  /*2fa0*/  @P0 BRA `(.L_x_430) ;  /* 0x0000013000000947 */ /* 0x000fea0003800000 */
[----:B------:R-:W5:Y:S04]  /*2fb0*/  LDL R3, [R1+0x4] ;  /* 0x0000040001037983 */ /* 0x000f680000100800 */
[----:B---3--:R-:W3:Y:S01]  /*2fc0*/  LDL R15, [R1] ;  /* 0x00000000010f7983 */ /* 0x008ee20000100800 */
[C---:B-1----:R-:W-:Y:S02]  /*2fd0*/  LEA R6, P0, R230.reuse, R0, 0x1 ;  /* 0x00000000e6067211 */ /* 0x042fe400078008ff */
        /* <DEDUP_REMOVED lines=16> */
.L_x_430:
[----:B------:R-:W-:Y:S05]  /*30e0*/  BSYNC B0 ;  /* 0x0000000000007941 */ /* 0x000fea0003800000 */
.L_x_429:
[----:B------:R-:W-:Y:S05]  /*30f0*/  BRA.DIV ~URZ, `(.L_x_431) ;  /* 0x000118b27f007947 */ /* 0x000fea000b800000 */
[----:B--2---:R2:W3:Y:S04]  /*3100*/  SHFL.IDX PT, R8, R11, 0x3, 0x181f ;  /* 0x00781f000b087f89 */ /* 0x0044e800000e0000 */
[----:B-1----:R2:W1:Y:S02]  /*3110*/  SHFL.IDX PT, R0, R12, 0x3, 0x181f ;  /* 0x00781f000c007f89 */ /* 0x00246400000e0000 */
.L_x_544:
[----:B------:R-:W5:Y:S04]  /*3120*/  LDL R3, [R1+0x4] ;  /* 0x0000040001037983 */ /* 0x000f680000100800 */
[----:B--2---:R-:W2:Y:S01]  /*3130*/  LDL R11, [R1] ;  /* 0x00000000010b7983 */ /* 0x004ea20000100800 */
[----:B------:R-:W-:Y:S01]  /*3140*/  IADD3 R2, R9, 0x60, RZ ;  /* 0x0000006009027810 */ /* 0x000fe20007ffe0ff */
[----:B------:R-:W-:Y:S01]  /*3150*/  IMAD.SHL.U32 R85, R84, 0x40, RZ ;  /* 0x0000004054557824 */ /* 0x000fe200078e00ff */
[----:B------:R-:W-:Y:S01]  /*3160*/  P2R R15, PR, RZ, 0x2 ;  /* 0x00000002ff0f7803 */ /* 0x000fe20000000000 */
[----:B---34-:R-:W3:Y:S01]  /*3170*/  S2R R12, SR_TID.X ;  /* 0x00000000000c7919 */ /* 0x018ee20000002100 */
[----:B------:R-:W-:Y:S01]  /*3180*/  ISETP.GE.AND P6, PT, R2, R10, PT ;  /* 0x0000000a0200720c */ /* 0x000fe20003fc6270 */
[----:B------:R-:W-:Y:S01]  /*3190*/  IMAD.IADD R86, R225, 0x1, -R85 ;  /* 0x00000001e1567824 */ /* 0x000fe200078e0a55 */
[----:B------:R-:W-:-:S02]  /*31a0*/  LOP3.LUT P1, RZ, R240, 0x2, RZ, 0xc0, !PT ;  /* 0x00000002f0ff7812 */ /* 0x000fc4000782c0ff */
[----:B------:R-:W-:Y:S02]  /*31b0*/  P2R R32, PR, RZ, 0x4 ;  /* 0x00000004ff207803 */ /* 0x000fe40000000000 */
[----:B------:R-:W-:-:S07]  /*31c0*/  LOP3.LUT P2, RZ, R240, 0x1, RZ, 0xc0, !PT ;  /* 0x00000001f0ff7812 */ /* 0x000fce000784c0ff */
[----:B-1----:R-:W-:-:S04]  /*31d0*/  @!P6 LEA R6, P0, R230, R0, 0x1 ;  /* 0x00000000e606e211 */ /* 0x002fc800078008ff */
[----:B------:R-:W-:Y:S02]  /*31e0*/  @!P6 LEA.HI.X R7, R230, R8, R231, 0x1, P0 ;  /* 0x00000008e607e211 */ /* 0x000fe400000f0ce7 */
[----:B------:R-:W-:-:S04]  /*31f0*/  @!P6 LEA R4, P0, R229, R0, 0x1 ;  /* 0x00000000e504e211 */ /* 0x000fc800078008ff */
[----:B-----5:R-:W-:Y:S02]  /*3200*/  @!P6 LEA.HI.X R5, R229, R8, R3, 0x1, P0 ;  /* 0x00000008e505e211 */ /* 0x020fe400000f0c03 */
[----:B------:R-:W-:-:S04]  /*3210*/  @!P6 LEA R2, P0, R236, R0, 0x1 ;  /* 0x00000000ec02e211 */ /* 0x000fc800078008ff */
[----:B--2---:R-:W-:Y:S02]  /*3220*/  @!P6 LEA.HI.X R3, R236, R8, R11, 0x1, P0 ;  /* 0x00000008ec03e211 */ /* 0x004fe400000f0c0b */
[----:B------:R-:W-:Y:S02]  /*3230*/  LOP3.LUT P0, RZ, R240, 0x4, RZ, 0xc0, !PT ;  /* 0x00000004f0ff7812 */ /* 0x000fe4000780c0ff */
[----:B---3--:R-:W-:-:S04]  /*3240*/  SHF.R.S32.HI R11, RZ, 0x1f, R12 ;  /* 0x0000001fff0b7819 */ /* 0x008fc8000001140c */
[----:B------:R-:W-:-:S04]  /*3250*/  LEA.HI R11, R11, R12, RZ, 0x3 ;  /* 0x0000000c0b0b7211 */ /* 0x000fc800078f18ff */
[----:B------:R-:W-:-:S03]  /*3260*/  SHF.R.S32.HI R11, RZ, 0x3, R11 ;  /* 0x00000003ff0b7819 */ /* 0x000fc6000001140b */
[----:B------:R-:W-:Y:S01]  /*3270*/  @!PT LDS RZ, [RZ] ;  /* 0x00000000fffff984 */ /* 0x000fe20000000800 */
[----:B------:R-:W-:Y:S01]  /*3280*/  @!PT LDS RZ, [RZ] ;  /* 0x00000000fffff984 */ /* 0x000fe20000000800 */
[----:B------:R-:W-:Y:S01]  /*3290*/  @!PT LDS RZ, [RZ] ;  /* 0x00000000fffff984 */ /* 0x000fe20000000800 */
[----:B------:R1:W-:Y:S04]  /*32a0*/  @!P6 LDGSTS.E.BYPASS.LTC128B.128 [R205+0xf100], [R6.64], !P0 ;  /* 0x0f10000006cdefae */ /* 0x0003e8000c101d46 */
[----:B------:R2:W-:Y:S04]  /*32b0*/  @!P6 LDGSTS.E.BYPASS.LTC128B.128 [R205+0x13100], [R4.64], !P1 ;  /* 0x1310000004cdefae */ /* 0x0005e8000c901d46 */
[----:B------:R3:W-:Y:S04]  /*32c0*/  @!P6 LDGSTS.E.BYPASS.LTC128B.128 [R205+0x17100], [R2.64], !P2 ;  /* 0x1710000002cdefae */ /* 0x0007e8000d101d46 */
[----:B------:R-:W0:Y:S01]  /*32d0*/  LDGDEPBAR ;  /* 0x00000000000079af */ /* 0x000e220000000000 */
[----:B------:R-:W-:Y:S01]  /*32e0*/  WARPSYNC 0xffffffff ;  /* 0xffffffff00007948 */ /* 0x000fe20003800000 */
[----:B------:R-:W-:Y:S02]  /*32f0*/  BSSY B0, `(.L_x_432) ;  /* 0x00000fd000007945 */ /* 0x000fe40003800000 */
[----:B------:R-:W-:Y:S01]  /*3300*/  BAR.SYNC.DEFER_BLOCKING 0x0 ;  /* 0x0000000000007b1d */ /* 0x000fe20000010000 */
[----:B-1----:R-:W-:Y:S01]  /*3310*/  SHF.R.S32.HI R6, RZ, 0x1f, R84 ;  /* 0x0000001fff067819 */ /* 0x002fe20000011454 */
[----:B------:R-:W-:Y:S01]  /*3320*/  IMAD.MOV.U32 R7, RZ, RZ, 0x20 ;  /* 0x00000020ff077424 */ /* 0x000fe200078e00ff */
[----:B--2---:R-:W-:-:S03]  /*3330*/  IADD3 R5, -R85, R225, -R11 ;  /* 0x000000e155057210 */ /* 0x004fc60007ffe90b */
[----:B------:R-:W-:Y:S02]  /*3340*/  IMAD R0, R6, c[0x0][0x1e0], RZ ;  /* 0x0000780006007a24 */ /* 0x000fe400078e02ff */
[----:B------:R-:W-:Y:S01]  /*3350*/  IMAD.WIDE.U32 R8, R7, c[0x0][0x1e0], RZ ;  /* 0x0000780007087a25 */ /* 0x000fe200078e00ff */
[----:B------:R-:W-:-:S03]  /*3360*/  ISETP.GE.AND P0, PT, R5, 0x1, PT ;  /* 0x000000010500780c */ /* 0x000fc60003f06270 */
[----:B---3--:R-:W-:-:S04]  /*3370*/  IMAD.WIDE.U32 R2, R84, c[0x0][0x1e0], RZ ;  /* 0x0000780054027a25 */ /* 0x008fc800078e00ff */
[----:B------:R-:W-:Y:S01]  /*3380*/  IMAD R4, R84, c[0x0][0x1e4], R0 ;  /* 0x0000790054047a24 */ /* 0x000fe200078e0200 */
[----:B------:R-:W-:Y:S01]  /*3390*/  LEA R0, P6, R2, R208, 0x6 ;  /* 0x000000d002007211 */ /* 0x000fe200078c30ff */
[----:B------:R-:W-:Y:S02]  /*33a0*/  IMAD R6, R6, c[0x0][0x208], RZ ;  /* 0x0000820006067a24 */ /* 0x000fe400078e02ff */
[----:B------:R-:W-:Y:S02]  /*33b0*/  IMAD.IADD R3, R3, 0x1, R4 ;  /* 0x0000000103037824 */ /* 0x000fe400078e0204 */
[----:B------:R-:W-:-:S03]  /*33c0*/  IMAD R6, R84, c[0x0][0x20c], R6 ;  /* 0x0000830054067a24 */ /* 0x000fc600078e0206 */
[----:B------:R-:W-:Y:S02]  /*33d0*/  LEA.HI.X R4, R2, R207, R3, 0x6, P6 ;  /* 0x000000cf02047211 */ /* 0x000fe400030f3403 */
[----:B------:R-:W-:-:S04]  /*33e0*/  @P0 LEA R2, P6, R0, c[0x0][0x1c8], 0x1 ;  /* 0x0000720000020a11 */ /* 0x000fc800078c08ff */
[----:B------:R-:W-:Y:S02]  /*33f0*/  @P0 LEA.HI.X R3, R0, c[0x0][0x1cc], R4, 0x1, P6 ;  /* 0x0000730000030a11 */ /* 0x000fe400030f0c04 */
[----:B------:R-:W-:-:S03]  /*3400*/  ISETP.GE.AND P6, PT, R5, 0x21, PT ;  /* 0x000000210500780c */ /* 0x000fc60003fc6270 */
[----:B------:R-:W-:Y:S01]  /*3410*/  @!PT LDS RZ, [RZ] ;  /* 0x00000000fffff984 */ /* 0x000fe20000000800 */
[----:B------:R-:W-:Y:S01]  /*3420*/  @!PT LDS RZ, [RZ] ;  /* 0x00000000fffff984 */ /* 0x000fe20000000800 */
[----:B------:R-:W-:Y:S01]  /*3430*/  @!PT LDS RZ, [RZ] ;  /* 0x00000000fffff984 */ /* 0x000fe20000000800 */
[----:B------:R1:W-:Y:S04]  /*3440*/  @P0 LDGSTS.E.BYPASS.LTC128B.128 [R205+0x6100], [R2.64], !P5 ;  /* 0x0610000002cd0fae */ /* 0x0003e8000e901d46 */
[----:B------:R1:W-:Y:S04]  /*3450*/  @P0 LDGSTS.E.BYPASS.LTC128B.128 [R205+0x8100], [R2.64+0x80], !P4 ;  /* 0x0810008002cd0fae */ /* 0x0003e8000e101d46 */
[----:B------:R1:W-:Y:S02]  /*3460*/  @P0 LDGSTS.E.BYPASS.LTC128B.128 [R205+0xa100], [R2.64+0x100], !P3 ;  /* 0x0a10010002cd0fae */ /* 0x0003e4000d901d46 */
[----:B------:R-:W-:Y:S01]  /*3470*/  @P6 IADD3 R0, P0, R0, R8, RZ ;  /* 0x0000000800006210 */ /* 0x000fe20007f1e0ff */
[----:B-1----:R-:W-:-:S05]  /*3480*/  IMAD R3, R7, c[0x0][0x1e4], RZ ;  /* 0x0000790007037a24 */ /* 0x002fca00078e02ff */
[----:B------:R-:W-:Y:S01]  /*3490*/  @P6 IADD3.X R3, R4, R9, R3, P0, !PT ;  /* 0x0000000904036210 */ /* 0x000fe200007fe403 */
[----:B------:R-:W-:Y:S01]  /*34a0*/  IMAD.WIDE.U32 R4, R84, c[0x0][0x208], RZ ;  /* 0x0000820054047a25 */ /* 0x000fe200078e00ff */
[----:B------:R-:W-:-:S04]  /*34b0*/  @P6 LEA R2, P0, R0, c[0x0][0x1c8], 0x1 ;  /* 0x0000720000026a11 */ /* 0x000fc800078008ff */
[----:B------:R-:W-:Y:S02]  /*34c0*/  @P6 LEA.HI.X R3, R0, c[0x0][0x1cc], R3, 0x1, P0 ;  /* 0x0000730000036a11 */ /* 0x000fe400000f0c03 */
[----:B------:R-:W-:-:S03]  /*34d0*/  LEA R0, P0, R4, R210, 0x6 ;  /* 0x000000d204007211 */ /* 0x000fc600078030ff */
[----:B------:R1:W-:Y:S04]  /*34e0*/  @P6 LDGSTS.E.BYPASS.LTC128B.128 [R205+0x7100], [R2.64], !P5 ;  /* 0x0710000002cd6fae */ /* 0x0003e8000e901d46 */
[----:B------:R1:W-:Y:S04]  /*34f0*/  @P6 LDGSTS.E.BYPASS.LTC128B.128 [R205+0x9100], [R2.64+0x80], !P4 ;  /* 0x0910008002cd6fae */ /* 0x0003e8000e101d46 */
[----:B------:R1:W-:Y:S01]  /*3500*/  @P6 LDGSTS.E.BYPASS.LTC128B.128 [R205+0xb100], [R2.64+0x100], !P3 ;  /* 0x0b10010002cd6fae */ /* 0x0003e2000d901d46 */
[----:B------:R-:W-:-:S03]  /*3510*/  LOP3.LUT P6, RZ, R14, 0x2, RZ, 0xc0, !PT ;  /* 0x000000020eff7812 */ /* 0x000fc600078cc0ff */
[----:B------:R-:W0:Y:S01]  /*3520*/  LDGDEPBAR ;  /* 0x00000000000079af */ /* 0x000e220000000000 */
[----:B-1----:R-:W-:Y:S01]  /*3530*/  IMAD.IADD R3, R5, 0x1, R6 ;  /* 0x0000000105037824 */ /* 0x002fe200078e0206 */
[----:B------:R-:W-:-:S04]  /*3540*/  DEPBAR.LE SB0, 0x1 ;  /* 0x000080400000791a */ /* 0x000fc80000000000 */
[----:B------:R-:W-:-:S04]  /*3550*/  DEPBAR.LE SB0, 0x0 ;  /* 0x000080000000791a */ /* 0x000fc80000000000 */
[----:B------:R-:W-:Y:S01]  /*3560*/  BAR.SYNC.DEFER_BLOCKING 0x0 ;  /* 0x0000000000007b1d */ /* 0x000fe20000010000 */
[----:B------:R-:W-:Y:S02]  /*3570*/  LOP3.LUT R5, R14, 0x1, RZ, 0xc0, !PT ;  /* 0x000000010e057812 */ /* 0x000fe400078ec0ff */
[----:B------:R-:W-:Y:S01]  /*3580*/  LEA.HI.X R3, R4, R212, R3, 0x6, P0 ;  /* 0x000000d404037211 */ /* 0x000fe200000f3403 */
[----:B------:R-:W-:Y:S01]  /*3590*/  IMAD.MOV.U32 R4, RZ, RZ, c[0x0][0x208] ;  /* 0x00008200ff047624 */ /* 0x000fe200078e00ff */
[C---:B------:R-:W-:Y:S02]  /*35a0*/  LEA R2, P0, R0.reuse, c[0x0][0x1f8], 0x1 ;  /* 0x00007e0000027a11 */ /* 0x040fe400078008ff */
[----:B------:R-:W-:Y:S01]  /*35b0*/  ISETP.NE.U32.AND P1, PT, R5, 0x1, PT ;  /* 0x000000010500780c */ /* 0x000fe20003f25070 */
[----:B------:R-:W-:Y:S01]  /*35c0*/  IMAD.MOV.U32 R5, RZ, RZ, c[0x0][0x20c] ;  /* 0x00008300ff057624 */ /* 0x000fe200078e00ff */
[----:B------:R-:W-:Y:S01]  /*35d0*/  LEA.HI.X R3, R0, c[0x0][0x1fc], R3, 0x1, P0 ;  /* 0x00007f0000037a11 */ /* 0x000fe200000f0c03 */
[----:B------:R-:W-:Y:S01]  /*35e0*/  IMAD.IADD R0, R86, 0x1, -R11 ;  /* 0x0000000156007824 */ /* 0x000fe200078e0a0b */
[----:B------:R-:W-:-:S04]  /*35f0*/  LEA R12, P0, R4, R2, 0x6 ;  /* 0x00000002040c7211 */ /* 0x000fc800078030ff */
[----:B------:R-:W-:Y:S02]  /*3600*/  LEA.HI.X R13, R4, R3, R5, 0x6, P0 ;  /* 0x00000003040d7211 */ /* 0x000fe400000f3405 */
[C---:B------:R-:W-:Y:S02]  /*3610*/  ISETP.LT.OR P0, PT, R0.reuse, 0x1, P1 ;  /* 0x000000010000780c */ /* 0x040fe40000f01670 */
[C---:B------:R-:W-:Y:S01]  /*3620*/  ISETP.LT.OR P1, PT, R0.reuse, 0x21, P1 ;  /* 0x000000210000780c */ /* 0x040fe20000f21670 */
[----:B------:R-:W-:Y:S04]  /*3630*/  LDSM.16.M88.4 R4, [R187] ;  /* 0x00000000bb04783b */ /* 0x000fe80000000200 */
[----:B------:R-:W-:Y:S04]  /*3640*/  LDSM.16.M88.4 R28, [R180] ;  /* 0x00000000b41c783b */ /* 0x000fe80000000200 */
[----:B------:R-:W1:Y:S04]  /*3650*/  LDSM.16.M88.4 R24, [R180+0x800] ;  /* 0x00080000b418783b */ /* 0x000e680000000200 */
[----:B------:R-:W2:Y:S04]  /*3660*/  LDSM.16.M88.4 R20, [R180+0x1000] ;  /* 0x00100000b414783b */ /* 0x000ea80000000200 */
[----:B------:R-:W3:Y:S04]  /*3670*/  LDSM.16.M88.4 R16, [R180+0x1800] ;  /* 0x00180000b410783b */ /* 0x000ee80000000200 */
[----:B------:R-:W-:Y:S04]  /*3680*/  LDSM.16.M88.4 R8, [R188] ;  /* 0x00000000bc08783b */ /* 0x000fe80000000200 */
[----:B------:R-:W4:Y:S04]  /*3690*/  LDSM.16.M88.4 R48, [R191] ;  /* 0x00000000bf30783b */ /* 0x000f280000000200 */
[----:B------:R-:W5:Y:S04]  /*36a0*/  LDSM.16.M88.4 R60, [R202] ;  /* 0x00000000ca3c783b */ /* 0x000f680000000200 */
[----:B------:R-:W3:Y:S04]  /*36b0*/  LDSM.16.M88.4 R68, [R201] ;  /* 0x00000000c944783b */ /* 0x000ee80000000200 */
[----:B------:R-:W3:Y:S04]  /*36c0*/  LDSM.16.M88.4 R72, [R200] ;  /* 0x00000000c848783b */ /* 0x000ee80000000200 */
[----:B------:R-:W-:Y:S01]  /*36d0*/  @!PT LDS RZ, [RZ] ;  /* 0x00000000fffff984 */ /* 0x000fe20000000800 */
[----:B------:R-:W-:Y:S01]  /*36e0*/  @!PT LDS RZ, [RZ] ;  /* 0x00000000fffff984 */ /* 0x000fe20000000800 */
[----:B------:R-:W-:Y:S01]  /*36f0*/  @!PT LDS RZ, [RZ] ;  /* 0x00000000fffff984 */ /* 0x000fe20000000800 */
[----:B------:R3:W-:Y:S01]  /*3700*/  LDGSTS.E.BYPASS.LTC128B.128 [R205+0x100], [R2.64], !P0 ;  /* 0x0010000002cd7fae */ /* 0x0007e2000c101d46 */
[----:B------:R-:W-:-:S02]  /*3710*/  ISETP.LT.OR P0, PT, R0, 0x1, !P6 ;  /* 0x000000010000780c */ /* 0x000fc40007701670 */
[----:B------:R-:W-:Y:S01]  /*3720*/  ISETP.LT.OR P6, PT, R0, 0x21, !P6 ;  /* 0x000000210000780c */ /* 0x000fe200077c1670 */
[C---:B-1----:R-:W-:Y:S10]  /*3730*/  HMMA.16816.F32.BF16 R36, R4.reuse, R24, RZ ;  /* 0x000000180424723c */ /* 0x042ff400000418ff */
[----:B------:R1:W-:Y:S01]  /*3740*/  LDGSTS.E.BYPASS.LTC128B.128 [R205+0x2100], [R2.64+0x80], !P0 ;  /* 0x0210008002cd7fae */ /* 0x0003e2000c101d46 */
[----:B------:R-:W-:Y:S01]  /*3750*/  LOP3.LUT P0, RZ, R14, 0x4, RZ, 0xc0, !PT ;  /* 0x000000040eff7812 */ /* 0x000fe2000780c0ff */
[----:B------:R-:W-:Y:S03]  /*3760*/  HMMA.16816.F32.BF16 R40, R4, R26, RZ ;  /* 0x0000001a0428723c */ /* 0x000fe600000418ff */
[----:B------:R-:W-:-:S02]  /*3770*/  ISETP.LT.OR P2, PT, R0, 0x1, !P0 ;  /* 0x000000010000780c */ /* 0x000fc40004741670 */
[----:B------:R-:W-:-:S03]  /*3780*/  ISETP.LT.OR P0, PT, R0, 0x21, !P0 ;  /* 0x000000210000780c */ /* 0x000fc60004701670 */
[C---:B--2---:R-:W-:Y:S08]  /*3790*/  HMMA.16816.F32.BF16 R44, R4.reuse, R20, RZ ;  /* 0x00000014042c723c */ /* 0x044ff000000418ff */
[----:B------:R1:W-:Y:S01]  /*37a0*/  LDGSTS.E.BYPASS.LTC128B.128 [R205+0x4100], [R2.64+0x100], !P2 ;  /* 0x0410010002cd7fae */ /* 0x0003e2000d101d46 */
[----:B------:R-:W-:Y:S01]  /*37b0*/  ISETP.NE.AND P2, PT, R32, RZ, PT ;  /* 0x000000ff2000720c */ /* 0x000fe20003f45270 */
[----:B------:R-:W-:Y:S02]  /*37c0*/  HMMA.16816.F32.BF16 R52, R4, R22, RZ ;  /* 0x000000160434723c */ /* 0x000fe400000418ff */
[----:B------:R2:W-:Y:S01]  /*37d0*/  LDGSTS.E.BYPASS.LTC128B.128 [R205+0x1100], [R12.64], !P1 ;  /* 0x011000000ccd7fae */ /* 0x0005e2000c901d46 */
[----:B------:R-:W-:-:S03]  /*37e0*/  ISETP.NE.AND P1, PT, R15, RZ, PT ;  /* 0x000000ff0f00720c */ /* 0x000fc60003f25270 */
[----:B------:R2:W-:Y:S02]  /*37f0*/  LDGSTS.E.BYPASS.LTC128B.128 [R205+0x3100], [R12.64+0x80], !P6 ;  /* 0x031000800ccd7fae */ /* 0x0005e4000f101d46 */
[----:B------:R-:W-:Y:S02]  /*3800*/  HMMA.16816.F32.BF16 R32, R4, R28, RZ ;  /* 0x0000001c0420723c */ /* 0x000fe400000418ff */
[----:B------:R2:W-:Y:S01]  /*3810*/  LDGSTS.E.BYPASS.LTC128B.128 [R205+0x5100], [R12.64+0x100], !P0 ;  /* 0x051001000ccd7fae */ /* 0x0005e2000c101d46 */
[----:B------:R-:W-:-:S03]  /*3820*/  ISETP.GT.AND P0, PT, R84, R206, PT ;  /* 0x000000ce5400720c */ /* 0x000fc60003f04270 */
[----:B------:R-:W-:Y:S02]  /*3830*/  LDSM.16.M88.4 R64, [R186] ;  /* 0x00000000ba40783b */ /* 0x000fe40000000200 */
[C---:B------:R-:W-:Y:S02]  /*3840*/  HMMA.16816.F32.BF16 R28, R4.reuse, R30, RZ ;  /* 0x0000001e041c723c */ /* 0x040fe400000418ff */
[----:B------:R-:W-:Y:S04]  /*3850*/  LDSM.16.M88.4 R76, [R186+0x800] ;  /* 0x00080000ba4c783b */ /* 0x000fe80000000200 */
[----:B------:R-:W-:Y:S02]  /*3860*/  LDSM.16.M88.4 R80, [R186+0x1000] ;  /* 0x00100000ba50783b */ /* 0x000fe40000000200 */
[C---:B---3--:R-:W-:Y:S02]  /*3870*/  HMMA.16816.F32.BF16 R56, R4.reuse, R16, RZ ;  /* 0x000000100438723c */ /* 0x048fe400000418ff */
[----:B------:R-:W-:Y:S04]  /*3880*/  LDSM.16.M88.4 R92, [R186+0x1800] ;  /* 0x00180000ba5c783b */ /* 0x000fe80000000200 */
[----:B------:R-:W-:Y:S02]  /*3890*/  LDSM.16.M88.4 R88, [R183+0x1800] ;  /* 0x00180000b758783b */ /* 0x000fe40000000200 */
[----:B------:R-:W-:Y:S02]  /*38a0*/  HMMA.16816.F32.BF16 R16, R4, R18, RZ ;  /* 0x000000120410723c */ /* 0x000fe400000418ff */
[----:B------:R-:W3:Y:S04]  /*38b0*/  LDSM.16.M88.4 R4, [R190] ;  /* 0x00000000be04783b */ /* 0x000ee80000000200 */
[----:B------:R-:W0:Y:S02]  /*38c0*/  LDGDEPBAR ;  /* 0x00000000000079af */ /* 0x000e240000000000 */
[C---:B----4-:R-:W-:Y:S08]  /*38d0*/  HMMA.16816.F32.BF16 R20, R8.reuse, R48, R32 ;  /* 0x000000300814723c */ /* 0x050ff00000041820 */
[C---:B------:R-:W-:Y:S01]  /*38e0*/  HMMA.16816.F32.BF16 R24, R8.reuse, R50, R28 ;  /* 0x000000320818723c */ /* 0x040fe2000004181c */
[----:B------:R-:W-:Y:S07]  /*38f0*/  LDSM.16.M88.4 R48, [R183] ;  /* 0x00000000b730783b */ /* 0x000fee0000000200 */
[C---:B-----5:R-:W-:Y:S08]  /*3900*/  HMMA.16816.F32.BF16 R28, R8.reuse, R60, R36 ;  /* 0x0000003c081c723c */ /* 0x060ff00000041824 */
[C---:B------:R-:W-:Y:S01]  /*3910*/  HMMA.16816.F32.BF16 R32, R8.reuse, R62, R40 ;  /* 0x0000003e0820723c */ /* 0x040fe20000041828 */
[----:B------:R-:W-:Y:S07]  /*3920*/  LDSM.16.M88.4 R60, [R180+0x2800] ;  /* 0x00280000b43c783b */ /* 0x000fee0000000200 */
[C---:B------:R-:W-:Y:S08]  /*3930*/  HMMA.16816.F32.BF16 R36, R8.reuse, R68, R44 ;  /* 0x000000440824723c */ /* 0x040ff0000004182c */
[C---:B------:R-:W-:Y:S01]  /*3940*/  HMMA.16816.F32.BF16 R40, R8.reuse, R70, R52 ;  /* 0x000000460828723c */ /* 0x040fe20000041834 */
[----:B------:R-:W-:Y:S04]  /*3950*/  LDSM.16.M88.4 R68, [R183+0x1000] ;  /* 0x00100000b744783b */ /* 0x000fe80000000200 */
[----:B------:R-:W-:Y:S03]  /*3960*/  LDSM.16.M88.4 R52, [R180+0x2000] ;  /* 0x00200000b434783b */ /* 0x000fe60000000200 */
[C---:B------:R-:W-:Y:S01]  /*3970*/  HMMA.16816.F32.BF16 R44, R8.reuse, R72, R56 ;  /* 0x00000048082c723c */ /* 0x040fe20000041838 */
[----:B------:R-:W-:Y:S07]  /*3980*/  LDSM.16.M88.4 R56, [R183+0x800] ;  /* 0x00080000b738783b */ /* 0x000fee0000000200 */
[----:B--2---:R-:W-:Y:S01]  /*3990*/  HMMA.16816.F32.BF16 R12, R8, R74, R16 ;  /* 0x0000004a080c723c */ /* 0x004fe20000041810 */
[----:B------:R-:W2:Y:S04]  /*39a0*/  LDSM.16.M88.4 R8, [R189] ;  /* 0x00000000bd08783b */ /* 0x000ea80000000200 */
[----:B------:R-:W-:Y:S03]  /*39b0*/  LDSM.16.M88.4 R72, [R180+0x3000] ;  /* 0x00300000b448783b */ /* 0x000fe60000000200 */
[C---:B---3--:R-:W-:Y:S08]  /*39c0*/  HMMA.16816.F32.BF16 R16, R4.reuse, R64, R20 ;  /* 0x000000400410723c */ /* 0x048ff00000041814 */
[C---:B------:R-:W-:Y:S01]  /*39d0*/  HMMA.16816.F32.BF16 R24, R4.reuse, R66, R24 ;  /* 0x000000420418723c */ /* 0x040fe20000041818 */
[----:B------:R-:W-:Y:S07]  /*39e0*/  LDSM.16.M88.4 R64, [R197] ;  /* 0x00000000c540783b */ /* 0x000fee0000000200 */
        /* <DEDUP_REMOVED lines=8> */
[----:B------:R-:W3:Y:S07]  /*3a70*/  LDSM.16.M88.4 R4, [R187+0x4000] ;  /* 0x00400000bb04783b */ /* 0x000eee0000000200 */
        /* <DEDUP_REMOVED lines=9> */
[C---:B------:R-:W-:Y:S08]  /*3b10*/  HMMA.16816.F32.BF16 R44, R8.reuse, R88, R44 ;  /* 0x00000058082c723c */ /* 0x040ff0000004182c */
[----:B------:R-:W-:Y:S01]  /*3b20*/  HMMA.16816.F32.BF16 R12, R8, R90, R12 ;  /* 0x0000005a080c723c */ /* 0x000fe2000004180c */
[----:B------:R-:W2:Y:S07]  /*3b30*/  LDSM.16.M88.4 R8, [R188+0x4000] ;  /* 0x00400000bc08783b */ /* 0x000eae0000000200 */
        /* <DEDUP_REMOVED lines=11> */
[----:B------:R-:W3:Y:S04]  /*3bf0*/  LDSM.16.M88.4 R4, [R190+0x4000] ;  /* 0x00400000be04783b */ /* 0x000ee80000000200 */
[----:B------:R-:W-:Y:S03]  /*3c00*/  LDSM.16.M88.4 R76, [R183+0x3800] ;  /* 0x00380000b74c783b */ /* 0x000fe60000000200 */
        /* <DEDUP_REMOVED lines=11> */
[----:B------:R-:W2:Y:S04]  /*3cc0*/  LDSM.16.M88.4 R8, [R189+0x4000] ;  /* 0x00400000bd08783b */ /* 0x000ea80000000200 */
[----:B------:R-:W4:Y:S03]  /*3cd0*/  LDSM.16.M88.4 R68, [R183+0x3000] ;  /* 0x00300000b744783b */ /* 0x000f260000000200 */
[C---:B---3--:R-:W-:Y:S08]  /*3ce0*/  HMMA.16816.F32.BF16 R32, R4.reuse, R52, R28 ;  /* 0x000000340420723c */ /* 0x048ff0000004181c */
[C---:B------:R-:W-:Y:S01]  /*3cf0*/  HMMA.16816.F32.BF16 R28, R4.reuse, R54, R24 ;  /* 0x00000036041c723c */ /* 0x040fe20000041818 */
[----:B------:R-:W-:Y:S07]  /*3d00*/  LDSM.16.M88.4 R52, [R180+0x4000] ;  /* 0x00400000b434783b */ /* 0x000fee0000000200 */
[C---:B------:R-:W-:Y:S08]  /*3d10*/  HMMA.16816.F32.BF16 R24, R4.reuse, R60, R20 ;  /* 0x0000003c0418723c */ /* 0x040ff00000041814 */
[C---:B------:R-:W-:Y:S01]  /*3d20*/  HMMA.16816.F32.BF16 R20, R4.reuse, R62, R16 ;  /* 0x0000003e0414723c */ /* 0x040fe20000041810 */
[----:B------:R-:W-:Y:S07]  /*3d30*/  LDSM.16.M88.4 R60, [R194] ;  /* 0x00000000c23c783b */ /* 0x000fee0000000200 */
[C---:B------:R-:W-:Y:S08]  /*3d40*/  HMMA.16816.F32.BF16 R16, R4.reuse, R72, R36 ;  /* 0x000000480410723c */ /* 0x040ff00000041824 */
[C---:B------:R-:W-:Y:S01]  /*3d50*/  HMMA.16816.F32.BF16 R40, R4.reuse, R74, R40 ;  /* 0x0000004a0428723c */ /* 0x040fe20000041828 */
[----:B------:R-:W-:Y:S07]  /*3d60*/  LDSM.16.M88.4 R72, [R180+0x5000] ;  /* 0x00500000b448783b */ /* 0x000fee0000000200 */
[C---:B------:R-:W-:Y:S08]  /*3d70*/  HMMA.16816.F32.BF16 R44, R4.reuse, R80, R44 ;  /* 0x00000050042c723c */ /* 0x040ff0000004182c */
[----:B------:R-:W-:Y:S01]  /*3d80*/  HMMA.16816.F32.BF16 R12, R4, R82, R12 ;  /* 0x00000052040c723c */ /* 0x000fe2000004180c */
[----:B------:R-:W3:Y:S04]  /*3d90*/  LDSM.16.M88.4 R4, [R187+0x8000] ;  /* 0x00800000bb04783b */ /* 0x000ee80000000200 */
[----:B------:R-:W5:Y:S03]  /*3da0*/  LDSM.16.M88.4 R80, [R180+0x5800] ;  /* 0x00580000b450783b */ /* 0x000f660000000200 */
[C---:B--2---:R-:W-:Y:S08]  /*3db0*/  HMMA.16816.F32.BF16 R36, R8.reuse, R48, R32 ;  /* 0x000000300824723c */ /* 0x044ff00000041820 */
[C---:B------:R-:W-:Y:S01]  /*3dc0*/  HMMA.16816.F32.BF16 R32, R8.reuse, R50, R28 ;  /* 0x000000320820723c */ /* 0x040fe2000004181c */
[----:B------:R-:W-:Y:S07]  /*3dd0*/  LDSM.16.M88.4 R48, [R195] ;  /* 0x00000000c330783b */ /* 0x000fee0000000200 */
[C---:B------:R-:W-:Y:S08]  /*3de0*/  HMMA.16816.F32.BF16 R28, R8.reuse, R56, R24 ;  /* 0x00000038081c723c */ /* 0x040ff00000041818 */
[C---:B------:R-:W-:Y:S01]  /*3df0*/  HMMA.16816.F32.BF16 R24, R8.reuse, R58, R20 ;  /* 0x0000003a0818723c */ /* 0x040fe20000041814 */
[----:B------:R-:W-:Y:S07]  /*3e00*/  LDSM.16.M88.4 R56, [R186+0x4000] ;  /* 0x00400000ba38783b */ /* 0x000fee0000000200 */
[C---:B----4-:R-:W-:Y:S08]  /*3e10*/  HMMA.16816.F32.BF16 R20, R8.reuse, R68, R16 ;  /* 0x000000440814723c */ /* 0x050ff00000041810 */
[C---:B------:R-:W-:Y:S01]  /*3e20*/  HMMA.16816.F32.BF16 R16, R8.reuse, R70, R40 ;  /* 0x000000460810723c */ /* 0x040fe20000041828 */
[----:B------:R-:W-:Y:S07]  /*3e30*/  LDSM.16.M88.4 R68, [R193] ;  /* 0x00000000c144783b */ /* 0x000fee0000000200 */
[C---:B------:R-:W-:Y:S08]  /*3e40*/  HMMA.16816.F32.BF16 R44, R8.reuse, R76, R44 ;  /* 0x0000004c082c723c */ /* 0x040ff0000004182c */
[----:B------:R-:W-:Y:S01]  /*3e50*/  HMMA.16816.F32.BF16 R8, R8, R78, R12 ;  /* 0x0000004e0808723c */ /* 0x000fe2000004180c */
[----:B------:R-:W2:Y:S04]  /*3e60*/  LDSM.16.M88.4 R12, [R188+0x8000] ;  /* 0x00800000bc0c783b */ /* 0x000ea80000000200 */
[----:B------:R-:W4:Y:S03]  /*3e70*/  LDSM.16.M88.4 R76, [R192] ;  /* 0x00000000c04c783b */ /* 0x000f260000000200 */
        /* <DEDUP_REMOVED lines=9> */
[C---:B-----5:R-:W-:Y:S01]  /*3f10*/  HMMA.16816.F32.BF16 R16, R4.reuse, R80, R44 ;  /* 0x000000500410723c */ /* 0x060fe2000004182c */
[----:B------:R-:W-:Y:S07]  /*3f20*/  LDSM.16.M88.4 R44, [R183+0x4800] ;  /* 0x00480000b72c783b */ /* 0x000fee0000000200 */
[----:B------:R-:W-:Y:S01]  /*3f30*/  HMMA.16816.F32.BF16 R4, R4, R82, R8 ;  /* 0x000000520404723c */ /* 0x000fe20000041808 */
[----:B------:R-:W3:Y:S04]  /*3f40*/  LDSM.16.M88.4 R8, [R190+0x8000] ;  /* 0x00800000be08783b */ /* 0x000ee80000000200 */
[----:B------:R-:W5:Y:S03]  /*3f50*/  LDSM.16.M88.4 R80, [R186+0x5800] ;  /* 0x00580000ba50783b */ /* 0x000f660000000200 */
[C---:B--2---:R-:W-:Y:S08]  /*3f60*/  HMMA.16816.F32.BF16 R32, R12.reuse, R60, R32 ;  /* 0x0000003c0c20723c */ /* 0x044ff00000041820 */
[C---:B------:R-:W-:Y:S01]  /*3f70*/  HMMA.16816.F32.BF16 R28, R12.reuse, R62, R28 ;  /* 0x0000003e0c1c723c */ /* 0x040fe2000004181c */
[----:B------:R-:W-:Y:S07]  /*3f80*/  LDSM.16.M88.4 R60, [R183+0x5800] ;  /* 0x00580000b73c783b */ /* 0x000fee0000000200 */
[C---:B------:R-:W-:Y:S08]  /*3f90*/  HMMA.16816.F32.BF16 R40, R12.reuse, R48, R40 ;  /* 0x000000300c28723c */ /* 0x040ff00000041828 */
[C---:B------:R-:W-:Y:S01]  /*3fa0*/  HMMA.16816.F32.BF16 R36, R12.reuse, R50, R36 ;  /* 0x000000320c24723c */ /* 0x040fe20000041824 */
[----:B------:R-:W-:Y:S07]  /*3fb0*/  LDSM.16.M88.4 R48, [R183+0x4000] ;  /* 0x00400000b730783b */ /* 0x000fee0000000200 */
[C---:B------:R-:W-:Y:S08]  /*3fc0*/  HMMA.16816.F32.BF16 R24, R12.reuse, R68, R24 ;  /* 0x000000440c18723c */ /* 0x040ff00000041818 */
[C---:B------:R-:W-:Y:S08]  /*3fd0*/  HMMA.16816.F32.BF16 R20, R12.reuse, R70, R20 ;  /* 0x000000460c14723c */ /* 0x040ff00000041814 */
[C---:B----4-:R-:W-:Y:S08]  /*3fe0*/  HMMA.16816.F32.BF16 R16, R12.reuse, R76, R16 ;  /* 0x0000004c0c10723c */ /* 0x050ff00000041810 */
[----:B------:R-:W-:Y:S01]  /*3ff0*/  HMMA.16816.F32.BF16 R12, R12, R78, R4 ;  /* 0x0000004e0c0c723c */ /* 0x000fe20000041804 */
[----:B------:R-:W2:Y:S01]  /*4000*/  LDSM.16.M88.4 R4, [R189+0x8000] ;  /* 0x00800000bd04783b */ /* 0x000ea20000000200 */
[----:B------:R-:W-:-:S06]  /*4010*/  DEPBAR.LE SB0, 0x0 ;  /* 0x000080000000791a */ /* 0x000fcc0000000000 */
[C---:B---3--:R-:W-:Y:S08]  /*4020*/  HMMA.16816.F32.BF16 R32, R8.reuse, R64, R32 ;  /* 0x000000400820723c */ /* 0x048ff00000041820 */
[C---:B------:R-:W-:Y:S08]  /*4030*/  HMMA.16816.F32.BF16 R28, R8.reuse, R66, R28 ;  /* 0x00000042081c723c */ /* 0x040ff0000004181c */
[C---:B------:R-:W-:Y:S08]  /*4040*/  HMMA.16816.F32.BF16 R40, R8.reuse, R56, R40 ;  /* 0x000000380828723c */ /* 0x040ff00000041828 */
[C---:B------:R-:W-:Y:S08]  /*4050*/  HMMA.16816.F32.BF16 R36, R8.reuse, R58, R36 ;  /* 0x0000003a0824723c */ /* 0x040ff00000041824 */
[C---:B------:R-:W-:Y:S08]  /*4060*/  HMMA.16816.F32.BF16 R24, R8.reuse, R72, R24 ;  /* 0x000000480818723c */ /* 0x040ff00000041818 */
[C---:B------:R-:W-:Y:S08]  /*4070*/  HMMA.16816.F32.BF16 R20, R8.reuse, R74, R20 ;  /* 0x0000004a0814723c */ /* 0x040ff00000041814 */
[C---:B-----5:R-:W-:Y:S08]  /*4080*/  HMMA.16816.F32.BF16 R16, R8.reuse, R80, R16 ;  /* 0x000000500810723c */ /* 0x060ff00000041810 */
[----:B------:R-:W-:Y:S08]  /*4090*/  HMMA.16816.F32.BF16 R8, R8, R82, R12 ;  /* 0x000000520808723c */ /* 0x000ff0000004180c */
[C---:B--2---:R-:W-:Y:S08]  /*40a0*/  HMMA.16816.F32.BF16 R32, R4.reuse, R44, R32 ;  /* 0x0000002c0420723c */ /* 0x044ff00000041820 */
[C---:B------:R-:W-:Y:S08]  /*40b0*/  HMMA.16816.F32.BF16 R44, R4.reuse, R46, R28 ;  /* 0x0000002e042c723c */ /* 0x040ff0000004181c */
[C---:B------:R-:W-:Y:S08]  /*40c0*/  HMMA.16816.F32.BF16 R28, R4.reuse, R60, R16 ;  /* 0x0000003c041c723c */ /* 0x040ff00000041810 */
[C---:B------:R-:W-:Y:S08]  /*40d0*/  HMMA.16816.F32.BF16 R12, R4.reuse, R48, R40 ;  /* 0x00000030040c723c */ /* 0x040ff00000041828 */
[C---:B------:R-:W-:Y:S08]  /*40e0*/  HMMA.16816.F32.BF16 R36, R4.reuse, R50, R36 ;  /* 0x000000320424723c */ /* 0x040ff00000041824 */
[C---:B------:R-:W-:Y:S08]  /*40f0*/  HMMA.16816.F32.BF16 R24, R4.reuse, R52, R24 ;  /* 0x000000340418723c */ /* 0x040ff00000041818 */
[C---:B------:R-:W-:Y:S08]  /*4100*/  HMMA.16816.F32.BF16 R20, R4.reuse, R54, R20 ;  /* 0x000000360414723c */ /* 0x040ff00000041814 */
[----:B------:R-:W-:Y:S01]  /*4110*/  HMMA.16816.F32.BF16 R16, R4, R62, R8 ;  /* 0x0000003e0410723c */ /* 0x000fe20000041808 */
[----:B------:R-:W-:Y:S06]  /*4120*/  BAR.SYNC.DEFER_BLOCKING 0x0 ;  /* 0x0000000000007b1d */ /* 0x000fec0000010000 */
[----:B------:R-:W-:Y:S01]  /*4130*/  @!UPT UIADD3 URZ, URZ, URZ, URZ ;  /* 0x0000003f3f3ff290 */ /* 0x000fe2000fffe03f */
[----:B------:R-:W-:Y:S11]  /*4140*/  @!P0 BRA `(.L_x_433) ;  /* 0x0000017000008947 */ /* 0x000ff60003800000 */
[----:B-1----:R-:W-:Y:S01]  /*4150*/  IADD3 R0, R239, -0x2, RZ ;  /* 0xfffffffeef007810 */ /* 0x002fe20007ffe0ff */
[----:B------:R-:W-:-:S03]  /*4160*/  IMAD.MOV.U32 R6, RZ, RZ, c[0x0][0x1e4] ;  /* 0x00007900ff067624 */ /* 0x000fc600078e00ff */
[----:B------:R-:W-:Y:S01]  /*4170*/  SHF.R.S32.HI R2, RZ, 0x1f, R0 ;  /* 0x0000001fff027819 */ /* 0x000fe20000011400 */
[----:B------:R-:W-:-:S04]  /*4180*/  IMAD.WIDE.U32 R4, R0, c[0x0][0x1e0], RZ ;  /* 0x0000780000047a25 */ /* 0x000fc800078e00ff */
[----:B------:R-:W-:-:S04]  /*4190*/  IMAD R2, R2, c[0x0][0x1e0], RZ ;  /* 0x0000780002027a24 */ /* 0x000fc800078e02ff */
[----:B------:R-:W-:Y:S01]  /*41a0*/  IMAD R2, R0, c[0x0][0x1e4], R2 ;  /* 0x0000790000027a24 */ /* 0x000fe200078e0202 */
[----:B------:R-:W-:-:S03]  /*41b0*/  LEA R0, P0, R4, R208, 0x6 ;  /* 0x000000d004007211 */ /* 0x000fc600078030ff */
[----:B------:R-:W-:Y:S01]  /*41c0*/  IMAD.IADD R3, R5, 0x1, R2 ;  /* 0x0000000105037824 */ /* 0x000fe200078e0202 */
[----:B------:R-:W-:Y:S01]  /*41d0*/  LEA R2, P6, R0, c[0x0][0x1c8], 0x1 ;  /* 0x0000720000027a11 */ /* 0x000fe200078c08ff */
[----:B------:R-:W-:-:S03]  /*41e0*/  IMAD.MOV.U32 R5, RZ, RZ, c[0x0][0x1e0] ;  /* 0x00007800ff057624 */ /* 0x000fc600078e00ff */
        /* <DEDUP_REMOVED lines=13> */
.L_x_433:
[----:B-1----:R-:W-:Y:S05]  /*42c0*/  BSYNC B0 ;  /* 0x0000000000007941 */ /* 0x002fea0003800000 */
.L_x_432:
[----:B------:R-:W-:Y:S01]  /*42d0*/  IMAD.IADD R0, R237, 0x1, R228 ;  /* 0x00000001ed007824 */ /* 0x000fe200078e02e4 */
[----:B------:R-:W-:Y:S01]  /*42e0*/  ULDC UR4, c[0x0][0x324] ;  /* 0x0000c90000047ab9 */ /* 0x000fe20000000800 */
[----:B------:R-:W-:Y:S01]  /*42f0*/  IMAD.IADD R7, R86, 0x1, -R224 ;  /* 0x0000000156077824 */ /* 0x000fe200078e0ae0 */
[----:B------:R-:W-:Y:S01]  /*4300*/  ULOP3.LUT UR4, URZ, UR4, URZ, 0x33, !UPT ;  /* 0x000000043f047292 */ /* 0x000fe2000f8e333f */
[----:B------:R-:W-:Y:S01]  /*4310*/  @P2 IMAD.HI.U32 R2, R0, c[0x0][0x2c8], RZ ;  /* 0x0000b20000022a27 */ /* 0x000fe200078e00ff */
[----:B------:R-:W0:Y:S03]  /*4320*/  LDGDEPBAR ;  /* 0x00000000000079af */ /* 0x000e260000000000 */
[----:B------:R-:W-:Y:S01]  /*4330*/  IMAD.MOV.U32 R4, RZ, RZ, R0 ;  /* 0x000000ffff047224 */ /* 0x000fe200078e0000 */
[----:B------:R-:W-:-:S02]  /*4340*/  @P2 SHF.R.U32.HI R4, RZ, c[0x0][0x2cc], R2 ;  /* 0x0000b300ff042a19 */ /* 0x000fc40000011602 */
[----:B------:R-:W-:-:S03]  /*4350*/  IADD3 R0, R225, 0x1, -R85 ;  /* 0x00000001e1007810 */ /* 0x000fc60007ffe855 */
[----:B------:R-:W1:Y:S01]  /*4360*/  SHFL.IDX PT, R3, R4, RZ, 0x1c1f ;  /* 0x001c1fff04037589 */ /* 0x000e6200000e0000 */
[----:B------:R-:W-:-:S04]  /*4370*/  IADD3 R0, -R226, R0, -R224 ;  /* 0x00000000e2007210 */ /* 0x000fc80007ffe9e0 */
[C---:B------:R-:W-:Y:S02]  /*4380*/  IADD3 R5, R0.reuse, c[0x0][0x328], RZ ;  /* 0x0000ca0000057a10 */ /* 0x040fe40007ffe0ff */
[----:B------:R-:W-:-:S03]  /*4390*/  IADD3 R6, R0, UR4, RZ ;  /* 0x0000000400067c10 */ /* 0x000fc6000fffe0ff */
[--C-:B-1----:R-:W-:Y:S02]  /*43a0*/  IMAD.IADD R2, R5, 0x1, R3.reuse ;  /* 0x0000000105027824 */ /* 0x102fe400078e0203 */
[----:B------:R-:W-:-:S03]  /*43b0*/  IMAD.IADD R0, R6, 0x1, R3 ;  /* 0x0000000106007824 */ /* 0x000fc600078e0203 */
[----:B------:R-:W-:Y:S01]  /*43c0*/  IMNMX R2, R7, R2, PT ;  /* 0x0000000207027217 */ /* 0x000fe20003800200 */
[----:B------:R-:W-:Y:S05]  /*43d0*/  @!P1 BRA `(.L_x_434) ;  /* 0x0000015000009947 */ /* 0x000fea0003800000 */
[----:B------:R-:W-:Y:S01]  /*43e0*/  IADD3 R3, -R226, R225, R3 ;  /* 0x000000e1e2037210 */ /* 0x000fe20007ffe103 */
[----:B------:R-:W-:Y:S03]  /*43f0*/  BSSY B0, `(.L_x_435) ;  /* 0x000000e000007945 */ /* 0x000fe60003800000 */
[----:B------:R-:W-:-:S13]  /*4400*/  ISETP.GT.AND P0, PT, R3, -0x1, PT ;  /* 0xffffffff0300780c */ /* 0x000fda0003f04270 */
[----:B------:R-:W-:Y:S05]  /*4410*/  @P0 BRA `(.L_x_436) ;  /* 0x0000007000000947 */ /* 0x000fea0003800000 */
[----:B------:R-:W-:Y:S01]  /*4420*/  IMAD.MOV.U32 R8, RZ, RZ, c[0x0][0x32c] ;  /* 0x0000cb00ff087624 */ /* 0x000fe200078e00ff */
[----:B------:R-:W-:-:S04]  /*4430*/  LOP3.LUT R3, RZ, R3, RZ, 0x33, !PT ;  /* 0x00000003ff037212 */ /* 0x000fc800078e33ff */
[----:B------:R-:W-:-:S13]  /*4440*/  ISETP.NE.AND P0, PT, R8, 0x1, PT ;  /* 0x000000010800780c */ /* 0x000fda0003f05270 */
[----:B------:R-:W-:-:S05]  /*4450*/  @P0 IMAD.HI.U32 R8, R3, c[0x0][0x330], RZ ;  /* 0x0000cc0003080a27 */ /* 0x000fca00078e00ff */
[----:B------:R-:W-:-:S04]  /*4460*/  @P0 SHF.R.U32.HI R3, RZ, c[0x0][0x334], R8 ;  /* 0x0000cd00ff030a19 */ /* 0x000fc80000011608 */
[----:B------:R-:W-:Y:S01]  /*4470*/  LOP3.LUT R3, RZ, R3, RZ, 0x33, !PT ;  /* 0x00000003ff037212 */ /* 0x000fe200078e33ff */
[----:B------:R-:W-:Y:S05]  /*4480*/  BRA `(.L_x_437) ;  /* 0x0000004000007947 */ /* 0x000fea0003800000 */
.L_x_436:
[----:B------:R-:W-:-:S04]  /*4490*/  MOV R8, c[0x0][0x32c] ;  /* 0x0000cb0000087a02 */ /* 0x000fc80000000f00 */
[----:B------:R-:W-:-:S13]  /*44a0*/  ISETP.NE.AND P0, PT, R8, 0x1, PT ;  /* 0x000000010800780c */ /* 0x000fda0003f05270 */
[----:B------:R-:W-:-:S05]  /*44b0*/  @P0 IMAD.HI.U32 R8, R3, c[0x0][0x330], RZ ;  /* 0x0000cc0003080a27 */ /* 0x000fca00078e00ff */
[----:B------:R-:W-:Y:S02]  /*44c0*/  @P0 SHF.R.U32.HI R3, RZ, c[0x0][0x334], R8 ;  /* 0x0000cd00ff030a19 */ /* 0x000fe40000011608 */
.L_x_437:
[----:B------:R-:W-:Y:S05]  /*44d0*/  BSYNC B0 ;  /* 0x0000000000007941 */ /* 0x000fea0003800000 */
.L_x_435:
[----:B------:R-:W-:-:S04]  /*44e0*/  IMAD R3, R3, c[0x0][0x32c], -R85 ;  /* 0x0000cb0003037a24 */ /* 0x000fc800078e0a55 */
[----:B------:R-:W-:-:S05]  /*44f0*/  IMAD.IADD R3, R3, 0x1, -R224 ;  /* 0x0000000103037824 */ /* 0x000fca00078e0ae0 */
[----:B------:R-:W-:Y:S02]  /*4500*/  IADD3 R8, R3, c[0x0][0x32c], RZ ;  /* 0x0000cb0003087a10 */ /* 0x000fe40007ffe0ff */
[----:B------:R-:W-:Y:S02]  /*4510*/  IMNMX R0, R0, R3, !PT ;  /* 0x0000000300007217 */ /* 0x000fe40007800200 */
[----:B------:R-:W-:Y:S02]  /*4520*/  IMNMX R2, R2, R8, PT ;  /* 0x0000000802027217 */ /* 0x000fe40003800200 */
.L_x_434:
[----:B------:R-:W-:Y:S01]  /*4530*/  ISETP.GT.AND P6, PT, R239, RZ, PT ;  /* 0x000000ffef00720c */ /* 0x000fe20003fc4270 */
[----:B------:R-:W1:Y:S03]  /*4540*/  SHFL.IDX PT, R3, R4, 0x1, 0x1c1f ;  /* 0x003c1f0004037f89 */ /* 0x000e6600000e0000 */
[----:B------:R-:W-:-:S04]  /*4550*/  ISETP.GT.AND P0, PT, R0, RZ, P6 ;  /* 0x000000ff0000720c */ /* 0x000fc80003704270 */
[----:B------:R-:W-:-:S04]  /*4560*/  ISETP.LT.OR P0, PT, R2, 0x1, P0 ;  /* 0x000000010200780c */ /* 0x000fc80000701670 */
[----:B------:R-:W-:Y:S02]  /*4570*/  FSEL R8, R12, -INF , !P0 ;  /* 0xff8000000c087808 */ /* 0x000fe40004000000 */
[----:B------:R-:W-:-:S04]  /*4580*/  ISETP.GT.AND P0, PT, R0, 0x1, P6 ;  /* 0x000000010000780c */ /* 0x000fc80003704270 */
        /* <DEDUP_REMOVED lines=41> */
[----:B------:R-:W-:Y:S01]  /*4820*/  ISETP.GT.AND P0, PT, R0, 0x39, P6 ;  /* 0x000000390000780c */ /* 0x000fe20003704270 */
[----:B-1----:R-:W-:-:S03]  /*4830*/  IMAD.IADD R0, R6, 0x1, R3 ;  /* 0x0000000106007824 */ /* 0x002fc600078e0203 */
[----:B------:R-:W-:Y:S01]  /*4840*/  ISETP.LT.OR P0, PT, R2, 0x3a, P0 ;  /* 0x0000003a0200780c */ /* 0x000fe20000701670 */
[----:B------:R-:W-:-:S03]  /*4850*/  IMAD.IADD R2, R5, 0x1, R3 ;  /* 0x0000000105027824 */ /* 0x000fc600078e0203 */
[----:B------:R-:W-:Y:S02]  /*4860*/  FSEL R219, R17, -INF , !P0 ;  /* 0xff80000011db7808 */ /* 0x000fe40004000000 */
        /* <DEDUP_REMOVED lines=13> */
.L_x_440:
[----:B------:R-:W-:-:S04]  /*4940*/  MOV R4, c[0x0][0x32c] ;  /* 0x0000cb0000047a02 */ /* 0x000fc80000000f00 */
[----:B------:R-:W-:-:S13]  /*4950*/  ISETP.NE.AND P0, PT, R4, 0x1, PT ;  /* 0x000000010400780c */ /* 0x000fda0003f05270 */
[----:B------:R-:W-:-:S05]  /*4960*/  @P0 IMAD.HI.U32 R4, R3, c[0x0][0x330], RZ ;  /* 0x0000cc0003040a27 */ /* 0x000fca00078e00ff */
[----:B------:R-:W-:Y:S02]  /*4970*/  @P0 SHF.R.U32.HI R3, RZ, c[0x0][0x334], R4 ;  /* 0x0000cd00ff030a19 */ /* 0x000fe40000011604 */
.L_x_441:
[----:B------:R-:W-:Y:S05]  /*4980*/  BSYNC B0 ;  /* 0x0000000000007941 */ /* 0x000fea0003800000 */
.L_x_439:
[----:B------:R-:W-:-:S04]  /*4990*/  IMAD R3, R3, c[0x0][0x32c], -R85 ;  /* 0x0000cb0003037a24 */ /* 0x000fc800078e0a55 */
[----:B------:R-:W-:-:S05]  /*49a0*/  IMAD.IADD R3, R3, 0x1, -R224 ;  /* 0x0000000103037824 */ /* 0x000fca00078e0ae0 */
[----:B------:R-:W-:Y:S02]  /*49b0*/  IADD3 R4, R3, c[0x0][0x32c], RZ ;  /* 0x0000cb0003047a10 */ /* 0x000fe40007ffe0ff */
[----:B------:R-:W-:Y:S02]  /*49c0*/  IMNMX R0, R0, R3, !PT ;  /* 0x0000000300007217 */ /* 0x000fe40007800200 */
[----:B------:R-:W-:Y:S02]  /*49d0*/  IMNMX R2, R2, R4, PT ;  /* 0x0000000402027217 */ /* 0x000fe40003800200 */
.L_x_438:
[----:B------:R-:W-:Y:S02]  /*49e0*/  ISETP.GT.AND P0, PT, R0, 0x1, P6 ;  /* 0x000000010000780c */ /* 0x000fe40003704270 */
[----:B------:R-:W-:Y:S02]  /*49f0*/  FMNMX.FTZ R3, R8, R10, !PT ;  /* 0x0000000a08037209 */ /* 0x000fe40007810000 */
[----:B------:R-:W-:Y:S02]  /*4a00*/  ISETP.LT.OR P0, PT, R2, 0x2, P0 ;  /* 0x000000020200780c */ /* 0x000fe40000701670 */
[----:B------:R-:W-:-:S02]  /*4a10*/  FMNMX.FTZ R3, R11, R3, !PT ;  /* 0x000000030b037209 */ /* 0x000fc40007810000 */
[----:B------:R-:W-:Y:S02]  /*4a20*/  FSEL R7, R15, -INF , !P0 ;  /* 0xff8000000f077808 */ /* 0x000fe40004000000 */
[----:B------:R-:W-:Y:S02]  /*4a30*/  ISETP.GT.AND P0, PT, R0, 0x8, P6 ;  /* 0x000000080000780c */ /* 0x000fe40003704270 */
[----:B------:R-:W-:Y:S02]  /*4a40*/  FMNMX.FTZ R3, R12, R3, !PT ;  /* 0x000000030c037209 */ /* 0x000fe40007810000 */
[----:B------:R-:W-:Y:S02]  /*4a50*/  ISETP.LT.OR P0, PT, R2, 0x9, P0 ;  /* 0x000000090200780c */ /* 0x000fe40000701670 */
[----:B------:R-:W-:Y:S02]  /*4a60*/  FMNMX.FTZ R3, R42, R3, !PT ;  /* 0x000000032a037209 */ /* 0x000fe40007810000 */
[----:B------:R-:W-:-:S02]  /*4a70*/  FSEL R9, R38, -INF , !P0 ;  /* 0xff80000026097808 */ /* 0x000fc40004000000 */
[----:B------:R-:W-:Y:S02]  /*4a80*/  ISETP.GT.AND P0, PT, R0, 0x9, P6 ;  /* 0x000000090000780c */ /* 0x000fe40003704270 */
[----:B------:R-:W-:Y:S02]  /*4a90*/  FMNMX.FTZ R3, R43, R3, !PT ;  /* 0x000000032b037209 */ /* 0x000fe40007810000 */
[----:B------:R-:W-:Y:S02]  /*4aa0*/  ISETP.LT.OR P0, PT, R2, 0xa, P0 ;  /* 0x0000000a0200780c */ /* 0x000fe40000701670 */
[----:B------:R-:W-:Y:S02]  /*4ab0*/  FMNMX.FTZ R3, R44, R3, !PT ;  /* 0x000000032c037209 */ /* 0x000fe40007810000 */
[----:B------:R-:W-:Y:S02]  /*4ac0*/  FSEL R13, R39, -INF , !P0 ;  /* 0xff800000270d7808 */ /* 0x000fe40004000000 */
[----:B------:R-:W-:Y:S01]  /*4ad0*/  ISETP.GT.AND P0, PT, R0, 0x10, P6 ;  /* 0x000000100000780c */ /* 0x000fe20003704270 */
[----:B------:R-:W-:Y:S01]  /*4ae0*/  LDSM.16.MT88.4 R36, [R185+0x2000] ;  /* 0x00200000b924783b */ /* 0x000fe20000004200 */
[----:B------:R-:W-:-:S02]  /*4af0*/  FMNMX.FTZ R3, R45, R3, !PT ;  /* 0x000000032d037209 */ /* 0x000fc40007810000 */
[----:B------:R-:W-:Y:S02]  /*4b00*/  ISETP.LT.OR P0, PT, R2, 0x11, P0 ;  /* 0x000000110200780c */ /* 0x000fe40000701670 */
[----:B------:R-:W-:Y:S02]  /*4b10*/  FMNMX.FTZ R3, R126, R3, !PT ;  /* 0x000000037e037209 */ /* 0x000fe40007810000 */
[----:B------:R-:W-:Y:S02]  /*4b20*/  FSEL R40, R34, -INF , !P0 ;  /* 0xff80000022287808 */ /* 0x000fe40004000000 */
[----:B------:R-:W-:Y:S02]  /*4b30*/  ISETP.GT.AND P0, PT, R0, 0x11, P6 ;  /* 0x000000110000780c */ /* 0x000fe40003704270 */
[----:B------:R-:W-:Y:S02]  /*4b40*/  FMNMX.FTZ R3, R128, R3, !PT ;  /* 0x0000000380037209 */ /* 0x000fe40007810000 */
[----:B------:R-:W-:-:S02]  /*4b50*/  ISETP.LT.OR P0, PT, R2, 0x12, P0 ;  /* 0x000000120200780c */ /* 0x000fc40000701670 */
[----:B------:R-:W-:Y:S02]  /*4b60*/  FMNMX.FTZ R3, R129, R3, !PT ;  /* 0x0000000381037209 */ /* 0x000fe40007810000 */
[----:B------:R-:W-:Y:S02]  /*4b70*/  FSEL R41, R35, -INF , !P0 ;  /* 0xff80000023297808 */ /* 0x000fe40004000000 */
[----:B------:R-:W-:Y:S01]  /*4b80*/  ISETP.GT.AND P0, PT, R0, 0x18, P6 ;  /* 0x000000180000780c */ /* 0x000fe20003704270 */
[----:B------:R-:W-:Y:S01]  /*4b90*/  LDSM.16.MT88.4 R32, [R181] ;  /* 0x00000000b520783b */ /* 0x000fe20000004200 */
        /* <DEDUP_REMOVED lines=11> */
[----:B------:R-:W-:-:S03]  /*4c50*/  ISETP.LT.OR P0, PT, R2, 0x21, P0 ;  /* 0x000000210200780c */ /* 0x000fc60000701670 */
[----:B------:R-:W1:Y:S01]  /*4c60*/  SHFL.BFLY PT, R5, R3, 0x2, 0x1f ;  /* 0x0c401f0003057f89 */ /* 0x000e6200000e0000 */
[----:B------:R-:W-:Y:S02]  /*4c70*/  FSEL R54, R26, -INF , !P0 ;  /* 0xff8000001a367808 */ /* 0x000fe40004000000 */
[----:B------:R-:W-:-:S04]  /*4c80*/  ISETP.GT.AND P0, PT, R0, 0x21, P6 ;  /* 0x000000210000780c */ /* 0x000fc80003704270 */
[----:B------:R-:W-:-:S04]  /*4c90*/  ISETP.LT.OR P0, PT, R2, 0x22, P0 ;  /* 0x000000220200780c */ /* 0x000fc80000701670 */
[----:B------:R-:W-:Y:S02]  /*4ca0*/  FSEL R127, R27, -INF , !P0 ;  /* 0xff8000001b7f7808 */ /* 0x000fe40004000000 */
[----:B------:R-:W-:Y:S01]  /*4cb0*/  ISETP.GT.AND P0, PT, R0, RZ, P6 ;  /* 0x000000ff0000720c */ /* 0x000fe20003704270 */
[----:B------:R-:W-:Y:S03]  /*4cc0*/  LDSM.16.MT88.4 R24, [R185] ;  /* 0x00000000b918783b */ /* 0x000fe60000004200 */
[----:B------:R-:W-:-:S04]  /*4cd0*/  ISETP.LT.OR P0, PT, R2, 0x1, P0 ;  /* 0x000000010200780c */ /* 0x000fc80000701670 */
[----:B------:R-:W-:Y:S02]  /*4ce0*/  FSEL R6, R14, -INF , !P0 ;  /* 0xff8000000e067808 */ /* 0x000fe40004000000 */
[----:B------:R-:W-:Y:S02]  /*4cf0*/  ISETP.GT.AND P0, PT, R0, 0x28, P6 ;  /* 0x000000280000780c */ /* 0x000fe40003704270 */
[----:B------:R-:W-:Y:S02]  /*4d00*/  FMNMX.FTZ R4, R6, R7, !PT ;  /* 0x0000000706047209 */ /* 0x000fe40007810000 */
[----:B------:R-:W-:Y:S02]  /*4d10*/  ISETP.LT.OR P0, PT, R2, 0x29, P0 ;  /* 0x000000290200780c */ /* 0x000fe40000701670 */
[----:B------:R-:W-:Y:S02]  /*4d20*/  FMNMX.FTZ R4, R9, R4, !PT ;  /* 0x0000000409047209 */ /* 0x000fe40007810000 */
[----:B------:R-:W-:-:S02]  /*4d30*/  FSEL R125, R22, -INF , !P0 ;  /* 0xff800000167d7808 */ /* 0x000fc40004000000 */
[----:B------:R-:W-:Y:S02]  /*4d40*/  FMNMX.FTZ R4, R13, R4, !PT ;  /* 0x000000040d047209 */ /* 0x000fe40007810000 */
[----:B------:R-:W-:Y:S02]  /*4d50*/  ISETP.GT.AND P0, PT, R0, 0x29, P6 ;  /* 0x000000290000780c */ /* 0x000fe40003704270 */
[----:B------:R-:W-:Y:S02]  /*4d60*/  FMNMX.FTZ R4, R40, R4, !PT ;  /* 0x0000000428047209 */ /* 0x000fe40007810000 */
[----:B------:R-:W-:Y:S02]  /*4d70*/  ISETP.LT.OR P0, PT, R2, 0x2a, P0 ;  /* 0x0000002a0200780c */ /* 0x000fe40000701670 */
[----:B------:R-:W-:Y:S02]  /*4d80*/  FMNMX.FTZ R4, R41, R4, !PT ;  /* 0x0000000429047209 */ /* 0x000fe40007810000 */
[----:B------:R-:W-:-:S02]  /*4d90*/  FSEL R55, R23, -INF , !P0 ;  /* 0xff80000017377808 */ /* 0x000fc40004000000 */
[----:B------:R-:W-:Y:S01]  /*4da0*/  FMNMX.FTZ R4, R52, R4, !PT ;  /* 0x0000000434047209 */ /* 0x000fe20007810000 */
[----:B------:R-:W-:Y:S01]  /*4db0*/  LDSM.16.MT88.4 R20, [R184] ;  /* 0x00000000b814783b */ /* 0x000fe20000004200 */
        /* <DEDUP_REMOVED lines=11> */
[----:B------:R-:W-:Y:S01]  /*4e70*/  LDSM.16.MT88.4 R28, [R182] ;  /* 0x00000000b61c783b */ /* 0x000fe20000004200 */
[----:B------:R-:W-:-:S02]  /*4e80*/  FMNMX.FTZ R4, R55, R4, !PT ;  /* 0x0000000437047209 */ /* 0x000fc40007810000 */
[----:B------:R-:W-:Y:S02]  /*4e90*/  ISETP.GT.AND P6, PT, R0, 0x39, P6 ;  /* 0x000000390000780c */ /* 0x000fe400037c4270 */
[----:B------:R-:W-:Y:S02]  /*4ea0*/  ISETP.LT.OR P0, PT, R2, 0x39, P0 ;  /* 0x000000390200780c */ /* 0x000fe40000701670 */
[----:B------:R-:W-:Y:S02]  /*4eb0*/  FMNMX.FTZ R0, R204, R4, !PT ;  /* 0x00000004cc007209 */ /* 0x000fe40007810000 */
[----:B------:R-:W-:Y:S02]  /*4ec0*/  ISETP.LT.OR P6, PT, R2, 0x3a, P6 ;  /* 0x0000003a0200780c */ /* 0x000fe400037c1670 */
[----:B------:R-:W-:Y:S02]  /*4ed0*/  FSEL R213, R18, -INF , !P0 ;  /* 0xff80000012d57808 */ /* 0x000fe40004000000 */
[----:B------:R-:W-:-:S02]  /*4ee0*/  FMNMX.FTZ R2, R214, R0, !PT ;  /* 0x00000000d6027209 */ /* 0x000fc40007810000 */
[----:B------:R-:W-:Y:S02]  /*4ef0*/  FSEL R215, R19, -INF , !P6 ;  /* 0xff80000013d77808 */ /* 0x000fe40007000000 */
        /* <DEDUP_REMOVED lines=12> */
[----:B------:R2:W3:Y:S01]  /*4fc0*/  MUFU.EX2 R16, R0 ;  /* 0x0000000000107308 */ /* 0x0004e20000000800 */
[----:B-1----:R-:W-:Y:S01]  /*4fd0*/  FMNMX.FTZ R8, R3, R4, !PT ;  /* 0x0000000403087209 */ /* 0x002fe20007810000 */
[--C-:B------:R-:W-:Y:S02]  /*4fe0*/  FFMA.FTZ R3, R12, c[0x0][0x2d0], -R2.reuse ;  /* 0x0000b4000c037a23 */ /* 0x100fe40000010802 */
[----:B--2---:R-:W-:Y:S01]  /*4ff0*/  FFMA.FTZ R0, R10, c[0x0][0x2d0], -R2 ;  /* 0x0000b4000a007a23 */ /* 0x004fe20000010802 */
[----:B------:R-:W-:-:S03]  /*5000*/  FSETP.NEU.FTZ.AND P0, PT, R8, -INF , PT ;  /* 0xff8000000800780b */ /* 0x000fc60003f1d000 */
[----:B------:R-:W-:Y:S01]  /*5010*/  MUFU.EX2 R252, R3 ;  /* 0x0000000300fc7308 */ /* 0x000fe20000000800 */
[----:B---3--:R-:W-:Y:S02]  /*5020*/  IMAD.MOV.U32 R10, RZ, RZ, R16 ;  /* 0x000000ffff0a7224 */ /* 0x008fe400078e0010 */
[----:B------:R-:W-:Y:S05]  /*5030*/  LDSM.16.MT88.4 R16, [R181+0x2000] ;  /* 0x00200000b510783b */ /* 0x000fea0000004200 */
[----:B------:R1:W2:Y:S02]  /*5040*/  MUFU.EX2 R251, R0 ;  /* 0x0000000000fb7308 */ /* 0x0002a40000000800 */
[----:B-1----:R-:W-:Y:S01]  /*5050*/  FFMA.FTZ R0, R11, c[0x0][0x2d0], -R2 ;  /* 0x0000b4000b007a23 */ /* 0x002fe20000010802 */
[----:B--2---:R-:W-:-:S05]  /*5060*/  F2FP.BF16.PACK_AB R4, R251, R10 ;  /* 0x0000000afb04723e */ /* 0x004fca00000010ff */
[----:B------:R1:W2:Y:S02]  /*5070*/  MUFU.EX2 R11, R0 ;  /* 0x00000000000b7308 */ /* 0x0002a40000000800 */
[----:B-1----:R-:W-:-:S05]  /*5080*/  FMUL.FTZ R0, R8, c[0x0][0x2d0] ;  /* 0x0000b40008007a20 */ /* 0x002fca0000410000 */
[----:B------:R-:W-:-:S05]  /*5090*/  FSEL R0, R0, RZ, P0 ;  /* 0x000000ff00007208 */ /* 0x000fca0000000000 */
[----:B------:R-:W-:Y:S01]  /*50a0*/  FFMA.FTZ R3, R6, c[0x0][0x2d0], -R0 ;  /* 0x0000b40006037a23 */ /* 0x000fe20000010800 */
[----:B--2---:R-:W-:-:S03]  /*50b0*/  F2FP.BF16.PACK_AB R6, R252, R11 ;  /* 0x0000000bfc06723e */ /* 0x004fc600000010ff */
[----:B------:R1:W-:Y:S02]  /*50c0*/  MUFU.EX2 R233, R3 ;  /* 0x0000000300e97308 */ /* 0x0003e40000000800 */
[----:B-1----:R-:W-:-:S06]  /*50d0*/  FFMA.FTZ R3, R7, c[0x0][0x2d0], -R0 ;  /* 0x0000b40007037a23 */ /* 0x002fcc0000010800 */
[----:B------:R1:W2:Y:S02]  /*50e0*/  MUFU.EX2 R227, R3 ;  /* 0x0000000300e37308 */ /* 0x0002a40000000800 */
[----:B-1----:R-:W-:Y:S01]  /*50f0*/  FFMA.FTZ R3, R9, c[0x0][0x2d0], -R0 ;  /* 0x0000b40009037a23 */ /* 0x002fe20000010800 */
[----:B--2---:R-:W-:-:S05]  /*5100*/  F2FP.BF16.PACK_AB R5, R227, R233 ;  /* 0x000000e9e305723e */ /* 0x004fca00000010ff */
[----:B------:R1:W-:Y:S02]  /*5110*/  MUFU.EX2 R238, R3 ;  /* 0x0000000300ee7308 */ /* 0x0003e40000000800 */
[----:B-1----:R-:W-:Y:S02]  /*5120*/  FFMA.FTZ R3, R13, c[0x0][0x2d0], -R0 ;  /* 0x0000b4000d037a23 */ /* 0x002fe40000010800 */
[----:B------:R-:W1:Y:S04]  /*5130*/  LDSM.16.MT88.4 R12, [R182+0x2000] ;  /* 0x00200000b60c783b */ /* 0x000e680000004200 */
[----:B------:R-:W2:Y:S02]  /*5140*/  MUFU.EX2 R234, R3 ;  /* 0x0000000300ea7308 */ /* 0x000ea40000000800 */
[----:B--2---:R-:W-:Y:S01]  /*5150*/  F2FP.BF16.PACK_AB R7, R234, R238 ;  /* 0x000000eeea07723e */ /* 0x004fe200000010ff */
[----:B------:R-:W-:-:S05]  /*5160*/  FFMA.FTZ R3, R42, c[0x0][0x2d0], -R2 ;  /* 0x0000b4002a037a23 */ /* 0x000fca0000010802 */
[----:B------:R2:W-:Y:S01]  /*5170*/  MUFU.EX2 R250, R3 ;  /* 0x0000000300fa7308 */ /* 0x0005e20000000800 */
[C---:B------:R-:W-:Y:S08]  /*5180*/  HMMA.16816.F32.BF16 R88, R4.reuse, R32, RZ ;  /* 0x000000200458723c */ /* 0x040ff000000418ff */
[----:B------:R-:W-:Y:S01]  /*5190*/  HMMA.16816.F32.BF16 R76, R4, R34, RZ ;  /* 0x00000022044c723c */ /* 0x000fe200000418ff */
[----:B------:R-:W3:Y:S01]  /*51a0*/  LDSM.16.MT88.4 R32, [R184+0x2000] ;  /* 0x00200000b820783b */ /* 0x000ee20000004200 */
[----:B--2---:R-:W-:-:S06]  /*51b0*/  FFMA.FTZ R3, R43, c[0x0][0x2d0], -R2 ;  /* 0x0000b4002b037a23 */ /* 0x004fcc0000010802 */
[C---:B------:R-:W-:Y:S01]  /*51c0*/  HMMA.16816.F32.BF16 R104, R4.reuse, R24, RZ ;  /* 0x000000180468723c */ /* 0x040fe200000418ff */
[----:B------:R2:W4:Y:S07]  /*51d0*/  MUFU.EX2 R248, R3 ;  /* 0x0000000300f87308 */ /* 0x00052e0000000800 */
[C---:B------:R-:W-:Y:S01]  /*51e0*/  HMMA.16816.F32.BF16 R112, R4.reuse, R26, RZ ;  /* 0x0000001a0470723c */ /* 0x040fe200000418ff */
[----:B------:R-:W5:Y:S07]  /*51f0*/  LDSM.16.MT88.4 R24, [R181+0x4000] ;  /* 0x00400000b518783b */ /* 0x000f6e0000004200 */
[----:B------:R-:W-:Y:S01]  /*5200*/  HMMA.16816.F32.BF16 R100, R4, R20, RZ ;  /* 0x000000140464723c */ /* 0x000fe200000418ff */
[----:B--2---:R-:W-:-:S04]  /*5210*/  FFMA.FTZ R3, R44, c[0x0][0x2d0], -R2 ;  /* 0x0000b4002c037a23 */ /* 0x004fc80000010802 */
[----:B------:R2:W-:Y:S03]  /*5220*/  MUFU.EX2 R249, R3 ;  /* 0x0000000300f97308 */ /* 0x0005e60000000800 */
[C---:B------:R-:W-:Y:S01]  /*5230*/  HMMA.16816.F32.BF16 R96, R4.reuse, R22, RZ ;  /* 0x000000160460723c */ /* 0x040fe200000418ff */
[----:B------:R-:W3:Y:S07]  /*5240*/  LDSM.16.MT88.4 R20, [R182+0x4000] ;  /* 0x00400000b614783b */ /* 0x000eee0000004200 */
[----:B-1----:R-:W-:Y:S01]  /*5250*/  HMMA.16816.F32.BF16 R80, R4, R12, RZ ;  /* 0x0000000c0450723c */ /* 0x002fe200000418ff */
[----:B--2---:R-:W-:-:S07]  /*5260*/  FFMA.FTZ R3, R45, c[0x0][0x2d0], -R2 ;  /* 0x0000b4002d037a23 */ /* 0x004fce0000010802 */
[C---:B------:R-:W-:Y:S01]  /*5270*/  HMMA.16816.F32.BF16 R72, R4.reuse, R14, RZ ;  /* 0x0000000e0448723c */ /* 0x040fe200000418ff */
[----:B------:R-:W1:Y:S01]  /*5280*/  LDSM.16.MT88.4 R12, [R184+0x4000] ;  /* 0x00400000b80c783b */ /* 0x000e620000004200 */
[----:B------:R2:W1:Y:S06]  /*5290*/  MUFU.EX2 R247, R3 ;  /* 0x0000000300f77308 */ /* 0x00046c0000000800 */
[C---:B------:R-:W-:Y:S08]  /*52a0*/  HMMA.16816.F32.BF16 R84, R4.reuse, R16, RZ ;  /* 0x000000100454723c */ /* 0x040ff000000418ff */
[----:B------:R-:W-:Y:S01]  /*52b0*/  HMMA.16816.F32.BF16 R92, R4, R18, RZ ;  /* 0x00000012045c723c */ /* 0x000fe200000418ff */
[----:B------:R-:W1:Y:S01]  /*52c0*/  LDSM.16.MT88.4 R16, [R185+0x4000] ;  /* 0x00400000b910783b */ /* 0x000e620000004200 */
[----:B--2---:R-:W-:-:S04]  /*52d0*/  FFMA.FTZ R3, R40, c[0x0][0x2d0], -R0 ;  /* 0x0000b40028037a23 */ /* 0x004fc80000010800 */
[----:B------:R2:W-:Y:S02]  /*52e0*/  MUFU.EX2 R223, R3 ;  /* 0x0000000300df7308 */ /* 0x0005e40000000800 */
[C---:B------:R-:W-:Y:S08]  /*52f0*/  HMMA.16816.F32.BF16 R108, R4.reuse, R28, RZ ;  /* 0x0000001c046c723c */ /* 0x040ff000000418ff */
[----:B------:R-:W-:Y:S01]  /*5300*/  HMMA.16816.F32.BF16 R116, R4, R30, RZ ;  /* 0x0000001e0474723c */ /* 0x000fe200000418ff */
[----:B------:R-:W1:Y:S01]  /*5310*/  LDSM.16.MT88.4 R28, [R181+0x800] ;  /* 0x00080000b51c783b */ /* 0x000e620000004200 */
[----:B--2---:R-:W-:-:S06]  /*5320*/  FFMA.FTZ R3, R41, c[0x0][0x2d0], -R0 ;  /* 0x0000b40029037a23 */ /* 0x004fcc0000010800 */
[C---:B------:R-:W-:Y:S01]  /*5330*/  HMMA.16816.F32.BF16 R68, R4.reuse, R36, RZ ;  /* 0x000000240444723c */ /* 0x040fe200000418ff */
[----:B------:R2:W1:Y:S07]  /*5340*/  MUFU.EX2 R221, R3 ;  /* 0x0000000300dd7308 */ /* 0x00046e0000000800 */
[C---:B------:R-:W-:Y:S01]  /*5350*/  HMMA.16816.F32.BF16 R64, R4.reuse, R38, RZ ;  /* 0x000000260440723c */ /* 0x040fe200000418ff */
[----:B------:R-:W-:Y:S07]  /*5360*/  LDSM.16.MT88.4 R36, [R185+0x800] ;  /* 0x00080000b924783b */ /* 0x000fee0000004200 */
[----:B---3--:R-:W-:Y:S01]  /*5370*/  HMMA.16816.F32.BF16 R56, R4, R32, RZ ;  /* 0x000000200438723c */ /* 0x008fe200000418ff */
[----:B--2---:R-:W-:-:S04]  /*5380*/  FFMA.FTZ R3, R52, c[0x0][0x2d0], -R0 ;  /* 0x0000b40034037a23 */ /* 0x004fc80000010800 */
[----:B------:R2:W-:Y:S03]  /*5390*/  MUFU.EX2 R222, R3 ;  /* 0x0000000300de7308 */ /* 0x0005e60000000800 */
[C---:B------:R-:W-:Y:S01]  /*53a0*/  HMMA.16816.F32.BF16 R60, R4.reuse, R34, RZ ;  /* 0x00000022043c723c */ /* 0x040fe200000418ff */
[----:B------:R-:W3:Y:S07]  /*53b0*/  LDSM.16.MT88.4 R32, [R182+0x800] ;  /* 0x00080000b620783b */ /* 0x000eee0000004200 */
[----:B-----5:R-:W-:Y:S01]  /*53c0*/  HMMA.16816.F32.BF16 R48, R4, R24, RZ ;  /* 0x000000180430723c */ /* 0x020fe200000418ff */
[----:B--2---:R-:W-:-:S07]  /*53d0*/  FFMA.FTZ R3, R53, c[0x0][0x2d0], -R0 ;  /* 0x0000b40035037a23 */ /* 0x004fce0000010800 */
[C---:B------:R-:W-:Y:S01]  /*53e0*/  HMMA.16816.F32.BF16 R44, R4.reuse, R26, RZ ;  /* 0x0000001a042c723c */ /* 0x040fe200000418ff */
[----:B------:R-:W2:Y:S01]  /*53f0*/  LDSM.16.MT88.4 R24, [R184+0x800] ;  /* 0x00080000b818783b */ /* 0x000ea20000004200 */
[----:B------:R5:W1:Y:S06]  /*5400*/  MUFU.EX2 R220, R3 ;  /* 0x0000000300dc7308 */ /* 0x000a6c0000000800 */
[C---:B------:R-:W-:Y:S08]  /*5410*/  HMMA.16816.F32.BF16 R40, R4.reuse, R20, RZ ;  /* 0x000000140428723c */ /* 0x040ff000000418ff */
[----:B------:R-:W-:Y:S01]  /*5420*/  HMMA.16816.F32.BF16 R120, R4, R22, RZ ;  /* 0x000000160478723c */ /* 0x000fe200000418ff */
[----:B------:R-:W2:Y:S01]  /*5430*/  LDSM.16.MT88.4 R20, [R181+0x2800] ;  /* 0x00280000b514783b */ /* 0x000ea20000004200 */
[----:B-----5:R-:W-:-:S04]  /*5440*/  FFMA.FTZ R3, R126, c[0x0][0x2d0], -R2 ;  /* 0x0000b4007e037a23 */ /* 0x020fc80000010802 */
[----:B------:R5:W-:Y:S02]  /*5450*/  MUFU.EX2 R246, R3 ;  /* 0x0000000300f67308 */ /* 0x000be40000000800 */
[C---:B-1----:R-:W-:Y:S08]  /*5460*/  HMMA.16816.F32.BF16 R144, R4.reuse, R12, RZ ;  /* 0x0000000c0490723c */ /* 0x042ff000000418ff */
[----:B------:R-:W-:Y:S01]  /*5470*/  HMMA.16816.F32.BF16 R140, R4, R14, RZ ;  /* 0x0000000e048c723c */ /* 0x000fe200000418ff */
[----:B------:R-:W1:Y:S01]  /*5480*/  LDSM.16.MT88.4 R12, [R185+0x2800] ;  /* 0x00280000b90c783b */ /* 0x000e620000004200 */
[----:B-----5:R-:W-:-:S06]  /*5490*/  FFMA.FTZ R3, R128, c[0x0][0x2d0], -R2 ;  /* 0x0000b40080037a23 */ /* 0x020fcc0000010802 */
[C---:B------:R-:W-:Y:S01]  /*54a0*/  HMMA.16816.F32.BF16 R132, R4.reuse, R16, RZ ;  /* 0x000000100484723c */ /* 0x040fe200000418ff */
[----:B------:R5:W1:Y:S07]  /*54b0*/  MUFU.EX2 R245, R3 ;  /* 0x0000000300f57308 */ /* 0x000a6e0000000800 */
[----:B------:R-:W-:Y:S01]  /*54c0*/  HMMA.16816.F32.BF16 R136, R4, R18, RZ ;  /* 0x000000120488723c */ /* 0x000fe200000418ff */
[----:B------:R-:W1:Y:S06]  /*54d0*/  LDSM.16.MT88.4 R16, [R182+0x2800] ;  /* 0x00280000b610783b */ /* 0x000e6c0000004200 */
[----:B----4-:R-:W-:-:S02]  /*54e0*/  F2FP.BF16.PACK_AB R4, R248, R250 ;  /* 0x000000faf804723e */ /* 0x010fc400000010ff */
[----:B------:R-:W-:Y:S01]  /*54f0*/  F2FP.BF16.PACK_AB R6, R247, R249 ;  /* 0x000000f9f706723e */ /* 0x000fe200000010ff */
[--C-:B-----5:R-:W-:Y:S01]  /*5500*/  FFMA.FTZ R3, R129, c[0x0][0x2d0], -R2.reuse ;  /* 0x0000b40081037a23 */ /* 0x120fe20000010802 */
[----:B------:R-:W-:Y:S02]  /*5510*/  F2FP.BF16.PACK_AB R5, R221, R223 ;  /* 0x000000dfdd05723e */ /* 0x000fe400000010ff */
[----:B------:R-:W-:Y:S01]  /*5520*/  F2FP.BF16.PACK_AB R7, R220, R222 ;  /* 0x000000dedc07723e */ /* 0x000fe200000010ff */
[----:B------:R4:W-:Y:S06]  /*5530*/  MUFU.EX2 R244, R3 ;  /* 0x0000000300f47308 */ /* 0x0009ec0000000800 */
[C---:B------:R-:W-:Y:S08]  /*5540*/  HMMA.16816.F32.BF16 R156, R4.reuse, R28, R88 ;  /* 0x0000001c049c723c */ /* 0x040ff00000041858 */
[----:B------:R-:W-:Y:S01]  /*5550*/  HMMA.16816.F32.BF16 R152, R4, R30, R76 ;  /* 0x0000001e0498723c */ /* 0x000fe2000004184c */
[----:B------:R-:W5:Y:S01]  /*5560*/  LDSM.16.MT88.4 R28, [R184+0x2800] ;  /* 0x00280000b81c783b */ /* 0x000f620000004200 */
[----:B----4-:R-:W-:-:S04]  /*5570*/  FFMA.FTZ R3, R130, c[0x0][0x2d0], -R2 ;  /* 0x0000b40082037a23 */ /* 0x010fc80000010802 */
[----:B------:R4:W1:Y:S02]  /*5580*/  MUFU.EX2 R243, R3 ;  /* 0x0000000300f37308 */ /* 0x0008640000000800 */
[C---:B---3--:R-:W-:Y:S08]  /*5590*/  HMMA.16816.F32.BF16 R164, R4.reuse, R32, R108 ;  /* 0x0000002004a4723c */ /* 0x048ff0000004186c */
[----:B------:R-:W-:Y:S01]  /*55a0*/  HMMA.16816.F32.BF16 R168, R4, R34, R116 ;  /* 0x0000002204a8723c */ /* 0x000fe20000041874 */
[----:B------:R-:W3:Y:S01]  /*55b0*/  LDSM.16.MT88.4 R32, [R181+0x4800] ;  /* 0x00480000b520783b */ /* 0x000ee20000004200 */
[----:B----4-:R-:W-:-:S06]  /*55c0*/  FFMA.FTZ R3, R54, c[0x0][0x2d0], -R0 ;  /* 0x0000b40036037a23 */ /* 0x010fcc0000010800 */
[C---:B------:R-:W-:Y:S01]  /*55d0*/  HMMA.16816.F32.BF16 R160, R4.reuse, R38, R112 ;  /* 0x0000002604a0723c */ /* 0x040fe20000041870 */
[----:B------:R4:W-:Y:S07]  /*55e0*/  MUFU.EX2 R203, R3 ;  /* 0x0000000300cb7308 */ /* 0x0009ee0000000800 */
[C---:B--2---:R-:W-:Y:S08]  /*55f0*/  HMMA.16816.F32.BF16 R148, R4.reuse, R24, R100 ;  /* 0x000000180494723c */ /* 0x044ff00000041864 */
[----:B------:R-:W-:Y:S01]  /*5600*/  HMMA.16816.F32.BF16 R116, R4, R26, R96 ;  /* 0x0000001a0474723c */ /* 0x000fe20000041860 */
[----:B------:R-:W2:Y:S01]  /*5610*/  LDSM.16.MT88.4 R24, [R182+0x4800] ;  /* 0x00480000b618783b */ /* 0x000ea20000004200 */
[----:B----4-:R-:W-:-:S04]  /*5620*/  FFMA.FTZ R3, R127, c[0x0][0x2d0], -R0 ;  /* 0x0000b4007f037a23 */ /* 0x010fc80000010800 */
[----:B------:R4:W2:Y:S02]  /*5630*/  MUFU.EX2 R127, R3 ;  /* 0x00000003007f7308 */ /* 0x0008a40000000800 */
[C---:B------:R-:W-:Y:S08]  /*5640*/  HMMA.16816.F32.BF16 R112, R4.reuse, R20, R84 ;  /* 0x000000140470723c */ /* 0x040ff00000041854 */
[----:B-1----:R-:W-:Y:S01]  /*5650*/  HMMA.16816.F32.BF16 R88, R4, R12, R68 ;  /* 0x0000000c0458723c */ /* 0x002fe20000041844 */
[----:B----4-:R-:W-:-:S07]  /*5660*/  FFMA.FTZ R3, R125, c[0x0][0x2d0], -R0 ;  /* 0x0000b4007d037a23 */ /* 0x010fce0000010800 */
[C---:B------:R-:W-:Y:S01]  /*5670*/  HMMA.16816.F32.BF16 R84, R4.reuse, R14, R64 ;  /* 0x0000000e0454723c */ /* 0x040fe20000041840 */
[----:B------:R-:W1:Y:S01]  /*5680*/  LDSM.16.MT88.4 R12, [R184+0x4800] ;  /* 0x00480000b80c783b */ /* 0x000e620000004200 */
[----:B------:R4:W-:Y:S06]  /*5690*/  MUFU.EX2 R126, R3 ;  /* 0x00000003007e7308 */ /* 0x0009ec0000000800 */
[C---:B------:R-:W-:Y:S01]  /*56a0*/  HMMA.16816.F32.BF16 R176, R4.reuse, R36, R104 ;  /* 0x0000002404b0723c */ /* 0x040fe20000041868 */
[----:B------:R-:W-:Y:S07]  /*56b0*/  LDSM.16.MT88.4 R36, [R182+0x1000] ;  /* 0x00100000b624783b */ /* 0x000fee0000004200 */
[----:B------:R-:W-:Y:S01]  /*56c0*/  HMMA.16816.F32.BF16 R104, R4, R16, R80 ;  /* 0x000000100468723c */ /* 0x000fe20000041850 */
[----:B----4-:R-:W-:-:S04]  /*56d0*/  FFMA.FTZ R3, R55, c[0x0][0x2d0], -R0 ;  /* 0x0000b40037037a23 */ /* 0x010fc80000010800 */
[----:B------:R4:W1:Y:S03]  /*56e0*/  MUFU.EX2 R125, R3 ;  /* 0x00000003007d7308 */ /* 0x0008660000000800 */
[C---:B------:R-:W-:Y:S01]  /*56f0*/  HMMA.16816.F32.BF16 R96, R4.reuse, R18, R72 ;  /* 0x000000120460723c */ /* 0x040fe20000041848 */
[----:B------:R-:W1:Y:S07]  /*5700*/  LDSM.16.MT88.4 R16, [R185+0x4800] ;  /* 0x00480000b910783b */ /* 0x000e6e0000004200 */
[----:B------:R-:W-:Y:S01]  /*5710*/  HMMA.16816.F32.BF16 R108, R4, R22, R92 ;  /* 0x00000016046c723c */ /* 0x000fe2000004185c */
[----:B------:R-:W1:Y:S01]  /*5720*/  LDSM.16.MT88.4 R20, [R181+0x1000] ;  /* 0x00100000b514783b */ /* 0x000e620000004200 */
[----:B----4-:R-:W-:-:S06]  /*5730*/  FFMA.FTZ R3, R216, c[0x0][0x2d0], -R2 ;  /* 0x0000b400d8037a23 */ /* 0x010fcc0000010802 */
[C---:B-----5:R-:W-:Y:S01]  /*5740*/  HMMA.16816.F32.BF16 R76, R4.reuse, R28, R56 ;  /* 0x0000001c044c723c */ /* 0x060fe20000041838 */
[----:B------:R4:W-:Y:S07]  /*5750*/  MUFU.EX2 R241, R3 ;  /* 0x0000000300f17308 */ /* 0x0009ee0000000800 */
[C---:B---3--:R-:W-:Y:S08]  /*5760*/  HMMA.16816.F32.BF16 R68, R4.reuse, R32, R48 ;  /* 0x000000200444723c */ /* 0x048ff00000041830 */
[----:B------:R-:W-:Y:S01]  /*5770*/  HMMA.16816.F32.BF16 R48, R4, R34, R44 ;  /* 0x000000220430723c */ /* 0x000fe2000004182c */
[----:B------:R-:W3:Y:S01]  /*5780*/  LDSM.16.MT88.4 R32, [R185+0x1000] ;  /* 0x00100000b920783b */ /* 0x000ee20000004200 */
[----:B----4-:R-:W-:-:S04]  /*5790*/  FFMA.FTZ R3, R218, c[0x0][0x2d0], -R2 ;  /* 0x0000b400da037a23 */ /* 0x010fc80000010802 */
[----:B------:R4:W5:Y:S02]  /*57a0*/  MUFU.EX2 R218, R3 ;  /* 0x0000000300da7308 */ /* 0x0009640000000800 */
[C---:B--2---:R-:W-:Y:S08]  /*57b0*/  HMMA.16816.F32.BF16 R56, R4.reuse, R24, R40 ;  /* 0x000000180438723c */ /* 0x044ff00000041828 */
[----:B-1----:R-:W-:Y:S01]  /*57c0*/  HMMA.16816.F32.BF16 R52, R4, R12, R144 ;  /* 0x0000000c0434723c */ /* 0x002fe20000041890 */
[----:B----4-:R-:W-:-:S07]  /*57d0*/  FFMA.FTZ R3, R217, c[0x0][0x2d0], -R2 ;  /* 0x0000b400d9037a23 */ /* 0x010fce0000010802 */
[----:B------:R-:W-:Y:S01]  /*57e0*/  HMMA.16816.F32.BF16 R40, R4, R14, R140 ;  /* 0x0000000e0428723c */ /* 0x000fe2000004188c */
[----:B------:R-:W1:Y:S01]  /*57f0*/  LDSM.16.MT88.4 R12, [R184+0x3000] ;  /* 0x00300000b80c783b */ /* 0x000e620000004200 */
[----:B------:R-:W-:Y:S01]  /*5800*/  FFMA.FTZ R2, R219, c[0x0][0x2d0], -R2 ;  /* 0x0000b400db027a23 */ /* 0x000fe20000010802 */
[----:B------:R-:W-:Y:S01]  /*5810*/  MUFU.EX2 R217, R3 ;  /* 0x0000000300d97308 */ /* 0x000fe20000000800 */
[----:B------:R-:W-:-:S04]  /*5820*/  IMAD.MOV.U32 R219, RZ, RZ, R11 ;  /* 0x000000ffffdb7224 */ /* 0x000fc800078e000b */
[C---:B------:R-:W-:Y:S01]  /*5830*/  HMMA.16816.F32.BF16 R72, R4.reuse, R30, R60 ;  /* 0x0000001e0448723c */ /* 0x040fe2000004183c */
[----:B------:R-:W2:Y:S02]  /*5840*/  LDSM.16.MT88.4 R28, [R184+0x1000] ;  /* 0x00100000b81c783b */ /* 0x000ea40000004200 */
[----:B------:R4:W1:Y:S05]  /*5850*/  MUFU.EX2 R216, R2 ;  /* 0x0000000200d87308 */ /* 0x00086a0000000800 */
[C---:B------:R-:W-:Y:S01]  /*5860*/  HMMA.16816.F32.BF16 R44, R4.reuse, R26, R120 ;  /* 0x0000001a042c723c */ /* 0x040fe20000041878 */
[----:B------:R-:W-:Y:S04]  /*5870*/  LDSM.16.MT88.4 R24, [R181+0x3000] ;  /* 0x00300000b518783b */ /* 0x000fe80000004200 */
[----:B------:R-:W-:Y:S03]  /*5880*/  LDSM.16.MT88.4 R120, [R184+0x1800] ;  /* 0x00180000b878783b */ /* 0x000fe60000004200 */
[----:B------:R-:W-:Y:S01]  /*5890*/  HMMA.16816.F32.BF16 R60, R4, R16, R132 ;  /* 0x00000010043c723c */ /* 0x000fe20000041884 */
[----:B------:R-:W-:Y:S01]  /*58a0*/  LDSM.16.MT88.4 R132, [R181+0x1800] ;  /* 0x00180000b584783b */ /* 0x000fe20000004200 */
[----:B----4-:R-:W-:-:S02]  /*58b0*/  FFMA.FTZ R2, R204, c[0x0][0x2d0], -R0 ;  /* 0x0000b400cc027a23 */ /* 0x010fc40000010800 */
[----:B------:R-:W-:Y:S02]  /*58c0*/  IMAD.MOV.U32 R204, RZ, RZ, R10 ;  /* 0x000000ffffcc7224 */ /* 0x000fe400078e000a */
[----:B------:R4:W-:Y:S02]  /*58d0*/  MUFU.EX2 R3, R2 ;  /* 0x0000000200037308 */ /* 0x0009e40000000800 */
[----:B------:R-:W-:Y:S01]  /*58e0*/  HMMA.16816.F32.BF16 R64, R4, R18, R136 ;  /* 0x000000120440723c */ /* 0x000fe20000041888 */
[----:B------:R-:W-:Y:S06]  /*58f0*/  LDSM.16.MT88.4 R16, [R185+0x3000] ;  /* 0x00300000b910783b */ /* 0x000fec0000004200 */
[----:B------:R-:W-:-:S02]  /*5900*/  F2FP.BF16.PACK_AB R4, R245, R246 ;  /* 0x000000f6f504723e */ /* 0x000fc400000010ff */
[----:B------:R-:W-:Y:S02]  /*5910*/  F2FP.BF16.PACK_AB R6, R243, R244 ;  /* 0x000000f4f306723e */ /* 0x000fe400000010ff */
[----:B------:R-:W-:Y:S02]  /*5920*/  F2FP.BF16.PACK_AB R5, R127, R203 ;  /* 0x000000cb7f05723e */ /* 0x000fe400000010ff */
[----:B------:R-:W-:Y:S01]  /*5930*/  F2FP.BF16.PACK_AB R7, R125, R126 ;  /* 0x0000007e7d07723e */ /* 0x000fe200000010ff */
[----:B----4-:R-:W-:-:S04]  /*5940*/  FFMA.FTZ R2, R214, c[0x0][0x2d0], -R0 ;  /* 0x0000b400d6027a23 */ /* 0x010fc80000010800 */
[----:B------:R4:W1:Y:S02]  /*5950*/  MUFU.EX2 R11, R2 ;  /* 0x00000002000b7308 */ /* 0x0008640000000800 */
[C---:B------:R-:W-:Y:S08]  /*5960*/  HMMA.16816.F32.BF16 R128, R4.reuse, R20, R156 ;  /* 0x000000140480723c */ /* 0x040ff0000004189c */
[----:B------:R-:W-:Y:S01]  /*5970*/  HMMA.16816.F32.BF16 R80, R4, R22, R152 ;  /* 0x000000160450723c */ /* 0x000fe20000041898 */
[----:B------:R-:W2:Y:S01]  /*5980*/  LDSM.16.MT88.4 R20, [R182+0x3000] ;  /* 0x00300000b614783b */ /* 0x000ea20000004200 */
[----:B----4-:R-:W-:-:S06]  /*5990*/  FFMA.FTZ R2, R213, c[0x0][0x2d0], -R0 ;  /* 0x0000b400d5027a23 */ /* 0x010fcc0000010800 */
[C---:B------:R-:W-:Y:S01]  /*59a0*/  HMMA.16816.F32.BF16 R100, R4.reuse, R36, R164 ;  /* 0x000000240464723c */ /* 0x040fe200000418a4 */
[----:B------:R-:W-:Y:S01]  /*59b0*/  FFMA.FTZ R0, R215, c[0x0][0x2d0], -R0 ;  /* 0x0000b400d7007a23 */ /* 0x000fe20000010800 */
[----:B------:R4:W-:Y:S06]  /*59c0*/  MUFU.EX2 R10, R2 ;  /* 0x00000002000a7308 */ /* 0x0009ec0000000800 */
[C---:B------:R-:W-:Y:S01]  /*59d0*/  HMMA.16816.F32.BF16 R92, R4.reuse, R38, R168 ;  /* 0x00000026045c723c */ /* 0x040fe200000418a8 */
[----:B------:R-:W5:Y:S01]  /*59e0*/  LDSM.16.MT88.4 R36, [R181+0x5000] ;  /* 0x00500000b524783b */ /* 0x000f620000004200 */
[----:B------:R1:W1:Y:S06]  /*59f0*/  MUFU.EX2 R9, R0 ;  /* 0x0000000000097308 */ /* 0x00026c0000000800 */
[----:B---3--:R-:W-:Y:S01]  /*5a00*/  HMMA.16816.F32.BF16 R176, R4, R32, R176 ;  /* 0x0000002004b0723c */ /* 0x008fe200000418b0 */
[----:B----4-:R-:W-:-:S04]  /*5a10*/  FADD.FTZ R2, R204, R251 ;  /* 0x000000fbcc027221 */ /* 0x010fc80000010000 */
[----:B------:R-:W-:-:S03]  /*5a20*/  FADD.FTZ R2, R219, R2 ;  /* 0x00000002db027221 */ /* 0x000fc60000010000 */
[----:B------:R-:W-:Y:S01]  /*5a30*/  HMMA.16816.F32.BF16 R168, R4, R34, R160 ;  /* 0x0000002204a8723c */ /* 0x000fe200000418a0 */
[----:B-1----:R-:W-:-:S07]  /*5a40*/  FADD.FTZ R0, R233, R227 ;  /* 0x000000e3e9007221 */ /* 0x002fce0000010000 */
[C---:B------:R-:W-:Y:S01]  /*5a50*/  HMMA.16816.F32.BF16 R32, R4.reuse, R14, R72 ;  /* 0x0000000e0420723c */ /* 0x040fe20000041848 */
[----:B------:R-:W1:Y:S07]  /*5a60*/  LDSM.16.MT88.4 R72, [R181+0x5800] ;  /* 0x00580000b548783b */ /* 0x000e6e0000004200 */
[C---:B--2---:R-:W-:Y:S08]  /*5a70*/  HMMA.16816.F32.BF16 R172, R4.reuse, R28, R148 ;  /* 0x0000001c04ac723c */ /* 0x044ff00000041894 */
[C---:B------:R-:W-:Y:S01]  /*5a80*/  HMMA.16816.F32.BF16 R156, R4.reuse, R20, R104 ;  /* 0x00000014049c723c */ /* 0x040fe20000041868 */
[----:B------:R-:W-:Y:S07]  /*5a90*/  LDSM.16.MT88.4 R104, [R182+0x1800] ;  /* 0x00180000b668783b */ /* 0x000fee0000004200 */
[C---:B------:R-:W-:Y:S07]  /*5aa0*/  HMMA.16816.F32.BF16 R148, R4.reuse, R22, R96 ;  /* 0x000000160494723c */ /* 0x040fee0000041860 */
[----:B-----5:R-:W-:Y:S01]  /*5ab0*/  F2FP.BF16.PACK_AB R96, R218, R241 ;  /* 0x000000f1da60723e */ /* 0x020fe200000010ff */
[----:B------:R-:W-:Y:S01]  /*5ac0*/  HMMA.16816.F32.BF16 R68, R4, R36, R68 ;  /* 0x000000240444723c */ /* 0x000fe20000041844 */
[----:B------:R-:W-:-:S02]  /*5ad0*/  F2FP.BF16.PACK_AB R98, R216, R217 ;  /* 0x000000d9d862723e */ /* 0x000fc400000010ff */
[----:B------:R-:W-:Y:S02]  /*5ae0*/  F2FP.BF16.PACK_AB R97, R11, R3 ;  /* 0x000000030b61723e */ /* 0x000fe400000010ff */
[----:B------:R-:W-:-:S03]  /*5af0*/  F2FP.BF16.PACK_AB R99, R9, R10 ;  /* 0x0000000a0963723e */ /* 0x000fc600000010ff */
[C---:B------:R-:W-:Y:S08]  /*5b00*/  HMMA.16816.F32.BF16 R20, R4.reuse, R38, R48 ;  /* 0x000000260414723c */ /* 0x040ff00000041830 */
[C---:B------:R-:W-:Y:S01]  /*5b10*/  HMMA.16816.F32.BF16 R164, R4.reuse, R30, R116 ;  /* 0x0000001e04a4723c */ /* 0x040fe20000041874 */
[----:B------:R-:W2:Y:S07]  /*5b20*/  LDSM.16.MT88.4 R28, [R182+0x5000] ;  /* 0x00500000b61c783b */ /* 0x000eae0000004200 */
[C---:B------:R-:W-:Y:S08]  /*5b30*/  HMMA.16816.F32.BF16 R144, R4.reuse, R16, R88 ;  /* 0x000000100490723c */ /* 0x040ff00000041858 */
[C---:B------:R-:W-:Y:S01]  /*5b40*/  HMMA.16816.F32.BF16 R140, R4.reuse, R18, R84 ;  /* 0x00000012048c723c */ /* 0x040fe20000041854 */
[----:B------:R-:W3:Y:S07]  /*5b50*/  LDSM.16.MT88.4 R16, [R185+0x5000] ;  /* 0x00500000b910783b */ /* 0x000eee0000004200 */
[----:B------:R-:W-:Y:S01]  /*5b60*/  HMMA.16816.F32.BF16 R136, R4, R12, R76 ;  /* 0x0000000c0488723c */ /* 0x000fe2000004184c */
[----:B------:R-:W4:Y:S01]  /*5b70*/  LDSM.16.MT88.4 R12, [R184+0x5000] ;  /* 0x00500000b80c783b */ /* 0x000f220000004200 */
[----:B------:R-:W-:-:S06]  /*5b80*/  FADD.FTZ R0, R238, R0 ;  /* 0x00000000ee007221 */ /* 0x000fcc0000010000 */
[----:B------:R-:W-:Y:S08]  /*5b90*/  HMMA.16816.F32.BF16 R152, R4, R26, R108 ;  /* 0x0000001a0498723c */ /* 0x000ff0000004186c */
[C---:B-1----:R-:W-:Y:S01]  /*5ba0*/  HMMA.16816.F32.BF16 R68, R96.reuse, R72, R68 ;  /* 0x000000486044723c */ /* 0x042fe20000041844 */
[----:B------:R-:W-:Y:S01]  /*5bb0*/  FADD.FTZ R2, R252, R2 ;  /* 0x00000002fc027221 */ /* 0x000fe20000010000 */
[----:B------:R-:W-:Y:S04]  /*5bc0*/  LDSM.16.MT88.4 R48, [R182+0x3800] ;  /* 0x00380000b630783b */ /* 0x000fe80000004200 */
[----:B------:R-:W-:Y:S02]  /*5bd0*/  LDSM.16.MT88.4 R88, [R185+0x5800] ;  /* 0x00580000b958783b */ /* 0x000fe40000004200 */
[----:B------:R-:W-:Y:S02]  /*5be0*/  HMMA.16816.F32.BF16 R72, R96, R74, R20 ;  /* 0x0000004a6048723c */ /* 0x000fe40000041814 */
[----:B------:R-:W5:Y:S06]  /*5bf0*/  LDL.LU R20, [R1+0x8] ;  /* 0x0000080001147983 */ /* 0x000f6c0000300800 */
[C---:B------:R-:W-:Y:S08]  /*5c00*/  HMMA.16816.F32.BF16 R160, R4.reuse, R24, R112 ;  /* 0x0000001804a0723c */ /* 0x040ff00000041870 */
[C---:B--2---:R-:W-:Y:S08]  /*5c10*/  HMMA.16816.F32.BF16 R76, R4.reuse, R28, R56 ;  /* 0x0000001c044c723c */ /* 0x044ff00000041838 */
[----:B---3--:R-:W-:Y:S01]  /*5c20*/  HMMA.16816.F32.BF16 R84, R4, R16, R60 ;  /* 0x000000100454723c */ /* 0x008fe2000004183c */
[----:B------:R-:W-:Y:S01]  /*5c30*/  FADD.FTZ R0, R234, R0 ;  /* 0x00000000ea007221 */ /* 0x000fe20000010000 */
[----:B------:R-:W-:Y:S01]  /*5c40*/  LDSM.16.MT88.4 R112, [R185+0x1800] ;  /* 0x00180000b970783b */ /* 0x000fe20000004200 */
[----:B------:R-:W-:-:S03]  /*5c50*/  FADD.FTZ R2, R250, R2 ;  /* 0x00000002fa027221 */ /* 0x000fc60000010000 */
[----:B------:R-:W-:Y:S02]  /*5c60*/  LDSM.16.MT88.4 R56, [R185+0x3800] ;  /* 0x00380000b938783b */ /* 0x000fe40000004200 */
[C---:B----4-:R-:W-:Y:S08]  /*5c70*/  HMMA.16816.F32.BF16 R24, R4.reuse, R12, R52 ;  /* 0x0000000c0418723c */ /* 0x050ff00000041834 */
[C---:B------:R-:W-:Y:S08]  /*5c80*/  HMMA.16816.F32.BF16 R28, R4.reuse, R30, R44 ;  /* 0x0000001e041c723c */ /* 0x040ff0000004182c */
[C---:B------:R-:W-:Y:S01]  /*5c90*/  HMMA.16816.F32.BF16 R16, R4.reuse, R18, R64 ;  /* 0x000000120410723c */ /* 0x040fe20000041840 */
[----:B------:R-:W-:Y:S01]  /*5ca0*/  FADD.FTZ R0, R223, R0 ;  /* 0x00000000df007221 */ /* 0x000fe20000010000 */
[----:B------:R-:W-:Y:S06]  /*5cb0*/  LDSM.16.MT88.4 R64, [R184+0x3800] ;  /* 0x00380000b840783b */ /* 0x000fec0000004200 */
[----:B------:R-:W-:Y:S01]  /*5cc0*/  HMMA.16816.F32.BF16 R12, R4, R14, R40 ;  /* 0x0000000e040c723c */ /* 0x000fe20000041828 */
[----:B------:R-:W1:Y:S01]  /*5cd0*/  LDSM.16.MT88.4 R4, [R184+0x5800] ;  /* 0x00580000b804783b */ /* 0x000e620000004200 */
[----:B------:R-:W-:-:S03]  /*5ce0*/  FADD.FTZ R2, R248, R2 ;  /* 0x00000002f8027221 */ /* 0x000fc60000010000 */
[----:B------:R-:W2:Y:S03]  /*5cf0*/  LDSM.16.MT88.4 R40, [R181+0x3800] ;  /* 0x00380000b528783b */ /* 0x000ea60000004200 */
[----:B------:R-:W-:Y:S01]  /*5d00*/  HMMA.16816.F32.BF16 R128, R96, R132, R128 ;  /* 0x000000846080723c */ /* 0x000fe20000041880 */
[----:B------:R-:W-:-:S07]  /*5d10*/  FADD.FTZ R0, R221, R0 ;  /* 0x00000000dd007221 */ /* 0x000fce0000010000 */
[C---:B------:R-:W-:Y:S01]  /*5d20*/  HMMA.16816.F32.BF16 R132, R96.reuse, R134, R80 ;  /* 0x000000866084723c */ /* 0x040fe20000041850 */
[----:B------:R-:W3:Y:S01]  /*5d30*/  LDSM.16.MT88.4 R80, [R182+0x5800] ;  /* 0x00580000b650783b */ /* 0x000ee20000004200 */
        /* <DEDUP_REMOVED lines=14> */
[----:B-1----:R-:W-:Y:S01]  /*5e20*/  HMMA.16816.F32.BF16 R92, R96, R4, R24 ;  /* 0x00000004605c723c */ /* 0x002fe20000041818 */
[----:B------:R-:W-:-:S06]  /*5e30*/  FADD.FTZ R2, R241, R2 ;  /* 0x00000002f1027221 */ /* 0x000fcc0000010000 */
[----:B------:R-:W-:Y:S01]  /*5e40*/  @P2 IMAD.HI.U32 R5, R228, c[0x0][0x2c8], RZ ;  /* 0x0000b200e4052a27 */ /* 0x000fe200078e00ff */
[C---:B------:R-:W-:Y:S03]  /*5e50*/  HMMA.16816.F32.BF16 R108, R96.reuse, R112, R176 ;  /* 0x00000070606c723c */ /* 0x040fe600000418b0 */
[----:B------:R-:W-:Y:S02]  /*5e60*/  FADD.FTZ R4, R3, R0 ;  /* 0x0000000003047221 */ /* 0x000fe40000010000 */
[----:B------:R-:W-:Y:S01]  /*5e70*/  IMAD.MOV.U32 R0, RZ, RZ, R228 ;  /* 0x000000ffff007224 */ /* 0x000fe200078e00e4 */
[----:B------:R-:W-:Y:S01]  /*5e80*/  @P2 SHF.R.U32.HI R0, RZ, c[0x0][0x2cc], R5 ;  /* 0x0000b300ff002a19 */ /* 0x000fe20000011605 */
[----:B------:R-:W-:Y:S01]  /*5e90*/  FADD.FTZ R3, R218, R2 ;  /* 0x00000002da037221 */ /* 0x000fe20000010000 */
[----:B------:R-:W-:Y:S01]  /*5ea0*/  HMMA.16816.F32.BF16 R116, R96, R120, R172 ;  /* 0x000000786074723c */ /* 0x000fe200000418ac */
[----:B------:R-:W-:-:S02]  /*5eb0*/  FADD.FTZ R2, R11, R4 ;  /* 0x000000040b027221 */ /* 0x000fc40000010000 */
[----:B------:R-:W-:Y:S02]  /*5ec0*/  FADD.FTZ R4, R217, R3 ;  /* 0x00000003d9047221 */ /* 0x000fe40000010000 */
[----:B------:R-:W-:-:S03]  /*5ed0*/  FADD.FTZ R3, R10, R2 ;  /* 0x000000020a037221 */ /* 0x000fc60000010000 */
[----:B--2---:R-:W-:Y:S01]  /*5ee0*/  HMMA.16816.F32.BF16 R36, R96, R40, R160 ;  /* 0x000000286024723c */ /* 0x004fe200000418a0 */
[----:B------:R-:W-:Y:S01]  /*5ef0*/  FADD.FTZ R222, R216, R4 ;  /* 0x00000004d8de7221 */ /* 0x000fe20000010000 */
[----:B------:R-:W-:Y:S01]  /*5f00*/  IADD3 R203, R239, -0x2, RZ ;  /* 0xfffffffeefcb7810 */ /* 0x000fe20007ffe0ff */
[----:B------:R-:W-:-:S05]  /*5f10*/  FADD.FTZ R223, R9, R3 ;  /* 0x0000000309df7221 */ /* 0x000fca0000010000 */
        /* <DEDUP_REMOVED lines=13> */
[----:B------:R-:W-:Y:S01]  /*5ff0*/  HMMA.16816.F32.BF16 R96, R96, R6, R12 ;  /* 0x000000066060723c */ /* 0x000fe2000004180c */
[----:B-----5:R-:W-:-:S05]  /*6000*/  IMAD.IADD R2, R20, 0x1, R0 ;  /* 0x0000000114027824 */ /* 0x020fca00078e0200 */
[----:B------:R-:W-:Y:S01]  /*6010*/  IADD3 R0, R2, c[0x0][0x328], RZ ;  /* 0x0000ca0002007a10 */ /* 0x000fe20007ffe0ff */
[----:B------:R-:W-:Y:S05]  /*6020*/  @!P1 BRA `(.L_x_442) ;  /* 0x0000011000009947 */ /* 0x000fea0003800000 */
[C---:B------:R-:W-:Y:S01]  /*6030*/  ISETP.GT.AND P0, PT, R2.reuse, RZ, PT ;  /* 0x000000ff0200720c */ /* 0x040fe20003f04270 */
[----:B------:R-:W-:Y:S01]  /*6040*/  BSSY B0, `(.L_x_443) ;  /* 0x000000d000007945 */ /* 0x000fe20003800000 */
[----:B------:R-:W-:Y:S01]  /*6050*/  IADD3 R3, R2, -0x1, RZ ;  /* 0xffffffff02037810 */ /* 0x000fe20007ffe0ff */
[----:B------:R-:W-:-:S10]  /*6060*/  IMAD.MOV.U32 R4, RZ, RZ, c[0x0][0x32c] ;  /* 0x0000cb00ff047624 */ /* 0x000fd400078e00ff */
[----:B------:R-:W-:Y:S05]  /*6070*/  @P0 BRA `(.L_x_444) ;  /* 0x0000006000000947 */ /* 0x000fea0003800000 */
[----:B------:R-:W-:Y:S01]  /*6080*/  ISETP.NE.AND P0, PT, R4, 0x1, PT ;  /* 0x000000010400780c */ /* 0x000fe20003f05270 */
[----:B------:R-:W-:-:S12]  /*6090*/  IMAD.MOV R2, RZ, RZ, -R2 ;  /* 0x000000ffff027224 */ /* 0x000fd800078e0a02 */
[----:B------:R-:W-:-:S05]  /*60a0*/  @P0 IMAD.HI.U32 R3, R2, c[0x0][0x330], RZ ;  /* 0x0000cc0002030a27 */ /* 0x000fca00078e00ff */
[----:B------:R-:W-:-:S04]  /*60b0*/  @P0 SHF.R.U32.HI R2, RZ, c[0x0][0x334], R3 ;  /* 0x0000cd00ff020a19 */ /* 0x000fc80000011603 */
[----:B------:R-:W-:Y:S01]  /*60c0*/  LOP3.LUT R3, RZ, R2, RZ, 0x33, !PT ;  /* 0x00000002ff037212 */ /* 0x000fe200078e33ff */
[----:B------:R-:W-:Y:S05]  /*60d0*/  BRA `(.L_x_445) ;  /* 0x0000003000007947 */ /* 0x000fea0003800000 */
.L_x_444:
[----:B------:R-:W-:-:S13]  /*60e0*/  ISETP.NE.AND P0, PT, R4, 0x1, PT ;  /* 0x000000010400780c */ /* 0x000fda0003f05270 */
[----:B------:R-:W-:-:S05]  /*60f0*/  @P0 IMAD.HI.U32 R2, R3, c[0x0][0x330], RZ ;  /* 0x0000cc0003020a27 */ /* 0x000fca00078e00ff */
[----:B------:R-:W-:Y:S02]  /*6100*/  @P0 SHF.R.U32.HI R3, RZ, c[0x0][0x334], R2 ;  /* 0x0000cd00ff030a19 */ /* 0x000fe40000011602 */
.L_x_445:
[----:B------:R-:W-:Y:S05]  /*6110*/  BSYNC B0 ;  /* 0x0000000000007941 */ /* 0x000fea0003800000 */
.L_x_443:
[----:B------:R-:W-:-:S05]  /*6120*/  IMAD R3, R3, R4, c[0x0][0x32c] ;  /* 0x0000cb0003037624 */ /* 0x000fca00078e0204 */
[----:B------:R-:W-:-:S04]  /*6130*/  IMNMX R0, R0, R3, PT ;  /* 0x0000000300007217 */ /* 0x000fc80003800200 */
.L_x_442:
[----:B------:R-:W-:-:S04]  /*6140*/  SHF.R.S32.HI R2, RZ, 0x1f, R0 ;  /* 0x0000001fff027819 */ /* 0x000fc80000011400 */
[----:B------:R-:W-:-:S04]  /*6150*/  LEA.HI R0, R2, R0, RZ, 0x6 ;  /* 0x0000000002007211 */ /* 0x000fc800078f30ff */
[----:B------:R-:W-:-:S04]  /*6160*/  SHF.R.S32.HI R0, RZ, 0x6, R0 ;  /* 0x00000006ff007819 */ /* 0x000fc80000011400 */
[----:B------:R-:W-:-:S04]  /*6170*/  IMNMX R227, R206, R0, !PT ;  /* 0x00000000cee37217 */ /* 0x000fc80007800200 */
[----:B------:R-:W-:-:S13]  /*6180*/  ISETP.GE.AND P0, PT, R203, R227, PT ;  /* 0x000000e3cb00720c */ /* 0x000fda0003f06270 */
[----:B------:R-:W-:Y:S05]  /*6190*/  @!P0 BRA `(.L_x_446) ;  /* 0x0000349000008947 */ /* 0x000fea0003800000 */
[----:B------:R-:W-:Y:S02]  /*61a0*/  MOV R126, R8 ;  /* 0x00000008007e7202 */ /* 0x000fe40000000f00 */
[----:B------:R-:W-:Y:S02]  /*61b0*/  MOV R125, R124 ;  /* 0x0000007c007d7202 */ /* 0x000fe40000000f00 */
[----:B------:R-:W-:-:S04]  /*61c0*/  MOV R204, R203 ;  /* 0x000000cb00cc7202 */ /* 0x000fc80000000f00 */
.L_x_455:
[----:B------:R-:W-:Y:S01]  /*61d0*/  ISETP.GT.AND P6, PT, R206, R204, PT ;  /* 0x000000ccce00720c */ /* 0x000fe20003fc4270 */
[----:B------:R-:W-:Y:S04]  /*61e0*/  DEPBAR.LE SB0, 0x0 ;  /* 0x000080000000791a */ /* 0x000fe80000000000 */
[----:B------:R-:W-:Y:S01]  /*61f0*/  WARPSYNC 0xffffffff ;  /* 0xffffffff00007948 */ /* 0x000fe20003800000 */
[----:B------:R-:W-:Y:S07]  /*6200*/  BAR.SYNC.DEFER_BLOCKING 0x0 ;  /* 0x0000000000007b1d */ /* 0x000fee0000010000 */
[----:B------:R-:W-:Y:S01]  /*6210*/  @!P6 SHF.R.S32.HI R0, RZ, 0x1f, R204 ;  /* 0x0000001fff00e819 */ /* 0x000fe200000114cc */
[----:B------:R-:W-:Y:S04]  /*6220*/  @!P6 IMAD.WIDE.U32 R4, R204, c[0x0][0x208], RZ ;  /* 0x00008200cc04ea25 */ /* 0x000fe800078e00ff */
[----:B------:R-:W-:Y:S02]  /*6230*/  @!P6 IMAD R0, R0, c[0x0][0x208], RZ ;  /* 0x000082000000ea24 */ /* 0x000fe400078e02ff */
[----:B------:R-:W-:Y:S02]  /*6240*/  @!P6 IMAD.MOV.U32 R3, RZ, RZ, c[0x0][0x208] ;  /* 0x00008200ff03e624 */ /* 0x000fe400078e00ff */
[----:B------:R-:W-:Y:S02]  /*6250*/  @!P6 IMAD R0, R204, c[0x0][0x20c], R0 ;  /* 0x00008300cc00ea24 */ /* 0x000fe400078e0200 */
[C---:B------:R-:W-:Y:S02]  /*6260*/  @!P6 IMAD.SHL.U32 R2, R4.reuse, 0x40, RZ ;  /* 0x000000400402e824 */ /* 0x040fe400078e00ff */
[----:B------:R-:W-:Y:S02]  /*6270*/  @!P6 IMAD.IADD R0, R5, 0x1, R0 ;  /* 0x000000010500e824 */ /* 0x000fe400078e0200 */
[----:B------:R-:W-:Y:S01]  /*6280*/  @!P6 IMAD.MOV.U32 R5, RZ, RZ, c[0x0][0x20c] ;  /* 0x00008300ff05e624 */ /* 0x000fe200078e00ff */
[C---:B------:R-:W-:Y:S01]  /*6290*/  @!P6 LEA R12, P0, R3.reuse, R2, 0x5 ;  /* 0x00000002030ce211 */ /* 0x040fe200078028ff */
[----:B------:R-:W-:Y:S01]  /*62a0*/  LDSM.16.M88.4 R32, [R187] ;  /* 0x00000000bb20783b */ /* 0x000fe20000000200 */
[----:B------:R-:W-:Y:S01]  /*62b0*/  @!P6 SHF.L.U64.HI R0, R4, 0x6, R0 ;  /* 0x000000060400e819 */ /* 0x000fe20000010200 */
[----:B------:R-:W-:Y:S02]  /*62c0*/  ULDC UR4, c[0x0][0x324] ;  /* 0x0000c90000047ab9 */ /* 0x000fe40000000800 */
[----:B------:R-:W-:Y:S01]  /*62d0*/  ULOP3.LUT UR4, URZ, UR4, URZ, 0x33, !UPT ;  /* 0x000000043f047292 */ /* 0x000fe2000f8e333f */
[----:B------:R-:W-:Y:S01]  /*62e0*/  @!P6 LEA.HI.X R3, R3, R0, R5, 0x5, P0 ;  /* 0x000000000303e211 */ /* 0x000fe200000f2c05 */
[----:B------:R-:W1:Y:S01]  /*62f0*/  LDSM.16.M88.4 R8, [R180] ;  /* 0x00000000b408783b */ /* 0x000e620000000200 */
[----:B------:R-:W-:Y:S04]  /*6300*/  @!P6 IADD3 R4, P0, R2, R210, RZ ;  /* 0x000000d20204e210 */ /* 0x000fe80007f1e0ff */
[----:B------:R-:W2:Y:S01]  /*6310*/  LDSM.16.M88.4 R16, [R180+0x800] ;  /* 0x00080000b410783b */ /* 0x000ea20000000200 */
[--C-:B------:R-:W-:Y:S01]  /*6320*/  @!P6 IMAD.X R5, R0, 0x1, R212.reuse, P0 ;  /* 0x000000010005e824 */ /* 0x100fe200000e06d4 */
[C---:B------:R-:W-:Y:S03]  /*6330*/  @!P6 LEA R22, P0, R4.reuse, c[0x0][0x1f8], 0x1 ;  /* 0x00007e000416ea11 */ /* 0x040fe600078008ff */
[----:B------:R-:W3:Y:S01]  /*6340*/  LDSM.16.M88.4 R24, [R180+0x1000] ;  /* 0x00100000b418783b */ /* 0x000ee20000000200 */
[----:B------:R-:W-:Y:S02]  /*6350*/  @!P6 LEA.HI.X R23, R4, c[0x0][0x1fc], R5, 0x1, P0 ;  /* 0x00007f000417ea11 */ /* 0x000fe400000f0c05 */
[----:B------:R-:W-:Y:S02]  /*6360*/  @!P6 IADD3 R6, P0, R210, 0x40, RZ ;  /* 0x00000040d206e810 */ /* 0x000fe40007f1e0ff */
[----:B------:R-:W4:Y:S03]  /*6370*/  LDSM.16.M88.4 R136, [R180+0x1800] ;  /* 0x00180000b488783b */ /* 0x000f260000000200 */
[--C-:B------:R-:W-:Y:S01]  /*6380*/  @!P6 IMAD.X R5, RZ, RZ, R212.reuse, P0 ;  /* 0x000000ffff05e224 */ /* 0x100fe200000e06d4 */
[----:B------:R-:W-:Y:S01]  /*6390*/  @!P6 IADD3 R4, P0, R2, R6, RZ ;  /* 0x000000060204e210 */ /* 0x000fe20007f1e0ff */
[----:B------:R-:W-:Y:S04]  /*63a0*/  LDSM.16.M88.4 R140, [R188] ;  /* 0x00000000bc8c783b */ /* 0x000fe80000000200 */
[----:B------:R-:W-:Y:S01]  /*63b0*/  @!P6 IMAD.X R7, R0, 0x1, R5, P0 ;  /* 0x000000010007e824 */ /* 0x000fe200000e0605 */
[C---:B------:R-:W-:Y:S01]  /*63c0*/  @!P6 LEA R162, P0, R4.reuse, c[0x0][0x1f8], 0x1 ;  /* 0x00007e0004a2ea11 */ /* 0x040fe200078008ff */
[----:B------:R-:W5:Y:S03]  /*63d0*/  LDSM.16.M88.4 R144, [R191] ;  /* 0x00000000bf90783b */ /* 0x000f660000000200 */
[----:B------:R-:W-:Y:S02]  /*63e0*/  @!P6 LEA.HI.X R163, R4, c[0x0][0x1fc], R7, 0x1, P0 ;  /* 0x00007f0004a3ea11 */ /* 0x000fe400000f0c07 */
[----:B------:R-:W-:Y:S01]  /*63f0*/  @!P6 IADD3 R4, P0, R210, 0x80, RZ ;  /* 0x00000080d204e810 */ /* 0x000fe20007f1e0ff */
[----:B------:R-:W2:Y:S04]  /*6400*/  LDSM.16.M88.4 R148, [R202] ;  /* 0x00000000ca94783b */ /* 0x000ea80000000200 */
[----:B------:R-:W-:Y:S01]  /*6410*/  @!P6 IMAD.X R13, RZ, RZ, R212, P0 ;  /* 0x000000ffff0de224 */ /* 0x000fe200000e06d4 */
[----:B------:R-:W-:Y:S01]  /*6420*/  @!P6 IADD3 R2, P0, R2, R4, RZ ;  /* 0x000000040202e210 */ /* 0x000fe20007f1e0ff */
[----:B------:R-:W3:Y:S04]  /*6430*/  LDSM.16.M88.4 R152, [R201] ;  /* 0x00000000c998783b */ /* 0x000ee80000000200 */
[----:B------:R-:W-:Y:S01]  /*6440*/  @!P6 IMAD.X R0, R0, 0x1, R13, P0 ;  /* 0x000000010000e824 */ /* 0x000fe200000e060d */
[C---:B------:R-:W-:Y:S01]  /*6450*/  @!P6 LEA R160, P0, R2.reuse, c[0x0][0x1f8], 0x1 ;  /* 0x00007e0002a0ea11 */ /* 0x040fe200078008ff */
[----:B------:R-:W3:Y:S03]  /*6460*/  LDSM.16.M88.4 R156, [R200] ;  /* 0x00000000c89c783b */ /* 0x000ee60000000200 */
[----:B------:R-:W-:Y:S02]  /*6470*/  @!P6 LEA.HI.X R161, R2, c[0x0][0x1fc], R0, 0x1, P0 ;  /* 0x00007f0002a1ea11 */ /* 0x000fe400000f0c00 */
[C---:B------:R-:W-:Y:S01]  /*6480*/  @!P6 IADD3 R2, P0, R12.reuse, R6, RZ ;  /* 0x000000060c02e210 */ /* 0x040fe20007f1e0ff */
[----:B------:R-:W-:Y:S01]  /*6490*/  @!PT LDS RZ, [RZ] ;  /* 0x00000000fffff984 */ /* 0x000fe20000000800 */
[----:B------:R-:W-:Y:S01]  /*64a0*/  @!PT LDS RZ, [RZ] ;  /* 0x00000000fffff984 */ /* 0x000fe20000000800 */
[----:B------:R-:W-:Y:S01]  /*64b0*/  @!PT LDS RZ, [RZ] ;  /* 0x00000000fffff984 */ /* 0x000fe20000000800 */
[----:B------:R3:W-:Y:S04]  /*64c0*/  @!P6 LDGSTS.E.BYPASS.LTC128B.128 [R205+0x100], [R22.64], !P5 ;  /* 0x0010000016cdefae */ /* 0x0007e8000e901d46 */
[C---:B------:R-:W-:Y:S01]  /*64d0*/  @!P6 IMAD.X R21, R3.reuse, 0x1, R5, P0 ;  /* 0x000000010315e824 */ /* 0x040fe200000e0605 */
[C---:B------:R-:W-:Y:S01]  /*64e0*/  @!P6 IADD3 R20, P0, R12.reuse, R4, RZ ;  /* 0x000000040c14e210 */ /* 0x040fe20007f1e0ff */
[----:B------:R3:W-:Y:S01]  /*64f0*/  @!P6 LDGSTS.E.BYPASS.LTC128B.128 [R205+0x2100], [R162.64], !P4 ;  /* 0x02100000a2cdefae */ /* 0x0007e2000e101d46 */
[C---:B-1----:R-:W-:Y:S03]  /*6500*/  HMMA.16816.F32.BF16 R4, R32.reuse, R8, RZ ;  /* 0x000000082004723c */ /* 0x042fe600000418ff */
[C---:B------:R-:W-:Y:S01]  /*6510*/  @!P6 IMAD.X R124, R3.reuse, 0x1, R13, P0 ;  /* 0x00000001037ce824 */ /* 0x040fe200000e060d */
[----:B------:R-:W-:Y:S01]  /*6520*/  @!P6 IADD3 R0, P0, R12, R210, RZ ;  /* 0x000000d20c00e210 */ /* 0x000fe20007f1e0ff */
[----:B------:R1:W-:Y:S03]  /*6530*/  @!P6 LDGSTS.E.BYPASS.LTC128B.128 [R205+0x4100], [R160.64], !P3 ;  /* 0x04100000a0cdefae */ /* 0x0003e6000d901d46 */
[C---:B------:R-:W-:Y:S01]  /*6540*/  HMMA.16816.F32.BF16 R8, R32.reuse, R10, RZ ;  /* 0x0000000a2008723c */ /* 0x040fe200000418ff */
[----:B------:R-:W-:Y:S03]  /*6550*/  @!P6 IMAD.X R3, R3, 0x1, R212, P0 ;  /* 0x000000010303e824 */ /* 0x000fe600000e06d4 */
[C---:B------:R-:W-:Y:S04]  /*6560*/  @!P6 LEA R28, P0, R0.reuse, c[0x0][0x1f8], 0x1 ;  /* 0x00007e00001cea11 */ /* 0x040fe800078008ff */
[C---:B--2---:R-:W-:Y:S01]  /*6570*/  HMMA.16816.F32.BF16 R12, R32.reuse, R16, RZ ;  /* 0x00000010200c723c */ /* 0x044fe200000418ff */
[----:B------:R-:W-:Y:S03]  /*6580*/  @!P6 LEA.HI.X R29, R0, c[0x0][0x1fc], R3, 0x1, P0 ;  /* 0x00007f00001dea11 */ /* 0x000fe600000f0c03 */
[C---:B------:R-:W-:Y:S02]  /*6590*/  @!P6 LEA R30, P0, R2.reuse, c[0x0][0x1f8], 0x1 ;  /* 0x00007e00021eea11 */ /* 0x040fe400078008ff */
[----:B------:R4:W-:Y:S02]  /*65a0*/  @!P6 LDGSTS.E.BYPASS.LTC128B.128 [R205+0x1100], [R28.64], !P5 ;  /* 0x011000001ccdefae */ /* 0x0009e4000e901d46 */
[C---:B------:R-:W-:Y:S01]  /*65b0*/  HMMA.16816.F32.BF16 R16, R32.reuse, R18, RZ ;  /* 0x000000122010723c */ /* 0x040fe200000418ff */
[----:B------:R-:W-:Y:S03]  /*65c0*/  @!P6 LEA.HI.X R31, R2, c[0x0][0x1fc], R21, 0x1, P0 ;  /* 0x00007f00021fea11 */ /* 0x000fe600000f0c15 */
[C---:B------:R-:W-:Y:S02]  /*65d0*/  @!P6 LEA R2, P0, R20.reuse, c[0x0][0x1f8], 0x1 ;  /* 0x00007e001402ea11 */ /* 0x040fe400078008ff */
[----:B------:R4:W-:Y:S02]  /*65e0*/  @!P6 LDGSTS.E.BYPASS.LTC128B.128 [R205+0x3100], [R30.64], !P4 ;  /* 0x031000001ecdefae */ /* 0x0009e4000e101d46 */
[----:B------:R-:W-:Y:S02]  /*65f0*/  @!P6 LEA.HI.X R3, R20, c[0x0][0x1fc], R124, 0x1, P0 ;  /* 0x00007f001403ea11 */ /* 0x000fe400000f0c7c */
[C---:B---3--:R-:W-:Y:S03]  /*6600*/  HMMA.16816.F32.BF16 R20, R32.reuse, R24, RZ ;  /* 0x000000182014723c */ /* 0x048fe600000418ff */
[----:B------:R2:W-:Y:S01]  /*6610*/  @!P6 LDGSTS.E.BYPASS.LTC128B.128 [R205+0x5100], [R2.64], !P3 ;  /* 0x0510000002cdefae */ /* 0x0005e2000d901d46 */
[C---:B------:R-:W-:Y:S04]  /*6620*/  ISETP.GT.AND P6, PT, R204.reuse, R206, PT ;  /* 0x000000cecc00720c */ /* 0x040fe80003fc4270 */
[C---:B------:R-:W-:Y:S01]  /*6630*/  HMMA.16816.F32.BF16 R24, R32.reuse, R26, RZ ;  /* 0x0000001a2018723c */ /* 0x040fe200000418ff */
[----:B-1----:R-:W-:Y:S05]  /*6640*/  LDSM.16.M88.4 R160, [R190] ;  /* 0x00000000bea0783b */ /* 0x002fea0000000200 */
[----:B------:R-:W0:Y:S03]  /*6650*/  LDGDEPBAR ;  /* 0x00000000000079af */ /* 0x000e260000000000 */
[----:B------:R-:W-:Y:S02]  /*6660*/  @P6 IMAD.MOV.U32 R127, RZ, RZ, c[0x0][0x1e4] ;  /* 0x00007900ff7f6624 */ /* 0x000fe400078e00ff */
[----:B------:R-:W1:Y:S01]  /*6670*/  LDSM.16.M88.4 R164, [R186] ;  /* 0x00000000baa4783b */ /* 0x000e620000000200 */
[----:B------:R-:W-:Y:S01]  /*6680*/  @P6 IMAD.MOV.U32 R124, RZ, RZ, c[0x0][0x1e0] ;  /* 0x00007800ff7c6624 */ /* 0x000fe200078e00ff */
[C---:B----4-:R-:W-:Y:S03]  /*6690*/  HMMA.16816.F32.BF16 R28, R32.reuse, R136, RZ ;  /* 0x00000088201c723c */ /* 0x050fe600000418ff */
[----:B------:R-:W-:Y:S05]  /*66a0*/  LDSM.16.M88.4 R168, [R186+0x1800] ;  /* 0x00180000baa8783b */ /* 0x000fea0000000200 */
[----:B------:R-:W-:Y:S01]  /*66b0*/  LDSM.16.M88.4 R172, [R189] ;  /* 0x00000000bdac783b */ /* 0x000fe20000000200 */
[----:B--2---:R-:W-:Y:S01]  /*66c0*/  @P6 IADD3 R2, R204, -0x1, RZ ;  /* 0xffffffffcc026810 */ /* 0x004fe20007ffe0ff */
[----:B------:R-:W-:Y:S03]  /*66d0*/  HMMA.16816.F32.BF16 R32, R32, R138, RZ ;  /* 0x0000008a2020723c */ /* 0x000fe600000418ff */
[----:B------:R-:W2:Y:S01]  /*66e0*/  LDSM.16.M88.4 R136, [R186+0x800] ;  /* 0x00080000ba88783b */ /* 0x000ea20000000200 */
[----:B------:R-:W-:Y:S04]  /*66f0*/  @P6 SHF.R.S32.HI R0, RZ, 0x1f, R2 ;  /* 0x0000001fff006819 */ /* 0x000fe80000011402 */
[C---:B-----5:R-:W-:Y:S01]  /*6700*/  HMMA.16816.F32.BF16 R4, R140.reuse, R144, R4 ;  /* 0x000000908c04723c */ /* 0x060fe20000041804 */
[----:B------:R-:W-:Y:S04]  /*6710*/  LDSM.16.M88.4 R176, [R183] ;  /* 0x00000000b7b0783b */ /* 0x000fe80000000200 */
[----:B------:R-:W-:Y:S03]  /*6720*/  @P6 IMAD R0, R0, c[0x0][0x1e0], RZ ;  /* 0x0000780000006a24 */ /* 0x000fe600078e02ff */
[C---:B------:R-:W-:Y:S01]  /*6730*/  HMMA.16816.F32.BF16 R8, R140.reuse, R146, R8 ;  /* 0x000000928c08723c */ /* 0x040fe20000041808 */
[----:B------:R-:W3:Y:S03]  /*6740*/  LDSM.16.M88.4 R144, [R186+0x1000] ;  /* 0x00100000ba90783b */ /* 0x000ee60000000200 */
[C---:B------:R-:W-:Y:S02]  /*6750*/  @P6 IMAD R0, R2.reuse, c[0x0][0x1e4], R0 ;  /* 0x0000790002006a24 */ /* 0x040fe400078e0200 */
[----:B------:R-:W-:Y:S02]  /*6760*/  @P6 IMAD.WIDE.U32 R2, R2, c[0x0][0x1e0], RZ ;  /* 0x0000780002026a25 */ /* 0x000fe400078e00ff */
[C---:B------:R-:W-:Y:S04]  /*6770*/  HMMA.16816.F32.BF16 R12, R140.reuse, R148, R12 ;  /* 0x000000948c0c723c */ /* 0x040fe8000004180c */
[----:B------:R-:W-:Y:S02]  /*6780*/  @P6 IMAD.IADD R3, R3, 0x1, R0 ;  /* 0x0000000103036824 */ /* 0x000fe400078e0200 */
[C---:B------:R-:W-:Y:S02]  /*6790*/  @P6 IMAD.SHL.U32 R0, R2.reuse, 0x40, RZ ;  /* 0x0000004002006824 */ /* 0x040fe400078e00ff */
[C---:B------:R-:W-:Y:S01]  /*67a0*/  HMMA.16816.F32.BF16 R16, R140.reuse, R150, R16 ;  /* 0x000000968c10723c */ /* 0x040fe20000041810 */
[----:B------:R-:W-:Y:S03]  /*67b0*/  LDSM.16.M88.4 R148, [R183+0x1000] ;  /* 0x00100000b794783b */ /* 0x000fe60000000200 */
[----:B------:R-:W-:Y:S02]  /*67c0*/  @P6 SHF.L.U64.HI R2, R2, 0x6, R3 ;  /* 0x0000000602026819 */ /* 0x000fe40000010203 */
[C---:B------:R-:W-:Y:S02]  /*67d0*/  @P6 LEA R3, P0, R124.reuse, R0, 0x5 ;  /* 0x000000007c036211 */ /* 0x040fe400078028ff */
[C---:B------:R-:W-:Y:S04]  /*67e0*/  HMMA.16816.F32.BF16 R20, R140.reuse, R152, R20 ;  /* 0x000000988c14723c */ /* 0x040fe80000041814 */
[----:B------:R-:W-:Y:S02]  /*67f0*/  @P6 LEA.HI.X R124, R124, R2, R127, 0x5, P0 ;  /* 0x000000027c7c6211 */ /* 0x000fe400000f2c7f */
[----:B------:R-:W-:Y:S02]  /*6800*/  @P6 IADD3 R127, P0, R0, R208, RZ ;  /* 0x000000d0007f6210 */ /* 0x000fe40007f1e0ff */
[C---:B------:R-:W-:Y:S01]  /*6810*/  HMMA.16816.F32.BF16 R24, R140.reuse, R154, R24 ;  /* 0x0000009a8c18723c */ /* 0x040fe20000041818 */
[----:B------:R-:W-:Y:S07]  /*6820*/  LDSM.16.M88.4 R152, [R180+0x2000] ;  /* 0x00200000b498783b */ /* 0x000fee0000000200 */
[C---:B------:R-:W-:Y:S08]  /*6830*/  HMMA.16816.F32.BF16 R28, R140.reuse, R156, R28 ;  /* 0x0000009c8c1c723c */ /* 0x040ff0000004181c */
[----:B------:R-:W-:Y:S01]  /*6840*/  HMMA.16816.F32.BF16 R32, R140, R158, R32 ;  /* 0x0000009e8c20723c */ /* 0x000fe20000041820 */
[----:B------:R-:W4:Y:S05]  /*6850*/  LDSM.16.M88.4 R140, [R183+0x800] ;  /* 0x00080000b78c783b */ /* 0x000f2a0000000200 */
[----:B------:R-:W-:Y:S02]  /*6860*/  LDSM.16.M88.4 R156, [R180+0x2800] ;  /* 0x00280000b49c783b */ /* 0x000fe40000000200 */
[C---:B-1----:R-:W-:Y:S08]  /*6870*/  HMMA.16816.F32.BF16 R4, R160.reuse, R164, R4 ;  /* 0x000000a4a004723c */ /* 0x042ff00000041804 */
[C---:B------:R-:W-:Y:S01]  /*6880*/  HMMA.16816.F32.BF16 R8, R160.reuse, R166, R8 ;  /* 0x000000a6a008723c */ /* 0x040fe20000041808 */
[----:B------:R-:W-:Y:S07]  /*6890*/  LDSM.16.M88.4 R164, [R199] ;  /* 0x00000000c7a4783b */ /* 0x000fee0000000200 */
[C---:B--2---:R-:W-:Y:S08]  /*68a0*/  HMMA.16816.F32.BF16 R12, R160.reuse, R136, R12 ;  /* 0x00000088a00c723c */ /* 0x044ff0000004180c */
[C---:B------:R-:W-:Y:S01]  /*68b0*/  HMMA.16816.F32.BF16 R16, R160.reuse, R138, R16 ;  /* 0x0000008aa010723c */ /* 0x040fe20000041810 */
[----:B------:R-:W1:Y:S07]  /*68c0*/  LDSM.16.M88.4 R136, [R183+0x1800] ;  /* 0x00180000b788783b */ /* 0x000e6e0000000200 */
[C---:B---3--:R-:W-:Y:S08]  /*68d0*/  HMMA.16816.F32.BF16 R20, R160.reuse, R144, R20 ;  /* 0x00000090a014723c */ /* 0x048ff00000041814 */
[C---:B------:R-:W-:Y:S01]  /*68e0*/  HMMA.16816.F32.BF16 R24, R160.reuse, R146, R24 ;  /* 0x00000092a018723c */ /* 0x040fe20000041818 */
[----:B------:R-:W2:Y:S07]  /*68f0*/  LDSM.16.M88.4 R144, [R187+0x4000] ;  /* 0x00400000bb90783b */ /* 0x000eae0000000200 */
[C---:B------:R-:W-:Y:S08]  /*6900*/  HMMA.16816.F32.BF16 R28, R160.reuse, R168, R28 ;  /* 0x000000a8a01c723c */ /* 0x040ff0000004181c */
[----:B------:R-:W-:Y:S01]  /*6910*/  HMMA.16816.F32.BF16 R32, R160, R170, R32 ;  /* 0x000000aaa020723c */ /* 0x000fe20000041820 */
[----:B------:R-:W3:Y:S05]  /*6920*/  LDSM.16.M88.4 R160, [R180+0x3000] ;  /* 0x00300000b4a0783b */ /* 0x000eea0000000200 */
[----:B------:R-:W-:Y:S02]  /*6930*/  LDSM.16.M88.4 R168, [R180+0x4000] ;  /* 0x00400000b4a8783b */ /* 0x000fe40000000200 */
[C---:B------:R-:W-:Y:S08]  /*6940*/  HMMA.16816.F32.BF16 R4, R172.reuse, R176, R4 ;  /* 0x000000b0ac04723c */ /* 0x040ff00000041804 */
[C---:B------:R-:W-:Y:S08]  /*6950*/  HMMA.16816.F32.BF16 R8, R172.reuse, R178, R8 ;  /* 0x000000b2ac08723c */ /* 0x040ff00000041808 */
[C---:B----4-:R-:W-:Y:S08]  /*6960*/  HMMA.16816.F32.BF16 R12, R172.reuse, R140, R12 ;  /* 0x0000008cac0c723c */ /* 0x050ff0000004180c */
[C---:B------:R-:W-:Y:S01]  /*6970*/  HMMA.16816.F32.BF16 R16, R172.reuse, R142, R16 ;  /* 0x0000008eac10723c */ /* 0x040fe20000041810 */
[----:B------:R-:W4:Y:S07]  /*6980*/  LDSM.16.M88.4 R140, [R180+0x3800] ;  /* 0x00380000b48c783b */ /* 0x000f2e0000000200 */
[C---:B------:R-:W-:Y:S08]  /*6990*/  HMMA.16816.F32.BF16 R20, R172.reuse, R148, R20 ;  /* 0x00000094ac14723c */ /* 0x040ff00000041814 */
[C---:B------:R-:W-:Y:S01]  /*69a0*/  HMMA.16816.F32.BF16 R24, R172.reuse, R150, R24 ;  /* 0x00000096ac18723c */ /* 0x040fe20000041818 */
[----:B------:R-:W5:Y:S07]  /*69b0*/  LDSM.16.M88.4 R148, [R188+0x4000] ;  /* 0x00400000bc94783b */ /* 0x000f6e0000000200 */
[C---:B-1----:R-:W-:Y:S08]  /*69c0*/  HMMA.16816.F32.BF16 R28, R172.reuse, R136, R28 ;  /* 0x00000088ac1c723c */ /* 0x042ff0000004181c */
[----:B------:R-:W-:Y:S01]  /*69d0*/  HMMA.16816.F32.BF16 R32, R172, R138, R32 ;  /* 0x0000008aac20723c */ /* 0x000fe20000041820 */
[----:B------:R-:W1:Y:S07]  /*69e0*/  LDSM.16.M88.4 R136, [R198] ;  /* 0x00000000c688783b */ /* 0x000e6e0000000200 */
[C---:B--2---:R-:W-:Y:S08]  /*69f0*/  HMMA.16816.F32.BF16 R4, R144.reuse, R152, R4 ;  /* 0x000000989004723c */ /* 0x044ff00000041804 */
[C---:B------:R-:W-:Y:S01]  /*6a00*/  HMMA.16816.F32.BF16 R8, R144.reuse, R154, R8 ;  /* 0x0000009a9008723c */ /* 0x040fe20000041808 */
[----:B------:R-:W2:Y:S07]  /*6a10*/  LDSM.16.M88.4 R152, [R197] ;  /* 0x00000000c598783b */ /* 0x000eae0000000200 */
[C---:B------:R-:W-:Y:S08]  /*6a20*/  HMMA.16816.F32.BF16 R12, R144.reuse, R156, R12 ;  /* 0x0000009c900c723c */ /* 0x040ff0000004180c */
[C---:B------:R-:W-:Y:S01]  /*6a30*/  HMMA.16816.F32.BF16 R16, R144.reuse, R158, R16 ;  /* 0x0000009e9010723c */ /* 0x040fe20000041810 */
[----:B------:R-:W-:Y:S07]  /*6a40*/  LDSM.16.M88.4 R156, [R186+0x2000] ;  /* 0x00200000ba9c783b */ /* 0x000fee0000000200 */
[C---:B---3--:R-:W-:Y:S08]  /*6a50*/  HMMA.16816.F32.BF16 R20, R144.reuse, R160, R20 ;  /* 0x000000a09014723c */ /* 0x048ff00000041814 */
[C---:B------:R-:W-:Y:S01]  /*6a60*/  HMMA.16816.F32.BF16 R24, R144.reuse, R162, R24 ;  /* 0x000000a29018723c */ /* 0x040fe20000041818 */
[----:B------:R-:W-:Y:S07]  /*6a70*/  LDSM.16.M88.4 R160, [R186+0x2800] ;  /* 0x00280000baa0783b */ /* 0x000fee0000000200 */
[C---:B----4-:R-:W-:Y:S08]  /*6a80*/  HMMA.16816.F32.BF16 R28, R144.reuse, R140, R28 ;  /* 0x0000008c901c723c */ /* 0x050ff0000004181c */
[----:B------:R-:W-:Y:S01]  /*6a90*/  HMMA.16816.F32.BF16 R32, R144, R142, R32 ;  /* 0x0000008e9020723c */ /* 0x000fe20000041820 */
[----:B------:R-:W3:Y:S05]  /*6aa0*/  LDSM.16.M88.4 R140, [R196] ;  /* 0x00000000c48c783b */ /* 0x000eea0000000200 */
[----:B------:R-:W4:Y:S02]  /*6ab0*/  LDSM.16.M88.4 R144, [R190+0x4000] ;  /* 0x00400000be90783b */ /* 0x000f240000000200 */
[C---:B-----5:R-:W-:Y:S08]  /*6ac0*/  HMMA.16816.F32.BF16 R4, R148.reuse, R164, R4 ;  /* 0x000000a49404723c */ /* 0x060ff00000041804 */
[C---:B------:R-:W-:Y:S01]  /*6ad0*/  HMMA.16816.F32.BF16 R8, R148.reuse, R166, R8 ;  /* 0x000000a69408723c */ /* 0x040fe20000041808 */
[----:B------:R-:W5:Y:S07]  /*6ae0*/  LDSM.16.M88.4 R164, [R186+0x3000] ;  /* 0x00300000baa4783b */ /* 0x000f6e0000000200 */
[C---:B-1----:R-:W-:Y:S08]  /*6af0*/  HMMA.16816.F32.BF16 R12, R148.reuse, R136, R12 ;  /* 0x00000088940c723c */ /* 0x042ff0000004180c */
[C---:B------:R-:W-:Y:S01]  /*6b00*/  HMMA.16816.F32.BF16 R16, R148.reuse, R138, R16 ;  /* 0x0000008a9410723c */ /* 0x040fe20000041810 */
[----:B------:R-:W1:Y:S07]  /*6b10*/  LDSM.16.M88.4 R136, [R186+0x3800] ;  /* 0x00380000ba88783b */ /* 0x000e6e0000000200 */
[C---:B--2---:R-:W-:Y:S08]  /*6b20*/  HMMA.16816.F32.BF16 R20, R148.reuse, R152, R20 ;  /* 0x000000989414723c */ /* 0x044ff00000041814 */
[C---:B------:R-:W-:Y:S01]  /*6b30*/  HMMA.16816.F32.BF16 R24, R148.reuse, R154, R24 ;  /* 0x0000009a9418723c */ /* 0x040fe20000041818 */
[----:B------:R-:W-:Y:S07]  /*6b40*/  LDSM.16.M88.4 R152, [R183+0x2800] ;  /* 0x00280000b798783b */ /* 0x000fee0000000200 */
[C---:B---3--:R-:W-:Y:S08]  /*6b50*/  HMMA.16816.F32.BF16 R28, R148.reuse, R140, R28 ;  /* 0x0000008c941c723c */ /* 0x048ff0000004181c */
[----:B------:R-:W-:Y:S01]  /*6b60*/  HMMA.16816.F32.BF16 R32, R148, R142, R32 ;  /* 0x0000008e9420723c */ /* 0x000fe20000041820 */
[----:B------:R-:W-:Y:S05]  /*6b70*/  LDSM.16.M88.4 R140, [R189+0x4000] ;  /* 0x00400000bd8c783b */ /* 0x000fea0000000200 */
[----:B------:R-:W2:Y:S02]  /*6b80*/  LDSM.16.M88.4 R148, [R183+0x2000] ;  /* 0x00200000b794783b */ /* 0x000ea40000000200 */
[C---:B----4-:R-:W-:Y:S08]  /*6b90*/  HMMA.16816.F32.BF16 R4, R144.reuse, R156, R4 ;  /* 0x0000009c9004723c */ /* 0x050ff00000041804 */
[C---:B------:R-:W-:Y:S01]  /*6ba0*/  HMMA.16816.F32.BF16 R8, R144.reuse, R158, R8 ;  /* 0x0000009e9008723c */ /* 0x040fe20000041808 */
[----:B------:R-:W3:Y:S07]  /*6bb0*/  LDSM.16.M88.4 R156, [R183+0x3000] ;  /* 0x00300000b79c783b */ /* 0x000eee0000000200 */
[C---:B------:R-:W-:Y:S08]  /*6bc0*/  HMMA.16816.F32.BF16 R12, R144.reuse, R160, R12 ;  /* 0x000000a0900c723c */ /* 0x040ff0000004180c */
[C---:B------:R-:W-:Y:S01]  /*6bd0*/  HMMA.16816.F32.BF16 R16, R144.reuse, R162, R16 ;  /* 0x000000a29010723c */ /* 0x040fe20000041810 */
[----:B------:R-:W4:Y:S07]  /*6be0*/  LDSM.16.M88.4 R160, [R183+0x3800] ;  /* 0x00380000b7a0783b */ /* 0x000f2e0000000200 */
[C---:B-----5:R-:W-:Y:S08]  /*6bf0*/  HMMA.16816.F32.BF16 R20, R144.reuse, R164, R20 ;  /* 0x000000a49014723c */ /* 0x060ff00000041814 */
[C---:B------:R-:W-:Y:S01]  /*6c00*/  HMMA.16816.F32.BF16 R24, R144.reuse, R166, R24 ;  /* 0x000000a69018723c */ /* 0x040fe20000041818 */
[----:B------:R-:W5:Y:S07]  /*6c10*/  LDSM.16.M88.4 R164, [R187+0x8000] ;  /* 0x00800000bba4783b */ /* 0x000f6e0000000200 */
[C---:B-1----:R-:W-:Y:S08]  /*6c20*/  HMMA.16816.F32.BF16 R28, R144.reuse, R136, R28 ;  /* 0x00000088901c723c */ /* 0x042ff0000004181c */
[----:B------:R-:W-:Y:S01]  /*6c30*/  HMMA.16816.F32.BF16 R32, R144, R138, R32 ;  /* 0x0000008a9020723c */ /* 0x000fe20000041820 */
[----:B------:R-:W1:Y:S05]  /*6c40*/  LDSM.16.M88.4 R136, [R180+0x4800] ;  /* 0x00480000b488783b */ /* 0x000e6a0000000200 */
[----:B------:R-:W1:Y:S02]  /*6c50*/  LDSM.16.M88.4 R144, [R180+0x5000] ;  /* 0x00500000b490783b */ /* 0x000e640000000200 */
[C---:B--2---:R-:W-:Y:S08]  /*6c60*/  HMMA.16816.F32.BF16 R4, R140.reuse, R148, R4 ;  /* 0x000000948c04723c */ /* 0x044ff00000041804 */
[C---:B------:R-:W-:Y:S01]  /*6c70*/  HMMA.16816.F32.BF16 R8, R140.reuse, R150, R8 ;  /* 0x000000968c08723c */ /* 0x040fe20000041808 */
[----:B------:R-:W-:Y:S07]  /*6c80*/  LDSM.16.M88.4 R148, [R188+0x8000] ;  /* 0x00800000bc94783b */ /* 0x000fee0000000200 */
[C---:B------:R-:W-:Y:S08]  /*6c90*/  HMMA.16816.F32.BF16 R12, R140.reuse, R152, R12 ;  /* 0x000000988c0c723c */ /* 0x040ff0000004180c */
[C---:B------:R-:W-:Y:S01]  /*6ca0*/  HMMA.16816.F32.BF16 R16, R140.reuse, R154, R16 ;  /* 0x0000009a8c10723c */ /* 0x040fe20000041810 */
[----:B------:R-:W-:Y:S07]  /*6cb0*/  LDSM.16.M88.4 R152, [R195] ;  /* 0x00000000c398783b */ /* 0x000fee0000000200 */
[C---:B---3--:R-:W-:Y:S08]  /*6cc0*/  HMMA.16816.F32.BF16 R20, R140.reuse, R156, R20 ;  /* 0x0000009c8c14723c */ /* 0x048ff00000041814 */
[C---:B------:R-:W-:Y:S01]  /*6cd0*/  HMMA.16816.F32.BF16 R24, R140.reuse, R158, R24 ;  /* 0x0000009e8c18723c */ /* 0x040fe20000041818 */
[----:B------:R-:W-:Y:S07]  /*6ce0*/  LDSM.16.M88.4 R156, [R194] ;  /* 0x00000000c29c783b */ /* 0x000fee0000000200 */
[C---:B----4-:R-:W-:Y:S08]  /*6cf0*/  HMMA.16816.F32.BF16 R28, R140.reuse, R160, R28 ;  /* 0x000000a08c1c723c */ /* 0x050ff0000004181c */
[----:B------:R-:W-:Y:S01]  /*6d00*/  HMMA.16816.F32.BF16 R32, R140, R162, R32 ;  /* 0x000000a28c20723c */ /* 0x000fe20000041820 */
[----:B------:R-:W2:Y:S05]  /*6d10*/  LDSM.16.M88.4 R140, [R180+0x5800] ;  /* 0x00580000b48c783b */ /* 0x000eaa0000000200 */
[----:B------:R-:W3:Y:S02]  /*6d20*/  LDSM.16.M88.4 R160, [R193] ;  /* 0x00000000c1a0783b */ /* 0x000ee40000000200 */
[C---:B-----5:R-:W-:Y:S08]  /*6d30*/  HMMA.16816.F32.BF16 R4, R164.reuse, R168, R4 ;  /* 0x000000a8a404723c */ /* 0x060ff00000041804 */
[C---:B------:R-:W-:Y:S01]  /*6d40*/  HMMA.16816.F32.BF16 R8, R164.reuse, R170, R8 ;  /* 0x000000aaa408723c */ /* 0x040fe20000041808 */
[----:B------:R-:W-:Y:S07]  /*6d50*/  LDSM.16.M88.4 R168, [R186+0x4000] ;  /* 0x00400000baa8783b */ /* 0x000fee0000000200 */
[C---:B-1----:R-:W-:Y:S08]  /*6d60*/  HMMA.16816.F32.BF16 R12, R164.reuse, R136, R12 ;  /* 0x00000088a40c723c */ /* 0x042ff0000004180c */
[C---:B------:R-:W-:Y:S01]  /*6d70*/  HMMA.16816.F32.BF16 R16, R164.reuse, R138, R16 ;  /* 0x0000008aa410723c */ /* 0x040fe20000041810 */
[----:B------:R-:W1:Y:S07]  /*6d80*/  LDSM.16.M88.4 R136, [R192] ;  /* 0x00000000c088783b */ /* 0x000e6e0000000200 */
[C---:B------:R-:W-:Y:S08]  /*6d90*/  HMMA.16816.F32.BF16 R20, R164.reuse, R144, R20 ;  /* 0x00000090a414723c */ /* 0x040ff00000041814 */
[C---:B------:R-:W-:Y:S01]  /*6da0*/  HMMA.16816.F32.BF16 R24, R164.reuse, R146, R24 ;  /* 0x00000092a418723c */ /* 0x040fe20000041818 */
[----:B------:R-:W4:Y:S07]  /*6db0*/  LDSM.16.M88.4 R144, [R190+0x8000] ;  /* 0x00800000be90783b */ /* 0x000f2e0000000200 */
[C---:B--2---:R-:W-:Y:S08]  /*6dc0*/  HMMA.16816.F32.BF16 R28, R164.reuse, R140, R28 ;  /* 0x0000008ca41c723c */ /* 0x044ff0000004181c */
[----:B------:R-:W-:Y:S01]  /*6dd0*/  HMMA.16816.F32.BF16 R32, R164, R142, R32 ;  /* 0x0000008ea420723c */ /* 0x000fe20000041820 */
[----:B------:R-:W2:Y:S07]  /*6de0*/  LDSM.16.M88.4 R140, [R186+0x4800] ;  /* 0x00480000ba8c783b */ /* 0x000eae0000000200 */
[C---:B------:R-:W-:Y:S08]  /*6df0*/  HMMA.16816.F32.BF16 R4, R148.reuse, R152, R4 ;  /* 0x000000989404723c */ /* 0x040ff00000041804 */
[C---:B------:R-:W-:Y:S01]  /*6e00*/  HMMA.16816.F32.BF16 R8, R148.reuse, R154, R8 ;  /* 0x0000009a9408723c */ /* 0x040fe20000041808 */
[----:B------:R-:W-:Y:S07]  /*6e10*/  LDSM.16.M88.4 R152, [R183+0x4000] ;  /* 0x00400000b798783b */ /* 0x000fee0000000200 */
[C---:B------:R-:W-:Y:S08]  /*6e20*/  HMMA.16816.F32.BF16 R12, R148.reuse, R156, R12 ;  /* 0x0000009c940c723c */ /* 0x040ff0000004180c */
[C---:B------:R-:W-:Y:S08]  /*6e30*/  HMMA.16816.F32.BF16 R16, R148.reuse, R158, R16 ;  /* 0x0000009e9410723c */ /* 0x040ff00000041810 */
[C---:B---3--:R-:W-:Y:S08]  /*6e40*/  HMMA.16816.F32.BF16 R20, R148.reuse, R160, R20 ;  /* 0x000000a09414723c */ /* 0x048ff00000041814 */
[C---:B------:R-:W-:Y:S08]  /*6e50*/  HMMA.16816.F32.BF16 R24, R148.reuse, R162, R24 ;  /* 0x000000a29418723c */ /* 0x040ff00000041818 */
[C---:B-1----:R-:W-:Y:S08]  /*6e60*/  HMMA.16816.F32.BF16 R28, R148.reuse, R136, R28 ;  /* 0x00000088941c723c */ /* 0x042ff0000004181c */
[----:B------:R-:W-:Y:S01]  /*6e70*/  HMMA.16816.F32.BF16 R32, R148, R138, R32 ;  /* 0x0000008a9420723c */ /* 0x000fe20000041820 */
[----:B------:R-:W1:Y:S05]  /*6e80*/  LDSM.16.M88.4 R136, [R186+0x5000] ;  /* 0x00500000ba88783b */ /* 0x000e6a0000000200 */
[----:B------:R-:W3:Y:S02]  /*6e90*/  LDSM.16.M88.4 R148, [R186+0x5800] ;  /* 0x00580000ba94783b */ /* 0x000ee40000000200 */
[C---:B----4-:R-:W-:Y:S08]  /*6ea0*/  HMMA.16816.F32.BF16 R4, R144.reuse, R168, R4 ;  /* 0x000000a89004723c */ /* 0x050ff00000041804 */
[C---:B------:R-:W-:Y:S08]  /*6eb0*/  HMMA.16816.F32.BF16 R8, R144.reuse, R170, R8 ;  /* 0x000000aa9008723c */ /* 0x040ff00000041808 */
[C---:B--2---:R-:W-:Y:S08]  /*6ec0*/  HMMA.16816.F32.BF16 R12, R144.reuse, R140, R12 ;  /* 0x0000008c900c723c */ /* 0x044ff0000004180c */
[C---:B------:R-:W-:Y:S01]  /*6ed0*/  HMMA.16816.F32.BF16 R16, R144.reuse, R142, R16 ;  /* 0x0000008e9010723c */ /* 0x040fe20000041810 */
[----:B------:R-:W2:Y:S07]  /*6ee0*/  LDSM.16.M88.4 R140, [R189+0x8000] ;  /* 0x00800000bd8c783b */ /* 0x000eae0000000200 */
[C---:B-1----:R-:W-:Y:S07]  /*6ef0*/  HMMA.16816.F32.BF16 R20, R144.reuse, R136, R20 ;  /* 0x000000889014723c */ /* 0x042fee0000041814 */
[--C-:B------:R-:W-:Y:S01]  /*6f00*/  @P6 IMAD.X R136, R2, 0x1, R207.reuse, P0 ;  /* 0x0000000102886824 */ /* 0x100fe200000e06cf */
[C---:B------:R-:W-:Y:S04]  /*6f10*/  HMMA.16816.F32.BF16 R24, R144.reuse, R138, R24 ;  /* 0x0000008a9018723c */ /* 0x040fe80000041818 */
[C---:B------:R-:W-:Y:S04]  /*6f20*/  @P6 LEA R164, P0, R127.reuse, c[0x0][0x1c8], 0x1 ;  /* 0x000072007fa46a11 */ /* 0x040fe800078008ff */
[C---:B---3--:R-:W-:Y:S04]  /*6f30*/  HMMA.16816.F32.BF16 R28, R144.reuse, R148, R28 ;  /* 0x00000094901c723c */ /* 0x048fe8000004181c */
[----:B------:R-:W-:Y:S02]  /*6f40*/  @P6 LEA.HI.X R165, R127, c[0x0][0x1cc], R136, 0x1, P0 ;  /* 0x000073007fa56a11 */ /* 0x000fe400000f0c88 */
[----:B------:R-:W1:Y:S01]  /*6f50*/  LDSM.16.M88.4 R136, [R183+0x4800] ;  /* 0x00480000b788783b */ /* 0x000e620000000200 */
[----:B------:R-:W-:Y:S01]  /*6f60*/  @P6 IADD3 R160, P0, R208, 0x40, RZ ;  /* 0x00000040d0a06810 */ /* 0x000fe20007f1e0ff */
[----:B------:R-:W-:Y:S03]  /*6f70*/  HMMA.16816.F32.BF16 R32, R144, R150, R32 ;  /* 0x000000969020723c */ /* 0x000fe60000041820 */
[----:B------:R-:W3:Y:S01]  /*6f80*/  LDSM.16.M88.4 R144, [R183+0x5000] ;  /* 0x00500000b790783b */ /* 0x000ee20000000200 */
[----:B------:R-:W-:Y:S01]  /*6f90*/  @P6 IMAD.X R157, RZ, RZ, R207, P0 ;  /* 0x000000ffff9d6224 */ /* 0x000fe200000e06cf */
[-C--:B------:R-:W-:Y:S03]  /*6fa0*/  @P6 IADD3 R127, P0, R0, R160.reuse, RZ ;  /* 0x000000a0007f6210 */ /* 0x080fe60007f1e0ff */
[C---:B--2---:R-:W-:Y:S05]  /*6fb0*/  HMMA.16816.F32.BF16 R4, R140.reuse, R152, R4 ;  /* 0x000000988c04723c */ /* 0x044fea0000041804 */
[----:B------:R-:W-:Y:S01]  /*6fc0*/  @P6 IMAD.X R148, R2, 0x1, R157, P0 ;  /* 0x0000000102946824 */ /* 0x000fe200000e069d */
[C---:B------:R-:W-:Y:S02]  /*6fd0*/  @P6 LEA R162, P0, R127.reuse, c[0x0][0x1c8], 0x1 ;  /* 0x000072007fa26a11 */ /* 0x040fe400078008ff */
[C---:B------:R-:W-:Y:S04]  /*6fe0*/  HMMA.16816.F32.BF16 R8, R140.reuse, R154, R8 ;  /* 0x0000009a8c08723c */ /* 0x040fe80000041808 */
[----:B------:R-:W-:Y:S02]  /*6ff0*/  @P6 LEA.HI.X R163, R127, c[0x0][0x1cc], R148, 0x1, P0 ;  /* 0x000073007fa36a11 */ /* 0x000fe400000f0c94 */
[----:B------:R-:W2:Y:S01]  /*7000*/  LDSM.16.M88.4 R148, [R183+0x5800] ;  /* 0x00580000b794783b */ /* 0x000ea20000000200 */
[----:B------:R-:W-:Y:S01]  /*7010*/  @P6 IADD3 R127, P0, R208, 0x80, RZ ;  /* 0x00000080d07f6810 */ /* 0x000fe20007f1e0ff */
[----:B------:R-:W-:Y:S04]  /*7020*/  DEPBAR.LE SB0, 0x0 ;  /* 0x000080000000791a */ /* 0x000fe80000000000 */
[----:B------:R-:W-:Y:S01]  /*7030*/  BAR.SYNC.DEFER_BLOCKING 0x0 ;  /* 0x0000000000007b1d */ /* 0x000fe20000010000 */
[----:B------:R-:W-:Y:S01]  /*7040*/  @P6 IMAD.X R156, RZ, RZ, R207, P0 ;  /* 0x000000ffff9c6224 */ /* 0x000fe200000e06cf */
[-C--:B------:R-:W-:Y:S05]  /*7050*/  @P6 IADD3 R0, P0, R0, R127.reuse, RZ ;  /* 0x0000007f00006210 */ /* 0x080fea0007f1e0ff */
[----:B------:R-:W-:Y:S01]  /*7060*/  @P6 IMAD.X R2, R2, 0x1, R156, P0 ;  /* 0x0000000102026824 */ /* 0x000fe200000e069c */
[C---:B------:R-:W-:Y:S01]  /*7070*/  @P6 LEA R158, P0, R0.reuse, c[0x0][0x1c8], 0x1 ;  /* 0x00007200009e6a11 */ /* 0x040fe200078008ff */
[C---:B-1----:R-:W-:Y:S05]  /*7080*/  HMMA.16816.F32.BF16 R12, R140.reuse, R136, R12 ;  /* 0x000000888c0c723c */ /* 0x042fea000004180c */
[----:B------:R-:W-:Y:S02]  /*7090*/  @P6 LEA.HI.X R159, R0, c[0x0][0x1cc], R2, 0x1, P0 ;  /* 0x00007300009f6a11 */ /* 0x000fe400000f0c02 */
[C---:B------:R-:W-:Y:S01]  /*70a0*/  @P6 IADD3 R0, P0, R3.reuse, R160, RZ ;  /* 0x000000a003006210 */ /* 0x040fe20007f1e0ff */
[C---:B------:R-:W-:Y:S04]  /*70b0*/  HMMA.16816.F32.BF16 R16, R140.reuse, R138, R16 ;  /* 0x0000008a8c10723c */ /* 0x040fe80000041810 */
[C---:B------:R-:W-:Y:S01]  /*70c0*/  @P6 IMAD.X R154, R124.reuse, 0x1, R157, P0 ;  /* 0x000000017c9a6824 */ /* 0x040fe200000e069d */
[----:B------:R-:W-:Y:S01]  /*70d0*/  @P6 IADD3 R2, P0, R3, R127, RZ ;  /* 0x0000007f03026210 */ /* 0x000fe20007f1e0ff */
[----:B------:R-:W-:Y:S01]  /*70e0*/  @!PT LDS RZ, [RZ] ;  /* 0x00000000fffff984 */ /* 0x000fe20000000800 */
[----:B------:R-:W-:Y:S01]  /*70f0*/  @!PT LDS RZ, [RZ] ;  /* 0x00000000fffff984 */ /* 0x000fe20000000800 */
[----:B------:R-:W-:Y:S01]  /*7100*/  @!PT LDS RZ, [RZ] ;  /* 0x00000000fffff984 */ /* 0x000fe20000000800 */
[----:B------:R1:W-:Y:S01]  /*7110*/  @P6 LDGSTS.E.BYPASS.LTC128B.128 [R205+0x6100], [R164.64], !P5 ;  /* 0x06100000a4cd6fae */ /* 0x0003e2000e901d46 */
[----:B------:R-:W-:Y:S01]  /*7120*/  IMAD.IADD R127, R237, 0x1, R228 ;  /* 0x00000001ed7f7824 */ /* 0x000fe200078e02e4 */
[C---:B---3--:R-:W-:Y:S03]  /*7130*/  HMMA.16816.F32.BF16 R20, R140.reuse, R144, R20 ;  /* 0x000000908c14723c */ /* 0x048fe60000041814 */
[----:B------:R1:W-:Y:S01]  /*7140*/  @P6 LDGSTS.E.BYPASS.LTC128B.128 [R205+0x8100], [R162.64], !P4 ;  /* 0x08100000a2cd6fae */ /* 0x0003e2000e101d46 */
[C---:B------:R-:W-:Y:S01]  /*7150*/  @P6 IMAD.X R155, R124.reuse, 0x1, R156, P0 ;  /* 0x000000017c9b6824 */ /* 0x040fe200000e069c */
[----:B------:R-:W-:Y:S03]  /*7160*/  @P6 IADD3 R3, P0, R3, R208, RZ ;  /* 0x000000d003036210 */ /* 0x000fe60007f1e0ff */
[----:B------:R1:W-:Y:S01]  /*7170*/  @P6 LDGSTS.E.BYPASS.LTC128B.128 [R205+0xa100], [R158.64], !P3 ;  /* 0x0a1000009ecd6fae */ /* 0x0003e2000d901d46 */
[C---:B------:R-:W-:Y:S03]  /*7180*/  HMMA.16816.F32.BF16 R24, R140.reuse, R146, R24 ;  /* 0x000000928c18723c */ /* 0x040fe60000041818 */
[----:B------:R-:W-:Y:S01]  /*7190*/  @P6 IMAD.X R124, R124, 0x1, R207, P0 ;  /* 0x000000017c7c6824 */ /* 0x000fe200000e06cf */
[C---:B------:R-:W-:Y:S04]  /*71a0*/  @P6 LEA R152, P0, R3.reuse, c[0x0][0x1c8], 0x1 ;  /* 0x0000720003986a11 */ /* 0x040fe800078008ff */
[----:B------:R-:W-:Y:S01]  /*71b0*/  @P6 LEA.HI.X R153, R3, c[0x0][0x1cc], R124, 0x1, P0 ;  /* 0x0000730003996a11 */ /* 0x000fe200000f0c7c */
[C---:B--2---:R-:W-:Y:S03]  /*71c0*/  HMMA.16816.F32.BF16 R28, R140.reuse, R148, R28 ;  /* 0x000000948c1c723c */ /* 0x044fe6000004181c */
[----:B------:R-:W-:Y:S01]  /*71d0*/  @P6 LEA R138, P0, R0, c[0x0][0x1c8], 0x1 ;  /* 0x00007200008a6a11 */ /* 0x000fe200078008ff */
[----:B------:R1:W-:Y:S01]  /*71e0*/  @P6 LDGSTS.E.BYPASS.LTC128B.128 [R205+0x7100], [R152.64], !P5 ;  /* 0x0710000098cd6fae */ /* 0x0003e2000e901d46 */
[----:B------:R-:W-:Y:S02]  /*71f0*/  IMAD.SHL.U32 R124, R204, 0x40, RZ ;  /* 0x00000040cc7c7824 */ /* 0x000fe400078e00ff */
[----:B------:R-:W-:Y:S01]  /*7200*/  @P6 LEA.HI.X R139, R0, c[0x0][0x1cc], R154, 0x1, P0 ;  /* 0x00007300008b6a11 */ /* 0x000fe200000f0c9a */
[----:B------:R-:W-:Y:S01]  /*7210*/  @P2 IMAD.HI.U32 R0, R127, c[0x0][0x2c8], RZ ;  /* 0x0000b2007f002a27 */ /* 0x000fe200078e00ff */
[C---:B------:R-:W-:Y:S01]  /*7220*/  @P6 LEA R136, P0, R2.reuse, c[0x0][0x1c8], 0x1 ;  /* 0x0000720002886a11 */ /* 0x040fe200078008ff */
[----:B------:R-:W-:Y:S02]  /*7230*/  HMMA.16816.F32.BF16 R32, R140, R150, R32 ;  /* 0x000000968c20723c */ /* 0x000fe40000041820 */
[----:B------:R1:W-:Y:S01]  /*7240*/  @P6 LDGSTS.E.BYPASS.LTC128B.128 [R205+0x9100], [R138.64], !P4 ;  /* 0x091000008acd6fae */ /* 0x0003e2000e101d46 */
[----:B------:R-:W-:Y:S02]  /*7250*/  @P6 LEA.HI.X R137, R2, c[0x0][0x1cc], R155, 0x1, P0 ;  /* 0x0000730002896a11 */ /* 0x000fe400000f0c9b */
[----:B------:R-:W-:Y:S02]  /*7260*/  @P2 SHF.R.U32.HI R127, RZ, c[0x0][0x2cc], R0 ;  /* 0x0000b300ff7f2a19 */ /* 0x000fe40000011600 */
[----:B------:R-:W-:Y:S01]  /*7270*/  IADD3 R0, -R224, 0x1, -R124 ;  /* 0x00000001e0007810 */ /* 0x000fe20007ffe97c */
[----:B------:R2:W-:Y:S04]  /*7280*/  @P6 LDGSTS.E.BYPASS.LTC128B.128 [R205+0xb100], [R136.64], !P3 ;  /* 0x0b10000088cd6fae */ /* 0x0005e8000d901d46 */
[----:B------:R-:W-:Y:S01]  /*7290*/  IADD3 R0, -R226, R0, R225 ;  /* 0x00000000e2007210 */ /* 0x000fe20007ffe1e1 */
[----:B------:R-:W3:Y:S05]  /*72a0*/  SHFL.IDX PT, R3, R127, RZ, 0x1c1f ;  /* 0x001c1fff7f037589 */ /* 0x000eea00000e0000 */
[----:B------:R-:W0:Y:S01]  /*72b0*/  LDGDEPBAR ;  /* 0x00000000000079af */ /* 0x000e220000000000 */
[C---:B--2---:R-:W-:Y:S02]  /*72c0*/  IADD3 R137, R0.reuse, c[0x0][0x328], RZ ;  /* 0x0000ca0000897a10 */ /* 0x044fe40007ffe0ff */
[----:B------:R-:W-:Y:S03]  /*72d0*/  IADD3 R136, R0, UR4, RZ ;  /* 0x0000000400887c10 */ /* 0x000fe6000fffe0ff */
[--C-:B---3--:R-:W-:Y:S02]  /*72e0*/  IMAD.IADD R2, R137, 0x1, R3.reuse ;  /* 0x0000000189027824 */ /* 0x108fe400078e0203 */
[----:B------:R-:W-:Y:S01]  /*72f0*/  IMAD.IADD R0, R136, 0x1, R3 ;  /* 0x0000000188007824 */ /* 0x000fe200078e0203 */
[----:B------:R-:W-:-:S05]  /*7300*/  @!P1 BRA `(.L_x_447) ;  /* 0x0000018000009947 */ /* 0x000fca0003800000 */
[----:B-1----:R-:W-:Y:S01]  /*7310*/  IADD3 R3, -R226, R225, R3 ;  /* 0x000000e1e2037210 */ /* 0x002fe20007ffe103 */
[----:B------:R-:W-:Y:S03]  /*7320*/  BSSY B0, `(.L_x_448) ;  /* 0x0000011000007945 */ /* 0x000fe60003800000 */
        /* <DEDUP_REMOVED lines=11> */
.L_x_449:
[----:B------:R-:W-:Y:S04]  /*73e0*/  MOV R138, c[0x0][0x32c] ;  /* 0x0000cb00008a7a02 */ /* 0x000fe80000000f00 */
[----:B------:R-:W-:Y:S11]  /*73f0*/  ISETP.NE.AND P0, PT, R138, 0x1, PT ;  /* 0x000000018a00780c */ /* 0x000ff60003f05270 */
[----:B------:R-:W-:Y:S02]  /*7400*/  @!UPT UIADD3 URZ, URZ, URZ, URZ ;  /* 0x0000003f3f3ff290 */ /* 0x000fe4000fffe03f */
[----:B------:R-:W-:Y:S05]  /*7410*/  @P0 IMAD.HI.U32 R138, R3, c[0x0][0x330], RZ ;  /* 0x0000cc00038a0a27 */ /* 0x000fea00078e00ff */
[----:B------:R-:W-:Y:S02]  /*7420*/  @P0 SHF.R.U32.HI R3, RZ, c[0x0][0x334], R138 ;  /* 0x0000cd00ff030a19 */ /* 0x000fe4000001168a */
.L_x_450:
[----:B------:R-:W-:Y:S05]  /*7430*/  BSYNC B0 ;  /* 0x0000000000007941 */ /* 0x000fea0003800000 */
.L_x_448:
[----:B------:R-:W-:Y:S04]  /*7440*/  IMAD R3, R3, c[0x0][0x32c], -R124 ;  /* 0x0000cb0003037a24 */ /* 0x000fe800078e0a7c */
[----:B------:R-:W-:Y:S05]  /*7450*/  IMAD.IADD R3, R3, 0x1, -R224 ;  /* 0x0000000103037824 */ /* 0x000fea00078e0ae0 */
[----:B------:R-:W-:Y:S02]  /*7460*/  IADD3 R138, R3, c[0x0][0x32c], RZ ;  /* 0x0000cb00038a7a10 */ /* 0x000fe40007ffe0ff */
[----:B------:R-:W-:Y:S02]  /*7470*/  IMNMX R0, R0, R3, !PT ;  /* 0x0000000300007217 */ /* 0x000fe40007800200 */
[----:B------:R-:W-:Y:S02]  /*7480*/  IMNMX R2, R2, R138, PT ;  /* 0x0000008a02027217 */ /* 0x000fe40003800200 */
.L_x_447:
[----:B-1----:R-:W-:Y:S01]  /*7490*/  ISETP.GT.AND P6, PT, R204, -0x1, PT ;  /* 0xffffffffcc00780c */ /* 0x002fe20003fc4270 */
[----:B------:R-:W1:Y:S03]  /*74a0*/  SHFL.IDX PT, R3, R127, 0x1, 0x1c1f ;  /* 0x003c1f007f037f89 */ /* 0x000e6600000e0000 */
[----:B------:R-:W-:Y:S04]  /*74b0*/  ISETP.GT.AND P0, PT, R0, RZ, P6 ;  /* 0x000000ff0000720c */ /* 0x000fe80003704270 */
[----:B------:R-:W-:Y:S04]  /*74c0*/  ISETP.LT.OR P0, PT, R2, 0x1, P0 ;  /* 0x000000010200780c */ /* 0x000fe80000701670 */
[----:B------:R-:W-:Y:S02]  /*74d0*/  FSEL R138, R4, -INF , !P0 ;  /* 0xff800000048a7808 */ /* 0x000fe40004000000 */
[----:B------:R-:W-:Y:S04]  /*74e0*/  ISETP.GT.AND P0, PT, R0, 0x1, P6 ;  /* 0x000000010000780c */ /* 0x000fe80003704270 */
        /* <DEDUP_REMOVED lines=41> */
[----:B------:R-:W-:Y:S01]  /*7780*/  ISETP.GT.AND P0, PT, R0, 0x39, P6 ;  /* 0x000000390000780c */ /* 0x000fe20003704270 */
[--C-:B-1----:R-:W-:Y:S03]  /*7790*/  IMAD.IADD R0, R136, 0x1, R3.reuse ;  /* 0x0000000188007824 */ /* 0x102fe600078e0203 */
[----:B------:R-:W-:Y:S01]  /*77a0*/  ISETP.LT.OR P0, PT, R2, 0x3a, P0 ;  /* 0x0000003a0200780c */ /* 0x000fe20000701670 */
[----:B------:R-:W-:Y:S03]  /*77b0*/  IMAD.IADD R2, R137, 0x1, R3 ;  /* 0x0000000189027824 */ /* 0x000fe600078e0203 */
[----:B------:R-:W-:Y:S01]  /*77c0*/  FSEL R170, R33, -INF , !P0 ;  /* 0xff80000021aa7808 */ /* 0x000fe20004000000 */
[----:B------:R-:W-:-:S05]  /*77d0*/  @!P1 BRA `(.L_x_451) ;  /* 0x0000018000009947 */ /* 0x000fca0003800000 */
[----:B------:R-:W-:Y:S01]  /*77e0*/  IADD3 R3, -R226, R225, R3 ;  /* 0x000000e1e2037210 */ /* 0x000fe20007ffe103 */
        /* <DEDUP_REMOVED lines=12> */
.L_x_453:
[----:B------:R-:W-:Y:S04]  /*78b0*/  MOV R4, c[0x0][0x32c] ;  /* 0x0000cb0000047a02 */ /* 0x000fe80000000f00 */
[----:B------:R-:W-:Y:S11]  /*78c0*/  ISETP.NE.AND P0, PT, R4, 0x1, PT ;  /* 0x000000010400780c */ /* 0x000ff60003f05270 */
[----:B------:R-:W-:Y:S02]  /*78d0*/  @!UPT UIADD3 URZ, URZ, URZ, URZ ;  /* 0x0000003f3f3ff290 */ /* 0x000fe4000fffe03f */
[----:B------:R-:W-:Y:S05]  /*78e0*/  @P0 IMAD.HI.U32 R4, R3, c[0x0][0x330], RZ ;  /* 0x0000cc0003040a27 */ /* 0x000fea00078e00ff */
[----:B------:R-:W-:Y:S02]  /*78f0*/  @P0 SHF.R.U32.HI R3, RZ, c[0x0][0x334], R4 ;  /* 0x0000cd00ff030a19 */ /* 0x000fe40000011604 */
.L_x_454:
[----:B------:R-:W-:Y:S05]  /*7900*/  BSYNC B0 ;  /* 0x0000000000007941 */ /* 0x000fea0003800000 */
.L_x_452:
[----:B------:R-:W-:Y:S04]  /*7910*/  IMAD R124, R3, c[0x0][0x32c], -R124 ;  /* 0x0000cb00037c7a24 */ /* 0x000fe800078e0a7c */
[----:B------:R-:W-:Y:S05]  /*7920*/  IMAD.IADD R3, R124, 0x1, -R224 ;  /* 0x000000017c037824 */ /* 0x000fea00078e0ae0 */
[----:B------:R-:W-:Y:S02]  /*7930*/  IADD3 R4, R3, c[0x0][0x32c], RZ ;  /* 0x0000cb0003047a10 */ /* 0x000fe40007ffe0ff */
[----:B------:R-:W-:Y:S02]  /*7940*/  IMNMX R0, R0, R3, !PT ;  /* 0x0000000300007217 */ /* 0x000fe40007800200 */
[----:B------:R-:W-:Y:S02]  /*7950*/  IMNMX R2, R2, R4, PT ;  /* 0x0000000402027217 */ /* 0x000fe40003800200 */
.L_x_451:
[----:B------:R-:W-:Y:S02]  /*7960*/  ISETP.GT.AND P0, PT, R0, RZ, P6 ;  /* 0x000000ff0000720c */ /* 0x000fe40003704270 */
[----:B------:R-:W-:Y:S02]  /*7970*/  FMNMX.FTZ R3, R138, R125, !PT ;  /* 0x0000007d8a037209 */ /* 0x000fe40007810000 */
[----:B------:R-:W-:Y:S02]  /*7980*/  ISETP.LT.OR P0, PT, R2, 0x1, P0 ;  /* 0x000000010200780c */ /* 0x000fe40000701670 */
[----:B------:R-:W-:Y:S02]  /*7990*/  FMNMX.FTZ R3, R139, R3, !PT ;  /* 0x000000038b037209 */ /* 0x000fe40007810000 */
[----:B------:R-:W-:Y:S02]  /*79a0*/  FSEL R6, R6, -INF , !P0 ;  /* 0xff80000006067808 */ /* 0x000fe40004000000 */
[----:B------:R-:W-:Y:S02]  /*79b0*/  ISETP.GT.AND P0, PT, R0, 0x1, P6 ;  /* 0x000000010000780c */ /* 0x000fe40003704270 */
        /* <DEDUP_REMOVED lines=24> */
[----:B------:R-:W-:Y:S01]  /*7b40*/  ISETP.GT.AND P0, PT, R0, 0x18, P6 ;  /* 0x000000180000780c */ /* 0x000fe20003704270 */
[----:B------:R-:W-:Y:S01]  /*7b50*/  LDSM.16.MT88.4 R12, [R181] ;  /* 0x00000000b50c783b */ /* 0x000fe20000004200 */
        /* <DEDUP_REMOVED lines=24> */
[----:B------:R-:W-:Y:S01]  /*7ce0*/  FSEL R150, R26, -INF , !P0 ;  /* 0xff8000001a967808 */ /* 0x000fe20004000000 */
[----:B------:R-:W-:Y:S01]  /*7cf0*/  SHFL.BFLY PT, R11, R3, 0x2, 0x1f ;  /* 0x0c401f00030b7f89 */ /* 0x000fe200000e0000 */
        /* <DEDUP_REMOVED lines=15> */
[C---:B------:R-:W-:Y:S01]  /*7df0*/  ISETP.GT.AND P0, PT, R0.reuse, 0x38, P6 ;  /* 0x000000380000780c */ /* 0x040fe20003704270 */
[----:B------:R-:W-:Y:S01]  /*7e00*/  LDSM.16.MT88.4 R28, [R185] ;  /* 0x00000000b91c783b */ /* 0x000fe20000004200 */
[----:B------:R-:W-:Y:S02]  /*7e10*/  ISETP.GT.AND P6, PT, R0, 0x39, P6 ;  /* 0x000000390000780c */ /* 0x000fe400037c4270 */
[----:B------:R-:W-:Y:S02]  /*7e20*/  FMNMX.FTZ R0, R157, R10, !PT ;  /* 0x0000000a9d007209 */ /* 0x000fe40007810000 */
[----:B------:R-:W-:Y:S02]  /*7e30*/  ISETP.LT.OR P0, PT, R2, 0x39, P0 ;  /* 0x000000390200780c */ /* 0x000fe40000701670 */
[----:B------:R-:W-:Y:S02]  /*7e40*/  FMNMX.FTZ R0, R159, R0, !PT ;  /* 0x000000009f007209 */ /* 0x000fe40007810000 */
[----:B------:R-:W-:Y:S02]  /*7e50*/  FSEL R158, R34, -INF , !P0 ;  /* 0xff800000229e7808 */ /* 0x000fe40004000000 */
[----:B------:R-:W-:Y:S02]  /*7e60*/  ISETP.LT.OR P6, PT, R2, 0x3a, P6 ;  /* 0x0000003a0200780c */ /* 0x000fe400037c1670 */
[----:B------:R-:W-:Y:S02]  /*7e70*/  FMNMX.FTZ R0, R158, R0, !PT ;  /* 0x000000009e007209 */ /* 0x000fe40007810000 */
[----:B------:R-:W-:Y:S04]  /*7e80*/  FSEL R127, R35, -INF , !P6 ;  /* 0xff800000237f7808 */ /* 0x000fe80007000000 */
[----:B------:R-:W-:Y:S05]  /*7e90*/  FMNMX.FTZ R0, R127, R0, !PT ;  /* 0x000000007f007209 */ /* 0x000fea0007810000 */
[----:B------:R-:W1:Y:S02]  /*7ea0*/  SHFL.BFLY PT, R2, R0, 0x2, 0x1f ;  /* 0x0c401f0000027f89 */ /* 0x000e6400000e0000 */
[----:B-1----:R-:W-:Y:S02]  /*7eb0*/  FMNMX.FTZ R2, R0, R2, !PT ;  /* 0x0000000200027209 */ /* 0x002fe40007810000 */
[----:B------:R-:W-:Y:S05]  /*7ec0*/  FMNMX.FTZ R3, R3, R11, !PT ;  /* 0x0000000b03037209 */ /* 0x000fea0007810000 */
[----:B------:R-:W1:Y:S02]  /*7ed0*/  SHFL.BFLY PT, R10, R3, 0x1, 0x1f ;  /* 0x0c201f00030a7f89 */ /* 0x000e6400000e0000 */
[----:B-1----:R-:W-:Y:S04]  /*7ee0*/  FMNMX.FTZ R124, R3, R10, !PT ;  /* 0x0000000a037c7209 */ /* 0x002fe80007810000 */
[C---:B------:R-:W-:Y:S01]  /*7ef0*/  FSETP.NEU.FTZ.AND P0, PT, R124.reuse, -INF , PT ;  /* 0xff8000007c00780b */ /* 0x040fe20003f1d000 */
[----:B------:R-:W-:Y:S05]  /*7f00*/  FMUL.FTZ R3, R124, c[0x0][0x2d0] ;  /* 0x0000b4007c037a20 */ /* 0x000fea0000410000 */
[----:B------:R-:W-:Y:S02]  /*7f10*/  FSEL R144, R3, RZ, P0 ;  /* 0x000000ff03907208 */ /* 0x000fe40000000000 */
[----:B------:R-:W1:Y:S03]  /*7f20*/  SHFL.BFLY PT, R3, R2, 0x1, 0x1f ;  /* 0x0c201f0002037f89 */ /* 0x000e6600000e0000 */
[--C-:B------:R-:W-:Y:S02]  /*7f30*/  FFMA.FTZ R0, R138, c[0x0][0x2d0], -R144.reuse ;  /* 0x0000b4008a007a23 */ /* 0x100fe40000010890 */
[--C-:B------:R-:W-:Y:S02]  /*7f40*/  FFMA.FTZ R9, R9, c[0x0][0x2d0], -R144.reuse ;  /* 0x0000b40009097a23 */ /* 0x100fe40000010890 */
[----:B------:R2:W-:Y:S10]  /*7f50*/  MUFU.EX2 R218, R0 ;  /* 0x0000000000da7308 */ /* 0x0005f40000000800 */
[----:B------:R-:W-:Y:S01]  /*7f60*/  MUFU.EX2 R219, R9 ;  /* 0x0000000900db7308 */ /* 0x000fe20000000800 */
[----:B-1----:R-:W-:Y:S01]  /*7f70*/  FMNMX.FTZ R3, R2, R3, !PT ;  /* 0x0000000302037209 */ /* 0x002fe20007810000 */
[--C-:B--2---:R-:W-:Y:S08]  /*7f80*/  FFMA.FTZ R0, R139, c[0x0][0x2d0], -R144.reuse ;  /* 0x0000b4008b007a23 */ /* 0x104ff00000010890 */
[----:B------:R1:W2:Y:S02]  /*7f90*/  MUFU.EX2 R221, R0 ;  /* 0x0000000000dd7308 */ /* 0x0002a40000000800 */
[----:B-1----:R-:W-:Y:S01]  /*7fa0*/  FFMA.FTZ R0, R8, c[0x0][0x2d0], -R144 ;  /* 0x0000b40008007a23 */ /* 0x002fe20000010890 */
[----:B--2---:R-:W-:Y:S01]  /*7fb0*/  F2FP.BF16.PACK_AB R136, R221, R218 ;  /* 0x000000dadd88723e */ /* 0x004fe200000010ff */
[C---:B------:R-:W-:Y:S06]  /*7fc0*/  FMUL.FTZ R8, R3.reuse, c[0x0][0x2d0] ;  /* 0x0000b40003087a20 */ /* 0x040fec0000410000 */
[----:B------:R1:W2:Y:S02]  /*7fd0*/  MUFU.EX2 R220, R0 ;  /* 0x0000000000dc7308 */ /* 0x0002a40000000800 */
[----:B-1----:R-:W-:Y:S02]  /*7fe0*/  FSEL R0, R124, RZ, P0 ;  /* 0x000000ff7c007208 */ /* 0x002fe40000000000 */
[----:B------:R-:W-:Y:S02]  /*7ff0*/  FSETP.NEU.FTZ.AND P0, PT, R3, -INF , PT ;  /* 0xff8000000300780b */ /* 0x000fe40003f1d000 */
[----:B--2---:R-:W-:Y:S01]  /*8000*/  F2FP.BF16.PACK_AB R138, R219, R220 ;  /* 0x000000dcdb8a723e */ /* 0x004fe200000010ff */
[----:B------:R-:W-:Y:S01]  /*8010*/  FADD.FTZ R0, -R0, R125 ;  /* 0x0000007d00007221 */ /* 0x000fe20000010100 */
[----:B------:R-:W-:Y:S03]  /*8020*/  FSEL R125, R8, RZ, P0 ;  /* 0x000000ff087d7208 */ /* 0x000fe60000000000 */
[----:B------:R-:W-:Y:S02]  /*8030*/  FMUL.FTZ R0, R0, c[0x0][0x2d0] ;  /* 0x0000b40000007a20 */ /* 0x000fe40000410000 */
[--C-:B------:R-:W-:Y:S02]  /*8040*/  FFMA.FTZ R6, R6, c[0x0][0x2d0], -R125.reuse ;  /* 0x0000b40006067a23 */ /* 0x100fe4000001087d */
[----:B------:R1:W2:Y:S01]  /*8050*/  MUFU.EX2 R2, R0 ;  /* 0x0000000000027308 */ /* 0x0002a20000000800 */
[--C-:B------:R-:W-:Y:S09]  /*8060*/  FFMA.FTZ R4, R4, c[0x0][0x2d0], -R125.reuse ;  /* 0x0000b40004047a23 */ /* 0x100ff2000001087d */
[----:B------:R-:W-:Y:S10]  /*8070*/  MUFU.EX2 R175, R6 ;  /* 0x0000000600af7308 */ /* 0x000ff40000000800 */
[----:B------:R3:W-:Y:S01]  /*8080*/  MUFU.EX2 R172, R4 ;  /* 0x0000000400ac7308 */ /* 0x0007e20000000800 */
[--C-:B-1----:R-:W-:Y:S02]  /*8090*/  FFMA.FTZ R0, R7, c[0x0][0x2d0], -R125.reuse ;  /* 0x0000b40007007a23 */ /* 0x102fe4000001087d */
[C---:B--2---:R-:W-:Y:S02]  /*80a0*/  FMUL.FTZ R8, R2.reuse, R132 ;  /* 0x0000008402087220 */ /* 0x044fe40000410000 */
[C---:B------:R-:W-:Y:S05]  /*80b0*/  FMUL.FTZ R9, R2.reuse, R133 ;  /* 0x0000008502097220 */ /* 0x040fea0000410000 */
[----:B------:R-:W1:Y:S01]  /*80c0*/  MUFU.EX2 R174, R0 ;  /* 0x0000000000ae7308 */ /* 0x000e620000000800 */
[C---:B------:R-:W-:Y:S02]  /*80d0*/  FMUL.FTZ R16, R2.reuse, R104 ;  /* 0x0000006802107220 */ /* 0x040fe40000410000 */
[C---:B------:R-:W-:Y:S02]  /*80e0*/  FMUL.FTZ R17, R2.reuse, R105 ;  /* 0x0000006902117220 */ /* 0x040fe40000410000 */
[C---:B------:R-:W-:Y:S02]  /*80f0*/  FMUL.FTZ R24, R2.reuse, R112 ;  /* 0x0000007002187220 */ /* 0x040fe40000410000 */
[C---:B------:R-:W-:Y:S02]  /*8100*/  FMUL.FTZ R25, R2.reuse, R113 ;  /* 0x0000007102197220 */ /* 0x040fe40000410000 */
[C---:B------:R-:W-:Y:S02]  /*8110*/  FMUL.FTZ R32, R2.reuse, R120 ;  /* 0x0000007802207220 */ /* 0x040fe40000410000 */
[C---:B------:R-:W-:Y:S02]  /*8120*/  FMUL.FTZ R33, R2.reuse, R121 ;  /* 0x0000007902217220 */ /* 0x040fe40000410000 */
[C---:B------:R-:W-:Y:S02]  /*8130*/  FMUL.FTZ R36, R2.reuse, R36 ;  /* 0x0000002402247220 */ /* 0x040fe40000410000 */
[C---:B---3--:R-:W-:Y:S02]  /*8140*/  FMUL.FTZ R4, R2.reuse, R128 ;  /* 0x0000008002047220 */ /* 0x048fe40000410000 */
[C---:B------:R-:W-:Y:S02]  /*8150*/  FMUL.FTZ R37, R2.reuse, R37 ;  /* 0x0000002502257220 */ /* 0x040fe40000410000 */
[C---:B------:R-:W-:Y:S02]  /*8160*/  FMUL.FTZ R40, R2.reuse, R40 ;  /* 0x0000002802287220 */ /* 0x040fe40000410000 */
[C---:B------:R-:W-:Y:S02]  /*8170*/  FMUL.FTZ R41, R2.reuse, R41 ;  /* 0x0000002902297220 */ /* 0x040fe40000410000 */
[----:B------:R-:W-:Y:S01]  /*8180*/  FMUL.FTZ R44, R2, R44 ;  /* 0x0000002c022c7220 */ /* 0x000fe20000410000 */
[----:B-1----:R-:W-:Y:S01]  /*8190*/  F2FP.BF16.PACK_AB R137, R174, R175 ;  /* 0x000000afae89723e */ /* 0x002fe200000010ff */
[--C-:B------:R-:W-:Y:S02]  /*81a0*/  FFMA.FTZ R0, R5, c[0x0][0x2d0], -R125.reuse ;  /* 0x0000b40005007a23 */ /* 0x100fe4000001087d */
[C---:B------:R-:W-:Y:S02]  /*81b0*/  FMUL.FTZ R5, R2.reuse, R129 ;  /* 0x0000008102057220 */ /* 0x040fe40000410000 */
[----:B------:R1:W2:Y:S01]  /*81c0*/  MUFU.EX2 R173, R0 ;  /* 0x0000000000ad7308 */ /* 0x0002a20000000800 */
[C---:B------:R-:W-:Y:S02]  /*81d0*/  FMUL.FTZ R45, R2.reuse, R45 ;  /* 0x0000002d022d7220 */ /* 0x040fe40000410000 */
        /* <DEDUP_REMOVED lines=10> */
[C---:B------:R-:W-:Y:S01]  /*8280*/  FMUL.FTZ R68, R2.reuse, R68 ;  /* 0x0000004402447220 */ /* 0x040fe20000410000 */
[----:B-1----:R-:W-:Y:S01]  /*8290*/  FSEL R0, R3, RZ, P0 ;  /* 0x000000ff03007208 */ /* 0x002fe20000000000 */
[----:B------:R-:W-:Y:S01]  /*82a0*/  FMUL.FTZ R69, R2, R69 ;  /* 0x0000004502457220 */ /* 0x000fe20000410000 */
[----:B--2---:R-:W-:Y:S01]  /*82b0*/  F2FP.BF16.PACK_AB R139, R172, R173 ;  /* 0x000000adac8b723e */ /* 0x004fe200000010ff */
[----:B------:R-:W-:Y:S01]  /*82c0*/  FMUL.FTZ R72, R2, R72 ;  /* 0x0000004802487220 */ /* 0x000fe20000410000 */
[----:B------:R-:W-:Y:S01]  /*82d0*/  ISETP.GT.AND P0, PT, R204, R227, PT ;  /* 0x000000e3cc00720c */ /* 0x000fe20003f04270 */
[----:B------:R-:W-:Y:S02]  /*82e0*/  FADD.FTZ R0, -R0, R126 ;  /* 0x0000007e00007221 */ /* 0x000fe40000010100 */
[----:B------:R-:W-:Y:S02]  /*82f0*/  FMUL.FTZ R73, R2, R73 ;  /* 0x0000004902497220 */ /* 0x000fe40000410000 */
[----:B------:R-:W-:Y:S02]  /*8300*/  FMUL.FTZ R0, R0, c[0x0][0x2d0] ;  /* 0x0000b40000007a20 */ /* 0x000fe40000410000 */
[C---:B------:R-:W-:Y:S02]  /*8310*/  FMUL.FTZ R76, R2.reuse, R76 ;  /* 0x0000004c024c7220 */ /* 0x040fe40000410000 */
[C---:B------:R-:W-:Y:S02]  /*8320*/  FMUL.FTZ R77, R2.reuse, R77 ;  /* 0x0000004d024d7220 */ /* 0x040fe40000410000 */
        /* <DEDUP_REMOVED lines=10> */
[----:B------:R-:W-:Y:S02]  /*83d0*/  FMUL.FTZ R97, R2, R97 ;  /* 0x0000006102617220 */ /* 0x000fe40000410000 */
[C---:B-1----:R-:W-:Y:S02]  /*83e0*/  FMUL.FTZ R6, R0.reuse, R130 ;  /* 0x0000008200067220 */ /* 0x042fe40000410000 */
[C---:B------:R-:W-:Y:S02]  /*83f0*/  FMUL.FTZ R7, R0.reuse, R131 ;  /* 0x0000008300077220 */ /* 0x040fe40000410000 */
[----:B------:R-:W-:Y:S01]  /*8400*/  LDSM.16.MT88.4 R128, [R181+0x2800] ;  /* 0x00280000b580783b */ /* 0x000fe20000004200 */
[C---:B------:R-:W-:Y:S02]  /*8410*/  FMUL.FTZ R10, R0.reuse, R134 ;  /* 0x00000086000a7220 */ /* 0x040fe40000410000 */
[C---:B------:R-:W-:Y:S02]  /*8420*/  FMUL.FTZ R11, R0.reuse, R135 ;  /* 0x00000087000b7220 */ /* 0x040fe40000410000 */
[C---:B------:R-:W-:Y:S03]  /*8430*/  HMMA.16816.F32.BF16 R4, R136.reuse, R12, R4 ;  /* 0x0000000c8804723c */ /* 0x040fe60000041804 */
[----:B------:R-:W-:Y:S02]  /*8440*/  LDSM.16.MT88.4 R132, [R182+0x2800] ;  /* 0x00280000b684783b */ /* 0x000fe40000004200 */
[----:B------:R-:W-:Y:S02]  /*8450*/  FMUL.FTZ R18, R0, R106 ;  /* 0x0000006a00127220 */ /* 0x000fe40000410000 */
[C---:B------:R-:W-:Y:S01]  /*8460*/  FMUL.FTZ R12, R2.reuse, R100 ;  /* 0x00000064020c7220 */ /* 0x040fe20000410000 */
[C---:B------:R-:W-:Y:S04]  /*8470*/  HMMA.16816.F32.BF16 R8, R136.reuse, R14, R8 ;  /* 0x0000000e8808723c */ /* 0x040fe80000041808 */
[----:B------:R-:W-:Y:S02]  /*8480*/  FMUL.FTZ R13, R2, R101 ;  /* 0x00000065020d7220 */ /* 0x000fe40000410000 */
[C---:B------:R-:W-:Y:S02]  /*8490*/  FMUL.FTZ R19, R0.reuse, R107 ;  /* 0x0000006b00137220 */ /* 0x040fe40000410000 */
[C---:B------:R-:W-:Y:S01]  /*84a0*/  FMUL.FTZ R14, R0.reuse, R102 ;  /* 0x00000066000e7220 */ /* 0x040fe20000410000 */
[----:B------:R-:W-:Y:S03]  /*84b0*/  LDSM.16.MT88.4 R104, [R181+0x2000] ;  /* 0x00200000b568783b */ /* 0x000fe60000004200 */
[C---:B------:R-:W-:Y:S02]  /*84c0*/  FMUL.FTZ R15, R0.reuse, R103 ;  /* 0x00000067000f7220 */ /* 0x040fe40000410000 */
[C---:B------:R-:W-:Y:S02]  /*84d0*/  FMUL.FTZ R26, R0.reuse, R114 ;  /* 0x00000072001a7220 */ /* 0x040fe40000410000 */
[C---:B------:R-:W-:Y:S01]  /*84e0*/  FMUL.FTZ R27, R0.reuse, R115 ;  /* 0x00000073001b7220 */ /* 0x040fe20000410000 */
[----:B------:R-:W1:Y:S01]  /*84f0*/  LDSM.16.MT88.4 R100, [R184] ;  /* 0x00000000b864783b */ /* 0x000e620000004200 */
[C---:B------:R-:W-:Y:S01]  /*8500*/  FMUL.FTZ R34, R0.reuse, R122 ;  /* 0x0000007a00227220 */ /* 0x040fe20000410000 */
[C---:B------:R-:W-:Y:S03]  /*8510*/  HMMA.16816.F32.BF16 R12, R136.reuse, R20, R12 ;  /* 0x00000014880c723c */ /* 0x040fe6000004180c */
[C---:B------:R-:W-:Y:S02]  /*8520*/  FMUL.FTZ R35, R0.reuse, R123 ;  /* 0x0000007b00237220 */ /* 0x040fe40000410000 */
[----:B------:R-:W-:Y:S01]  /*8530*/  FMUL.FTZ R38, R0, R38 ;  /* 0x0000002600267220 */ /* 0x000fe20000410000 */
[----:B------:R-:W-:Y:S01]  /*8540*/  LDSM.16.MT88.4 R112, [R181+0x800] ;  /* 0x00080000b570783b */ /* 0x000fe20000004200 */
[C---:B------:R-:W-:Y:S01]  /*8550*/  FMUL.FTZ R20, R2.reuse, R108 ;  /* 0x0000006c02147220 */ /* 0x040fe20000410000 */
[C---:B------:R-:W-:Y:S04]  /*8560*/  HMMA.16816.F32.BF16 R16, R136.reuse, R22, R16 ;  /* 0x000000168810723c */ /* 0x040fe80000041810 */
[----:B------:R-:W-:Y:S02]  /*8570*/  FMUL.FTZ R21, R2, R109 ;  /* 0x0000006d02157220 */ /* 0x000fe40000410000 */
[C---:B------:R-:W-:Y:S01]  /*8580*/  FMUL.FTZ R39, R0.reuse, R39 ;  /* 0x0000002700277220 */ /* 0x040fe20000410000 */
[----:B------:R-:W-:Y:S01]  /*8590*/  LDSM.16.MT88.4 R120, [R184+0x800] ;  /* 0x00080000b878783b */ /* 0x000fe20000004200 */
[C---:B------:R-:W-:Y:S04]  /*85a0*/  FMUL.FTZ R22, R0.reuse, R110 ;  /* 0x0000006e00167220 */ /* 0x040fe80000410000 */
[C---:B------:R-:W-:Y:S02]  /*85b0*/  FMUL.FTZ R23, R0.reuse, R111 ;  /* 0x0000006f00177220 */ /* 0x040fe40000410000 */
[C---:B------:R-:W-:Y:S01]  /*85c0*/  FMUL.FTZ R42, R0.reuse, R42 ;  /* 0x0000002a002a7220 */ /* 0x040fe20000410000 */
[----:B------:R-:W2:Y:S01]  /*85d0*/  LDSM.16.MT88.4 R108, [R182+0x2000] ;  /* 0x00200000b66c783b */ /* 0x000ea20000004200 */
[C---:B------:R-:W-:Y:S02]  /*85e0*/  FMUL.FTZ R43, R0.reuse, R43 ;  /* 0x0000002b002b7220 */ /* 0x040fe40000410000 */
[C---:B------:R-:W-:Y:S01]  /*85f0*/  FMUL.FTZ R46, R0.reuse, R46 ;  /* 0x0000002e002e7220 */ /* 0x040fe20000410000 */
[C---:B------:R-:W-:Y:S03]  /*8600*/  HMMA.16816.F32.BF16 R20, R136.reuse, R28, R20 ;  /* 0x0000001c8814723c */ /* 0x040fe60000041814 */
[C---:B------:R-:W-:Y:S02]  /*8610*/  FMUL.FTZ R47, R0.reuse, R47 ;  /* 0x0000002f002f7220 */ /* 0x040fe40000410000 */
[----:B------:R-:W-:Y:S02]  /*8620*/  FMUL.FTZ R50, R0, R50 ;  /* 0x0000003200327220 */ /* 0x000fe40000410000 */
[C---:B------:R-:W-:Y:S01]  /*8630*/  FMUL.FTZ R28, R2.reuse, R116 ;  /* 0x00000074021c7220 */ /* 0x040fe20000410000 */
[C---:B------:R-:W-:Y:S04]  /*8640*/  HMMA.16816.F32.BF16 R24, R136.reuse, R30, R24 ;  /* 0x0000001e8818723c */ /* 0x040fe80000041818 */
[----:B------:R-:W-:Y:S02]  /*8650*/  FMUL.FTZ R29, R2, R117 ;  /* 0x00000075021d7220 */ /* 0x000fe40000410000 */
[C---:B------:R-:W-:Y:S02]  /*8660*/  FMUL.FTZ R51, R0.reuse, R51 ;  /* 0x0000003300337220 */ /* 0x040fe40000410000 */
[C---:B------:R-:W-:Y:S04]  /*8670*/  FMUL.FTZ R30, R0.reuse, R118 ;  /* 0x00000076001e7220 */ /* 0x040fe80000410000 */
[C---:B------:R-:W-:Y:S02]  /*8680*/  FMUL.FTZ R31, R0.reuse, R119 ;  /* 0x00000077001f7220 */ /* 0x040fe40000410000 */
[----:B------:R-:W-:Y:S01]  /*8690*/  LDSM.16.MT88.4 R116, [R182+0x800] ;  /* 0x00080000b674783b */ /* 0x000fe20000004200 */
[C---:B------:R-:W-:Y:S02]  /*86a0*/  FMUL.FTZ R54, R0.reuse, R54 ;  /* 0x0000003600367220 */ /* 0x040fe40000410000 */
[C---:B------:R-:W-:Y:S02]  /*86b0*/  FMUL.FTZ R55, R0.reuse, R55 ;  /* 0x0000003700377220 */ /* 0x040fe40000410000 */
        /* <DEDUP_REMOVED lines=8> */
[C---:B------:R-:W-:Y:S04]  /*8740*/  HMMA.16816.F32.BF16 R36, R136.reuse, R104, R36 ;  /* 0x000000688824723c */ /* 0x040fe80000041824 */
[C---:B------:R-:W-:Y:S02]  /*8750*/  FMUL.FTZ R67, R0.reuse, R67 ;  /* 0x0000004300437220 */ /* 0x040fe40000410000 */
[C---:B------:R-:W-:Y:S02]  /*8760*/  FMUL.FTZ R70, R0.reuse, R70 ;  /* 0x0000004600467220 */ /* 0x040fe40000410000 */
[C---:B------:R-:W-:Y:S01]  /*8770*/  HMMA.16816.F32.BF16 R40, R136.reuse, R106, R40 ;  /* 0x0000006a8828723c */ /* 0x040fe20000041828 */
[----:B------:R-:W3:Y:S03]  /*8780*/  LDSM.16.MT88.4 R104, [R184+0x2000] ;  /* 0x00200000b868783b */ /* 0x000ee60000004200 */
        /* <DEDUP_REMOVED lines=12> */
[----:B------:R-:W-:Y:S02]  /*8850*/  FMUL.FTZ R87, R0, R87 ;  /* 0x0000005700577220 */ /* 0x000fe40000410000 */
[--C-:B------:R-:W-:Y:S01]  /*8860*/  FFMA.FTZ R100, R140, c[0x0][0x2d0], -R144.reuse ;  /* 0x0000b4008c647a23 */ /* 0x100fe20000010890 */
[C---:B------:R-:W-:Y:S03]  /*8870*/  HMMA.16816.F32.BF16 R56, R136.reuse, R102, R56 ;  /* 0x000000668838723c */ /* 0x040fe60000041838 */
[----:B------:R1:W-:Y:S01]  /*8880*/  MUFU.EX2 R217, R100 ;  /* 0x0000006400d97308 */ /* 0x0003e20000000800 */
[C---:B------:R-:W-:Y:S02]  /*8890*/  FMUL.FTZ R90, R0.reuse, R90 ;  /* 0x0000005a005a7220 */ /* 0x040fe40000410000 */
[C---:B------:R-:W-:Y:S02]  /*88a0*/  FMUL.FTZ R91, R0.reuse, R91 ;  /* 0x0000005b005b7220 */ /* 0x040fe40000410000 */
[C---:B---3--:R-:W-:Y:S04]  /*88b0*/  HMMA.16816.F32.BF16 R60, R136.reuse, R104, R60 ;  /* 0x00000068883c723c */ /* 0x048fe8000004183c */
[C---:B------:R-:W-:Y:S02]  /*88c0*/  FMUL.FTZ R94, R0.reuse, R94 ;  /* 0x0000005e005e7220 */ /* 0x040fe40000410000 */
[C---:B------:R-:W-:Y:S02]  /*88d0*/  FMUL.FTZ R95, R0.reuse, R95 ;  /* 0x0000005f005f7220 */ /* 0x040fe40000410000 */
[C---:B------:R-:W-:Y:S04]  /*88e0*/  HMMA.16816.F32.BF16 R64, R136.reuse, R106, R64 ;  /* 0x0000006a8840723c */ /* 0x040fe80000041840 */
[--C-:B------:R-:W-:Y:S02]  /*88f0*/  FFMA.FTZ R104, R141, c[0x0][0x2d0], -R144.reuse ;  /* 0x0000b4008d687a23 */ /* 0x100fe40000010890 */
[C---:B------:R-:W-:Y:S02]  /*8900*/  FMUL.FTZ R98, R0.reuse, R98 ;  /* 0x0000006200627220 */ /* 0x040fe40000410000 */
[C---:B--2---:R-:W-:Y:S01]  /*8910*/  HMMA.16816.F32.BF16 R68, R136.reuse, R108, R68 ;  /* 0x0000006c8844723c */ /* 0x044fe20000041844 */
[----:B------:R2:W-:Y:S01]  /*8920*/  MUFU.EX2 R216, R104 ;  /* 0x0000006800d87308 */ /* 0x0005e20000000800 */
[----:B-1----:R-:W1:Y:S02]  /*8930*/  LDSM.16.MT88.4 R100, [R182+0x4000] ;  /* 0x00400000b664783b */ /* 0x002e640000004200 */
[----:B------:R-:W-:Y:S03]  /*8940*/  FMUL.FTZ R99, R0, R99 ;  /* 0x0000006300637220 */ /* 0x000fe60000410000 */
[--C-:B------:R-:W-:Y:S01]  /*8950*/  FFMA.FTZ R108, R147, c[0x0][0x2d0], -R144.reuse ;  /* 0x0000b400936c7a23 */ /* 0x100fe20000010890 */
[C---:B------:R-:W-:Y:S03]  /*8960*/  HMMA.16816.F32.BF16 R72, R136.reuse, R110, R72 ;  /* 0x0000006e8848723c */ /* 0x040fe60000041848 */
[----:B------:R3:W-:Y:S01]  /*8970*/  MUFU.EX2 R214, R108 ;  /* 0x0000006c00d67308 */ /* 0x0007e20000000800 */
[--C-:B--2---:R-:W-:Y:S09]  /*8980*/  FFMA.FTZ R104, R143, c[0x0][0x2d0], -R144.reuse ;  /* 0x0000b4008f687a23 */ /* 0x104ff20000010890 */
[----:B------:R2:W4:Y:S01]  /*8990*/  MUFU.EX2 R215, R104 ;  /* 0x0000006800d77308 */ /* 0x0005220000000800 */
[--C-:B---3--:R-:W-:Y:S02]  /*89a0*/  FFMA.FTZ R108, R142, c[0x0][0x2d0], -R125.reuse ;  /* 0x0000b4008e6c7a23 */ /* 0x108fe4000001087d */
[----:B------:R-:W-:Y:S07]  /*89b0*/  LDSM.16.MT88.4 R140, [R185+0x2800] ;  /* 0x00280000b98c783b */ /* 0x000fee0000004200 */
[----:B------:R3:W-:Y:S01]  /*89c0*/  MUFU.EX2 R169, R108 ;  /* 0x0000006c00a97308 */ /* 0x0007e20000000800 */
[C---:B-1----:R-:W-:Y:S07]  /*89d0*/  HMMA.16816.F32.BF16 R76, R136.reuse, R100, R76 ;  /* 0x00000064884c723c */ /* 0x042fee000004184c */
[--C-:B------:R-:W-:Y:S01]  /*89e0*/  FFMA.FTZ R100, R145, c[0x0][0x2d0], -R125.reuse ;  /* 0x0000b40091647a23 */ /* 0x100fe2000001087d */
[C---:B------:R-:W-:Y:S01]  /*89f0*/  HMMA.16816.F32.BF16 R80, R136.reuse, R102, R80 ;  /* 0x000000668850723c */ /* 0x040fe20000041850 */
[----:B--2---:R-:W1:Y:S02]  /*8a00*/  LDSM.16.MT88.4 R104, [R185+0x4000] ;  /* 0x00400000b968783b */ /* 0x004e640000004200 */
[----:B------:R2:W5:Y:S04]  /*8a10*/  MUFU.EX2 R168, R100 ;  /* 0x0000006400a87308 */ /* 0x0005680000000800 */
[----:B----4-:R-:W-:Y:S02]  /*8a20*/  F2FP.BF16.PACK_AB R102, R214, R215 ;  /* 0x000000d7d666723e */ /* 0x010fe400000010ff */
[----:B---3--:R-:W3:Y:S03]  /*8a30*/  LDSM.16.MT88.4 R108, [R184+0x4000] ;  /* 0x00400000b86c783b */ /* 0x008ee60000004200 */
[--C-:B--2---:R-:W-:Y:S01]  /*8a40*/  FFMA.FTZ R100, R146, c[0x0][0x2d0], -R125.reuse ;  /* 0x0000b40092647a23 */ /* 0x104fe2000001087d */
[----:B-----5:R-:W-:Y:S03]  /*8a50*/  F2FP.BF16.PACK_AB R101, R168, R169 ;  /* 0x000000a9a865723e */ /* 0x020fe600000010ff */
[----:B------:R2:W-:Y:S01]  /*8a60*/  MUFU.EX2 R167, R100 ;  /* 0x0000006400a77308 */ /* 0x0005e20000000800 */
[C---:B-1----:R-:W-:Y:S08]  /*8a70*/  HMMA.16816.F32.BF16 R84, R136.reuse, R104, R84 ;  /* 0x000000688854723c */ /* 0x042ff00000041854 */
[C---:B------:R-:W-:Y:S01]  /*8a80*/  HMMA.16816.F32.BF16 R88, R136.reuse, R106, R88 ;  /* 0x0000006a8858723c */ /* 0x040fe20000041858 */
[----:B------:R-:W1:Y:S03]  /*8a90*/  LDSM.16.MT88.4 R104, [R185+0x800] ;  /* 0x00080000b968783b */ /* 0x000e660000004200 */
[--C-:B--2---:R-:W-:Y:S04]  /*8aa0*/  FFMA.FTZ R100, R148, c[0x0][0x2d0], -R125.reuse ;  /* 0x0000b40094647a23 */ /* 0x104fe8000001087d */
[C---:B---3--:R-:W-:Y:S01]  /*8ab0*/  HMMA.16816.F32.BF16 R92, R136.reuse, R108, R92 ;  /* 0x0000006c885c723c */ /* 0x048fe2000004185c */
[----:B------:R2:W3:Y:S07]  /*8ac0*/  MUFU.EX2 R166, R100 ;  /* 0x0000006400a67308 */ /* 0x0004ee0000000800 */
[----:B------:R-:W-:Y:S01]  /*8ad0*/  HMMA.16816.F32.BF16 R96, R136, R110, R96 ;  /* 0x0000006e8860723c */ /* 0x000fe20000041860 */
[----:B------:R-:W4:Y:S08]  /*8ae0*/  LDSM.16.MT88.4 R108, [R184+0x2800] ;  /* 0x00280000b86c783b */ /* 0x000f300000004200 */
[----:B------:R-:W-:Y:S03]  /*8af0*/  LDSM.16.MT88.4 R136, [R185+0x3000] ;  /* 0x00300000b988783b */ /* 0x000fe60000004200 */
[----:B--2---:R-:W-:Y:S02]  /*8b00*/  F2FP.BF16.PACK_AB R100, R216, R217 ;  /* 0x000000d9d864723e */ /* 0x004fe400000010ff */
[----:B---3--:R-:W-:Y:S07]  /*8b10*/  F2FP.BF16.PACK_AB R103, R166, R167 ;  /* 0x000000a7a667723e */ /* 0x008fee00000010ff */
[C---:B------:R-:W-:Y:S07]  /*8b20*/  HMMA.16816.F32.BF16 R4, R100.reuse, R112, R4 ;  /* 0x000000706404723c */ /* 0x040fee0000041804 */
[--C-:B------:R-:W-:Y:S01]  /*8b30*/  FFMA.FTZ R112, R152, c[0x0][0x2d0], -R144.reuse ;  /* 0x0000b40098707a23 */ /* 0x100fe20000010890 */
[C---:B------:R-:W-:Y:S03]  /*8b40*/  HMMA.16816.F32.BF16 R8, R100.reuse, R114, R8 ;  /* 0x000000726408723c */ /* 0x040fe60000041808 */
[----:B------:R2:W-:Y:S05]  /*8b50*/  MUFU.EX2 R213, R112 ;  /* 0x0000007000d57308 */ /* 0x0005ea0000000800 */
[C---:B------:R-:W-:Y:S07]  /*8b60*/  HMMA.16816.F32.BF16 R12, R100.reuse, R116, R12 ;  /* 0x00000074640c723c */ /* 0x040fee000004180c */
[--C-:B------:R-:W-:Y:S01]  /*8b70*/  FFMA.FTZ R116, R153, c[0x0][0x2d0], -R144.reuse ;  /* 0x0000b40099747a23 */ /* 0x100fe20000010890 */
[C---:B------:R-:W-:Y:S03]  /*8b80*/  HMMA.16816.F32.BF16 R16, R100.reuse, R118, R16 ;  /* 0x000000766410723c */ /* 0x040fe60000041810 */
[----:B------:R3:W5:Y:S05]  /*8b90*/  MUFU.EX2 R203, R116 ;  /* 0x0000007400cb7308 */ /* 0x00076a0000000800 */
[C---:B-1----:R-:W-:Y:S01]  /*8ba0*/  HMMA.16816.F32.BF16 R20, R100.reuse, R104, R20 ;  /* 0x000000686414723c */ /* 0x042fe20000041814 */
[----:B--2---:R-:W-:Y:S07]  /*8bb0*/  LDSM.16.MT88.4 R112, [R182+0x4800] ;  /* 0x00480000b670783b */ /* 0x004fee0000004200 */
[C---:B------:R-:W-:Y:S01]  /*8bc0*/  HMMA.16816.F32.BF16 R24, R100.reuse, R106, R24 ;  /* 0x0000006a6418723c */ /* 0x040fe20000041818 */
[----:B------:R-:W1:Y:S07]  /*8bd0*/  LDSM.16.MT88.4 R104, [R181+0x4800] ;  /* 0x00480000b568783b */ /* 0x000e6e0000004200 */
[C---:B------:R-:W-:Y:S04]  /*8be0*/  HMMA.16816.F32.BF16 R28, R100.reuse, R120, R28 ;  /* 0x00000078641c723c */ /* 0x040fe8000004181c */
[--C-:B---3--:R-:W-:Y:S03]  /*8bf0*/  FFMA.FTZ R116, R155, c[0x0][0x2d0], -R144.reuse ;  /* 0x0000b4009b747a23 */ /* 0x108fe60000010890 */
[--C-:B------:R-:W-:Y:S01]  /*8c00*/  FFMA.FTZ R120, R149, c[0x0][0x2d0], -R125.reuse ;  /* 0x0000b40095787a23 */ /* 0x100fe2000001087d */
[C---:B------:R-:W-:Y:S01]  /*8c10*/  HMMA.16816.F32.BF16 R32, R100.reuse, R122, R32 ;  /* 0x0000007a6420723c */ /* 0x040fe20000041820 */
[----:B------:R2:W-:Y:S07]  /*8c20*/  MUFU.EX2 R179, R116 ;  /* 0x0000007400b37308 */ /* 0x0005ee0000000800 */
[C---:B------:R-:W-:Y:S03]  /*8c30*/  HMMA.16816.F32.BF16 R36, R100.reuse, R128, R36 ;  /* 0x000000806424723c */ /* 0x040fe60000041824 */
[----:B------:R3:W-:Y:S05]  /*8c40*/  MUFU.EX2 R165, R120 ;  /* 0x0000007800a57308 */ /* 0x0007ea0000000800 */
[C---:B------:R-:W-:Y:S01]  /*8c50*/  HMMA.16816.F32.BF16 R40, R100.reuse, R130, R40 ;  /* 0x000000826428723c */ /* 0x040fe20000041828 */
[----:B------:R-:W-:Y:S07]  /*8c60*/  LDSM.16.MT88.4 R128, [R184+0x1000] ;  /* 0x00100000b880783b */ /* 0x000fee0000004200 */
[C---:B------:R-:W-:Y:S01]  /*8c70*/  HMMA.16816.F32.BF16 R44, R100.reuse, R132, R44 ;  /* 0x00000084642c723c */ /* 0x040fe2000004182c */
[----:B--2---:R-:W2:Y:S07]  /*8c80*/  LDSM.16.MT88.4 R116, [R185+0x4800] ;  /* 0x00480000b974783b */ /* 0x004eae0000004200 */
[C---:B------:R-:W-:Y:S01]  /*8c90*/  HMMA.16816.F32.BF16 R48, R100.reuse, R134, R48 ;  /* 0x000000866430723c */ /* 0x040fe20000041830 */
[----:B------:R-:W-:Y:S07]  /*8ca0*/  LDSM.16.MT88.4 R132, [R182+0x3000] ;  /* 0x00300000b684783b */ /* 0x000fee0000004200 */
[C---:B------:R-:W-:Y:S01]  /*8cb0*/  HMMA.16816.F32.BF16 R52, R100.reuse, R140, R52 ;  /* 0x0000008c6434723c */ /* 0x040fe20000041834 */
[----:B---3--:R-:W-:Y:S07]  /*8cc0*/  LDSM.16.MT88.4 R120, [R182+0x1000] ;  /* 0x00100000b678783b */ /* 0x008fee0000004200 */
[C---:B------:R-:W-:Y:S01]  /*8cd0*/  HMMA.16816.F32.BF16 R56, R100.reuse, R142, R56 ;  /* 0x0000008e6438723c */ /* 0x040fe20000041838 */
[----:B------:R-:W-:Y:S07]  /*8ce0*/  LDSM.16.MT88.4 R140, [R181+0x3800] ;  /* 0x00380000b58c783b */ /* 0x000fee0000004200 */
[C---:B----4-:R-:W-:Y:S07]  /*8cf0*/  HMMA.16816.F32.BF16 R60, R100.reuse, R108, R60 ;  /* 0x0000006c643c723c */ /* 0x050fee000004183c */
[--C-:B------:R-:W-:Y:S01]  /*8d00*/  FFMA.FTZ R108, R156, c[0x0][0x2d0], -R144.reuse ;  /* 0x0000b4009c6c7a23 */ /* 0x100fe20000010890 */
[C---:B------:R-:W-:Y:S03]  /*8d10*/  HMMA.16816.F32.BF16 R64, R100.reuse, R110, R64 ;  /* 0x0000006e6440723c */ /* 0x040fe60000041840 */
[----:B------:R3:W4:Y:S05]  /*8d20*/  MUFU.EX2 R178, R108 ;  /* 0x0000006c00b27308 */ /* 0x00072a0000000800 */
[C---:B-1----:R-:W-:Y:S07]  /*8d30*/  HMMA.16816.F32.BF16 R68, R100.reuse, R104, R68 ;  /* 0x000000686444723c */ /* 0x042fee0000041844 */
[--C-:B------:R-:W-:Y:S01]  /*8d40*/  FFMA.FTZ R104, R151, c[0x0][0x2d0], -R125.reuse ;  /* 0x0000b40097687a23 */ /* 0x100fe2000001087d */
[C---:B------:R-:W-:Y:S03]  /*8d50*/  HMMA.16816.F32.BF16 R72, R100.reuse, R106, R72 ;  /* 0x0000006a6448723c */ /* 0x040fe60000041848 */
[----:B------:R1:W1:Y:S05]  /*8d60*/  MUFU.EX2 R164, R104 ;  /* 0x0000006800a47308 */ /* 0x00026a0000000800 */
[C---:B------:R-:W-:Y:S01]  /*8d70*/  HMMA.16816.F32.BF16 R76, R100.reuse, R112, R76 ;  /* 0x00000070644c723c */ /* 0x040fe2000004184c */
[----:B---3--:R-:W3:Y:S06]  /*8d80*/  LDSM.16.MT88.4 R108, [R184+0x4800] ;  /* 0x00480000b86c783b */ /* 0x008eec0000004200 */
[--C-:B------:R-:W-:Y:S01]  /*8d90*/  FFMA.FTZ R112, R154, c[0x0][0x2d0], -R125.reuse ;  /* 0x0000b4009a707a23 */ /* 0x100fe2000001087d */
[C---:B------:R-:W-:Y:S01]  /*8da0*/  HMMA.16816.F32.BF16 R80, R100.reuse, R114, R80 ;  /* 0x000000726450723c */ /* 0x040fe20000041850 */
[----:B------:R-:W-:Y:S02]  /*8db0*/  LDSM.16.MT88.4 R152, [R184+0x3800] ;  /* 0x00380000b898783b */ /* 0x000fe40000004200 */
[----:B------:R4:W-:Y:S05]  /*8dc0*/  MUFU.EX2 R162, R112 ;  /* 0x0000007000a27308 */ /* 0x0009ea0000000800 */
[C---:B--2---:R-:W-:Y:S04]  /*8dd0*/  HMMA.16816.F32.BF16 R84, R100.reuse, R116, R84 ;  /* 0x000000746454723c */ /* 0x044fe80000041854 */
[--C-:B-1----:R-:W-:Y:S02]  /*8de0*/  FFMA.FTZ R104, R150, c[0x0][0x2d0], -R125.reuse ;  /* 0x0000b40096687a23 */ /* 0x102fe4000001087d */
[----:B------:R-:W-:Y:S02]  /*8df0*/  LDSM.16.MT88.4 R148, [R185+0x3800] ;  /* 0x00380000b994783b */ /* 0x000fe40000004200 */
[C---:B------:R-:W-:Y:S01]  /*8e00*/  HMMA.16816.F32.BF16 R88, R100.reuse, R118, R88 ;  /* 0x000000766458723c */ /* 0x040fe20000041858 */
[----:B------:R1:W2:Y:S05]  /*8e10*/  MUFU.EX2 R163, R104 ;  /* 0x0000006800a37308 */ /* 0x0002aa0000000800 */
[----:B------:R-:W-:Y:S08]  /*8e20*/  LDSM.16.MT88.4 R116, [R181+0x3000] ;  /* 0x00300000b574783b */ /* 0x000ff00000004200 */
[----:B----4-:R-:W-:Y:S01]  /*8e30*/  LDSM.16.MT88.4 R112, [R185+0x1000] ;  /* 0x00100000b970783b */ /* 0x010fe20000004200 */
[C---:B---3--:R-:W-:Y:S07]  /*8e40*/  HMMA.16816.F32.BF16 R92, R100.reuse, R108, R92 ;  /* 0x0000006c645c723c */ /* 0x048fee000004185c */
[----:B-1----:R-:W1:Y:S01]  /*8e50*/  LDSM.16.MT88.4 R104, [R181+0x1000] ;  /* 0x00100000b568783b */ /* 0x002e620000004200 */
[----:B------:R-:W-:Y:S07]  /*8e60*/  HMMA.16816.F32.BF16 R96, R100, R110, R96 ;  /* 0x0000006e6460723c */ /* 0x000fee0000041860 */
[----:B------:R-:W-:Y:S01]  /*8e70*/  LDSM.16.MT88.4 R108, [R181+0x5000] ;  /* 0x00500000b56c783b */ /* 0x000fe20000004200 */
[----:B-----5:R-:W-:Y:S04]  /*8e80*/  F2FP.BF16.PACK_AB R100, R203, R213 ;  /* 0x000000d5cb64723e */ /* 0x020fe800000010ff */
[----:B------:R-:W-:Y:S02]  /*8e90*/  F2FP.BF16.PACK_AB R102, R178, R179 ;  /* 0x000000b3b266723e */ /* 0x000fe400000010ff */
[----:B------:R-:W-:Y:S02]  /*8ea0*/  F2FP.BF16.PACK_AB R101, R164, R165 ;  /* 0x000000a5a465723e */ /* 0x000fe400000010ff */
[----:B--2---:R-:W-:Y:S07]  /*8eb0*/  F2FP.BF16.PACK_AB R103, R162, R163 ;  /* 0x000000a3a267723e */ /* 0x004fee00000010ff */
[C---:B-1----:R-:W-:Y:S08]  /*8ec0*/  HMMA.16816.F32.BF16 R4, R100.reuse, R104, R4 ;  /* 0x000000686404723c */ /* 0x042ff00000041804 */
[C---:B------:R-:W-:Y:S01]  /*8ed0*/  HMMA.16816.F32.BF16 R8, R100.reuse, R106, R8 ;  /* 0x0000006a6408723c */ /* 0x040fe20000041808 */
[----:B------:R-:W1:Y:S07]  /*8ee0*/  LDSM.16.MT88.4 R104, [R184+0x3000] ;  /* 0x00300000b868783b */ /* 0x000e6e0000004200 */
[C---:B------:R-:W-:Y:S07]  /*8ef0*/  HMMA.16816.F32.BF16 R12, R100.reuse, R120, R12 ;  /* 0x00000078640c723c */ /* 0x040fee000004180c */
[--C-:B------:R-:W-:Y:S01]  /*8f00*/  FFMA.FTZ R120, R160, c[0x0][0x2d0], -R144.reuse ;  /* 0x0000b400a0787a23 */ /* 0x100fe20000010890 */
[C---:B------:R-:W-:Y:S03]  /*8f10*/  HMMA.16816.F32.BF16 R16, R100.reuse, R122, R16 ;  /* 0x0000007a6410723c */ /* 0x040fe60000041810 */
[----:B------:R2:W-:Y:S05]  /*8f20*/  MUFU.EX2 R177, R120 ;  /* 0x0000007800b17308 */ /* 0x0005ea0000000800 */
[C---:B------:R-:W-:Y:S08]  /*8f30*/  HMMA.16816.F32.BF16 R20, R100.reuse, R112, R20 ;  /* 0x000000706414723c */ /* 0x040ff00000041814 */
[C---:B------:R-:W-:Y:S01]  /*8f40*/  HMMA.16816.F32.BF16 R24, R100.reuse, R114, R24 ;  /* 0x000000726418723c */ /* 0x040fe20000041818 */
[----:B------:R-:W3:Y:S07]  /*8f50*/  LDSM.16.MT88.4 R112, [R182+0x5000] ;  /* 0x00500000b670783b */ /* 0x000eee0000004200 */
[C---:B------:R-:W-:Y:S01]  /*8f60*/  HMMA.16816.F32.BF16 R28, R100.reuse, R128, R28 ;  /* 0x00000080641c723c */ /* 0x040fe2000004181c */
[----:B--2---:R-:W-:Y:S07]  /*8f70*/  LDSM.16.MT88.4 R120, [R184+0x1800] ;  /* 0x00180000b878783b */ /* 0x004fee0000004200 */
[C---:B------:R-:W-:Y:S08]  /*8f80*/  HMMA.16816.F32.BF16 R32, R100.reuse, R130, R32 ;  /* 0x000000826420723c */ /* 0x040ff00000041820 */
[C---:B------:R-:W-:Y:S08]  /*8f90*/  HMMA.16816.F32.BF16 R36, R100.reuse, R116, R36 ;  /* 0x000000746424723c */ /* 0x040ff00000041824 */
[C---:B------:R-:W-:Y:S01]  /*8fa0*/  HMMA.16816.F32.BF16 R40, R100.reuse, R118, R40 ;  /* 0x000000766428723c */ /* 0x040fe20000041828 */
[----:B------:R-:W2:Y:S07]  /*8fb0*/  LDSM.16.MT88.4 R116, [R185+0x5000] ;  /* 0x00500000b974783b */ /* 0x000eae0000004200 */
[C---:B------:R-:W-:Y:S08]  /*8fc0*/  HMMA.16816.F32.BF16 R44, R100.reuse, R132, R44 ;  /* 0x00000084642c723c */ /* 0x040ff0000004182c */
[C---:B------:R-:W-:Y:S01]  /*8fd0*/  HMMA.16816.F32.BF16 R48, R100.reuse, R134, R48 ;  /* 0x000000866430723c */ /* 0x040fe20000041830 */
[----:B------:R-:W-:Y:S07]  /*8fe0*/  LDSM.16.MT88.4 R132, [R181+0x1800] ;  /* 0x00180000b584783b */ /* 0x000fee0000004200 */
[C---:B------:R-:W-:Y:S08]  /*8ff0*/  HMMA.16816.F32.BF16 R52, R100.reuse, R136, R52 ;  /* 0x000000886434723c */ /* 0x040ff00000041834 */
[C---:B------:R-:W-:Y:S08]  /*9000*/  HMMA.16816.F32.BF16 R56, R100.reuse, R138, R56 ;  /* 0x0000008a6438723c */ /* 0x040ff00000041838 */
[C---:B-1----:R-:W-:Y:S07]  /*9010*/  HMMA.16816.F32.BF16 R60, R100.reuse, R104, R60 ;  /* 0x00000068643c723c */ /* 0x042fee000004183c */
[--C-:B------:R-:W-:Y:S01]  /*9020*/  FFMA.FTZ R104, R161, c[0x0][0x2d0], -R144.reuse ;  /* 0x0000b400a1687a23 */ /* 0x100fe20000010890 */
[C---:B------:R-:W-:Y:S03]  /*9030*/  HMMA.16816.F32.BF16 R64, R100.reuse, R106, R64 ;  /* 0x0000006a6440723c */ /* 0x040fe60000041840 */
[----:B------:R1:W4:Y:S05]  /*9040*/  MUFU.EX2 R176, R104 ;  /* 0x0000006800b07308 */ /* 0x00032a0000000800 */
[C---:B------:R-:W-:Y:S07]  /*9050*/  HMMA.16816.F32.BF16 R68, R100.reuse, R108, R68 ;  /* 0x0000006c6444723c */ /* 0x040fee0000041844 */
[--C-:B------:R-:W-:Y:S01]  /*9060*/  FFMA.FTZ R108, R157, c[0x0][0x2d0], -R125.reuse ;  /* 0x0000b4009d6c7a23 */ /* 0x100fe2000001087d */
[C---:B------:R-:W-:Y:S03]  /*9070*/  HMMA.16816.F32.BF16 R72, R100.reuse, R110, R72 ;  /* 0x0000006e6448723c */ /* 0x040fe60000041848 */
[----:B------:R5:W-:Y:S05]  /*9080*/  MUFU.EX2 R161, R108 ;  /* 0x0000006c00a17308 */ /* 0x000bea0000000800 */
[C---:B---3--:R-:W-:Y:S04]  /*9090*/  HMMA.16816.F32.BF16 R76, R100.reuse, R112, R76 ;  /* 0x00000070644c723c */ /* 0x048fe8000004184c */
[--C-:B-1----:R-:W-:Y:S01]  /*90a0*/  FFMA.FTZ R104, R171, c[0x0][0x2d0], -R144.reuse ;  /* 0x0000b400ab687a23 */ /* 0x102fe20000010890 */
[----:B----4-:R-:W-:Y:S01]  /*90b0*/  F2FP.BF16.PACK_AB R136, R176, R177 ;  /* 0x000000b1b088723e */ /* 0x010fe200000010ff */
[----:B------:R-:W-:Y:S02]  /*90c0*/  FFMA.FTZ R144, R170, c[0x0][0x2d0], -R144 ;  /* 0x0000b400aa907a23 */ /* 0x000fe40000010890 */
[C---:B------:R-:W-:Y:S01]  /*90d0*/  HMMA.16816.F32.BF16 R80, R100.reuse, R114, R80 ;  /* 0x000000726450723c */ /* 0x040fe20000041850 */
[----:B------:R1:W-:Y:S01]  /*90e0*/  MUFU.EX2 R171, R104 ;  /* 0x0000006800ab7308 */ /* 0x0003e20000000800 */
[----:B------:R-:W-:Y:S06]  /*90f0*/  LDSM.16.MT88.4 R112, [R185+0x1800] ;  /* 0x00180000b970783b */ /* 0x000fec0000004200 */
[C---:B--2---:R-:W-:Y:S03]  /*9100*/  HMMA.16816.F32.BF16 R84, R100.reuse, R116, R84 ;  /* 0x000000746454723c */ /* 0x044fe60000041854 */
[----:B------:R2:W3:Y:S01]  /*9110*/  MUFU.EX2 R170, R144 ;  /* 0x0000009000aa7308 */ /* 0x0004e20000000800 */
[--C-:B-----5:R-:W-:Y:S04]  /*9120*/  FFMA.FTZ R108, R159, c[0x0][0x2d0], -R125.reuse ;  /* 0x0000b4009f6c7a23 */ /* 0x120fe8000001087d */
[C---:B------:R-:W-:Y:S05]  /*9130*/  HMMA.16816.F32.BF16 R88, R100.reuse, R118, R88 ;  /* 0x000000766458723c */ /* 0x040fea0000041858 */
[----:B------:R4:W5:Y:S01]  /*9140*/  MUFU.EX2 R160, R108 ;  /* 0x0000006c00a07308 */ /* 0x0009620000000800 */
[----:B-1----:R-:W1:Y:S08]  /*9150*/  LDSM.16.MT88.4 R104, [R184+0x5000] ;  /* 0x00500000b868783b */ /* 0x002e700000004200 */
[----:B--2---:R-:W-:Y:S01]  /*9160*/  LDSM.16.MT88.4 R144, [R182+0x3800] ;  /* 0x00380000b690783b */ /* 0x004fe20000004200 */
[----:B---3--:R-:W-:Y:S01]  /*9170*/  F2FP.BF16.PACK_AB R138, R170, R171 ;  /* 0x000000abaa8a723e */ /* 0x008fe200000010ff */
[--C-:B----4-:R-:W-:Y:S01]  /*9180*/  FFMA.FTZ R108, R158, c[0x0][0x2d0], -R125.reuse ;  /* 0x0000b4009e6c7a23 */ /* 0x110fe2000001087d */
[----:B-----5:R-:W-:Y:S01]  /*9190*/  F2FP.BF16.PACK_AB R137, R160, R161 ;  /* 0x000000a1a089723e */ /* 0x020fe200000010ff */
[----:B------:R-:W-:Y:S04]  /*91a0*/  FFMA.FTZ R125, R127, c[0x0][0x2d0], -R125 ;  /* 0x0000b4007f7d7a23 */ /* 0x000fe8000001087d */
[----:B------:R-:W-:Y:S01]  /*91b0*/  LDSM.16.MT88.4 R156, [R181+0x5800] ;  /* 0x00580000b59c783b */ /* 0x000fe20000004200 */
[----:B------:R2:W-:Y:S10]  /*91c0*/  MUFU.EX2 R126, R108 ;  /* 0x0000006c007e7308 */ /* 0x0005f40000000800 */
[----:B------:R-:W3:Y:S01]  /*91d0*/  MUFU.EX2 R125, R125 ;  /* 0x0000007d007d7308 */ /* 0x000ee20000000800 */
[C---:B-1----:R-:W-:Y:S08]  /*91e0*/  HMMA.16816.F32.BF16 R92, R100.reuse, R104, R92 ;  /* 0x00000068645c723c */ /* 0x042ff0000004185c */
[----:B------:R-:W-:Y:S01]  /*91f0*/  HMMA.16816.F32.BF16 R96, R100, R106, R96 ;  /* 0x0000006a6460723c */ /* 0x000fe20000041860 */
[----:B--2---:R-:W1:Y:S03]  /*9200*/  LDSM.16.MT88.4 R108, [R182+0x1800] ;  /* 0x00180000b66c783b */ /* 0x004e660000004200 */
[----:B---3--:R-:W-:Y:S07]  /*9210*/  F2FP.BF16.PACK_AB R139, R125, R126 ;  /* 0x0000007e7d8b723e */ /* 0x008fee00000010ff */
[C---:B------:R-:W-:Y:S01]  /*9220*/  HMMA.16816.F32.BF16 R128, R136.reuse, R132, R4 ;  /* 0x000000848880723c */ /* 0x040fe20000041804 */
[----:B------:R-:W2:Y:S07]  /*9230*/  LDSM.16.MT88.4 R4, [R182+0x5800] ;  /* 0x00580000b604783b */ /* 0x000eae0000004200 */
[C---:B------:R-:W-:Y:S01]  /*9240*/  HMMA.16816.F32.BF16 R132, R136.reuse, R134, R8 ;  /* 0x000000868884723c */ /* 0x040fe20000041808 */
[----:B------:R-:W3:Y:S07]  /*9250*/  LDSM.16.MT88.4 R8, [R185+0x5800] ;  /* 0x00580000b908783b */ /* 0x000eee0000004200 */
[C---:B-1----:R-:W-:Y:S01]  /*9260*/  HMMA.16816.F32.BF16 R100, R136.reuse, R108, R12 ;  /* 0x0000006c8864723c */ /* 0x042fe2000004180c */
[----:B------:R-:W1:Y:S07]  /*9270*/  LDSM.16.MT88.4 R12, [R184+0x5800] ;  /* 0x00580000b80c783b */ /* 0x000e6e0000004200 */
[C---:B------:R-:W-:Y:S07]  /*9280*/  HMMA.16816.F32.BF16 R104, R136.reuse, R110, R16 ;  /* 0x0000006e8868723c */ /* 0x040fee0000041810 */
[----:B------:R-:W-:Y:S01]  /*9290*/  FFMA.FTZ R16, R2, R222, R218 ;  /* 0x000000de02107223 */ /* 0x000fe200000100da */
[C---:B------:R-:W-:Y:S04]  /*92a0*/  HMMA.16816.F32.BF16 R108, R136.reuse, R112, R20 ;  /* 0x00000070886c723c */ /* 0x040fe80000041814 */
[----:B------:R-:W-:Y:S02]  /*92b0*/  FFMA.FTZ R2, R0, R223, R175 ;  /* 0x000000df00027223 */ /* 0x000fe400000100af */
[----:B------:R-:W-:Y:S02]  /*92c0*/  FADD.FTZ R0, R221, R16 ;  /* 0x00000010dd007221 */ /* 0x000fe40000010000 */
[C---:B------:R-:W-:Y:S04]  /*92d0*/  HMMA.16816.F32.BF16 R112, R136.reuse, R114, R24 ;  /* 0x000000728870723c */ /* 0x040fe80000041818 */
[----:B------:R-:W-:Y:S02]  /*92e0*/  FADD.FTZ R2, R174, R2 ;  /* 0x00000002ae027221 */ /* 0x000fe40000010000 */
        /* <DEDUP_REMOVED lines=21> */
[----:B------:R-:W-:Y:S01]  /*9440*/  FADD.FTZ R0, R203, R0 ;  /* 0x00000000cb007221 */ /* 0x000fe20000010000 */
[----:B------:R-:W-:Y:S01]  /*9450*/  IADD3 R203, R204, -0x1, RZ ;  /* 0xffffffffcccb7810 */ /* 0x000fe20007ffe0ff */
[C---:B------:R-:W-:Y:S04]  /*9460*/  HMMA.16816.F32.BF16 R56, R136.reuse, R150, R56 ;  /* 0x000000968838723c */ /* 0x040fe80000041838 */
[----:B------:R-:W-:Y:S01]  /*9470*/  FADD.FTZ R2, R164, R2 ;  /* 0x00000002a4027221 */ /* 0x000fe20000010000 */
[----:B------:R-:W-:Y:S01]  /*9480*/  MOV R204, R203 ;  /* 0x000000cb00cc7202 */ /* 0x000fe20000000f00 */
[----:B------:R-:W-:Y:S02]  /*9490*/  FADD.FTZ R0, R179, R0 ;  /* 0x00000000b3007221 */ /* 0x000fe40000010000 */
[C---:B------:R-:W-:Y:S04]  /*94a0*/  HMMA.16816.F32.BF16 R60, R136.reuse, R152, R60 ;  /* 0x00000098883c723c */ /* 0x040fe8000004183c */
[----:B------:R-:W-:Y:S02]  /*94b0*/  FADD.FTZ R2, R163, R2 ;  /* 0x00000002a3027221 */ /* 0x000fe40000010000 */
[----:B------:R-:W-:Y:S02]  /*94c0*/  FADD.FTZ R0, R178, R0 ;  /* 0x00000000b2007221 */ /* 0x000fe40000010000 */
[C---:B------:R-:W-:Y:S08]  /*94d0*/  HMMA.16816.F32.BF16 R64, R136.reuse, R154, R64 ;  /* 0x0000009a8840723c */ /* 0x040ff00000041840 */
[C---:B------:R-:W-:Y:S08]  /*94e0*/  HMMA.16816.F32.BF16 R68, R136.reuse, R156, R68 ;  /* 0x0000009c8844723c */ /* 0x040ff00000041844 */
[C---:B------:R-:W-:Y:S08]  /*94f0*/  HMMA.16816.F32.BF16 R72, R136.reuse, R158, R72 ;  /* 0x0000009e8848723c */ /* 0x040ff00000041848 */
[C---:B--2---:R-:W-:Y:S07]  /*9500*/  HMMA.16816.F32.BF16 R76, R136.reuse, R4, R76 ;  /* 0x00000004884c723c */ /* 0x044fee000004184c */
[----:B------:R-:W-:Y:S01]  /*9510*/  FADD.FTZ R4, R162, R2 ;  /* 0x00000002a2047221 */ /* 0x000fe20000010000 */
[C---:B------:R-:W-:Y:S04]  /*9520*/  HMMA.16816.F32.BF16 R80, R136.reuse, R6, R80 ;  /* 0x000000068850723c */ /* 0x040fe80000041850 */
[----:B------:R-:W-:Y:S02]  /*9530*/  FADD.FTZ R2, R177, R0 ;  /* 0x00000000b1027221 */ /* 0x000fe40000010000 */
[----:B------:R-:W-:Y:S02]  /*9540*/  FADD.FTZ R0, R161, R4 ;  /* 0x00000004a1007221 */ /* 0x000fe40000010000 */
[C---:B---3--:R-:W-:Y:S04]  /*9550*/  HMMA.16816.F32.BF16 R84, R136.reuse, R8, R84 ;  /* 0x000000088854723c */ /* 0x048fe80000041854 */
[----:B------:R-:W-:Y:S02]  /*9560*/  FADD.FTZ R2, R176, R2 ;  /* 0x00000002b0027221 */ /* 0x000fe40000010000 */
[----:B------:R-:W-:Y:S01]  /*9570*/  FADD.FTZ R0, R160, R0 ;  /* 0x00000000a0007221 */ /* 0x000fe20000010000 */
[-C--:B------:R-:W-:Y:S01]  /*9580*/  MOV R8, R3.reuse ;  /* 0x0000000300087202 */ /* 0x080fe20000000f00 */
[C---:B------:R-:W-:Y:S04]  /*9590*/  HMMA.16816.F32.BF16 R88, R136.reuse, R10, R88 ;  /* 0x0000000a8858723c */ /* 0x040fe80000041858 */
[----:B------:R-:W-:Y:S02]  /*95a0*/  FADD.FTZ R2, R171, R2 ;  /* 0x00000002ab027221 */ /* 0x000fe40000010000 */
[----:B------:R-:W-:Y:S01]  /*95b0*/  FADD.FTZ R0, R126, R0 ;  /* 0x000000007e007221 */ /* 0x000fe20000010000 */
[----:B------:R-:W-:Y:S01]  /*95c0*/  MOV R126, R3 ;  /* 0x00000003007e7202 */ /* 0x000fe20000000f00 */
[C---:B-1----:R-:W-:Y:S04]  /*95d0*/  HMMA.16816.F32.BF16 R92, R136.reuse, R12, R92 ;  /* 0x0000000c885c723c */ /* 0x042fe8000004185c */
[----:B------:R-:W-:Y:S02]  /*95e0*/  FADD.FTZ R222, R170, R2 ;  /* 0x00000002aade7221 */ /* 0x000fe40000010000 */
[----:B------:R-:W-:Y:S01]  /*95f0*/  FADD.FTZ R223, R125, R0 ;  /* 0x000000007ddf7221 */ /* 0x000fe20000010000 */
[----:B------:R-:W-:Y:S01]  /*9600*/  MOV R125, R124 ;  /* 0x0000007c007d7202 */ /* 0x000fe20000000f00 */
[----:B------:R-:W-:Y:S01]  /*9610*/  HMMA.16816.F32.BF16 R96, R136, R14, R96 ;  /* 0x0000000e8860723c */ /* 0x000fe20000041860 */
[----:B------:R-:W-:-:S07]  /*9620*/  @P0 BRA `(.L_x_455) ;  /* 0xffffcba000000947 */ /* 0x000fce000383ffff */
.L_x_446:
[----:B------:R-:W-:Y:S02]  /*9630*/  IADD3 R0, R228, 0x7f, RZ ;  /* 0x0000007fe4007810 */ /* 0x000fe40007ffe0ff */
[----:B------:R-:W-:-:S03]  /*9640*/  IADD3 R2, R225, 0x1, -R226 ;  /* 0x00000001e1027810 */ /* 0x000fc60007ffe8e2 */
[----:B------:R-:W-:-:S05]  /*9650*/  @P2 IMAD.HI.U32 R3, R0, c[0x0][0x2c8], RZ ;  /* 0x0000b20000032a27 */ /* 0x000fca00078e00ff */
[----:B------:R-:W-:-:S05]  /*9660*/  @P2 SHF.R.U32.HI R0, RZ, c[0x0][0x2cc], R3 ;  /* 0x0000b300ff002a19 */ /* 0x000fca0000011603 */
[----:B------:R-:W-:-:S05]  /*9670*/  IMAD.IADD R0, R2, 0x1, R0 ;  /* 0x0000000102007824 */ /* 0x000fca00078e0200 */
[----:B------:R-:W-:Y:S01]  /*9680*/  IADD3 R2, R0, -c[0x0][0x324], RZ ;  /* 0x8000c90000027a10 */ /* 0x000fe20007ffe0ff */
[----:B------:R-:W-:Y:S05]  /*9690*/  @!P1 BRA `(.L_x_456) ;  /* 0x0000011000009947 */ /* 0x000fea0003800000 */
[----:B------:R-:W-:Y:S01]  /*96a0*/  ISETP.GT.AND P0, PT, R0, -0x1, PT ;  /* 0xffffffff0000780c */ /* 0x000fe20003f04270 */
[----:B------:R-:W-:-:S12]  /*96b0*/  BSSY B0, `(.L_x_457) ;  /* 0x000000d000007945 */ /* 0x000fd80003800000 */
        /* <DEDUP_REMOVED lines=8> */
.L_x_458:
[----:B------:R-:W-:-:S04]  /*9740*/  MOV R3, c[0x0][0x32c] ;  /* 0x0000cb0000037a02 */ /* 0x000fc80000000f00 */
[----:B------:R-:W-:-:S13]  /*9750*/  ISETP.NE.AND P0, PT, R3, 0x1, PT ;  /* 0x000000010300780c */ /* 0x000fda0003f05270 */
[----:B------:R-:W-:-:S05]  /*9760*/  @P0 IMAD.HI.U32 R3, R0, c[0x0][0x330], RZ ;  /* 0x0000cc0000030a27 */ /* 0x000fca00078e00ff */
[----:B------:R-:W-:Y:S02]  /*9770*/  @P0 SHF.R.U32.HI R0, RZ, c[0x0][0x334], R3 ;  /* 0x0000cd00ff000a19 */ /* 0x000fe40000011603 */
.L_x_459:
[----:B------:R-:W-:Y:S05]  /*9780*/  BSYNC B0 ;  /* 0x0000000000007941 */ /* 0x000fea0003800000 */
.L_x_457:
[----:B------:R-:W-:-:S05]  /*9790*/  IMAD R0, R0, c[0x0][0x32c], RZ ;  /* 0x0000cb0000007a24 */ /* 0x000fca00078e02ff */
[----:B------:R-:W-:-:S04]  /*97a0*/  IMNMX R2, R2, R0, !PT ;  /* 0x0000000002027217 */ /* 0x000fc80007800200 */
.L_x_456:
[----:B------:R-:W-:-:S04]  /*97b0*/  IADD3 R2, R2, 0x3f, RZ ;  /* 0x0000003f02027810 */ /* 0x000fc80007ffe0ff */
        /* <DEDUP_REMOVED lines=8> */
[----:B------:R-:W-:Y:S02]  /*9840*/  MOV R176, R203 ;  /* 0x000000cb00b07202 */ /* 0x000fe40000000f00 */
.L_x_461:
[----:B------:R-:W-:Y:S04]  /*9850*/  DEPBAR.LE SB0, 0x0 ;  /* 0x000080000000791a */ /* 0x000fe80000000000 */
[----:B------:R-:W-:Y:S01]  /*9860*/  WARPSYNC 0xffffffff ;  /* 0xffffffff00007948 */ /* 0x000fe20003800000 */
[----:B------:R-:W-:Y:S01]  /*9870*/  BAR.SYNC.DEFER_BLOCKING 0x0 ;  /* 0x0000000000007b1d */ /* 0x000fe20000010000 */
[----:B------:R-:W-:Y:S02]  /*9880*/  ISETP.GT.AND P6, PT, R206, R176, PT ;  /* 0x000000b0ce00720c */ /* 0x000fe40003fc4270 */
[C---:B------:R-:W-:Y:S11]  /*9890*/  IADD3 R203, R176.reuse, -0x1, RZ ;  /* 0xffffffffb0cb7810 */ /* 0x040ff60007ffe0ff */
[----:B------:R-:W-:Y:S01]  /*98a0*/  @!P6 SHF.R.S32.HI R0, RZ, 0x1f, R176 ;  /* 0x0000001fff00e819 */ /* 0x000fe200000114b0 */
[----:B------:R-:W-:Y:S01]  /*98b0*/  @!P6 IMAD.WIDE.U32 R2, R176, c[0x0][0x208], RZ ;  /* 0x00008200b002ea25 */ /* 0x000fe200078e00ff */
[----:B------:R-:W-:Y:S03]  /*98c0*/  @!P6 MOV R4, c[0x0][0x208] ;  /* 0x000082000004ea02 */ /* 0x000fe60000000f00 */
[----:B------:R-:W-:Y:S04]  /*98d0*/  @!P6 IMAD R0, R0, c[0x0][0x208], RZ ;  /* 0x000082000000ea24 */ /* 0x000fe800078e02ff */
[----:B------:R-:W-:Y:S01]  /*98e0*/  @!P6 IMAD R0, R176, c[0x0][0x20c], R0 ;  /* 0x00008300b000ea24 */ /* 0x000fe200078e0200 */
[----:B------:R-:W-:Y:S04]  /*98f0*/  LDSM.16.M88.4 R32, [R187] ;  /* 0x00000000bb20783b */ /* 0x000fe80000000200 */
[----:B------:R-:W-:Y:S02]  /*9900*/  @!P6 IADD3 R3, R3, R0, RZ ;  /* 0x000000000303e210 */ /* 0x000fe40007ffe0ff */
[C---:B------:R-:W-:Y:S02]  /*9910*/  @!P6 SHF.L.U32 R0, R2.reuse, 0x6, RZ ;  /* 0x000000060200e819 */ /* 0x040fe400000006ff */
[----:B------:R-:W1:Y:S01]  /*9920*/  LDSM.16.M88.4 R8, [R180] ;  /* 0x00000000b408783b */ /* 0x000e620000000200 */
[----:B------:R-:W-:Y:S02]  /*9930*/  @!P6 SHF.L.U64.HI R2, R2, 0x6, R3 ;  /* 0x000000060202e819 */ /* 0x000fe40000010203 */
[----:B------:R-:W-:Y:S02]  /*9940*/  @!P6 MOV R3, c[0x0][0x20c] ;  /* 0x000083000003ea02 */ /* 0x000fe40000000f00 */
[C---:B------:R-:W-:Y:S03]  /*9950*/  @!P6 LEA R28, P0, R4.reuse, R0, 0x5 ;  /* 0x00000000041ce211 */ /* 0x040fe600078028ff */
[----:B------:R-:W2:Y:S01]  /*9960*/  LDSM.16.M88.4 R16, [R180+0x800] ;  /* 0x00080000b410783b */ /* 0x000ea20000000200 */
[----:B------:R-:W-:Y:S02]  /*9970*/  @!P6 LEA.HI.X R3, R4, R2, R3, 0x5, P0 ;  /* 0x000000020403e211 */ /* 0x000fe400000f2c03 */
[----:B------:R-:W-:Y:S04]  /*9980*/  @!P6 IADD3 R4, P0, R0, R210, RZ ;  /* 0x000000d20004e210 */ /* 0x000fe80007f1e0ff */
[-C--:B------:R-:W-:Y:S01]  /*9990*/  @!P6 IADD3.X R5, R2, R212.reuse, RZ, P0, !PT ;  /* 0x000000d40205e210 */ /* 0x080fe200007fe4ff */
[----:B------:R-:W3:Y:S01]  /*99a0*/  LDSM.16.M88.4 R24, [R180+0x1000] ;  /* 0x00100000b418783b */ /* 0x000ee20000000200 */
[C---:B------:R-:W-:Y:S04]  /*99b0*/  @!P6 LEA R164, P0, R4.reuse, c[0x0][0x1f8], 0x1 ;  /* 0x00007e0004a4ea11 */ /* 0x040fe800078008ff */
[----:B------:R-:W-:Y:S02]  /*99c0*/  @!P6 LEA.HI.X R165, R4, c[0x0][0x1fc], R5, 0x1, P0 ;  /* 0x00007f0004a5ea11 */ /* 0x000fe400000f0c05 */
[----:B------:R-:W-:Y:S01]  /*99d0*/  @!P6 IADD3 R20, P0, R210, 0x40, RZ ;  /* 0x00000040d214e810 */ /* 0x000fe20007f1e0ff */
[----:B------:R-:W4:Y:S03]  /*99e0*/  LDSM.16.M88.4 R136, [R180+0x1800] ;  /* 0x00180000b488783b */ /* 0x000f260000000200 */
[----:B------:R-:W-:Y:S02]  /*99f0*/  @!P6 IADD3.X R22, RZ, R212, RZ, P0, !PT ;  /* 0x000000d4ff16e210 */ /* 0x000fe400007fe4ff */
[----:B------:R-:W-:Y:S03]  /*9a00*/  @!P6 IADD3 R4, P0, R0, R20, RZ ;  /* 0x000000140004e210 */ /* 0x000fe60007f1e0ff */
[----:B------:R-:W-:Y:S01]  /*9a10*/  LDSM.16.M88.4 R140, [R188] ;  /* 0x00000000bc8c783b */ /* 0x000fe20000000200 */
[----:B------:R-:W-:Y:S02]  /*9a20*/  @!P6 IADD3.X R5, R2, R22, RZ, P0, !PT ;  /* 0x000000160205e210 */ /* 0x000fe400007fe4ff */
[C---:B------:R-:W-:Y:S04]  /*9a30*/  @!P6 LEA R162, P0, R4.reuse, c[0x0][0x1f8], 0x1 ;  /* 0x00007e0004a2ea11 */ /* 0x040fe800078008ff */
[----:B------:R-:W-:Y:S01]  /*9a40*/  @!P6 LEA.HI.X R163, R4, c[0x0][0x1fc], R5, 0x1, P0 ;  /* 0x00007f0004a3ea11 */ /* 0x000fe200000f0c05 */
[----:B------:R-:W5:Y:S01]  /*9a50*/  LDSM.16.M88.4 R144, [R191] ;  /* 0x00000000bf90783b */ /* 0x000f620000000200 */
[C---:B-1----:R-:W-:Y:S03]  /*9a60*/  HMMA.16816.F32.BF16 R4, R32.reuse, R8, RZ ;  /* 0x000000082004723c */ /* 0x042fe600000418ff */
[----:B------:R-:W-:Y:S04]  /*9a70*/  @!P6 IADD3 R21, P0, R210, 0x80, RZ ;  /* 0x00000080d215e810 */ /* 0x000fe80007f1e0ff */
[----:B------:R-:W1:Y:S01]  /*9a80*/  LDSM.16.M88.4 R148, [R202] ;  /* 0x00000000ca94783b */ /* 0x000e620000000200 */
[C---:B------:R-:W-:Y:S01]  /*9a90*/  HMMA.16816.F32.BF16 R8, R32.reuse, R10, RZ ;  /* 0x0000000a2008723c */ /* 0x040fe200000418ff */
[----:B------:R-:W-:Y:S03]  /*9aa0*/  @!P6 IADD3.X R29, RZ, R212, RZ, P0, !PT ;  /* 0x000000d4ff1de210 */ /* 0x000fe600007fe4ff */
[----:B------:R-:W-:Y:S03]  /*9ab0*/  @!P6 IADD3 R0, P0, R0, R21, RZ ;  /* 0x000000150000e210 */ /* 0x000fe60007f1e0ff */
[----:B------:R-:W1:Y:S01]  /*9ac0*/  LDSM.16.M88.4 R152, [R201] ;  /* 0x00000000c998783b */ /* 0x000e620000000200 */
[C---:B--2---:R-:W-:Y:S01]  /*9ad0*/  HMMA.16816.F32.BF16 R12, R32.reuse, R16, RZ ;  /* 0x00000010200c723c */ /* 0x044fe200000418ff */
[----:B------:R-:W-:Y:S03]  /*9ae0*/  @!P6 IADD3.X R2, R2, R29, RZ, P0, !PT ;  /* 0x0000001d0202e210 */ /* 0x000fe600007fe4ff */
[C---:B------:R-:W-:Y:S04]  /*9af0*/  @!P6 LEA R160, P0, R0.reuse, c[0x0][0x1f8], 0x1 ;  /* 0x00007e0000a0ea11 */ /* 0x040fe800078008ff */
[C---:B------:R-:W-:Y:S01]  /*9b00*/  HMMA.16816.F32.BF16 R16, R32.reuse, R18, RZ ;  /* 0x000000122010723c */ /* 0x040fe200000418ff */
[----:B------:R-:W-:Y:S03]  /*9b10*/  @!P6 LEA.HI.X R161, R0, c[0x0][0x1fc], R2, 0x1, P0 ;  /* 0x00007f0000a1ea11 */ /* 0x000fe600000f0c02 */
[C---:B------:R-:W-:Y:S04]  /*9b20*/  @!P6 IADD3 R2, P0, R28.reuse, R20, RZ ;  /* 0x000000141c02e210 */ /* 0x040fe80007f1e0ff */
[C---:B------:R-:W-:Y:S04]  /*9b30*/  @!P6 IADD3.X R127, R3.reuse, R22, RZ, P0, !PT ;  /* 0x00000016037fe210 */ /* 0x040fe800007fe4ff */
[C---:B------:R-:W-:Y:S02]  /*9b40*/  @!P6 IADD3 R124, P0, R28.reuse, R21, RZ ;  /* 0x000000151c7ce210 */ /* 0x040fe40007f1e0ff */
[C---:B---3--:R-:W-:Y:S02]  /*9b50*/  HMMA.16816.F32.BF16 R20, R32.reuse, R24, RZ ;  /* 0x000000182014723c */ /* 0x048fe400000418ff */
[C---:B------:R-:W-:Y:S02]  /*9b60*/  @!P6 IADD3.X R166, R3.reuse, R29, RZ, P0, !PT ;  /* 0x0000001d03a6e210 */ /* 0x040fe400007fe4ff */
[----:B------:R-:W-:Y:S04]  /*9b70*/  @!P6 IADD3 R0, P0, R28, R210, RZ ;  /* 0x000000d21c00e210 */ /* 0x000fe80007f1e0ff */
[C---:B------:R-:W-:Y:S01]  /*9b80*/  HMMA.16816.F32.BF16 R24, R32.reuse, R26, RZ ;  /* 0x0000001a2018723c */ /* 0x040fe200000418ff */
[----:B------:R-:W-:Y:S03]  /*9b90*/  @!P6 IADD3.X R3, R3, R212, RZ, P0, !PT ;  /* 0x000000d40303e210 */ /* 0x000fe600007fe4ff */
[C---:B------:R-:W-:Y:S04]  /*9ba0*/  @!P6 LEA R158, P0, R0.reuse, c[0x0][0x1f8], 0x1 ;  /* 0x00007e00009eea11 */ /* 0x040fe800078008ff */
[C---:B----4-:R-:W-:Y:S01]  /*9bb0*/  HMMA.16816.F32.BF16 R28, R32.reuse, R136, RZ ;  /* 0x00000088201c723c */ /* 0x050fe200000418ff */
[----:B------:R-:W-:Y:S03]  /*9bc0*/  @!P6 LEA.HI.X R159, R0, c[0x0][0x1fc], R3, 0x1, P0 ;  /* 0x00007f00009fea11 */ /* 0x000fe600000f0c03 */
[C---:B------:R-:W-:Y:S04]  /*9bd0*/  @!P6 LEA R156, P0, R2.reuse, c[0x0][0x1f8], 0x1 ;  /* 0x00007e00029cea11 */ /* 0x040fe800078008ff */
[----:B------:R-:W-:Y:S01]  /*9be0*/  HMMA.16816.F32.BF16 R32, R32, R138, RZ ;  /* 0x0000008a2020723c */ /* 0x000fe200000418ff */
[----:B------:R-:W2:Y:S03]  /*9bf0*/  LDSM.16.M88.4 R136, [R200] ;  /* 0x00000000c888783b */ /* 0x000ea60000000200 */
[----:B------:R-:W-:Y:S02]  /*9c00*/  @!P6 LEA.HI.X R157, R2, c[0x0][0x1fc], R127, 0x1, P0 ;  /* 0x00007f00029dea11 */ /* 0x000fe400000f0c7f */
[C---:B------:R-:W-:Y:S02]  /*9c10*/  @!P6 LEA R2, P0, R124.reuse, c[0x0][0x1f8], 0x1 ;  /* 0x00007e007c02ea11 */ /* 0x040fe400078008ff */
[C---:B-----5:R-:W-:Y:S01]  /*9c20*/  HMMA.16816.F32.BF16 R4, R140.reuse, R144, R4 ;  /* 0x000000908c04723c */ /* 0x060fe20000041804 */
[----:B------:R-:W-:Y:S01]  /*9c30*/  @!PT LDS RZ, [RZ] ;  /* 0x00000000fffff984 */ /* 0x000fe20000000800 */
[----:B------:R-:W-:Y:S01]  /*9c40*/  @!PT LDS RZ, [RZ] ;  /* 0x00000000fffff984 */ /* 0x000fe20000000800 */
[----:B------:R-:W-:Y:S01]  /*9c50*/  @!PT LDS RZ, [RZ] ;  /* 0x00000000fffff984 */ /* 0x000fe20000000800 */
[----:B------:R3:W-:Y:S04]  /*9c60*/  @!P6 LDGSTS.E.BYPASS.LTC128B.128 [R205+0x100], [R164.64], !P5 ;  /* 0x00100000a4cdefae */ /* 0x0007e8000e901d46 */
[----:B------:R-:W-:Y:S03]  /*9c70*/  @!P6 LEA.HI.X R3, R124, c[0x0][0x1fc], R166, 0x1, P0 ;  /* 0x00007f007c03ea11 */ /* 0x000fe600000f0ca6 */
[C---:B------:R-:W-:Y:S01]  /*9c80*/  HMMA.16816.F32.BF16 R8, R140.reuse, R146, R8 ;  /* 0x000000928c08723c */ /* 0x040fe20000041808 */
[----:B------:R4:W-:Y:S07]  /*9c90*/  @!P6 LDGSTS.E.BYPASS.LTC128B.128 [R205+0x2100], [R162.64], !P4 ;  /* 0x02100000a2cdefae */ /* 0x0009ee000e101d46 */
[C---:B-1----:R-:W-:Y:S01]  /*9ca0*/  HMMA.16816.F32.BF16 R12, R140.reuse, R148, R12 ;  /* 0x000000948c0c723c */ /* 0x042fe2000004180c */
[----:B------:R4:W-:Y:S07]  /*9cb0*/  @!P6 LDGSTS.E.BYPASS.LTC128B.128 [R205+0x4100], [R160.64], !P3 ;  /* 0x04100000a0cdefae */ /* 0x0009ee000d901d46 */
[C---:B------:R-:W-:Y:S01]  /*9cc0*/  HMMA.16816.F32.BF16 R16, R140.reuse, R150, R16 ;  /* 0x000000968c10723c */ /* 0x040fe20000041810 */
[----:B------:R1:W-:Y:S07]  /*9cd0*/  @!P6 LDGSTS.E.BYPASS.LTC128B.128 [R205+0x1100], [R158.64], !P5 ;  /* 0x011000009ecdefae */ /* 0x0003ee000e901d46 */
[C---:B------:R-:W-:Y:S01]  /*9ce0*/  HMMA.16816.F32.BF16 R20, R140.reuse, R152, R20 ;  /* 0x000000988c14723c */ /* 0x040fe20000041814 */
[----:B------:R1:W-:Y:S07]  /*9cf0*/  @!P6 LDGSTS.E.BYPASS.LTC128B.128 [R205+0x3100], [R156.64], !P4 ;  /* 0x031000009ccdefae */ /* 0x0003ee000e101d46 */
[C---:B------:R-:W-:Y:S01]  /*9d00*/  HMMA.16816.F32.BF16 R24, R140.reuse, R154, R24 ;  /* 0x0000009a8c18723c */ /* 0x040fe20000041818 */
[----:B------:R5:W-:Y:S02]  /*9d10*/  @!P6 LDGSTS.E.BYPASS.LTC128B.128 [R205+0x5100], [R2.64], !P3 ;  /* 0x0510000002cdefae */ /* 0x000be4000d901d46 */
[----:B------:R-:W-:Y:S05]  /*9d20*/  ISETP.GT.AND P6, PT, R176, R206, PT ;  /* 0x000000ceb000720c */ /* 0x000fea0003fc4270 */
[C---:B--2---:R-:W-:Y:S01]  /*9d30*/  HMMA.16816.F32.BF16 R28, R140.reuse, R136, R28 ;  /* 0x000000888c1c723c */ /* 0x044fe2000004181c */
[----:B----4-:R-:W-:Y:S07]  /*9d40*/  LDSM.16.M88.4 R160, [R186] ;  /* 0x00000000baa0783b */ /* 0x010fee0000000200 */
[----:B------:R-:W-:Y:S01]  /*9d50*/  HMMA.16816.F32.BF16 R32, R140, R138, R32 ;  /* 0x0000008a8c20723c */ /* 0x000fe20000041820 */
[----:B------:R-:W-:Y:S03]  /*9d60*/  LDSM.16.M88.4 R144, [R186+0x800] ;  /* 0x00080000ba90783b */ /* 0x000fe60000000200 */
[----:B------:R-:W-:Y:S05]  /*9d70*/  @P6 SHF.R.S32.HI R127, RZ, 0x1f, R203 ;  /* 0x0000001fff7f6819 */ /* 0x000fea00000114cb */
[----:B-1----:R-:W1:Y:S03]  /*9d80*/  LDSM.16.M88.4 R156, [R190] ;  /* 0x00000000be9c783b */ /* 0x002e660000000200 */
[----:B------:R-:W-:Y:S05]  /*9d90*/  @P6 IMAD R127, R127, c[0x0][0x1e0], RZ ;  /* 0x000078007f7f6a24 */ /* 0x000fea00078e02ff */
[----:B---3--:R-:W2:Y:S08]  /*9da0*/  LDSM.16.M88.4 R164, [R186+0x1000] ;  /* 0x00100000baa4783b */ /* 0x008eb00000000200 */
[----:B------:R-:W0:Y:S08]  /*9db0*/  LDGDEPBAR ;  /* 0x00000000000079af */ /* 0x000e300000000000 */
[----:B------:R-:W3:Y:S08]  /*9dc0*/  LDSM.16.M88.4 R148, [R186+0x1800] ;  /* 0x00180000ba94783b */ /* 0x000ef00000000200 */
[----:B------:R-:W-:Y:S01]  /*9dd0*/  LDSM.16.M88.4 R152, [R189] ;  /* 0x00000000bd98783b */ /* 0x000fe20000000200 */
[C---:B-1----:R-:W-:Y:S07]  /*9de0*/  HMMA.16816.F32.BF16 R4, R156.reuse, R160, R4 ;  /* 0x000000a09c04723c */ /* 0x042fee0000041804 */
[----:B------:R-:W1:Y:S01]  /*9df0*/  LDSM.16.M88.4 R168, [R183] ;  /* 0x00000000b7a8783b */ /* 0x000e620000000200 */
[C---:B------:R-:W-:Y:S07]  /*9e00*/  HMMA.16816.F32.BF16 R8, R156.reuse, R162, R8 ;  /* 0x000000a29c08723c */ /* 0x040fee0000041808 */
[----:B------:R-:W4:Y:S01]  /*9e10*/  LDSM.16.M88.4 R136, [R183+0x800] ;  /* 0x00080000b788783b */ /* 0x000f220000000200 */
[C---:B------:R-:W-:Y:S07]  /*9e20*/  HMMA.16816.F32.BF16 R12, R156.reuse, R144, R12 ;  /* 0x000000909c0c723c */ /* 0x040fee000004180c */
[----:B------:R-:W1:Y:S01]  /*9e30*/  LDSM.16.M88.4 R140, [R183+0x1000] ;  /* 0x00100000b78c783b */ /* 0x000e620000000200 */
[C---:B------:R-:W-:Y:S07]  /*9e40*/  HMMA.16816.F32.BF16 R16, R156.reuse, R146, R16 ;  /* 0x000000929c10723c */ /* 0x040fee0000041810 */
[----:B------:R-:W4:Y:S01]  /*9e50*/  LDSM.16.M88.4 R144, [R183+0x1800] ;  /* 0x00180000b790783b */ /* 0x000f220000000200 */
[C---:B--2---:R-:W-:Y:S07]  /*9e60*/  HMMA.16816.F32.BF16 R20, R156.reuse, R164, R20 ;  /* 0x000000a49c14723c */ /* 0x044fee0000041814 */
[----:B------:R-:W-:Y:S01]  /*9e70*/  LDSM.16.M88.4 R160, [R180+0x2800] ;  /* 0x00280000b4a0783b */ /* 0x000fe20000000200 */
[C---:B------:R-:W-:Y:S07]  /*9e80*/  HMMA.16816.F32.BF16 R24, R156.reuse, R166, R24 ;  /* 0x000000a69c18723c */ /* 0x040fee0000041818 */
[----:B------:R-:W-:Y:S01]  /*9e90*/  LDSM.16.M88.4 R164, [R188+0x4000] ;  /* 0x00400000bca4783b */ /* 0x000fe20000000200 */
[C---:B---3--:R-:W-:Y:S07]  /*9ea0*/  HMMA.16816.F32.BF16 R28, R156.reuse, R148, R28 ;  /* 0x000000949c1c723c */ /* 0x048fee000004181c */
[----:B------:R-:W-:Y:S01]  /*9eb0*/  LDSM.16.M88.4 R172, [R183+0x4000] ;  /* 0x00400000b7ac783b */ /* 0x000fe20000000200 */
[----:B------:R-:W-:Y:S07]  /*9ec0*/  HMMA.16816.F32.BF16 R32, R156, R150, R32 ;  /* 0x000000969c20723c */ /* 0x000fee0000041820 */
[----:B------:R-:W-:Y:S01]  /*9ed0*/  LDSM.16.M88.4 R148, [R187+0x4000] ;  /* 0x00400000bb94783b */ /* 0x000fe20000000200 */
[C---:B-1----:R-:W-:Y:S07]  /*9ee0*/  HMMA.16816.F32.BF16 R4, R152.reuse, R168, R4 ;  /* 0x000000a89804723c */ /* 0x042fee0000041804 */
[----:B------:R-:W1:Y:S01]  /*9ef0*/  LDSM.16.M88.4 R156, [R180+0x2000] ;  /* 0x00200000b49c783b */ /* 0x000e620000000200 */
[C---:B------:R-:W-:Y:S07]  /*9f00*/  HMMA.16816.F32.BF16 R8, R152.reuse, R170, R8 ;  /* 0x000000aa9808723c */ /* 0x040fee0000041808 */
[----:B------:R-:W-:Y:S01]  /*9f10*/  LDSM.16.M88.4 R168, [R199] ;  /* 0x00000000c7a8783b */ /* 0x000fe20000000200 */
[C---:B----4-:R-:W-:Y:S08]  /*9f20*/  HMMA.16816.F32.BF16 R12, R152.reuse, R136, R12 ;  /* 0x00000088980c723c */ /* 0x050ff0000004180c */
[C---:B------:R-:W-:Y:S01]  /*9f30*/  HMMA.16816.F32.BF16 R16, R152.reuse, R138, R16 ;  /* 0x0000008a9810723c */ /* 0x040fe20000041810 */
[----:B------:R-:W2:Y:S07]  /*9f40*/  LDSM.16.M88.4 R136, [R180+0x3000] ;  /* 0x00300000b488783b */ /* 0x000eae0000000200 */
[C---:B------:R-:W-:Y:S08]  /*9f50*/  HMMA.16816.F32.BF16 R20, R152.reuse, R140, R20 ;  /* 0x0000008c9814723c */ /* 0x040ff00000041814 */
[C---:B------:R-:W-:Y:S01]  /*9f60*/  HMMA.16816.F32.BF16 R24, R152.reuse, R142, R24 ;  /* 0x0000008e9818723c */ /* 0x040fe20000041818 */
[----:B------:R-:W3:Y:S07]  /*9f70*/  LDSM.16.M88.4 R140, [R180+0x3800] ;  /* 0x00380000b48c783b */ /* 0x000eee0000000200 */
[C---:B------:R-:W-:Y:S08]  /*9f80*/  HMMA.16816.F32.BF16 R28, R152.reuse, R144, R28 ;  /* 0x00000090981c723c */ /* 0x040ff0000004181c */
[----:B------:R-:W-:Y:S01]  /*9f90*/  HMMA.16816.F32.BF16 R32, R152, R146, R32 ;  /* 0x000000929820723c */ /* 0x000fe20000041820 */
[----:B------:R-:W4:Y:S07]  /*9fa0*/  LDSM.16.M88.4 R144, [R198] ;  /* 0x00000000c690783b */ /* 0x000f2e0000000200 */
[C---:B-1----:R-:W-:Y:S01]  /*9fb0*/  HMMA.16816.F32.BF16 R4, R148.reuse, R156, R4 ;  /* 0x0000009c9404723c */ /* 0x042fe20000041804 */
[----:B------:R-:W1:Y:S07]  /*9fc0*/  LDSM.16.M88.4 R152, [R197] ;  /* 0x00000000c598783b */ /* 0x000e6e0000000200 */
[C---:B------:R-:W-:Y:S01]  /*9fd0*/  HMMA.16816.F32.BF16 R8, R148.reuse, R158, R8 ;  /* 0x0000009e9408723c */ /* 0x040fe20000041808 */
[----:B------:R-:W1:Y:S07]  /*9fe0*/  LDSM.16.M88.4 R156, [R196] ;  /* 0x00000000c49c783b */ /* 0x000e6e0000000200 */
        /* <DEDUP_REMOVED lines=19> */
[C---:B------:R-:W-:Y:S08]  /*a120*/  HMMA.16816.F32.BF16 R28, R164.reuse, R156, R28 ;  /* 0x0000009ca41c723c */ /* 0x040ff0000004181c */
[----:B------:R-:W-:Y:S01]  /*a130*/  HMMA.16816.F32.BF16 R32, R164, R158, R32 ;  /* 0x0000009ea420723c */ /* 0x000fe20000041820 */
[----:B------:R-:W1:Y:S07]  /*a140*/  LDSM.16.M88.4 R156, [R183+0x2800] ;  /* 0x00280000b79c783b */ /* 0x000e6e0000000200 */
[C---:B--2---:R-:W-:Y:S01]  /*a150*/  HMMA.16816.F32.BF16 R4, R136.reuse, R160, R4 ;  /* 0x000000a08804723c */ /* 0x044fe20000041804 */
[----:B------:R-:W-:Y:S07]  /*a160*/  LDSM.16.M88.4 R164, [R180+0x5000] ;  /* 0x00500000b4a4783b */ /* 0x000fee0000000200 */
[C---:B------:R-:W-:Y:S01]  /*a170*/  HMMA.16816.F32.BF16 R8, R136.reuse, R162, R8 ;  /* 0x000000a28808723c */ /* 0x040fe20000041808 */
[----:B------:R-:W-:Y:S07]  /*a180*/  LDSM.16.M88.4 R160, [R180+0x4800] ;  /* 0x00480000b4a0783b */ /* 0x000fee0000000200 */
[C---:B---3--:R-:W-:Y:S08]  /*a190*/  HMMA.16816.F32.BF16 R12, R136.reuse, R140, R12 ;  /* 0x0000008c880c723c */ /* 0x048ff0000004180c */
[C---:B------:R-:W-:Y:S01]  /*a1a0*/  HMMA.16816.F32.BF16 R16, R136.reuse, R142, R16 ;  /* 0x0000008e8810723c */ /* 0x040fe20000041810 */
[----:B------:R-:W2:Y:S07]  /*a1b0*/  LDSM.16.M88.4 R140, [R183+0x3000] ;  /* 0x00300000b78c783b */ /* 0x000eae0000000200 */
[C---:B----4-:R-:W-:Y:S08]  /*a1c0*/  HMMA.16816.F32.BF16 R20, R136.reuse, R144, R20 ;  /* 0x000000908814723c */ /* 0x050ff00000041814 */
        /* <DEDUP_REMOVED lines=9> */
[C---:B------:R-:W-:Y:S08]  /*a260*/  HMMA.16816.F32.BF16 R12, R152.reuse, R156, R12 ;  /* 0x0000009c980c723c */ /* 0x040ff0000004180c */
        /* <DEDUP_REMOVED lines=17> */
[----:B------:R-:W1:Y:S07]  /*a380*/  LDSM.16.M88.4 R164, [R186+0x4000] ;  /* 0x00400000baa4783b */ /* 0x000e6e0000000200 */
        /* <DEDUP_REMOVED lines=15> */
[C---:B------:R-:W-:Y:S08]  /*a480*/  HMMA.16816.F32.BF16 R4, R160.reuse, R164, R4 ;  /* 0x000000a4a004723c */ /* 0x040ff00000041804 */
        /* <DEDUP_REMOVED lines=16> */
[----:B-----5:R-:W-:Y:S02]  /*a590*/  FMNMX.FTZ R2, R6, R126, !PT ;  /* 0x0000007e06027209 */ /* 0x020fe40007810000 */
[C---:B----4-:R-:W-:Y:S04]  /*a5a0*/  HMMA.16816.F32.BF16 R20, R168.reuse, R136, R20 ;  /* 0x00000088a814723c */ /* 0x050fe80000041814 */
[----:B------:R-:W-:Y:S02]  /*a5b0*/  FMNMX.FTZ R0, R5, R0, !PT ;  /* 0x0000000005007209 */ /* 0x000fe40007810000 */
[----:B------:R-:W-:Y:S02]  /*a5c0*/  FMNMX.FTZ R2, R7, R2, !PT ;  /* 0x0000000207027209 */ /* 0x000fe40007810000 */
[C---:B------:R-:W-:Y:S01]  /*a5d0*/  HMMA.16816.F32.BF16 R24, R168.reuse, R138, R24 ;  /* 0x0000008aa818723c */ /* 0x040fe20000041818 */
[----:B------:R-:W-:Y:S03]  /*a5e0*/  @P6 MOV R137, c[0x0][0x1e0] ;  /* 0x0000780000896a02 */ /* 0x000fe60000000f00 */
[----:B------:R-:W-:Y:S02]  /*a5f0*/  FMNMX.FTZ R0, R8, R0, !PT ;  /* 0x0000000008007209 */ /* 0x000fe40007810000 */
[----:B------:R-:W-:Y:S01]  /*a600*/  FMNMX.FTZ R2, R10, R2, !PT ;  /* 0x000000020a027209 */ /* 0x000fe20007810000 */
[----:B------:R-:W-:Y:S01]  /*a610*/  @P6 IMAD.WIDE.U32 R138, R203, c[0x0][0x1e0], RZ ;  /* 0x00007800cb8a6a25 */ /* 0x000fe200078e00ff */
        /* <DEDUP_REMOVED lines=30> */
[----:B------:R-:W2:Y:S01]  /*a800*/  SHFL.BFLY PT, R2, R0, 0x2, 0x1f ;  /* 0x0c401f0000027f89 */ /* 0x000ea200000e0000 */
[----:B-1----:R-:W-:Y:S01]  /*a810*/  FMNMX.FTZ R124, R3, R124, !PT ;  /* 0x0000007c037c7209 */ /* 0x002fe20007810000 */
[----:B------:R-:W-:Y:S06]  /*a820*/  @P6 IMAD R3, R203, c[0x0][0x1e4], R127 ;  /* 0x00007900cb036a24 */ /* 0x000fec00078e027f */
[----:B------:R-:W1:Y:S01]  /*a830*/  SHFL.BFLY PT, R140, R124, 0x1, 0x1f ;  /* 0x0c201f007c8c7f89 */ /* 0x000e6200000e0000 */
[----:B--2---:R-:W-:Y:S02]  /*a840*/  FMNMX.FTZ R0, R0, R2, !PT ;  /* 0x0000000200007209 */ /* 0x004fe40007810000 */
[----:B------:R-:W-:Y:S05]  /*a850*/  @P6 IADD3 R2, R139, R3, RZ ;  /* 0x000000038b026210 */ /* 0x000fea0007ffe0ff */
[----:B------:R-:W2:Y:S01]  /*a860*/  SHFL.BFLY PT, R3, R0, 0x1, 0x1f ;  /* 0x0c201f0000037f89 */ /* 0x000ea200000e0000 */
[----:B------:R-:W-:Y:S02]  /*a870*/  @P6 SHF.L.U64.HI R127, R138, 0x6, R2 ;  /* 0x000000068a7f6819 */ /* 0x000fe40000010202 */
[C---:B------:R-:W-:Y:S02]  /*a880*/  @P6 LEA R138, P0, R137.reuse, R136, 0x5 ;  /* 0x00000088898a6211 */ /* 0x040fe400078028ff */
[----:B------:R-:W-:Y:S04]  /*a890*/  @P6 MOV R2, c[0x0][0x1e4] ;  /* 0x0000790000026a02 */ /* 0x000fe80000000f00 */
[----:B------:R-:W-:Y:S02]  /*a8a0*/  @P6 LEA.HI.X R137, R137, R127, R2, 0x5, P0 ;  /* 0x0000007f89896211 */ /* 0x000fe400000f2c02 */
[----:B------:R-:W-:Y:S04]  /*a8b0*/  @P6 IADD3 R2, P0, R136, R208, RZ ;  /* 0x000000d088026210 */ /* 0x000fe80007f1e0ff */
[----:B------:R-:W-:Y:S02]  /*a8c0*/  @P6 IADD3.X R139, R127, R207, RZ, P0, !PT ;  /* 0x000000cf7f8b6210 */ /* 0x000fe400007fe4ff */
[----:B-1----:R-:W-:Y:S02]  /*a8d0*/  FMNMX.FTZ R124, R124, R140, !PT ;  /* 0x0000008c7c7c7209 */ /* 0x002fe40007810000 */
[----:B------:R-:W-:Y:S03]  /*a8e0*/  @P6 LEA R146, P0, R2, c[0x0][0x1c8], 0x1 ;  /* 0x0000720002926a11 */ /* 0x000fe600078008ff */
[----:B------:R-:W-:Y:S01]  /*a8f0*/  FMUL.FTZ R164, R124, c[0x0][0x2d0] ;  /* 0x0000b4007ca47a20 */ /* 0x000fe20000410000 */
[----:B------:R-:W-:Y:S01]  /*a900*/  @P6 LEA.HI.X R147, R2, c[0x0][0x1cc], R139, 0x1, P0 ;  /* 0x0000730002936a11 */ /* 0x000fe200000f0c8b */
[----:B------:R-:W-:Y:S01]  /*a910*/  FADD.FTZ R2, -R124, R125 ;  /* 0x0000007d7c027221 */ /* 0x000fe20000010100 */
[----:B--2---:R-:W-:Y:S01]  /*a920*/  FMNMX.FTZ R3, R0, R3, !PT ;  /* 0x0000000300037209 */ /* 0x004fe20007810000 */
[--C-:B------:R-:W-:Y:S01]  /*a930*/  FFMA.FTZ R5, R5, c[0x0][0x2d0], -R164.reuse ;  /* 0x0000b40005057a23 */ /* 0x100fe200000108a4 */
[----:B------:R-:W-:Y:S01]  /*a940*/  @P6 IADD3 R143, P0, R208, 0x40, RZ ;  /* 0x00000040d08f6810 */ /* 0x000fe20007f1e0ff */
[----:B------:R-:W-:Y:S01]  /*a950*/  FMUL.FTZ R0, R2, c[0x0][0x2d0] ;  /* 0x0000b40002007a20 */ /* 0x000fe20000410000 */
[----:B------:R1:W-:Y:S01]  /*a960*/  @P6 LDGSTS.E.BYPASS.LTC128B.128 [R205+0x6100], [R146.64], !P5 ;  /* 0x0610000092cd6fae */ /* 0x0003e2000e901d46 */
[--C-:B------:R-:W-:Y:S01]  /*a970*/  FFMA.FTZ R4, R4, c[0x0][0x2d0], -R164.reuse ;  /* 0x0000b40004047a23 */ /* 0x100fe200000108a4 */
[----:B------:R-:W-:Y:S01]  /*a980*/  @P6 IADD3.X R142, RZ, R207, RZ, P0, !PT ;  /* 0x000000cfff8e6210 */ /* 0x000fe200007fe4ff */
[----:B------:R2:W3:Y:S01]  /*a990*/  MUFU.EX2 R2, R0 ;  /* 0x0000000000027308 */ /* 0x0004e20000000800 */
[----:B------:R-:W-:Y:S01]  /*a9a0*/  @P6 IADD3 R125, P0, R136, R143, RZ ;  /* 0x0000008f887d6210 */ /* 0x000fe20007f1e0ff */
[--C-:B------:R-:W-:Y:S02]  /*a9b0*/  FFMA.FTZ R8, R8, c[0x0][0x2d0], -R164.reuse ;  /* 0x0000b40008087a23 */ /* 0x100fe400000108a4 */
[--C-:B------:R-:W-:Y:S01]  /*a9c0*/  FFMA.FTZ R9, R9, c[0x0][0x2d0], -R164.reuse ;  /* 0x0000b40009097a23 */ /* 0x100fe200000108a4 */
[----:B------:R-:W-:Y:S01]  /*a9d0*/  @P6 IADD3.X R139, R127, R142, RZ, P0, !PT ;  /* 0x0000008e7f8b6210 */ /* 0x000fe200007fe4ff */
[--C-:B------:R-:W-:Y:S01]  /*a9e0*/  FFMA.FTZ R12, R12, c[0x0][0x2d0], -R164.reuse ;  /* 0x0000b4000c0c7a23 */ /* 0x100fe200000108a4 */
[----:B------:R-:W-:Y:S01]  /*a9f0*/  @P6 LEA R144, P0, R125, c[0x0][0x1c8], 0x1 ;  /* 0x000072007d906a11 */ /* 0x000fe200078008ff */
[--C-:B------:R-:W-:Y:S02]  /*aa00*/  FFMA.FTZ R21, R21, c[0x0][0x2d0], -R164.reuse ;  /* 0x0000b40015157a23 */ /* 0x100fe400000108a4 */
[----:B------:R4:W-:Y:S01]  /*aa10*/  MUFU.EX2 R178, R5 ;  /* 0x0000000500b27308 */ /* 0x0009e20000000800 */
[----:B------:R-:W-:Y:S01]  /*aa20*/  @P6 LEA.HI.X R145, R125, c[0x0][0x1cc], R139, 0x1, P0 ;  /* 0x000073007d916a11 */ /* 0x000fe200000f0c8b */
[--C-:B------:R-:W-:Y:S01]  /*aa30*/  FFMA.FTZ R28, R28, c[0x0][0x2d0], -R164.reuse ;  /* 0x0000b4001c1c7a23 */ /* 0x100fe200000108a4 */
[----:B------:R-:W-:Y:S01]  /*aa40*/  @P6 IADD3 R139, P0, R208, 0x80, RZ ;  /* 0x00000080d08b6810 */ /* 0x000fe20007f1e0ff */
[--C-:B------:R-:W-:Y:S02]  /*aa50*/  FFMA.FTZ R20, R20, c[0x0][0x2d0], -R164.reuse ;  /* 0x0000b40014147a23 */ /* 0x100fe400000108a4 */
[----:B------:R1:W-:Y:S01]  /*aa60*/  @P6 LDGSTS.E.BYPASS.LTC128B.128 [R205+0x8100], [R144.64], !P4 ;  /* 0x0810000090cd6fae */ /* 0x0003e2000e101d46 */
[----:B------:R-:W-:Y:S03]  /*aa70*/  FFMA.FTZ R13, R13, c[0x0][0x2d0], -R164 ;  /* 0x0000b4000d0d7a23 */ /* 0x000fe600000108a4 */
[----:B------:R5:W-:Y:S01]  /*aa80*/  MUFU.EX2 R179, R4 ;  /* 0x0000000400b37308 */ /* 0x000be20000000800 */
[----:B--2---:R-:W-:Y:S01]  /*aa90*/  FADD.FTZ R0, -R3, R126 ;  /* 0x0000007e03007221 */ /* 0x004fe20000010100 */
[----:B------:R-:W-:Y:S01]  /*aaa0*/  @P6 IADD3.X R126, RZ, R207, RZ, P0, !PT ;  /* 0x000000cfff7e6210 */ /* 0x000fe200007fe4ff */
[----:B---3--:R-:W-:Y:S01]  /*aab0*/  FMUL.FTZ R100, R2, R100 ;  /* 0x0000006402647220 */ /* 0x008fe20000410000 */
[----:B------:R-:W-:Y:S01]  /*aac0*/  @P6 IADD3 R125, P0, R136, R139, RZ ;  /* 0x0000008b887d6210 */ /* 0x000fe20007f1e0ff */
[----:B------:R-:W-:Y:S05]  /*aad0*/  FMUL.FTZ R0, R0, c[0x0][0x2d0] ;  /* 0x0000b40000007a20 */ /* 0x000fea0000410000 */
[----:B------:R2:W-:Y:S01]  /*aae0*/  MUFU.EX2 R177, R8 ;  /* 0x0000000800b17308 */ /* 0x0005e20000000800 */
[----:B------:R-:W-:Y:S01]  /*aaf0*/  @P6 IADD3.X R127, R127, R126, RZ, P0, !PT ;  /* 0x0000007e7f7f6210 */ /* 0x000fe200007fe4ff */
[C---:B------:R-:W-:Y:S01]  /*ab00*/  FMUL.FTZ R101, R2.reuse, R101 ;  /* 0x0000006502657220 */ /* 0x040fe20000410000 */
[C---:B------:R-:W-:Y:S01]  /*ab10*/  @P6 LEA R140, P0, R125.reuse, c[0x0][0x1c8], 0x1 ;  /* 0x000072007d8c6a11 */ /* 0x040fe200078008ff */
[C---:B------:R-:W-:Y:S02]  /*ab20*/  FMUL.FTZ R104, R2.reuse, R104 ;  /* 0x0000006802687220 */ /* 0x040fe40000410000 */
[----:B------:R-:W-:Y:S01]  /*ab30*/  FMUL.FTZ R105, R2, R105 ;  /* 0x0000006902697220 */ /* 0x000fe20000410000 */
[----:B------:R-:W-:Y:S01]  /*ab40*/  @P6 LEA.HI.X R141, R125, c[0x0][0x1cc], R127, 0x1, P0 ;  /* 0x000073007d8d6a11 */ /* 0x000fe200000f0c7f */
[----:B------:R-:W-:Y:S01]  /*ab50*/  FMUL.FTZ R125, R3, c[0x0][0x2d0] ;  /* 0x0000b400037d7a20 */ /* 0x000fe20000410000 */
[----:B------:R-:W-:Y:S01]  /*ab60*/  @P6 IADD3 R136, P0, R138, R143, RZ ;  /* 0x0000008f8a886210 */ /* 0x000fe20007f1e0ff */
[----:B------:R3:W-:Y:S01]  /*ab70*/  MUFU.EX2 R175, R9 ;  /* 0x0000000900af7308 */ /* 0x0007e20000000800 */
[----:B------:R-:W-:Y:S01]  /*ab80*/  FMUL.FTZ R108, R2, R108 ;  /* 0x0000006c026c7220 */ /* 0x000fe20000410000 */
[----:B------:R1:W-:Y:S01]  /*ab90*/  @P6 LDGSTS.E.BYPASS.LTC128B.128 [R205+0xa100], [R140.64], !P3 ;  /* 0x0a1000008ccd6fae */ /* 0x0003e2000d901d46 */
[----:B------:R-:W-:Y:S01]  /*aba0*/  @P6 IADD3.X R142, R137, R142, RZ, P0, !PT ;  /* 0x0000008e898e6210 */ /* 0x000fe200007fe4ff */
[--C-:B------:R-:W-:Y:S01]  /*abb0*/  FFMA.FTZ R6, R6, c[0x0][0x2d0], -R125.reuse ;  /* 0x0000b40006067a23 */ /* 0x100fe2000001087d */
[----:B----4-:R-:W-:Y:S01]  /*abc0*/  @P6 IADD3 R5, P0, R138, R139, RZ ;  /* 0x0000008b8a056210 */ /* 0x010fe20007f1e0ff */
[----:B------:R-:W-:Y:S02]  /*abd0*/  FFMA.FTZ R7, R7, c[0x0][0x2d0], -R125 ;  /* 0x0000b40007077a23 */ /* 0x000fe4000001087d */
[----:B------:R-:W-:Y:S01]  /*abe0*/  FMUL.FTZ R109, R2, R109 ;  /* 0x0000006d026d7220 */ /* 0x000fe20000410000 */
[C---:B------:R-:W-:Y:S01]  /*abf0*/  @P6 IADD3.X R139, R137.reuse, R126, RZ, P0, !PT ;  /* 0x0000007e898b6210 */ /* 0x040fe200007fe4ff */
[----:B------:R4:W-:Y:S01]  /*ac00*/  MUFU.EX2 R167, R6 ;  /* 0x0000000600a77308 */ /* 0x0009e20000000800 */
[----:B-----5:R-:W-:Y:S01]  /*ac10*/  @P6 IADD3 R4, P0, R138, R208, RZ ;  /* 0x000000d08a046210 */ /* 0x020fe20007f1e0ff */
[C---:B------:R-:W-:Y:S02]  /*ac20*/  FMUL.FTZ R112, R2.reuse, R112 ;  /* 0x0000007002707220 */ /* 0x040fe40000410000 */
[C---:B------:R-:W-:Y:S01]  /*ac30*/  FMUL.FTZ R113, R2.reuse, R113 ;  /* 0x0000007102717220 */ /* 0x040fe20000410000 */
[----:B--2---:R-:W-:Y:S01]  /*ac40*/  @P6 IADD3.X R8, R137, R207, RZ, P0, !PT ;  /* 0x000000cf89086210 */ /* 0x004fe200007fe4ff */
[----:B------:R-:W-:Y:S01]  /*ac50*/  FMUL.FTZ R116, R2, R116 ;  /* 0x0000007402747220 */ /* 0x000fe20000410000 */
[----:B------:R-:W-:Y:S01]  /*ac60*/  @P6 LEA R126, P0, R4, c[0x0][0x1c8], 0x1 ;  /* 0x00007200047e6a11 */ /* 0x000fe200078008ff */
[----:B------:R-:W-:Y:S02]  /*ac70*/  FMUL.FTZ R117, R2, R117 ;  /* 0x0000007502757220 */ /* 0x000fe40000410000 */
[----:B------:R-:W2:Y:S01]  /*ac80*/  MUFU.EX2 R0, R0 ;  /* 0x0000000000007308 */ /* 0x000ea20000000800 */
[----:B------:R-:W-:Y:S01]  /*ac90*/  @P6 LEA.HI.X R127, R4, c[0x0][0x1cc], R8, 0x1, P0 ;  /* 0x00007300047f6a11 */ /* 0x000fe200000f0c08 */
[----:B------:R-:W-:Y:S01]  /*aca0*/  FMUL.FTZ R120, R2, R120 ;  /* 0x0000007802787220 */ /* 0x000fe20000410000 */
[----:B------:R-:W-:Y:S01]  /*acb0*/  @P6 LEA R8, P0, R136, c[0x0][0x1c8], 0x1 ;  /* 0x0000720088086a11 */ /* 0x000fe200078008ff */
[----:B------:R-:W-:Y:S02]  /*acc0*/  FMUL.FTZ R121, R2, R121 ;  /* 0x0000007902797220 */ /* 0x000fe40000410000 */
[----:B------:R5:W-:Y:S01]  /*acd0*/  @P6 LDGSTS.E.BYPASS.LTC128B.128 [R205+0x7100], [R126.64], !P5 ;  /* 0x071000007ecd6fae */ /* 0x000be2000e901d46 */
[----:B---3--:R-:W-:Y:S01]  /*ace0*/  @P6 LEA.HI.X R9, R136, c[0x0][0x1cc], R142, 0x1, P0 ;  /* 0x0000730088096a11 */ /* 0x008fe200000f0c8e */
[C---:B------:R-:W-:Y:S01]  /*acf0*/  FMUL.FTZ R36, R2.reuse, R36 ;  /* 0x0000002402247220 */ /* 0x040fe20000410000 */
[C---:B------:R-:W-:Y:S01]  /*ad00*/  @P6 LEA R4, P0, R5.reuse, c[0x0][0x1c8], 0x1 ;  /* 0x0000720005046a11 */ /* 0x040fe200078008ff */
[----:B------:R3:W1:Y:S01]  /*ad10*/  MUFU.EX2 R168, R7 ;  /* 0x0000000700a87308 */ /* 0x0006620000000800 */
[----:B------:R-:W-:Y:S02]  /*ad20*/  FMUL.FTZ R37, R2, R37 ;  /* 0x0000002502257220 */ /* 0x000fe40000410000 */
[----:B------:R-:W-:Y:S01]  /*ad30*/  @P6 LEA.HI.X R5, R5, c[0x0][0x1cc], R139, 0x1, P0 ;  /* 0x0000730005056a11 */ /* 0x000fe200000f0c8b */
[----:B------:R5:W-:Y:S01]  /*ad40*/  @P6 LDGSTS.E.BYPASS.LTC128B.128 [R205+0x9100], [R8.64], !P4 ;  /* 0x0910000008cd6fae */ /* 0x000be2000e101d46 */
[--C-:B----4-:R-:W-:Y:S01]  /*ad50*/  FFMA.FTZ R6, R10, c[0x0][0x2d0], -R125.reuse ;  /* 0x0000b4000a067a23 */ /* 0x110fe2000001087d */
[----:B------:R-:W-:Y:S01]  /*ad60*/  ISETP.GT.AND P0, PT, R176, R204, PT ;  /* 0x000000ccb000720c */ /* 0x000fe20003f04270 */
[C---:B------:R-:W-:Y:S01]  /*ad70*/  FMUL.FTZ R40, R2.reuse, R40 ;  /* 0x0000002802287220 */ /* 0x040fe20000410000 */
[----:B------:R-:W-:Y:S01]  /*ad80*/  MOV R176, R203 ;  /* 0x000000cb00b07202 */ /* 0x000fe20000000f00 */
[C---:B------:R-:W-:Y:S01]  /*ad90*/  FMUL.FTZ R41, R2.reuse, R41 ;  /* 0x0000002902297220 */ /* 0x040fe20000410000 */
[----:B------:R4:W-:Y:S01]  /*ada0*/  MUFU.EX2 R166, R6 ;  /* 0x0000000600a67308 */ /* 0x0009e20000000800 */
[C---:B------:R-:W-:Y:S01]  /*adb0*/  FMUL.FTZ R44, R2.reuse, R44 ;  /* 0x0000002c022c7220 */ /* 0x040fe20000410000 */
[----:B------:R4:W-:Y:S01]  /*adc0*/  @P6 LDGSTS.E.BYPASS.LTC128B.128 [R205+0xb100], [R4.64], !P3 ;  /* 0x0b10000004cd6fae */ /* 0x0009e2000d901d46 */
[----:B------:R-:W-:Y:S02]  /*add0*/  FMUL.FTZ R45, R2, R45 ;  /* 0x0000002d022d7220 */ /* 0x000fe40000410000 */
[C---:B--2---:R-:W-:Y:S02]  /*ade0*/  FMUL.FTZ R10, R0.reuse, R134 ;  /* 0x00000086000a7220 */ /* 0x044fe40000410000 */
[C---:B------:R-:W-:Y:S02]  /*adf0*/  FMUL.FTZ R102, R0.reuse, R102 ;  /* 0x0000006600667220 */ /* 0x040fe40000410000 */
[C---:B------:R-:W-:Y:S01]  /*ae00*/  FMUL.FTZ R103, R0.reuse, R103 ;  /* 0x0000006700677220 */ /* 0x040fe20000410000 */
[----:B------:R-:W2:Y:S01]  /*ae10*/  LDSM.16.MT88.4 R136, [R181] ;  /* 0x00000000b588783b */ /* 0x000ea20000004200 */
[C---:B------:R-:W-:Y:S01]  /*ae20*/  FMUL.FTZ R106, R0.reuse, R106 ;  /* 0x0000006a006a7220 */ /* 0x040fe20000410000 */
[----:B------:R2:W-:Y:S01]  /*ae30*/  MUFU.EX2 R174, R12 ;  /* 0x0000000c00ae7308 */ /* 0x0005e20000000800 */
[C---:B------:R-:W-:Y:S02]  /*ae40*/  FMUL.FTZ R107, R0.reuse, R107 ;  /* 0x0000006b006b7220 */ /* 0x040fe40000410000 */
[C---:B---3--:R-:W-:Y:S02]  /*ae50*/  FMUL.FTZ R7, R0.reuse, R131 ;  /* 0x0000008300077220 */ /* 0x048fe40000410000 */
[C---:B------:R-:W-:Y:S01]  /*ae60*/  FMUL.FTZ R110, R0.reuse, R110 ;  /* 0x0000006e006e7220 */ /* 0x040fe20000410000 */
[----:B-1----:R-:W1:Y:S01]  /*ae70*/  LDSM.16.MT88.4 R140, [R182] ;  /* 0x00000000b68c783b */ /* 0x002e620000004200 */
[----:B------:R-:W-:Y:S02]  /*ae80*/  FMUL.FTZ R111, R0, R111 ;  /* 0x0000006f006f7220 */ /* 0x000fe40000410000 */
[C---:B-----5:R-:W-:Y:S01]  /*ae90*/  FMUL.FTZ R8, R2.reuse, R132 ;  /* 0x0000008402087220 */ /* 0x060fe20000410000 */
[----:B------:R-:W-:Y:S01]  /*aea0*/  MUFU.EX2 R169, R21 ;  /* 0x0000001500a97308 */ /* 0x000fe20000000800 */
[----:B------:R-:W-:Y:S02]  /*aeb0*/  FMUL.FTZ R9, R2, R133 ;  /* 0x0000008502097220 */ /* 0x000fe40000410000 */
[C---:B----4-:R-:W-:Y:S01]  /*aec0*/  FMUL.FTZ R6, R0.reuse, R130 ;  /* 0x0000008200067220 */ /* 0x050fe20000410000 */
[----:B------:R-:W3:Y:S01]  /*aed0*/  LDSM.16.MT88.4 R144, [R185] ;  /* 0x00000000b990783b */ /* 0x000ee20000004200 */
[----:B------:R-:W-:Y:S01]  /*aee0*/  F2FP.BF16.PACK_AB R130, R175, R177 ;  /* 0x000000b1af82723e */ /* 0x000fe200000010ff */
[----:B------:R-:W-:Y:S02]  /*aef0*/  FMUL.FTZ R114, R0, R114 ;  /* 0x0000007200727220 */ /* 0x000fe40000410000 */
[--C-:B------:R-:W-:Y:S02]  /*af00*/  FFMA.FTZ R4, R11, c[0x0][0x2d0], -R125.reuse ;  /* 0x0000b4000b047a23 */ /* 0x100fe4000001087d */
[----:B------:R-:W-:Y:S01]  /*af10*/  FMUL.FTZ R5, R2, R129 ;  /* 0x0000008102057220 */ /* 0x000fe20000410000 */
[----:B------:R-:W-:Y:S01]  /*af20*/  F2FP.BF16.PACK_AB R129, R168, R167 ;  /* 0x000000a7a881723e */ /* 0x000fe200000010ff */
[----:B------:R-:W4:Y:S01]  /*af30*/  MUFU.EX2 R165, R4 ;  /* 0x0000000400a57308 */ /* 0x000f220000000800 */
[C---:B------:R-:W-:Y:S01]  /*af40*/  FMUL.FTZ R11, R0.reuse, R135 ;  /* 0x00000087000b7220 */ /* 0x040fe20000410000 */
[----:B------:R-:W-:Y:S01]  /*af50*/  LDSM.16.MT88.4 R148, [R181+0x2800] ;  /* 0x00280000b594783b */ /* 0x000fe20000004200 */
[C---:B------:R-:W-:Y:S02]  /*af60*/  FMUL.FTZ R115, R0.reuse, R115 ;  /* 0x0000007300737220 */ /* 0x040fe40000410000 */
[C---:B------:R-:W-:Y:S02]  /*af70*/  FMUL.FTZ R118, R0.reuse, R118 ;  /* 0x0000007600767220 */ /* 0x040fe40000410000 */
[C---:B------:R-:W-:Y:S02]  /*af80*/  FMUL.FTZ R119, R0.reuse, R119 ;  /* 0x0000007700777220 */ /* 0x040fe40000410000 */
[C---:B------:R-:W-:Y:S01]  /*af90*/  FMUL.FTZ R122, R0.reuse, R122 ;  /* 0x0000007a007a7220 */ /* 0x040fe20000410000 */
[----:B------:R-:W5:Y:S01]  /*afa0*/  LDSM.16.MT88.4 R132, [R184] ;  /* 0x00000000b884783b */ /* 0x000f620000004200 */
[C---:B------:R-:W-:Y:S01]  /*afb0*/  FMUL.FTZ R123, R0.reuse, R123 ;  /* 0x0000007b007b7220 */ /* 0x040fe20000410000 */
[----:B------:R1:W-:Y:S01]  /*afc0*/  MUFU.EX2 R170, R20 ;  /* 0x0000001400aa7308 */ /* 0x0003e20000000800 */
[C---:B------:R-:W-:Y:S02]  /*afd0*/  FMUL.FTZ R38, R0.reuse, R38 ;  /* 0x0000002600267220 */ /* 0x040fe40000410000 */
[C---:B------:R-:W-:Y:S02]  /*afe0*/  FMUL.FTZ R39, R0.reuse, R39 ;  /* 0x0000002700277220 */ /* 0x040fe40000410000 */
[C---:B------:R-:W-:Y:S01]  /*aff0*/  FMUL.FTZ R42, R0.reuse, R42 ;  /* 0x0000002a002a7220 */ /* 0x040fe20000410000 */
[----:B------:R-:W-:Y:S01]  /*b000*/  LDSM.16.MT88.4 R152, [R182+0x2800] ;  /* 0x00280000b698783b */ /* 0x000fe20000004200 */
[----:B------:R-:W-:Y:S02]  /*b010*/  FMUL.FTZ R43, R0, R43 ;  /* 0x0000002b002b7220 */ /* 0x000fe40000410000 */
[--C-:B--2---:R-:W-:Y:S01]  /*b020*/  FFMA.FTZ R12, R16, c[0x0][0x2d0], -R164.reuse ;  /* 0x0000b400100c7a23 */ /* 0x104fe200000108a4 */
[----:B------:R-:W2:Y:S01]  /*b030*/  MUFU.EX2 R173, R13 ;  /* 0x0000000d00ad7308 */ /* 0x000ea20000000800 */
[----:B------:R-:W-:Y:S01]  /*b040*/  FMUL.FTZ R46, R0, R46 ;  /* 0x0000002e002e7220 */ /* 0x000fe20000410000 */
[----:B----4-:R-:W-:Y:S01]  /*b050*/  F2FP.BF16.PACK_AB R131, R165, R166 ;  /* 0x000000a6a583723e */ /* 0x010fe200000010ff */
[----:B------:R-:W-:Y:S01]  /*b060*/  FMUL.FTZ R4, R2, R128 ;  /* 0x0000008002047220 */ /* 0x000fe20000410000 */
[----:B------:R-:W-:Y:S01]  /*b070*/  F2FP.BF16.PACK_AB R128, R178, R179 ;  /* 0x000000b3b280723e */ /* 0x000fe200000010ff */
[----:B------:R-:W-:Y:S01]  /*b080*/  LDSM.16.MT88.4 R156, [R185+0x2800] ;  /* 0x00280000b99c783b */ /* 0x000fe20000004200 */
[--C-:B------:R-:W-:Y:S02]  /*b090*/  FFMA.FTZ R22, R22, c[0x0][0x2d0], -R125.reuse ;  /* 0x0000b40016167a23 */ /* 0x100fe4000001087d */
[--C-:B------:R-:W-:Y:S02]  /*b0a0*/  FFMA.FTZ R27, R27, c[0x0][0x2d0], -R125.reuse ;  /* 0x0000b4001b1b7a23 */ /* 0x100fe4000001087d */
[----:B------:R-:W-:Y:S01]  /*b0b0*/  FMUL.FTZ R47, R0, R47 ;  /* 0x0000002f002f7220 */ /* 0x000fe20000410000 */
[C---:B------:R-:W-:Y:S01]  /*b0c0*/  HMMA.16816.F32.BF16 R4, R128.reuse, R136, R4 ;  /* 0x000000888004723c */ /* 0x040fe20000041804 */
[----:B------:R4:W-:Y:S01]  /*b0d0*/  MUFU.EX2 R172, R12 ;  /* 0x0000000c00ac7308 */ /* 0x0009e20000000800 */
[----:B------:R-:W0:Y:S03]  /*b0e0*/  LDGDEPBAR ;  /* 0x00000000000079af */ /* 0x000e260000000000 */
[--C-:B-1----:R-:W-:Y:S02]  /*b0f0*/  FFMA.FTZ R20, R24, c[0x0][0x2d0], -R164.reuse ;  /* 0x0000b40018147a23 */ /* 0x102fe400000108a4 */
[C---:B------:R-:W-:Y:S01]  /*b100*/  FMUL.FTZ R48, R2.reuse, R48 ;  /* 0x0000003002307220 */ /* 0x040fe20000410000 */
[C---:B------:R-:W-:Y:S02]  /*b110*/  HMMA.16816.F32.BF16 R8, R128.reuse, R138, R8 ;  /* 0x0000008a8008723c */ /* 0x040fe40000041808 */
[----:B------:R-:W1:Y:S02]  /*b120*/  LDSM.16.MT88.4 R136, [R181+0x2000] ;  /* 0x00200000b588783b */ /* 0x000e640000004200 */
[----:B------:R-:W-:Y:S02]  /*b130*/  FMUL.FTZ R49, R2, R49 ;  /* 0x0000003102317220 */ /* 0x000fe40000410000 */
[C---:B------:R-:W-:Y:S02]  /*b140*/  FMUL.FTZ R50, R0.reuse, R50 ;  /* 0x0000003200327220 */ /* 0x040fe40000410000 */
[C---:B------:R-:W-:Y:S04]  /*b150*/  HMMA.16816.F32.BF16 R100, R128.reuse, R140, R100 ;  /* 0x0000008c8064723c */ /* 0x040fe80000041864 */
[----:B------:R-:W-:Y:S02]  /*b160*/  FMUL.FTZ R51, R0, R51 ;  /* 0x0000003300337220 */ /* 0x000fe40000410000 */
[C---:B------:R-:W-:Y:S02]  /*b170*/  FMUL.FTZ R52, R2.reuse, R52 ;  /* 0x0000003402347220 */ /* 0x040fe40000410000 */
[C---:B------:R-:W-:Y:S01]  /*b180*/  HMMA.16816.F32.BF16 R104, R128.reuse, R142, R104 ;  /* 0x0000008e8068723c */ /* 0x040fe20000041868 */
[----:B------:R-:W2:Y:S03]  /*b190*/  LDSM.16.MT88.4 R140, [R182+0x2000] ;  /* 0x00200000b68c783b */ /* 0x000ea60000004200 */
[----:B----4-:R-:W-:Y:S02]  /*b1a0*/  FFMA.FTZ R12, R17, c[0x0][0x2d0], -R164 ;  /* 0x0000b400110c7a23 */ /* 0x010fe400000108a4 */
[----:B------:R-:W-:Y:S02]  /*b1b0*/  FMUL.FTZ R53, R2, R53 ;  /* 0x0000003502357220 */ /* 0x000fe40000410000 */
[C---:B---3--:R-:W-:Y:S01]  /*b1c0*/  HMMA.16816.F32.BF16 R108, R128.reuse, R144, R108 ;  /* 0x00000090806c723c */ /* 0x048fe2000004186c */
[----:B------:R3:W4:Y:S03]  /*b1d0*/  MUFU.EX2 R171, R12 ;  /* 0x0000000c00ab7308 */ /* 0x0007260000000800 */
[C---:B------:R-:W-:Y:S02]  /*b1e0*/  FMUL.FTZ R54, R0.reuse, R54 ;  /* 0x0000003600367220 */ /* 0x040fe40000410000 */
[----:B------:R-:W-:Y:S02]  /*b1f0*/  FMUL.FTZ R55, R0, R55 ;  /* 0x0000003700377220 */ /* 0x000fe40000410000 */
[C---:B------:R-:W-:Y:S01]  /*b200*/  HMMA.16816.F32.BF16 R112, R128.reuse, R146, R112 ;  /* 0x000000928070723c */ /* 0x040fe20000041870 */
[----:B------:R-:W-:Y:S03]  /*b210*/  LDSM.16.MT88.4 R144, [R184+0x800] ;  /* 0x00080000b890783b */ /* 0x000fe60000004200 */
[C---:B------:R-:W-:Y:S02]  /*b220*/  FMUL.FTZ R56, R2.reuse, R56 ;  /* 0x0000003802387220 */ /* 0x040fe40000410000 */
[----:B------:R-:W-:Y:S02]  /*b230*/  FMUL.FTZ R57, R2, R57 ;  /* 0x0000003902397220 */ /* 0x000fe40000410000 */
[C---:B-----5:R-:W-:Y:S04]  /*b240*/  HMMA.16816.F32.BF16 R116, R128.reuse, R132, R116 ;  /* 0x000000848074723c */ /* 0x060fe80000041874 */
[C---:B------:R-:W-:Y:S02]  /*b250*/  FMUL.FTZ R58, R0.reuse, R58 ;  /* 0x0000003a003a7220 */ /* 0x040fe40000410000 */
[----:B------:R-:W-:Y:S02]  /*b260*/  FMUL.FTZ R59, R0, R59 ;  /* 0x0000003b003b7220 */ /* 0x000fe40000410000 */
[C---:B------:R-:W-:Y:S01]  /*b270*/  HMMA.16816.F32.BF16 R120, R128.reuse, R134, R120 ;  /* 0x000000868078723c */ /* 0x040fe20000041878 */
[----:B------:R-:W5:Y:S03]  /*b280*/  LDSM.16.MT88.4 R132, [R185+0x2000] ;  /* 0x00200000b984783b */ /* 0x000f660000004200 */
[--C-:B---3--:R-:W-:Y:S02]  /*b290*/  FFMA.FTZ R12, R18, c[0x0][0x2d0], -R125.reuse ;  /* 0x0000b400120c7a23 */ /* 0x108fe4000001087d */
[C---:B------:R-:W-:Y:S02]  /*b2a0*/  FMUL.FTZ R60, R2.reuse, R60 ;  /* 0x0000003c023c7220 */ /* 0x040fe40000410000 */
[C---:B-1----:R-:W-:Y:S01]  /*b2b0*/  HMMA.16816.F32.BF16 R36, R128.reuse, R136, R36 ;  /* 0x000000888024723c */ /* 0x042fe20000041824 */
[----:B------:R1:W-:Y:S03]  /*b2c0*/  MUFU.EX2 R161, R12 ;  /* 0x0000000c00a17308 */ /* 0x0003e60000000800 */
[----:B------:R-:W-:Y:S02]  /*b2d0*/  FMUL.FTZ R61, R2, R61 ;  /* 0x0000003d023d7220 */ /* 0x000fe40000410000 */
[C---:B------:R-:W-:Y:S02]  /*b2e0*/  FMUL.FTZ R62, R0.reuse, R62 ;  /* 0x0000003e003e7220 */ /* 0x040fe40000410000 */
[C---:B------:R-:W-:Y:S01]  /*b2f0*/  HMMA.16816.F32.BF16 R40, R128.reuse, R138, R40 ;  /* 0x0000008a8028723c */ /* 0x040fe20000041828 */
[----:B------:R-:W3:Y:S03]  /*b300*/  LDSM.16.MT88.4 R136, [R184+0x2000] ;  /* 0x00200000b888783b */ /* 0x000ee60000004200 */
[----:B------:R-:W-:Y:S02]  /*b310*/  FMUL.FTZ R63, R0, R63 ;  /* 0x0000003f003f7220 */ /* 0x000fe40000410000 */
[C---:B------:R-:W-:Y:S02]  /*b320*/  FMUL.FTZ R64, R2.reuse, R64 ;  /* 0x0000004002407220 */ /* 0x040fe40000410000 */
[C---:B--2---:R-:W-:Y:S04]  /*b330*/  HMMA.16816.F32.BF16 R44, R128.reuse, R140, R44 ;  /* 0x0000008c802c723c */ /* 0x044fe8000004182c */
[----:B------:R-:W-:Y:S02]  /*b340*/  FMUL.FTZ R65, R2, R65 ;  /* 0x0000004102417220 */ /* 0x000fe40000410000 */
[C---:B------:R-:W-:Y:S02]  /*b350*/  FMUL.FTZ R66, R0.reuse, R66 ;  /* 0x0000004200427220 */ /* 0x040fe40000410000 */
[C---:B------:R-:W-:Y:S01]  /*b360*/  HMMA.16816.F32.BF16 R48, R128.reuse, R142, R48 ;  /* 0x0000008e8030723c */ /* 0x040fe20000041830 */
[----:B------:R-:W2:Y:S03]  /*b370*/  LDSM.16.MT88.4 R140, [R181+0x4000] ;  /* 0x00400000b58c783b */ /* 0x000ea60000004200 */
[--C-:B-1----:R-:W-:Y:S02]  /*b380*/  FFMA.FTZ R12, R19, c[0x0][0x2d0], -R125.reuse ;  /* 0x0000b400130c7a23 */ /* 0x102fe4000001087d */
[----:B------:R-:W-:Y:S02]  /*b390*/  FMUL.FTZ R67, R0, R67 ;  /* 0x0000004300437220 */ /* 0x000fe40000410000 */
[C---:B------:R-:W-:Y:S01]  /*b3a0*/  FMUL.FTZ R68, R2.reuse, R68 ;  /* 0x0000004402447220 */ /* 0x040fe20000410000 */
[C---:B-----5:R-:W-:Y:S01]  /*b3b0*/  HMMA.16816.F32.BF16 R52, R128.reuse, R132, R52 ;  /* 0x000000848034723c */ /* 0x060fe20000041834 */
[----:B------:R-:W-:Y:S01]  /*b3c0*/  LDSM.16.MT88.4 R16, [R182+0x800] ;  /* 0x00080000b610783b */ /* 0x000fe20000004200 */
[----:B------:R1:W-:Y:S01]  /*b3d0*/  MUFU.EX2 R160, R12 ;  /* 0x0000000c00a07308 */ /* 0x0003e20000000800 */
[----:B------:R-:W-:Y:S02]  /*b3e0*/  FMUL.FTZ R69, R2, R69 ;  /* 0x0000004502457220 */ /* 0x000fe40000410000 */
[C---:B------:R-:W-:Y:S02]  /*b3f0*/  FMUL.FTZ R70, R0.reuse, R70 ;  /* 0x0000004600467220 */ /* 0x040fe40000410000 */
[----:B------:R-:W-:Y:S01]  /*b400*/  FMUL.FTZ R71, R0, R71 ;  /* 0x0000004700477220 */ /* 0x000fe20000410000 */
[C---:B------:R-:W-:Y:S01]  /*b410*/  HMMA.16816.F32.BF16 R56, R128.reuse, R134, R56 ;  /* 0x000000868038723c */ /* 0x040fe20000041838 */
[----:B------:R-:W5:Y:S03]  /*b420*/  LDSM.16.MT88.4 R132, [R182+0x4000] ;  /* 0x00400000b684783b */ /* 0x000f660000004200 */
[C---:B------:R-:W-:Y:S02]  /*b430*/  FMUL.FTZ R72, R2.reuse, R72 ;  /* 0x0000004802487220 */ /* 0x040fe40000410000 */
[----:B------:R-:W-:Y:S02]  /*b440*/  FMUL.FTZ R73, R2, R73 ;  /* 0x0000004902497220 */ /* 0x000fe40000410000 */
[C---:B---3--:R-:W-:Y:S04]  /*b450*/  HMMA.16816.F32.BF16 R60, R128.reuse, R136, R60 ;  /* 0x00000088803c723c */ /* 0x048fe8000004183c */
[C---:B------:R-:W-:Y:S02]  /*b460*/  FMUL.FTZ R74, R0.reuse, R74 ;  /* 0x0000004a004a7220 */ /* 0x040fe40000410000 */
[----:B------:R-:W-:Y:S02]  /*b470*/  FMUL.FTZ R75, R0, R75 ;  /* 0x0000004b004b7220 */ /* 0x000fe40000410000 */
[C---:B------:R-:W-:Y:S01]  /*b480*/  HMMA.16816.F32.BF16 R64, R128.reuse, R138, R64 ;  /* 0x0000008a8040723c */ /* 0x040fe20000041840 */
[----:B------:R-:W3:Y:S03]  /*b490*/  LDSM.16.MT88.4 R136, [R185+0x4000] ;  /* 0x00400000b988783b */ /* 0x000ee60000004200 */
[C---:B------:R-:W-:Y:S01]  /*b4a0*/  FMUL.FTZ R76, R2.reuse, R76 ;  /* 0x0000004c024c7220 */ /* 0x040fe20000410000 */
[----:B-1----:R-:W-:Y:S01]  /*b4b0*/  F2FP.BF16.PACK_AB R12, R173, R174 ;  /* 0x000000aead0c723e */ /* 0x002fe200000010ff */
[----:B------:R-:W-:Y:S02]  /*b4c0*/  FMUL.FTZ R77, R2, R77 ;  /* 0x0000004d024d7220 */ /* 0x000fe40000410000 */
[C---:B--2---:R-:W-:Y:S04]  /*b4d0*/  HMMA.16816.F32.BF16 R68, R128.reuse, R140, R68 ;  /* 0x0000008c8044723c */ /* 0x044fe80000041844 */
[C---:B------:R-:W-:Y:S02]  /*b4e0*/  FMUL.FTZ R78, R0.reuse, R78 ;  /* 0x0000004e004e7220 */ /* 0x040fe40000410000 */
[----:B------:R-:W-:Y:S02]  /*b4f0*/  FMUL.FTZ R79, R0, R79 ;  /* 0x0000004f004f7220 */ /* 0x000fe40000410000 */
[C---:B------:R-:W-:Y:S01]  /*b500*/  HMMA.16816.F32.BF16 R72, R128.reuse, R142, R72 ;  /* 0x0000008e8048723c */ /* 0x040fe20000041848 */
[----:B------:R-:W1:Y:S03]  /*b510*/  LDSM.16.MT88.4 R140, [R184+0x4000] ;  /* 0x00400000b88c783b */ /* 0x000e660000004200 */
[C---:B------:R-:W-:Y:S02]  /*b520*/  FMUL.FTZ R80, R2.reuse, R80 ;  /* 0x0000005002507220 */ /* 0x040fe40000410000 */
[----:B------:R-:W-:Y:S02]  /*b530*/  FMUL.FTZ R81, R2, R81 ;  /* 0x0000005102517220 */ /* 0x000fe40000410000 */
[C---:B------:R-:W-:Y:S01]  /*b540*/  FMUL.FTZ R82, R0.reuse, R82 ;  /* 0x0000005200527220 */ /* 0x040fe20000410000 */
[C---:B-----5:R-:W-:Y:S03]  /*b550*/  HMMA.16816.F32.BF16 R76, R128.reuse, R132, R76 ;  /* 0x00000084804c723c */ /* 0x060fe6000004184c */
[----:B------:R-:W-:Y:S02]  /*b560*/  FMUL.FTZ R83, R0, R83 ;  /* 0x0000005300537220 */ /* 0x000fe40000410000 */
[C---:B------:R-:W-:Y:S02]  /*b570*/  FMUL.FTZ R84, R2.reuse, R84 ;  /* 0x0000005402547220 */ /* 0x040fe40000410000 */
[----:B------:R-:W-:Y:S02]  /*b580*/  FMUL.FTZ R85, R2, R85 ;  /* 0x0000005502557220 */ /* 0x000fe40000410000 */
[C---:B------:R-:W-:Y:S01]  /*b590*/  FMUL.FTZ R86, R0.reuse, R86 ;  /* 0x0000005600567220 */ /* 0x040fe20000410000 */
[C---:B------:R-:W-:Y:S01]  /*b5a0*/  HMMA.16816.F32.BF16 R80, R128.reuse, R134, R80 ;  /* 0x000000868050723c */ /* 0x040fe20000041850 */
[----:B------:R-:W2:Y:S02]  /*b5b0*/  LDSM.16.MT88.4 R132, [R181+0x800] ;  /* 0x00080000b584783b */ /* 0x000ea40000004200 */
[----:B------:R-:W-:Y:S02]  /*b5c0*/  FMUL.FTZ R87, R0, R87 ;  /* 0x0000005700577220 */ /* 0x000fe40000410000 */
[--C-:B------:R-:W-:Y:S02]  /*b5d0*/  FFMA.FTZ R14, R14, c[0x0][0x2d0], -R125.reuse ;  /* 0x0000b4000e0e7a23 */ /* 0x100fe4000001087d */
[----:B------:R-:W-:Y:S02]  /*b5e0*/  FFMA.FTZ R15, R15, c[0x0][0x2d0], -R125 ;  /* 0x0000b4000f0f7a23 */ /* 0x000fe4000001087d */
[C---:B------:R-:W-:Y:S01]  /*b5f0*/  FMUL.FTZ R88, R2.reuse, R88 ;  /* 0x0000005802587220 */ /* 0x040fe20000410000 */
[C---:B---3--:R-:W-:Y:S01]  /*b600*/  HMMA.16816.F32.BF16 R84, R128.reuse, R136, R84 ;  /* 0x000000888054723c */ /* 0x048fe20000041854 */
[----:B------:R4:W-:Y:S02]  /*b610*/  MUFU.EX2 R163, R14 ;  /* 0x0000000e00a37308 */ /* 0x0009e40000000800 */
[----:B------:R-:W-:Y:S02]  /*b620*/  FMUL.FTZ R89, R2, R89 ;  /* 0x0000005902597220 */ /* 0x000fe40000410000 */
[C---:B------:R-:W-:Y:S02]  /*b630*/  FMUL.FTZ R90, R0.reuse, R90 ;  /* 0x0000005a005a7220 */ /* 0x040fe40000410000 */
[----:B------:R-:W-:Y:S02]  /*b640*/  FMUL.FTZ R91, R0, R91 ;  /* 0x0000005b005b7220 */ /* 0x000fe40000410000 */
[C---:B------:R-:W-:Y:S02]  /*b650*/  FMUL.FTZ R92, R2.reuse, R92 ;  /* 0x0000005c025c7220 */ /* 0x040fe40000410000 */
[----:B------:R-:W3:Y:S01]  /*b660*/  MUFU.EX2 R162, R15 ;  /* 0x0000000f00a27308 */ /* 0x000ee20000000800 */
[----:B------:R-:W-:Y:S02]  /*b670*/  FMUL.FTZ R93, R2, R93 ;  /* 0x0000005d025d7220 */ /* 0x000fe40000410000 */
[C---:B------:R-:W-:Y:S01]  /*b680*/  HMMA.16816.F32.BF16 R88, R128.reuse, R138, R88 ;  /* 0x0000008a8058723c */ /* 0x040fe20000041858 */
[----:B------:R-:W5:Y:S02]  /*b690*/  LDSM.16.MT88.4 R136, [R185+0x800] ;  /* 0x00080000b988783b */ /* 0x000f640000004200 */
[C---:B------:R-:W-:Y:S02]  /*b6a0*/  FMUL.FTZ R94, R0.reuse, R94 ;  /* 0x0000005e005e7220 */ /* 0x040fe40000410000 */
[----:B------:R-:W-:Y:S02]  /*b6b0*/  FMUL.FTZ R95, R0, R95 ;  /* 0x0000005f005f7220 */ /* 0x000fe40000410000 */
[C---:B------:R-:W-:Y:S02]  /*b6c0*/  FMUL.FTZ R96, R2.reuse, R96 ;  /* 0x0000006002607220 */ /* 0x040fe40000410000 */
[----:B------:R-:W-:Y:S03]  /*b6d0*/  FMUL.FTZ R97, R2, R97 ;  /* 0x0000006102617220 */ /* 0x000fe60000410000 */
[C---:B-1----:R-:W-:Y:S03]  /*b6e0*/  HMMA.16816.F32.BF16 R92, R128.reuse, R140, R92 ;  /* 0x0000008c805c723c */ /* 0x042fe6000004185c */
[C---:B------:R-:W-:Y:S01]  /*b6f0*/  FMUL.FTZ R98, R0.reuse, R98 ;  /* 0x0000006200627220 */ /* 0x040fe20000410000 */
[----:B----4-:R-:W-:Y:S01]  /*b700*/  F2FP.BF16.PACK_AB R14, R171, R172 ;  /* 0x000000acab0e723e */ /* 0x010fe200000010ff */
[----:B------:R-:W-:Y:S02]  /*b710*/  FMUL.FTZ R99, R0, R99 ;  /* 0x0000006300637220 */ /* 0x000fe40000410000 */
[----:B------:R-:W-:Y:S01]  /*b720*/  FFMA.FTZ R2, R2, R222, R179 ;  /* 0x000000de02027223 */ /* 0x000fe200000100b3 */
[----:B---3--:R-:W-:Y:S04]  /*b730*/  F2FP.BF16.PACK_AB R13, R162, R163 ;  /* 0x000000a3a20d723e */ /* 0x008fe800000010ff */
[----:B------:R-:W-:Y:S01]  /*b740*/  HMMA.16816.F32.BF16 R96, R128, R142, R96 ;  /* 0x0000008e8060723c */ /* 0x000fe20000041860 */
[----:B------:R-:W1:Y:S02]  /*b750*/  LDSM.16.MT88.4 R128, [R184+0x2800] ;  /* 0x00280000b880783b */ /* 0x000e640000004200 */
[----:B------:R-:W-:Y:S01]  /*b760*/  F2FP.BF16.PACK_AB R15, R160, R161 ;  /* 0x000000a1a00f723e */ /* 0x000fe200000010ff */
[----:B------:R-:W-:Y:S02]  /*b770*/  FFMA.FTZ R0, R0, R223, R167 ;  /* 0x000000df00007223 */ /* 0x000fe400000100a7 */
[----:B------:R-:W-:Y:S02]  /*b780*/  FADD.FTZ R2, R178, R2 ;  /* 0x00000002b2027221 */ /* 0x000fe40000010000 */
[----:B------:R-:W-:Y:S01]  /*b790*/  FADD.FTZ R0, R168, R0 ;  /* 0x00000000a8007221 */ /* 0x000fe20000010000 */
[----:B------:R-:W-:Y:S01]  /*b7a0*/  LDSM.16.MT88.4 R140, [R182+0x3000] ;  /* 0x00300000b68c783b */ /* 0x000fe20000004200 */
[C---:B--2---:R-:W-:Y:S05]  /*b7b0*/  HMMA.16816.F32.BF16 R4, R12.reuse, R132, R4 ;  /* 0x000000840c04723c */ /* 0x044fea0000041804 */
[----:B------:R-:W-:Y:S02]  /*b7c0*/  FADD.FTZ R2, R177, R2 ;  /* 0x00000002b1027221 */ /* 0x000fe40000010000 */
[----:B------:R-:W-:Y:S01]  /*b7d0*/  FADD.FTZ R0, R166, R0 ;  /* 0x00000000a6007221 */ /* 0x000fe20000010000 */
[C---:B------:R-:W-:Y:S01]  /*b7e0*/  HMMA.16816.F32.BF16 R8, R12.reuse, R134, R8 ;  /* 0x000000860c08723c */ /* 0x040fe20000041808 */
[----:B------:R-:W-:Y:S03]  /*b7f0*/  LDSM.16.MT88.4 R132, [R182+0x4800] ;  /* 0x00480000b684783b */ /* 0x000fe60000004200 */
[----:B------:R-:W-:Y:S02]  /*b800*/  FADD.FTZ R2, R175, R2 ;  /* 0x00000002af027221 */ /* 0x000fe40000010000 */
[----:B------:R-:W-:Y:S02]  /*b810*/  FADD.FTZ R0, R165, R0 ;  /* 0x00000000a5007221 */ /* 0x000fe40000010000 */
[C---:B------:R-:W-:Y:S04]  /*b820*/  HMMA.16816.F32.BF16 R100, R12.reuse, R16, R100 ;  /* 0x000000100c64723c */ /* 0x040fe80000041864 */
[----:B------:R-:W-:Y:S02]  /*b830*/  FADD.FTZ R2, R174, R2 ;  /* 0x00000002ae027221 */ /* 0x000fe40000010000 */
[----:B------:R-:W-:Y:S02]  /*b840*/  FADD.FTZ R0, R163, R0 ;  /* 0x00000000a3007221 */ /* 0x000fe40000010000 */
[C---:B------:R-:W-:Y:S01]  /*b850*/  HMMA.16816.F32.BF16 R104, R12.reuse, R18, R104 ;  /* 0x000000120c68723c */ /* 0x040fe20000041868 */
[----:B------:R-:W2:Y:S03]  /*b860*/  LDSM.16.MT88.4 R16, [R181+0x4800] ;  /* 0x00480000b510783b */ /* 0x000ea60000004200 */
[----:B------:R-:W-:Y:S02]  /*b870*/  FADD.FTZ R2, R173, R2 ;  /* 0x00000002ad027221 */ /* 0x000fe40000010000 */
[----:B------:R-:W-:Y:S02]  /*b880*/  FADD.FTZ R0, R162, R0 ;  /* 0x00000000a2007221 */ /* 0x000fe40000010000 */
[C---:B-----5:R-:W-:Y:S04]  /*b890*/  HMMA.16816.F32.BF16 R108, R12.reuse, R136, R108 ;  /* 0x000000880c6c723c */ /* 0x060fe8000004186c */
[----:B------:R-:W-:Y:S02]  /*b8a0*/  FADD.FTZ R2, R172, R2 ;  /* 0x00000002ac027221 */ /* 0x000fe40000010000 */
[----:B------:R-:W-:Y:S02]  /*b8b0*/  FADD.FTZ R0, R161, R0 ;  /* 0x00000000a1007221 */ /* 0x000fe40000010000 */
[C---:B------:R-:W-:Y:S01]  /*b8c0*/  HMMA.16816.F32.BF16 R112, R12.reuse, R138, R112 ;  /* 0x0000008a0c70723c */ /* 0x040fe20000041870 */
[----:B------:R-:W3:Y:S03]  /*b8d0*/  LDSM.16.MT88.4 R136, [R185+0x4800] ;  /* 0x00480000b988783b */ /* 0x000ee60000004200 */
[----:B------:R-:W-:Y:S02]  /*b8e0*/  FADD.FTZ R2, R171, R2 ;  /* 0x00000002ab027221 */ /* 0x000fe40000010000 */
[----:B------:R-:W-:Y:S02]  /*b8f0*/  FADD.FTZ R0, R160, R0 ;  /* 0x00000000a0007221 */ /* 0x000fe40000010000 */
[C---:B------:R-:W-:Y:S04]  /*b900*/  HMMA.16816.F32.BF16 R116, R12.reuse, R144, R116 ;  /* 0x000000900c74723c */ /* 0x040fe80000041874 */
[----:B------:R-:W-:Y:S04]  /*b910*/  FADD.FTZ R2, R170, R2 ;  /* 0x00000002aa027221 */ /* 0x000fe80000010000 */
[C---:B------:R-:W-:Y:S01]  /*b920*/  HMMA.16816.F32.BF16 R120, R12.reuse, R146, R120 ;  /* 0x000000920c78723c */ /* 0x040fe20000041878 */
[----:B------:R-:W-:Y:S03]  /*b930*/  LDSM.16.MT88.4 R144, [R185+0x3000] ;  /* 0x00300000b990783b */ /* 0x000fe60000004200 */
[----:B------:R-:W-:Y:S04]  /*b940*/  FADD.FTZ R2, R169, R2 ;  /* 0x00000002a9027221 */ /* 0x000fe80000010000 */
[C---:B------:R-:W-:Y:S01]  /*b950*/  HMMA.16816.F32.BF16 R36, R12.reuse, R148, R36 ;  /* 0x000000940c24723c */ /* 0x040fe20000041824 */
[----:B------:R-:W-:Y:S07]  /*b960*/  MUFU.EX2 R149, R27 ;  /* 0x0000001b00957308 */ /* 0x000fee0000000800 */
[C---:B------:R-:W-:Y:S08]  /*b970*/  HMMA.16816.F32.BF16 R40, R12.reuse, R150, R40 ;  /* 0x000000960c28723c */ /* 0x040ff00000041828 */
[C---:B------:R-:W-:Y:S01]  /*b980*/  HMMA.16816.F32.BF16 R44, R12.reuse, R152, R44 ;  /* 0x000000980c2c723c */ /* 0x040fe2000004182c */
[----:B------:R-:W4:Y:S07]  /*b990*/  MUFU.EX2 R152, R22 ;  /* 0x0000001600987308 */ /* 0x000f2e0000000800 */
[C---:B------:R-:W-:Y:S08]  /*b9a0*/  HMMA.16816.F32.BF16 R48, R12.reuse, R154, R48 ;  /* 0x0000009a0c30723c */ /* 0x040ff00000041830 */
[C---:B------:R-:W-:Y:S01]  /*b9b0*/  HMMA.16816.F32.BF16 R52, R12.reuse, R156, R52 ;  /* 0x0000009c0c34723c */ /* 0x040fe20000041834 */
[----:B------:R-:W-:Y:S07]  /*b9c0*/  MUFU.EX2 R156, R28 ;  /* 0x0000001c009c7308 */ /* 0x000fee0000000800 */
[C---:B------:R-:W-:Y:S03]  /*b9d0*/  HMMA.16816.F32.BF16 R56, R12.reuse, R158, R56 ;  /* 0x0000009e0c38723c */ /* 0x040fe60000041838 */
[----:B------:R5:W3:Y:S01]  /*b9e0*/  MUFU.EX2 R158, R20 ;  /* 0x00000014009e7308 */ /* 0x000ae20000000800 */
[----:B----4-:R-:W-:Y:S04]  /*b9f0*/  FADD.FTZ R0, R152, R0 ;  /* 0x0000000098007221 */ /* 0x010fe80000010000 */
[C---:B-1----:R-:W-:Y:S08]  /*ba00*/  HMMA.16816.F32.BF16 R60, R12.reuse, R128, R60 ;  /* 0x000000800c3c723c */ /* 0x042ff0000004183c */
[C---:B------:R-:W-:Y:S01]  /*ba10*/  HMMA.16816.F32.BF16 R64, R12.reuse, R130, R64 ;  /* 0x000000820c40723c */ /* 0x040fe20000041840 */
[----:B------:R-:W1:Y:S07]  /*ba20*/  LDSM.16.MT88.4 R128, [R184+0x4800] ;  /* 0x00480000b880783b */ /* 0x000e6e0000004200 */
[C---:B--2---:R-:W-:Y:S04]  /*ba30*/  HMMA.16816.F32.BF16 R68, R12.reuse, R16, R68 ;  /* 0x000000100c44723c */ /* 0x044fe80000041844 */
[----:B-----5:R-:W-:Y:S02]  /*ba40*/  FFMA.FTZ R20, R25, c[0x0][0x2d0], -R164 ;  /* 0x0000b40019147a23 */ /* 0x020fe400000108a4 */
[----:B---3--:R-:W-:Y:S02]  /*ba50*/  FADD.FTZ R2, R158, R2 ;  /* 0x000000029e027221 */ /* 0x008fe40000010000 */
[C---:B------:R-:W-:Y:S01]  /*ba60*/  HMMA.16816.F32.BF16 R72, R12.reuse, R18, R72 ;  /* 0x000000120c48723c */ /* 0x040fe20000041848 */
[----:B------:R2:W3:Y:S03]  /*ba70*/  MUFU.EX2 R157, R20 ;  /* 0x00000014009d7308 */ /* 0x0004e60000000800 */
[--C-:B------:R-:W-:Y:S04]  /*ba80*/  FFMA.FTZ R16, R23, c[0x0][0x2d0], -R125.reuse ;  /* 0x0000b40017107a23 */ /* 0x100fe8000001087d */
[C---:B------:R-:W-:Y:S03]  /*ba90*/  HMMA.16816.F32.BF16 R76, R12.reuse, R132, R76 ;  /* 0x000000840c4c723c */ /* 0x040fe6000004184c */
[----:B------:R4:W5:Y:S05]  /*baa0*/  MUFU.EX2 R151, R16 ;  /* 0x0000001000977308 */ /* 0x00096a0000000800 */
[C---:B------:R-:W-:Y:S01]  /*bab0*/  HMMA.16816.F32.BF16 R80, R12.reuse, R134, R80 ;  /* 0x000000860c50723c */ /* 0x040fe20000041850 */
[----:B------:R-:W-:Y:S07]  /*bac0*/  LDSM.16.MT88.4 R132, [R184+0x1000] ;  /* 0x00100000b884783b */ /* 0x000fee0000004200 */
[C---:B------:R-:W-:Y:S01]  /*bad0*/  HMMA.16816.F32.BF16 R84, R12.reuse, R136, R84 ;  /* 0x000000880c54723c */ /* 0x040fe20000041854 */
[----:B--2---:R-:W-:Y:S03]  /*bae0*/  LDSM.16.MT88.4 R20, [R182+0x1000] ;  /* 0x00100000b614783b */ /* 0x004fe60000004200 */
[----:B---3--:R-:W-:Y:S04]  /*baf0*/  FADD.FTZ R2, R157, R2 ;  /* 0x000000029d027221 */ /* 0x008fe80000010000 */
[C---:B------:R-:W-:Y:S01]  /*bb00*/  HMMA.16816.F32.BF16 R88, R12.reuse, R138, R88 ;  /* 0x0000008a0c58723c */ /* 0x040fe20000041858 */
[----:B------:R-:W-:Y:S03]  /*bb10*/  LDSM.16.MT88.4 R136, [R181+0x3000] ;  /* 0x00300000b588783b */ /* 0x000fe60000004200 */
[--C-:B----4-:R-:W-:Y:S02]  /*bb20*/  FFMA.FTZ R16, R26, c[0x0][0x2d0], -R125.reuse ;  /* 0x0000b4001a107a23 */ /* 0x110fe4000001087d */
[----:B-----5:R-:W-:Y:S02]  /*bb30*/  FADD.FTZ R0, R151, R0 ;  /* 0x0000000097007221 */ /* 0x020fe40000010000 */
[C---:B-1----:R-:W-:Y:S01]  /*bb40*/  HMMA.16816.F32.BF16 R92, R12.reuse, R128, R92 ;  /* 0x000000800c5c723c */ /* 0x042fe2000004185c */
[----:B------:R1:W2:Y:S01]  /*bb50*/  MUFU.EX2 R150, R16 ;  /* 0x0000001000967308 */ /* 0x0002a20000000800 */
[----:B------:R-:W-:Y:S06]  /*bb60*/  LDSM.16.MT88.4 R24, [R185+0x1000] ;  /* 0x00100000b918783b */ /* 0x000fec0000004200 */
[----:B------:R-:W-:Y:S02]  /*bb70*/  HMMA.16816.F32.BF16 R96, R12, R130, R96 ;  /* 0x000000820c60723c */ /* 0x000fe40000041860 */
[----:B------:R-:W-:Y:S05]  /*bb80*/  LDSM.16.MT88.4 R128, [R185+0x5000] ;  /* 0x00500000b980783b */ /* 0x000fea0000004200 */
[----:B------:R-:W-:Y:S02]  /*bb90*/  F2FP.BF16.PACK_AB R12, R169, R170 ;  /* 0x000000aaa90c723e */ /* 0x000fe400000010ff */
[----:B------:R-:W-:Y:S03]  /*bba0*/  F2FP.BF16.PACK_AB R14, R157, R158 ;  /* 0x0000009e9d0e723e */ /* 0x000fe600000010ff */
[----:B------:R-:W-:Y:S01]  /*bbb0*/  F2FP.BF16.PACK_AB R13, R151, R152 ;  /* 0x00000098970d723e */ /* 0x000fe200000010ff */
[----:B-1----:R-:W1:Y:S01]  /*bbc0*/  LDSM.16.MT88.4 R16, [R181+0x1000] ;  /* 0x00100000b510783b */ /* 0x002e620000004200 */
[C---:B--2---:R-:W-:Y:S01]  /*bbd0*/  F2FP.BF16.PACK_AB R15, R149.reuse, R150 ;  /* 0x00000096950f723e */ /* 0x044fe200000010ff */
[----:B------:R-:W-:Y:S04]  /*bbe0*/  FADD.FTZ R0, R150, R0 ;  /* 0x0000000096007221 */ /* 0x000fe80000010000 */
[----:B------:R-:W-:Y:S02]  /*bbf0*/  FADD.FTZ R0, R149, R0 ;  /* 0x0000000095007221 */ /* 0x000fe40000010000 */
[C---:B-1----:R-:W-:Y:S08]  /*bc00*/  HMMA.16816.F32.BF16 R4, R12.reuse, R16, R4 ;  /* 0x000000100c04723c */ /* 0x042ff00000041804 */
        /* <DEDUP_REMOVED lines=20> */
[C---:B-1----:R-:W-:Y:S07]  /*bd50*/  HMMA.16816.F32.BF16 R60, R12.reuse, R16, R60 ;  /* 0x000000100c3c723c */ /* 0x042fee000004183c */
[--C-:B------:R-:W-:Y:S01]  /*bd60*/  FFMA.FTZ R16, R29, c[0x0][0x2d0], -R164.reuse ;  /* 0x0000b4001d107a23 */ /* 0x100fe200000108a4 */
[C---:B------:R-:W-:Y:S03]  /*bd70*/  HMMA.16816.F32.BF16 R64, R12.reuse, R18, R64 ;  /* 0x000000120c40723c */ /* 0x040fe60000041840 */
[----:B------:R1:W4:Y:S05]  /*bd80*/  MUFU.EX2 R155, R16 ;  /* 0x00000010009b7308 */ /* 0x00032a0000000800 */
[C---:B--2---:R-:W-:Y:S07]  /*bd90*/  HMMA.16816.F32.BF16 R68, R12.reuse, R20, R68 ;  /* 0x000000140c44723c */ /* 0x044fee0000041844 */
[--C-:B------:R-:W-:Y:S01]  /*bda0*/  FFMA.FTZ R20, R33, c[0x0][0x2d0], -R164.reuse ;  /* 0x0000b40021147a23 */ /* 0x100fe200000108a4 */
[C---:B------:R-:W-:Y:S03]  /*bdb0*/  HMMA.16816.F32.BF16 R72, R12.reuse, R22, R72 ;  /* 0x000000160c48723c */ /* 0x040fe60000041848 */
[----:B------:R2:W-:Y:S05]  /*bdc0*/  MUFU.EX2 R153, R20 ;  /* 0x0000001400997308 */ /* 0x0005ea0000000800 */
[C---:B---3--:R-:W-:Y:S04]  /*bdd0*/  HMMA.16816.F32.BF16 R76, R12.reuse, R24, R76 ;  /* 0x000000180c4c723c */ /* 0x048fe8000004184c */
[----:B-1----:R-:W-:Y:S04]  /*bde0*/  FFMA.FTZ R16, R32, c[0x0][0x2d0], -R164 ;  /* 0x0000b40020107a23 */ /* 0x002fe800000108a4 */
[C---:B------:R-:W-:Y:S01]  /*bdf0*/  HMMA.16816.F32.BF16 R80, R12.reuse, R26, R80 ;  /* 0x0000001a0c50723c */ /* 0x040fe20000041850 */
[----:B------:R1:W3:Y:S01]  /*be00*/  MUFU.EX2 R154, R16 ;  /* 0x00000010009a7308 */ /* 0x0002e20000000800 */
[----:B------:R-:W-:Y:S06]  /*be10*/  LDSM.16.MT88.4 R24, [R185+0x1800] ;  /* 0x00180000b918783b */ /* 0x000fec0000004200 */
[C---:B------:R-:W-:Y:S04]  /*be20*/  HMMA.16816.F32.BF16 R84, R12.reuse, R128, R84 ;  /* 0x000000800c54723c */ /* 0x040fe80000041854 */
[--C-:B--2---:R-:W-:Y:S04]  /*be30*/  FFMA.FTZ R20, R30, c[0x0][0x2d0], -R125.reuse ;  /* 0x0000b4001e147a23 */ /* 0x104fe8000001087d */
[C---:B------:R-:W-:Y:S01]  /*be40*/  HMMA.16816.F32.BF16 R88, R12.reuse, R130, R88 ;  /* 0x000000820c58723c */ /* 0x040fe20000041858 */
[----:B------:R2:W-:Y:S01]  /*be50*/  MUFU.EX2 R148, R20 ;  /* 0x0000001400947308 */ /* 0x0005e20000000800 */
[----:B-1----:R-:W1:Y:S02]  /*be60*/  LDSM.16.MT88.4 R16, [R184+0x5000] ;  /* 0x00500000b810783b */ /* 0x002e640000004200 */
[--C-:B--2---:R-:W-:Y:S06]  /*be70*/  FFMA.FTZ R20, R31, c[0x0][0x2d0], -R125.reuse ;  /* 0x0000b4001f147a23 */ /* 0x104fec000001087d */
[----:B------:R-:W-:Y:S01]  /*be80*/  LDSM.16.MT88.4 R28, [R184+0x1800] ;  /* 0x00180000b81c783b */ /* 0x000fe20000004200 */
[----:B------:R2:W5:Y:S01]  /*be90*/  MUFU.EX2 R127, R20 ;  /* 0x00000014007f7308 */ /* 0x0005620000000800 */
[C---:B-1----:R-:W-:Y:S03]  /*bea0*/  HMMA.16816.F32.BF16 R92, R12.reuse, R16, R92 ;  /* 0x000000100c5c723c */ /* 0x042fe6000004185c */
[--C-:B--2---:R-:W-:Y:S02]  /*beb0*/  FFMA.FTZ R20, R34, c[0x0][0x2d0], -R125.reuse ;  /* 0x0000b40022147a23 */ /* 0x104fe4000001087d */
[----:B------:R-:W-:Y:S03]  /*bec0*/  FFMA.FTZ R125, R35, c[0x0][0x2d0], -R125 ;  /* 0x0000b400237d7a23 */ /* 0x000fe6000001087d */
[----:B------:R-:W-:Y:S01]  /*bed0*/  HMMA.16816.F32.BF16 R96, R12, R18, R96 ;  /* 0x000000120c60723c */ /* 0x000fe20000041860 */
[----:B------:R1:W-:Y:S01]  /*bee0*/  MUFU.EX2 R126, R20 ;  /* 0x00000014007e7308 */ /* 0x0003e20000000800 */
[----:B------:R-:W-:Y:S05]  /*bef0*/  LDSM.16.MT88.4 R32, [R181+0x3800] ;  /* 0x00380000b520783b */ /* 0x000fea0000004200 */
[----:B----4-:R-:W-:Y:S02]  /*bf00*/  F2FP.BF16.PACK_AB R12, R155, R156 ;  /* 0x0000009c9b0c723e */ /* 0x010fe400000010ff */
[----:B---3--:R-:W-:Y:S01]  /*bf10*/  F2FP.BF16.PACK_AB R14, R153, R154 ;  /* 0x0000009a990e723e */ /* 0x008fe200000010ff */
[----:B------:R-:W-:Y:S01]  /*bf20*/  LDSM.16.MT88.4 R16, [R185+0x3800] ;  /* 0x00380000b910783b */ /* 0x000fe20000004200 */
[----:B------:R-:W2:Y:S01]  /*bf30*/  MUFU.EX2 R125, R125 ;  /* 0x0000007d007d7308 */ /* 0x000ea20000000800 */
[----:B-----5:R-:W-:Y:S06]  /*bf40*/  F2FP.BF16.PACK_AB R13, R127, R148 ;  /* 0x000000947f0d723e */ /* 0x020fec00000010ff */
[----:B-1----:R-:W1:Y:S01]  /*bf50*/  LDSM.16.MT88.4 R20, [R182+0x1800] ;  /* 0x00180000b614783b */ /* 0x002e620000004200 */
[----:B--2---:R-:W-:Y:S07]  /*bf60*/  F2FP.BF16.PACK_AB R15, R125, R126 ;  /* 0x0000007e7d0f723e */ /* 0x004fee00000010ff */
[C---:B------:R-:W-:Y:S01]  /*bf70*/  HMMA.16816.F32.BF16 R128, R12.reuse, R132, R4 ;  /* 0x000000840c80723c */ /* 0x040fe20000041804 */
[----:B------:R-:W2:Y:S07]  /*bf80*/  LDSM.16.MT88.4 R4, [R182+0x5800] ;  /* 0x00580000b604783b */ /* 0x000eae0000004200 */
[C---:B------:R-:W-:Y:S01]  /*bf90*/  HMMA.16816.F32.BF16 R132, R12.reuse, R134, R8 ;  /* 0x000000860c84723c */ /* 0x040fe20000041808 */
[----:B------:R-:W3:Y:S07]  /*bfa0*/  LDSM.16.MT88.4 R8, [R185+0x5800] ;  /* 0x00580000b908783b */ /* 0x000eee0000004200 */
[C---:B-1----:R-:W-:Y:S08]  /*bfb0*/  HMMA.16816.F32.BF16 R100, R12.reuse, R20, R100 ;  /* 0x000000140c64723c */ /* 0x042ff00000041864 */
        /* <DEDUP_REMOVED lines=10> */
[C---:B------:R-:W-:Y:S01]  /*c060*/  HMMA.16816.F32.BF16 R56, R12.reuse, R18, R56 ;  /* 0x000000120c38723c */ /* 0x040fe20000041838 */
[----:B------:R-:W1:Y:S07]  /*c070*/  LDSM.16.MT88.4 R16, [R184+0x5800] ;  /* 0x00580000b810783b */ /* 0x000e6e0000004200 */
[C---:B------:R-:W-:Y:S08]  /*c080*/  HMMA.16816.F32.BF16 R60, R12.reuse, R140, R60 ;  /* 0x0000008c0c3c723c */ /* 0x040ff0000004183c */
        /* <DEDUP_REMOVED lines=13> */
[----:B------:R-:W-:Y:S01]  /*c160*/  FADD.FTZ R0, R126, R4 ;  /* 0x000000047e007221 */ /* 0x000fe20000010000 */
[----:B------:R-:W-:Y:S01]  /*c170*/  MOV R126, R3 ;  /* 0x00000003007e7202 */ /* 0x000fe20000000f00 */
[----:B------:R-:W-:Y:S02]  /*c180*/  FADD.FTZ R222, R153, R2 ;  /* 0x0000000299de7221 */ /* 0x000fe40000010000 */
[C---:B-1----:R-:W-:Y:S04]  /*c190*/  HMMA.16816.F32.BF16 R92, R12.reuse, R16, R92 ;  /* 0x000000100c5c723c */ /* 0x042fe8000004185c */
[----:B------:R-:W-:Y:S01]  /*c1a0*/  FADD.FTZ R223, R125, R0 ;  /* 0x000000007ddf7221 */ /* 0x000fe20000010000 */
[----:B------:R-:W-:Y:S03]  /*c1b0*/  MOV R125, R124 ;  /* 0x0000007c007d7202 */ /* 0x000fe60000000f00 */
[----:B------:R-:W-:Y:S01]  /*c1c0*/  HMMA.16816.F32.BF16 R96, R12, R18, R96 ;  /* 0x000000120c60723c */ /* 0x000fe20000041860 */
[----:B------:R-:W-:-:S07]  /*c1d0*/  @P0 BRA `(.L_x_461) ;  /* 0xffffd67000000947 */ /* 0x000fce000383ffff */
.L_x_460:
[----:B------:R-:W-:-:S13]  /*c1e0*/  ISETP.GE.AND P0, PT, R203, R206, PT ;  /* 0x000000cecb00720c */ /* 0x000fda0003f06270 */
[----:B------:R-:W-:Y:S05]  /*c1f0*/  @!P0 BRA `(.L_x_462) ;  /* 0x0000347000008947 */ /* 0x000fea0003800000 */
[----:B------:R-:W-:Y:S02]  /*c200*/  MOV R126, R8 ;  /* 0x00000008007e7202 */ /* 0x000fe40000000f00 */
[----:B------:R-:W-:Y:S02]  /*c210*/  MOV R125, R124 ;  /* 0x0000007c007d7202 */ /* 0x000fe40000000f00 */
.L_x_471:
[----:B------:R-:W-:Y:S04]  /*c220*/  DEPBAR.LE SB0, 0x0 ;  /* 0x000080000000791a */ /* 0x000fe80000000000 */
[----:B------:R-:W-:Y:S01]  /*c230*/  WARPSYNC 0xffffffff ;  /* 0xffffffff00007948 */ /* 0x000fe20003800000 */
[----:B------:R-:W-:Y:S01]  /*c240*/  BAR.SYNC.DEFER_BLOCKING 0x0 ;  /* 0x0000000000007b1d */ /* 0x000fe20000010000 */
[----:B------:R-:W-:Y:S01]  /*c250*/  SHF.R.S32.HI R0, RZ, 0x1f, R203 ;  /* 0x0000001fff007819 */ /* 0x000fe200000114cb */
[C---:B------:R-:W-:Y:S04]  /*c260*/  IMAD.WIDE.U32 R2, R203.reuse, c[0x0][0x208], RZ ;  /* 0x00008200cb027a25 */ /* 0x040fe800078e00ff */
[----:B------:R-:W-:Y:S02]  /*c270*/  IMAD R0, R0, c[0x0][0x208], RZ ;  /* 0x0000820000007a24 */ /* 0x000fe400078e02ff */
[----:B------:R-:W-:Y:S02]  /*c280*/  IMAD.MOV.U32 R6, RZ, RZ, c[0x0][0x208] ;  /* 0x00008200ff067624 */ /* 0x000fe400078e00ff */
[----:B------:R-:W-:Y:S02]  /*c290*/  IMAD R0, R203, c[0x0][0x20c], R0 ;  /* 0x00008300cb007a24 */ /* 0x000fe400078e0200 */
[----:B------:R-:W-:Y:S02]  /*c2a0*/  IMAD.SHL.U32 R4, R2, 0x40, RZ ;  /* 0x0000004002047824 */ /* 0x000fe400078e00ff */
[----:B------:R-:W-:Y:S02]  /*c2b0*/  IMAD.IADD R0, R3, 0x1, R0 ;  /* 0x0000000103007824 */ /* 0x000fe400078e0200 */
[----:B------:R-:W-:Y:S01]  /*c2c0*/  IMAD.MOV.U32 R3, RZ, RZ, c[0x0][0x20c] ;  /* 0x00008300ff037624 */ /* 0x000fe200078e00ff */
[----:B------:R-:W-:Y:S02]  /*c2d0*/  IADD3 R5, P6, R4, R210, RZ ;  /* 0x000000d204057210 */ /* 0x000fe40007fde0ff */
[----:B------:R-:W-:Y:S02]  /*c2e0*/  SHF.L.U64.HI R0, R2, 0x6, R0 ;  /* 0x0000000602007819 */ /* 0x000fe40000010200 */
[C---:B------:R-:W-:Y:S01]  /*c2f0*/  LEA R2, P0, R6.reuse, R4, 0x5 ;  /* 0x0000000406027211 */ /* 0x040fe200078028ff */
[----:B------:R-:W-:Y:S03]  /*c300*/  LDSM.16.M88.4 R32, [R187] ;  /* 0x00000000bb20783b */ /* 0x000fe60000000200 */
[----:B------:R-:W-:Y:S01]  /*c310*/  LEA.HI.X R3, R6, R0, R3, 0x5, P0 ;  /* 0x0000000006037211 */ /* 0x000fe200000f2c03 */
[--C-:B------:R-:W-:Y:S01]  /*c320*/  IMAD.X R6, R0, 0x1, R212.reuse, P6 ;  /* 0x0000000100067824 */ /* 0x100fe200030e06d4 */
[----:B------:R-:W-:Y:S01]  /*c330*/  IADD3 R14, P0, R210, 0x40, RZ ;  /* 0x00000040d20e7810 */ /* 0x000fe20007f1e0ff */
[----:B------:R-:W-:Y:S01]  /*c340*/  ULDC UR4, c[0x0][0x324] ;  /* 0x0000c90000047ab9 */ /* 0x000fe20000000800 */
[----:B------:R-:W1:Y:S01]  /*c350*/  LDSM.16.M88.4 R8, [R180] ;  /* 0x00000000b408783b */ /* 0x000e620000000200 */
[C---:B------:R-:W-:Y:S01]  /*c360*/  LEA R162, P6, R5.reuse, c[0x0][0x1f8], 0x1 ;  /* 0x00007e0005a27a11 */ /* 0x040fe200078c08ff */
[----:B------:R-:W-:Y:S01]  /*c370*/  ULOP3.LUT UR4, URZ, UR4, URZ, 0x33, !UPT ;  /* 0x000000043f047292 */ /* 0x000fe2000f8e333f */
[----:B------:R-:W-:Y:S01]  /*c380*/  IMAD.X R13, RZ, RZ, R212, P0 ;  /* 0x000000ffff0d7224 */ /* 0x000fe200000e06d4 */
[----:B------:R-:W-:Y:S01]  /*c390*/  IADD3 R15, P0, R4, R14, RZ ;  /* 0x0000000e040f7210 */ /* 0x000fe20007f1e0ff */
[----:B------:R-:W2:Y:S01]  /*c3a0*/  LDSM.16.M88.4 R16, [R180+0x800] ;  /* 0x00080000b410783b */ /* 0x000ea20000000200 */
[----:B------:R-:W-:Y:S02]  /*c3b0*/  LEA.HI.X R163, R5, c[0x0][0x1fc], R6, 0x1, P6 ;  /* 0x00007f0005a37a11 */ /* 0x000fe400030f0c06 */
[----:B------:R-:W-:Y:S01]  /*c3c0*/  IADD3 R12, P6, R210, 0x80, RZ ;  /* 0x00000080d20c7810 */ /* 0x000fe20007fde0ff */
[--C-:B------:R-:W-:Y:S01]  /*c3d0*/  IMAD.X R22, R0, 0x1, R13.reuse, P0 ;  /* 0x0000000100167824 */ /* 0x100fe200000e060d */
[----:B------:R-:W3:Y:S01]  /*c3e0*/  LDSM.16.M88.4 R24, [R180+0x1000] ;  /* 0x00100000b418783b */ /* 0x000ee20000000200 */
[C---:B------:R-:W-:Y:S02]  /*c3f0*/  LEA R164, P0, R15.reuse, c[0x0][0x1f8], 0x1 ;  /* 0x00007e000fa47a11 */ /* 0x040fe400078008ff */
[----:B------:R-:W-:Y:S01]  /*c400*/  IMAD.X R20, RZ, RZ, R212, P6 ;  /* 0x000000ffff147224 */ /* 0x000fe200030e06d4 */
[----:B------:R-:W-:Y:S01]  /*c410*/  IADD3 R21, P6, R4, R12, RZ ;  /* 0x0000000c04157210 */ /* 0x000fe20007fde0ff */
[----:B------:R-:W4:Y:S01]  /*c420*/  LDSM.16.M88.4 R136, [R180+0x1800] ;  /* 0x00180000b488783b */ /* 0x000f220000000200 */
[----:B------:R-:W-:Y:S02]  /*c430*/  LEA.HI.X R165, R15, c[0x0][0x1fc], R22, 0x1, P0 ;  /* 0x00007f000fa57a11 */ /* 0x000fe400000f0c16 */
[----:B------:R-:W-:Y:S01]  /*c440*/  IADD3 R22, P0, R2, R14, RZ ;  /* 0x0000000e02167210 */ /* 0x000fe20007f1e0ff */
[--C-:B------:R-:W-:Y:S01]  /*c450*/  IMAD.X R14, R0, 0x1, R20.reuse, P6 ;  /* 0x00000001000e7824 */ /* 0x100fe200030e0614 */
[----:B------:R-:W-:Y:S01]  /*c460*/  LDSM.16.M88.4 R140, [R188] ;  /* 0x00000000bc8c783b */ /* 0x000fe20000000200 */
[C---:B------:R-:W-:Y:S02]  /*c470*/  IADD3 R0, P6, R2.reuse, R12, RZ ;  /* 0x0000000c02007210 */ /* 0x040fe40007fde0ff */
[C---:B------:R-:W-:Y:S01]  /*c480*/  IMAD.X R23, R3.reuse, 0x1, R13, P0 ;  /* 0x0000000103177824 */ /* 0x040fe200000e060d */
[----:B------:R-:W-:Y:S01]  /*c490*/  IADD3 R2, P0, R2, R210, RZ ;  /* 0x000000d202027210 */ /* 0x000fe20007f1e0ff */
[----:B------:R-:W5:Y:S01]  /*c4a0*/  LDSM.16.M88.4 R144, [R191] ;  /* 0x00000000bf90783b */ /* 0x000f620000000200 */
[----:B------:R-:W-:Y:S01]  /*c4b0*/  IMAD.X R20, R3, 0x1, R20, P6 ;  /* 0x0000000103147824 */ /* 0x000fe200030e0614 */
[----:B------:R-:W-:Y:S02]  /*c4c0*/  LEA R160, P6, R21, c[0x0][0x1f8], 0x1 ;  /* 0x00007e0015a07a11 */ /* 0x000fe400078c08ff */
[----:B------:R-:W-:Y:S01]  /*c4d0*/  IMAD.X R3, R3, 0x1, R212, P0 ;  /* 0x0000000103037824 */ /* 0x000fe200000e06d4 */
[----:B------:R-:W3:Y:S01]  /*c4e0*/  LDSM.16.M88.4 R148, [R202] ;  /* 0x00000000ca94783b */ /* 0x000ee20000000200 */
[----:B------:R-:W-:Y:S02]  /*c4f0*/  LEA.HI.X R161, R21, c[0x0][0x1fc], R14, 0x1, P6 ;  /* 0x00007f0015a17a11 */ /* 0x000fe400030f0c0e */
[----:B------:R-:W-:Y:S02]  /*c500*/  LEA R30, P0, R2, c[0x0][0x1f8], 0x1 ;  /* 0x00007e00021e7a11 */ /* 0x000fe400078008ff */
[----:B------:R-:W4:Y:S01]  /*c510*/  LDSM.16.M88.4 R152, [R201] ;  /* 0x00000000c998783b */ /* 0x000f220000000200 */
[----:B------:R-:W-:Y:S02]  /*c520*/  LEA R28, P6, R22, c[0x0][0x1f8], 0x1 ;  /* 0x00007e00161c7a11 */ /* 0x000fe400078c08ff */
[----:B------:R-:W-:Y:S01]  /*c530*/  LEA.HI.X R31, R2, c[0x0][0x1fc], R3, 0x1, P0 ;  /* 0x00007f00021f7a11 */ /* 0x000fe200000f0c03 */
[C---:B-1----:R-:W-:Y:S01]  /*c540*/  HMMA.16816.F32.BF16 R4, R32.reuse, R8, RZ ;  /* 0x000000082004723c */ /* 0x042fe200000418ff */
[----:B------:R-:W1:Y:S02]  /*c550*/  LDSM.16.M88.4 R156, [R200] ;  /* 0x00000000c89c783b */ /* 0x000e640000000200 */
[----:B------:R-:W-:Y:S02]  /*c560*/  LEA.HI.X R29, R22, c[0x0][0x1fc], R23, 0x1, P6 ;  /* 0x00007f00161d7a11 */ /* 0x000fe400030f0c17 */
[C---:B------:R-:W-:Y:S01]  /*c570*/  LEA R2, P0, R0.reuse, c[0x0][0x1f8], 0x1 ;  /* 0x00007e0000027a11 */ /* 0x040fe200078008ff */
[----:B------:R-:W-:Y:S01]  /*c580*/  @!PT LDS RZ, [RZ] ;  /* 0x00000000fffff984 */ /* 0x000fe20000000800 */
[----:B------:R-:W-:Y:S01]  /*c590*/  @!PT LDS RZ, [RZ] ;  /* 0x00000000fffff984 */ /* 0x000fe20000000800 */
[----:B------:R-:W-:Y:S01]  /*c5a0*/  @!PT LDS RZ, [RZ] ;  /* 0x00000000fffff984 */ /* 0x000fe20000000800 */
[----:B------:R1:W-:Y:S01]  /*c5b0*/  LDGSTS.E.BYPASS.LTC128B.128 [R205+0x100], [R162.64], !P5 ;  /* 0x00100000a2cd7fae */ /* 0x0003e2000e901d46 */
[C---:B------:R-:W-:Y:S01]  /*c5c0*/  ISETP.GT.AND P6, PT, R203.reuse, R206, PT ;  /* 0x000000cecb00720c */ /* 0x040fe20003fc4270 */
[C---:B------:R-:W-:Y:S01]  /*c5d0*/  HMMA.16816.F32.BF16 R8, R32.reuse, R10, RZ ;  /* 0x0000000a2008723c */ /* 0x040fe200000418ff */
[----:B------:R-:W-:Y:S02]  /*c5e0*/  LEA.HI.X R3, R0, c[0x0][0x1fc], R20, 0x1, P0 ;  /* 0x00007f0000037a11 */ /* 0x000fe400000f0c14 */
[----:B------:R4:W-:Y:S05]  /*c5f0*/  LDGSTS.E.BYPASS.LTC128B.128 [R205+0x2100], [R164.64], !P4 ;  /* 0x02100000a4cd7fae */ /* 0x0009ea000e101d46 */
[C---:B--2---:R-:W-:Y:S01]  /*c600*/  HMMA.16816.F32.BF16 R12, R32.reuse, R16, RZ ;  /* 0x00000010200c723c */ /* 0x044fe200000418ff */
[----:B------:R1:W-:Y:S03]  /*c610*/  LDGSTS.E.BYPASS.LTC128B.128 [R205+0x4100], [R160.64], !P3 ;  /* 0x04100000a0cd7fae */ /* 0x0003e6000d901d46 */
[----:B------:R-:W-:Y:S02]  /*c620*/  @P6 IMAD.MOV.U32 R127, RZ, RZ, c[0x0][0x1e4] ;  /* 0x00007900ff7f6624 */ /* 0x000fe400078e00ff */
[----:B------:R2:W-:Y:S01]  /*c630*/  LDGSTS.E.BYPASS.LTC128B.128 [R205+0x1100], [R30.64], !P5 ;  /* 0x011000001ecd7fae */ /* 0x0005e2000e901d46 */
[----:B------:R-:W-:Y:S01]  /*c640*/  @P6 IMAD.MOV.U32 R124, RZ, RZ, c[0x0][0x1e0] ;  /* 0x00007800ff7c6624 */ /* 0x000fe200078e00ff */
[C---:B------:R-:W-:Y:S03]  /*c650*/  HMMA.16816.F32.BF16 R16, R32.reuse, R18, RZ ;  /* 0x000000122010723c */ /* 0x040fe600000418ff */
[----:B------:R2:W-:Y:S05]  /*c660*/  LDGSTS.E.BYPASS.LTC128B.128 [R205+0x3100], [R28.64], !P4 ;  /* 0x031000001ccd7fae */ /* 0x0005ea000e101d46 */
[C---:B---3--:R-:W-:Y:S01]  /*c670*/  HMMA.16816.F32.BF16 R20, R32.reuse, R24, RZ ;  /* 0x000000182014723c */ /* 0x048fe200000418ff */
[----:B------:R3:W-:Y:S05]  /*c680*/  LDGSTS.E.BYPASS.LTC128B.128 [R205+0x5100], [R2.64], !P3 ;  /* 0x0510000002cd7fae */ /* 0x0007ea000d901d46 */
[----:B----4-:R-:W-:Y:S02]  /*c690*/  LDSM.16.M88.4 R164, [R186] ;  /* 0x00000000baa4783b */ /* 0x010fe40000000200 */
[C---:B------:R-:W-:Y:S03]  /*c6a0*/  HMMA.16816.F32.BF16 R24, R32.reuse, R26, RZ ;  /* 0x0000001a2018723c */ /* 0x040fe600000418ff */
[----:B------:R-:W0:Y:S05]  /*c6b0*/  LDGDEPBAR ;  /* 0x00000000000079af */ /* 0x000e2a0000000000 */
[----:B-1----:R-:W1:Y:S05]  /*c6c0*/  LDSM.16.M88.4 R160, [R190] ;  /* 0x00000000bea0783b */ /* 0x002e6a0000000200 */
[----:B------:R-:W-:Y:S01]  /*c6d0*/  LDSM.16.M88.4 R168, [R186+0x1800] ;  /* 0x00180000baa8783b */ /* 0x000fe20000000200 */
[C---:B--2---:R-:W-:Y:S04]  /*c6e0*/  HMMA.16816.F32.BF16 R28, R32.reuse, R136, RZ ;  /* 0x00000088201c723c */ /* 0x044fe800000418ff */
[----:B------:R-:W-:Y:S01]  /*c6f0*/  LDSM.16.M88.4 R172, [R189] ;  /* 0x00000000bdac783b */ /* 0x000fe20000000200 */
[----:B---3--:R-:W-:Y:S03]  /*c700*/  @P6 IADD3 R2, R203, -0x1, RZ ;  /* 0xffffffffcb026810 */ /* 0x008fe60007ffe0ff */
[----:B------:R-:W-:Y:S01]  /*c710*/  HMMA.16816.F32.BF16 R32, R32, R138, RZ ;  /* 0x0000008a2020723c */ /* 0x000fe200000418ff */
[----:B------:R-:W2:Y:S03]  /*c720*/  LDSM.16.M88.4 R136, [R186+0x800] ;  /* 0x00080000ba88783b */ /* 0x000ea60000000200 */
[----:B------:R-:W-:Y:S02]  /*c730*/  @P6 SHF.R.S32.HI R0, RZ, 0x1f, R2 ;  /* 0x0000001fff006819 */ /* 0x000fe40000011402 */
[----:B------:R-:W-:Y:S02]  /*c740*/  LDSM.16.M88.4 R176, [R183] ;  /* 0x00000000b7b0783b */ /* 0x000fe40000000200 */
[C---:B-----5:R-:W-:Y:S05]  /*c750*/  HMMA.16816.F32.BF16 R4, R140.reuse, R144, R4 ;  /* 0x000000908c04723c */ /* 0x060fea0000041804 */
        /* <DEDUP_REMOVED lines=171> */
[C---:B------:R-:W-:Y:S01]  /*d210*/  @P6 LEA R138, P0, R0.reuse, c[0x0][0x1c8], 0x1 ;  /* 0x00007200008a6a11 */ /* 0x040fe200078008ff */
        /* <DEDUP_REMOVED lines=16> */
[----:B---3--:R-:W-:Y:S02]  /*d320*/  IMAD.IADD R2, R137, 0x1, R3 ;  /* 0x0000000189027824 */ /* 0x008fe400078e0203 */
        /* <DEDUP_REMOVED lines=15> */
.L_x_465:
[----:B------:R-:W-:Y:S04]  /*d420*/  MOV R138, c[0x0][0x32c] ;  /* 0x0000cb00008a7a02 */ /* 0x000fe80000000f00 */
[----:B------:R-:W-:Y:S11]  /*d430*/  ISETP.NE.AND P0, PT, R138, 0x1, PT ;  /* 0x000000018a00780c */ /* 0x000ff60003f05270 */
[----:B------:R-:W-:Y:S02]  /*d440*/  @!UPT UIADD3 URZ, URZ, URZ, URZ ;  /* 0x0000003f3f3ff290 */ /* 0x000fe4000fffe03f */
[----:B------:R-:W-:Y:S05]  /*d450*/  @P0 IMAD.HI.U32 R138, R3, c[0x0][0x330], RZ ;  /* 0x0000cc00038a0a27 */ /* 0x000fea00078e00ff */
[----:B------:R-:W-:Y:S02]  /*d460*/  @P0 SHF.R.U32.HI R3, RZ, c[0x0][0x334], R138 ;  /* 0x0000cd00ff030a19 */ /* 0x000fe4000001168a */
.L_x_466:
[----:B------:R-:W-:Y:S05]  /*d470*/  BSYNC B0 ;  /* 0x0000000000007941 */ /* 0x000fea0003800000 */
.L_x_464:
[----:B------:R-:W-:Y:S04]  /*d480*/  IMAD R3, R3, c[0x0][0x32c], -R124 ;  /* 0x0000cb0003037a24 */ /* 0x000fe800078e0a7c */
[----:B------:R-:W-:Y:S05]  /*d490*/  IMAD.IADD R3, R3, 0x1, -R224 ;  /* 0x0000000103037824 */ /* 0x000fea00078e0ae0 */
[----:B------:R-:W-:Y:S02]  /*d4a0*/  IADD3 R138, R3, c[0x0][0x32c], RZ ;  /* 0x0000cb00038a7a10 */ /* 0x000fe40007ffe0ff */
[----:B------:R-:W-:Y:S02]  /*d4b0*/  IMNMX R0, R0, R3, !PT ;  /* 0x0000000300007217 */ /* 0x000fe40007800200 */
[----:B------:R-:W-:Y:S02]  /*d4c0*/  IMNMX R2, R2, R138, PT ;  /* 0x0000008a02027217 */ /* 0x000fe40003800200 */
.L_x_463:
        /* <DEDUP_REMOVED lines=66> */
.L_x_469:
[----:B------:R-:W-:Y:S04]  /*d8f0*/  MOV R4, c[0x0][0x32c] ;  /* 0x0000cb0000047a02 */ /* 0x000fe80000000f00 */
[----:B------:R-:W-:Y:S11]  /*d900*/  ISETP.NE.AND P0, PT, R4, 0x1, PT ;  /* 0x000000010400780c */ /* 0x000ff60003f05270 */
[----:B------:R-:W-:Y:S02]  /*d910*/  @!UPT UIADD3 URZ, URZ, URZ, URZ ;  /* 0x0000003f3f3ff290 */ /* 0x000fe4000fffe03f */
[----:B------:R-:W-:Y:S05]  /*d920*/  @P0 IMAD.HI.U32 R4, R3, c[0x0][0x330], RZ ;  /* 0x0000cc0003040a27 */ /* 0x000fea00078e00ff */
[----:B------:R-:W-:Y:S02]  /*d930*/  @P0 SHF.R.U32.HI R3, RZ, c[0x0][0x334], R4 ;  /* 0x0000cd00ff030a19 */ /* 0x000fe40000011604 */
.L_x_470:
[----:B------:R-:W-:Y:S05]  /*d940*/  BSYNC B0 ;  /* 0x0000000000007941 */ /* 0x000fea0003800000 */
.L_x_468:
[----:B------:R-:W-:Y:S04]  /*d950*/  IMAD R124, R3, c[0x0][0x32c], -R124 ;  /* 0x0000cb00037c7a24 */ /* 0x000fe800078e0a7c */
[----:B------:R-:W-:Y:S05]  /*d960*/  IMAD.IADD R3, R124, 0x1, -R224 ;  /* 0x000000017c037824 */ /* 0x000fea00078e0ae0 */
[----:B------:R-:W-:Y:S02]  /*d970*/  IADD3 R4, R3, c[0x0][0x32c], RZ ;  /* 0x0000cb0003047a10 */ /* 0x000fe40007ffe0ff */
[----:B------:R-:W-:Y:S02]  /*d980*/  IMNMX R0, R0, R3, !PT ;  /* 0x0000000300007217 */ /* 0x000fe40007800200 */
[----:B------:R-:W-:Y:S02]  /*d990*/  IMNMX R2, R2, R4, PT ;  /* 0x0000000402027217 */ /* 0x000fe40003800200 */
.L_x_467:
        /* <DEDUP_REMOVED lines=76> */
[----:B------:R-:W-:Y:S02]  /*de60*/  ISETP.LT.OR P0, PT, R2, 0x39, P0 ;  /* 0x000000390200780c */ /* 0x000fe40000701670 */
[----:B------:R-:W-:Y:S02]  /*de70*/  FMNMX.FTZ R0, R157, R10, !PT ;  /* 0x0000000a9d007209 */ /* 0x000fe40007810000 */
[----:B------:R-:W-:Y:S02]  /*de80*/  FSEL R158, R34, -INF , !P0 ;  /* 0xff800000229e7808 */ /* 0x000fe40004000000 */
[----:B------:R-:W-:Y:S02]  /*de90*/  ISETP.LT.OR P6, PT, R2, 0x3a, P6 ;  /* 0x0000003a0200780c */ /* 0x000fe400037c1670 */
[----:B------:R-:W-:Y:S02]  /*dea0*/  FMNMX.FTZ R0, R159, R0, !PT ;  /* 0x000000009f007209 */ /* 0x000fe40007810000 */
[----:B------:R-:W-:Y:S02]  /*deb0*/  FSEL R12, R35, -INF , !P6 ;  /* 0xff800000230c7808 */ /* 0x000fe40007000000 */
[----:B------:R-:W-:Y:S04]  /*dec0*/  FMNMX.FTZ R0, R158, R0, !PT ;  /* 0x000000009e007209 */ /* 0x000fe80007810000 */
        /* <DEDUP_REMOVED lines=12> */
[----:B------:R2:W-:Y:S01]  /*df90*/  MUFU.EX2 R178, R0 ;  /* 0x0000000000b27308 */ /* 0x0005e20000000800 */
[--C-:B------:R-:W-:Y:S09]  /*dfa0*/  FFMA.FTZ R9, R9, c[0x0][0x2d0], -R13.reuse ;  /* 0x0000b40009097a23 */ /* 0x100ff2000001080d */
[----:B------:R3:W-:Y:S01]  /*dfb0*/  MUFU.EX2 R177, R15 ;  /* 0x0000000f00b17308 */ /* 0x0007e20000000800 */
[----:B-1----:R-:W-:Y:S09]  /*dfc0*/  FMNMX.FTZ R3, R2, R3, !PT ;  /* 0x0000000302037209 */ /* 0x002ff20007810000 */
[----:B------:R-:W-:Y:S01]  /*dfd0*/  MUFU.EX2 R179, R9 ;  /* 0x0000000900b37308 */ /* 0x000fe20000000800 */
[--C-:B--2---:R-:W-:Y:S09]  /*dfe0*/  FFMA.FTZ R0, R139, c[0x0][0x2d0], -R13.reuse ;  /* 0x0000b4008b007a23 */ /* 0x104ff2000001080d */
[----:B------:R1:W2:Y:S01]  /*dff0*/  MUFU.EX2 R213, R0 ;  /* 0x0000000000d57308 */ /* 0x0002a20000000800 */
[--C-:B---3--:R-:W-:Y:S09]  /*e000*/  FFMA.FTZ R15, R141, c[0x0][0x2d0], -R13.reuse ;  /* 0x0000b4008d0f7a23 */ /* 0x108ff2000001080d */
[----:B------:R3:W-:Y:S01]  /*e010*/  MUFU.EX2 R176, R15 ;  /* 0x0000000f00b07308 */ /* 0x0007e20000000800 */
[--C-:B-1----:R-:W-:Y:S01]  /*e020*/  FFMA.FTZ R0, R8, c[0x0][0x2d0], -R13.reuse ;  /* 0x0000b40008007a23 */ /* 0x102fe2000001080d */
[----:B--2---:R-:W-:Y:S01]  /*e030*/  F2FP.BF16.PACK_AB R16, R213, R178 ;  /* 0x000000b2d510723e */ /* 0x004fe200000010ff */
[C---:B------:R-:W-:Y:S07]  /*e040*/  FMUL.FTZ R8, R3.reuse, c[0x0][0x2d0] ;  /* 0x0000b40003087a20 */ /* 0x040fee0000410000 */
[----:B------:R1:W2:Y:S01]  /*e050*/  MUFU.EX2 R204, R0 ;  /* 0x0000000000cc7308 */ /* 0x0002a20000000800 */
[----:B---3--:R-:W-:Y:S09]  /*e060*/  FFMA.FTZ R15, R142, c[0x0][0x2d0], -R13 ;  /* 0x0000b4008e0f7a23 */ /* 0x008ff2000001080d */
[----:B------:R3:W-:Y:S01]  /*e070*/  MUFU.EX2 R175, R15 ;  /* 0x0000000f00af7308 */ /* 0x0007e20000000800 */
        /* <DEDUP_REMOVED lines=8> */
[--C-:B------:R-:W-:Y:S02]  /*e100*/  FFMA.FTZ R4, R4, c[0x0][0x2d0], -R14.reuse ;  /* 0x0000b40004047a23 */ /* 0x100fe4000001080e */
[--C-:B---3--:R-:W-:Y:S02]  /*e110*/  FFMA.FTZ R15, R143, c[0x0][0x2d0], -R13.reuse ;  /* 0x0000b4008f0f7a23 */ /* 0x108fe4000001080d */
[----:B------:R-:W-:Y:S05]  /*e120*/  LDSM.16.MT88.4 R140, [R185+0x2800] ;  /* 0x00280000b98c783b */ /* 0x000fea0000004200 */
        /* <DEDUP_REMOVED lines=22> */
[----:B------:R1:W3:Y:S01]  /*e290*/  MUFU.EX2 R165, R0 ;  /* 0x0000000000a57308 */ /* 0x0002e20000000800 */
[C---:B------:R-:W-:Y:S02]  /*e2a0*/  FMUL.FTZ R121, R2.reuse, R121 ;  /* 0x0000007902797220 */ /* 0x040fe40000410000 */
[----:B------:R-:W-:Y:S02]  /*e2b0*/  FMUL.FTZ R36, R2, R36 ;  /* 0x0000002402247220 */ /* 0x000fe40000410000 */
[----:B--2---:R-:W-:Y:S02]  /*e2c0*/  FFMA.FTZ R15, R32, c[0x0][0x2d0], -R14 ;  /* 0x0000b400200f7a23 */ /* 0x004fe4000001080e */
[C---:B------:R-:W-:Y:S02]  /*e2d0*/  FMUL.FTZ R37, R2.reuse, R37 ;  /* 0x0000002502257220 */ /* 0x040fe40000410000 */
[C---:B------:R-:W-:Y:S01]  /*e2e0*/  FMUL.FTZ R40, R2.reuse, R40 ;  /* 0x0000002802287220 */ /* 0x040fe20000410000 */
[----:B------:R2:W-:Y:S01]  /*e2f0*/  MUFU.EX2 R156, R15 ;  /* 0x0000000f009c7308 */ /* 0x0005e20000000800 */
        /* <DEDUP_REMOVED lines=9> */
[----:B---3--:R-:W-:Y:S01]  /*e390*/  F2FP.BF16.PACK_AB R19, R164, R165 ;  /* 0x000000a5a413723e */ /* 0x008fe200000010ff */
[----:B------:R-:W-:Y:S01]  /*e3a0*/  FMUL.FTZ R57, R2, R57 ;  /* 0x0000003902397220 */ /* 0x000fe20000410000 */
[----:B------:R-:W-:Y:S01]  /*e3b0*/  ISETP.GT.AND P0, PT, R203, R206, PT ;  /* 0x000000cecb00720c */ /* 0x000fe20003f04270 */
[----:B------:R-:W-:Y:S02]  /*e3c0*/  FADD.FTZ R0, -R0, R126 ;  /* 0x0000007e00007221 */ /* 0x000fe40000010100 */
[----:B------:R-:W-:Y:S02]  /*e3d0*/  FMUL.FTZ R60, R2, R60 ;  /* 0x0000003c023c7220 */ /* 0x000fe40000410000 */
[----:B------:R-:W-:Y:S02]  /*e3e0*/  FMUL.FTZ R0, R0, c[0x0][0x2d0] ;  /* 0x0000b40000007a20 */ /* 0x000fe40000410000 */
[--C-:B--2---:R-:W-:Y:S02]  /*e3f0*/  FFMA.FTZ R15, R33, c[0x0][0x2d0], -R14.reuse ;  /* 0x0000b400210f7a23 */ /* 0x104fe4000001080e */
[----:B------:R-:W-:Y:S01]  /*e400*/  LDSM.16.MT88.4 R32, [R182+0x800] ;  /* 0x00080000b620783b */ /* 0x000fe20000004200 */
[C---:B------:R-:W-:Y:S01]  /*e410*/  FMUL.FTZ R61, R2.reuse, R61 ;  /* 0x0000003d023d7220 */ /* 0x040fe20000410000 */
[----:B------:R-:W1:Y:S01]  /*e420*/  MUFU.EX2 R0, R0 ;  /* 0x0000000000007308 */ /* 0x000e620000000800 */
[C---:B------:R-:W-:Y:S02]  /*e430*/  FMUL.FTZ R64, R2.reuse, R64 ;  /* 0x0000004002407220 */ /* 0x040fe40000410000 */
[C---:B------:R-:W-:Y:S02]  /*e440*/  FMUL.FTZ R65, R2.reuse, R65 ;  /* 0x0000004102417220 */ /* 0x040fe40000410000 */
[C---:B------:R-:W-:Y:S02]  /*e450*/  FMUL.FTZ R68, R2.reuse, R68 ;  /* 0x0000004402447220 */ /* 0x040fe40000410000 */
[C---:B------:R-:W-:Y:S02]  /*e460*/  FMUL.FTZ R69, R2.reuse, R69 ;  /* 0x0000004502457220 */ /* 0x040fe40000410000 */
[C---:B------:R-:W-:Y:S01]  /*e470*/  FMUL.FTZ R72, R2.reuse, R72 ;  /* 0x0000004802487220 */ /* 0x040fe20000410000 */
[----:B------:R2:W3:Y:S01]  /*e480*/  MUFU.EX2 R155, R15 ;  /* 0x0000000f009b7308 */ /* 0x0004e20000000800 */
        /* <DEDUP_REMOVED lines=14> */
[C---:B------:R-:W-:Y:S02]  /*e570*/  FMUL.FTZ R102, R0.reuse, R102 ;  /* 0x0000006600667220 */ /* 0x040fe40000410000 */
[C---:B------:R-:W-:Y:S01]  /*e580*/  FMUL.FTZ R103, R0.reuse, R103 ;  /* 0x0000006700677220 */ /* 0x040fe20000410000 */
[C---:B------:R-:W-:Y:S03]  /*e590*/  HMMA.16816.F32.BF16 R8, R16.reuse, R22, R8 ;  /* 0x000000161008723c */ /* 0x040fe60000041808 */
[----:B------:R-:W1:Y:S01]  /*e5a0*/  LDSM.16.MT88.4 R20, [R184] ;  /* 0x00000000b814783b */ /* 0x000e620000004200 */
[C---:B------:R-:W-:Y:S02]  /*e5b0*/  FMUL.FTZ R106, R0.reuse, R106 ;  /* 0x0000006a006a7220 */ /* 0x040fe40000410000 */
[C---:B------:R-:W-:Y:S02]  /*e5c0*/  FMUL.FTZ R107, R0.reuse, R107 ;  /* 0x0000006b006b7220 */ /* 0x040fe40000410000 */
[C---:B------:R-:W-:Y:S04]  /*e5d0*/  HMMA.16816.F32.BF16 R100, R16.reuse, R24, R100 ;  /* 0x000000181064723c */ /* 0x040fe80000041864 */
[C---:B------:R-:W-:Y:S02]  /*e5e0*/  FMUL.FTZ R110, R0.reuse, R110 ;  /* 0x0000006e006e7220 */ /* 0x040fe40000410000 */
[C---:B------:R-:W-:Y:S02]  /*e5f0*/  FMUL.FTZ R111, R0.reuse, R111 ;  /* 0x0000006f006f7220 */ /* 0x040fe40000410000 */
[C---:B------:R-:W-:Y:S01]  /*e600*/  HMMA.16816.F32.BF16 R104, R16.reuse, R26, R104 ;  /* 0x0000001a1068723c */ /* 0x040fe20000041868 */
[----:B------:R-:W4:Y:S03]  /*e610*/  LDSM.16.MT88.4 R24, [R181+0x2000] ;  /* 0x00200000b518783b */ /* 0x000f260000004200 */
[C---:B------:R-:W-:Y:S02]  /*e620*/  FMUL.FTZ R114, R0.reuse, R114 ;  /* 0x0000007200727220 */ /* 0x040fe40000410000 */
[C---:B------:R-:W-:Y:S02]  /*e630*/  FMUL.FTZ R115, R0.reuse, R115 ;  /* 0x0000007300737220 */ /* 0x040fe40000410000 */
[C---:B------:R-:W-:Y:S04]  /*e640*/  HMMA.16816.F32.BF16 R108, R16.reuse, R28, R108 ;  /* 0x0000001c106c723c */ /* 0x040fe8000004186c */
[C---:B------:R-:W-:Y:S02]  /*e650*/  FMUL.FTZ R118, R0.reuse, R118 ;  /* 0x0000007600767220 */ /* 0x040fe40000410000 */
[C---:B------:R-:W-:Y:S02]  /*e660*/  FMUL.FTZ R119, R0.reuse, R119 ;  /* 0x0000007700777220 */ /* 0x040fe40000410000 */
[C---:B------:R-:W-:Y:S01]  /*e670*/  HMMA.16816.F32.BF16 R112, R16.reuse, R30, R112 ;  /* 0x0000001e1070723c */ /* 0x040fe20000041870 */
[----:B------:R-:W5:Y:S03]  /*e680*/  LDSM.16.MT88.4 R28, [R182+0x2000] ;  /* 0x00200000b61c783b */ /* 0x000f660000004200 */
        /* <DEDUP_REMOVED lines=18> */
[C---:B-----5:R-:W-:Y:S04]  /*e7b0*/  HMMA.16816.F32.BF16 R44, R16.reuse, R28, R44 ;  /* 0x0000001c102c723c */ /* 0x060fe8000004182c */
[C---:B------:R-:W-:Y:S02]  /*e7c0*/  FMUL.FTZ R58, R0.reuse, R58 ;  /* 0x0000003a003a7220 */ /* 0x040fe40000410000 */
[C---:B------:R-:W-:Y:S02]  /*e7d0*/  FMUL.FTZ R59, R0.reuse, R59 ;  /* 0x0000003b003b7220 */ /* 0x040fe40000410000 */
[C---:B------:R-:W-:Y:S01]  /*e7e0*/  HMMA.16816.F32.BF16 R48, R16.reuse, R30, R48 ;  /* 0x0000001e1030723c */ /* 0x040fe20000041830 */
[----:B------:R-:W5:Y:S03]  /*e7f0*/  LDSM.16.MT88.4 R28, [R181+0x4000] ;  /* 0x00400000b51c783b */ /* 0x000f660000004200 */
[C---:B------:R-:W-:Y:S02]  /*e800*/  FMUL.FTZ R62, R0.reuse, R62 ;  /* 0x0000003e003e7220 */ /* 0x040fe40000410000 */
[C---:B------:R-:W-:Y:S02]  /*e810*/  FMUL.FTZ R63, R0.reuse, R63 ;  /* 0x0000003f003f7220 */ /* 0x040fe40000410000 */
[--C-:B--2---:R-:W-:Y:S01]  /*e820*/  FFMA.FTZ R15, R127, c[0x0][0x2d0], -R14.reuse ;  /* 0x0000b4007f0f7a23 */ /* 0x104fe2000001080e */
[C---:B-1----:R-:W-:Y:S03]  /*e830*/  HMMA.16816.F32.BF16 R52, R16.reuse, R20, R52 ;  /* 0x000000141034723c */ /* 0x042fe60000041834 */
[C---:B------:R-:W-:Y:S01]  /*e840*/  FMUL.FTZ R66, R0.reuse, R66 ;  /* 0x0000004200427220 */ /* 0x040fe20000410000 */
[----:B------:R1:W-:Y:S01]  /*e850*/  MUFU.EX2 R154, R15 ;  /* 0x0000000f009a7308 */ /* 0x0003e20000000800 */
[C---:B------:R-:W-:Y:S02]  /*e860*/  FMUL.FTZ R67, R0.reuse, R67 ;  /* 0x0000004300437220 */ /* 0x040fe40000410000 */
[C---:B------:R-:W-:Y:S01]  /*e870*/  FMUL.FTZ R70, R0.reuse, R70 ;  /* 0x0000004600467220 */ /* 0x040fe20000410000 */
[C---:B------:R-:W-:Y:S01]  /*e880*/  HMMA.16816.F32.BF16 R56, R16.reuse, R22, R56 ;  /* 0x000000161038723c */ /* 0x040fe20000041838 */
[----:B------:R-:W2:Y:S03]  /*e890*/  LDSM.16.MT88.4 R20, [R182+0x4000] ;  /* 0x00400000b614783b */ /* 0x000ea60000004200 */
[C---:B------:R-:W-:Y:S02]  /*e8a0*/  FMUL.FTZ R71, R0.reuse, R71 ;  /* 0x0000004700477220 */ /* 0x040fe40000410000 */
[C---:B------:R-:W-:Y:S02]  /*e8b0*/  FMUL.FTZ R74, R0.reuse, R74 ;  /* 0x0000004a004a7220 */ /* 0x040fe40000410000 */
[C---:B----4-:R-:W-:Y:S04]  /*e8c0*/  HMMA.16816.F32.BF16 R60, R16.reuse, R24, R60 ;  /* 0x00000018103c723c */ /* 0x050fe8000004183c */
[C---:B------:R-:W-:Y:S02]  /*e8d0*/  FMUL.FTZ R75, R0.reuse, R75 ;  /* 0x0000004b004b7220 */ /* 0x040fe40000410000 */
[----:B------:R-:W-:Y:S02]  /*e8e0*/  FMUL.FTZ R78, R0, R78 ;  /* 0x0000004e004e7220 */ /* 0x000fe40000410000 */
[C---:B------:R-:W-:Y:S01]  /*e8f0*/  HMMA.16816.F32.BF16 R64, R16.reuse, R26, R64 ;  /* 0x0000001a1040723c */ /* 0x040fe20000041840 */
[----:B------:R-:W4:Y:S03]  /*e900*/  LDSM.16.MT88.4 R24, [R185+0x4000] ;  /* 0x00400000b918783b */ /* 0x000f260000004200 */
[--C-:B-1----:R-:W-:Y:S02]  /*e910*/  FFMA.FTZ R15, R136, c[0x0][0x2d0], -R14.reuse ;  /* 0x0000b400880f7a23 */ /* 0x102fe4000001080e */
[C---:B------:R-:W-:Y:S02]  /*e920*/  FMUL.FTZ R79, R0.reuse, R79 ;  /* 0x0000004f004f7220 */ /* 0x040fe40000410000 */
[C---:B-----5:R-:W-:Y:S01]  /*e930*/  HMMA.16816.F32.BF16 R68, R16.reuse, R28, R68 ;  /* 0x0000001c1044723c */ /* 0x060fe20000041844 */
[----:B------:R-:W-:Y:S01]  /*e940*/  LDSM.16.MT88.4 R136, [R182+0x2800] ;  /* 0x00280000b688783b */ /* 0x000fe20000004200 */
[----:B------:R1:W5:Y:S02]  /*e950*/  MUFU.EX2 R153, R15 ;  /* 0x0000000f00997308 */ /* 0x0003640000000800 */
[C---:B------:R-:W-:Y:S02]  /*e960*/  FMUL.FTZ R82, R0.reuse, R82 ;  /* 0x0000005200527220 */ /* 0x040fe40000410000 */
[C---:B------:R-:W-:Y:S02]  /*e970*/  FMUL.FTZ R83, R0.reuse, R83 ;  /* 0x0000005300537220 */ /* 0x040fe40000410000 */
[C---:B------:R-:W-:Y:S01]  /*e980*/  HMMA.16816.F32.BF16 R72, R16.reuse, R30, R72 ;  /* 0x0000001e1048723c */ /* 0x040fe20000041848 */
[----:B------:R-:W3:Y:S03]  /*e990*/  LDSM.16.MT88.4 R28, [R184+0x4000] ;  /* 0x00400000b81c783b */ /* 0x000ee60000004200 */
[C---:B------:R-:W-:Y:S02]  /*e9a0*/  FMUL.FTZ R86, R0.reuse, R86 ;  /* 0x0000005600567220 */ /* 0x040fe40000410000 */
[----:B------:R-:W-:Y:S02]  /*e9b0*/  FMUL.FTZ R87, R0, R87 ;  /* 0x0000005700577220 */ /* 0x000fe40000410000 */
[C---:B------:R-:W-:Y:S01]  /*e9c0*/  FMUL.FTZ R88, R2.reuse, R88 ;  /* 0x0000005802587220 */ /* 0x040fe20000410000 */
[C---:B--2---:R-:W-:Y:S03]  /*e9d0*/  HMMA.16816.F32.BF16 R76, R16.reuse, R20, R76 ;  /* 0x00000014104c723c */ /* 0x044fe6000004184c */
[----:B------:R-:W-:Y:S02]  /*e9e0*/  FMUL.FTZ R89, R2, R89 ;  /* 0x0000005902597220 */ /* 0x000fe40000410000 */
[C---:B------:R-:W-:Y:S02]  /*e9f0*/  FMUL.FTZ R90, R0.reuse, R90 ;  /* 0x0000005a005a7220 */ /* 0x040fe40000410000 */
[----:B------:R-:W-:Y:S01]  /*ea00*/  FMUL.FTZ R91, R0, R91 ;  /* 0x0000005b005b7220 */ /* 0x000fe20000410000 */
[C---:B------:R-:W-:Y:S01]  /*ea10*/  HMMA.16816.F32.BF16 R80, R16.reuse, R22, R80 ;  /* 0x000000161050723c */ /* 0x040fe20000041850 */
[----:B------:R-:W2:Y:S03]  /*ea20*/  LDSM.16.MT88.4 R20, [R181+0x800] ;  /* 0x00080000b514783b */ /* 0x000ea60000004200 */
[--C-:B-1----:R-:W-:Y:S02]  /*ea30*/  FFMA.FTZ R15, R147, c[0x0][0x2d0], -R13.reuse ;  /* 0x0000b400930f7a23 */ /* 0x102fe4000001080d */
[C---:B------:R-:W-:Y:S02]  /*ea40*/  FMUL.FTZ R92, R2.reuse, R92 ;  /* 0x0000005c025c7220 */ /* 0x040fe40000410000 */
[C---:B----4-:R-:W-:Y:S01]  /*ea50*/  HMMA.16816.F32.BF16 R84, R16.reuse, R24, R84 ;  /* 0x000000181054723c */ /* 0x050fe20000041854 */
[----:B------:R1:W-:Y:S03]  /*ea60*/  MUFU.EX2 R173, R15 ;  /* 0x0000000f00ad7308 */ /* 0x0003e60000000800 */
[----:B------:R-:W-:Y:S02]  /*ea70*/  FMUL.FTZ R93, R2, R93 ;  /* 0x0000005d025d7220 */ /* 0x000fe40000410000 */
[C---:B------:R-:W-:Y:S02]  /*ea80*/  FMUL.FTZ R94, R0.reuse, R94 ;  /* 0x0000005e005e7220 */ /* 0x040fe40000410000 */
[C---:B------:R-:W-:Y:S01]  /*ea90*/  HMMA.16816.F32.BF16 R88, R16.reuse, R26, R88 ;  /* 0x0000001a1058723c */ /* 0x040fe20000041858 */
[----:B------:R-:W4:Y:S03]  /*eaa0*/  LDSM.16.MT88.4 R24, [R185+0x800] ;  /* 0x00080000b918783b */ /* 0x000f260000004200 */
[----:B------:R-:W-:Y:S02]  /*eab0*/  FMUL.FTZ R95, R0, R95 ;  /* 0x0000005f005f7220 */ /* 0x000fe40000410000 */
[C---:B------:R-:W-:Y:S02]  /*eac0*/  FMUL.FTZ R96, R2.reuse, R96 ;  /* 0x0000006002607220 */ /* 0x040fe40000410000 */
[----:B------:R-:W-:Y:S03]  /*ead0*/  FMUL.FTZ R97, R2, R97 ;  /* 0x0000006102617220 */ /* 0x000fe60000410000 */
[C---:B---3--:R-:W-:Y:S03]  /*eae0*/  HMMA.16816.F32.BF16 R92, R16.reuse, R28, R92 ;  /* 0x0000001c105c723c */ /* 0x048fe6000004185c */
[C---:B------:R-:W-:Y:S02]  /*eaf0*/  FMUL.FTZ R98, R0.reuse, R98 ;  /* 0x0000006200627220 */ /* 0x040fe40000410000 */
[----:B------:R-:W-:Y:S02]  /*eb00*/  FMUL.FTZ R99, R0, R99 ;  /* 0x0000006300637220 */ /* 0x000fe40000410000 */
[--C-:B-1----:R-:W-:Y:S04]  /*eb10*/  FFMA.FTZ R15, R148, c[0x0][0x2d0], -R13.reuse ;  /* 0x0000b400940f7a23 */ /* 0x102fe8000001080d */
[----:B------:R1:W3:Y:S01]  /*eb20*/  MUFU.EX2 R172, R15 ;  /* 0x0000000f00ac7308 */ /* 0x0002e20000000800 */
[----:B------:R-:W-:Y:S01]  /*eb30*/  HMMA.16816.F32.BF16 R96, R16, R30, R96 ;  /* 0x0000001e1060723c */ /* 0x000fe20000041860 */
[----:B------:R-:W-:Y:S06]  /*eb40*/  LDSM.16.MT88.4 R28, [R182+0x4800] ;  /* 0x00480000b61c783b */ /* 0x000fec0000004200 */
[----:B------:R-:W-:Y:S02]  /*eb50*/  F2FP.BF16.PACK_AB R16, R176, R177 ;  /* 0x000000b1b010723e */ /* 0x000fe400000010ff */
[----:B------:R-:W-:Y:S03]  /*eb60*/  F2FP.BF16.PACK_AB R18, R174, R175 ;  /* 0x000000afae12723e */ /* 0x000fe600000010ff */
[----:B------:R-:W-:Y:S02]  /*eb70*/  F2FP.BF16.PACK_AB R17, R155, R156 ;  /* 0x0000009c9b11723e */ /* 0x000fe400000010ff */
[----:B-----5:R-:W-:Y:S07]  /*eb80*/  F2FP.BF16.PACK_AB R19, R153, R154 ;  /* 0x0000009a9913723e */ /* 0x020fee00000010ff */
[C---:B--2---:R-:W-:Y:S03]  /*eb90*/  HMMA.16816.F32.BF16 R4, R16.reuse, R20, R4 ;  /* 0x000000141004723c */ /* 0x044fe60000041804 */
[--C-:B-1----:R-:W-:Y:S04]  /*eba0*/  FFMA.FTZ R15, R150, c[0x0][0x2d0], -R13.reuse ;  /* 0x0000b400960f7a23 */ /* 0x102fe8000001080d */
[----:B------:R1:W-:Y:S01]  /*ebb0*/  MUFU.EX2 R171, R15 ;  /* 0x0000000f00ab7308 */ /* 0x0003e20000000800 */
[C---:B------:R-:W-:Y:S01]  /*ebc0*/  HMMA.16816.F32.BF16 R8, R16.reuse, R22, R8 ;  /* 0x000000161008723c */ /* 0x040fe20000041808 */
[----:B------:R-:W2:Y:S07]  /*ebd0*/  LDSM.16.MT88.4 R20, [R184+0x2800] ;  /* 0x00280000b814783b */ /* 0x000eae0000004200 */
[C---:B------:R-:W-:Y:S08]  /*ebe0*/  HMMA.16816.F32.BF16 R100, R16.reuse, R32, R100 ;  /* 0x000000201064723c */ /* 0x040ff00000041864 */
[C---:B------:R-:W-:Y:S01]  /*ebf0*/  HMMA.16816.F32.BF16 R104, R16.reuse, R34, R104 ;  /* 0x000000221068723c */ /* 0x040fe20000041868 */
[----:B------:R-:W-:Y:S03]  /*ec00*/  LDSM.16.MT88.4 R32, [R185+0x4800] ;  /* 0x00480000b920783b */ /* 0x000fe60000004200 */
[--C-:B-1----:R-:W-:Y:S04]  /*ec10*/  FFMA.FTZ R15, R151, c[0x0][0x2d0], -R13.reuse ;  /* 0x0000b400970f7a23 */ /* 0x102fe8000001080d */
[C---:B----4-:R-:W-:Y:S01]  /*ec20*/  HMMA.16816.F32.BF16 R108, R16.reuse, R24, R108 ;  /* 0x00000018106c723c */ /* 0x050fe2000004186c */
[----:B------:R1:W4:Y:S07]  /*ec30*/  MUFU.EX2 R170, R15 ;  /* 0x0000000f00aa7308 */ /* 0x00032e0000000800 */
[C---:B------:R-:W-:Y:S01]  /*ec40*/  HMMA.16816.F32.BF16 R112, R16.reuse, R26, R112 ;  /* 0x0000001a1070723c */ /* 0x040fe20000041870 */
[----:B------:R-:W5:Y:S07]  /*ec50*/  LDSM.16.MT88.4 R24, [R181+0x4800] ;  /* 0x00480000b518783b */ /* 0x000f6e0000004200 */
[C---:B------:R-:W-:Y:S08]  /*ec60*/  HMMA.16816.F32.BF16 R116, R16.reuse, R128, R116 ;  /* 0x000000801074723c */ /* 0x040ff00000041874 */
[C---:B------:R-:W-:Y:S01]  /*ec70*/  HMMA.16816.F32.BF16 R120, R16.reuse, R130, R120 ;  /* 0x000000821078723c */ /* 0x040fe20000041878 */
[----:B------:R-:W-:Y:S03]  /*ec80*/  LDSM.16.MT88.4 R128, [R182+0x1000] ;  /* 0x00100000b680783b */ /* 0x000fe60000004200 */
[--C-:B-1----:R-:W-:Y:S04]  /*ec90*/  FFMA.FTZ R15, R144, c[0x0][0x2d0], -R14.reuse ;  /* 0x0000b400900f7a23 */ /* 0x102fe8000001080e */
[C---:B------:R-:W-:Y:S01]  /*eca0*/  HMMA.16816.F32.BF16 R36, R16.reuse, R132, R36 ;  /* 0x000000841024723c */ /* 0x040fe20000041824 */
[----:B------:R1:W-:Y:S07]  /*ecb0*/  MUFU.EX2 R152, R15 ;  /* 0x0000000f00987308 */ /* 0x0003ee0000000800 */
[C---:B------:R-:W-:Y:S01]  /*ecc0*/  HMMA.16816.F32.BF16 R40, R16.reuse, R134, R40 ;  /* 0x000000861028723c */ /* 0x040fe20000041828 */
[----:B------:R-:W-:Y:S07]  /*ecd0*/  LDSM.16.MT88.4 R132, [R184+0x1000] ;  /* 0x00100000b884783b */ /* 0x000fee0000004200 */
[C---:B------:R-:W-:Y:S08]  /*ece0*/  HMMA.16816.F32.BF16 R44, R16.reuse, R136, R44 ;  /* 0x00000088102c723c */ /* 0x040ff0000004182c */
[C---:B------:R-:W-:Y:S01]  /*ecf0*/  HMMA.16816.F32.BF16 R48, R16.reuse, R138, R48 ;  /* 0x0000008a1030723c */ /* 0x040fe20000041830 */
[----:B------:R-:W-:Y:S03]  /*ed00*/  LDSM.16.MT88.4 R136, [R182+0x3000] ;  /* 0x00300000b688783b */ /* 0x000fe60000004200 */
[--C-:B-1----:R-:W-:Y:S04]  /*ed10*/  FFMA.FTZ R15, R146, c[0x0][0x2d0], -R14.reuse ;  /* 0x0000b400920f7a23 */ /* 0x102fe8000001080e */
[C---:B------:R-:W-:Y:S01]  /*ed20*/  HMMA.16816.F32.BF16 R52, R16.reuse, R140, R52 ;  /* 0x0000008c1034723c */ /* 0x040fe20000041834 */
[----:B------:R1:W1:Y:S07]  /*ed30*/  MUFU.EX2 R151, R15 ;  /* 0x0000000f00977308 */ /* 0x00026e0000000800 */
[C---:B------:R-:W-:Y:S01]  /*ed40*/  HMMA.16816.F32.BF16 R56, R16.reuse, R142, R56 ;  /* 0x0000008e1038723c */ /* 0x040fe20000041838 */
[----:B------:R-:W-:Y:S07]  /*ed50*/  LDSM.16.MT88.4 R140, [R185+0x3000] ;  /* 0x00300000b98c783b */ /* 0x000fee0000004200 */
[C---:B--2---:R-:W-:Y:S08]  /*ed60*/  HMMA.16816.F32.BF16 R60, R16.reuse, R20, R60 ;  /* 0x00000014103c723c */ /* 0x044ff0000004183c */
[C---:B------:R-:W-:Y:S01]  /*ed70*/  HMMA.16816.F32.BF16 R64, R16.reuse, R22, R64 ;  /* 0x000000161040723c */ /* 0x040fe20000041840 */
[----:B------:R-:W2:Y:S03]  /*ed80*/  LDSM.16.MT88.4 R20, [R184+0x4800] ;  /* 0x00480000b814783b */ /* 0x000ea60000004200 */
[--C-:B-1----:R-:W-:Y:S04]  /*ed90*/  FFMA.FTZ R15, R145, c[0x0][0x2d0], -R14.reuse ;  /* 0x0000b400910f7a23 */ /* 0x102fe8000001080e */
[C---:B-----5:R-:W-:Y:S01]  /*eda0*/  HMMA.16816.F32.BF16 R68, R16.reuse, R24, R68 ;  /* 0x000000181044723c */ /* 0x060fe20000041844 */
[----:B------:R-:W-:Y:S01]  /*edb0*/  LDSM.16.MT88.4 R144, [R181+0x5800] ;  /* 0x00580000b590783b */ /* 0x000fe20000004200 */
[----:B------:R1:W-:Y:S06]  /*edc0*/  MUFU.EX2 R150, R15 ;  /* 0x0000000f00967308 */ /* 0x0003ec0000000800 */
[C---:B------:R-:W-:Y:S01]  /*edd0*/  HMMA.16816.F32.BF16 R72, R16.reuse, R26, R72 ;  /* 0x0000001a1048723c */ /* 0x040fe20000041848 */
[----:B------:R-:W5:Y:S07]  /*ede0*/  LDSM.16.MT88.4 R24, [R181+0x1000] ;  /* 0x00100000b518783b */ /* 0x000f6e0000004200 */
[C---:B------:R-:W-:Y:S08]  /*edf0*/  HMMA.16816.F32.BF16 R76, R16.reuse, R28, R76 ;  /* 0x0000001c104c723c */ /* 0x040ff0000004184c */
[C---:B------:R-:W-:Y:S01]  /*ee00*/  HMMA.16816.F32.BF16 R80, R16.reuse, R30, R80 ;  /* 0x0000001e1050723c */ /* 0x040fe20000041850 */
[----:B------:R-:W4:Y:S03]  /*ee10*/  LDSM.16.MT88.4 R28, [R185+0x1000] ;  /* 0x00100000b91c783b */ /* 0x000f260000004200 */
[--C-:B-1----:R-:W-:Y:S04]  /*ee20*/  FFMA.FTZ R15, R149, c[0x0][0x2d0], -R14.reuse ;  /* 0x0000b400950f7a23 */ /* 0x102fe8000001080e */
[C---:B------:R-:W-:Y:S01]  /*ee30*/  HMMA.16816.F32.BF16 R84, R16.reuse, R32, R84 ;  /* 0x000000201054723c */ /* 0x040fe20000041854 */
[----:B------:R1:W1:Y:S07]  /*ee40*/  MUFU.EX2 R149, R15 ;  /* 0x0000000f00957308 */ /* 0x00026e0000000800 */
[C---:B------:R-:W-:Y:S01]  /*ee50*/  HMMA.16816.F32.BF16 R88, R16.reuse, R34, R88 ;  /* 0x000000221058723c */ /* 0x040fe20000041858 */
[----:B------:R-:W5:Y:S07]  /*ee60*/  LDSM.16.MT88.4 R32, [R181+0x3000] ;  /* 0x00300000b520783b */ /* 0x000f6e0000004200 */
[C---:B--2---:R-:W-:Y:S08]  /*ee70*/  HMMA.16816.F32.BF16 R92, R16.reuse, R20, R92 ;  /* 0x00000014105c723c */ /* 0x044ff0000004185c */
[----:B------:R-:W-:Y:S01]  /*ee80*/  HMMA.16816.F32.BF16 R96, R16, R22, R96 ;  /* 0x000000161060723c */ /* 0x000fe20000041860 */
[----:B------:R-:W2:Y:S03]  /*ee90*/  LDSM.16.MT88.4 R20, [R184+0x3000] ;  /* 0x00300000b814783b */ /* 0x000ea60000004200 */
[--C-:B-1----:R-:W-:Y:S03]  /*eea0*/  FFMA.FTZ R15, R160, c[0x0][0x2d0], -R13.reuse ;  /* 0x0000b400a00f7a23 */ /* 0x102fe6000001080d */
[----:B---3--:R-:W-:Y:S01]  /*eeb0*/  F2FP.BF16.PACK_AB R16, R172, R173 ;  /* 0x000000adac10723e */ /* 0x008fe200000010ff */
[----:B------:R1:W-:Y:S01]  /*eec0*/  MUFU.EX2 R169, R15 ;  /* 0x0000000f00a97308 */ /* 0x0003e20000000800 */
[----:B----4-:R-:W-:Y:S03]  /*eed0*/  F2FP.BF16.PACK_AB R18, R170, R171 ;  /* 0x000000abaa12723e */ /* 0x010fe600000010ff */
[----:B------:R-:W-:Y:S02]  /*eee0*/  F2FP.BF16.PACK_AB R17, R151, R152 ;  /* 0x000000989711723e */ /* 0x000fe400000010ff */
[----:B------:R-:W-:Y:S07]  /*eef0*/  F2FP.BF16.PACK_AB R19, R149, R150 ;  /* 0x000000969513723e */ /* 0x000fee00000010ff */
[C---:B-----5:R-:W-:Y:S08]  /*ef00*/  HMMA.16816.F32.BF16 R4, R16.reuse, R24, R4 ;  /* 0x000000181004723c */ /* 0x060ff00000041804 */
[C---:B------:R-:W-:Y:S01]  /*ef10*/  HMMA.16816.F32.BF16 R8, R16.reuse, R26, R8 ;  /* 0x0000001a1008723c */ /* 0x040fe20000041808 */
[----:B------:R-:W3:Y:S03]  /*ef20*/  LDSM.16.MT88.4 R24, [R181+0x5000] ;  /* 0x00500000b518783b */ /* 0x000ee60000004200 */
[--C-:B-1----:R-:W-:Y:S04]  /*ef30*/  FFMA.FTZ R15, R161, c[0x0][0x2d0], -R13.reuse ;  /* 0x0000b400a10f7a23 */ /* 0x102fe8000001080d */
[C---:B------:R-:W-:Y:S01]  /*ef40*/  HMMA.16816.F32.BF16 R100, R16.reuse, R128, R100 ;  /* 0x000000801064723c */ /* 0x040fe20000041864 */
[----:B------:R1:W4:Y:S07]  /*ef50*/  MUFU.EX2 R168, R15 ;  /* 0x0000000f00a87308 */ /* 0x00032e0000000800 */
[C---:B------:R-:W-:Y:S08]  /*ef60*/  HMMA.16816.F32.BF16 R104, R16.reuse, R130, R104 ;  /* 0x000000821068723c */ /* 0x040ff00000041868 */
[C---:B------:R-:W-:Y:S08]  /*ef70*/  HMMA.16816.F32.BF16 R108, R16.reuse, R28, R108 ;  /* 0x0000001c106c723c */ /* 0x040ff0000004186c */
[C---:B------:R-:W-:Y:S01]  /*ef80*/  HMMA.16816.F32.BF16 R112, R16.reuse, R30, R112 ;  /* 0x0000001e1070723c */ /* 0x040fe20000041870 */
[----:B------:R-:W5:Y:S03]  /*ef90*/  LDSM.16.MT88.4 R28, [R182+0x5000] ;  /* 0x00500000b61c783b */ /* 0x000f660000004200 */
[--C-:B-1----:R-:W-:Y:S02]  /*efa0*/  FFMA.FTZ R15, R163, c[0x0][0x2d0], -R13.reuse ;  /* 0x0000b400a30f7a23 */ /* 0x102fe4000001080d */
[----:B------:R-:W-:Y:S02]  /*efb0*/  FFMA.FTZ R13, R162, c[0x0][0x2d0], -R13 ;  /* 0x0000b400a20d7a23 */ /* 0x000fe4000001080d */
[C---:B------:R-:W-:Y:S01]  /*efc0*/  HMMA.16816.F32.BF16 R116, R16.reuse, R132, R116 ;  /* 0x000000841074723c */ /* 0x040fe20000041874 */
[----:B------:R-:W-:Y:S07]  /*efd0*/  MUFU.EX2 R161, R15 ;  /* 0x0000000f00a17308 */ /* 0x000fee0000000800 */
[C---:B------:R-:W-:Y:S01]  /*efe0*/  HMMA.16816.F32.BF16 R120, R16.reuse, R134, R120 ;  /* 0x000000861078723c */ /* 0x040fe20000041878 */
[----:B------:R-:W-:Y:S02]  /*eff0*/  LDSM.16.MT88.4 R132, [R181+0x1800] ;  /* 0x00180000b584783b */ /* 0x000fe40000004200 */
[----:B------:R1:W-:Y:S05]  /*f000*/  MUFU.EX2 R160, R13 ;  /* 0x0000000d00a07308 */ /* 0x0003ea0000000800 */
[C---:B------:R-:W-:Y:S08]  /*f010*/  HMMA.16816.F32.BF16 R36, R16.reuse, R32, R36 ;  /* 0x000000201024723c */ /* 0x040ff00000041824 */
[C---:B------:R-:W-:Y:S01]  /*f020*/  HMMA.16816.F32.BF16 R40, R16.reuse, R34, R40 ;  /* 0x000000221028723c */ /* 0x040fe20000041828 */
[----:B------:R-:W3:Y:S07]  /*f030*/  LDSM.16.MT88.4 R32, [R185+0x5000] ;  /* 0x00500000b920783b */ /* 0x000eee0000004200 */
[C---:B------:R-:W-:Y:S04]  /*f040*/  HMMA.16816.F32.BF16 R44, R16.reuse, R136, R44 ;  /* 0x00000088102c723c */ /* 0x040fe8000004182c */
[--C-:B-1----:R-:W-:Y:S04]  /*f050*/  FFMA.FTZ R13, R157, c[0x0][0x2d0], -R14.reuse ;  /* 0x0000b4009d0d7a23 */ /* 0x102fe8000001080e */
[C---:B------:R-:W-:Y:S01]  /*f060*/  HMMA.16816.F32.BF16 R48, R16.reuse, R138, R48 ;  /* 0x0000008a1030723c */ /* 0x040fe20000041830 */
[----:B------:R-:W-:Y:S01]  /*f070*/  LDSM.16.MT88.4 R136, [R181+0x3800] ;  /* 0x00380000b588783b */ /* 0x000fe20000004200 */
[----:B------:R1:W-:Y:S06]  /*f080*/  MUFU.EX2 R148, R13 ;  /* 0x0000000d00947308 */ /* 0x0003ec0000000800 */
[C---:B------:R-:W-:Y:S08]  /*f090*/  HMMA.16816.F32.BF16 R52, R16.reuse, R140, R52 ;  /* 0x0000008c1034723c */ /* 0x040ff00000041834 */
[C---:B------:R-:W-:Y:S01]  /*f0a0*/  HMMA.16816.F32.BF16 R56, R16.reuse, R142, R56 ;  /* 0x0000008e1038723c */ /* 0x040fe20000041838 */
[----:B------:R-:W-:Y:S07]  /*f0b0*/  LDSM.16.MT88.4 R140, [R182+0x3800] ;  /* 0x00380000b68c783b */ /* 0x000fee0000004200 */
[C---:B--2---:R-:W-:Y:S04]  /*f0c0*/  HMMA.16816.F32.BF16 R60, R16.reuse, R20, R60 ;  /* 0x00000014103c723c */ /* 0x044fe8000004183c */
[--C-:B-1----:R-:W-:Y:S04]  /*f0d0*/  FFMA.FTZ R13, R159, c[0x0][0x2d0], -R14.reuse ;  /* 0x0000b4009f0d7a23 */ /* 0x102fe8000001080e */
[C---:B------:R-:W-:Y:S01]  /*f0e0*/  HMMA.16816.F32.BF16 R64, R16.reuse, R22, R64 ;  /* 0x000000161040723c */ /* 0x040fe20000041840 */
[----:B------:R-:W1:Y:S01]  /*f0f0*/  LDSM.16.MT88.4 R20, [R184+0x5000] ;  /* 0x00500000b814783b */ /* 0x000e620000004200 */
[----:B------:R2:W1:Y:S06]  /*f100*/  MUFU.EX2 R127, R13 ;  /* 0x0000000d007f7308 */ /* 0x00046c0000000800 */
[C---:B---3--:R-:W-:Y:S08]  /*f110*/  HMMA.16816.F32.BF16 R68, R16.reuse, R24, R68 ;  /* 0x000000181044723c */ /* 0x048ff00000041844 */
[C---:B------:R-:W-:Y:S01]  /*f120*/  HMMA.16816.F32.BF16 R72, R16.reuse, R26, R72 ;  /* 0x0000001a1048723c */ /* 0x040fe20000041848 */
[----:B------:R-:W3:Y:S07]  /*f130*/  LDSM.16.MT88.4 R24, [R182+0x1800] ;  /* 0x00180000b618783b */ /* 0x000eee0000004200 */
[C---:B-----5:R-:W-:Y:S04]  /*f140*/  HMMA.16816.F32.BF16 R76, R16.reuse, R28, R76 ;  /* 0x0000001c104c723c */ /* 0x060fe8000004184c */
[--C-:B--2---:R-:W-:Y:S02]  /*f150*/  FFMA.FTZ R13, R158, c[0x0][0x2d0], -R14.reuse ;  /* 0x0000b4009e0d7a23 */ /* 0x104fe4000001080e */
[----:B------:R-:W-:Y:S01]  /*f160*/  FFMA.FTZ R14, R12, c[0x0][0x2d0], -R14 ;  /* 0x0000b4000c0e7a23 */ /* 0x000fe2000001080e */
[----:B----4-:R-:W-:Y:S01]  /*f170*/  F2FP.BF16.PACK_AB R12, R168, R169 ;  /* 0x000000a9a80c723e */ /* 0x010fe200000010ff */
[C---:B------:R-:W-:Y:S01]  /*f180*/  HMMA.16816.F32.BF16 R80, R16.reuse, R30, R80 ;  /* 0x0000001e1050723c */ /* 0x040fe20000041850 */
[----:B------:R-:W2:Y:S01]  /*f190*/  LDSM.16.MT88.4 R28, [R185+0x1800] ;  /* 0x00180000b91c783b */ /* 0x000ea20000004200 */
[----:B------:R4:W-:Y:S06]  /*f1a0*/  MUFU.EX2 R126, R13 ;  /* 0x0000000d007e7308 */ /* 0x0009ec0000000800 */
[C---:B------:R-:W-:Y:S04]  /*f1b0*/  HMMA.16816.F32.BF16 R84, R16.reuse, R32, R84 ;  /* 0x000000201054723c */ /* 0x040fe80000041854 */
[----:B------:R5:W3:Y:S04]  /*f1c0*/  MUFU.EX2 R125, R14 ;  /* 0x0000000e007d7308 */ /* 0x000ae80000000800 */
[C---:B------:R-:W-:Y:S01]  /*f1d0*/  HMMA.16816.F32.BF16 R88, R16.reuse, R34, R88 ;  /* 0x000000221058723c */ /* 0x040fe20000041858 */
[----:B------:R-:W2:Y:S07]  /*f1e0*/  LDSM.16.MT88.4 R32, [R184+0x1800] ;  /* 0x00180000b820783b */ /* 0x000eae0000004200 */
[C---:B-1----:R-:W-:Y:S04]  /*f1f0*/  HMMA.16816.F32.BF16 R92, R16.reuse, R20, R92 ;  /* 0x00000014105c723c */ /* 0x042fe8000004185c */
[----:B----4-:R-:W-:Y:S04]  /*f200*/  F2FP.BF16.PACK_AB R13, R127, R148 ;  /* 0x000000947f0d723e */ /* 0x010fe800000010ff */
[----:B------:R-:W-:Y:S01]  /*f210*/  HMMA.16816.F32.BF16 R96, R16, R22, R96 ;  /* 0x000000161060723c */ /* 0x000fe20000041860 */
[----:B------:R-:W1:Y:S03]  /*f220*/  LDSM.16.MT88.4 R16, [R185+0x3800] ;  /* 0x00380000b910783b */ /* 0x000e660000004200 */
[----:B-----5:R-:W-:Y:S02]  /*f230*/  F2FP.BF16.PACK_AB R14, R160, R161 ;  /* 0x000000a1a00e723e */ /* 0x020fe400000010ff */
[----:B---3--:R-:W-:Y:S03]  /*f240*/  F2FP.BF16.PACK_AB R15, R125, R126 ;  /* 0x0000007e7d0f723e */ /* 0x008fe600000010ff */
[----:B------:R-:W3:Y:S04]  /*f250*/  LDSM.16.MT88.4 R20, [R184+0x3800] ;  /* 0x00380000b814783b */ /* 0x000ee80000004200 */
[C---:B------:R-:W-:Y:S04]  /*f260*/  HMMA.16816.F32.BF16 R128, R12.reuse, R132, R4 ;  /* 0x000000840c80723c */ /* 0x040fe80000041804 */
[----:B------:R-:W4:Y:S04]  /*f270*/  LDSM.16.MT88.4 R4, [R182+0x5800] ;  /* 0x00580000b604783b */ /* 0x000f280000004200 */
[C---:B------:R-:W-:Y:S04]  /*f280*/  HMMA.16816.F32.BF16 R132, R12.reuse, R134, R8 ;  /* 0x000000860c84723c */ /* 0x040fe80000041808 */
[----:B------:R-:W5:Y:S04]  /*f290*/  LDSM.16.MT88.4 R8, [R185+0x5800] ;  /* 0x00580000b908783b */ /* 0x000f680000004200 */
[C---:B------:R-:W-:Y:S08]  /*f2a0*/  HMMA.16816.F32.BF16 R100, R12.reuse, R24, R100 ;  /* 0x000000180c64723c */ /* 0x040ff00000041864 */
        /* <DEDUP_REMOVED lines=12> */
[C---:B---3--:R-:W-:Y:S07]  /*f370*/  HMMA.16816.F32.BF16 R60, R12.reuse, R20, R60 ;  /* 0x000000140c3c723c */ /* 0x048fee000004183c */
        /* <DEDUP_REMOVED lines=10> */
[----:B------:R-:W-:Y:S01]  /*f420*/  FADD.FTZ R2, R164, R2 ;  /* 0x00000002a4027221 */ /* 0x000fe20000010000 */
[C---:B----4-:R-:W-:Y:S03]  /*f430*/  HMMA.16816.F32.BF16 R76, R12.reuse, R4, R76 ;  /* 0x000000040c4c723c */ /* 0x050fe6000004184c */
[----:B------:R-:W-:Y:S02]  /*f440*/  FADD.FTZ R0, R177, R0 ;  /* 0x00000000b1007221 */ /* 0x000fe40000010000 */
[----:B------:R-:W-:Y:S02]  /*f450*/  FADD.FTZ R2, R156, R2 ;  /* 0x000000029c027221 */ /* 0x000fe40000010000 */
[----:B------:R-:W-:Y:S01]  /*f460*/  FADD.FTZ R0, R176, R0 ;  /* 0x00000000b0007221 */ /* 0x000fe20000010000 */
[C---:B------:R-:W-:Y:S04]  /*f470*/  HMMA.16816.F32.BF16 R80, R12.reuse, R6, R80 ;  /* 0x000000060c50723c */ /* 0x040fe80000041850 */
[----:B------:R-:W-:Y:S02]  /*f480*/  FADD.FTZ R2, R155, R2 ;  /* 0x000000029b027221 */ /* 0x000fe40000010000 */
[----:B------:R-:W-:Y:S02]  /*f490*/  FADD.FTZ R0, R175, R0 ;  /* 0x00000000af007221 */ /* 0x000fe40000010000 */
[----:B------:R-:W-:Y:S01]  /*f4a0*/  FADD.FTZ R2, R154, R2 ;  /* 0x000000029a027221 */ /* 0x000fe20000010000 */
[C---:B-----5:R-:W-:Y:S03]  /*f4b0*/  HMMA.16816.F32.BF16 R84, R12.reuse, R8, R84 ;  /* 0x000000080c54723c */ /* 0x060fe60000041854 */
[----:B------:R-:W-:Y:S02]  /*f4c0*/  FADD.FTZ R0, R174, R0 ;  /* 0x00000000ae007221 */ /* 0x000fe40000010000 */
[----:B------:R-:W-:Y:S02]  /*f4d0*/  FADD.FTZ R2, R153, R2 ;  /* 0x0000000299027221 */ /* 0x000fe40000010000 */
[----:B------:R-:W-:Y:S01]  /*f4e0*/  FADD.FTZ R0, R173, R0 ;  /* 0x00000000ad007221 */ /* 0x000fe20000010000 */
[C---:B------:R-:W-:Y:S04]  /*f4f0*/  HMMA.16816.F32.BF16 R88, R12.reuse, R10, R88 ;  /* 0x0000000a0c58723c */ /* 0x040fe80000041858 */
[----:B------:R-:W-:Y:S01]  /*f500*/  FADD.FTZ R2, R152, R2 ;  /* 0x0000000298027221 */ /* 0x000fe20000010000 */
[-C--:B------:R-:W-:Y:S01]  /*f510*/  MOV R8, R3.reuse ;  /* 0x0000000300087202 */ /* 0x080fe20000000f00 */
[----:B------:R-:W-:Y:S02]  /*f520*/  FADD.FTZ R0, R172, R0 ;  /* 0x00000000ac007221 */ /* 0x000fe40000010000 */
[----:B------:R-:W-:Y:S01]  /*f530*/  FADD.FTZ R2, R151, R2 ;  /* 0x0000000297027221 */ /* 0x000fe20000010000 */
[C---:B-1----:R-:W-:Y:S03]  /*f540*/  HMMA.16816.F32.BF16 R92, R12.reuse, R16, R92 ;  /* 0x000000100c5c723c */ /* 0x042fe6000004185c */
[----:B------:R-:W-:Y:S02]  /*f550*/  FADD.FTZ R0, R171, R0 ;  /* 0x00000000ab007221 */ /* 0x000fe40000010000 */
[----:B------:R-:W-:Y:S02]  /*f560*/  FADD.FTZ R2, R150, R2 ;  /* 0x0000000296027221 */ /* 0x000fe40000010000 */
[----:B------:R-:W-:Y:S01]  /*f570*/  FADD.FTZ R0, R170, R0 ;  /* 0x00000000aa007221 */ /* 0x000fe20000010000 */
[----:B------:R-:W-:Y:S04]  /*f580*/  HMMA.16816.F32.BF16 R96, R12, R18, R96 ;  /* 0x000000120c60723c */ /* 0x000fe80000041860 */
[----:B------:R-:W-:Y:S02]  /*f590*/  FADD.FTZ R4, R149, R2 ;  /* 0x0000000295047221 */ /* 0x000fe40000010000 */
[----:B------:R-:W-:Y:S02]  /*f5a0*/  FADD.FTZ R2, R169, R0 ;  /* 0x00000000a9027221 */ /* 0x000fe40000010000 */
[----:B------:R-:W-:Y:S04]  /*f5b0*/  FADD.FTZ R0, R148, R4 ;  /* 0x0000000494007221 */ /* 0x000fe80000010000 */
[----:B------:R-:W-:Y:S02]  /*f5c0*/  FADD.FTZ R2, R168, R2 ;  /* 0x00000002a8027221 */ /* 0x000fe40000010000 */
[----:B------:R-:W-:Y:S02]  /*f5d0*/  FADD.FTZ R0, R127, R0 ;  /* 0x000000007f007221 */ /* 0x000fe40000010000 */
[----:B------:R-:W-:Y:S02]  /*f5e0*/  FADD.FTZ R4, R161, R2 ;  /* 0x00000002a1047221 */ /* 0x000fe40000010000 */
[----:B------:R-:W-:Y:S01]  /*f5f0*/  FADD.FTZ R2, R126, R0 ;  /* 0x000000007e027221 */ /* 0x000fe20000010000 */
[----:B------:R-:W-:Y:S01]  /*f600*/  IADD3 R0, R203, -0x1, RZ ;  /* 0xffffffffcb007810 */ /* 0x000fe20007ffe0ff */
[----:B------:R-:W-:Y:S01]  /*f610*/  FADD.FTZ R222, R160, R4 ;  /* 0x00000004a0de7221 */ /* 0x000fe20000010000 */
[----:B------:R-:W-:Y:S01]  /*f620*/  MOV R126, R3 ;  /* 0x00000003007e7202 */ /* 0x000fe20000000f00 */
[----:B------:R-:W-:Y:S01]  /*f630*/  FADD.FTZ R223, R125, R2 ;  /* 0x000000027ddf7221 */ /* 0x000fe20000010000 */
[----:B------:R-:W-:Y:S02]  /*f640*/  MOV R203, R0 ;  /* 0x0000000000cb7202 */ /* 0x000fe40000000f00 */
[----:B------:R-:W-:Y:S01]  /*f650*/  MOV R125, R124 ;  /* 0x0000007c007d7202 */ /* 0x000fe20000000f00 */
[----:B------:R-:W-:-:S05]  /*f660*/  @P0 BRA `(.L_x_471) ;  /* 0xffffcbb000000947 */ /* 0x000fca000383ffff */
.L_x_462:
[----:B------:R-:W-:Y:S02]  /*f670*/  MOV R7, 0x1f ;  /* 0x0000001f00077802 */ /* 0x000fe40000000f00 */
[----:B------:R-:W-:Y:S01]  /*f680*/  MOV R6, 0xffffffff ;  /* 0xffffffff00067802 */ /* 0x000fe20000000f00 */
[----:B------:R-:W-:Y:S05]  /*f690*/  BRA.DIV ~URZ, `(.L_x_472) ;  /* 0x000053d27f007947 */ /* 0x000fea000b800000 */
[----:B------:R1:W2:Y:S02]  /*f6a0*/  SHFL.BFLY PT, R0, R222, 0x2, 0x1f ;  /* 0x0c401f00de007f89 */ /* 0x0002a400000e0000 */
.L_x_545:
[----:B--2---:R-:W-:Y:S01]  /*f6b0*/  FADD.FTZ R0, R0, R222 ;  /* 0x000000de00007221 */ /* 0x004fe20000010000 */
[----:B------:R-:W-:Y:S05]  /*f6c0*/  BRA.DIV ~URZ, `(.L_x_473) ;  /* 0x000054027f007947 */ /* 0x000fea000b800000 */
[----:B------:R-:W2:Y:S04]  /*f6d0*/  SHFL.BFLY PT, R2, R223, 0x2, 0x1f ;  /* 0x0c401f00df027f89 */ /* 0x000ea800000e0000 */
[----:B------:R-:W3:Y:S01]  /*f6e0*/  SHFL.BFLY PT, R5, R0, 0x1, 0x1f ;  /* 0x0c201f0000057f89 */ /* 0x000ee200000e0000 */
[----:B--2---:R-:W-:-:S02]  /*f6f0*/  FADD.FTZ R4, R2, R223 ;  /* 0x000000df02047221 */ /* 0x004fc40000010000 */
[----:B---3--:R-:W-:-:S03]  /*f700*/  FADD.FTZ R0, R0, R5 ;  /* 0x0000000500007221 */ /* 0x008fc60000010000 */
[----:B------:R2:W3:Y:S04]  /*f710*/  SHFL.BFLY PT, R3, R4, 0x1, 0x1f ;  /* 0x0c201f0004037f89 */ /* 0x0004e800000e0000 */
.L_x_546:
[----:B------:R-:W-:Y:S01]  /*f720*/  FSETP.NE.FTZ.AND P1, PT, R0, RZ, PT ;  /* 0x000000ff0000720b */ /* 0x000fe20003f35000 */
[----:B---3--:R-:W-:Y:S01]  /*f730*/  FADD.FTZ R3, R3, R4 ;  /* 0x0000000403037221 */ /* 0x008fe20000010000 */
[----:B------:R-:W-:Y:S02]  /*f740*/  MOV R2, RZ ;  /* 0x000000ff00027202 */ /* 0x000fe40000000f00 */
[----:B------:R-:W-:Y:S02]  /*f750*/  MOV R21, 0xff800000 ;  /* 0xff80000000157802 */ /* 0x000fe40000000f00 */
[----:B------:R-:W-:Y:S02]  /*f760*/  FSETP.NE.FTZ.AND P0, PT, R3, RZ, PT ;  /* 0x000000ff0300720b */ /* 0x000fe40003f15000 */
[----:B------:R-:W-:-:S05]  /*f770*/  MOV R20, 0xff800000 ;  /* 0xff80000000147802 */ /* 0x000fca0000000f00 */
[----:B------:R-:W3:Y:S01]  /*f780*/  @P1 MUFU.LG2 R5, R0 ;  /* 0x0000000000051308 */ /* 0x000ee20000000c00 */
[----:B--2---:R-:W-:-:S05]  /*f790*/  @P1 MOV R4, 0x3f317218 ;  /* 0x3f31721800041802 */ /* 0x004fca0000000f00 */
[----:B------:R-:W-:Y:S02]  /*f7a0*/  @P1 FMUL.FTZ R4, R4, c[0x0][0x2d0] ;  /* 0x0000b40004041a20 */ /* 0x000fe40000410000 */
[----:B------:R2:W4:Y:S01]  /*f7b0*/  @P1 MUFU.RCP R2, R0 ;  /* 0x0000000000021308 */ /* 0x0005220000001000 */
[----:B---3--:R-:W-:-:S04]  /*f7c0*/  @P1 FMUL.FTZ R5, R5, 0.69314718246459960938 ;  /* 0x3f31721805051820 */ /* 0x008fc80000410000 */
[----:B------:R-:W-:Y:S01]  /*f7d0*/  @P1 FFMA.FTZ R21, R4, R124, R5 ;  /* 0x0000007c04151223 */ /* 0x000fe20000010005 */
[----:B------:R-:W-:Y:S02]  /*f7e0*/  MOV R4, 0x1 ;  /* 0x0000000100047802 */ /* 0x000fe40000000f00 */
[----:B--2---:R-:W-:Y:S01]  /*f7f0*/  MOV R0, RZ ;  /* 0x000000ff00007202 */ /* 0x004fe20000000f00 */
[C---:B----4-:R-:W-:Y:S02]  /*f800*/  FMUL.FTZ R148, R2.reuse, R68 ;  /* 0x0000004402947220 */ /* 0x050fe40000410000 */
[C---:B------:R-:W-:Y:S02]  /*f810*/  FMUL.FTZ R149, R2.reuse, R69 ;  /* 0x0000004502957220 */ /* 0x040fe40000410000 */
[C---:B------:R-:W-:Y:S01]  /*f820*/  FMUL.FTZ R68, R2.reuse, R72 ;  /* 0x0000004802447220 */ /* 0x040fe20000410000 */
[----:B------:R-:W2:Y:S01]  /*f830*/  @P0 MUFU.RCP R0, R3 ;  /* 0x0000000300000308 */ /* 0x000ea20000001000 */
        /* <DEDUP_REMOVED lines=45> */
[----:B------:R3:W4:Y:S01]  /*fb10*/  @P0 MUFU.LG2 R2, R3 ;  /* 0x0000000300020308 */ /* 0x0007220000000c00 */
[C---:B--2---:R-:W-:Y:S02]  /*fb20*/  FMUL.FTZ R152, R0.reuse, R134 ;  /* 0x0000008600987220 */ /* 0x044fe40000410000 */
[C---:B------:R-:W-:Y:S02]  /*fb30*/  FMUL.FTZ R153, R0.reuse, R135 ;  /* 0x0000008700997220 */ /* 0x040fe40000410000 */
[C---:B------:R-:W-:Y:S02]  /*fb40*/  FMUL.FTZ R84, R0.reuse, R110 ;  /* 0x0000006e00547220 */ /* 0x040fe40000410000 */
[----:B------:R-:W-:-:S02]  /*fb50*/  FMUL.FTZ R85, R0, R111 ;  /* 0x0000006f00557220 */ /* 0x000fc40000410000 */
[C---:B------:R-:W-:Y:S02]  /*fb60*/  FMUL.FTZ R64, R0.reuse, R114 ;  /* 0x0000007200407220 */ /* 0x040fe40000410000 */
[C---:B------:R-:W-:Y:S02]  /*fb70*/  FMUL.FTZ R65, R0.reuse, R115 ;  /* 0x0000007300417220 */ /* 0x040fe40000410000 */
[C---:B------:R-:W-:Y:S02]  /*fb80*/  FMUL.FTZ R158, R0.reuse, R130 ;  /* 0x00000082009e7220 */ /* 0x040fe40000410000 */
[----:B------:R-:W-:Y:S01]  /*fb90*/  FMUL.FTZ R159, R0, R131 ;  /* 0x00000083009f7220 */ /* 0x000fe20000410000 */
[----:B---3--:R-:W-:Y:S01]  /*fba0*/  @P0 MOV R3, 0x3f317218 ;  /* 0x3f31721800030802 */ /* 0x008fe20000000f00 */
[----:B----4-:R-:W-:Y:S02]  /*fbb0*/  @P0 FMUL.FTZ R2, R2, 0.69314718246459960938 ;  /* 0x3f31721802020820 */ /* 0x010fe40000410000 */
[----:B------:R-:W-:-:S02]  /*fbc0*/  FMUL.FTZ R92, R0, R106 ;  /* 0x0000006a005c7220 */ /* 0x000fc40000410000 */
        /* <DEDUP_REMOVED lines=40> */
[----:B------:R-:W-:Y:S01]  /*fe50*/  PRMT R0, R4, 0x7610, R0 ;  /* 0x0000761004007816 */ /* 0x000fe20000000000 */
[----:B------:R-:W-:Y:S02]  /*fe60*/  @P0 FFMA.FTZ R20, R3, R8, R2 ;  /* 0x0000000803140223 */ /* 0x000fe40000010002 */
.L_x_419:
[----:B------:R-:W2:Y:S01]  /*fe70*/  S2R R2, SR_TID.X ;  /* 0x0000000000027919 */ /* 0x000ea20000002100 */
[----:B------:R-:W-:Y:S01]  /*fe80*/  BSSY B0, `(.L_x_474) ;  /* 0x0000010000007945 */ /* 0x000fe20003800000 */
[----:B--2---:R-:W-:-:S13]  /*fe90*/  LOP3.LUT P0, RZ, R2, 0xff, RZ, 0xc0, !PT ;  /* 0x000000ff02ff7812 */ /* 0x004fda000780c0ff */
[----:B------:R-:W-:Y:S05]  /*fea0*/  @P0 BRA `(.L_x_475) ;  /* 0x000000d000000947 */ /* 0x000fea0003800000 */
[----:B------:R-:W2:Y:S01]  /*feb0*/  S2R R4, SR_LANEID ;  /* 0x0000000000047919 */ /* 0x000ea20000000000 */
[----:B------:R-:W-:Y:S01]  /*fec0*/  VOTEU.ANY UR4, UPT, PT ;  /* 0x0000000000047886 */ /* 0x000fe200038e0100 */
[----:B-1----:R-:W-:Y:S01]  /*fed0*/  IMAD.MOV.U32 R5, RZ, RZ, c[0x0][0x564] ;  /* 0x00015900ff057624 */ /* 0x002fe200078e00ff */
[----:B------:R-:W2:Y:S08]  /*fee0*/  FLO.U32 R3, UR4 ;  /* 0x0000000400037d00 */ /* 0x000eb000080e0000 */
[----:B------:R-:W1:Y:S01]  /*fef0*/  POPC R2, UR4 ;  /* 0x0000000400027d09 */ /* 0x000e620008000000 */
[----:B--2---:R-:W-:Y:S01]  /*ff00*/  ISETP.EQ.U32.AND P0, PT, R3, R4, PT ;  /* 0x000000040300720c */ /* 0x004fe20003f02070 */
[----:B------:R-:W-:-:S12]  /*ff10*/  IMAD.MOV.U32 R4, RZ, RZ, c[0x0][0x560] ;  /* 0x00015800ff047624 */ /* 0x000fd800078e00ff */
[----:B-1----:R1:W2:Y:S04]  /*ff20*/  @P0 ATOMG.E.ADD.STRONG.GPU PT, R2, [R4.64], R2 ;  /* 0x00000002040209a8 */ /* 0x0022a800081ee1c6 */
[----:B-1----:R-:W1:Y:S04]  /*ff30*/  S2R R4, SR_LTMASK ;  /* 0x0000000000047919 */ /* 0x002e680000003900 */
[----:B--2---:R1:W2:Y:S02]  /*ff40*/  SHFL.IDX PT, R3, R2, R3, 0x1f ;  /* 0x00001f0302037589 */ /* 0x0042a400000e0000 */
[----:B-1----:R-:W-:-:S06]  /*ff50*/  LOP3.LUT R2, R4, UR4, RZ, 0xc0, !PT ;  /* 0x0000000404027c12 */ /* 0x002fcc000f8ec0ff */
[----:B------:R-:W2:Y:S02]  /*ff60*/  POPC R2, R2 ;  /* 0x0000000200027309 */ /* 0x000ea40000000000 */
[----:B--2---:R-:W-:-:S06]  /*ff70*/  IADD3 R232, R3, c[0x0][0xc], R2 ;  /* 0x0000030003e87a10 */ /* 0x004fcc0007ffe002 */
.L_x_475:
[----:B------:R-:W-:Y:S05]  /*ff80*/  BSYNC B0 ;  /* 0x0000000000007941 */ /* 0x000fea0003800000 */
.L_x_474:
[----:B------:R-:W-:Y:S01]  /*ff90*/  PRMT R0, R0, 0x9910, RZ ;  /* 0x0000991000007816 */ /* 0x000fe200000000ff */
[----:B------:R-:W-:Y:S01]  /*ffa0*/  BSSY B1, `(.L_x_476) ;  /* 0x000033f000017945 */ /* 0x000fe20003800000 */
[----:B------:R-:W-:Y:S02]  /*ffb0*/  IMAD.MOV.U32 R86, RZ, RZ, R232 ;  /* 0x000000ffff567224 */ /* 0x000fe400078e00e8 */
[----:B------:R-:W-:-:S13]  /*ffc0*/  ISETP.NE.AND P0, PT, R0, RZ, PT ;  /* 0x000000ff0000720c */ /* 0x000fda0003f05270 */
[----:B------:R-:W-:Y:S05]  /*ffd0*/  @!P0 BRA `(.L_x_477) ;  /* 0x0000271000008947 */ /* 0x000fea0003800000 */
[----:B------:R-:W2:Y:S04]  /*ffe0*/  LDL R12, [R1+0x14] ;  /* 0x00001400010c7983 */ /* 0x000ea80000100800 */
[----:B------:R-:W3:Y:S04]  /*fff0*/  LDL R11, [R1+0x18] ;  /* 0x00001800010b7983 */ /* 0x000ee80000100800 */
[----:B------:R-:W4:Y:S04]  /*10000*/  LDL R8, [R1+0x20] ;  /* 0x0000200001087983 */ /* 0x000f280000100800 */
[----:B------:R-:W4:Y:S04]  /*10010*/  LDL R10, [R1+0x1c] ;  /* 0x00001c00010a7983 */ /* 0x000f280000100800 */
[----:B------:R-:W4:Y:S04]  /*10020*/  LDL R7, [R1+0x30] ;  /* 0x0000300001077983 */ /* 0x000f280000100800 */
[----:B------:R-:W4:Y:S04]  /*10030*/  LDL R6, [R1+0x28] ;  /* 0x0000280001067983 */ /* 0x000f280000100800 */
[----:B-1----:R-:W4:Y:S04]  /*10040*/  LDL R5, [R1+0x2c] ;  /* 0x00002c0001057983 */ /* 0x002f280000100800 */
[----:B------:R-:W4:Y:S01]  /*10050*/  LDL R9, [R1+0x24] ;  /* 0x0000240001097983 */ /* 0x000f220000100800 */
[----:B------:R-:W-:Y:S01]  /*10060*/  WARPSYNC 0xffffffff ;  /* 0xffffffff00007948 */ /* 0x000fe20003800000 */
[----:B------:R-:W-:-:S02]  /*10070*/  F2FP.BF16.PACK_AB R0, R147, R146 ;  /* 0x000000929300723e */ /* 0x000fc400000010ff */
[----:B------:R-:W-:Y:S01]  /*10080*/  BAR.SYNC.DEFER_BLOCKING 0x1, 0x100 ;  /* 0x0044000000007b1d */ /* 0x000fe20000010000 */
[----:B------:R-:W-:Y:S02]  /*10090*/  F2FP.BF16.PACK_AB R2, R159, R158 ;  /* 0x0000009e9f02723e */ /* 0x000fe400000010ff */
[----:B------:R-:W-:Y:S02]  /*100a0*/  F2FP.BF16.PACK_AB R3, R125, R124 ;  /* 0x0000007c7d03723e */ /* 0x000fe400000010ff */
[----:B------:R-:W-:Y:S02]  /*100b0*/  F2FP.BF16.PACK_AB R4, R149, R148 ;  /* 0x000000949504723e */ /* 0x000fe400000010ff */
[----:B------:R-:W-:Y:S02]  /*100c0*/  ISETP.NE.U32.AND P2, PT, RZ, c[0x0][0x508], PT ;  /* 0x00014200ff007a0c */ /* 0x000fe40003f45070 */
[----:B------:R-:W-:Y:S02]  /*100d0*/  ISETP.NE.U32.AND P1, PT, RZ, c[0x0][0x500], PT ;  /* 0x00014000ff007a0c */ /* 0x000fe40003f25070 */
[----:B------:R-:W-:-:S02]  /*100e0*/  ISETP.NE.AND.EX P2, PT, RZ, c[0x0][0x50c], PT, P2 ;  /* 0x00014300ff007a0c */ /* 0x000fc40003f45320 */
[----:B------:R-:W-:Y:S01]  /*100f0*/  ISETP.NE.AND.EX P1, PT, RZ, c[0x0][0x504], PT, P1 ;  /* 0x00014100ff007a0c */ /* 0x000fe20003f25310 */
[----:B--2---:R1:W-:Y:S04]  /*10100*/  STS [R12], R0 ;  /* 0x000000000c007388 */ /* 0x0043e80000000800 */
[----:B------:R2:W-:Y:S04]  /*10110*/  STS [R12+0x400], R2 ;  /* 0x000400020c007388 */ /* 0x0005e80000000800 */
[----:B---3--:R3:W-:Y:S01]  /*10120*/  STS [R11], R3 ;  /* 0x000000030b007388 */ /* 0x0087e20000000800 */
[----:B-1----:R-:W-:-:S02]  /*10130*/  F2FP.BF16.PACK_AB R0, R153, R152 ;  /* 0x000000989900723e */ /* 0x002fc400000010ff */
[----:B--2---:R-:W-:-:S03]  /*10140*/  F2FP.BF16.PACK_AB R2, R101, R100 ;  /* 0x000000646502723e */ /* 0x004fc600000010ff */
[----:B------:R1:W-:Y:S01]  /*10150*/  STS [R11+0x400], R0 ;  /* 0x000400000b007388 */ /* 0x0003e20000000800 */
[----:B---3--:R-:W-:-:S03]  /*10160*/  F2FP.BF16.PACK_AB R3, R131, R130 ;  /* 0x000000828303723e */ /* 0x008fc600000010ff */
[----:B----4-:R2:W-:Y:S04]  /*10170*/  STS [R8], R2 ;  /* 0x0000000208007388 */ /* 0x0105e80000000800 */
[----:B------:R3:W-:Y:S01]  /*10180*/  STS [R8+0x400], R3 ;  /* 0x0004000308007388 */ /* 0x0007e20000000800 */
[----:B-1----:R-:W-:Y:S02]  /*10190*/  F2FP.BF16.PACK_AB R0, R105, R104 ;  /* 0x000000686900723e */ /* 0x002fe400000010ff */
[----:B--2---:R-:W-:-:S03]  /*101a0*/  F2FP.BF16.PACK_AB R2, R93, R92 ;  /* 0x0000005c5d02723e */ /* 0x004fc600000010ff */
[----:B------:R1:W-:Y:S01]  /*101b0*/  STS [R10], R0 ;  /* 0x000000000a007388 */ /* 0x0003e20000000800 */
[----:B---3--:R-:W-:-:S03]  /*101c0*/  F2FP.BF16.PACK_AB R3, R109, R108 ;  /* 0x0000006c6d03723e */ /* 0x008fc600000010ff */
[----:B------:R2:W-:Y:S04]  /*101d0*/  STS [R10+0x400], R2 ;  /* 0x000400020a007388 */ /* 0x0005e80000000800 */
[----:B------:R3:W-:Y:S01]  /*101e0*/  STS [R7], R3 ;  /* 0x0000000307007388 */ /* 0x0007e20000000800 */
[----:B-1----:R-:W-:Y:S02]  /*101f0*/  F2FP.BF16.PACK_AB R0, R85, R84 ;  /* 0x000000545500723e */ /* 0x002fe400000010ff */
[----:B--2---:R-:W-:-:S03]  /*10200*/  F2FP.BF16.PACK_AB R2, R113, R112 ;  /* 0x000000707102723e */ /* 0x004fc600000010ff */
[----:B------:R1:W-:Y:S01]  /*10210*/  STS [R7+0x400], R0 ;  /* 0x0004000007007388 */ /* 0x0003e20000000800 */
[----:B---3--:R-:W-:-:S03]  /*10220*/  F2FP.BF16.PACK_AB R3, R65, R64 ;  /* 0x000000404103723e */ /* 0x008fc600000010ff */
[----:B------:R2:W-:Y:S04]  /*10230*/  STS [R6], R2 ;  /* 0x0000000206007388 */ /* 0x0005e80000000800 */
        /* <DEDUP_REMOVED lines=11> */
[----:B------:R2:W-:Y:S04]  /*102f0*/  STS [R12+0x4000], R2 ;  /* 0x004000020c007388 */ /* 0x0005e80000000800 */
[----:B------:R3:W-:Y:S01]  /*10300*/  STS [R12+0x4400], R3 ;  /* 0x004400030c007388 */ /* 0x0007e20000000800 */
        /* <DEDUP_REMOVED lines=35> */
[----:B------:R3:W-:Y:S04]  /*10540*/  STS [R11+0x8400], R4 ;  /* 0x008400040b007388 */ /* 0x0007e80000000800 */
[----:B------:R4:W-:Y:S01]  /*10550*/  STS [R8+0x8000], R2 ;  /* 0x0080000208007388 */ /* 0x0009e20000000800 */
[----:B-1----:R-:W-:Y:S02]  /*10560*/  F2FP.BF16.PACK_AB R0, R67, R66 ;  /* 0x000000424300723e */ /* 0x002fe400000010ff */
[----:B--2---:R-:W-:-:S03]  /*10570*/  F2FP.BF16.PACK_AB R3, R83, R82 ;  /* 0x000000525303723e */ /* 0x004fc600000010ff */
[----:B------:R1:W-:Y:S01]  /*10580*/  STS [R8+0x8400], R0 ;  /* 0x0084000008007388 */ /* 0x0003e20000000800 */
[----:B---3--:R-:W-:Y:S02]  /*10590*/  F2FP.BF16.PACK_AB R4, R77, R76 ;  /* 0x0000004c4d04723e */ /* 0x008fe400000010ff */
[----:B----4-:R-:W-:-:S03]  /*105a0*/  F2FP.BF16.PACK_AB R2, R151, R150 ;  /* 0x000000969702723e */ /* 0x010fc600000010ff */
[----:B------:R2:W-:Y:S04]  /*105b0*/  STS [R10+0x8000], R4 ;  /* 0x008000040a007388 */ /* 0x0005e80000000800 */
[----:B------:R3:W-:Y:S04]  /*105c0*/  STS [R10+0x8400], R3 ;  /* 0x008400030a007388 */ /* 0x0007e80000000800 */
[----:B------:R3:W-:Y:S01]  /*105d0*/  STS [R7+0x8000], R2 ;  /* 0x0080000207007388 */ /* 0x0007e20000000800 */
[----:B-1----:R-:W-:-:S03]  /*105e0*/  F2FP.BF16.PACK_AB R0, R79, R78 ;  /* 0x0000004e4f00723e */ /* 0x002fc600000010ff */
[----:B------:R-:W4:Y:S01]  /*105f0*/  LDL.LU R8, [R1+0xc] ;  /* 0x00000c0001087983 */ /* 0x000f220000300800 */
[----:B------:R-:W-:-:S03]  /*10600*/  IMAD.MOV.U32 R12, RZ, RZ, c[0x0][0x388] ;  /* 0x0000e200ff0c7624 */ /* 0x000fc600078e00ff */
[----:B------:R1:W-:Y:S01]  /*10610*/  STS [R7+0x8400], R0 ;  /* 0x0084000007007388 */ /* 0x0003e20000000800 */
[----:B--2---:R-:W-:Y:S02]  /*10620*/  F2FP.BF16.PACK_AB R4, R89, R88 ;  /* 0x000000585904723e */ /* 0x004fe400000010ff */
[----:B---3--:R-:W-:-:S03]  /*10630*/  F2FP.BF16.PACK_AB R3, R71, R70 ;  /* 0x000000464703723e */ /* 0x008fc600000010ff */
[----:B------:R2:W-:Y:S01]  /*10640*/  STS [R6+0x8000], R4 ;  /* 0x0080000406007388 */ /* 0x0005e20000000800 */
[----:B------:R-:W-:-:S03]  /*10650*/  F2FP.BF16.PACK_AB R2, R81, R80 ;  /* 0x000000505102723e */ /* 0x000fc600000010ff */
[----:B------:R3:W-:Y:S04]  /*10660*/  STS [R6+0x8400], R3 ;  /* 0x0084000306007388 */ /* 0x0007e80000000800 */
[----:B------:R3:W-:Y:S01]  /*10670*/  STS [R5+0x8000], R2 ;  /* 0x0080000205007388 */ /* 0x0007e20000000800 */
[----:B-1----:R-:W-:-:S05]  /*10680*/  F2FP.BF16.PACK_AB R0, R59, R58 ;  /* 0x0000003a3b00723e */ /* 0x002fca00000010ff */
[----:B------:R1:W-:Y:S01]  /*10690*/  STS [R5+0x8400], R0 ;  /* 0x0084000005007388 */ /* 0x0003e20000000800 */
[----:B--2---:R-:W-:Y:S01]  /*106a0*/  IMAD.MOV.U32 R4, RZ, RZ, 0x4 ;  /* 0x00000004ff047424 */ /* 0x004fe200078e00ff */
[----:B---3--:R-:W-:-:S03]  /*106b0*/  F2FP.BF16.PACK_AB R3, R61, R60 ;  /* 0x0000003c3d03723e */ /* 0x008fc600000010ff */
[----:B------:R-:W-:Y:S02]  /*106c0*/  @P2 IMAD.WIDE R6, R235, R4, c[0x0][0x508] ;  /* 0x00014200eb062625 */ /* 0x000fe400078e0204 */
[----:B------:R-:W-:Y:S02]  /*106d0*/  STS [R9+0x8000], R3 ;  /* 0x0080000309007388 */ /* 0x000fe40000000800 */
[----:B------:R-:W-:Y:S01]  /*106e0*/  IMAD.MOV.U32 R2, RZ, RZ, RZ ;  /* 0x000000ffff027224 */ /* 0x000fe200078e00ff */
[----:B-1----:R-:W-:Y:S01]  /*106f0*/  F2FP.BF16.PACK_AB R0, R57, R56 ;  /* 0x000000383900723e */ /* 0x002fe200000010ff */
[----:B------:R-:W-:-:S04]  /*10700*/  IMAD.WIDE R4, R235, R4, c[0x0][0x500] ;  /* 0x00014000eb047625 */ /* 0x000fc800078e0204 */
[----:B------:R1:W-:Y:S04]  /*10710*/  STS [R9+0x8400], R0 ;  /* 0x0084000009007388 */ /* 0x0003e80000000800 */
[----:B------:R-:W-:Y:S06]  /*10720*/  BAR.SYNC.DEFER_BLOCKING 0x1, 0x100 ;  /* 0x0044000000007b1d */ /* 0x000fec0000010000 */
[----:B------:R2:W5:Y:S04]  /*10730*/  @P2 LDG.E R12, [R6.64] ;  /* 0x00000006060c2981 */ /* 0x000568000c1e1900 */
[----:B------:R2:W5:Y:S01]  /*10740*/  @P1 LDG.E R2, [R4.64] ;  /* 0x0000000604021981 */ /* 0x000562000c1e1900 */
[----:B----4-:R-:W-:-:S04]  /*10750*/  ISETP.NE.AND P0, PT, R8, RZ, PT ;  /* 0x000000ff0800720c */ /* 0x010fc80003f05270 */
[----:B-1----:R-:W-:Y:S01]  /*10760*/  SEL R0, R8, c[0x0][0x3d4], P0 ;  /* 0x0000f50008007a07 */ /* 0x002fe20000000000 */
[----:B------:R-:W-:Y:S05]  /*10770*/  @P2 BRA `(.L_x_478) ;  /* 0x0000004000002947 */ /* 0x000fea0003800000 */
[----:B--2---:R-:W-:Y:S05]  /*10780*/  @!P1 BRA `(.L_x_478) ;  /* 0x0000003000009947 */ /* 0x004fea0003800000 */
[----:B-----5:R1:W2:Y:S04]  /*10790*/  LDG.E R12, [R4.64] ;  /* 0x00000006040c7981 */ /* 0x0202a8000c1e1900 */
[----:B-1----:R-:W2:Y:S02]  /*107a0*/  LDG.E R4, [R4.64+0x4] ;  /* 0x0000040604047981 */ /* 0x002ea4000c1e1900 */
[----:B--2---:R-:W-:Y:S02]  /*107b0*/  IADD3 R12, -R12, R4, RZ ;  /* 0x000000040c0c7210 */ /* 0x004fe40007ffe1ff */
.L_x_478:
[----:B--2---:R-:W2:Y:S01]  /*107c0*/  LDL R13, [R1+0x10] ;  /* 0x00001000010d7983 */ /* 0x004ea20000100800 */
[----:B------:R-:W-:Y:S01]  /*107d0*/  IMAD.MOV.U32 R10, RZ, RZ, 0x368 ;  /* 0x00000368ff0a7424 */ /* 0x000fe200078e00ff */
[----:B------:R-:W-:Y:S01]  /*107e0*/  ISETP.GT.AND P3, PT, R0, 0x1, PT ;  /* 0x000000010000780c */ /* 0x000fe20003f64270 */
[----:B------:R-:W-:Y:S01]  /*107f0*/  IMAD.MOV.U32 R0, RZ, RZ, c[0x0][0x4e8] ;  /* 0x00013a00ff007624 */ /* 0x000fe200078e00ff */
[----:B------:R-:W3:Y:S01]  /*10800*/  LDL R22, [R1+0x3c] ;  /* 0x00003c0001167983 */ /* 0x000ee20000100800 */
[----:B------:R-:W-:Y:S01]  /*10810*/  ISETP.NE.U32.AND P0, PT, RZ, c[0x0][0x500], PT ;  /* 0x00014000ff007a0c */ /* 0x000fe20003f05070 */
[----:B------:R-:W-:Y:S01]  /*10820*/  IMAD.IADD R3, R237, 0x1, R228 ;  /* 0x00000001ed037824 */ /* 0x000fe200078e02e4 */
[----:B------:R-:W-:-:S02]  /*10830*/  SEL R10, R10, 0x328, P3 ;  /* 0x000003280a0a7807 */ /* 0x000fc40001800000 */
[----:B------:R-:W-:Y:S02]  /*10840*/  ISETP.NE.AND.EX P0, PT, RZ, c[0x0][0x504], PT, P0 ;  /* 0x00014100ff007a0c */ /* 0x000fe40003f05300 */
[----:B------:R-:W1:Y:S01]  /*10850*/  LDC.64 R6, c[0x0][R10+0x170] ;  /* 0x00005c000a067b82 */ /* 0x000e620000000a00 */
[----:B------:R-:W-:Y:S02]  /*10860*/  ISETP.NE.AND P2, PT, R0, 0x1, PT ;  /* 0x000000010000780c */ /* 0x000fe40003f45270 */
[----:B------:R-:W-:Y:S02]  /*10870*/  SHF.R.S32.HI R4, RZ, 0x1f, R235 ;  /* 0x0000001fff047819 */ /* 0x000fe400000114eb */
[----:B------:R-:W-:Y:S02]  /*10880*/  SEL R0, R235, RZ, !P0 ;  /* 0x000000ffeb007207 */ /* 0x000fe40004000000 */
[----:B------:R-:W-:Y:S01]  /*10890*/  SEL R5, R4, RZ, !P0 ;  /* 0x000000ff04057207 */ /* 0x000fe20004000000 */
[----:B------:R4:W4:Y:S08]  /*108a0*/  LDC.64 R14, c[0x0][R10+0x168] ;  /* 0x00005a000a0e7b82 */ /* 0x0009300000000a00 */
[----:B------:R4:W2:Y:S08]  /*108b0*/  LDC.64 R18, c[0x0][R10+0x178] ;  /* 0x00005e000a127b82 */ /* 0x0008b00000000a00 */
[----:B------:R4:W2:Y:S01]  /*108c0*/  LDC.64 R16, c[0x0][R10+0x160] ;  /* 0x000058000a107b82 */ /* 0x0008a20000000a00 */
[----:B------:R-:W4:Y:S01]  /*108d0*/  S2R R23, SR_TID.X ;  /* 0x0000000000177919 */ /* 0x000f220000002100 */
[----:B-1----:R-:W-:-:S04]  /*108e0*/  IMAD R4, R7, R0, RZ ;  /* 0x0000000007047224 */ /* 0x002fc800078e02ff */
[----:B----4-:R-:W-:Y:S02]  /*108f0*/  IMAD R10, R6, R5, R4 ;  /* 0x00000005060a7224 */ /* 0x010fe400078e0204 */
[----:B------:R-:W-:-:S04]  /*10900*/  @P2 IMAD.HI.U32 R5, R3, c[0x0][0x4ec], RZ ;  /* 0x00013b0003052a27 */ /* 0x000fc800078e00ff */
[----:B------:R-:W-:Y:S01]  /*10910*/  IMAD.MOV.U32 R4, RZ, RZ, R3 ;  /* 0x000000ffff047224 */ /* 0x000fe200078e0003 */
[----:B------:R-:W-:Y:S01]  /*10920*/  @P2 SHF.R.U32.HI R4, RZ, c[0x0][0x4f0], R5 ;  /* 0x00013c00ff042a19 */ /* 0x000fe20000011605 */
[----:B------:R-:W-:-:S04]  /*10930*/  IMAD.WIDE.U32 R6, R6, R0, RZ ;  /* 0x0000000006067225 */ /* 0x000fc800078e00ff */
[----:B------:R-:W-:-:S04]  /*10940*/  IMAD.WIDE.U32 R8, R14, R242, RZ ;  /* 0x000000f20e087225 */ /* 0x000fc800078e00ff */
[----:B------:R-:W-:Y:S01]  /*10950*/  IMAD R11, R15, R242, RZ ;  /* 0x000000f20f0b7224 */ /* 0x000fe200078e02ff */
[--C-:B-----5:R-:W-:Y:S02]  /*10960*/  IADD3 R14, P1, P0, R6, R8, R2.reuse ;  /* 0x00000008060e7210 */ /* 0x120fe4000783e002 */
[----:B------:R-:W-:Y:S02]  /*10970*/  SHF.R.S32.HI R6, RZ, 0x1f, R2 ;  /* 0x0000001fff067819 */ /* 0x000fe40000011402 */
[----:B------:R-:W-:-:S04]  /*10980*/  SHF.R.S32.HI R15, RZ, 0x1f, R23 ;  /* 0x0000001fff0f7819 */ /* 0x000fc80000011417 */
[----:B------:R-:W-:-:S04]  /*10990*/  LEA.HI R15, R15, R23, RZ, 0x5 ;  /* 0x000000170f0f7211 */ /* 0x000fc800078f28ff */
[----:B------:R-:W-:-:S05]  /*109a0*/  LOP3.LUT R15, R15, 0xffffffe0, RZ, 0xc0, !PT ;  /* 0xffffffe00f0f7812 */ /* 0x000fca00078ec0ff */
[----:B------:R-:W-:Y:S01]  /*109b0*/  IMAD.IADD R15, R23, 0x1, -R15 ;  /* 0x00000001170f7824 */ /* 0x000fe200078e0a0f */
[----:B--2---:R-:W-:Y:S01]  /*109c0*/  SEL R5, R13, RZ, P3 ;  /* 0x000000ff0d057207 */ /* 0x004fe20001800000 */
[----:B------:R-:W-:Y:S02]  /*109d0*/  IMAD.IADD R13, R7, 0x1, R10 ;  /* 0x00000001070d7824 */ /* 0x000fe400078e020a */
[----:B------:R-:W-:Y:S02]  /*109e0*/  IMAD.IADD R7, R9, 0x1, R11 ;  /* 0x0000000109077824 */ /* 0x000fe400078e020b */
[----:B------:R-:W-:Y:S02]  /*109f0*/  IMAD.MOV R10, RZ, RZ, -R4 ;  /* 0x000000ffff0a7224 */ /* 0x000fe400078e0a04 */
[-C--:B------:R-:W-:Y:S02]  /*10a00*/  IMAD R11, R19, R5.reuse, RZ ;  /* 0x00000005130b7224 */ /* 0x080fe400078e02ff */
[----:B------:R-:W-:Y:S01]  /*10a10*/  IMAD.WIDE.U32 R8, R18, R5, RZ ;  /* 0x0000000512087225 */ /* 0x000fe200078e00ff */
[----:B------:R-:W-:-:S03]  /*10a20*/  IADD3.X R13, R13, R7, R6, P1, P0 ;  /* 0x000000070d0d7210 */ /* 0x000fc60000fe0406 */
[----:B------:R-:W-:Y:S01]  /*10a30*/  IMAD R5, R10, c[0x0][0x4e8], R3 ;  /* 0x00013a000a057a24 */ /* 0x000fe200078e0203 */
[----:B------:R-:W-:Y:S01]  /*10a40*/  IADD3 R8, P1, P0, R4, R14, R8 ;  /* 0x0000000e04087210 */ /* 0x000fe2000783e008 */
[----:B------:R-:W-:Y:S01]  /*10a50*/  IMAD.IADD R11, R9, 0x1, R11 ;  /* 0x00000001090b7824 */ /* 0x000fe200078e020b */
[----:B------:R-:W-:Y:S01]  /*10a60*/  SHF.R.S32.HI R7, RZ, 0x1f, R4 ;  /* 0x0000001fff077819 */ /* 0x000fe20000011404 */
[----:B------:R-:W-:Y:S01]  /*10a70*/  IMAD R4, R17, R5, RZ ;  /* 0x0000000511047224 */ /* 0x000fe200078e02ff */
[----:B------:R-:W-:Y:S02]  /*10a80*/  SHF.R.S32.HI R10, RZ, 0x1f, R5 ;  /* 0x0000001fff0a7819 */ /* 0x000fe40000011405 */
[----:B------:R-:W-:Y:S01]  /*10a90*/  IADD3.X R9, R7, R13, R11, P1, P0 ;  /* 0x0000000d07097210 */ /* 0x000fe20000fe040b */
[----:B------:R-:W-:Y:S02]  /*10aa0*/  IMAD.MOV.U32 R11, RZ, RZ, c[0x0][0x4a8] ;  /* 0x00012a00ff0b7624 */ /* 0x000fe400078e00ff */
[----:B------:R-:W-:-:S02]  /*10ab0*/  IMAD R7, R16, R10, R4 ;  /* 0x0000000a10077224 */ /* 0x000fc400078e0204 */
[----:B------:R-:W-:Y:S01]  /*10ac0*/  IMAD.WIDE.U32 R4, R16, R5, R8 ;  /* 0x0000000510047225 */ /* 0x000fe200078e0008 */
[----:B------:R-:W-:-:S03]  /*10ad0*/  SEL R8, R11, c[0x0][0x450], P3 ;  /* 0x000114000b087a07 */ /* 0x000fc60001800000 */
[----:B------:R-:W-:Y:S01]  /*10ae0*/  IMAD.MOV.U32 R9, RZ, RZ, c[0x0][0x4ac] ;  /* 0x00012b00ff097624 */ /* 0x000fe200078e00ff */
[----:B------:R-:W-:Y:S01]  /*10af0*/  LEA R8, P0, R4, R8, 0x2 ;  /* 0x0000000804087211 */ /* 0x000fe200078010ff */
[----:B------:R-:W-:-:S03]  /*10b00*/  IMAD.IADD R5, R5, 0x1, R7 ;  /* 0x0000000105057824 */ /* 0x000fc600078e0207 */
[----:B------:R-:W-:-:S04]  /*10b10*/  SEL R9, R9, c[0x0][0x454], P3 ;  /* 0x0001150009097a07 */ /* 0x000fc80001800000 */
[----:B------:R-:W-:Y:S01]  /*10b20*/  LEA.HI.X R4, R4, R9, R5, 0x2, P0 ;  /* 0x0000000904047211 */ /* 0x000fe200000f1405 */
[----:B------:R-:W-:Y:S01]  /*10b30*/  SHFL.IDX PT, R10, R8, RZ, 0x1c1f ;  /* 0x001c1fff080a7589 */ /* 0x000fe200000e0000 */
[----:B---3--:R-:W-:-:S03]  /*10b40*/  IMAD.IADD R5, R22, 0x1, R228 ;  /* 0x0000000116057824 */ /* 0x008fc600078e02e4 */
[----:B------:R-:W1:Y:S04]  /*10b50*/  SHFL.IDX PT, R11, R4, RZ, 0x1c1f ;  /* 0x001c1fff040b7589 */ /* 0x000e6800000e0000 */
[----:B------:R-:W-:Y:S04]  /*10b60*/  SHFL.IDX PT, R8, R8, 0x1, 0x1c1f ;  /* 0x003c1f0008087f89 */ /* 0x000fe800000e0000 */
[----:B------:R2:W3:Y:S01]  /*10b70*/  SHFL.IDX PT, R9, R4, 0x1, 0x1c1f ;  /* 0x003c1f0004097f89 */ /* 0x0004e200000e0000 */
[----:B------:R-:W-:Y:S02]  /*10b80*/  LOP3.LUT P0, RZ, R15, 0x3, RZ, 0xc0, !PT ;  /* 0x000000030fff7812 */ /* 0x000fe4000780c0ff */
[----:B------:R-:W-:Y:S01]  /*10b90*/  IADD3 R7, R5, 0x8, RZ ;  /* 0x0000000805077810 */ /* 0x000fe20007ffe0ff */
[----:B--2---:R-:W-:-:S05]  /*10ba0*/  IMAD R4, R12, c[0x0][0x4e8], RZ ;  /* 0x00013a000c047a24 */ /* 0x004fca00078e02ff */
[-C--:B------:R-:W-:Y:S02]  /*10bb0*/  ISETP.GE.OR P1, PT, R5, R4.reuse, P0 ;  /* 0x000000040500720c */ /* 0x080fe40000726670 */
[----:B------:R-:W-:-:S11]  /*10bc0*/  ISETP.GE.OR P0, PT, R7, R4, P0 ;  /* 0x000000040700720c */ /* 0x000fd60000706670 */
[----:B-1----:R1:W-:Y:S01]  /*10bd0*/  @!P1 ST.E [R10.64], R21 ;  /* 0x000000150a009985 */ /* 0x0023e2000c101906 */
[----:B------:R-:W-:-:S03]  /*10be0*/  ISETP.GE.AND P1, PT, R5, R4, PT ;  /* 0x000000040500720c */ /* 0x000fc60003f26270 */
[----:B---3--:R1:W-:Y:S01]  /*10bf0*/  @!P0 ST.E [R8.64], R20 ;  /* 0x0000001408008985 */ /* 0x0083e2000c101906 */
[----:B------:R-:W-:Y:S01]  /*10c00*/  ISETP.GE.AND P0, PT, R7, R4, PT ;  /* 0x000000040700720c */ /* 0x000fe20003f06270 */
[----:B------:R-:W-:Y:S05]  /*10c10*/  @P3 BRA `(.L_x_479) ;  /* 0x0000089000003947 */ /* 0x000fea0003800000 */
[----:B------:R-:W2:Y:S01]  /*10c20*/  LDL R15, [R1+0x34] ;  /* 0x00003400010f7983 */ /* 0x000ea20000100800 */
[----:B------:R-:W-:Y:S01]  /*10c30*/  IMAD R3, R6, c[0x0][0x3a0], RZ ;  /* 0x0000e80006037a24 */ /* 0x000fe200078e02ff */
[----:B-1----:R-:W-:Y:S01]  /*10c40*/  SHF.R.S32.HI R8, RZ, 0x1f, R0 ;  /* 0x0000001fff087819 */ /* 0x002fe20000011400 */
[C---:B------:R-:W-:Y:S01]  /*10c50*/  IMAD.WIDE.U32 R6, R2.reuse, c[0x0][0x3a0], RZ ;  /* 0x0000e80002067a25 */ /* 0x040fe200078e00ff */
[----:B------:R1:W3:Y:S03]  /*10c60*/  LDS.128 R24, [R205+0x80] ;  /* 0x00008000cd187984 */ /* 0x0002e60000000c00 */
[----:B------:R-:W-:Y:S01]  /*10c70*/  IMAD R2, R2, c[0x0][0x3a4], R3 ;  /* 0x0000e90002027a24 */ /* 0x000fe200078e0203 */
[----:B------:R1:W4:Y:S04]  /*10c80*/  LDS.128 R36, [R205+0x1080] ;  /* 0x00108000cd247984 */ /* 0x0003280000000c00 */
[----:B------:R-:W-:Y:S01]  /*10c90*/  IADD3 R3, R7, R2, RZ ;  /* 0x0000000207037210 */ /* 0x000fe20007ffe0ff */
[----:B------:R1:W1:Y:S01]  /*10ca0*/  LDS.128 R48, [R205+0x2080] ;  /* 0x00208000cd307984 */ /* 0x0002620000000c00 */
[----:B------:R-:W-:-:S03]  /*10cb0*/  MOV R2, R6 ;  /* 0x0000000600027202 */ /* 0x000fc60000000f00 */
[----:B------:R1:W1:Y:S02]  /*10cc0*/  LDS.128 R56, [R205+0x3080] ;  /* 0x00308000cd387984 */ /* 0x0002640000000c00 */
[----:B------:R-:W-:Y:S02]  /*10cd0*/  IMAD.WIDE.U32 R6, R242, c[0x0][0x3e8], R2 ;  /* 0x0000fa00f2067a25 */ /* 0x000fe400078e0002 */
[----:B------:R1:W1:Y:S02]  /*10ce0*/  LDS.128 R20, [R205+0x4080] ;  /* 0x00408000cd147984 */ /* 0x0002640000000c00 */
[----:B------:R-:W-:Y:S02]  /*10cf0*/  IMAD R3, R8, c[0x0][0x3f0], RZ ;  /* 0x0000fc0008037a24 */ /* 0x000fe400078e02ff */
[----:B------:R1:W1:Y:S01]  /*10d00*/  LDS.128 R32, [R205+0x5080] ;  /* 0x00508000cd207984 */ /* 0x0002620000000c00 */
[----:B------:R-:W-:-:S03]  /*10d10*/  IMAD R7, R242, c[0x0][0x3ec], R7 ;  /* 0x0000fb00f2077a24 */ /* 0x000fc600078e0207 */
[----:B------:R1:W1:Y:S01]  /*10d20*/  LDS.128 R44, [R205+0x6080] ;  /* 0x00608000cd2c7984 */ /* 0x0002620000000c00 */
[----:B------:R-:W-:-:S03]  /*10d30*/  IMAD.WIDE.U32 R6, R0, c[0x0][0x3f0], R6 ;  /* 0x0000fc0000067a25 */ /* 0x000fc600078e0006 */
[----:B------:R1:W1:Y:S04]  /*10d40*/  LDS.128 R52, [R205+0x7080] ;  /* 0x00708000cd347984 */ /* 0x0002680000000c00 */
[----:B------:R1:W1:Y:S04]  /*10d50*/  LDS.128 R16, [R205+0x8080] ;  /* 0x00808000cd107984 */ /* 0x0002680000000c00 */
[----:B------:R1:W1:Y:S04]  /*10d60*/  LDS.128 R28, [R205+0x9080] ;  /* 0x00908000cd1c7984 */ /* 0x0002680000000c00 */
[----:B------:R1:W1:Y:S04]  /*10d70*/  LDS.128 R40, [R205+0xa080] ;  /* 0x00a08000cd287984 */ /* 0x0002680000000c00 */
[----:B------:R1:W1:Y:S04]  /*10d80*/  LDS.128 R60, [R205+0xb080] ;  /* 0x00b08000cd3c7984 */ /* 0x0002680000000c00 */
[----:B------:R-:W5:Y:S02]  /*10d90*/  S2R R10, SR_TID.X ;  /* 0x00000000000a7919 */ /* 0x000f640000002100 */
[----:B-----5:R-:W-:-:S04]  /*10da0*/  SHF.R.S32.HI R9, RZ, 0x1f, R10 ;  /* 0x0000001fff097819 */ /* 0x020fc8000001140a */
[----:B------:R-:W-:-:S04]  /*10db0*/  LEA.HI R9, R9, R10, RZ, 0x3 ;  /* 0x0000000a09097211 */ /* 0x000fc800078f18ff */
[----:B------:R-:W-:-:S04]  /*10dc0*/  SHF.R.S32.HI R9, RZ, 0x3, R9 ;  /* 0x00000003ff097819 */ /* 0x000fc80000011409 */
[-C--:B------:R-:W-:Y:S02]  /*10dd0*/  IADD3 R11, R9, R228.reuse, RZ ;  /* 0x000000e4090b7210 */ /* 0x080fe40007ffe0ff */
[----:B--2---:R-:W-:-:S04]  /*10de0*/  IADD3 R5, R15, R228, RZ ;  /* 0x000000e40f057210 */ /* 0x004fc80007ffe0ff */
[----:B------:R-:W-:Y:S01]  /*10df0*/  MOV R2, R5 ;  /* 0x0000000500027202 */ /* 0x000fe20000000f00 */
[----:B------:R-:W-:-:S05]  /*10e00*/  @P2 IMAD.HI.U32 R8, R5, c[0x0][0x4ec], RZ ;  /* 0x00013b0005082a27 */ /* 0x000fca00078e00ff */
[----:B------:R-:W-:Y:S01]  /*10e10*/  @P2 SHF.R.U32.HI R2, RZ, c[0x0][0x4f0], R8 ;  /* 0x00013c00ff022a19 */ /* 0x000fe20000011608 */
[----:B------:R-:W-:-:S03]  /*10e20*/  IMAD R8, R0, c[0x0][0x3f4], R3 ;  /* 0x0000fd0000087a24 */ /* 0x000fc600078e0203 */
[----:B------:R-:W-:Y:S02]  /*10e30*/  SHF.R.S32.HI R3, RZ, 0x1f, R2 ;  /* 0x0000001fff037819 */ /* 0x000fe40000011402 */
[----:B------:R-:W-:Y:S02]  /*10e40*/  IADD3 R0, -R2, RZ, RZ ;  /* 0x000000ff02007210 */ /* 0x000fe40007ffe1ff */
[----:B------:R-:W-:Y:S01]  /*10e50*/  IADD3 R7, R7, R8, RZ ;  /* 0x0000000807077210 */ /* 0x000fe20007ffe0ff */
[----:B------:R-:W-:Y:S02]  /*10e60*/  IMAD R3, R3, c[0x0][0x3e0], RZ ;  /* 0x0000f80003037a24 */ /* 0x000fe400078e02ff */
        /* <DEDUP_REMOVED lines=12> */
[----:B-1-34-:R1:W2:Y:S02]  /*10f30*/  SHFL.IDX PT, R10, R12, RZ, 0x181f ;  /* 0x00181fff0c0a7589 */ /* 0x01a2a400000e0000 */
.L_x_547:
[----:B------:R-:W-:Y:S05]  /*10f40*/  BRA.DIV ~URZ, `(.L_x_481) ;  /* 0x00003cf27f007947 */ /* 0x000fea000b800000 */
[----:B------:R3:W4:Y:S02]  /*10f50*/  SHFL.IDX PT, R0, R13, RZ, 0x181f ;  /* 0x00181fff0d007589 */ /* 0x00072400000e0000 */
.L_x_548:
[----:B------:R-:W-:Y:S01]  /*10f60*/  ISETP.GE.AND P0, PT, R11, R4, PT ;  /* 0x000000040b00720c */ /* 0x000fe20003f06270 */
[----:B------:R-:W-:-:S12]  /*10f70*/  BSSY B0, `(.L_x_482) ;  /* 0x0000010000007945 */ /* 0x000fd80003800000 */
[----:B------:R-:W-:Y:S05]  /*10f80*/  @P0 BRA `(.L_x_483) ;  /* 0x000000e000000947 */ /* 0x000fea0003800000 */
[----:B------:R-:W5:Y:S04]  /*10f90*/  LDL R14, [R1+0x4] ;  /* 0x00000400010e7983 */ /* 0x000f680000100800 */
[----:B---3--:R-:W3:Y:S01]  /*10fa0*/  LDL R5, [R1] ;  /* 0x0000000001057983 */ /* 0x008ee20000100800 */
[----:B------:R-:W-:Y:S02]  /*10fb0*/  ISETP.GE.AND P5, PT, R230, c[0x0][0x3c8], PT ;  /* 0x0000f200e6007a0c */ /* 0x000fe40003fa6270 */
[----:B------:R-:W-:Y:S02]  /*10fc0*/  ISETP.GE.AND P4, PT, R229, c[0x0][0x3c8], PT ;  /* 0x0000f200e5007a0c */ /* 0x000fe40003f86270 */
[----:B------:R-:W-:-:S09]  /*10fd0*/  ISETP.GE.AND P3, PT, R236, c[0x0][0x3c8], PT ;  /* 0x0000f200ec007a0c */ /* 0x000fd20003f66270 */
[-C--:B----4-:R-:W-:Y:S02]  /*10fe0*/  @!P5 LEA R8, P2, R230, R0.reuse, 0x1 ;  /* 0x00000000e608d211 */ /* 0x090fe400078408ff */
[-C--:B------:R-:W-:Y:S02]  /*10ff0*/  @!P4 LEA R6, P1, R229, R0.reuse, 0x1 ;  /* 0x00000000e506c211 */ /* 0x080fe400078208ff */
[----:B------:R-:W-:Y:S02]  /*11000*/  @!P3 LEA R2, P0, R236, R0, 0x1 ;  /* 0x00000000ec02b211 */ /* 0x000fe400078008ff */
[----:B--2---:R-:W-:-:S05]  /*11010*/  @!P5 LEA.HI.X R9, R230, R10, R231, 0x1, P2 ;  /* 0x0000000ae609d211 */ /* 0x004fca00010f0ce7 */
[----:B------:R2:W-:Y:S01]  /*11020*/  @!P5 ST.E.128 [R8.64], R24 ;  /* 0x000000180800d985 */ /* 0x0005e2000c101d06 */
[-C--:B-----5:R-:W-:Y:S02]  /*11030*/  @!P4 LEA.HI.X R7, R229, R10.reuse, R14, 0x1, P1 ;  /* 0x0000000ae507c211 */ /* 0x0a0fe400008f0c0e */
[----:B---3--:R-:W-:-:S03]  /*11040*/  @!P3 LEA.HI.X R3, R236, R10, R5, 0x1, P0 ;  /* 0x0000000aec03b211 */ /* 0x008fc600000f0c05 */
[----:B------:R2:W-:Y:S04]  /*11050*/  @!P4 ST.E.128 [R6.64], R20 ;  /* 0x000000140600c985 */ /* 0x0005e8000c101d06 */
[----:B------:R2:W-:Y:S02]  /*11060*/  @!P3 ST.E.128 [R2.64], R16 ;  /* 0x000000100200b985 */ /* 0x0005e4000c101d06 */
.L_x_483:
[----:B------:R-:W-:Y:S05]  /*11070*/  BSYNC B0 ;  /* 0x0000000000007941 */ /* 0x000fea0003800000 */
.L_x_482:
[----:B------:R-:W-:Y:S05]  /*11080*/  BRA.DIV ~URZ, `(.L_x_484) ;  /* 0x00003c127f007947 */ /* 0x000fea000b800000 */
[----:B--2---:R2:W1:Y:S04]  /*11090*/  SHFL.IDX PT, R10, R12, 0x1, 0x181f ;  /* 0x00381f000c0a7f89 */ /* 0x00446800000e0000 */
[----:B----4-:R2:W4:Y:S02]  /*110a0*/  SHFL.IDX PT, R0, R13, 0x1, 0x181f ;  /* 0x00381f000d007f89 */ /* 0x01052400000e0000 */
.L_x_549:
[----:B------:R-:W-:Y:S01]  /*110b0*/  IADD3 R2, R11, 0x20, RZ ;  /* 0x000000200b027810 */ /* 0x000fe20007ffe0ff */
[----:B------:R-:W-:Y:S03]  /*110c0*/  BSSY B0, `(.L_x_485) ;  /* 0x0000011000007945 */ /* 0x000fe60003800000 */
[----:B------:R-:W-:-:S13]  /*110d0*/  ISETP.GE.AND P0, PT, R2, R4, PT ;  /* 0x000000040200720c */ /* 0x000fda0003f06270 */
[----:B------:R-:W-:Y:S05]  /*110e0*/  @P0 BRA `(.L_x_486) ;  /* 0x000000e000000947 */ /* 0x000fea0003800000 */
[----:B------:R-:W5:Y:S04]  /*110f0*/  LDL R14, [R1+0x4] ;  /* 0x00000400010e7983 */ /* 0x000f680000100800 */
[----:B--2---:R-:W2:Y:S01]  /*11100*/  LDL R5, [R1] ;  /* 0x0000000001057983 */ /* 0x004ea20000100800 */
[----:B------:R-:W-:Y:S02]  /*11110*/  ISETP.GE.AND P2, PT, R230, c[0x0][0x3c8], PT ;  /* 0x0000f200e6007a0c */ /* 0x000fe40003f46270 */
[----:B------:R-:W-:Y:S02]  /*11120*/  ISETP.GE.AND P1, PT, R229, c[0x0][0x3c8], PT ;  /* 0x0000f200e5007a0c */ /* 0x000fe40003f26270 */
[----:B------:R-:W-:-:S09]  /*11130*/  ISETP.GE.AND P0, PT, R236, c[0x0][0x3c8], PT ;  /* 0x0000f200ec007a0c */ /* 0x000fd20003f06270 */
[-C--:B----4-:R-:W-:Y:S02]  /*11140*/  @!P2 LEA R8, P5, R230, R0.reuse, 0x1 ;  /* 0x00000000e608a211 */ /* 0x090fe400078a08ff */
[-C--:B------:R-:W-:Y:S02]  /*11150*/  @!P1 LEA R6, P4, R229, R0.reuse, 0x1 ;  /* 0x00000000e5069211 */ /* 0x080fe400078808ff */
[----:B------:R-:W-:Y:S02]  /*11160*/  @!P0 LEA R2, P3, R236, R0, 0x1 ;  /* 0x00000000ec028211 */ /* 0x000fe400078608ff */
[----:B-1----:R-:W-:-:S05]  /*11170*/  @!P2 LEA.HI.X R9, R230, R10, R231, 0x1, P5 ;  /* 0x0000000ae609a211 */ /* 0x002fca00028f0ce7 */
[----:B------:R1:W-:Y:S01]  /*11180*/  @!P2 ST.E.128 [R8.64], R36 ;  /* 0x000000240800a985 */ /* 0x0003e2000c101d06 */
[-C--:B-----5:R-:W-:Y:S02]  /*11190*/  @!P1 LEA.HI.X R7, R229, R10.reuse, R14, 0x1, P4 ;  /* 0x0000000ae5079211 */ /* 0x0a0fe400020f0c0e */
[----:B--2---:R-:W-:-:S03]  /*111a0*/  @!P0 LEA.HI.X R3, R236, R10, R5, 0x1, P3 ;  /* 0x0000000aec038211 */ /* 0x004fc600018f0c05 */
[----:B------:R1:W-:Y:S04]  /*111b0*/  @!P1 ST.E.128 [R6.64], R32 ;  /* 0x0000002006009985 */ /* 0x0003e8000c101d06 */
[----:B------:R1:W-:Y:S02]  /*111c0*/  @!P0 ST.E.128 [R2.64], R28 ;  /* 0x0000001c02008985 */ /* 0x0003e4000c101d06 */
.L_x_486:
[----:B------:R-:W-:Y:S05]  /*111d0*/  BSYNC B0 ;  /* 0x0000000000007941 */ /* 0x000fea0003800000 */
.L_x_485:
[----:B------:R-:W-:Y:S05]  /*111e0*/  BRA.DIV ~URZ, `(.L_x_487) ;  /* 0x00003b727f007947 */ /* 0x000fea000b800000 */
[----:B-1----:R1:W2:Y:S02]  /*111f0*/  SHFL.IDX PT, R10, R12, 0x2, 0x181f ;  /* 0x00581f000c0a7f89 */ /* 0x0022a400000e0000 */
.L_x_550:
[----:B------:R-:W-:Y:S05]  /*11200*/  BRA.DIV ~URZ, `(.L_x_488) ;  /* 0x00003bc27f007947 */ /* 0x000fea000b800000 */
[----:B----4-:R4:W1:Y:S02]  /*11210*/  SHFL.IDX PT, R0, R13, 0x2, 0x181f ;  /* 0x00581f000d007f89 */ /* 0x01086400000e0000 */
.L_x_551:
[----:B------:R-:W-:Y:S01]  /*11220*/  IADD3 R2, R11, 0x40, RZ ;  /* 0x000000400b027810 */ /* 0x000fe20007ffe0ff */
[----:B------:R-:W-:Y:S03]  /*11230*/  BSSY B0, `(.L_x_489) ;  /* 0x0000011000007945 */ /* 0x000fe60003800000 */
[----:B------:R-:W-:-:S13]  /*11240*/  ISETP.GE.AND P0, PT, R2, R4, PT ;  /* 0x000000040200720c */ /* 0x000fda0003f06270 */
[----:B------:R-:W-:Y:S05]  /*11250*/  @P0 BRA `(.L_x_490) ;  /* 0x000000e000000947 */ /* 0x000fea0003800000 */
[----:B------:R-:W5:Y:S04]  /*11260*/  LDL R14, [R1+0x4] ;  /* 0x00000400010e7983 */ /* 0x000f680000100800 */
[----:B---3--:R-:W3:Y:S01]  /*11270*/  LDL R5, [R1] ;  /* 0x0000000001057983 */ /* 0x008ee20000100800 */
[----:B------:R-:W-:Y:S02]  /*11280*/  ISETP.GE.AND P2, PT, R230, c[0x0][0x3c8], PT ;  /* 0x0000f200e6007a0c */ /* 0x000fe40003f46270 */
[----:B------:R-:W-:Y:S02]  /*11290*/  ISETP.GE.AND P1, PT, R229, c[0x0][0x3c8], PT ;  /* 0x0000f200e5007a0c */ /* 0x000fe40003f26270 */
[----:B------:R-:W-:-:S09]  /*112a0*/  ISETP.GE.AND P0, PT, R236, c[0x0][0x3c8], PT ;  /* 0x0000f200ec007a0c */ /* 0x000fd20003f06270 */
[-C--:B-1----:R-:W-:Y:S02]  /*112b0*/  @!P2 LEA R8, P5, R230, R0.reuse, 0x1 ;  /* 0x00000000e608a211 */ /* 0x082fe400078a08ff */
        /* <DEDUP_REMOVED lines=8> */
.L_x_490:
[----:B------:R-:W-:Y:S05]  /*11340*/  BSYNC B0 ;  /* 0x0000000000007941 */ /* 0x000fea0003800000 */
.L_x_489:
[----:B------:R-:W-:Y:S05]  /*11350*/  BRA.DIV ~URZ, `(.L_x_491) ;  /* 0x00003ad27f007947 */ /* 0x000fea000b800000 */
[----:B-1----:R1:W3:Y:S04]  /*11360*/  SHFL.IDX PT, R6, R12, 0x3, 0x181f ;  /* 0x00781f000c067f89 */ /* 0x0022e800000e0000 */
[----:B------:R1:W4:Y:S02]  /*11370*/  SHFL.IDX PT, R0, R13, 0x3, 0x181f ;  /* 0x00781f000d007f89 */ /* 0x00032400000e0000 */
.L_x_552:
[----:B------:R-:W-:-:S04]  /*11380*/  IADD3 R2, R11, 0x60, RZ ;  /* 0x000000600b027810 */ /* 0x000fc80007ffe0ff */
[----:B------:R-:W-:-:S13]  /*11390*/  ISETP.GE.AND P0, PT, R2, R4, PT ;  /* 0x000000040200720c */ /* 0x000fda0003f06270 */
[----:B------:R-:W-:Y:S05]  /*113a0*/  @P0 BRA `(.L_x_492) ;  /* 0x00001fe000000947 */ /* 0x000fea0003800000 */
[----:B------:R-:W5:Y:S01]  /*113b0*/  LDL R7, [R1+0x4] ;  /* 0x0000040001077983 */ /* 0x000f620000100800 */
[----:B------:R-:W-:Y:S02]  /*113c0*/  ISETP.GE.AND P1, PT, R230, c[0x0][0x3c8], PT ;  /* 0x0000f200e6007a0c */ /* 0x000fe40003f26270 */
[----:B------:R-:W-:-:S11]  /*113d0*/  ISETP.GE.AND P0, PT, R229, c[0x0][0x3c8], PT ;  /* 0x0000f200e5007a0c */ /* 0x000fd60003f06270 */
[CC--:B----4-:R-:W-:Y:S02]  /*113e0*/  @!P1 LEA R4, P3, R230.reuse, R0.reuse, 0x1 ;  /* 0x00000000e6049211 */ /* 0x0d0fe400078608ff */
[----:B------:R-:W-:Y:S02]  /*113f0*/  @!P0 LEA R2, P2, R229, R0, 0x1 ;  /* 0x00000000e5028211 */ /* 0x000fe400078408ff */
[----:B---3--:R-:W-:-:S05]  /*11400*/  @!P1 LEA.HI.X R5, R230, R6, R231, 0x1, P3 ;  /* 0x00000006e6059211 */ /* 0x008fca00018f0ce7 */
[----:B------:R3:W-:Y:S01]  /*11410*/  @!P1 ST.E.128 [R4.64], R56 ;  /* 0x0000003804009985 */ /* 0x0007e2000c101d06 */
[----:B-----5:R-:W-:-:S05]  /*11420*/  @!P0 LEA.HI.X R3, R229, R6, R7, 0x1, P2 ;  /* 0x00000006e5038211 */ /* 0x020fca00010f0c07 */
[----:B------:R3:W-:Y:S01]  /*11430*/  @!P0 ST.E.128 [R2.64], R52 ;  /* 0x0000003402008985 */ /* 0x0007e2000c101d06 */
[----:B------:R-:W-:-:S13]  /*11440*/  ISETP.GE.AND P0, PT, R236, c[0x0][0x3c8], PT ;  /* 0x0000f200ec007a0c */ /* 0x000fda0003f06270 */
[----:B------:R-:W-:Y:S05]  /*11450*/  @P0 BRA `(.L_x_492) ;  /* 0x00001f3000000947 */ /* 0x000fea0003800000 */
[----:B------:R-:W4:Y:S01]  /*11460*/  LDL R7, [R1] ;  /* 0x0000000001077983 */ /* 0x000f220000100800 */
[----:B---3--:R-:W-:-:S04]  /*11470*/  LEA R2, P0, R236, R0, 0x1 ;  /* 0x00000000ec027211 */ /* 0x008fc800078008ff */
[----:B----4-:R-:W-:-:S05]  /*11480*/  LEA.HI.X R3, R236, R6, R7, 0x1, P0 ;  /* 0x00000006ec037211 */ /* 0x010fca00000f0c07 */
[----:B------:R3:W-:Y:S01]  /*11490*/  ST.E.128 [R2.64], R60 ;  /* 0x0000003c02007985 */ /* 0x0007e2000c101d06 */
[----:B------:R-:W-:Y:S05]  /*114a0*/  BRA `(.L_x_492) ;  /* 0x00001ee000007947 */ /* 0x000fea0003800000 */
.L_x_479:
[----:B------:R-:W2:Y:S01]  /*114b0*/  LDL.LU R7, [R1+0x10] ;  /* 0x0000100001077983 */ /* 0x000ea20000300800 */
[----:B------:R-:W-:Y:S02]  /*114c0*/  IMAD R6, R6, c[0x0][0x408], RZ ;  /* 0x0001020006067a24 */ /* 0x000fe400078e02ff */
[----:B------:R-:W-:-:S04]  /*114d0*/  IMAD.WIDE.U32 R4, R2, c[0x0][0x408], RZ ;  /* 0x0001020002047a25 */ /* 0x000fc800078e00ff */
[----:B------:R-:W-:Y:S02]  /*114e0*/  IMAD R2, R2, c[0x0][0x40c], R6 ;  /* 0x0001030002027a24 */ /* 0x000fe400078e0206 */
[----:B------:R-:W-:-:S03]  /*114f0*/  @P2 IMAD.HI.U32 R6, R3, c[0x0][0x4ec], RZ ;  /* 0x00013b0003062a27 */ /* 0x000fc600078e00ff */
[----:B------:R-:W-:Y:S02]  /*11500*/  IADD3 R5, R5, R2, RZ ;  /* 0x0000000205057210 */ /* 0x000fe40007ffe0ff */
[----:B------:R-:W-:-:S03]  /*11510*/  SHF.R.S32.HI R2, RZ, 0x1f, R0 ;  /* 0x0000001fff027819 */ /* 0x000fc60000011400 */
[----:B------:R-:W-:-:S04]  /*11520*/  IMAD.WIDE.U32 R4, R242, c[0x0][0x438], R4 ;  /* 0x00010e00f2047a25 */ /* 0x000fc800078e0004 */
[----:B------:R-:W-:Y:S02]  /*11530*/  IMAD R2, R2, c[0x0][0x440], RZ ;  /* 0x0001100002027a24 */ /* 0x000fe400078e02ff */
[----:B------:R-:W-:Y:S02]  /*11540*/  IMAD R5, R242, c[0x0][0x43c], R5 ;  /* 0x00010f00f2057a24 */ /* 0x000fe400078e0205 */
[C---:B------:R-:W-:Y:S02]  /*11550*/  IMAD R2, R0.reuse, c[0x0][0x444], R2 ;  /* 0x0001110000027a24 */ /* 0x040fe400078e0202 */
[----:B------:R-:W-:Y:S01]  /*11560*/  IMAD.WIDE.U32 R4, R0, c[0x0][0x440], R4 ;  /* 0x0001100000047a25 */ /* 0x000fe200078e0004 */
[----:B------:R-:W-:Y:S02]  /*11570*/  MOV R0, R3 ;  /* 0x0000000300007202 */ /* 0x000fe40000000f00 */
[----:B------:R-:W-:Y:S02]  /*11580*/  @P2 SHF.R.U32.HI R0, RZ, c[0x0][0x4f0], R6 ;  /* 0x00013c00ff002a19 */ /* 0x000fe40000011606 */
[----:B------:R-:W-:-:S02]  /*11590*/  IADD3 R5, R5, R2, RZ ;  /* 0x0000000205057210 */ /* 0x000fc40007ffe0ff */
[----:B------:R-:W-:Y:S02]  /*115a0*/  SHF.R.S32.HI R2, RZ, 0x1f, R0 ;  /* 0x0000001fff027819 */ /* 0x000fe40000011400 */
[----:B------:R-:W-:-:S03]  /*115b0*/  IADD3 R6, -R0, RZ, RZ ;  /* 0x000000ff00067210 */ /* 0x000fc60007ffe1ff */
[----:B------:R-:W-:Y:S02]  /*115c0*/  IMAD R2, R2, c[0x0][0x430], RZ ;  /* 0x00010c0002027a24 */ /* 0x000fe400078e02ff */
[----:B------:R-:W-:Y:S02]  /*115d0*/  IMAD R6, R6, c[0x0][0x4e8], R3 ;  /* 0x00013a0006067a24 */ /* 0x000fe400078e0203 */
[----:B--2---:R-:W-:-:S04]  /*115e0*/  IMAD.WIDE.U32 R4, R7, c[0x0][0x448], R4 ;  /* 0x0001120007047a25 */ /* 0x004fc800078e0004 */
        /* <DEDUP_REMOVED lines=12> */
[----:B------:R2:W3:Y:S02]  /*116b0*/  SHFL.IDX PT, R4, R12, RZ, 0x1c1f ;  /* 0x001c1fff0c047589 */ /* 0x0004e400000e0000 */
.L_x_553:
[----:B------:R-:W-:Y:S05]  /*116c0*/  BRA.DIV ~URZ, `(.L_x_494) ;  /* 0x000038927f007947 */ /* 0x000fea000b800000 */
[----:B------:R4:W1:Y:S02]  /*116d0*/  SHFL.IDX PT, R0, R14, RZ, 0x1c1f ;  /* 0x001c1fff0e007589 */ /* 0x00086400000e0000 */
.L_x_554:
[C---:B------:R-:W-:Y:S01]  /*116e0*/  IADD3 R13, R224.reuse, 0x8, RZ ;  /* 0x00000008e00d7810 */ /* 0x040fe20007ffe0ff */
[----:B------:R-:W-:Y:S01]  /*116f0*/  BSSY B0, `(.L_x_495) ;  /* 0x0000092000007945 */ /* 0x000fe20003800000 */
[C---:B------:R-:W-:Y:S02]  /*11700*/  IADD3 R16, R224.reuse, 0x10, RZ ;  /* 0x00000010e0107810 */ /* 0x040fe40007ffe0ff */
[C---:B------:R-:W-:Y:S02]  /*11710*/  IADD3 R17, R224.reuse, 0x18, RZ ;  /* 0x00000018e0117810 */ /* 0x040fe40007ffe0ff */
[C---:B------:R-:W-:Y:S02]  /*11720*/  IADD3 R18, R224.reuse, 0x20, RZ ;  /* 0x00000020e0127810 */ /* 0x040fe40007ffe0ff */
[C---:B------:R-:W-:Y:S02]  /*11730*/  IADD3 R19, R224.reuse, 0x28, RZ ;  /* 0x00000028e0137810 */ /* 0x040fe40007ffe0ff */
[----:B-1----:R-:W-:-:S02]  /*11740*/  IADD3 R20, R224, 0x30, RZ ;  /* 0x00000030e0147810 */ /* 0x002fc40007ffe0ff */
        /* <DEDUP_REMOVED lines=42> */
[C---:B------:R-:W-:Y:S02]  /*119f0*/  IADD3 R90, R224.reuse, 0xb0, RZ ;  /* 0x000000b0e05a7810 */ /* 0x040fe40007ffe0ff */
[----:B------:R-:W-:-:S02]  /*11a00*/  IADD3 R5, R224, 0xb8, RZ ;  /* 0x000000b8e0057810 */ /* 0x000fc40007ffe0ff */
[C---:B------:R-:W-:Y:S02]  /*11a10*/  IADD3 R91, R224.reuse, 0xb0, RZ ;  /* 0x000000b0e05b7810 */ /* 0x040fe40007ffe0ff */
[CC--:B------:R-:W-:Y:S02]  /*11a20*/  @!P6 LEA R2, P4, R224.reuse, R0.reuse, 0x2 ;  /* 0x00000000e002e211 */ /* 0x0c0fe400078810ff */
[C---:B------:R-:W-:Y:S02]  /*11a30*/  @!P2 LEA R6, P3, R13.reuse, R0, 0x2 ;  /* 0x000000000d06a211 */ /* 0x040fe400078610ff */
[CC--:B---3--:R-:W-:Y:S02]  /*11a40*/  @!P6 LEA.HI.X R3, R224.reuse, R4.reuse, R15, 0x2, P4 ;  /* 0x00000004e003e211 */ /* 0x0c8fe400020f140f */
[----:B------:R-:W-:Y:S02]  /*11a50*/  @!P2 LEA.HI.X R7, R13, R4, R36, 0x2, P3 ;  /* 0x000000040d07a211 */ /* 0x000fe400018f1424 */
[----:B------:R-:W-:Y:S01]  /*11a60*/  IADD3 R87, R224, 0xb8, RZ ;  /* 0x000000b8e0577810 */ /* 0x000fe20007ffe0ff */
[----:B------:R1:W-:Y:S01]  /*11a70*/  @!P6 ST.E.64 [R2.64], R146 ;  /* 0x000000920200e985 */ /* 0x0003e2000c101b06 */
[----:B------:R-:W-:-:S02]  /*11a80*/  ISETP.GE.AND P6, PT, R18, c[0x0][0x3c8], PT ;  /* 0x0000f20012007a0c */ /* 0x000fc40003fc6270 */
[----:B------:R-:W-:Y:S01]  /*11a90*/  SHF.R.S32.HI R91, RZ, 0x1f, R91 ;  /* 0x0000001fff5b7819 */ /* 0x000fe2000001145b */
[----:B------:R3:W-:Y:S01]  /*11aa0*/  @!P2 ST.E.64 [R6.64], R124 ;  /* 0x0000007c0600a985 */ /* 0x0007e2000c101b06 */
[----:B------:R-:W-:Y:S02]  /*11ab0*/  ISETP.GE.AND P2, PT, R19, c[0x0][0x3c8], PT ;  /* 0x0000f20013007a0c */ /* 0x000fe40003f46270 */
[----:B------:R-:W-:Y:S02]  /*11ac0*/  SHF.R.S32.HI R87, RZ, 0x1f, R87 ;  /* 0x0000001fff577819 */ /* 0x000fe40000011457 */
[CC--:B-1----:R-:W-:Y:S02]  /*11ad0*/  @!P5 LEA R2, P4, R16.reuse, R0.reuse, 0x2 ;  /* 0x000000001002d211 */ /* 0x0c2fe400078810ff */
[----:B---3--:R-:W-:Y:S02]  /*11ae0*/  @!P1 LEA R6, P3, R17, R0, 0x2 ;  /* 0x0000000011069211 */ /* 0x008fe400078610ff */
[----:B------:R-:W-:-:S02]  /*11af0*/  @!P5 LEA.HI.X R3, R16, R4, R35, 0x2, P4 ;  /* 0x000000041003d211 */ /* 0x000fc400020f1423 */
[----:B------:R-:W-:-:S03]  /*11b00*/  @!P1 LEA.HI.X R7, R17, R4, R37, 0x2, P3 ;  /* 0x0000000411079211 */ /* 0x000fc600018f1425 */
[----:B------:R1:W-:Y:S01]  /*11b10*/  @!P5 ST.E.64 [R2.64], R100 ;  /* 0x000000640200d985 */ /* 0x0003e2000c101b06 */
[----:B------:R-:W-:-:S03]  /*11b20*/  ISETP.GE.AND P5, PT, R20, c[0x0][0x3c8], PT ;  /* 0x0000f20014007a0c */ /* 0x000fc60003fa6270 */
[----:B------:R3:W-:Y:S01]  /*11b30*/  @!P1 ST.E.64 [R6.64], R104 ;  /* 0x0000006806009985 */ /* 0x0007e2000c101b06 */
[----:B------:R-:W-:Y:S02]  /*11b40*/  ISETP.GE.AND P1, PT, R21, c[0x0][0x3c8], PT ;  /* 0x0000f20015007a0c */ /* 0x000fe40003f26270 */
[CC--:B-1----:R-:W-:Y:S02]  /*11b50*/  @!P6 LEA R2, P4, R18.reuse, R0.reuse, 0x2 ;  /* 0x000000001202e211 */ /* 0x0c2fe400078810ff */
[C---:B---3--:R-:W-:Y:S02]  /*11b60*/  @!P2 LEA R6, P3, R19.reuse, R0, 0x2 ;  /* 0x000000001306a211 */ /* 0x048fe400078610ff */
[-C--:B------:R-:W-:Y:S02]  /*11b70*/  @!P6 LEA.HI.X R3, R18, R4.reuse, R38, 0x2, P4 ;  /* 0x000000041203e211 */ /* 0x080fe400020f1426 */
        /* <DEDUP_REMOVED lines=24> */
[----:B------:R-:W-:-:S05]  /*11d00*/  @!P1 LEA.HI.X R7, R25, R4, R45, 0x2, P3 ;  /* 0x0000000419079211 */ /* 0x000fca00018f142d */
[C---:B------:R-:W-:Y:S01]  /*11d10*/  @!P2 LEA R8, P3, R27.reuse, R0, 0x2 ;  /* 0x000000001b08a211 */ /* 0x040fe200078610ff */
[----:B------:R1:W-:Y:S01]  /*11d20*/  @!P5 ST.E.64 [R2.64], R132 ;  /* 0x000000840200d985 */ /* 0x0003e2000c101b06 */
[----:B------:R-:W-:Y:S02]  /*11d30*/  ISETP.GE.AND P5, PT, R28, c[0x0][0x3c8], PT ;  /* 0x0000f2001c007a0c */ /* 0x000fe40003fa6270 */
[----:B------:R-:W-:Y:S01]  /*11d40*/  @!P2 LEA.HI.X R9, R27, R4, R47, 0x2, P3 ;  /* 0x000000041b09a211 */ /* 0x000fe200018f142f */
[----:B------:R3:W-:Y:S01]  /*11d50*/  @!P1 ST.E.64 [R6.64], R136 ;  /* 0x0000008806009985 */ /* 0x0007e2000c101b06 */
[----:B------:R-:W-:Y:S02]  /*11d60*/  ISETP.GE.AND P1, PT, R29, c[0x0][0x3c8], PT ;  /* 0x0000f2001d007a0c */ /* 0x000fe40003f26270 */
[----:B-1----:R-:W-:-:S04]  /*11d70*/  @!P6 LEA R2, P4, R26, R0, 0x2 ;  /* 0x000000001a02e211 */ /* 0x002fc800078810ff */
[----:B------:R-:W-:-:S03]  /*11d80*/  @!P6 LEA.HI.X R3, R26, R4, R46, 0x2, P4 ;  /* 0x000000041a03e211 */ /* 0x000fc600020f142e */
[----:B---3--:R-:W-:Y:S02]  /*11d90*/  @!P5 LEA R6, P3, R28, R0, 0x2 ;  /* 0x000000001c06d211 */ /* 0x008fe400078610ff */
[----:B------:R-:W-:Y:S01]  /*11da0*/  ISETP.GE.AND P4, PT, R30, c[0x0][0x3c8], PT ;  /* 0x0000f2001e007a0c */ /* 0x000fe20003f86270 */
[----:B------:R1:W-:Y:S01]  /*11db0*/  @!P6 ST.E.64 [R2.64], R138 ;  /* 0x0000008a0200e985 */ /* 0x0003e2000c101b06 */
[----:B------:R-:W-:Y:S02]  /*11dc0*/  ISETP.GE.AND P6, PT, R31, c[0x0][0x3c8], PT ;  /* 0x0000f2001f007a0c */ /* 0x000fe40003fc6270 */
[----:B------:R-:W-:Y:S01]  /*11dd0*/  @!P5 LEA.HI.X R7, R28, R4, R48, 0x2, P3 ;  /* 0x000000041c07d211 */ /* 0x000fe200018f1430 */
[----:B------:R3:W-:Y:S01]  /*11de0*/  @!P2 ST.E.64 [R8.64], R140 ;  /* 0x0000008c0800a985 */ /* 0x0007e2000c101b06 */
[----:B------:R-:W-:-:S03]  /*11df0*/  ISETP.GE.AND P3, PT, R32, c[0x0][0x3c8], PT ;  /* 0x0000f20020007a0c */ /* 0x000fc60003f66270 */
[----:B------:R5:W-:Y:S01]  /*11e00*/  @!P5 ST.E.64 [R6.64], R142 ;  /* 0x0000008e0600d985 */ /* 0x000be2000c101b06 */
[----:B-1----:R-:W-:-:S04]  /*11e10*/  @!P1 LEA R2, P2, R29, R0, 0x2 ;  /* 0x000000001d029211 */ /* 0x002fc800078410ff */
[----:B------:R-:W-:Y:S02]  /*11e20*/  @!P1 LEA.HI.X R3, R29, R4, R49, 0x2, P2 ;  /* 0x000000041d039211 */ /* 0x000fe400010f1431 */
[----:B---3--:R-:W-:-:S03]  /*11e30*/  @!P6 LEA R8, P2, R31, R0, 0x2 ;  /* 0x000000001f08e211 */ /* 0x008fc600078410ff */
[----:B------:R1:W-:Y:S01]  /*11e40*/  @!P1 ST.E.64 [R2.64], R144 ;  /* 0x0000009002009985 */ /* 0x0003e2000c101b06 */
[----:B------:R-:W-:Y:S02]  /*11e50*/  ISETP.GE.AND P1, PT, R33, c[0x0][0x3c8], PT ;  /* 0x0000f20021007a0c */ /* 0x000fe40003f26270 */
[----:B------:R-:W-:Y:S02]  /*11e60*/  @!P6 LEA.HI.X R9, R31, R4, R51, 0x2, P2 ;  /* 0x000000041f09e211 */ /* 0x000fe400010f1433 */
[----:B-----5:R-:W-:-:S03]  /*11e70*/  @!P3 LEA R6, P2, R32, R0, 0x2 ;  /* 0x000000002006b211 */ /* 0x020fc600078410ff */
[----:B------:R-:W-:Y:S01]  /*11e80*/  @!P6 ST.E.64 [R8.64], R148 ;  /* 0x000000940800e985 */ /* 0x000fe2000c101b06 */
[----:B------:R-:W-:Y:S02]  /*11e90*/  ISETP.GE.AND P6, PT, R34, c[0x0][0x3c8], PT ;  /* 0x0000f20022007a0c */ /* 0x000fe40003fc6270 */
[----:B------:R-:W-:Y:S02]  /*11ea0*/  @!P3 LEA.HI.X R7, R32, R4, R52, 0x2, P2 ;  /* 0x000000042007b211 */ /* 0x000fe400010f1434 */
[----:B-1----:R-:W-:-:S04]  /*11eb0*/  @!P4 LEA R2, P5, R30, R0, 0x2 ;  /* 0x000000001e02c211 */ /* 0x002fc800078a10ff */
[----:B------:R-:W-:Y:S02]  /*11ec0*/  @!P4 LEA.HI.X R3, R30, R4, R50, 0x2, P5 ;  /* 0x000000041e03c211 */ /* 0x000fe400028f1432 */
[----:B------:R-:W-:-:S03]  /*11ed0*/  ISETP.GE.AND P5, PT, R94, c[0x0][0x3c8], PT ;  /* 0x0000f2005e007a0c */ /* 0x000fc60003fa6270 */
[----:B------:R1:W-:Y:S01]  /*11ee0*/  @!P4 ST.E.64 [R2.64], R68 ;  /* 0x000000440200c985 */ /* 0x0003e2000c101b06 */
[----:B------:R-:W-:-:S03]  /*11ef0*/  ISETP.GE.AND P4, PT, R90, c[0x0][0x3c8], PT ;  /* 0x0000f2005a007a0c */ /* 0x000fc60003f86270 */
[----:B------:R3:W-:Y:S01]  /*11f00*/  @!P3 ST.E.64 [R6.64], R72 ;  /* 0x000000480600b985 */ /* 0x0007e2000c101b06 */
[----:B------:R-:W-:Y:S02]  /*11f10*/  ISETP.GE.AND P3, PT, R5, c[0x0][0x3c8], PT ;  /* 0x0000f20005007a0c */ /* 0x000fe40003f66270 */
[----:B-1----:R-:W-:-:S04]  /*11f20*/  @!P1 LEA R2, P2, R33, R0, 0x2 ;  /* 0x0000000021029211 */ /* 0x002fc800078410ff */
[----:B------:R-:W-:Y:S02]  /*11f30*/  @!P1 LEA.HI.X R3, R33, R4, R53, 0x2, P2 ;  /* 0x0000000421039211 */ /* 0x000fe400010f1435 */
[----:B------:R-:W-:-:S03]  /*11f40*/  @!P6 LEA R10, P2, R34, R0, 0x2 ;  /* 0x00000000220ae211 */ /* 0x000fc600078410ff */
[----:B------:R1:W-:Y:S01]  /*11f50*/  @!P1 ST.E.64 [R2.64], R76 ;  /* 0x0000004c02009985 */ /* 0x0003e2000c101b06 */
[----:B------:R-:W-:Y:S02]  /*11f60*/  @!P5 LEA R8, P1, R94, R0, 0x2 ;  /* 0x000000005e08d211 */ /* 0x000fe400078210ff */
[----:B------:R-:W-:Y:S02]  /*11f70*/  @!P6 LEA.HI.X R11, R34, R4, R55, 0x2, P2 ;  /* 0x00000004220be211 */ /* 0x000fe400010f1437 */
[----:B---3--:R-:W-:Y:S02]  /*11f80*/  @!P4 LEA R6, P2, R90, R0, 0x2 ;  /* 0x000000005a06c211 */ /* 0x008fe400078410ff */
[-C--:B------:R-:W-:Y:S01]  /*11f90*/  @!P5 LEA.HI.X R9, R94, R4.reuse, R54, 0x2, P1 ;  /* 0x000000045e09d211 */ /* 0x080fe200008f1436 */
[----:B------:R3:W-:Y:S01]  /*11fa0*/  @!P6 ST.E.64 [R10.64], R150 ;  /* 0x000000960a00e985 */ /* 0x0007e2000c101b06 */
[----:B------:R-:W-:-:S03]  /*11fb0*/  @!P4 LEA.HI.X R7, R90, R4, R91, 0x2, P2 ;  /* 0x000000045a07c211 */ /* 0x000fc600010f145b */
[----:B------:R3:W-:Y:S04]  /*11fc0*/  @!P5 ST.E.64 [R8.64], R88 ;  /* 0x000000580800d985 */ /* 0x0007e8000c101b06 */
[----:B------:R3:W-:Y:S01]  /*11fd0*/  @!P4 ST.E.64 [R6.64], R80 ;  /* 0x000000500600c985 */ /* 0x0007e2000c101b06 */
[----:B-1----:R-:W-:-:S04]  /*11fe0*/  @!P3 LEA R2, P1, R5, R0, 0x2 ;  /* 0x000000000502b211 */ /* 0x002fc800078210ff */
[----:B------:R-:W-:-:S05]  /*11ff0*/  @!P3 LEA.HI.X R3, R5, R4, R87, 0x2, P1 ;  /* 0x000000040503b211 */ /* 0x000fca00008f1457 */
[----:B------:R3:W-:Y:S04]  /*12000*/  @!P3 ST.E.64 [R2.64], R60 ;  /* 0x0000003c0200b985 */ /* 0x0007e8000c101b06 */
.L_x_496:
[----:B------:R-:W-:Y:S05]  /*12010*/  BSYNC B0 ;  /* 0x0000000000007941 */ /* 0x000fea0003800000 */
.L_x_495:
[----:B------:R-:W-:Y:S05]  /*12020*/  BRA.DIV ~URZ, `(.L_x_497) ;  /* 0x00002f927f007947 */ /* 0x000fea000b800000 */
[----:B---3--:R1:W3:Y:S04]  /*12030*/  SHFL.IDX PT, R4, R12, 0x1, 0x1c1f ;  /* 0x003c1f000c047f89 */ /* 0x0082e800000e0000 */
[----:B------:R1:W2:Y:S02]  /*12040*/  SHFL.IDX PT, R0, R14, 0x1, 0x1c1f ;  /* 0x003c1f000e007f89 */ /* 0x0002a400000e0000 */
.L_x_555:
[----:B------:R-:W-:Y:S05]  /*12050*/  @P0 BRA `(.L_x_492) ;  /* 0x0000133000000947 */ /* 0x000fea0003800000 */
[----:B------:R-:W-:Y:S02]  /*12060*/  ISETP.GE.AND P4, PT, R224, c[0x0][0x3c8], PT ;  /* 0x0000f200e0007a0c */ /* 0x000fe40003f86270 */
[----:B------:R-:W-:Y:S02]  /*12070*/  ISETP.GE.AND P3, PT, R13, c[0x0][0x3c8], PT ;  /* 0x0000f2000d007a0c */ /* 0x000fe40003f66270 */
[----:B------:R-:W-:Y:S02]  /*12080*/  ISETP.GE.AND P2, PT, R16, c[0x0][0x3c8], PT ;  /* 0x0000f20010007a0c */ /* 0x000fe40003f46270 */
[----:B------:R-:W-:-:S02]  /*12090*/  ISETP.GE.AND P1, PT, R17, c[0x0][0x3c8], PT ;  /* 0x0000f20011007a0c */ /* 0x000fc40003f26270 */
[----:B------:R-:W-:Y:S02]  /*120a0*/  ISETP.GE.AND P5, PT, R18, c[0x0][0x3c8], PT ;  /* 0x0000f20012007a0c */ /* 0x000fe40003fa6270 */
[C---:B------:R-:W-:Y:S02]  /*120b0*/  IADD3 R61, R224.reuse, 0xa8, RZ ;  /* 0x000000a8e03d7810 */ /* 0x040fe40007ffe0ff */
[C---:B------:R-:W-:Y:S02]  /*120c0*/  IADD3 R5, R224.reuse, 0xb0, RZ ;  /* 0x000000b0e0057810 */ /* 0x040fe40007ffe0ff */
[CC--:B-12-4-:R-:W-:Y:S02]  /*120d0*/  @!P4 LEA R14, P6, R224.reuse, R0.reuse, 0x2 ;  /* 0x00000000e00ec211 */ /* 0x0d6fe400078c10ff */
[----:B------:R-:W-:Y:S02]  /*120e0*/  @!P3 LEA R12, P0, R13, R0, 0x2 ;  /* 0x000000000d0cb211 */ /* 0x000fe400078010ff */
[----:B---3--:R-:W-:-:S02]  /*120f0*/  @!P4 LEA.HI.X R15, R224, R4, R15, 0x2, P6 ;  /* 0x00000004e00fc211 */ /* 0x008fc400030f140f */
[C---:B------:R-:W-:Y:S02]  /*12100*/  @!P2 LEA R10, P6, R16.reuse, R0, 0x2 ;  /* 0x00000000100aa211 */ /* 0x040fe400078c10ff */
[-C--:B------:R-:W-:Y:S01]  /*12110*/  @!P3 LEA.HI.X R13, R13, R4.reuse, R36, 0x2, P0 ;  /* 0x000000040d0db211 */ /* 0x080fe200000f1424 */
[----:B------:R-:W-:Y:S01]  /*12120*/  @!P4 ST.E.64 [R14.64], R158 ;  /* 0x0000009e0e00c985 */ /* 0x000fe2000c101b06 */
[----:B------:R-:W-:Y:S02]  /*12130*/  ISETP.GE.AND P0, PT, R19, c[0x0][0x3c8], PT ;  /* 0x0000f20013007a0c */ /* 0x000fe40003f06270 */
[----:B------:R-:W-:Y:S01]  /*12140*/  @!P2 LEA.HI.X R11, R16, R4, R35, 0x2, P6 ;  /* 0x00000004100ba211 */ /* 0x000fe200030f1423 */
[----:B------:R-:W-:Y:S01]  /*12150*/  @!P3 ST.E.64 [R12.64], R152 ;  /* 0x000000980c00b985 */ /* 0x000fe2000c101b06 */
[C---:B------:R-:W-:Y:S02]  /*12160*/  @!P1 LEA R8, P6, R17.reuse, R0, 0x2 ;  /* 0x0000000011089211 */ /* 0x040fe400078c10ff */
[----:B------:R-:W-:Y:S01]  /*12170*/  ISETP.GE.AND P4, PT, R20, c[0x0][0x3c8], PT ;  /* 0x0000f20014007a0c */ /* 0x000fe20003f86270 */
[----:B------:R-:W-:Y:S01]  /*12180*/  @!P2 ST.E.64 [R10.64], R130 ;  /* 0x000000820a00a985 */ /* 0x000fe2000c101b06 */
[----:B------:R-:W-:-:S02]  /*12190*/  @!P1 LEA.HI.X R9, R17, R4, R37, 0x2, P6 ;  /* 0x0000000411099211 */ /* 0x000fc400030f1425 */
[C---:B------:R-:W-:Y:S02]  /*121a0*/  @!P5 LEA R6, P6, R18.reuse, R0, 0x2 ;  /* 0x000000001206d211 */ /* 0x040fe400078c10ff */
[----:B------:R-:W-:Y:S01]  /*121b0*/  ISETP.GE.AND P2, PT, R23, c[0x0][0x3c8], PT ;  /* 0x0000f20017007a0c */ /* 0x000fe20003f46270 */
[----:B------:R-:W-:Y:S01]  /*121c0*/  @!P1 ST.E.64 [R8.64], R92 ;  /* 0x0000005c08009985 */ /* 0x000fe2000c101b06 */
[----:B------:R-:W-:Y:S02]  /*121d0*/  @!P5 LEA.HI.X R7, R18, R4, R38, 0x2, P6 ;  /* 0x000000041207d211 */ /* 0x000fe400030f1426 */
[----:B------:R-:W-:Y:S02]  /*121e0*/  @!P0 LEA R2, P6, R19, R0, 0x2 ;  /* 0x0000000013028211 */ /* 0x000fe400078c10ff */
[----:B------:R-:W-:Y:S01]  /*121f0*/  ISETP.GE.AND P3, PT, R21, c[0x0][0x3c8], PT ;  /* 0x0000f20015007a0c */ /* 0x000fe20003f66270 */
[----:B------:R1:W-:Y:S01]  /*12200*/  @!P5 ST.E.64 [R6.64], R84 ;  /* 0x000000540600d985 */ /* 0x0003e2000c101b06 */
[----:B------:R-:W-:-:S02]  /*12210*/  @!P0 LEA.HI.X R3, R19, R4, R39, 0x2, P6 ;  /* 0x0000000413038211 */ /* 0x000fc400030f1427 */
[----:B------:R-:W-:Y:S02]  /*12220*/  ISETP.GE.AND P1, PT, R22, c[0x0][0x3c8], PT ;  /* 0x0000f20016007a0c */ /* 0x000fe40003f26270 */
[----:B------:R-:W-:Y:S01]  /*12230*/  ISETP.GE.AND P5, PT, R24, c[0x0][0x3c8], PT ;  /* 0x0000f20018007a0c */ /* 0x000fe20003fa6270 */
[----:B------:R2:W-:Y:S01]  /*12240*/  @!P0 ST.E.64 [R2.64], R64 ;  /* 0x0000004002008985 */ /* 0x0005e2000c101b06 */
[----:B------:R-:W-:-:S04]  /*12250*/  IADD3 R60, R224, 0xb0, RZ ;  /* 0x000000b0e03c7810 */ /* 0x000fc80007ffe0ff */
[----:B------:R-:W-:Y:S02]  /*12260*/  SHF.R.S32.HI R60, RZ, 0x1f, R60 ;  /* 0x0000001fff3c7819 */ /* 0x000fe4000001143c */
[----:B-1----:R-:W-:-:S04]  /*12270*/  @!P4 LEA R6, P0, R20, R0, 0x2 ;  /* 0x000000001406c211 */ /* 0x002fc800078010ff */
[----:B------:R-:W-:Y:S02]  /*12280*/  @!P4 LEA.HI.X R7, R20, R4, R40, 0x2, P0 ;  /* 0x000000041407c211 */ /* 0x000fe400000f1428 */
[-C--:B------:R-:W-:Y:S02]  /*12290*/  @!P2 LEA R10, P0, R23, R0.reuse, 0x2 ;  /* 0x00000000170aa211 */ /* 0x080fe400078010ff */
[----:B--2---:R-:W-:Y:S01]  /*122a0*/  @!P3 LEA R2, P6, R21, R0, 0x2 ;  /* 0x000000001502b211 */ /* 0x004fe200078c10ff */
[----:B------:R1:W-:Y:S01]  /*122b0*/  @!P4 ST.E.64 [R6.64], R114 ;  /* 0x000000720600c985 */ /* 0x0003e2000c101b06 */
[-C--:B------:R-:W-:Y:S02]  /*122c0*/  @!P2 LEA.HI.X R11, R23, R4.reuse, R43, 0x2, P0 ;  /* 0x00000004170ba211 */ /* 0x080fe400000f142b */
[----:B------:R-:W-:Y:S02]  /*122d0*/  ISETP.GE.AND P0, PT, R25, c[0x0][0x3c8], PT ;  /* 0x0000f20019007a0c */ /* 0x000fe40003f06270 */
[----:B------:R-:W-:-:S02]  /*122e0*/  @!P3 LEA.HI.X R3, R21, R4, R41, 0x2, P6 ;  /* 0x000000041503b211 */ /* 0x000fc400030f1429 */
[----:B------:R-:W-:Y:S02]  /*122f0*/  @!P1 LEA R12, P6, R22, R0, 0x2 ;  /* 0x00000000160c9211 */ /* 0x000fe400078c10ff */
[----:B------:R-:W-:Y:S01]  /*12300*/  ISETP.GE.AND P4, PT, R26, c[0x0][0x3c8], PT ;  /* 0x0000f2001a007a0c */ /* 0x000fe20003f86270 */
[----:B------:R2:W-:Y:S01]  /*12310*/  @!P3 ST.E.64 [R2.64], R118 ;  /* 0x000000760200b985 */ /* 0x0005e2000c101b06 */
[----:B------:R-:W-:Y:S02]  /*12320*/  @!P1 LEA.HI.X R13, R22, R4, R42, 0x2, P6 ;  /* 0x00000004160d9211 */ /* 0x000fe400030f142a */
[C---:B------:R-:W-:Y:S01]  /*12330*/  @!P5 LEA R8, P6, R24.reuse, R0, 0x2 ;  /* 0x000000001808d211 */ /* 0x040fe200078c10ff */
[----:B------:R3:W-:Y:S01]  /*12340*/  @!P2 ST.E.64 [R10.64], R154 ;  /* 0x0000009a0a00a985 */ /* 0x0007e2000c101b06 */
[----:B------:R-:W-:Y:S02]  /*12350*/  ISETP.GE.AND P3, PT, R27, c[0x0][0x3c8], PT ;  /* 0x0000f2001b007a0c */ /* 0x000fe40003f66270 */
[----:B------:R-:W-:Y:S01]  /*12360*/  @!P5 LEA.HI.X R9, R24, R4, R44, 0x2, P6 ;  /* 0x000000041809d211 */ /* 0x000fe200030f142c */
[----:B------:R-:W-:Y:S01]  /*12370*/  @!P1 ST.E.64 [R12.64], R156 ;  /* 0x0000009c0c009985 */ /* 0x000fe2000c101b06 */
[----:B------:R-:W-:-:S02]  /*12380*/  ISETP.GE.AND P2, PT, R28, c[0x0][0x3c8], PT ;  /* 0x0000f2001c007a0c */ /* 0x000fc40003f46270 */
[----:B------:R-:W-:Y:S01]  /*12390*/  ISETP.GE.AND P1, PT, R29, c[0x0][0x3c8], PT ;  /* 0x0000f2001d007a0c */ /* 0x000fe20003f26270 */
[----:B------:R4:W-:Y:S01]  /*123a0*/  @!P5 ST.E.64 [R8.64], R122 ;  /* 0x0000007a0800d985 */ /* 0x0009e2000c101b06 */
[----:B------:R-:W-:Y:S02]  /*123b0*/  ISETP.GE.AND P5, PT, R30, c[0x0][0x3c8], PT ;  /* 0x0000f2001e007a0c */ /* 0x000fe40003fa6270 */
[----:B-1----:R-:W-:-:S04]  /*123c0*/  @!P0 LEA R6, P6, R25, R0, 0x2 ;  /* 0x0000000019068211 */ /* 0x002fc800078c10ff */
[----:B------:R-:W-:-:S05]  /*123d0*/  @!P0 LEA.HI.X R7, R25, R4, R45, 0x2, P6 ;  /* 0x0000000419078211 */ /* 0x000fca00030f142d */
[----:B------:R1:W-:Y:S01]  /*123e0*/  @!P0 ST.E.64 [R6.64], R96 ;  /* 0x0000006006008985 */ /* 0x0003e2000c101b06 */
[C---:B--2---:R-:W-:Y:S02]  /*123f0*/  @!P4 LEA R2, P6, R26.reuse, R0, 0x2 ;  /* 0x000000001a02c211 */ /* 0x044fe400078c10ff */
[----:B------:R-:W-:Y:S02]  /*12400*/  ISETP.GE.AND P0, PT, R31, c[0x0][0x3c8], PT ;  /* 0x0000f2001f007a0c */ /* 0x000fe40003f06270 */
[----:B------:R-:W-:Y:S02]  /*12410*/  @!P4 LEA.HI.X R3, R26, R4, R46, 0x2, P6 ;  /* 0x000000041a03c211 */ /* 0x000fe400030f142e */
[----:B---3--:R-:W-:-:S03]  /*12420*/  @!P3 LEA R10, P6, R27, R0, 0x2 ;  /* 0x000000001b0ab211 */ /* 0x008fc600078c10ff */
[----:B------:R2:W-:Y:S01]  /*12430*/  @!P4 ST.E.64 [R2.64], R102 ;  /* 0x000000660200c985 */ /* 0x0005e2000c101b06 */
[----:B------:R-:W-:Y:S02]  /*12440*/  @!P3 LEA.HI.X R11, R27, R4, R47, 0x2, P6 ;  /* 0x000000041b0bb211 */ /* 0x000fe400030f142f */
[----:B----4-:R-:W-:Y:S02]  /*12450*/  @!P2 LEA R8, P6, R28, R0, 0x2 ;  /* 0x000000001c08a211 */ /* 0x010fe400078c10ff */
[----:B------:R-:W-:Y:S01]  /*12460*/  ISETP.GE.AND P4, PT, R32, c[0x0][0x3c8], PT ;  /* 0x0000f20020007a0c */ /* 0x000fe20003f86270 */
[----:B------:R-:W-:Y:S01]  /*12470*/  @!P3 ST.E.64 [R10.64], R106 ;  /* 0x0000006a0a00b985 */ /* 0x000fe2000c101b06 */
[----:B------:R-:W-:-:S05]  /*12480*/  @!P2 LEA.HI.X R9, R28, R4, R48, 0x2, P6 ;  /* 0x000000041c09a211 */ /* 0x000fca00030f1430 */
[----:B------:R-:W-:Y:S01]  /*12490*/  @!P2 ST.E.64 [R8.64], R134 ;  /* 0x000000860800a985 */ /* 0x000fe2000c101b06 */
[----:B------:R-:W-:Y:S02]  /*124a0*/  ISETP.GE.AND P2, PT, R34, c[0x0][0x3c8], PT ;  /* 0x0000f20022007a0c */ /* 0x000fe40003f46270 */
[----:B-1----:R-:W-:-:S04]  /*124b0*/  @!P1 LEA R6, P6, R29, R0, 0x2 ;  /* 0x000000001d069211 */ /* 0x002fc800078c10ff */
[----:B------:R-:W-:Y:S02]  /*124c0*/  @!P1 LEA.HI.X R7, R29, R4, R49, 0x2, P6 ;  /* 0x000000041d079211 */ /* 0x000fe400030f1431 */
[----:B------:R-:W-:-:S03]  /*124d0*/  @!P5 LEA R12, P6, R30, R0, 0x2 ;  /* 0x000000001e0cd211 */ /* 0x000fc600078c10ff */
[----:B------:R1:W-:Y:S01]  /*124e0*/  @!P1 ST.E.64 [R6.64], R110 ;  /* 0x0000006e06009985 */ /* 0x0003e2000c101b06 */
[----:B--2---:R-:W-:Y:S02]  /*124f0*/  @!P0 LEA R2, P3, R31, R0, 0x2 ;  /* 0x000000001f028211 */ /* 0x004fe400078610ff */
[----:B------:R-:W-:Y:S02]  /*12500*/  ISETP.GE.AND P1, PT, R61, c[0x0][0x3c8], PT ;  /* 0x0000f2003d007a0c */ /* 0x000fe40003f26270 */
[-C--:B------:R-:W-:Y:S02]  /*12510*/  @!P0 LEA.HI.X R3, R31, R4.reuse, R51, 0x2, P3 ;  /* 0x000000041f038211 */ /* 0x080fe400018f1433 */
[----:B------:R-:W-:Y:S02]  /*12520*/  ISETP.GE.AND P3, PT, R33, c[0x0][0x3c8], PT ;  /* 0x0000f20021007a0c */ /* 0x000fe40003f66270 */
[----:B------:R-:W-:Y:S01]  /*12530*/  @!P5 LEA.HI.X R13, R30, R4, R50, 0x2, P6 ;  /* 0x000000041e0dd211 */ /* 0x000fe200030f1432 */
[----:B------:R2:W-:Y:S01]  /*12540*/  @!P0 ST.E.64 [R2.64], R62 ;  /* 0x0000003e02008985 */ /* 0x0005e2000c101b06 */
[----:B------:R-:W-:-:S03]  /*12550*/  ISETP.GE.AND P0, PT, R5, c[0x0][0x3c8], PT ;  /* 0x0000f20005007a0c */ /* 0x000fc60003f06270 */
[----:B------:R-:W-:Y:S02]  /*12560*/  @!P5 ST.E.64 [R12.64], R74 ;  /* 0x0000004a0c00d985 */ /* 0x000fe4000c101b06 */
[----:B-1----:R-:W-:-:S04]  /*12570*/  @!P1 LEA R6, P5, R61, R0, 0x2 ;  /* 0x000000003d069211 */ /* 0x002fc800078a10ff */
[----:B------:R-:W-:Y:S02]  /*12580*/  @!P1 LEA.HI.X R7, R61, R4, R54, 0x2, P5 ;  /* 0x000000043d079211 */ /* 0x000fe400028f1436 */
[----:B--2---:R-:W-:-:S04]  /*12590*/  @!P4 LEA R2, P6, R32, R0, 0x2 ;  /* 0x000000002002c211 */ /* 0x004fc800078c10ff */
[----:B------:R-:W-:Y:S02]  /*125a0*/  @!P4 LEA.HI.X R3, R32, R4, R52, 0x2, P6 ;  /* 0x000000042003c211 */ /* 0x000fe400030f1434 */
[----:B------:R-:W-:-:S03]  /*125b0*/  @!P3 LEA R10, P6, R33, R0, 0x2 ;  /* 0x00000000210ab211 */ /* 0x000fc600078c10ff */
[----:B------:R1:W-:Y:S01]  /*125c0*/  @!P4 ST.E.64 [R2.64], R66 ;  /* 0x000000420200c985 */ /* 0x0003e2000c101b06 */
[----:B------:R-:W-:Y:S02]  /*125d0*/  @!P3 LEA.HI.X R11, R33, R4, R53, 0x2, P6 ;  /* 0x00000004210bb211 */ /* 0x000fe400030f1435 */
[----:B------:R-:W-:-:S03]  /*125e0*/  @!P2 LEA R8, P6, R34, R0, 0x2 ;  /* 0x000000002208a211 */ /* 0x000fc600078c10ff */
[----:B------:R2:W-:Y:S01]  /*125f0*/  @!P3 ST.E.64 [R10.64], R82 ;  /* 0x000000520a00b985 */ /* 0x0005e2000c101b06 */
[----:B------:R-:W-:-:S05]  /*12600*/  @!P2 LEA.HI.X R9, R34, R4, R55, 0x2, P6 ;  /* 0x000000042209a211 */ /* 0x000fca00030f1437 */
[----:B------:R2:W-:Y:S04]  /*12610*/  @!P2 ST.E.64 [R8.64], R78 ;  /* 0x0000004e0800a985 */ /* 0x0005e8000c101b06 */
[----:B------:R2:W-:Y:S01]  /*12620*/  @!P1 ST.E.64 [R6.64], R70 ;  /* 0x0000004606009985 */ /* 0x0005e2000c101b06 */
[----:B-1----:R-:W-:-:S04]  /*12630*/  @!P0 LEA R2, P4, R5, R0, 0x2 ;  /* 0x0000000005028211 */ /* 0x002fc800078810ff */
[----:B------:R-:W-:Y:S02]  /*12640*/  @!P0 LEA.HI.X R3, R5, R4, R60, 0x2, P4 ;  /* 0x0000000405038211 */ /* 0x000fe400020f143c */
[----:B------:R-:W-:-:S03]  /*12650*/  IADD3 R5, R224, 0xb8, RZ ;  /* 0x000000b8e0057810 */ /* 0x000fc60007ffe0ff */
[----:B------:R2:W-:Y:S01]  /*12660*/  @!P0 ST.E.64 [R2.64], R58 ;  /* 0x0000003a02008985 */ /* 0x0005e2000c101b06 */
[----:B------:R-:W-:-:S13]  /*12670*/  ISETP.GE.AND P0, PT, R5, c[0x0][0x3c8], PT ;  /* 0x0000f20005007a0c */ /* 0x000fda0003f06270 */
[----:B------:R-:W-:Y:S05]  /*12680*/  @P0 BRA `(.L_x_492) ;  /* 0x00000d0000000947 */ /* 0x000fea0003800000 */
[----:B------:R-:W-:Y:S02]  /*12690*/  IADD3 R60, R224, 0xb8, RZ ;  /* 0x000000b8e03c7810 */ /* 0x000fe40007ffe0ff */
[----:B--2---:R-:W-:Y:S02]  /*126a0*/  LEA R2, P0, R5, R0, 0x2 ;  /* 0x0000000005027211 */ /* 0x004fe400078010ff */
[----:B------:R-:W-:-:S04]  /*126b0*/  SHF.R.S32.HI R60, RZ, 0x1f, R60 ;  /* 0x0000001fff3c7819 */ /* 0x000fc8000001143c */
[----:B------:R-:W-:-:S05]  /*126c0*/  LEA.HI.X R3, R5, R4, R60, 0x2, P0 ;  /* 0x0000000405037211 */ /* 0x000fca00000f143c */
[----:B------:R1:W-:Y:S01]  /*126d0*/  ST.E.64 [R2.64], R56 ;  /* 0x0000003802007985 */ /* 0x0003e2000c101b06 */
[----:B------:R-:W-:Y:S05]  /*126e0*/  BRA `(.L_x_492) ;  /* 0x00000ca000007947 */ /* 0x000fea0003800000 */
.L_x_477:
[----:B------:R-:W-:Y:S01]  /*126f0*/  ISETP.NE.U32.AND P0, PT, RZ, c[0x0][0x508], PT ;  /* 0x00014200ff007a0c */ /* 0x000fe20003f05070 */
[----:B------:R-:W2:Y:S01]  /*12700*/  LDL.LU R6, [R1+0xc] ;  /* 0x00000c0001067983 */ /* 0x000ea20000300800 */
[----:B------:R-:W-:Y:S01]  /*12710*/  ISETP.NE.U32.AND P1, PT, RZ, c[0x0][0x500], PT ;  /* 0x00014000ff007a0c */ /* 0x000fe20003f25070 */
[----:B------:R-:W-:Y:S01]  /*12720*/  IMAD.MOV.U32 R4, RZ, RZ, 0x4 ;  /* 0x00000004ff047424 */ /* 0x000fe200078e00ff */
[----:B------:R-:W-:Y:S01]  /*12730*/  ISETP.NE.AND.EX P0, PT, RZ, c[0x0][0x50c], PT, P0 ;  /* 0x00014300ff007a0c */ /* 0x000fe20003f05300 */
[----:B------:R-:W-:Y:S01]  /*12740*/  IMAD.MOV.U32 R19, RZ, RZ, c[0x0][0x388] ;  /* 0x0000e200ff137624 */ /* 0x000fe200078e00ff */
[----:B------:R-:W-:Y:S01]  /*12750*/  ISETP.NE.AND.EX P1, PT, RZ, c[0x0][0x504], PT, P1 ;  /* 0x00014100ff007a0c */ /* 0x000fe20003f25310 */
[----:B------:R-:W-:Y:S02]  /*12760*/  IMAD.MOV.U32 R0, RZ, RZ, RZ ;  /* 0x000000ffff007224 */ /* 0x000fe400078e00ff */
[----:B------:R-:W-:-:S08]  /*12770*/  IMAD.WIDE R2, R235, R4, c[0x0][0x500] ;  /* 0x00014000eb027625 */ /* 0x000fd000078e0204 */
[----:B-1----:R-:W-:Y:S02]  /*12780*/  @P0 IMAD.WIDE R4, R235, R4, c[0x0][0x508] ;  /* 0x00014200eb040625 */ /* 0x002fe400078e0204 */
[----:B------:R1:W5:Y:S04]  /*12790*/  @P1 LDG.E R0, [R2.64] ;  /* 0x0000000602001981 */ /* 0x000368000c1e1900 */
[----:B------:R1:W5:Y:S01]  /*127a0*/  @P0 LDG.E R19, [R4.64] ;  /* 0x0000000604130981 */ /* 0x000362000c1e1900 */
[----:B--2---:R-:W-:-:S04]  /*127b0*/  ISETP.NE.AND P2, PT, R6, RZ, PT ;  /* 0x000000ff0600720c */ /* 0x004fc80003f45270 */
[----:B------:R-:W-:Y:S01]  /*127c0*/  SEL R17, R6, c[0x0][0x3d4], P2 ;  /* 0x0000f50006117a07 */ /* 0x000fe20001000000 */
[----:B------:R-:W-:Y:S05]  /*127d0*/  @P0 BRA `(.L_x_498) ;  /* 0x0000004000000947 */ /* 0x000fea0003800000 */
[----:B-1----:R-:W-:Y:S05]  /*127e0*/  @!P1 BRA `(.L_x_498) ;  /* 0x0000003000009947 */ /* 0x002fea0003800000 */
[----:B------:R1:W2:Y:S04]  /*127f0*/  LDG.E R4, [R2.64] ;  /* 0x0000000602047981 */ /* 0x0002a8000c1e1900 */
[----:B-1----:R-:W2:Y:S02]  /*12800*/  LDG.E R2, [R2.64+0x4] ;  /* 0x0000040602027981 */ /* 0x002ea4000c1e1900 */
[----:B--2--5:R-:W-:Y:S02]  /*12810*/  IADD3 R19, -R4, R2, RZ ;  /* 0x0000000204137210 */ /* 0x024fe40007ffe1ff */
.L_x_498:
[----:B-1----:R-:W1:Y:S01]  /*12820*/  S2R R3, SR_TID.X ;  /* 0x0000000000037919 */ /* 0x002e620000002100 */
[----:B------:R-:W-:Y:S01]  /*12830*/  SHF.R.S32.HI R2, RZ, 0x1f, R235 ;  /* 0x0000001fff027819 */ /* 0x000fe200000114eb */
[----:B------:R-:W-:Y:S01]  /*12840*/  BSSY B0, `(.L_x_499) ;  /* 0x0000036000007945 */ /* 0x000fe20003800000 */
[----:B-----5:R-:W-:-:S02]  /*12850*/  SHF.R.S32.HI R16, RZ, 0x1f, R0 ;  /* 0x0000001fff107819 */ /* 0x020fc40000011400 */
[----:B------:R-:W-:Y:S02]  /*12860*/  SEL R8, R235, RZ, !P1 ;  /* 0x000000ffeb087207 */ /* 0x000fe40004800000 */
[----:B------:R-:W-:Y:S02]  /*12870*/  SEL R20, R2, RZ, !P1 ;  /* 0x000000ff02147207 */ /* 0x000fe40004800000 */
[----:B-1----:R-:W-:-:S13]  /*12880*/  ISETP.GT.AND P0, PT, R3, 0x7f, PT ;  /* 0x0000007f0300780c */ /* 0x002fda0003f04270 */
[----:B------:R-:W-:Y:S05]  /*12890*/  @P0 BRA `(.L_x_500) ;  /* 0x0000030000000947 */ /* 0x000fea0003800000 */
[----:B------:R-:W-:Y:S01]  /*128a0*/  IMAD R2, R19, c[0x0][0x4e8], RZ ;  /* 0x00013a0013027a24 */ /* 0x000fe200078e02ff */
[----:B------:R-:W-:-:S04]  /*128b0*/  IADD3 R9, R228, R3, RZ ;  /* 0x00000003e4097210 */ /* 0x000fc80007ffe0ff */
[----:B------:R-:W-:-:S13]  /*128c0*/  ISETP.GE.AND P0, PT, R9, R2, PT ;  /* 0x000000020900720c */ /* 0x000fda0003f06270 */
[----:B------:R-:W-:Y:S05]  /*128d0*/  @P0 BRA `(.L_x_500) ;  /* 0x000002c000000947 */ /* 0x000fea0003800000 */
[----:B------:R-:W2:Y:S01]  /*128e0*/  LDL.LU R21, [R1+0x10] ;  /* 0x0000100001157983 */ /* 0x000ea20000300800 */
[----:B------:R-:W-:Y:S01]  /*128f0*/  IMAD.MOV.U32 R2, RZ, RZ, 0x368 ;  /* 0x00000368ff027424 */ /* 0x000fe200078e00ff */
[----:B------:R-:W-:-:S04]  /*12900*/  ISETP.GT.AND P2, PT, R17, 0x1, PT ;  /* 0x000000011100780c */ /* 0x000fc80003f44270 */
[----:B------:R-:W-:-:S04]  /*12910*/  SEL R2, R2, 0x328, P2 ;  /* 0x0000032802027807 */ /* 0x000fc80001000000 */
[----:B------:R1:W3:Y:S08]  /*12920*/  LDC.64 R10, c[0x0][R2+0x170] ;  /* 0x00005c00020a7b82 */ /* 0x0002f00000000a00 */
[----:B------:R1:W4:Y:S08]  /*12930*/  LDC.64 R6, c[0x0][R2+0x168] ;  /* 0x00005a0002067b82 */ /* 0x0003300000000a00 */
[----:B------:R1:W5:Y:S08]  /*12940*/  LDC.64 R14, c[0x0][R2+0x178] ;  /* 0x00005e00020e7b82 */ /* 0x0003700000000a00 */
[----:B------:R1:W2:Y:S02]  /*12950*/  LDC.64 R12, c[0x0][R2+0x160] ;  /* 0x00005800020c7b82 */ /* 0x0002a40000000a00 */
[----:B-1----:R-:W-:-:S02]  /*12960*/  IMAD.MOV.U32 R2, RZ, RZ, c[0x0][0x4e8] ;  /* 0x00013a00ff027624 */ /* 0x002fc400078e00ff */
[-C--:B---3--:R-:W-:Y:S02]  /*12970*/  IMAD R3, R11, R8.reuse, RZ ;  /* 0x000000080b037224 */ /* 0x088fe400078e02ff */
[----:B------:R-:W-:Y:S01]  /*12980*/  IMAD.WIDE.U32 R4, R10, R8, RZ ;  /* 0x000000080a047225 */ /* 0x000fe200078e00ff */
[----:B------:R-:W-:Y:S02]  /*12990*/  ISETP.NE.AND P0, PT, R2, 0x1, PT ;  /* 0x000000010200780c */ /* 0x000fe40003f05270 */
[----:B------:R-:W-:Y:S01]  /*129a0*/  MOV R2, R9 ;  /* 0x0000000900027202 */ /* 0x000fe20000000f00 */
[----:B------:R-:W-:Y:S02]  /*129b0*/  IMAD R10, R10, R20, R3 ;  /* 0x000000140a0a7224 */ /* 0x000fe400078e0203 */
[-C--:B----4-:R-:W-:Y:S02]  /*129c0*/  IMAD R11, R7, R242.reuse, RZ ;  /* 0x000000f2070b7224 */ /* 0x090fe400078e02ff */
[----:B------:R-:W-:-:S04]  /*129d0*/  IMAD.WIDE.U32 R6, R6, R242, RZ ;  /* 0x000000f206067225 */ /* 0x000fc800078e00ff */
[----:B------:R-:W-:Y:S01]  /*129e0*/  IMAD.IADD R11, R7, 0x1, R11 ;  /* 0x00000001070b7824 */ /* 0x000fe200078e020b */
[----:B------:R-:W-:Y:S01]  /*129f0*/  IADD3 R7, R5, R10, RZ ;  /* 0x0000000a05077210 */ /* 0x000fe20007ffe0ff */
[----:B------:R-:W-:-:S05]  /*12a00*/  @P0 IMAD.HI.U32 R18, R9, c[0x0][0x4ec], RZ ;  /* 0x00013b0009120a27 */ /* 0x000fca00078e00ff */
[----:B------:R-:W-:Y:S02]  /*12a10*/  @P0 SHF.R.U32.HI R2, RZ, c[0x0][0x4f0], R18 ;  /* 0x00013c00ff020a19 */ /* 0x000fe40000011612 */
[----:B------:R-:W-:-:S03]  /*12a20*/  IADD3 R18, P1, P0, R4, R6, R0 ;  /* 0x0000000604127210 */ /* 0x000fc6000783e000 */
[----:B------:R-:W-:Y:S01]  /*12a30*/  IMAD.MOV R6, RZ, RZ, -R2 ;  /* 0x000000ffff067224 */ /* 0x000fe200078e0a02 */
[----:B--2---:R-:W-:-:S05]  /*12a40*/  SEL R3, R21, RZ, P2 ;  /* 0x000000ff15037207 */ /* 0x004fca0001000000 */
[-C--:B-----5:R-:W-:Y:S02]  /*12a50*/  IMAD R10, R15, R3.reuse, RZ ;  /* 0x000000030f0a7224 */ /* 0x0a0fe400078e02ff */
[----:B------:R-:W-:-:S04]  /*12a60*/  IMAD.WIDE.U32 R4, R14, R3, RZ ;  /* 0x000000030e047225 */ /* 0x000fc800078e00ff */
[----:B------:R-:W-:Y:S01]  /*12a70*/  IMAD R3, R6, c[0x0][0x4e8], R9 ;  /* 0x00013a0006037a24 */ /* 0x000fe200078e0209 */
[----:B------:R-:W-:Y:S02]  /*12a80*/  IADD3.X R9, R7, R11, R16, P1, P0 ;  /* 0x0000000b07097210 */ /* 0x000fe40000fe0410 */
[----:B------:R-:W-:Y:S02]  /*12a90*/  IADD3 R7, R5, R10, RZ ;  /* 0x0000000a05077210 */ /* 0x000fe40007ffe0ff */
[----:B------:R-:W-:Y:S02]  /*12aa0*/  IADD3 R4, P1, P0, R2, R18, R4 ;  /* 0x0000001202047210 */ /* 0x000fe4000783e004 */
[----:B------:R-:W-:Y:S01]  /*12ab0*/  SHF.R.S32.HI R5, RZ, 0x1f, R2 ;  /* 0x0000001fff057819 */ /* 0x000fe20000011402 */
[----:B------:R-:W-:Y:S01]  /*12ac0*/  IMAD R2, R13, R3, RZ ;  /* 0x000000030d027224 */ /* 0x000fe200078e02ff */
[----:B------:R-:W-:Y:S02]  /*12ad0*/  SHF.R.S32.HI R6, RZ, 0x1f, R3 ;  /* 0x0000001fff067819 */ /* 0x000fe40000011403 */
[----:B------:R-:W-:Y:S01]  /*12ae0*/  IADD3.X R5, R5, R9, R7, P1, P0 ;  /* 0x0000000905057210 */ /* 0x000fe20000fe0407 */
[----:B------:R-:W-:-:S02]  /*12af0*/  IMAD.MOV.U32 R7, RZ, RZ, c[0x0][0x4a8] ;  /* 0x00012a00ff077624 */ /* 0x000fc400078e00ff */
[C---:B------:R-:W-:Y:S02]  /*12b00*/  IMAD R6, R12.reuse, R6, R2 ;  /* 0x000000060c067224 */ /* 0x040fe400078e0202 */
[----:B------:R-:W-:Y:S01]  /*12b10*/  IMAD.WIDE.U32 R2, R12, R3, R4 ;  /* 0x000000030c027225 */ /* 0x000fe200078e0004 */
[----:B------:R-:W-:Y:S02]  /*12b20*/  MOV R5, c[0x0][0x4ac] ;  /* 0x00012b0000057a02 */ /* 0x000fe40000000f00 */
[----:B------:R-:W-:Y:S01]  /*12b30*/  SEL R4, R7, c[0x0][0x450], P2 ;  /* 0x0001140007047a07 */ /* 0x000fe20001000000 */
[----:B------:R-:W-:Y:S01]  /*12b40*/  IMAD.IADD R3, R3, 0x1, R6 ;  /* 0x0000000103037824 */ /* 0x000fe200078e0206 */
[----:B------:R-:W-:Y:S02]  /*12b50*/  SEL R5, R5, c[0x0][0x454], P2 ;  /* 0x0001150005057a07 */ /* 0x000fe40001000000 */
[----:B------:R-:W-:-:S04]  /*12b60*/  LEA R4, P0, R2, R4, 0x2 ;  /* 0x0000000402047211 */ /* 0x000fc800078010ff */
[----:B------:R-:W-:Y:S02]  /*12b70*/  LEA.HI.X R5, R2, R5, R3, 0x2, P0 ;  /* 0x0000000502057211 */ /* 0x000fe400000f1403 */
[----:B------:R-:W-:-:S05]  /*12b80*/  MOV R2, 0xff800000 ;  /* 0xff80000000027802 */ /* 0x000fca0000000f00 */
[----:B------:R1:W-:Y:S02]  /*12b90*/  STG.E [R4.64], R2 ;  /* 0x0000000204007986 */ /* 0x0003e4000c101906 */
.L_x_500:
[----:B------:R-:W-:Y:S05]  /*12ba0*/  BSYNC B0 ;  /* 0x0000000000007941 */ /* 0x000fea0003800000 */
.L_x_499:
[----:B------:R-:W-:-:S13]  /*12bb0*/  ISETP.GT.AND P0, PT, R17, 0x1, PT ;  /* 0x000000011100780c */ /* 0x000fda0003f04270 */
[----:B------:R-:W-:Y:S05]  /*12bc0*/  @P0 BRA `(.L_x_492) ;  /* 0x000007c000000947 */ /* 0x000fea0003800000 */
[----:B-1----:R-:W2:Y:S01]  /*12bd0*/  LDL R5, [R1+0x34] ;  /* 0x0000340001057983 */ /* 0x002ea20000100800 */
[----:B------:R-:W-:Y:S01]  /*12be0*/  MOV R2, c[0x0][0x4e8] ;  /* 0x00013a0000027a02 */ /* 0x000fe20000000f00 */
[----:B------:R-:W-:Y:S02]  /*12bf0*/  IMAD R4, R16, c[0x0][0x3a0], RZ ;  /* 0x0000e80010047a24 */ /* 0x000fe400078e02ff */
[----:B------:R-:W1:Y:S01]  /*12c00*/  S2R R10, SR_TID.X ;  /* 0x00000000000a7919 */ /* 0x000e620000002100 */
[----:B------:R-:W-:Y:S01]  /*12c10*/  ISETP.NE.AND P0, PT, R2, 0x1, PT ;  /* 0x000000010200780c */ /* 0x000fe20003f05270 */
[----:B------:R-:W-:-:S04]  /*12c20*/  IMAD.WIDE.U32 R2, R0, c[0x0][0x3a0], RZ ;  /* 0x0000e80000027a25 */ /* 0x000fc800078e00ff */
[----:B------:R-:W-:-:S05]  /*12c30*/  IMAD R0, R0, c[0x0][0x3a4], R4 ;  /* 0x0000e90000007a24 */ /* 0x000fca00078e0204 */
[----:B------:R-:W-:-:S05]  /*12c40*/  IADD3 R3, R3, R0, RZ ;  /* 0x0000000003037210 */ /* 0x000fca0007ffe0ff */
[----:B------:R-:W-:-:S04]  /*12c50*/  IMAD.WIDE.U32 R2, R242, c[0x0][0x3e8], R2 ;  /* 0x0000fa00f2027a25 */ /* 0x000fc800078e0002 */
[----:B------:R-:W-:-:S04]  /*12c60*/  IMAD R3, R242, c[0x0][0x3ec], R3 ;  /* 0x0000fb00f2037a24 */ /* 0x000fc800078e0203 */
[----:B------:R-:W-:Y:S01]  /*12c70*/  IMAD.WIDE.U32 R2, R8, c[0x0][0x3f0], R2 ;  /* 0x0000fc0008027a25 */ /* 0x000fe200078e0002 */
[----:B-1----:R-:W-:-:S04]  /*12c80*/  SHF.R.S32.HI R9, RZ, 0x1f, R10 ;  /* 0x0000001fff097819 */ /* 0x002fc8000001140a */
[----:B------:R-:W-:-:S04]  /*12c90*/  LEA.HI R9, R9, R10, RZ, 0x3 ;  /* 0x0000000a09097211 */ /* 0x000fc800078f18ff */
[----:B------:R-:W-:-:S04]  /*12ca0*/  SHF.R.S32.HI R9, RZ, 0x3, R9 ;  /* 0x00000003ff097819 */ /* 0x000fc80000011409 */
[-C--:B------:R-:W-:Y:S02]  /*12cb0*/  IADD3 R11, R9, R228.reuse, RZ ;  /* 0x000000e4090b7210 */ /* 0x080fe40007ffe0ff */
[----:B--2---:R-:W-:Y:S01]  /*12cc0*/  IADD3 R4, R5, R228, RZ ;  /* 0x000000e405047210 */ /* 0x004fe20007ffe0ff */
[----:B------:R-:W-:-:S03]  /*12cd0*/  IMAD R5, R20, c[0x0][0x3f0], RZ ;  /* 0x0000fc0014057a24 */ /* 0x000fc600078e02ff */
[----:B------:R-:W-:Y:S01]  /*12ce0*/  MOV R0, R4 ;  /* 0x0000000400007202 */ /* 0x000fe20000000f00 */
[----:B------:R-:W-:-:S04]  /*12cf0*/  @P0 IMAD.HI.U32 R6, R4, c[0x0][0x4ec], RZ ;  /* 0x00013b0004060a27 */ /* 0x000fc800078e00ff */
[----:B------:R-:W-:Y:S01]  /*12d00*/  IMAD R7, R8, c[0x0][0x3f4], R5 ;  /* 0x0000fd0008077a24 */ /* 0x000fe200078e0205 */
[----:B------:R-:W-:-:S04]  /*12d10*/  @P0 SHF.R.U32.HI R0, RZ, c[0x0][0x4f0], R6 ;  /* 0x00013c00ff000a19 */ /* 0x000fc80000011606 */
        /* <DEDUP_REMOVED lines=17> */
.L_x_556:
[----:B------:R-:W-:Y:S05]  /*12e30*/  BRA.DIV ~URZ, `(.L_x_502) ;  /* 0x000022b27f007947 */ /* 0x000fea000b800000 */
[----:B------:R3:W4:Y:S02]  /*12e40*/  SHFL.IDX PT, R0, R12, RZ, 0x181f ;  /* 0x00181fff0c007589 */ /* 0x00072400000e0000 */
.L_x_557:
[----:B------:R-:W-:Y:S01]  /*12e50*/  IMAD R10, R19, c[0x0][0x4e8], RZ ;  /* 0x00013a00130a7a24 */ /* 0x000fe200078e02ff */
[----:B------:R-:W-:Y:S04]  /*12e60*/  BSSY B0, `(.L_x_503) ;  /* 0x0000011000007945 */ /* 0x000fe80003800000 */
[----:B------:R-:W-:-:S13]  /*12e70*/  ISETP.GE.AND P0, PT, R11, R10, PT ;  /* 0x0000000a0b00720c */ /* 0x000fda0003f06270 */
        /* <DEDUP_REMOVED lines=10> */
[----:B------:R2:W-:Y:S01]  /*12f20*/  @!P2 ST.E.128 [R6.64], RZ ;  /* 0x000000ff0600a985 */ /* 0x0005e2000c101d06 */
[-C--:B-----5:R-:W-:Y:S02]  /*12f30*/  @!P1 LEA.HI.X R5, R229, R8.reuse, R14, 0x1, P4 ;  /* 0x00000008e5059211 */ /* 0x0a0fe400020f0c0e */
[----:B---3--:R-:W-:-:S03]  /*12f40*/  @!P0 LEA.HI.X R3, R236, R8, R13, 0x1, P3 ;  /* 0x00000008ec038211 */ /* 0x008fc600018f0c0d */
[----:B------:R2:W-:Y:S04]  /*12f50*/  @!P1 ST.E.128 [R4.64], RZ ;  /* 0x000000ff04009985 */ /* 0x0005e8000c101d06 */
[----:B------:R2:W-:Y:S02]  /*12f60*/  @!P0 ST.E.128 [R2.64], RZ ;  /* 0x000000ff02008985 */ /* 0x0005e4000c101d06 */
.L_x_504:
[----:B------:R-:W-:Y:S05]  /*12f70*/  BSYNC B0 ;  /* 0x0000000000007941 */ /* 0x000fea0003800000 */
.L_x_503:
[----:B------:R-:W-:Y:S05]  /*12f80*/  BRA.DIV ~URZ, `(.L_x_505) ;  /* 0x000021c27f007947 */ /* 0x000fea000b800000 */
[----:B--2---:R2:W1:Y:S04]  /*12f90*/  SHFL.IDX PT, R8, R9, 0x1, 0x181f ;  /* 0x00381f0009087f89 */ /* 0x00446800000e0000 */
[----:B----4-:R2:W4:Y:S02]  /*12fa0*/  SHFL.IDX PT, R0, R12, 0x1, 0x181f ;  /* 0x00381f000c007f89 */ /* 0x01052400000e0000 */
.L_x_558:
        /* <DEDUP_REMOVED lines=13> */
[----:B------:R1:W-:Y:S01]  /*13080*/  @!P2 ST.E.128 [R6.64], RZ ;  /* 0x000000ff0600a985 */ /* 0x0003e2000c101d06 */
[-C--:B-----5:R-:W-:Y:S02]  /*13090*/  @!P1 LEA.HI.X R5, R229, R8.reuse, R14, 0x1, P4 ;  /* 0x00000008e5059211 */ /* 0x0a0fe400020f0c0e */
[----:B--2---:R-:W-:-:S03]  /*130a0*/  @!P0 LEA.HI.X R3, R236, R8, R13, 0x1, P3 ;  /* 0x00000008ec038211 */ /* 0x004fc600018f0c0d */
[----:B------:R1:W-:Y:S04]  /*130b0*/  @!P1 ST.E.128 [R4.64], RZ ;  /* 0x000000ff04009985 */ /* 0x0003e8000c101d06 */
[----:B------:R1:W-:Y:S02]  /*130c0*/  @!P0 ST.E.128 [R2.64], RZ ;  /* 0x000000ff02008985 */ /* 0x0003e4000c101d06 */
.L_x_507:
[----:B------:R-:W-:Y:S05]  /*130d0*/  BSYNC B0 ;  /* 0x0000000000007941 */ /* 0x000fea0003800000 */
.L_x_506:
[----:B------:R-:W-:Y:S05]  /*130e0*/  BRA.DIV ~URZ, `(.L_x_508) ;  /* 0x000021227f007947 */ /* 0x000fea000b800000 */
[----:B-1----:R1:W2:Y:S02]  /*130f0*/  SHFL.IDX PT, R8, R9, 0x2, 0x181f ;  /* 0x00581f0009087f89 */ /* 0x0022a400000e0000 */
.L_x_559:
[----:B------:R-:W-:Y:S05]  /*13100*/  BRA.DIV ~URZ, `(.L_x_509) ;  /* 0x000021727f007947 */ /* 0x000fea000b800000 */
[----:B----4-:R4:W1:Y:S02]  /*13110*/  SHFL.IDX PT, R0, R12, 0x2, 0x181f ;  /* 0x00581f000c007f89 */ /* 0x01086400000e0000 */
.L_x_560:
        /* <DEDUP_REMOVED lines=18> */
.L_x_511:
[----:B------:R-:W-:Y:S05]  /*13240*/  BSYNC B0 ;  /* 0x0000000000007941 */ /* 0x000fea0003800000 */
.L_x_510:
[----:B------:R-:W-:Y:S05]  /*13250*/  BRA.DIV ~URZ, `(.L_x_512) ;  /* 0x000020827f007947 */ /* 0x000fea000b800000 */
[----:B--2---:R2:W3:Y:S04]  /*13260*/  SHFL.IDX PT, R8, R9, 0x3, 0x181f ;  /* 0x00781f0009087f89 */ /* 0x0044e800000e0000 */
[----:B-1----:R2:W1:Y:S02]  /*13270*/  SHFL.IDX PT, R0, R12, 0x3, 0x181f ;  /* 0x00781f000c007f89 */ /* 0x00246400000e0000 */
.L_x_561:
[----:B------:R-:W-:-:S04]  /*13280*/  IADD3 R11, R11, 0x60, RZ ;  /* 0x000000600b0b7810 */ /* 0x000fc80007ffe0ff */
[----:B------:R-:W-:-:S13]  /*13290*/  ISETP.GE.AND P0, PT, R11, R10, PT ;  /* 0x0000000a0b00720c */ /* 0x000fda0003f06270 */
[----:B------:R-:W-:Y:S05]  /*132a0*/  @P0 BRA `(.L_x_492) ;  /* 0x000000e000000947 */ /* 0x000fea0003800000 */
[----:B--234-:R-:W2:Y:S04]  /*132b0*/  LDL R12, [R1+0x4] ;  /* 0x00000400010c7983 */ /* 0x01cea80000100800 */
[----:B------:R-:W3:Y:S01]  /*132c0*/  LDL R9, [R1] ;  /* 0x0000000001097983 */ /* 0x000ee20000100800 */
[----:B------:R-:W-:Y:S02]  /*132d0*/  ISETP.GE.AND P2, PT, R230, c[0x0][0x3c8], PT ;  /* 0x0000f200e6007a0c */ /* 0x000fe40003f46270 */
[----:B------:R-:W-:Y:S02]  /*132e0*/  ISETP.GE.AND P1, PT, R229, c[0x0][0x3c8], PT ;  /* 0x0000f200e5007a0c */ /* 0x000fe40003f26270 */
[----:B------:R-:W-:-:S09]  /*132f0*/  ISETP.GE.AND P0, PT, R236, c[0x0][0x3c8], PT ;  /* 0x0000f200ec007a0c */ /* 0x000fd20003f06270 */
[-C--:B-1----:R-:W-:Y:S02]  /*13300*/  @!P2 LEA R6, P5, R230, R0.reuse, 0x1 ;  /* 0x00000000e606a211 */ /* 0x082fe400078a08ff */
[-C--:B------:R-:W-:Y:S02]  /*13310*/  @!P1 LEA R4, P4, R229, R0.reuse, 0x1 ;  /* 0x00000000e5049211 */ /* 0x080fe400078808ff */
[----:B------:R-:W-:Y:S02]  /*13320*/  @!P0 LEA R2, P3, R236, R0, 0x1 ;  /* 0x00000000ec028211 */ /* 0x000fe400078608ff */
[----:B------:R-:W-:-:S05]  /*13330*/  @!P2 LEA.HI.X R7, R230, R8, R231, 0x1, P5 ;  /* 0x00000008e607a211 */ /* 0x000fca00028f0ce7 */
[----:B------:R1:W-:Y:S01]  /*13340*/  @!P2 ST.E.128 [R6.64], RZ ;  /* 0x000000ff0600a985 */ /* 0x0003e2000c101d06 */
[-C--:B--2---:R-:W-:Y:S02]  /*13350*/  @!P1 LEA.HI.X R5, R229, R8.reuse, R12, 0x1, P4 ;  /* 0x00000008e5059211 */ /* 0x084fe400020f0c0c */
[----:B---3--:R-:W-:-:S03]  /*13360*/  @!P0 LEA.HI.X R3, R236, R8, R9, 0x1, P3 ;  /* 0x00000008ec038211 */ /* 0x008fc600018f0c09 */
[----:B------:R1:W-:Y:S04]  /*13370*/  @!P1 ST.E.128 [R4.64], RZ ;  /* 0x000000ff04009985 */ /* 0x0003e8000c101d06 */
[----:B------:R1:W-:Y:S02]  /*13380*/  @!P0 ST.E.128 [R2.64], RZ ;  /* 0x000000ff02008985 */ /* 0x0003e4000c101d06 */
.L_x_492:
[----:B------:R-:W-:Y:S05]  /*13390*/  BSYNC B1 ;  /* 0x0000000000017941 */ /* 0x000fea0003800000 */
.L_x_476:
[----:B-12-4-:R-:W2:Y:S02]  /*133a0*/  LDL R0, [R1+0x38] ;  /* 0x0000380001007983 */ /* 0x016ea40000100800 */
[----:B--2---:R-:W-:-:S13]  /*133b0*/  ISETP.NE.AND P0, PT, R0, RZ, PT ;  /* 0x000000ff0000720c */ /* 0x004fda0003f05270 */
[----:B------:R-:W-:Y:S01]  /*133c0*/  @P0 WARPSYNC 0xffffffff ;  /* 0xffffffff00000948 */ /* 0x000fe20003800000 */
[----:B------:R-:W-:Y:S06]  /*133d0*/  @P0 BAR.SYNC.DEFER_BLOCKING 0x5, 0x100 ;  /* 0x0144000000000b1d */ /* 0x000fec0000010000 */
[----:B------:R-:W1:Y:S04]  /*133e0*/  @P0 LDS.128 R232, [0x18100] ;  /* 0x01810000ffe80984 */ /* 0x000e680000000c00 */
[----:B------:R-:W-:Y:S06]  /*133f0*/  @P0 BAR.ARV 0x4, 0x100 ;  /* 0x0104000000000b1d */ /* 0x000fec0000002000 */
[----:B------:R-:W-:Y:S05]  /*13400*/  @P0 BRA `(.L_x_513) ;  /* 0x00000f6000000947 */ /* 0x000fea0003800000 */
[----:B------:R-:W2:Y:S01]  /*13410*/  S2R R0, SR_TID.X ;  /* 0x0000000000007919 */ /* 0x000ea20000002100 */
[----:B------:R-:W-:Y:S01]  /*13420*/  IMAD.MOV.U32 R7, RZ, RZ, RZ ;  /* 0x000000ffff077224 */ /* 0x000fe200078e00ff */
[----:B--2---:R-:W-:-:S04]  /*13430*/  LOP3.LUT R14, R0, 0x1f, RZ, 0xc0, !PT ;  /* 0x0000001f000e7812 */ /* 0x004fc800078ec0ff */
[----:B------:R-:W-:Y:S01]  /*13440*/  ISETP.NE.AND P5, PT, R14, 0x1f, PT ;  /* 0x0000001f0e00780c */ /* 0x000fe20003fa5270 */
[----:B------:R-:W-:Y:S10]  /*13450*/  BRA.DIV ~URZ, `(.L_x_514) ;  /* 0x00001f427f007947 */ /* 0x000ff4000b800000 */
[----:B------:R2:W4:Y:S02]  /*13460*/  SHFL.IDX PT, R9, R86, RZ, 0x1f ;  /* 0x00001fff56097589 */ /* 0x00052400000e0000 */
.L_x_562:
[----:B------:R-:W-:Y:S05]  /*13470*/  BRA.DIV ~URZ, `(.L_x_515) ;  /* 0x00001f927f007947 */ /* 0x000fea000b800000 */
[----:B---3--:R3:W2:Y:S02]  /*13480*/  SHFL.IDX PT, R8, R86, 0x1, 0x1f ;  /* 0x00201f0056087f89 */ /* 0x0086a400000e0000 */
.L_x_563:
[----:B-1----:R-:W-:Y:S02]  /*13490*/  IMAD.IADD R0, R235, 0x1, R14 ;  /* 0x00000001eb007824 */ /* 0x002fe400078e020e */
[----:B------:R-:W-:-:S03]  /*134a0*/  IMAD.MOV.U32 R6, RZ, RZ, RZ ;  /* 0x000000ffff067224 */ /* 0x000fc600078e00ff */
[----:B------:R-:W-:-:S13]  /*134b0*/  ISETP.GE.OR P0, PT, R0, c[0x0][0x53c], !P5 ;  /* 0x00014f0000007a0c */ /* 0x000fda0006f06670 */
[----:B------:R-:W-:Y:S01]  /*134c0*/  @!P0 IMAD.MOV.U32 R2, RZ, RZ, 0x4 ;  /* 0x00000004ff028424 */ /* 0x000fe200078e00ff */
[----:B------:R-:W-:-:S03]  /*134d0*/  @!P0 MOV R3, 0x4 ;  /* 0x0000000400038802 */ /* 0x000fc60000000f00 */
[----:B------:R-:W-:-:S04]  /*134e0*/  @!P0 IMAD.WIDE R4, R0, R2, c[0x0][0x580] ;  /* 0x0001600000048625 */ /* 0x000fc800078e0202 */
[----:B------:R-:W-:Y:S01]  /*134f0*/  @!P0 IMAD.WIDE R2, R0, R3, c[0x0][0x578] ;  /* 0x00015e0000028625 */ /* 0x000fe200078e0203 */
[----:B------:R-:W5:Y:S04]  /*13500*/  @!P0 LDG.E R6, [R4.64] ;  /* 0x0000000604068981 */ /* 0x000f68000c1e1900 */
[----:B------:R-:W5:Y:S01]  /*13510*/  @!P0 LDG.E R7, [R2.64] ;  /* 0x0000000602078981 */ /* 0x000f62000c1e1900 */
[C---:B------:R-:W-:Y:S02]  /*13520*/  ISETP.GE.U32.AND P4, PT, R14.reuse, 0x10, PT ;  /* 0x000000100e00780c */ /* 0x040fe40003f86070 */
[C---:B------:R-:W-:Y:S02]  /*13530*/  ISETP.GE.U32.AND P3, PT, R14.reuse, 0x8, PT ;  /* 0x000000080e00780c */ /* 0x040fe40003f66070 */
[----:B------:R-:W-:-:S02]  /*13540*/  ISETP.GE.U32.AND P2, PT, R14, 0x4, PT ;  /* 0x000000040e00780c */ /* 0x000fc40003f46070 */
[C---:B------:R-:W-:Y:S02]  /*13550*/  ISETP.GE.U32.AND P1, PT, R14.reuse, 0x2, PT ;  /* 0x000000020e00780c */ /* 0x040fe40003f26070 */
[----:B------:R-:W-:Y:S02]  /*13560*/  ISETP.NE.AND P0, PT, R14, RZ, PT ;  /* 0x000000ff0e00720c */ /* 0x000fe40003f05270 */
[----:B------:R-:W-:Y:S01]  /*13570*/  MOV R13, RZ ;  /* 0x000000ff000d7202 */ /* 0x000fe20000000f00 */
[----:B-----5:R-:W-:Y:S01]  /*13580*/  IMAD R0, R7, R6, RZ ;  /* 0x0000000607007224 */ /* 0x020fe200078e02ff */
[----:B------:R-:W-:Y:S07]  /*13590*/  BRA.DIV ~URZ, `(.L_x_516) ;  /* 0x00001ee27f007947 */ /* 0x000fee000b800000 */
[----:B------:R1:W3:Y:S02]  /*135a0*/  SHFL.UP PT, R4, R0, 0x1, RZ ;  /* 0x0420000000047989 */ /* 0x0002e400000e00ff */
.L_x_564:
        /* <DEDUP_REMOVED lines=16> */
.L_x_565:
[----:B---3--:R-:W-:Y:S01]  /*136b0*/  IMAD R0, R0, c[0x0][0x538], RZ ;  /* 0x00014e0000007a24 */ /* 0x008fe200078e02ff */
[----:B------:R-:W-:Y:S04]  /*136c0*/  BSSY B1, `(.L_x_518) ;  /* 0x00000c5000017945 */ /* 0x000fe80003800000 */
[----:B--2---:R-:W-:-:S04]  /*136d0*/  IADD3 R8, R0, R8, RZ ;  /* 0x0000000800087210 */ /* 0x004fc80007ffe0ff */
[----:B----4-:R-:W-:-:S13]  /*136e0*/  ISETP.GT.AND P6, PT, R8, R9, PT ;  /* 0x000000090800720c */ /* 0x010fda0003fc4270 */
[----:B------:R-:W-:Y:S05]  /*136f0*/  @P6 BRA `(.L_x_519) ;  /* 0x0000024000006947 */ /* 0x000fea0003800000 */
.L_x_523:
        /* <DEDUP_REMOVED lines=9> */
[----:B-1----:R-:W-:-:S04]  /*13790*/  @!P6 IMAD.WIDE R4, R0, R2, c[0x0][0x580] ;  /* 0x000160000004e625 */ /* 0x002fc800078e0202 */
[----:B------:R-:W-:Y:S01]  /*137a0*/  @!P6 IMAD.WIDE R2, R0, R3, c[0x0][0x578] ;  /* 0x00015e000002e625 */ /* 0x000fe200078e0203 */
[----:B------:R-:W2:Y:S04]  /*137b0*/  @!P6 LDG.E R6, [R4.64] ;  /* 0x000000060406e981 */ /* 0x000ea8000c1e1900 */
[----:B------:R-:W2:Y:S02]  /*137c0*/  @!P6 LDG.E R7, [R2.64] ;  /* 0x000000060207e981 */ /* 0x000ea4000c1e1900 */
[----:B--2---:R-:W-:Y:S01]  /*137d0*/  IMAD R0, R7, R6, RZ ;  /* 0x0000000607007224 */ /* 0x004fe200078e02ff */
[----:B------:R-:W-:Y:S05]  /*137e0*/  BRA.DIV ~URZ, `(.L_x_521) ;  /* 0x00001e727f007947 */ /* 0x000fea000b800000 */
[----:B------:R1:W2:Y:S02]  /*137f0*/  SHFL.UP PT, R2, R0, 0x1, RZ ;  /* 0x0420000000027989 */ /* 0x0002a400000e00ff */
.L_x_566:
        /* <DEDUP_REMOVED lines=16> */
.L_x_567:
[----:B--2---:R-:W-:-:S05]  /*13900*/  IMAD R0, R0, c[0x0][0x538], RZ ;  /* 0x00014e0000007a24 */ /* 0x004fca00078e02ff */
[----:B------:R-:W-:-:S04]  /*13910*/  IADD3 R8, R0, R8, RZ ;  /* 0x0000000800087210 */ /* 0x000fc80007ffe0ff */
[----:B------:R-:W-:-:S13]  /*13920*/  ISETP.GT.AND P6, PT, R8, R9, PT ;  /* 0x000000090800720c */ /* 0x000fda0003fc4270 */
[----:B-1----:R-:W-:Y:S05]  /*13930*/  @!P6 BRA `(.L_x_523) ;  /* 0xfffffdc00000e947 */ /* 0x002fea000383ffff */
.L_x_519:
[----:B------:R-:W-:-:S05]  /*13940*/  IADD3 R11, -R0, R8, RZ ;  /* 0x00000008000b7210 */ /* 0x000fca0007ffe1ff */
[----:B------:R-:W-:-:S05]  /*13950*/  IMAD R0, R4, c[0x0][0x538], R11 ;  /* 0x00014e0004007a24 */ /* 0x000fca00078e020b */
[----:B------:R-:W-:Y:S01]  /*13960*/  ISETP.GT.AND P0, PT, R0, R9, PT ;  /* 0x000000090000720c */ /* 0x000fe20003f04270 */
[----:B------:R-:W-:-:S12]  /*13970*/  BRA.DIV ~URZ, `(.L_x_524) ;  /* 0x00001ed27f007947 */ /* 0x000fd8000b800000 */
[----:B------:R-:W-:-:S04]  /*13980*/  VOTE.ANY R12, PT, !P0 ;  /* 0x00000000000c7806 */ /* 0x000fc800040e0100 */
.L_x_568:
[----:B------:R-:W2:Y:S02]  /*13990*/  POPC R8, R12 ;  /* 0x0000000c00087309 */ /* 0x000ea40000000000 */
[----:B--2---:R-:W-:Y:S01]  /*139a0*/  IADD3 R235, R8, R235, RZ ;  /* 0x000000eb08eb7210 */ /* 0x004fe20007ffe0ff */
[----:B------:R-:W-:Y:S05]  /*139b0*/  BRA.DIV ~URZ, `(.L_x_525) ;  /* 0x00001ee27f007947 */ /* 0x000fea000b800000 */
[----:B------:R2:W3:Y:S04]  /*139c0*/  SHFL.IDX PT, R10, R6, R8, 0x1f ;  /* 0x00001f08060a7589 */ /* 0x0004e800000e0000 */
[----:B------:R2:W4:Y:S02]  /*139d0*/  SHFL.IDX PT, R7, R7, R8, 0x1f ;  /* 0x00001f0807077589 */ /* 0x00052400000e0000 */
.L_x_569:
[----:B------:R-:W-:Y:S01]  /*139e0*/  ISETP.NE.AND P0, PT, R12, RZ, PT ;  /* 0x000000ff0c00720c */ /* 0x000fe20003f05270 */
[----:B------:R-:W-:-:S12]  /*139f0*/  BSSY B0, `(.L_x_526) ;  /* 0x0000005000007945 */ /* 0x000fd80003800000 */
[----:B------:R-:W-:Y:S05]  /*13a00*/  @!P0 BRA `(.L_x_527) ;  /* 0x0000003000008947 */ /* 0x000fea0003800000 */
[----:B------:R-:W-:Y:S01]  /*13a10*/  IADD3 R3, R8, -0x1, RZ ;  /* 0xffffffff08037810 */ /* 0x000fe20007ffe0ff */
[----:B------:R-:W-:Y:S05]  /*13a20*/  BRA.DIV ~URZ, `(.L_x_528) ;  /* 0x00001f427f007947 */ /* 0x000fea000b800000 */
[----:B------:R1:W2:Y:S02]  /*13a30*/  SHFL.IDX PT, R13, R4, R3, 0x1f ;  /* 0x00001f03040d7589 */ /* 0x0002a400000e0000 */
.L_x_527:
[----:B------:R-:W-:Y:S05]  /*13a40*/  BSYNC B0 ;  /* 0x0000000000007941 */ /* 0x000fea0003800000 */
.L_x_526:
[----:B----4-:R-:W-:Y:S01]  /*13a50*/  ISETP.NE.AND P0, PT, R7, 0x1, PT ;  /* 0x000000010700780c */ /* 0x010fe20003f05270 */
[----:B--2---:R-:W-:Y:S01]  /*13a60*/  IMAD R232, R13, c[0x0][0x538], R11 ;  /* 0x00014e000de87a24 */ /* 0x004fe200078e020b */
[----:B------:R-:W-:Y:S04]  /*13a70*/  BSSY B0, `(.L_x_529) ;  /* 0x0000082000007945 */ /* 0x000fe80003800000 */
[----:B------:R-:W-:-:S07]  /*13a80*/  IADD3 R8, -R232, R9, RZ ;  /* 0x00000009e8087210 */ /* 0x000fce0007ffe1ff */
[----:B------:R-:W-:Y:S05]  /*13a90*/  @!P0 BRA `(.L_x_530) ;  /* 0x000003d000008947 */ /* 0x000fea0003800000 */
[-C--:B---3--:R-:W-:Y:S02]  /*13aa0*/  IABS R2, R10.reuse ;  /* 0x0000000a00027213 */ /* 0x088fe40000000000 */
[----:B------:R-:W-:Y:S02]  /*13ab0*/  IABS R9, R10 ;  /* 0x0000000a00097213 */ /* 0x000fe40000000000 */
[----:B------:R-:W2:Y:S08]  /*13ac0*/  I2F.RP R0, R2 ;  /* 0x0000000200007306 */ /* 0x000eb00000209400 */
[----:B--2---:R-:W2:Y:S02]  /*13ad0*/  MUFU.RCP R0, R0 ;  /* 0x0000000000007308 */ /* 0x004ea40000001000 */
[----:B--2---:R-:W-:-:S06]  /*13ae0*/  IADD3 R0, R0, 0xffffffe, RZ ;  /* 0x0ffffffe00007810 */ /* 0x004fcc0007ffe0ff */
[----:B------:R-:W2:Y:S02]  /*13af0*/  F2I.FTZ.U32.TRUNC.NTZ R5, R0 ;  /* 0x0000000000057305 */ /* 0x000ea4000021f000 */
[----:B-12---:R-:W-:Y:S01]  /*13b00*/  IMAD.MOV R3, RZ, RZ, -R5 ;  /* 0x000000ffff037224 */ /* 0x006fe200078e0a05 */
[----:B------:R-:W-:-:S03]  /*13b10*/  IABS R0, R7 ;  /* 0x0000000700007213 */ /* 0x000fc60000000000 */
[----:B------:R-:W-:Y:S01]  /*13b20*/  IMAD.MOV.U32 R4, RZ, RZ, R3 ;  /* 0x000000ffff047224 */ /* 0x000fe200078e0003 */
[----:B------:R-:W-:Y:S01]  /*13b30*/  IABS R3, R8 ;  /* 0x0000000800037213 */ /* 0x000fe20000000000 */
[----:B------:R-:W-:Y:S02]  /*13b40*/  IMAD.MOV.U32 R6, RZ, RZ, R0 ;  /* 0x000000ffff067224 */ /* 0x000fe400078e0000 */
[----:B------:R-:W-:Y:S02]  /*13b50*/  IMAD R0, R4, R2, RZ ;  /* 0x0000000204007224 */ /* 0x000fe400078e02ff */
[----:B------:R-:W-:Y:S01]  /*13b60*/  IMAD.MOV.U32 R4, RZ, RZ, RZ ;  /* 0x000000ffff047224 */ /* 0x000fe200078e00ff */
[----:B------:R-:W1:Y:S03]  /*13b70*/  I2F.RP R11, R6 ;  /* 0x00000006000b7306 */ /* 0x000e660000209400 */
[----:B------:R-:W-:-:S04]  /*13b80*/  IMAD.HI.U32 R5, R5, R0, R4 ;  /* 0x0000000005057227 */ /* 0x000fc800078e0004 */
[----:B------:R-:W-:-:S05]  /*13b90*/  IMAD.MOV R0, RZ, RZ, -R9 ;  /* 0x000000ffff007224 */ /* 0x000fca00078e0a09 */
[----:B------:R-:W-:Y:S01]  /*13ba0*/  MOV R4, R0 ;  /* 0x0000000000047202 */ /* 0x000fe20000000f00 */
[----:B------:R-:W-:-:S04]  /*13bb0*/  IMAD.HI.U32 R0, R5, R3, RZ ;  /* 0x0000000305007227 */ /* 0x000fc800078e00ff */
[----:B------:R-:W-:Y:S02]  /*13bc0*/  IMAD R3, R0, R4, R3 ;  /* 0x0000000400037224 */ /* 0x000fe400078e0203 */
[----:B-1----:R-:W1:Y:S03]  /*13bd0*/  MUFU.RCP R4, R11 ;  /* 0x0000000b00047308 */ /* 0x002e660000001000 */
[----:B------:R-:W-:-:S13]  /*13be0*/  ISETP.GT.U32.AND P1, PT, R2, R3, PT ;  /* 0x000000030200720c */ /* 0x000fda0003f24070 */
[----:B------:R-:W-:Y:S01]  /*13bf0*/  @!P1 IMAD.IADD R3, R3, 0x1, -R2 ;  /* 0x0000000103039824 */ /* 0x000fe200078e0a02 */
[----:B-1----:R-:W-:Y:S02]  /*13c00*/  IADD3 R4, R4, 0xffffffe, RZ ;  /* 0x0ffffffe04047810 */ /* 0x002fe40007ffe0ff */
[----:B------:R-:W-:Y:S02]  /*13c10*/  @!P1 IADD3 R0, R0, 0x1, RZ ;  /* 0x0000000100009810 */ /* 0x000fe40007ffe0ff */
[----:B------:R-:W-:Y:S02]  /*13c20*/  ISETP.GE.U32.AND P2, PT, R3, R2, PT ;  /* 0x000000020300720c */ /* 0x000fe40003f46070 */
[----:B------:R-:W1:Y:S01]  /*13c30*/  F2I.FTZ.U32.TRUNC.NTZ R3, R4 ;  /* 0x0000000400037305 */ /* 0x000e62000021f000 */
[----:B------:R-:W-:Y:S02]  /*13c40*/  LOP3.LUT R2, R8, R10, RZ, 0x3c, !PT ;  /* 0x0000000a08027212 */ /* 0x000fe400078e3cff */
[----:B------:R-:W-:-:S02]  /*13c50*/  ISETP.NE.AND P1, PT, R10, RZ, PT ;  /* 0x000000ff0a00720c */ /* 0x000fc40003f25270 */
[----:B------:R-:W-:-:S06]  /*13c60*/  ISETP.GE.AND P0, PT, R2, RZ, PT ;  /* 0x000000ff0200720c */ /* 0x000fcc0003f06270 */
[----:B------:R-:W-:Y:S01]  /*13c70*/  @P2 IADD3 R0, R0, 0x1, RZ ;  /* 0x0000000100002810 */ /* 0x000fe20007ffe0ff */
[----:B-1----:R-:W-:-:S06]  /*13c80*/  IMAD.MOV R2, RZ, RZ, -R3 ;  /* 0x000000ffff027224 */ /* 0x002fcc00078e0a03 */
[----:B------:R-:W-:Y:S01]  /*13c90*/  @!P0 IMAD.MOV R0, RZ, RZ, -R0 ;  /* 0x000000ffff008224 */ /* 0x000fe200078e0a00 */
[----:B------:R-:W-:Y:S02]  /*13ca0*/  @!P1 LOP3.LUT R0, RZ, R10, RZ, 0x33, !PT ;  /* 0x0000000aff009212 */ /* 0x000fe400078e33ff */
[----:B------:R-:W-:Y:S02]  /*13cb0*/  MOV R4, R2 ;  /* 0x0000000200047202 */ /* 0x000fe40000000f00 */
[----:B------:R-:W-:Y:S02]  /*13cc0*/  IABS R2, R7 ;  /* 0x0000000700027213 */ /* 0x000fe40000000000 */
[----:B------:R-:W-:Y:S01]  /*13cd0*/  IABS R9, R0 ;  /* 0x0000000000097213 */ /* 0x000fe20000000000 */
[----:B------:R-:W-:Y:S02]  /*13ce0*/  IMAD R4, R4, R6, RZ ;  /* 0x0000000604047224 */ /* 0x000fe400078e02ff */
[----:B------:R-:W-:-:S02]  /*13cf0*/  IMAD.MOV R5, RZ, RZ, -R2 ;  /* 0x000000ffff057224 */ /* 0x000fc400078e0a02 */
[----:B------:R-:W-:-:S04]  /*13d00*/  IMAD.MOV.U32 R2, RZ, RZ, RZ ;  /* 0x000000ffff027224 */ /* 0x000fc800078e00ff */
[----:B------:R-:W-:Y:S01]  /*13d10*/  IMAD.HI.U32 R2, R3, R4, R2 ;  /* 0x0000000403027227 */ /* 0x000fe200078e0002 */
[----:B------:R-:W-:-:S03]  /*13d20*/  MOV R4, R5 ;  /* 0x0000000500047202 */ /* 0x000fc60000000f00 */
[----:B------:R-:W-:-:S04]  /*13d30*/  IMAD.MOV.U32 R3, RZ, RZ, R9 ;  /* 0x000000ffff037224 */ /* 0x000fc800078e0009 */
[----:B------:R-:W-:-:S04]  /*13d40*/  IMAD.HI.U32 R2, R2, R3, RZ ;  /* 0x0000000302027227 */ /* 0x000fc800078e00ff */
[----:B------:R-:W-:Y:S01]  /*13d50*/  IMAD R3, R2, R4, R3 ;  /* 0x0000000402037224 */ /* 0x000fe200078e0203 */
[----:B------:R-:W-:-:S04]  /*13d60*/  IADD3 R4, -R0, RZ, RZ ;  /* 0x000000ff00047210 */ /* 0x000fc80007ffe1ff */
        /* <DEDUP_REMOVED lines=12> */
[----:B------:R-:W-:Y:S02]  /*13e30*/  IMAD R0, R7, 0x1000000, R2 ;  /* 0x0100000007007824 */ /* 0x000fe400078e0202 */
[----:B------:R-:W-:Y:S02]  /*13e40*/  IMAD R2, R10, R4, R8 ;  /* 0x000000040a027224 */ /* 0x000fe400078e0208 */
[----:B------:R-:W-:Y:S01]  /*13e50*/  IMAD R234, R3, 0x10000, R0 ;  /* 0x0001000003ea7824 */ /* 0x000fe200078e0200 */
[----:B------:R-:W-:Y:S05]  /*13e60*/  BRA `(.L_x_531) ;  /* 0x0000042000007947 */ /* 0x000fea0003800000 */
.L_x_530:
[----:B------:R-:W-:-:S04]  /*13e70*/  IMAD.MOV.U32 R2, RZ, RZ, 0x4 ;  /* 0x00000004ff027424 */ /* 0x000fc800078e00ff */
[----:B-1----:R-:W-:-:S05]  /*13e80*/  IMAD.WIDE R2, R235, R2, c[0x0][0x590] ;  /* 0x00016400eb027625 */ /* 0x002fca00078e0202 */
[----:B------:R-:W2:Y:S02]  /*13e90*/  LDG.E R4, [R2.64] ;  /* 0x0000000602047981 */ /* 0x000ea4000c1e1900 */
        /* <DEDUP_REMOVED lines=29> */
[----:B------:R-:W-:Y:S02]  /*14070*/  IMAD R9, R4, R2, RZ ;  /* 0x0000000204097224 */ /* 0x000fe400078e02ff */
[----:B------:R-:W-:-:S03]  /*14080*/  IMAD.MOV R2, RZ, RZ, -R2 ;  /* 0x000000ffff027224 */ /* 0x000fc600078e0a02 */
[----:B------:R-:W-:Y:S01]  /*14090*/  IADD3 R0, -R9, c[0x0][0x538], RZ ;  /* 0x00014e0009007a10 */ /* 0x000fe20007ffe1ff */
[----:B------:R-:W-:-:S03]  /*140a0*/  IMAD R6, R7, R2, R8 ;  /* 0x0000000207067224 */ /* 0x000fc600078e0208 */
[----:B------:R-:W-:Y:S02]  /*140b0*/  IMNMX R0, R4, R0, PT ;  /* 0x0000000004007217 */ /* 0x000fe40003800200 */
[----:B------:R-:W-:Y:S02]  /*140c0*/  IABS R2, R6 ;  /* 0x0000000600027213 */ /* 0x000fe40000000000 */
[-C--:B------:R-:W-:Y:S02]  /*140d0*/  IABS R3, R0.reuse ;  /* 0x0000000000037213 */ /* 0x080fe40000000000 */
[----:B------:R-:W-:Y:S02]  /*140e0*/  IABS R11, R0 ;  /* 0x00000000000b7213 */ /* 0x000fe40000000000 */
[----:B------:R-:W1:Y:S01]  /*140f0*/  I2F.RP R4, R3 ;  /* 0x0000000300047306 */ /* 0x000e620000209400 */
[----:B------:R-:W-:Y:S02]  /*14100*/  MOV R7, R2 ;  /* 0x0000000200077202 */ /* 0x000fe40000000f00 */
[----:B------:R-:W-:-:S05]  /*14110*/  IMAD.MOV R2, RZ, RZ, -R11 ;  /* 0x000000ffff027224 */ /* 0x000fca00078e0a0b */
[----:B-1----:R-:W1:Y:S02]  /*14120*/  MUFU.RCP R4, R4 ;  /* 0x0000000400047308 */ /* 0x002e640000001000 */
[----:B-1----:R-:W-:-:S06]  /*14130*/  IADD3 R4, R4, 0xffffffe, RZ ;  /* 0x0ffffffe04047810 */ /* 0x002fcc0007ffe0ff */
[----:B------:R-:W1:Y:S02]  /*14140*/  F2I.FTZ.U32.TRUNC.NTZ R5, R4 ;  /* 0x0000000400057305 */ /* 0x000e64000021f000 */
[----:B-1----:R-:W-:-:S04]  /*14150*/  IMAD.MOV R4, RZ, RZ, -R5 ;  /* 0x000000ffff047224 */ /* 0x002fc800078e0a05 */
[----:B------:R-:W-:Y:S02]  /*14160*/  IMAD R8, R4, R3, RZ ;  /* 0x0000000304087224 */ /* 0x000fe400078e02ff */
[----:B------:R-:W-:-:S04]  /*14170*/  IMAD.MOV.U32 R4, RZ, RZ, RZ ;  /* 0x000000ffff047224 */ /* 0x000fc800078e00ff */
[----:B------:R-:W-:-:S04]  /*14180*/  IMAD.HI.U32 R5, R5, R8, R4 ;  /* 0x0000000805057227 */ /* 0x000fc800078e0004 */
[----:B------:R-:W-:Y:S02]  /*14190*/  IMAD.MOV.U32 R4, RZ, RZ, R2 ;  /* 0x000000ffff047224 */ /* 0x000fe400078e0002 */
[----:B------:R-:W-:-:S04]  /*141a0*/  IMAD.HI.U32 R2, R5, R7, RZ ;  /* 0x0000000705027227 */ /* 0x000fc800078e00ff */
[----:B------:R-:W-:-:S05]  /*141b0*/  IMAD R4, R2, R4, R7 ;  /* 0x0000000402047224 */ /* 0x000fca00078e0207 */
[----:B------:R-:W-:-:S13]  /*141c0*/  ISETP.GT.U32.AND P1, PT, R3, R4, PT ;  /* 0x000000040300720c */ /* 0x000fda0003f24070 */
[-C--:B------:R-:W-:Y:S02]  /*141d0*/  @!P1 IADD3 R4, R4, -R3.reuse, RZ ;  /* 0x8000000304049210 */ /* 0x080fe40007ffe0ff */
[----:B------:R-:W-:Y:S02]  /*141e0*/  @!P1 IADD3 R2, R2, 0x1, RZ ;  /* 0x0000000102029810 */ /* 0x000fe40007ffe0ff */
[----:B------:R-:W-:Y:S02]  /*141f0*/  ISETP.GE.U32.AND P2, PT, R4, R3, PT ;  /* 0x000000030400720c */ /* 0x000fe40003f46070 */
[----:B------:R-:W-:Y:S02]  /*14200*/  LOP3.LUT R3, R6, R0, RZ, 0x3c, !PT ;  /* 0x0000000006037212 */ /* 0x000fe400078e3cff */
[----:B------:R-:W-:Y:S02]  /*14210*/  ISETP.NE.AND P1, PT, R0, RZ, PT ;  /* 0x000000ff0000720c */ /* 0x000fe40003f25270 */
[----:B------:R-:W-:Y:S01]  /*14220*/  ISETP.GE.AND P0, PT, R3, RZ, PT ;  /* 0x000000ff0300720c */ /* 0x000fe20003f06270 */
[----:B------:R-:W-:Y:S01]  /*14230*/  IMAD.MOV R3, RZ, RZ, -R0 ;  /* 0x000000ffff037224 */ /* 0x000fe200078e0a00 */
[----:B------:R-:W-:-:S05]  /*14240*/  IADD3 R6, R9, 0x1000000, R6 ;  /* 0x0100000009067810 */ /* 0x000fca0007ffe006 */
[----:B------:R-:W-:-:S06]  /*14250*/  @P2 IADD3 R2, R2, 0x1, RZ ;  /* 0x0000000102022810 */ /* 0x000fcc0007ffe0ff */
[----:B------:R-:W-:Y:S01]  /*14260*/  @!P0 IMAD.MOV R2, RZ, RZ, -R2 ;  /* 0x000000ffff028224 */ /* 0x000fe200078e0a02 */
[----:B------:R-:W-:-:S05]  /*14270*/  @!P1 LOP3.LUT R2, RZ, R0, RZ, 0x33, !PT ;  /* 0x00000000ff029212 */ /* 0x000fca00078e33ff */
[----:B------:R-:W-:Y:S02]  /*14280*/  IMAD R234, R2, R3, R6 ;  /* 0x0000000302ea7224 */ /* 0x000fe400078e0206 */
.L_x_531:
[----:B------:R-:W-:Y:S05]  /*14290*/  BSYNC B0 ;  /* 0x0000000000007941 */ /* 0x000fea0003800000 */
.L_x_529:
[----:B------:R-:W-:-:S04]  /*142a0*/  LOP3.LUT R2, RZ, R2, RZ, 0x33, !PT ;  /* 0x00000002ff027212 */ /* 0x000fc800078e33ff */
[----:B------:R-:W-:Y:S01]  /*142b0*/  IADD3 R233, R2, R10, RZ ;  /* 0x0000000a02e97210 */ /* 0x000fe20007ffe0ff */
[----:B------:R-:W-:Y:S05]  /*142c0*/  BRA `(.L_x_532) ;  /* 0x0000004000007947 */ /* 0x000fea0003800000 */
.L_x_520:
[----:B------:R-:W-:Y:S01]  /*142d0*/  IMAD.MOV.U32 R232, RZ, RZ, R9 ;  /* 0x000000ffffe87224 */ /* 0x000fe200078e0009 */
[----:B------:R-:W-:Y:S01]  /*142e0*/  MOV R234, RZ ;  /* 0x000000ff00ea7202 */ /* 0x000fe20000000f00 */
[----:B------:R-:W-:Y:S01]  /*142f0*/  IMAD.MOV.U32 R233, RZ, RZ, RZ ;  /* 0x000000ffffe97224 */ /* 0x000fe200078e00ff */
[----:B------:R-:W-:Y:S02]  /*14300*/  MOV R235, c[0x0][0x53c] ;  /* 0x00014f0000eb7a02 */ /* 0x000fe40000000f00 */
.L_x_532:
[----:B------:R-:W-:Y:S05]  /*14310*/  BSYNC B1 ;  /* 0x0000000000017941 */ /* 0x000fea0003800000 */
.L_x_518:
[----:B------:R-:W-:Y:S01]  /*14320*/  WARPSYNC 0xffffffff ;  /* 0xffffffff00007948 */ /* 0x000fe20003800000 */
[----:B------:R-:W-:Y:S01]  /*14330*/  BAR.SYNC.DEFER_BLOCKING 0x4, 0x100 ;  /* 0x0104000000007b1d */ /* 0x000fe20000010000 */
[----:B------:R-:W-:-:S13]  /*14340*/  ISETP.NE.AND P0, PT, R14, RZ, PT ;  /* 0x000000ff0e00720c */ /* 0x000fda0003f05270 */
[----:B------:R2:W-:Y:S04]  /*14350*/  @!P0 STS.128 [0x18100], R232 ;  /* 0x018100e8ff008388 */ /* 0x0005e80000000c00 */
[----:B------:R-:W-:Y:S06]  /*14360*/  BAR.ARV 0x5, 0x100 ;  /* 0x0144000000007b1d */ /* 0x000fec0000002000 */
.L_x_513:
[----:B-1----:R-:W-:-:S13]  /*14370*/  ISETP.GE.AND P0, PT, R235, c[0x0][0x53c], PT ;  /* 0x00014f00eb007a0c */ /* 0x002fda0003f06270 */
[----:B--23--:R-:W-:Y:S01]  /*14380*/  @P0 CALL.REL.NOINC `(.L_x_533) ;  /* 0x0000001000000944 */ /* 0x00cfe20003c00000 */
[----:B------:R-:W-:Y:S05]  /*14390*/  BRA `(.L_x_534) ;  /* 0xfffed57000007947 */ /* 0x000fea000383ffff */
.L_x_533:
[----:B------:R-:W-:Y:S05]  /*143a0*/  EXIT ;  /* 0x000000000000794d */ /* 0x000fea0003800000 */
.L_x_394:
[----:B------:R-:W-:Y:S01]  /*143b0*/  IMAD.MOV.U32 R0, RZ, RZ, R5 ;  /* 0x000000ffff007224 */ /* 0x000fe200078e0005 */
[----:B------:R-:W-:Y:S02]  /*143c0*/  MOV R2, 0x1 ;  /* 0x0000000100027802 */ /* 0x000fe40000000f00 */
[----:B------:R-:W-:Y:S02]  /*143d0*/  MOV R3, 0x143f0 ;  /* 0x000143f000037802 */ /* 0x000fe40000000f00 */
[----:B--2---:R-:W-:Y:S05]  /*143e0*/  CALL.REL.NOINC `($__internal_10_$__cuda_sm70_shflsync_up_p) ;  /* 0x0000168000007944 */ /* 0x004fea0003c00000 */
[----:B------:R-:W-:Y:S01]  /*143f0*/  MOV R0, R4 ;  /* 0x0000000400007202 */ /* 0x000fe20000000f00 */
[----:B------:R-:W-:Y:S05]  /*14400*/  BRA `(.L_x_535) ;  /* 0xfffec03000007947 */ /* 0x000fea000383ffff */
.L_x_395:
[----:B------:R-:W-:Y:S01]  /*14410*/  IMAD.MOV.U32 R0, RZ, RZ, R5 ;  /* 0x000000ffff007224 */ /* 0x000fe200078e0005 */
[----:B------:R-:W-:Y:S02]  /*14420*/  MOV R2, 0x2 ;  /* 0x0000000200027802 */ /* 0x000fe40000000f00 */
[----:B------:R-:W-:Y:S02]  /*14430*/  MOV R3, 0x14450 ;  /* 0x0001445000037802 */ /* 0x000fe40000000f00 */
[----:B--2---:R-:W-:Y:S05]  /*14440*/  CALL.REL.NOINC `($__internal_10_$__cuda_sm70_shflsync_up_p) ;  /* 0x0000162000007944 */ /* 0x004fea0003c00000 */
[----:B------:R-:W-:Y:S01]  /*14450*/  SEL R0, R4, RZ, P4 ;  /* 0x000000ff04007207 */ /* 0x000fe20002000000 */
[----:B------:R-:W-:Y:S01]  /*14460*/  IMAD.MOV.U32 R2, RZ, RZ, 0x4 ;  /* 0x00000004ff027424 */ /* 0x000fe200078e00ff */
[----:B------:R-:W-:-:S03]  /*14470*/  MOV R3, 0x144a0 ;  /* 0x000144a000037802 */ /* 0x000fc60000000f00 */
[----:B------:R-:W-:Y:S02]  /*14480*/  IMAD.IADD R0, R5, 0x1, R0 ;  /* 0x0000000105007824 */ /* 0x000fe400078e0200 */
[----:B------:R-:W-:Y:S05]  /*14490*/  CALL.REL.NOINC `($__internal_10_$__cuda_sm70_shflsync_up_p) ;  /* 0x000015d000007944 */ /* 0x000fea0003c00000 */
        /* <DEDUP_REMOVED lines=13> */
[----:B------:R-:W-:Y:S01]  /*14570*/  IMAD.IADD R4, R0, 0x1, R4 ;  /* 0x0000000100047824 */ /* 0x000fe200078e0204 */
[----:B------:R-:W-:-:S03]  /*14580*/  MOV R0, 0x1f ;  /* 0x0000001f00007802 */ /* 0x000fc60000000f00 */
[----:B------:R-:W-:Y:S02]  /*14590*/  IMAD.MOV.U32 R5, RZ, RZ, R4 ;  /* 0x000000ffff057224 */ /* 0x000fe400078e0004 */
[----:B------:R-:W-:Y:S05]  /*145a0*/  CALL.REL.NOINC `($__internal_9_$__cuda_sm70_shflsync_idx_p) ;  /* 0x0000147000007944 */ /* 0x000fea0003c00000 */
[----:B------:R-:W-:Y:S05]  /*145b0*/  BRA `(.L_x_536) ;  /* 0xfffebf8000007947 */ /* 0x000fea000383ffff */
.L_x_397:
[----:B------:R-:W-:Y:S02]  /*145c0*/  SEL R0, RZ, 0x1, P0 ;  /* 0x00000001ff007807 */ /* 0x000fe40000000000 */
[----:B------:R-:W-:Y:S02]  /*145d0*/  MOV R2, 0x145f0 ;  /* 0x000145f000027802 */ /* 0x000fe40000000f00 */
[----:B--2---:R-:W-:Y:S05]  /*145e0*/  CALL.REL.NOINC `($__internal_11_$__cuda_sm70_votesync_ballot) ;  /* 0x000014f000007944 */ /* 0x004fea0003c00000 */
[----:B------:R-:W-:Y:S01]  /*145f0*/  MOV R10, R0 ;  /* 0x00000000000a7202 */ /* 0x000fe20000000f00 */
[----:B------:R-:W-:Y:S05]  /*14600*/  BRA `(.L_x_537) ;  /* 0xfffebfc000007947 */ /* 0x000fea000383ffff */
.L_x_398:
[----:B------:R-:W-:Y:S01]  /*14610*/  IMAD.MOV.U32 R5, RZ, RZ, R9 ;  /* 0x000000ffff057224 */ /* 0x000fe200078e0009 */
[----:B------:R-:W-:Y:S01]  /*14620*/  MOV R3, R7 ;  /* 0x0000000700037202 */ /* 0x000fe20000000f00 */
[----:B------:R-:W-:Y:S01]  /*14630*/  IMAD.MOV.U32 R0, RZ, RZ, 0x1f ;  /* 0x0000001fff007424 */ /* 0x000fe200078e00ff */
[----:B------:R-:W-:Y:S02]  /*14640*/  MOV R2, 0x14660 ;  /* 0x0001466000027802 */ /* 0x000fe40000000f00 */
[----:B------:R-:W-:Y:S05]  /*14650*/  CALL.REL.NOINC `($__internal_9_$__cuda_sm70_shflsync_idx_p) ;  /* 0x000013c000007944 */ /* 0x000fea0003c00000 */
[----:B------:R-:W-:Y:S01]  /*14660*/  IMAD.MOV.U32 R233, RZ, RZ, R0 ;  /* 0x000000ffffe97224 */ /* 0x000fe200078e0000 */
[----:B------:R-:W-:Y:S01]  /*14670*/  MOV R5, R8 ;  /* 0x0000000800057202 */ /* 0x000fe20000000f00 */
[----:B------:R-:W-:Y:S01]  /*14680*/  IMAD.MOV.U32 R6, RZ, RZ, RZ ;  /* 0x000000ffff067224 */ /* 0x000fe200078e00ff */
[----:B------:R-:W-:Y:S01]  /*14690*/  MOV R3, R7 ;  /* 0x0000000700037202 */ /* 0x000fe20000000f00 */
[----:B------:R-:W-:Y:S01]  /*146a0*/  IMAD.MOV.U32 R0, RZ, RZ, 0x1f ;  /* 0x0000001fff007424 */ /* 0x000fe200078e00ff */
[----:B------:R-:W-:-:S02]  /*146b0*/  MOV R2, 0x146d0 ;  /* 0x000146d000027802 */ /* 0x000fc40000000f00 */
[----:B------:R-:W-:Y:S05]  /*146c0*/  CALL.REL.NOINC `($__internal_9_$__cuda_sm70_shflsync_idx_p) ;  /* 0x0000135000007944 */ /* 0x000fea0003c00000 */
[----:B------:R-:W-:Y:S01]  /*146d0*/  MOV R9, R0 ;  /* 0x0000000000097202 */ /* 0x000fe20000000f00 */
[----:B------:R-:W-:Y:S05]  /*146e0*/  BRA `(.L_x_538) ;  /* 0xfffebf4000007947 */ /* 0x000fea000383ffff */
.L_x_401:
[----:B------:R-:W-:Y:S01]  /*146f0*/  IMAD.MOV.U32 R5, RZ, RZ, R4 ;  /* 0x000000ffff057224 */ /* 0x000fe200078e0004 */
[----:B------:R-:W-:-:S02]  /*14700*/  MOV R0, 0x1f ;  /* 0x0000001f00007802 */ /* 0x000fc40000000f00 */
[----:B------:R-:W-:Y:S02]  /*14710*/  MOV R2, 0x14730 ;  /* 0x0001473000027802 */ /* 0x000fe40000000f00 */
[----:B-123--:R-:W-:Y:S05]  /*14720*/  CALL.REL.NOINC `($__internal_9_$__cuda_sm70_shflsync_idx_p) ;  /* 0x000012f000007944 */ /* 0x00efea0003c00000 */
[----:B------:R-:W-:Y:S01]  /*14730*/  MOV R6, R0 ;  /* 0x0000000000067202 */ /* 0x000fe20000000f00 */
[----:B------:R-:W-:Y:S05]  /*14740*/  BRA `(.L_x_400) ;  /* 0xfffebf4000007947 */ /* 0x000fea000383ffff */
.L_x_420:
[----:B------:R-:W-:Y:S01]  /*14750*/  IMAD.MOV.U32 R5, RZ, RZ, R11 ;  /* 0x000000ffff057224 */ /* 0x000fe200078e000b */
[----:B------:R-:W-:Y:S01]  /*14760*/  MOV R3, RZ ;  /* 0x000000ff00037202 */ /* 0x000fe20000000f00 */
[----:B------:R-:W-:Y:S01]  /*14770*/  IMAD.MOV.U32 R0, RZ, RZ, 0x181f ;  /* 0x0000181fff007424 */ /* 0x000fe200078e00ff */
[----:B------:R-:W-:Y:S02]  /*14780*/  MOV R2, 0x147a0 ;  /* 0x000147a000027802 */ /* 0x000fe40000000f00 */
[----:B------:R-:W-:Y:S05]  /*14790*/  CALL.REL.NOINC `($__internal_9_$__cuda_sm70_shflsync_idx_p) ;  /* 0x0000128000007944 */ /* 0x000fea0003c00000 */
[----:B------:R-:W-:Y:S01]  /*147a0*/  MOV R8, R0 ;  /* 0x0000000000087202 */ /* 0x000fe20000000f00 */
[----:B------:R-:W-:Y:S05]  /*147b0*/  BRA `(.L_x_539) ;  /* 0xfffee42000007947 */ /* 0x000fea000383ffff */
.L_x_421:
[----:B------:R-:W-:Y:S01]  /*147c0*/  IMAD.MOV.U32 R5, RZ, RZ, R12 ;  /* 0x000000ffff057224 */ /* 0x000fe200078e000c */
[----:B------:R-:W-:Y:S01]  /*147d0*/  MOV R3, RZ ;  /* 0x000000ff00037202 */ /* 0x000fe20000000f00 */
[----:B------:R-:W-:Y:S01]  /*147e0*/  IMAD.MOV.U32 R0, RZ, RZ, 0x181f ;  /* 0x0000181fff007424 */ /* 0x000fe200078e00ff */
[----:B------:R-:W-:Y:S02]  /*147f0*/  MOV R2, 0x14810 ;  /* 0x0001481000027802 */ /* 0x000fe40000000f00 */
[----:B-12---:R-:W-:Y:S05]  /*14800*/  CALL.REL.NOINC `($__internal_9_$__cuda_sm70_shflsync_idx_p) ;  /* 0x0000121000007944 */ /* 0x006fea0003c00000 */
[----:B------:R-:W-:Y:S05]  /*14810*/  BRA `(.L_x_540) ;  /* 0xfffee3e000007947 */ /* 0x000fea000383ffff */
.L_x_424:
[----:B--2---:R-:W-:Y:S01]  /*14820*/  IMAD.MOV.U32 R5, RZ, RZ, R11 ;  /* 0x000000ffff057224 */ /* 0x004fe200078e000b */
[----:B------:R-:W-:Y:S01]  /*14830*/  MOV R3, 0x1 ;  /* 0x0000000100037802 */ /* 0x000fe20000000f00 */
[----:B----4-:R-:W-:Y:S01]  /*14840*/  IMAD.MOV.U32 R0, RZ, RZ, 0x181f ;  /* 0x0000181fff007424 */ /* 0x010fe200078e00ff */
[----:B------:R-:W-:-:S02]  /*14850*/  MOV R2, 0x14870 ;  /* 0x0001487000027802 */ /* 0x000fc40000000f00 */
[----:B-1-3--:R-:W-:Y:S05]  /*14860*/  CALL.REL.NOINC `($__internal_9_$__cuda_sm70_shflsync_idx_p) ;  /* 0x000011b000007944 */ /* 0x00afea0003c00000 */
[----:B------:R-:W-:Y:S01]  /*14870*/  IMAD.MOV.U32 R8, RZ, RZ, R0 ;  /* 0x000000ffff087224 */ /* 0x000fe200078e0000 */
[----:B------:R-:W-:Y:S01]  /*14880*/  MOV R3, 0x1 ;  /* 0x0000000100037802 */ /* 0x000fe20000000f00 */
[----:B------:R-:W-:Y:S01]  /*14890*/  IMAD.MOV.U32 R5, RZ, RZ, R12 ;  /* 0x000000ffff057224 */ /* 0x000fe200078e000c */
[----:B------:R-:W-:-:S02]  /*148a0*/  MOV R0, 0x181f ;  /* 0x0000181f00007802 */ /* 0x000fc40000000f00 */
[----:B------:R-:W-:Y:S02]  /*148b0*/  MOV R2, 0x148d0 ;  /* 0x000148d000027802 */ /* 0x000fe40000000f00 */
[----:B------:R-:W-:Y:S05]  /*148c0*/  CALL.REL.NOINC `($__internal_9_$__cuda_sm70_shflsync_idx_p) ;  /* 0x0000115000007944 */ /* 0x000fea0003c00000 */
[----:B------:R-:W-:Y:S05]  /*148d0*/  BRA `(.L_x_541) ;  /* 0xfffee4d000007947 */ /* 0x000fea000383ffff */
.L_x_427:
[----:B-1----:R-:W-:Y:S01]  /*148e0*/  IMAD.MOV.U32 R5, RZ, RZ, R11 ;  /* 0x000000ffff057224 */ /* 0x002fe200078e000b */
[----:B------:R-:W-:Y:S01]  /*148f0*/  MOV R3, 0x2 ;  /* 0x0000000200037802 */ /* 0x000fe20000000f00 */
[----:B----4-:R-:W-:Y:S01]  /*14900*/  IMAD.MOV.U32 R0, RZ, RZ, 0x181f ;  /* 0x0000181fff007424 */ /* 0x010fe200078e00ff */
[----:B------:R-:W-:Y:S02]  /*14910*/  MOV R2, 0x14930 ;  /* 0x0001493000027802 */ /* 0x000fe40000000f00 */
[----:B--23--:R-:W-:Y:S05]  /*14920*/  CALL.REL.NOINC `($__internal_9_$__cuda_sm70_shflsync_idx_p) ;  /* 0x000010f000007944 */ /* 0x00cfea0003c00000 */
[----:B------:R-:W-:Y:S01]  /*14930*/  MOV R8, R0 ;  /* 0x0000000000087202 */ /* 0x000fe20000000f00 */
[----:B------:R-:W-:Y:S05]  /*14940*/  BRA `(.L_x_542) ;  /* 0xfffee60000007947 */ /* 0x000fea000383ffff */
.L_x_428:
[----:B------:R-:W-:Y:S01]  /*14950*/  IMAD.MOV.U32 R5, RZ, RZ, R12 ;  /* 0x000000ffff057224 */ /* 0x000fe200078e000c */
[----:B------:R-:W-:Y:S01]  /*14960*/  MOV R3, 0x2 ;  /* 0x0000000200037802 */ /* 0x000fe20000000f00 */
[----:B----4-:R-:W-:Y:S01]  /*14970*/  IMAD.MOV.U32 R0, RZ, RZ, 0x181f ;  /* 0x0000181fff007424 */ /* 0x010fe200078e00ff */
[----:B------:R-:W-:Y:S02]  /*14980*/  MOV R2, 0x149a0 ;  /* 0x000149a000027802 */ /* 0x000fe40000000f00 */
[----:B-123--:R-:W-:Y:S05]  /*14990*/  CALL.REL.NOINC `($__internal_9_$__cuda_sm70_shflsync_idx_p) ;  /* 0x0000108000007944 */ /* 0x00efea0003c00000 */
[----:B------:R-:W-:Y:S05]  /*149a0*/  BRA `(.L_x_543) ;  /* 0xfffee5c000007947 */ /* 0x000fea000383ffff */
.L_x_431:
[----:B-1----:R-:W-:Y:S01]  /*149b0*/  IMAD.MOV.U32 R5, RZ, RZ, R11 ;  /* 0x000000ffff057224 */ /* 0x002fe200078e000b */
[----:B------:R-:W-:Y:S01]  /*149c0*/  MOV R3, 0x3 ;  /* 0x0000000300037802 */ /* 0x000fe20000000f00 */
[----:B------:R-:W-:Y:S01]  /*149d0*/  IMAD.MOV.U32 R0, RZ, RZ, 0x181f ;  /* 0x0000181fff007424 */ /* 0x000fe200078e00ff */
[----:B------:R-:W-:-:S02]  /*149e0*/  MOV R2, 0x14a00 ;  /* 0x00014a0000027802 */ /* 0x000fc40000000f00 */
[----:B--234-:R-:W-:Y:S05]  /*149f0*/  CALL.REL.NOINC `($__internal_9_$__cuda_sm70_shflsync_idx_p) ;  /* 0x0000102000007944 */ /* 0x01cfea0003c00000 */
[----:B------:R-:W-:Y:S01]  /*14a00*/  IMAD.MOV.U32 R8, RZ, RZ, R0 ;  /* 0x000000ffff087224 */ /* 0x000fe200078e0000 */
[----:B------:R-:W-:Y:S01]  /*14a10*/  MOV R3, 0x3 ;  /* 0x0000000300037802 */ /* 0x000fe20000000f00 */
[----:B------:R-:W-:Y:S01]  /*14a20*/  IMAD.MOV.U32 R5, RZ, RZ, R12 ;  /* 0x000000ffff057224 */ /* 0x000fe200078e000c */
[----:B------:R-:W-:-:S02]  /*14a30*/  MOV R0, 0x181f ;  /* 0x0000181f00007802 */ /* 0x000fc40000000f00 */
[----:B------:R-:W-:Y:S02]  /*14a40*/  MOV R2, 0x14a60 ;  /* 0x00014a6000027802 */ /* 0x000fe40000000f00 */
[----:B------:R-:W-:Y:S05]  /*14a50*/  CALL.REL.NOINC `($__internal_9_$__cuda_sm70_shflsync_idx_p) ;  /* 0x00000fc000007944 */ /* 0x000fea0003c00000 */
[----:B------:R-:W-:Y:S05]  /*14a60*/  BRA `(.L_x_544) ;  /* 0xfffee6b000007947 */ /* 0x000fea000383ffff */
.L_x_472:
[----:B------:R-:W-:Y:S01]  /*14a70*/  IMAD.MOV.U32 R2, RZ, RZ, R222 ;  /* 0x000000ffff027224 */ /* 0x000fe200078e00de */
[----:B------:R-:W-:Y:S02]  /*14a80*/  MOV R5, 0x2 ;  /* 0x0000000200057802 */ /* 0x000fe40000000f00 */
[----:B------:R-:W-:Y:S02]  /*14a90*/  MOV R3, 0x14ab0 ;  /* 0x00014ab000037802 */ /* 0x000fe40000000f00 */
[----:B------:R-:W-:Y:S05]  /*14aa0*/  CALL.REL.NOINC `($__internal_8_$__cuda_sm70_shflsync_bfly_p) ;  /* 0x00000f2000007944 */ /* 0x000fea0003c00000 */
[----:B------:R-:W-:Y:S01]  /*14ab0*/  MOV R0, R5 ;  /* 0x0000000500007202 */ /* 0x000fe20000000f00 */
[----:B------:R-:W-:Y:S05]  /*14ac0*/  BRA `(.L_x_545) ;  /* 0xffffabe000007947 */ /* 0x000fea000383ffff */
.L_x_473:
[----:B------:R-:W-:Y:S01]  /*14ad0*/  IMAD.MOV.U32 R2, RZ, RZ, R0 ;  /* 0x000000ffff027224 */ /* 0x000fe200078e0000 */
[----:B------:R-:W-:Y:S02]  /*14ae0*/  MOV R5, 0x1 ;  /* 0x0000000100057802 */ /* 0x000fe40000000f00 */
[----:B------:R-:W-:Y:S02]  /*14af0*/  MOV R3, 0x14b10 ;  /* 0x00014b1000037802 */ /* 0x000fe40000000f00 */
[----:B-1----:R-:W-:Y:S05]  /*14b00*/  CALL.REL.NOINC `($__internal_8_$__cuda_sm70_shflsync_bfly_p) ;  /* 0x00000ec000007944 */ /* 0x002fea0003c00000 */
[----:B------:R-:W-:Y:S01]  /*14b10*/  FADD.FTZ R0, R0, R5 ;  /* 0x0000000500007221 */ /* 0x000fe20000010000 */
[----:B------:R-:W-:Y:S02]  /*14b20*/  MOV R2, R223 ;  /* 0x000000df00027202 */ /* 0x000fe40000000f00 */
[----:B------:R-:W-:-:S02]  /*14b30*/  MOV R5, 0x2 ;  /* 0x0000000200057802 */ /* 0x000fc40000000f00 */
[----:B------:R-:W-:Y:S02]  /*14b40*/  MOV R3, 0x14b60 ;  /* 0x00014b6000037802 */ /* 0x000fe40000000f00 */
[----:B------:R-:W-:Y:S05]  /*14b50*/  CALL.REL.NOINC `($__internal_8_$__cuda_sm70_shflsync_bfly_p) ;  /* 0x00000e7000007944 */ /* 0x000fea0003c00000 */
[----:B------:R-:W-:Y:S01]  /*14b60*/  FADD.FTZ R4, R223, R5 ;  /* 0x00000005df047221 */ /* 0x000fe20000010000 */
[----:B------:R-:W-:Y:S02]  /*14b70*/  MOV R5, 0x1 ;  /* 0x0000000100057802 */ /* 0x000fe40000000f00 */
[----:B------:R-:W-:Y:S02]  /*14b80*/  MOV R3, 0x14bb0 ;  /* 0x00014bb000037802 */ /* 0x000fe40000000f00 */
[----:B------:R-:W-:Y:S02]  /*14b90*/  MOV R2, R4 ;  /* 0x0000000400027202 */ /* 0x000fe40000000f00 */
[----:B------:R-:W-:Y:S05]  /*14ba0*/  CALL.REL.NOINC `($__internal_8_$__cuda_sm70_shflsync_bfly_p) ;  /* 0x00000e2000007944 */ /* 0x000fea0003c00000 */
[----:B------:R-:W-:Y:S01]  /*14bb0*/  MOV R3, R5 ;  /* 0x0000000500037202 */ /* 0x000fe20000000f00 */
[----:B------:R-:W-:Y:S05]  /*14bc0*/  BRA `(.L_x_546) ;  /* 0xffffab5000007947 */ /* 0x000fea000383ffff */
.L_x_480:
[----:B-1-34-:R-:W-:Y:S01]  /*14bd0*/  IMAD.MOV.U32 R5, RZ, RZ, R12 ;  /* 0x000000ffff057224 */ /* 0x01afe200078e000c */
[----:B------:R-:W-:Y:S01]  /*14be0*/  MOV R3, RZ ;  /* 0x000000ff00037202 */ /* 0x000fe20000000f00 */
[----:B------:R-:W-:Y:S01]  /*14bf0*/  IMAD.MOV.U32 R0, RZ, RZ, 0x181f ;  /* 0x0000181fff007424 */ /* 0x000fe200078e00ff */
[----:B------:R-:W-:Y:S02]  /*14c00*/  MOV R2, 0x14c20 ;  /* 0x00014c2000027802 */ /* 0x000fe40000000f00 */
[----:B------:R-:W-:Y:S05]  /*14c10*/  CALL.REL.NOINC `($__internal_9_$__cuda_sm70_shflsync_idx_p) ;  /* 0x00000e0000007944 */ /* 0x000fea0003c00000 */
[----:B------:R-:W-:Y:S01]  /*14c20*/  MOV R10, R0 ;  /* 0x00000000000a7202 */ /* 0x000fe20000000f00 */
[----:B------:R-:W-:Y:S05]  /*14c30*/  BRA `(.L_x_547) ;  /* 0xffffc30000007947 */ /* 0x000fea000383ffff */
.L_x_481:
[----:B------:R-:W-:Y:S01]  /*14c40*/  IMAD.MOV.U32 R5, RZ, RZ, R13 ;  /* 0x000000ffff057224 */ /* 0x000fe200078e000d */
[----:B------:R-:W-:Y:S01]  /*14c50*/  MOV R3, RZ ;  /* 0x000000ff00037202 */ /* 0x000fe20000000f00 */
[----:B------:R-:W-:Y:S01]  /*14c60*/  IMAD.MOV.U32 R0, RZ, RZ, 0x181f ;  /* 0x0000181fff007424 */ /* 0x000fe200078e00ff */
[----:B------:R-:W-:-:S02]  /*14c70*/  MOV R2, 0x14c90 ;  /* 0x00014c9000027802 */ /* 0x000fc40000000f00 */
[----:B-12---:R-:W-:Y:S05]  /*14c80*/  CALL.REL.NOINC `($__internal_9_$__cuda_sm70_shflsync_idx_p) ;  /* 0x00000d9000007944 */ /* 0x006fea0003c00000 */
[----:B------:R-:W-:Y:S05]  /*14c90*/  BRA `(.L_x_548) ;  /* 0xffffc2c000007947 */ /* 0x000fea000383ffff */
.L_x_484:
[----:B------:R-:W-:Y:S01]  /*14ca0*/  IMAD.MOV.U32 R5, RZ, RZ, R12 ;  /* 0x000000ffff057224 */ /* 0x000fe200078e000c */
[----:B--2---:R-:W-:Y:S01]  /*14cb0*/  MOV R3, 0x1 ;  /* 0x0000000100037802 */ /* 0x004fe20000000f00 */
        /* <DEDUP_REMOVED lines=10> */
.L_x_487:
[----:B------:R-:W-:Y:S01]  /*14d60*/  IMAD.MOV.U32 R5, RZ, RZ, R12 ;  /* 0x000000ffff057224 */ /* 0x000fe200078e000c */
[----:B-1----:R-:W-:Y:S01]  /*14d70*/  MOV R3, 0x2 ;  /* 0x0000000200037802 */ /* 0x002fe20000000f00 */
[----:B----4-:R-:W-:Y:S01]  /*14d80*/  IMAD.MOV.U32 R0, RZ, RZ, 0x181f ;  /* 0x0000181fff007424 */ /* 0x010fe200078e00ff */
[----:B------:R-:W-:Y:S02]  /*14d90*/  MOV R2, 0x14db0 ;  /* 0x00014db000027802 */ /* 0x000fe40000000f00 */
[----:B--23--:R-:W-:Y:S05]  /*14da0*/  CALL.REL.NOINC `($__internal_9_$__cuda_sm70_shflsync_idx_p) ;  /* 0x00000c7000007944 */ /* 0x00cfea0003c00000 */
[----:B------:R-:W-:Y:S01]  /*14db0*/  MOV R10, R0 ;  /* 0x00000000000a7202 */ /* 0x000fe20000000f00 */
[----:B------:R-:W-:Y:S05]  /*14dc0*/  BRA `(.L_x_550) ;  /* 0xffffc43000007947 */ /* 0x000fea000383ffff */
.L_x_488:
[----:B------:R-:W-:Y:S01]  /*14dd0*/  IMAD.MOV.U32 R5, RZ, RZ, R13 ;  /* 0x000000ffff057224 */ /* 0x000fe200078e000d */
[----:B------:R-:W-:Y:S01]  /*14de0*/  MOV R3, 0x2 ;  /* 0x0000000200037802 */ /* 0x000fe20000000f00 */
[----:B----4-:R-:W-:Y:S01]  /*14df0*/  IMAD.MOV.U32 R0, RZ, RZ, 0x181f ;  /* 0x0000181fff007424 */ /* 0x010fe200078e00ff */
[----:B------:R-:W-:Y:S02]  /*14e00*/  MOV R2, 0x14e20 ;  /* 0x00014e2000027802 */ /* 0x000fe40000000f00 */
[----:B-123--:R-:W-:Y:S05]  /*14e10*/  CALL.REL.NOINC `($__internal_9_$__cuda_sm70_shflsync_idx_p) ;  /* 0x00000c0000007944 */ /* 0x00efea0003c00000 */
[----:B------:R-:W-:Y:S05]  /*14e20*/  BRA `(.L_x_551) ;  /* 0xffffc3f000007947 */ /* 0x000fea000383ffff */
.L_x_491:
[----:B------:R-:W-:Y:S01]  /*14e30*/  IMAD.MOV.U32 R5, RZ, RZ, R12 ;  /* 0x000000ffff057224 */ /* 0x000fe200078e000c */
[----:B-1----:R-:W-:Y:S01]  /*14e40*/  MOV R3, 0x3 ;  /* 0x0000000300037802 */ /* 0x002fe20000000f00 */
        /* <DEDUP_REMOVED lines=10> */
.L_x_493:
[----:B------:R-:W-:Y:S01]  /*14ef0*/  IMAD.MOV.U32 R5, RZ, RZ, R12 ;  /* 0x000000ffff057224 */ /* 0x000fe200078e000c */
[----:B------:R-:W-:Y:S01]  /*14f00*/  MOV R3, RZ ;  /* 0x000000ff00037202 */ /* 0x000fe20000000f00 */
[----:B------:R-:W-:Y:S01]  /*14f10*/  IMAD.MOV.U32 R0, RZ, RZ, 0x1c1f ;  /* 0x00001c1fff007424 */ /* 0x000fe200078e00ff */
[----:B------:R-:W-:Y:S02]  /*14f20*/  MOV R2, 0x14f40 ;  /* 0x00014f4000027802 */ /* 0x000fe40000000f00 */
[----:B-1----:R-:W-:Y:S05]  /*14f30*/  CALL.REL.NOINC `($__internal_9_$__cuda_sm70_shflsync_idx_p) ;  /* 0x00000ae000007944 */ /* 0x002fea0003c00000 */
[----:B------:R-:W-:Y:S01]  /*14f40*/  MOV R4, R0 ;  /* 0x0000000000047202 */ /* 0x000fe20000000f00 */
[----:B------:R-:W-:Y:S05]  /*14f50*/  BRA `(.L_x_553) ;  /* 0xffffc76000007947 */ /* 0x000fea000383ffff */
.L_x_494:
[----:B------:R-:W-:Y:S01]  /*14f60*/  IMAD.MOV.U32 R5, RZ, RZ, R14 ;  /* 0x000000ffff057224 */ /* 0x000fe200078e000e */
[----:B------:R-:W-:Y:S01]  /*14f70*/  MOV R3, RZ ;  /* 0x000000ff00037202 */ /* 0x000fe20000000f00 */
[----:B------:R-:W-:Y:S01]  /*14f80*/  IMAD.MOV.U32 R0, RZ, RZ, 0x1c1f ;  /* 0x00001c1fff007424 */ /* 0x000fe200078e00ff */
[----:B------:R-:W-:Y:S02]  /*14f90*/  MOV R2, 0x14fb0 ;  /* 0x00014fb000027802 */ /* 0x000fe40000000f00 */
[----:B-123--:R-:W-:Y:S05]  /*14fa0*/  CALL.REL.NOINC `($__internal_9_$__cuda_sm70_shflsync_idx_p) ;  /* 0x00000a7000007944 */ /* 0x00efea0003c00000 */
[----:B------:R-:W-:Y:S05]  /*14fb0*/  BRA `(.L_x_554) ;  /* 0xffffc72000007947 */ /* 0x000fea000383ffff */
.L_x_497:
[----:B------:R-:W-:Y:S01]  /*14fc0*/  IMAD.MOV.U32 R5, RZ, RZ, R12 ;  /* 0x000000ffff057224 */ /* 0x000fe200078e000c */
[----:B---3--:R-:W-:Y:S01]  /*14fd0*/  MOV R3, 0x1 ;  /* 0x0000000100037802 */ /* 0x008fe20000000f00 */
[----:B------:R-:W-:Y:S01]  /*14fe0*/  IMAD.MOV.U32 R0, RZ, RZ, 0x1c1f ;  /* 0x00001c1fff007424 */ /* 0x000fe200078e00ff */
[----:B------:R-:W-:-:S02]  /*14ff0*/  MOV R2, 0x15010 ;  /* 0x0001501000027802 */ /* 0x000fc40000000f00 */
[----:B--2-4-:R-:W-:Y:S05]  /*15000*/  CALL.REL.NOINC `($__internal_9_$__cuda_sm70_shflsync_idx_p) ;  /* 0x00000a1000007944 */ /* 0x014fea0003c00000 */
[----:B------:R-:W-:Y:S01]  /*15010*/  IMAD.MOV.U32 R4, RZ, RZ, R0 ;  /* 0x000000ffff047224 */ /* 0x000fe200078e0000 */
[----:B------:R-:W-:Y:S01]  /*15020*/  MOV R3, 0x1 ;  /* 0x0000000100037802 */ /* 0x000fe20000000f00 */
[----:B------:R-:W-:Y:S01]  /*15030*/  IMAD.MOV.U32 R5, RZ, RZ, R14 ;  /* 0x000000ffff057224 */ /* 0x000fe200078e000e */
[----:B------:R-:W-:-:S02]  /*15040*/  MOV R0, 0x1c1f ;  /* 0x00001c1f00007802 */ /* 0x000fc40000000f00 */
[----:B------:R-:W-:Y:S02]  /*15050*/  MOV R2, 0x15070 ;  /* 0x0001507000027802 */ /* 0x000fe40000000f00 */
[----:B------:R-:W-:Y:S05]  /*15060*/  CALL.REL.NOINC `($__internal_9_$__cuda_sm70_shflsync_idx_p) ;  /* 0x000009b000007944 */ /* 0x000fea0003c00000 */
[----:B------:R-:W-:Y:S05]  /*15070*/  BRA `(.L_x_555) ;  /* 0xffffcfd000007947 */ /* 0x000fea000383ffff */
.L_x_501:
[----:B------:R-:W-:Y:S01]  /*15080*/  IMAD.MOV.U32 R5, RZ, RZ, R9 ;  /* 0x000000ffff057224 */ /* 0x000fe200078e0009 */
[----:B------:R-:W-:Y:S01]  /*15090*/  MOV R3, RZ ;  /* 0x000000ff00037202 */ /* 0x000fe20000000f00 */
[----:B------:R-:W-:Y:S01]  /*150a0*/  IMAD.MOV.U32 R0, RZ, RZ, 0x181f ;  /* 0x0000181fff007424 */ /* 0x000fe200078e00ff */
[----:B------:R-:W-:Y:S02]  /*150b0*/  MOV R2, 0x150d0 ;  /* 0x000150d000027802 */ /* 0x000fe40000000f00 */
[----:B------:R-:W-:Y:S05]  /*150c0*/  CALL.REL.NOINC `($__internal_9_$__cuda_sm70_shflsync_idx_p) ;  /* 0x0000095000007944 */ /* 0x000fea0003c00000 */
[----:B------:R-:W-:Y:S01]  /*150d0*/  MOV R8, R0 ;  /* 0x0000000000087202 */ /* 0x000fe20000000f00 */
[----:B------:R-:W-:Y:S05]  /*150e0*/  BRA `(.L_x_556) ;  /* 0xffffdd4000007947 */ /* 0x000fea000383ffff */
.L_x_502:
[----:B------:R-:W-:Y:S01]  /*150f0*/  IMAD.MOV.U32 R5, RZ, RZ, R12 ;  /* 0x000000ffff057224 */ /* 0x000fe200078e000c */
[----:B------:R-:W-:Y:S01]  /*15100*/  MOV R3, RZ ;  /* 0x000000ff00037202 */ /* 0x000fe20000000f00 */
[----:B------:R-:W-:Y:S01]  /*15110*/  IMAD.MOV.U32 R0, RZ, RZ, 0x181f ;  /* 0x0000181fff007424 */ /* 0x000fe200078e00ff */
[----:B------:R-:W-:Y:S02]  /*15120*/  MOV R2, 0x15140 ;  /* 0x0001514000027802 */ /* 0x000fe40000000f00 */
[----:B-12---:R-:W-:Y:S05]  /*15130*/  CALL.REL.NOINC `($__internal_9_$__cuda_sm70_shflsync_idx_p) ;  /* 0x000008e000007944 */ /* 0x006fea0003c00000 */
[----:B------:R-:W-:Y:S05]  /*15140*/  BRA `(.L_x_557) ;  /* 0xffffdd0000007947 */ /* 0x000fea000383ffff */
.L_x_505:
        /* <DEDUP_REMOVED lines=12> */
.L_x_508:
[----:B-1----:R-:W-:Y:S01]  /*15210*/  IMAD.MOV.U32 R5, RZ, RZ, R9 ;  /* 0x000000ffff057224 */ /* 0x002fe200078e0009 */
[----:B------:R-:W-:Y:S01]  /*15220*/  MOV R3, 0x2 ;  /* 0x0000000200037802 */ /* 0x000fe20000000f00 */
[----:B----4-:R-:W-:Y:S01]  /*15230*/  IMAD.MOV.U32 R0, RZ, RZ, 0x181f ;  /* 0x0000181fff007424 */ /* 0x010fe200078e00ff */
[----:B------:R-:W-:Y:S02]  /*15240*/  MOV R2, 0x15260 ;  /* 0x0001526000027802 */ /* 0x000fe40000000f00 */
[----:B--23--:R-:W-:Y:S05]  /*15250*/  CALL.REL.NOINC `($__internal_9_$__cuda_sm70_shflsync_idx_p) ;  /* 0x000007c000007944 */ /* 0x00cfea0003c00000 */
[----:B------:R-:W-:Y:S01]  /*15260*/  MOV R8, R0 ;  /* 0x0000000000087202 */ /* 0x000fe20000000f00 */
[----:B------:R-:W-:Y:S05]  /*15270*/  BRA `(.L_x_559) ;  /* 0xffffde8000007947 */ /* 0x000fea000383ffff */
.L_x_509:
[----:B------:R-:W-:Y:S01]  /*15280*/  IMAD.MOV.U32 R5, RZ, RZ, R12 ;  /* 0x000000ffff057224 */ /* 0x000fe200078e000c */
[----:B------:R-:W-:Y:S01]  /*15290*/  MOV R3, 0x2 ;  /* 0x0000000200037802 */ /* 0x000fe20000000f00 */
[----:B----4-:R-:W-:Y:S01]  /*152a0*/  IMAD.MOV.U32 R0, RZ, RZ, 0x181f ;  /* 0x0000181fff007424 */ /* 0x010fe200078e00ff */
[----:B------:R-:W-:Y:S02]  /*152b0*/  MOV R2, 0x152d0 ;  /* 0x000152d000027802 */ /* 0x000fe40000000f00 */
[----:B-123--:R-:W-:Y:S05]  /*152c0*/  CALL.REL.NOINC `($__internal_9_$__cuda_sm70_shflsync_idx_p) ;  /* 0x0000075000007944 */ /* 0x00efea0003c00000 */
[----:B------:R-:W-:Y:S05]  /*152d0*/  BRA `(.L_x_560) ;  /* 0xffffde4000007947 */ /* 0x000fea000383ffff */
.L_x_512:
        /* <DEDUP_REMOVED lines=12> */
.L_x_514:
[----:B---3--:R-:W-:Y:S01]  /*153a0*/  IMAD.MOV.U32 R5, RZ, RZ, R86 ;  /* 0x000000ffff057224 */ /* 0x008fe200078e0056 */
[----:B------:R-:W-:Y:S01]  /*153b0*/  MOV R3, RZ ;  /* 0x000000ff00037202 */ /* 0x000fe20000000f00 */
[----:B------:R-:W-:Y:S01]  /*153c0*/  IMAD.MOV.U32 R0, RZ, RZ, 0x1f ;  /* 0x0000001fff007424 */ /* 0x000fe200078e00ff */
[----:B------:R-:W-:Y:S02]  /*153d0*/  MOV R2, 0x153f0 ;  /* 0x000153f000027802 */ /* 0x000fe40000000f00 */
[----:B-1----:R-:W-:Y:S05]  /*153e0*/  CALL.REL.NOINC `($__internal_9_$__cuda_sm70_shflsync_idx_p) ;  /* 0x0000063000007944 */ /* 0x002fea0003c00000 */
[----:B------:R-:W-:Y:S01]  /*153f0*/  MOV R9, R0 ;  /* 0x0000000000097202 */ /* 0x000fe20000000f00 */
[----:B------:R-:W-:Y:S05]  /*15400*/  BRA `(.L_x_562) ;  /* 0xffffe06000007947 */ /* 0x000fea000383ffff */
.L_x_515:
[----:B---3--:R-:W-:Y:S01]  /*15410*/  IMAD.MOV.U32 R5, RZ, RZ, R86 ;  /* 0x000000ffff057224 */ /* 0x008fe200078e0056 */
[----:B------:R-:W-:Y:S01]  /*15420*/  MOV R3, 0x1 ;  /* 0x0000000100037802 */ /* 0x000fe20000000f00 */
[----:B------:R-:W-:Y:S01]  /*15430*/  IMAD.MOV.U32 R0, RZ, RZ, 0x1f ;  /* 0x0000001fff007424 */ /* 0x000fe200078e00ff */
[----:B------:R-:W-:Y:S02]  /*15440*/  MOV R2, 0x15460 ;  /* 0x0001546000027802 */ /* 0x000fe40000000f00 */
[----:B-12-4-:R-:W-:Y:S05]  /*15450*/  CALL.REL.NOINC `($__internal_9_$__cuda_sm70_shflsync_idx_p) ;  /* 0x000005c000007944 */ /* 0x016fea0003c00000 */
[----:B------:R-:W-:Y:S01]  /*15460*/  MOV R8, R0 ;  /* 0x0000000000087202 */ /* 0x000fe20000000f00 */
[----:B------:R-:W-:Y:S05]  /*15470*/  BRA `(.L_x_563) ;  /* 0xffffe01000007947 */ /* 0x000fea000383ffff */
.L_x_516:
[----:B------:R-:W-:Y:S02]  /*15480*/  MOV R2, 0x1 ;  /* 0x0000000100027802 */ /* 0x000fe40000000f00 */
[----:B------:R-:W-:-:S02]  /*15490*/  MOV R3, 0x154b0 ;  /* 0x000154b000037802 */ /* 0x000fc40000000f00 */
[----:B--234-:R-:W-:Y:S05]  /*154a0*/  CALL.REL.NOINC `($__internal_10_$__cuda_sm70_shflsync_up_p) ;  /* 0x000005c000007944 */ /* 0x01cfea0003c00000 */
[----:B------:R-:W-:Y:S05]  /*154b0*/  BRA `(.L_x_564) ;  /* 0xffffe0f000007947 */ /* 0x000fea000383ffff */
.L_x_517:
[----:B------:R-:W-:Y:S02]  /*154c0*/  MOV R2, 0x2 ;  /* 0x0000000200027802 */ /* 0x000fe40000000f00 */
[----:B------:R-:W-:-:S02]  /*154d0*/  MOV R3, 0x154f0 ;  /* 0x000154f000037802 */ /* 0x000fc40000000f00 */
[----:B--2-4-:R-:W-:Y:S05]  /*154e0*/  CALL.REL.NOINC `($__internal_10_$__cuda_sm70_shflsync_up_p) ;  /* 0x0000058000007944 */ /* 0x014fea0003c00000 */
[----:B------:R-:W-:Y:S01]  /*154f0*/  SEL R3, R4, RZ, P1 ;  /* 0x000000ff04037207 */ /* 0x000fe20000800000 */
[----:B------:R-:W-:-:S04]  /*15500*/  IMAD.MOV.U32 R2, RZ, RZ, 0x4 ;  /* 0x00000004ff027424 */ /* 0x000fc800078e00ff */
[----:B------:R-:W-:Y:S01]  /*15510*/  IMAD.IADD R0, R0, 0x1, R3 ;  /* 0x0000000100007824 */ /* 0x000fe200078e0203 */
[----:B------:R-:W-:Y:S02]  /*15520*/  MOV R3, 0x15540 ;  /* 0x0001554000037802 */ /* 0x000fe40000000f00 */
        /* <DEDUP_REMOVED lines=19> */
.L_x_521:
[----:B------:R-:W-:Y:S02]  /*15660*/  MOV R2, 0x1 ;  /* 0x0000000100027802 */ /* 0x000fe40000000f00 */
[----:B------:R-:W-:Y:S02]  /*15670*/  MOV R3, 0x15690 ;  /* 0x0001569000037802 */ /* 0x000fe40000000f00 */
[----:B------:R-:W-:Y:S05]  /*15680*/  CALL.REL.NOINC `($__internal_10_$__cuda_sm70_shflsync_up_p) ;  /* 0x000003e000007944 */ /* 0x000fea0003c00000 */
[----:B------:R-:W-:Y:S01]  /*15690*/  MOV R2, R4 ;  /* 0x0000000400027202 */ /* 0x000fe20000000f00 */
[----:B------:R-:W-:Y:S05]  /*156a0*/  BRA `(.L_x_566) ;  /* 0xffffe15000007947 */ /* 0x000fea000383ffff */
.L_x_522:
[----:B------:R-:W-:Y:S02]  /*156b0*/  MOV R2, 0x2 ;  /* 0x0000000200027802 */ /* 0x000fe40000000f00 */
        /* <DEDUP_REMOVED lines=25> */
.L_x_524:
[----:B------:R-:W-:Y:S02]  /*15850*/  SEL R0, RZ, 0x1, P0 ;  /* 0x00000001ff007807 */ /* 0x000fe40000000000 */
[----:B------:R-:W-:Y:S02]  /*15860*/  MOV R2, 0x15880 ;  /* 0x0001588000027802 */ /* 0x000fe40000000f00 */
[----:B-1----:R-:W-:Y:S05]  /*15870*/  CALL.REL.NOINC `($__internal_11_$__cuda_sm70_votesync_ballot) ;  /* 0x0000026000007944 */ /* 0x002fea0003c00000 */
[----:B------:R-:W-:Y:S01]  /*15880*/  MOV R12, R0 ;  /* 0x00000000000c7202 */ /* 0x000fe20000000f00 */
[----:B------:R-:W-:Y:S05]  /*15890*/  BRA `(.L_x_568) ;  /* 0xffffe0f000007947 */ /* 0x000fea000383ffff */
.L_x_525:
[----:B------:R-:W-:Y:S01]  /*158a0*/  IMAD.MOV.U32 R5, RZ, RZ, R6 ;  /* 0x000000ffff057224 */ /* 0x000fe200078e0006 */
[----:B------:R-:W-:Y:S01]  /*158b0*/  MOV R3, R8 ;  /* 0x0000000800037202 */ /* 0x000fe20000000f00 */
[----:B------:R-:W-:Y:S01]  /*158c0*/  IMAD.MOV.U32 R0, RZ, RZ, 0x1f ;  /* 0x0000001fff007424 */ /* 0x000fe200078e00ff */
[----:B------:R-:W-:Y:S02]  /*158d0*/  MOV R2, 0x158f0 ;  /* 0x000158f000027802 */ /* 0x000fe40000000f00 */
[----:B-1----:R-:W-:Y:S05]  /*158e0*/  CALL.REL.NOINC `($__internal_9_$__cuda_sm70_shflsync_idx_p) ;  /* 0x0000013000007944 */ /* 0x002fea0003c00000 */
[----:B------:R-:W-:Y:S01]  /*158f0*/  IMAD.MOV.U32 R10, RZ, RZ, R0 ;  /* 0x000000ffff0a7224 */ /* 0x000fe200078e0000 */
[----:B------:R-:W-:Y:S01]  /*15900*/  MOV R3, R8 ;  /* 0x0000000800037202 */ /* 0x000fe20000000f00 */
[----:B------:R-:W-:Y:S01]  /*15910*/  IMAD.MOV.U32 R5, RZ, RZ, R7 ;  /* 0x000000ffff057224 */ /* 0x000fe200078e0007 */
[----:B------:R-:W-:Y:S02]  /*15920*/  MOV R0, 0x1f ;  /* 0x0000001f00007802 */ /* 0x000fe40000000f00 */
[----:B------:R-:W-:-:S02]  /*15930*/  MOV R2, 0x15950 ;  /* 0x0001595000027802 */ /* 0x000fc40000000f00 */
[----:B------:R-:W-:Y:S05]  /*15940*/  CALL.REL.NOINC `($__internal_9_$__cuda_sm70_shflsync_idx_p) ;  /* 0x000000d000007944 */ /* 0x000fea0003c00000 */
[----:B------:R-:W-:Y:S01]  /*15950*/  MOV R7, R0 ;  /* 0x0000000000077202 */ /* 0x000fe20000000f00 */
[----:B------:R-:W-:Y:S05]  /*15960*/  BRA `(.L_x_569) ;  /* 0xffffe07000007947 */ /* 0x000fea000383ffff */
.L_x_528:
[----:B------:R-:W-:Y:S01]  /*15970*/  IMAD.MOV.U32 R5, RZ, RZ, R4 ;  /* 0x000000ffff057224 */ /* 0x000fe200078e0004 */
[----:B------:R-:W-:-:S02]  /*15980*/  MOV R0, 0x1f ;  /* 0x0000001f00007802 */ /* 0x000fc40000000f00 */
[----:B------:R-:W-:Y:S02]  /*15990*/  MOV R2, 0x159b0 ;  /* 0x000159b000027802 */ /* 0x000fe40000000f00 */
[----:B-1234-:R-:W-:Y:S05]  /*159a0*/  CALL.REL.NOINC `($__internal_9_$__cuda_sm70_shflsync_idx_p) ;  /* 0x0000007000007944 */ /* 0x01efea0003c00000 */
[----:B------:R-:W-:Y:S01]  /*159b0*/  MOV R13, R0 ;  /* 0x00000000000d7202 */ /* 0x000fe20000000f00 */
[----:B------:R-:W-:Y:S05]  /*159c0*/  BRA `(.L_x_527) ;  /* 0xffffe07000007947 */ /* 0x000fea000383ffff */
        .weak           $__internal_8_$__cuda_sm70_shflsync_bfly_p
        .type           $__internal_8_$__cuda_sm70_shflsync_bfly_p,@function
        .size           $__internal_8_$__cuda_sm70_shflsync_bfly_p,($__internal_9_$__cuda_sm70_shflsync_idx_p - $__internal_8_$__cuda_sm70_shflsync_bfly_p)
$__internal_8_$__cuda_sm70_shflsync_bfly_p:
[----:B------:R-:W-:Y:S04]  /*159d0*/  WARPSYNC R6 ;  /* 0x0000000600007348 */ /* 0x000fe80003800000 */
[----:B------:R1:W2:Y:S02]  /*159e0*/  SHFL.BFLY PT, R5, R2, R5, R7 ;  /* 0x0c00000502057389 */ /* 0x0002a400000e0007 */
[----:B-1----:R-:W-:Y:S02]  /*159f0*/  MOV R2, R3 ;  /* 0x0000000300027202 */ /* 0x002fe40000000f00 */
[----:B------:R-:W-:-:S04]  /*15a00*/  MOV R3, 0x0 ;  /* 0x0000000000037802 */ /* 0x000fc80000000f00 */
[----:B--2---:R-:W-:Y:S05]  /*15a10*/  RET.REL.NODEC R2 `(_ZN7cutlass13device_kernelIN5flash19enable_sm80_to_sm89INS1_16FlashAttnFwdSm80INS1_25CollectiveMainloopFwdSm80ILi8ELi1ELb0EN4cute5tupleIJNS5_1CILi128EEENS7_ILi64EEENS7_ILi192EEEEEELi192ENS_10bfloat16_tEfNS_4arch4Sm80ELb0ELb1ELb0ELb1ELb0ELb0ELb1ELb1EEENS1_21CollectiveEpilogueFwdINS6_IJS8_SA_S9_EEENS6_IJNS7_ILi1EEESI_SI_EEESC_SE_Li256ELb1ELb1ELb1ELb0EEENS1_36VarlenDynamicPersistentTileSchedulerILi128ELi64ELi256ELi256ELb1ELb1ELb0ELb1ELb0ELb1EEEEEEEEEvNT_6ParamsE) ;  /* 0xfffea5e002007950 */ /* 0x004fea0003c3ffff */
        .weak           $__internal_9_$__cuda_sm70_shflsync_idx_p
        .type           $__internal_9_$__cuda_sm70_shflsync_idx_p,@function
        .size           $__internal_9_$__cuda_sm70_shflsync_idx_p,($__internal_10_$__cuda_sm70_shflsync_up_p - $__internal_9_$__cuda_sm70_shflsync_idx_p)
$__internal_9_$__cuda_sm70_shflsync_idx_p:
[----:B------:R-:W-:-:S04]  /*15a20*/  MOV R87, 0xffffffff ;  /* 0xffffffff00577802 */ /* 0x000fc80000000f00 */
[----:B------:R-:W-:Y:S04]  /*15a30*/  WARPSYNC R87 ;  /* 0x0000005700007348 */ /* 0x000fe80003800000 */
[----:B------:R1:W2:Y:S02]  /*15a40*/  SHFL.IDX PT, R0, R5, R3, R0 ;  /* 0x0000000305007389 */ /* 0x0002a400000e0000 */
[----:B-1----:R-:W-:-:S04]  /*15a50*/  MOV R3, 0x0 ;  /* 0x0000000000037802 */ /* 0x002fc80000000f00 */
[----:B--2---:R-:W-:Y:S05]  /*15a60*/  RET.REL.NODEC R2 `(_ZN7cutlass13device_kernelIN5flash19enable_sm80_to_sm89INS1_16FlashAttnFwdSm80INS1_25CollectiveMainloopFwdSm80ILi8ELi1ELb0EN4cute5tupleIJNS5_1CILi128EEENS7_ILi64EEENS7_ILi192EEEEEELi192ENS_10bfloat16_tEfNS_4arch4Sm80ELb0ELb1ELb0ELb1ELb0ELb0ELb1ELb1EEENS1_21CollectiveEpilogueFwdINS6_IJS8_SA_S9_EEENS6_IJNS7_ILi1EEESI_SI_EEESC_SE_Li256ELb1ELb1ELb1ELb0EEENS1_36VarlenDynamicPersistentTileSchedulerILi128ELi64ELi256ELi256ELb1ELb1ELb0ELb1ELb0ELb1EEEEEEEEEvNT_6ParamsE) ;  /* 0xfffea59002007950 */ /* 0x004fea0003c3ffff */
        .weak           $__internal_10_$__cuda_sm70_shflsync_up_p
        .type           $__internal_10_$__cuda_sm70_shflsync_up_p,@function
        .size           $__internal_10_$__cuda_sm70_shflsync_up_p,($__internal_11_$__cuda_sm70_votesync_ballot - $__internal_10_$__cuda_sm70_shflsync_up_p)
$__internal_10_$__cuda_sm70_shflsync_up_p:
[----:B------:R-:W-:Y:S02]  /*15a70*/  IMAD.MOV.U32 R4, RZ, RZ, RZ ;  /* 0x000000ffff047224 */ /* 0x000fe400078e00ff */
[----:B------:R-:W-:-:S04]  /*15a80*/  IMAD.MOV.U32 R10, RZ, RZ, -0x1 ;  /* 0xffffffffff0a7424 */ /* 0x000fc800078e00ff */
[----:B------:R-:W-:Y:S04]  /*15a90*/  WARPSYNC R10 ;  /* 0x0000000a00007348 */ /* 0x000fe80003800000 */
[----:B------:R1:W2:Y:S02]  /*15aa0*/  SHFL.UP PT, R4, R0, R2, R4 ;  /* 0x0400000200047389 */ /* 0x0002a400000e0004 */
[----:B-1----:R-:W-:Y:S02]  /*15ab0*/  MOV R2, R3 ;  /* 0x0000000300027202 */ /* 0x002fe40000000f00 */
[----:B------:R-:W-:-:S04]  /*15ac0*/  MOV R3, 0x0 ;  /* 0x0000000000037802 */ /* 0x000fc80000000f00 */
[----:B--2---:R-:W-:Y:S05]  /*15ad0*/  RET.REL.NODEC R2 `(_ZN7cutlass13device_kernelIN5flash19enable_sm80_to_sm89INS1_16FlashAttnFwdSm80INS1_25CollectiveMainloopFwdSm80ILi8ELi1ELb0EN4cute5tupleIJNS5_1CILi128EEENS7_ILi64EEENS7_ILi192EEEEEELi192ENS_10bfloat16_tEfNS_4arch4Sm80ELb0ELb1ELb0ELb1ELb0ELb0ELb1ELb1EEENS1_21CollectiveEpilogueFwdINS6_IJS8_SA_S9_EEENS6_IJNS7_ILi1EEESI_SI_EEESC_SE_Li256ELb1ELb1ELb1ELb0EEENS1_36VarlenDynamicPersistentTileSchedulerILi128ELi64ELi256ELi256ELb1ELb1ELb0ELb1ELb0ELb1EEEEEEEEEvNT_6ParamsE) ;  /* 0xfffea52002007950 */ /* 0x004fea0003c3ffff */
        .weak           $__internal_11_$__cuda_sm70_votesync_ballot
        .type           $__internal_11_$__cuda_sm70_votesync_ballot,@function
        .size           $__internal_11_$__cuda_sm70_votesync_ballot,(.L_x_2464 - $__internal_11_$__cuda_sm70_votesync_ballot)
$__internal_11_$__cuda_sm70_votesync_ballot:
[----:B------:R-:W-:Y:S01]  /*15ae0*/  ISETP.NE.U32.AND P0, PT, R0, 0x1, PT ;  /* 0x000000010000780c */ /* 0x000fe20003f05070 */
[----:B------:R-:W-:-:S04]  /*15af0*/  IMAD.MOV.U32 R3, RZ, RZ, -0x1 ;  /* 0xffffffffff037424 */ /* 0x000fc800078e00ff */
[----:B------:R-:W-:Y:S08]  /*15b00*/  WARPSYNC R3 ;  /* 0x0000000300007348 */ /* 0x000ff00003800000 */
[----:B------:R-:W-:-:S04]  /*15b10*/  VOTE.ANY R0, PT, !P0 ;  /* 0x0000000000007806 */ /* 0x000fc800040e0100 */
[----:B------:R-:W-:Y:S01]  /*15b20*/  LOP3.LUT R0, R0, R3, RZ, 0xc0, !PT ;  /* 0x0000000300007212 */ /* 0x000fe200078ec0ff */
[----:B------:R-:W-:-:S04]  /*15b30*/  IMAD.MOV.U32 R3, RZ, RZ, 0x0 ;  /* 0x00000000ff037424 */ /* 0x000fc800078e00ff */
[----:B------:R-:W-:Y:S05]  /*15b40*/  RET.REL.NODEC R2 `(_ZN7cutlass13device_kernelIN5flash19enable_sm80_to_sm89INS1_16FlashAttnFwdSm80INS1_25CollectiveMainloopFwdSm80ILi8ELi1ELb0EN4cute5tupleIJNS5_1CILi128EEENS7_ILi64EEENS7_ILi192EEEEEELi192ENS_10bfloat16_tEfNS_4arch4Sm80ELb0ELb1ELb0ELb1ELb0ELb0ELb1ELb1EEENS1_21CollectiveEpilogueFwdINS6_IJS8_SA_S9_EEENS6_IJNS7_ILi1EEESI_SI_EEESC_SE_Li256ELb1ELb1ELb1ELb0EEENS1_36VarlenDynamicPersistentTileSchedulerILi128ELi64ELi256ELi256ELb1ELb1ELb0ELb1ELb0ELb1EEEEEEEEEvNT_6ParamsE) ;  /* 0xfffea4b002007950 */ /* 0x000fea0003c3ffff */
.L_x_570:
        /* <DEDUP_REMOVED lines=11> */
.L_x_2464:


//--------------------- .text._ZN7cutlass13device_kernelIN5flash19enable_sm80_to_sm89INS1_16FlashAttnFwdSm80INS1_25CollectiveMainloopFwdSm80ILi8ELi1ELb0EN4cute5tupleIJNS5_1CILi128EEENS7_ILi64EEENS7_ILi192EEEEEELi192ENS_10bfloat16_tEfNS_4arch4Sm80ELb0ELb1ELb0ELb1ELb0ELb1ELb1ELb1EEENS1_21CollectiveEpilogueFwdINS6_IJS8_SA_S9_EEENS6_IJNS7_ILi1EEESI_SI_EEESC_SE_Li256ELb1ELb1ELb1ELb0EEENS1_36VarlenDynamicPersistentTileSchedulerILi128ELi64ELi256ELi256ELb1ELb1ELb0ELb1ELb0ELb1EEEEEEEEEvNT_6ParamsE --------------------------
	.section	.text._ZN7cutlass13device_kernelIN5flash19enable_sm80_to_sm89INS1_16FlashAttnFwdSm80INS1_25CollectiveMainloopFwdSm80ILi8ELi1ELb0EN4cute5tupleIJNS5_1CILi128EEENS7_ILi64EEENS7_ILi192EEEEEELi192ENS_10bfloat16_tEfNS_4arch4Sm80ELb0ELb1ELb0ELb1ELb0ELb1ELb1ELb1EEENS1_21CollectiveEpilogueFwdINS6_IJS8_SA_S9_EEENS6_IJNS7_ILi1EEESI_SI_EEESC_SE_Li256ELb1ELb1ELb1ELb0EEENS1_36VarlenDynamicPersistentTileSchedulerILi128ELi64ELi256ELi256ELb1ELb1ELb0ELb1ELb0ELb1EEEEEEEEEvNT_6ParamsE,"ax",@progbits
	.sectioninfo	@"SHI_REGISTERS=255"
	.align	128
.text._ZN7cutlass13device_kernelIN5flash19enable_sm80_to_sm89INS1_16FlashAttnFwdSm80INS1_25CollectiveMainloopFwdSm80ILi8ELi1ELb0EN4cute5tupleIJNS5_1CILi128EEENS7_ILi64EEENS7_ILi192EEEEEELi192ENS_10bfloat16_tEfNS_4arch4Sm80ELb0ELb1ELb0ELb1ELb0ELb1ELb1ELb1EEENS1_21CollectiveEpilogueFwdINS6_IJS8_SA_S9_EEENS6_IJNS7_ILi1EEESI_SI_EEESC_SE_Li256ELb1ELb1ELb1ELb0EEENS1_36VarlenDynamicPersistentTileSchedulerILi128ELi64ELi256ELi256ELb1ELb1ELb0ELb1ELb0ELb1EEEEEEEEEvNT_6ParamsE:
        .type           _ZN7cutlass13device_kernelIN5flash19enable_sm80_to_sm89INS1_16FlashAttnFwdSm80INS1_25CollectiveMainloopFwdSm80ILi8ELi1ELb0EN4cute5tupleIJNS5_1CILi128EEENS7_ILi64EEENS7_ILi192EEEEEELi192ENS_10bfloat16_tEfNS_4arch4Sm80ELb0ELb1ELb0ELb1ELb0ELb1ELb1ELb1EEENS1_21CollectiveEpilogueFwdINS6_IJS8_SA_S9_EEENS6_IJNS7_ILi1EEESI_SI_EEESC_SE_Li256ELb1ELb1ELb1ELb0EEENS1_36VarlenDynamicPersistentTileSchedulerILi128ELi64ELi256ELi256ELb1ELb1ELb0ELb1ELb0ELb1EEEEEEEEEvNT_6ParamsE,@function
        .size           _ZN7cutlass13device_kernelIN5flash19enable_sm80_to_sm89INS1_16FlashAttnFwdSm80INS1_25CollectiveMainloopFwdSm80ILi8ELi1ELb0EN4cute5tupleIJNS5_1CILi128EEENS7_ILi64EEENS7_ILi192EEEEEELi192ENS_10bfloat16_tEfNS_4arch4Sm80ELb0ELb1ELb0ELb1ELb0ELb1ELb1ELb1EEENS1_21CollectiveEpilogueFwdINS6_IJS8_SA_S9_EEENS6_IJNS7_ILi1EEESI_SI_EEESC_SE_Li256ELb1ELb1ELb1ELb0EEENS1_36VarlenDynamicPersistentTileSchedulerILi128ELi64ELi256ELi256ELb1ELb1ELb0ELb1ELb0ELb1EEEEEEEEEvNT_6ParamsE,(.L_x_2469 - _ZN7cutlass13device_kernelIN5flash19enable_sm80_to_sm89INS1_16FlashAttnFwdSm80INS1_25CollectiveMainloopFwdSm80ILi8ELi1ELb0EN4cute5tupleIJNS5_1CILi128EEENS7_ILi64EEENS7_ILi192EEEEEELi192ENS_10bfloat16_tEfNS_4arch4Sm80ELb0ELb1ELb0ELb1ELb0ELb1ELb1ELb1EEENS1_21CollectiveEpilogueFwdINS6_IJS8_SA_S9_EEENS6_IJNS7_ILi1EEESI_SI_EEESC_SE_Li256ELb1ELb1ELb1ELb0EEENS1_36VarlenDynamicPersistentTileSchedulerILi128ELi64ELi256ELi256ELb1ELb1ELb0ELb1ELb0ELb1EEEEEEEEEvNT_6ParamsE)
        .other          _ZN7cutlass13device_kernelIN5flash19enable_sm80_to_sm89INS1_16FlashAttnFwdSm80INS1_25CollectiveMainloopFwdSm80ILi8ELi1ELb0EN4cute5tupleIJNS5_1CILi128EEENS7_ILi64EEENS7_ILi192EEEEEELi192ENS_10bfloat16_tEfNS_4arch4Sm80ELb0ELb1ELb0ELb1ELb0ELb1ELb1ELb1EEENS1_21CollectiveEpilogueFwdINS6_IJS8_SA_S9_EEENS6_IJNS7_ILi1EEESI_SI_EEESC_SE_Li256ELb1ELb1ELb1ELb0EEENS1_36VarlenDynamicPersistentTileSchedulerILi128ELi64ELi256ELi256ELb1ELb1ELb0ELb1ELb0ELb1EEEEEEEEEvNT_6ParamsE,@"STO_CUDA_ENTRY STV_DEFAULT"
_ZN7cutlass13device_kernelIN5flash19enable_sm80_to_sm89INS1_16FlashAttnFwdSm80INS1_25CollectiveMainloopFwdSm80ILi8ELi1ELb0EN4cute5tupleIJNS5_1CILi128EEENS7_ILi64EEENS7_ILi192EEEEEELi192ENS_10bfloat16_tEfNS_4arch4Sm80ELb0ELb1ELb0ELb1ELb0ELb1ELb1ELb1EEENS1_21CollectiveEpilogueFwdINS6_IJS8_SA_S9_EEENS6_IJNS7_ILi1EEESI_SI_EEESC_SE_Li256ELb1ELb1ELb1ELb0EEENS1_36VarlenDynamicPersistentTileSchedulerILi128ELi64ELi256ELi256ELb1ELb1ELb0ELb1ELb0ELb1EEEEEEEEEvNT_6ParamsE:
        /* <DEDUP_REMOVED lines=25> */
[C---:B------:R-:W-:Y:S02]  /*0190*/  ISETP.GE.U32.AND P4, PT, R12.reuse, 0x2, PT ;  /* 0x000000020c00780c */ /* 0x040fe40003f86070 */
[----:B------:R-:W-:-:S02]  /*01a0*/  ISETP.GE.U32.AND P3, PT, R12, 0x4, PT ;  /* 0x000000040c00780c */ /* 0x000fc40003f66070 */
[C---:B------:R-:W-:Y:S02]  /*01b0*/  ISETP.GE.U32.AND P2, PT, R12.reuse, 0x8, PT ;  /* 0x000000080c00780c */ /* 0x040fe40003f46070 */
[----:B------:R-:W-:Y:S02]  /*01c0*/  ISETP.GE.U32.AND P1, PT, R12, 0x10, PT ;  /* 0x000000100c00780c */ /* 0x000fe40003f26070 */
[----:B------:R-:W-:Y:S01]  /*01d0*/  MOV R6, RZ ;  /* 0x000000ff00067202 */ /* 0x000fe20000000f00 */
[----:B---3--:R-:W-:-:S05]  /*01e0*/  IMAD R4, R10, R8, RZ ;  /* 0x000000080a047224 */ /* 0x008fca00078e02ff */
[----:B------:R-:W3:Y:S02]  /*01f0*/  SHFL.UP PT, R0, R4, 0x1, RZ ;  /* 0x0420000004007989 */ /* 0x000ee400000e00ff */
[----:B---3--:R-:W-:-:S05]  /*0200*/  SEL R0, R0, RZ, P5 ;  /* 0x000000ff00007207 */ /* 0x008fca0002800000 */
[----:B------:R-:W-:-:S05]  /*0210*/  IMAD.IADD R4, R4, 0x1, R0 ;  /* 0x0000000104047824 */ /* 0x000fca00078e0200 */
[----:B------:R-:W3:Y:S02]  /*0220*/  SHFL.UP PT, R0, R4, 0x2, RZ ;  /* 0x0440000004007989 */ /* 0x000ee400000e00ff */
[----:B---3--:R-:W-:-:S04]  /*0230*/  SEL R0, R0, RZ, P4 ;  /* 0x000000ff00007207 */ /* 0x008fc80002000000 */
[----:B------:R-:W-:-:S05]  /*0240*/  IADD3 R4, R4, R0, RZ ;  /* 0x0000000004047210 */ /* 0x000fca0007ffe0ff */
        /* <DEDUP_REMOVED lines=16> */
.L_x_576:
[----:B------:R-:W-:-:S04]  /*0350*/  IADD3 R0, R6, 0x1f, RZ ;  /* 0x0000001f06007810 */ /* 0x000fc80007ffe0ff */
[----:B------:R-:W-:-:S13]  /*0360*/  ISETP.GE.AND P0, PT, R0, c[0x0][0x53c], PT ;  /* 0x00014f0000007a0c */ /* 0x000fda0003f06270 */
[----:B------:R-:W-:Y:S05]  /*0370*/  @P0 BRA `(.L_x_573) ;  /* 0x00000bf000000947 */ /* 0x000fea0003800000 */
[----:B------:R-:W-:Y:S01]  /*0380*/  MOV R6, R0 ;  /* 0x0000000000067202 */ /* 0x000fe20000000f00 */
[----:B------:R-:W-:Y:S01]  /*0390*/  IMAD.MOV.U32 R8, RZ, RZ, RZ ;  /* 0x000000ffff087224 */ /* 0x000fe200078e00ff */
[----:B------:R-:W-:Y:S02]  /*03a0*/  MOV R10, RZ ;  /* 0x000000ff000a7202 */ /* 0x000fe40000000f00 */
[----:B------:R-:W-:-:S04]  /*03b0*/  IADD3 R0, R12, R6, RZ ;  /* 0x000000060c007210 */ /* 0x000fc80007ffe0ff */
[----:B------:R-:W-:-:S13]  /*03c0*/  ISETP.GE.OR P0, PT, R0, c[0x0][0x53c], !P6 ;  /* 0x00014f0000007a0c */ /* 0x000fda0007706670 */
[----:B------:R-:W-:Y:S01]  /*03d0*/  @!P0 MOV R2, 0x4 ;  /* 0x0000000400028802 */ /* 0x000fe20000000f00 */
[----:B------:R-:W-:-:S04]  /*03e0*/  @!P0 IMAD.MOV.U32 R3, RZ, RZ, 0x4 ;  /* 0x00000004ff038424 */ /* 0x000fc800078e00ff */
[----:B------:R-:W-:-:S04]  /*03f0*/  @!P0 IMAD.WIDE R4, R0, R2, c[0x0][0x580] ;  /* 0x0001600000048625 */ /* 0x000fc800078e0202 */
[----:B------:R-:W-:Y:S01]  /*0400*/  @!P0 IMAD.WIDE R2, R0, R3, c[0x0][0x578] ;  /* 0x00015e0000028625 */ /* 0x000fe200078e0203 */
[----:B------:R-:W3:Y:S04]  /*0410*/  @!P0 LDG.E R10, [R4.64] ;  /* 0x00000006040a8981 */ /* 0x000ee8000c1e1900 */
[----:B------:R-:W3:Y:S02]  /*0420*/  @!P0 LDG.E R8, [R2.64] ;  /* 0x0000000602088981 */ /* 0x000ee4000c1e1900 */
[----:B---3--:R-:W-:Y:S01]  /*0430*/  IMAD R4, R10, R8, RZ ;  /* 0x000000080a047224 */ /* 0x008fe200078e02ff */
[----:B------:R-:W-:Y:S05]  /*0440*/  BRA.DIV ~URZ, `(.L_x_574) ;  /* 0x000209f27f007947 */ /* 0x000fea000b800000 */
[----:B------:R1:W3:Y:S02]  /*0450*/  SHFL.UP PT, R0, R4, 0x1, RZ ;  /* 0x0420000004007989 */ /* 0x0002e400000e00ff */
.L_x_795:
        /* <DEDUP_REMOVED lines=16> */
.L_x_796:
[----:B---3--:R-:W-:-:S05]  /*0560*/  IMAD R0, R0, c[0x0][0x538], RZ ;  /* 0x00014e0000007a24 */ /* 0x008fca00078e02ff */
[----:B------:R-:W-:-:S04]  /*0570*/  IADD3 R7, R0, R7, RZ ;  /* 0x0000000700077210 */ /* 0x000fc80007ffe0ff */
[----:B------:R-:W-:-:S13]  /*0580*/  ISETP.GT.AND P0, PT, R7, UR4, PT ;  /* 0x0000000407007c0c */ /* 0x000fda000bf04270 */
[----:B-12---:R-:W-:Y:S05]  /*0590*/  @!P0 BRA `(.L_x_576) ;  /* 0xfffffdb000008947 */ /* 0x006fea000383ffff */
.L_x_572:
[----:B------:R-:W-:-:S05]  /*05a0*/  IADD3 R11, -R0, R7, RZ ;  /* 0x00000007000b7210 */ /* 0x000fca0007ffe1ff */
[----:B------:R-:W-:-:S05]  /*05b0*/  IMAD R0, R4, c[0x0][0x538], R11 ;  /* 0x00014e0004007a24 */ /* 0x000fca00078e020b */
[----:B------:R-:W-:Y:S01]  /*05c0*/  ISETP.GT.AND P0, PT, R0, UR4, PT ;  /* 0x0000000400007c0c */ /* 0x000fe2000bf04270 */
[----:B------:R-:W-:-:S12]  /*05d0*/  BRA.DIV ~URZ, `(.L_x_577) ;  /* 0x00020ab27f007947 */ /* 0x000fd8000b800000 */
[----:B------:R-:W-:-:S04]  /*05e0*/  VOTE.ANY R7, PT, !P0 ;  /* 0x0000000000077806 */ /* 0x000fc800040e0100 */
.L_x_797:
[----:B------:R-:W1:Y:S02]  /*05f0*/  POPC R0, R7 ;  /* 0x0000000700007309 */ /* 0x000e640000000000 */
[----:B-12---:R-:W-:Y:S01]  /*0600*/  IADD3 R247, R0, R6, RZ ;  /* 0x0000000600f77210 */ /* 0x006fe20007ffe0ff */
[----:B------:R-:W-:Y:S05]  /*0610*/  BRA.DIV ~URZ, `(.L_x_578) ;  /* 0x00020ac27f007947 */ /* 0x000fea000b800000 */
[----:B------:R1:W2:Y:S01]  /*0620*/  SHFL.IDX PT, R245, R10, R0, 0x1f ;  /* 0x00001f000af57589 */ /* 0x0002a200000e0000 */
[----:B------:R-:W-:-:S03]  /*0630*/  MOV R6, RZ ;  /* 0x000000ff00067202 */ /* 0x000fc60000000f00 */
[----:B------:R1:W3:Y:S04]  /*0640*/  SHFL.IDX PT, R10, R8, R0, 0x1f ;  /* 0x00001f00080a7589 */ /* 0x0002e800000e0000 */
.L_x_798:
[----:B------:R-:W-:Y:S01]  /*0650*/  ISETP.NE.AND P0, PT, R7, RZ, PT ;  /* 0x000000ff0700720c */ /* 0x000fe20003f05270 */
[----:B------:R-:W-:-:S12]  /*0660*/  BSSY B0, `(.L_x_579) ;  /* 0x0000005000007945 */ /* 0x000fd80003800000 */
[----:B------:R-:W-:Y:S05]  /*0670*/  @!P0 BRA `(.L_x_580) ;  /* 0x0000003000008947 */ /* 0x000fea0003800000 */
[----:B------:R-:W-:Y:S01]  /*0680*/  IADD3 R5, R0, -0x1, RZ ;  /* 0xffffffff00057810 */ /* 0x000fe20007ffe0ff */
[----:B------:R-:W-:Y:S05]  /*0690*/  BRA.DIV ~URZ, `(.L_x_581) ;  /* 0x00020b227f007947 */ /* 0x000fea000b800000 */
[----:B------:R4:W1:Y:S02]  /*06a0*/  SHFL.IDX PT, R6, R4, R5, 0x1f ;  /* 0x00001f0504067589 */ /* 0x00086400000e0000 */
.L_x_580:
[----:B------:R-:W-:Y:S05]  /*06b0*/  BSYNC B0 ;  /* 0x0000000000007941 */ /* 0x000fea0003800000 */
.L_x_579:
[----:B---3--:R-:W-:Y:S01]  /*06c0*/  ISETP.NE.AND P0, PT, R10, 0x1, PT ;  /* 0x000000010a00780c */ /* 0x008fe20003f05270 */
[----:B-1----:R-:W-:Y:S01]  /*06d0*/  IMAD R244, R6, c[0x0][0x538], R11 ;  /* 0x00014e0006f47a24 */ /* 0x002fe200078e020b */
[----:B------:R-:W-:Y:S04]  /*06e0*/  BSSY B0, `(.L_x_582) ;  /* 0x0000085000007945 */ /* 0x000fe80003800000 */
[----:B------:R-:W-:-:S07]  /*06f0*/  IADD3 R9, -R244, UR4, RZ ;  /* 0x00000004f4097c10 */ /* 0x000fce000fffe1ff */
[----:B------:R-:W-:Y:S05]  /*0700*/  @!P0 BRA `(.L_x_583) ;  /* 0x000003e000008947 */ /* 0x000fea0003800000 */
[-C--:B--2---:R-:W-:Y:S02]  /*0710*/  IABS R0, R245.reuse ;  /* 0x000000f500007213 */ /* 0x084fe40000000000 */
[----:B------:R-:W-:-:S03]  /*0720*/  IABS R6, R245 ;  /* 0x000000f500067213 */ /* 0x000fc60000000000 */
[----:B----4-:R-:W-:Y:S01]  /*0730*/  IMAD.MOV.U32 R5, RZ, RZ, R0 ;  /* 0x000000ffff057224 */ /* 0x010fe200078e0000 */
[----:B------:R-:W-:-:S03]  /*0740*/  IABS R0, R10 ;  /* 0x0000000a00007213 */ /* 0x000fc60000000000 */
[----:B------:R-:W1:Y:S02]  /*0750*/  I2F.RP R2, R5 ;  /* 0x0000000500027306 */ /* 0x000e640000209400 */
[----:B------:R-:W-:Y:S01]  /*0760*/  IMAD.MOV.U32 R8, RZ, RZ, R0 ;  /* 0x000000ffff087224 */ /* 0x000fe200078e0000 */
[----:B------:R-:W-:-:S05]  /*0770*/  IABS R0, R9 ;  /* 0x0000000900007213 */ /* 0x000fca0000000000 */
[----:B------:R-:W-:Y:S08]  /*0780*/  I2F.RP R7, R8 ;  /* 0x0000000800077306 */ /* 0x000ff00000209400 */
[----:B-1----:R-:W1:Y:S02]  /*0790*/  MUFU.RCP R2, R2 ;  /* 0x0000000200027308 */ /* 0x002e640000001000 */
[----:B-1----:R-:W-:-:S06]  /*07a0*/  IADD3 R2, R2, 0xffffffe, RZ ;  /* 0x0ffffffe02027810 */ /* 0x002fcc0007ffe0ff */
[----:B------:R-:W1:Y:S02]  /*07b0*/  F2I.FTZ.U32.TRUNC.NTZ R3, R2 ;  /* 0x0000000200037305 */ /* 0x000e64000021f000 */
        /* <DEDUP_REMOVED lines=51> */
.L_x_583:
[----:B------:R-:W-:-:S04]  /*0af0*/  IMAD.MOV.U32 R2, RZ, RZ, 0x4 ;  /* 0x00000004ff027424 */ /* 0x000fc800078e00ff */
[----:B------:R-:W-:-:S05]  /*0b00*/  IMAD.WIDE R2, R247, R2, c[0x0][0x590] ;  /* 0x00016400f7027625 */ /* 0x000fca00078e0202 */
        /* <DEDUP_REMOVED lines=12> */
[----:B----4-:R-:W-:Y:S01]  /*0bd0*/  IMAD R4, R2, R6, RZ ;  /* 0x0000000602047224 */ /* 0x010fe200078e02ff */
        /* <DEDUP_REMOVED lines=53> */
.L_x_584:
[----:B------:R-:W-:Y:S05]  /*0f30*/  BSYNC B0 ;  /* 0x0000000000007941 */ /* 0x000fea0003800000 */
.L_x_582:
[----:B------:R-:W-:-:S04]  /*0f40*/  LOP3.LUT R0, RZ, R0, RZ, 0x33, !PT ;  /* 0x00000000ff007212 */ /* 0x000fc800078e33ff */
[----:B------:R-:W-:Y:S01]  /*0f50*/  IADD3 R245, R0, R245, RZ ;  /* 0x000000f500f57210 */ /* 0x000fe20007ffe0ff */
[----:B------:R-:W-:Y:S05]  /*0f60*/  BRA `(.L_x_585) ;  /* 0x0000004000007947 */ /* 0x000fea0003800000 */
.L_x_573:
[----:B--2---:R-:W-:Y:S01]  /*0f70*/  IMAD.MOV.U32 R245, RZ, RZ, RZ ;  /* 0x000000fffff57224 */ /* 0x004fe200078e00ff */
[----:B------:R-:W-:Y:S01]  /*0f80*/  MOV R246, RZ ;  /* 0x000000ff00f67202 */ /* 0x000fe20000000f00 */
[----:B------:R-:W-:Y:S01]  /*0f90*/  IMAD.U32 R244, RZ, RZ, UR4 ;  /* 0x00000004fff47e24 */ /* 0x000fe2000f8e00ff */
[----:B------:R-:W-:Y:S02]  /*0fa0*/  MOV R247, c[0x0][0x53c] ;  /* 0x00014f0000f77a02 */ /* 0x000fe40000000f00 */
.L_x_585:
[----:B------:R-:W-:Y:S01]  /*0fb0*/  ISETP.NE.AND P0, PT, R12, RZ, PT ;  /* 0x000000ff0c00720c */ /* 0x000fe20003f05270 */
[----:B------:R-:W-:-:S12]  /*0fc0*/  WARPSYNC 0xffffffff ;  /* 0xffffffff00007948 */ /* 0x000fd80003800000 */
[----:B------:R1:W-:Y:S04]  /*0fd0*/  @!P0 STS.128 [0x18100], R244 ;  /* 0x018100f4ff008388 */ /* 0x0003e80000000c00 */
[----:B------:R-:W-:Y:S06]  /*0fe0*/  BAR.ARV 0x5, 0x100 ;  /* 0x0144000000007b1d */ /* 0x000fec0000002000 */
.L_x_571:
[----:B-12---:R-:W-:-:S13]  /*0ff0*/  ISETP.GE.AND P0, PT, R247, c[0x0][0x53c], PT ;  /* 0x00014f00f7007a0c */ /* 0x006fda0003f06270 */
[----:B------:R-:W-:Y:S05]  /*1000*/  @P0 EXIT ;  /* 0x000000000000094d */ /* 0x000fea0003800000 */
[----:B------:R-:W1:Y:S02]  /*1010*/  S2R R18, SR_TID.X ;  /* 0x0000000000127919 */ /* 0x000e640000002100 */
[----:B-1----:R-:W-:-:S04]  /*1020*/  SHF.R.S32.HI R13, RZ, 0x1f, R18 ;  /* 0x0000001fff0d7819 */ /* 0x002fc80000011412 */
[CC--:B------:R-:W-:Y:S02]  /*1030*/  LEA.HI R14, R13.reuse, R18.reuse, RZ, 0x3 ;  /* 0x000000120d0e7211 */ /* 0x0c0fe400078f18ff */
[-C--:B------:R-:W-:Y:S02]  /*1040*/  LEA.HI R3, R13, R18.reuse, RZ, 0x4 ;  /* 0x000000120d037211 */ /* 0x080fe400078f20ff */
[----:B------:R-:W-:Y:S02]  /*1050*/  SHF.R.S32.HI R19, RZ, 0x3, R14 ;  /* 0x00000003ff137819 */ /* 0x000fe4000001140e */
[----:B------:R-:W-:Y:S02]  /*1060*/  LOP3.LUT R2, R14, 0xfffffff8, RZ, 0xc0, !PT ;  /* 0xfffffff80e027812 */ /* 0x000fe400078ec0ff */
[----:B------:R-:W-:Y:S01]  /*1070*/  LOP3.LUT R0, R3, 0xfffffff0, RZ, 0xc0, !PT ;  /* 0xfffffff003007812 */ /* 0x000fe200078ec0ff */
[----:B------:R-:W-:Y:S01]  /*1080*/  IMAD.SHL.U32 R5, R19, 0x40, RZ ;  /* 0x0000004013057824 */ /* 0x000fe200078e00ff */
[----:B------:R-:W-:Y:S01]  /*1090*/  SHF.R.S32.HI R4, RZ, 0x4, R3 ;  /* 0x00000004ff047819 */ /* 0x000fe20000011403 */
[C---:B------:R-:W-:Y:S01]  /*10a0*/  IMAD.IADD R8, R18.reuse, 0x1, -R2 ;  /* 0x0000000112087824 */ /* 0x040fe200078e0a02 */
[----:B------:R-:W-:Y:S01]  /*10b0*/  LEA.HI R11, R13, R18, RZ, 0x5 ;  /* 0x000000120d0b7211 */ /* 0x000fe200078f28ff */
[----:B------:R-:W-:Y:S01]  /*10c0*/  IMAD.IADD R0, R18, 0x1, -R0 ;  /* 0x0000000112007824 */ /* 0x000fe200078e0a00 */
[----:B------:R-:W-:Y:S01]  /*10d0*/  LOP3.LUT R2, R5, 0x1c0, RZ, 0xc0, !PT ;  /* 0x000001c005027812 */ /* 0x000fe200078ec0ff */
[----:B------:R-:W-:Y:S01]  /*10e0*/  IMAD.SHL.U32 R248, R8, 0x8, RZ ;  /* 0x0000000808f87824 */ /* 0x000fe200078e00ff */
[----:B------:R-:W-:-:S02]  /*10f0*/  LEA.HI R3, R3, R4, RZ, 0x1 ;  /* 0x0000000403037211 */ /* 0x000fc400078f08ff */
[----:B------:R-:W-:Y:S02]  /*1100*/  SHF.R.S32.HI R6, RZ, 0x1f, R0 ;  /* 0x0000001fff067819 */ /* 0x000fe40000011400 */
[----:B------:R-:W-:Y:S02]  /*1110*/  SHF.R.U32.HI R5, RZ, 0x3, R2 ;  /* 0x00000003ff057819 */ /* 0x000fe40000011602 */
[----:B------:R-:W-:Y:S02]  /*1120*/  LOP3.LUT R3, R3, 0xfffffffe, RZ, 0xc0, !PT ;  /* 0xfffffffe03037812 */ /* 0x000fe400078ec0ff */
[----:B------:R-:W-:Y:S02]  /*1130*/  LOP3.LUT R2, R2, 0x38, R248, 0xf8, !PT ;  /* 0x0000003802027812 */ /* 0x000fe400078ef8f8 */
[----:B------:R-:W-:Y:S01]  /*1140*/  LEA.HI R10, R6, R0, RZ, 0x3 ;  /* 0x00000000060a7211 */ /* 0x000fe200078f18ff */
[----:B------:R-:W-:Y:S01]  /*1150*/  IMAD.IADD R12, R4, 0x1, -R3 ;  /* 0x00000001040c7824 */ /* 0x000fe200078e0a03 */
[----:B------:R-:W-:Y:S01]  /*1160*/  LOP3.LUT R9, R2, R5, RZ, 0x3c, !PT ;  /* 0x0000000502097212 */ /* 0x000fe200078e3cff */
[----:B------:R-:W-:Y:S01]  /*1170*/  IMAD.SHL.U32 R3, R8, 0x40, RZ ;  /* 0x0000004008037824 */ /* 0x000fe200078e00ff */
[----:B------:R-:W-:-:S02]  /*1180*/  LOP3.LUT R2, R10, 0xfffffff8, RZ, 0xc0, !PT ;  /* 0xfffffff80a027812 */ /* 0x000fc400078ec0ff */
[----:B------:R-:W-:Y:S02]  /*1190*/  LEA.HI R15, R13, R18, RZ, 0x2 ;  /* 0x000000120d0f7211 */ /* 0x000fe400078f10ff */
[----:B------:R-:W-:Y:S01]  /*11a0*/  SHF.R.S32.HI R6, RZ, 0x5, R11 ;  /* 0x00000005ff067819 */ /* 0x000fe2000001140b */
[----:B------:R-:W-:Y:S01]  /*11b0*/  IMAD.IADD R7, R0, 0x1, -R2 ;  /* 0x0000000100077824 */ /* 0x000fe200078e0a02 */
[----:B------:R-:W-:Y:S02]  /*11c0*/  LOP3.LUT R0, R3, 0x1c0, RZ, 0xc0, !PT ;  /* 0x000001c003007812 */ /* 0x000fe400078ec0ff */
[----:B------:R-:W-:Y:S02]  /*11d0*/  LOP3.LUT R3, R11, 0xffffffe0, RZ, 0xc0, !PT ;  /* 0xffffffe00b037812 */ /* 0x000fe400078ec0ff */
[--C-:B------:R-:W-:Y:S02]  /*11e0*/  SHF.R.S32.HI R241, RZ, 0x2, R15.reuse ;  /* 0x00000002fff17819 */ /* 0x100fe4000001140f */
[----:B------:R-:W-:Y:S01]  /*11f0*/  SHF.R.S32.HI R4, RZ, 0x1f, R15 ;  /* 0x0000001fff047819 */ /* 0x000fe2000001140f */
[----:B------:R-:W-:Y:S01]  /*1200*/  IMAD.IADD R17, R18, 0x1, -R3 ;  /* 0x0000000112117824 */ /* 0x000fe200078e0a03 */
[----:B------:R-:W-:-:S02]  /*1210*/  LOP3.LUT R5, R0, 0x8, R14, 0xf8, !PT ;  /* 0x0000000800057812 */ /* 0x000fc400078ef80e */
[----:B------:R-:W-:Y:S02]  /*1220*/  SHF.R.U32.HI R2, RZ, 0x3, R0 ;  /* 0x00000003ff027819 */ /* 0x000fe40000011600 */
[----:B------:R-:W-:Y:S02]  /*1230*/  SHF.R.S32.HI R0, RZ, 0x1f, R11 ;  /* 0x0000001fff007819 */ /* 0x000fe4000001140b */
[----:B------:R-:W-:Y:S02]  /*1240*/  LEA.HI R4, R4, R241, RZ, 0x3 ;  /* 0x000000f104047211 */ /* 0x000fe400078f18ff */
[----:B------:R-:W-:Y:S02]  /*1250*/  LOP3.LUT R14, R5, R2, RZ, 0x3c, !PT ;  /* 0x00000002050e7212 */ /* 0x000fe400078e3cff */
[----:B------:R-:W-:Y:S02]  /*1260*/  LEA.HI R0, R0, R6, RZ, 0x3 ;  /* 0x0000000600007211 */ /* 0x000fe400078f18ff */
[----:B------:R-:W-:-:S02]  /*1270*/  LEA.HI R5, R13, R18, RZ, 0x6 ;  /* 0x000000120d057211 */ /* 0x000fc400078f30ff */
[----:B------:R-:W-:Y:S02]  /*1280*/  LOP3.LUT R3, R4, 0xfffffff8, RZ, 0xc0, !PT ;  /* 0xfffffff804037812 */ /* 0x000fe400078ec0ff */
[----:B------:R-:W-:Y:S01]  /*1290*/  SHF.R.S32.HI R11, RZ, 0x1f, R17 ;  /* 0x0000001fff0b7819 */ /* 0x000fe20000011411 */
[----:B------:R-:W-:Y:S01]  /*12a0*/  IMAD.SHL.U32 R5, R5, 0x8, RZ ;  /* 0x0000000805057824 */ /* 0x000fe200078e00ff */
[----:B------:R-:W-:Y:S01]  /*12b0*/  LOP3.LUT R2, R0, 0xffffff8, RZ, 0xc0, !PT ;  /* 0x0ffffff800027812 */ /* 0x000fe200078ec0ff */
[----:B------:R-:W-:Y:S01]  /*12c0*/  IMAD.IADD R0, R241, 0x1, -R3 ;  /* 0x00000001f1007824 */ /* 0x000fe200078e0a03 */
[----:B------:R-:W-:Y:S02]  /*12d0*/  LEA.HI R11, R11, R17, RZ, 0x2 ;  /* 0x000000110b0b7211 */ /* 0x000fe400078f10ff */
[----:B------:R-:W-:Y:S01]  /*12e0*/  LOP3.LUT R215, R9, 0x7ffffe00, R5, 0xf8, !PT ;  /* 0x7ffffe0009d77812 */ /* 0x000fe200078ef805 */
[----:B------:R-:W-:Y:S01]  /*12f0*/  IMAD.IADD R3, R6, 0x1, -R2 ;  /* 0x0000000106037824 */ /* 0x000fe200078e0a02 */
[----:B------:R-:W-:Y:S01]  /*1300*/  SHF.R.S32.HI R2, RZ, 0x2, R11 ;  /* 0x00000002ff027819 */ /* 0x000fe2000001140b */
[----:B------:R-:W-:Y:S01]  /*1310*/  IMAD.SHL.U32 R5, R7, 0x40, RZ ;  /* 0x0000004007057824 */ /* 0x000fe200078e00ff */
[C---:B------:R-:W-:Y:S01]  /*1320*/  LOP3.LUT R4, R0.reuse, 0x1, RZ, 0xc0, !PT ;  /* 0x0000000100047812 */ /* 0x040fe200078ec0ff */
[----:B------:R-:W-:Y:S01]  /*1330*/  IMAD.SHL.U32 R215, R215, 0x2, RZ ;  /* 0x00000002d7d77824 */ /* 0x000fe200078e00ff */
[----:B------:R-:W-:Y:S01]  /*1340*/  LOP3.LUT P2, RZ, R0, 0x4, RZ, 0xc0, !PT ;  /* 0x0000000400ff7812 */ /* 0x000fe2000784c0ff */
[----:B------:R-:W-:Y:S01]  /*1350*/  IMAD R16, R3, 0x10, R2 ;  /* 0x0000001003107824 */ /* 0x000fe200078e0202 */
[----:B------:R-:W-:Y:S01]  /*1360*/  ISETP.NE.U32.AND P1, PT, R4, 0x1, PT ;  /* 0x000000010400780c */ /* 0x000fe20003f25070 */
[----:B------:R-:W-:Y:S01]  /*1370*/  IMAD.SHL.U32 R3, R12, 0x8, RZ ;  /* 0x000000080c037824 */ /* 0x000fe200078e00ff */
[----:B------:R-:W-:-:S02]  /*1380*/  LOP3.LUT R2, R5, 0x1c0, RZ, 0xc0, !PT ;  /* 0x000001c005027812 */ /* 0x000fc400078ec0ff */
[----:B------:R-:W-:Y:S01]  /*1390*/  LOP3.LUT R4, R15, 0xfffffffc, RZ, 0xc0, !PT ;  /* 0xfffffffc0f047812 */ /* 0x000fe200078ec0ff */
[----:B------:R-:W-:Y:S01]  /*13a0*/  STL [R1+0x3c], R16 ;  /* 0x00003c1001007387 */ /* 0x000fe20000100800 */
[C---:B------:R-:W-:Y:S01]  /*13b0*/  LOP3.LUT P0, RZ, R0.reuse, 0x2, RZ, 0xc0, !PT ;  /* 0x0000000200ff7812 */ /* 0x040fe2000780c0ff */
[----:B------:R-:W-:Y:S01]  /*13c0*/  IMAD.SHL.U32 R0, R0, 0x40, RZ ;  /* 0x0000004000007824 */ /* 0x000fe200078e00ff */
[----:B------:R-:W-:Y:S01]  /*13d0*/  LOP3.LUT R3, R2, 0x8, R3, 0xf8, !PT ;  /* 0x0000000802037812 */ /* 0x000fe200078ef803 */
[----:B------:R-:W-:Y:S01]  /*13e0*/  IMAD.IADD R18, R18, 0x1, -R4 ;  /* 0x0000000112127824 */ /* 0x000fe200078e0a04 */
[----:B------:R-:W-:Y:S02]  /*13f0*/  SHF.R.U32.HI R2, RZ, 0x3, R2 ;  /* 0x00000003ff027819 */ /* 0x000fe40000011602 */
[----:B------:R-:W-:Y:S01]  /*1400*/  LOP3.LUT P6, RZ, R7, 0x2, RZ, 0xc0, !PT ;  /* 0x0000000207ff7812 */ /* 0x000fe200078cc0ff */
[----:B------:R-:W-:Y:S01]  /*1410*/  IMAD.SHL.U32 R128, R18, 0x8, RZ ;  /* 0x0000000812807824 */ /* 0x000fe200078e00ff */
[----:B------:R-:W-:Y:S01]  /*1420*/  LOP3.LUT R5, R3, R2, RZ, 0x3c, !PT ;  /* 0x0000000203057212 */ /* 0x000fe200078e3cff */
[----:B------:R-:W-:Y:S01]  /*1430*/  IMAD.SHL.U32 R3, R10, 0x40, RZ ;  /* 0x000000400a037824 */ /* 0x000fe200078e00ff */
[----:B------:R-:W-:Y:S01]  /*1440*/  LOP3.LUT R2, R0, 0x1c0, RZ, 0xc0, !PT ;  /* 0x000001c000027812 */ /* 0x000fe200078ec0ff */
[C---:B------:R-:W-:Y:S01]  /*1450*/  IMAD.SHL.U32 R0, R6.reuse, 0x400, RZ ;  /* 0x0000040006007824 */ /* 0x040fe200078e00ff */
[----:B------:R-:W-:Y:S01]  /*1460*/  LOP3.LUT P5, RZ, R7, 0x4, RZ, 0xc0, !PT ;  /* 0x0000000407ff7812 */ /* 0x000fe200078ac0ff */
[----:B------:R-:W-:Y:S01]  /*1470*/  IMAD.SHL.U32 R6, R6, 0x200, RZ ;  /* 0x0000020006067824 */ /* 0x000fe200078e00ff */
[----:B------:R-:W-:Y:S01]  /*1480*/  SHF.R.U32.HI R13, RZ, 0x3, R2 ;  /* 0x00000003ff0d7819 */ /* 0x000fe20000011602 */
[----:B------:R-:W-:Y:S01]  /*1490*/  IMAD R9, R18, 0x2, R0 ;  /* 0x0000000212097824 */ /* 0x000fe200078e0200 */
[----:B------:R-:W-:Y:S01]  /*14a0*/  LOP3.LUT R7, R2, 0x18, R128, 0xf8, !PT ;  /* 0x0000001802077812 */ /* 0x000fe200078ef880 */
[----:B------:R1:W-:Y:S01]  /*14b0*/  STL [R1+0x10], R2 ;  /* 0x0000100201007387 */ /* 0x0003e20000100800 */
[----:B------:R-:W-:Y:S01]  /*14c0*/  LOP3.LUT R4, R13, R2, RZ, 0xfc, !PT ;  /* 0x000000020d047212 */ /* 0x000fe200078efcff */
[----:B------:R-:W-:Y:S01]  /*14d0*/  IMAD.MOV.U32 R10, RZ, RZ, 0x40 ;  /* 0x00000040ff0a7424 */ /* 0x000fe200078e00ff */
[----:B------:R-:W-:Y:S01]  /*14e0*/  LOP3.LUT R235, R6, R7, R13, 0xf6, !PT ;  /* 0x0000000706eb7212 */ /* 0x000fe200078ef60d */
[C---:B------:R-:W-:Y:S01]  /*14f0*/  IMAD R6, R8.reuse, 0x20, R19 ;  /* 0x0000002008067824 */ /* 0x040fe200078e0213 */
[----:B------:R-:W-:Y:S01]  /*1500*/  LOP3.LUT R3, R3, 0xfffffe00, RZ, 0xc0, !PT ;  /* 0xfffffe0003037812 */ /* 0x000fe200078ec0ff */
[----:B------:R-:W-:Y:S01]  /*1510*/  STL [R1+0x14], R13 ;  /* 0x0000140d01007387 */ /* 0x000fe20000100800 */
[----:B------:R-:W-:Y:S01]  /*1520*/  LOP3.LUT P4, RZ, R8, 0x2, RZ, 0xc0, !PT ;  /* 0x0000000208ff7812 */ /* 0x000fe2000788c0ff */
[----:B------:R-:W-:Y:S01]  /*1530*/  IMAD.IADD R9, R9, 0x1, R4 ;  /* 0x0000000109097824 */ /* 0x000fe200078e0204 */
[CC--:B------:R-:W-:Y:S01]  /*1540*/  IADD3 R4, R5.reuse, R3.reuse, R0 ;  /* 0x0000000305047210 */ /* 0x0c0fe20007ffe000 */
[----:B------:R2:W-:Y:S01]  /*1550*/  STL [R1+0x34], R6 ;  /* 0x0000340601007387 */ /* 0x0005e20000100800 */
[C---:B------:R-:W-:Y:S01]  /*1560*/  LEA.HI R0, R18.reuse, R18, RZ, 0x1 ;  /* 0x0000001212007211 */ /* 0x040fe200078f08ff */
[----:B------:R-:W-:Y:S01]  /*1570*/  IMAD.SHL.U32 R140, R18, 0x4, RZ ;  /* 0x00000004128c7824 */ /* 0x000fe200078e00ff */
[----:B------:R-:W-:-:S02]  /*1580*/  LOP3.LUT R5, R5, R3, RZ, 0xfc, !PT ;  /* 0x0000000305057212 */ /* 0x000fc400078efcff */
[----:B------:R-:W-:Y:S02]  /*1590*/  LOP3.LUT R3, R0, 0x1ffffffe, RZ, 0xc0, !PT ;  /* 0x1ffffffe00037812 */ /* 0x000fe400078ec0ff */
[----:B------:R-:W-:Y:S02]  /*15a0*/  LOP3.LUT P3, RZ, R8, 0x4, RZ, 0xc0, !PT ;  /* 0x0000000408ff7812 */ /* 0x000fe4000786c0ff */
[----:B------:R-:W-:Y:S01]  /*15b0*/  LEA R9, R9, 0x80, 0x1 ;  /* 0x0000008009097811 */ /* 0x000fe200078e08ff */
[----:B------:R-:W-:Y:S01]  /*15c0*/  IMAD.IADD R3, R18, 0x1, -R3 ;  /* 0x0000000112037824 */ /* 0x000fe200078e0a03 */
[----:B------:R-:W-:Y:S02]  /*15d0*/  SEL R0, R10, 0xffffffc0, !P3 ;  /* 0xffffffc00a007807 */ /* 0x000fe40005800000 */
[----:B------:R-:W-:Y:S01]  /*15e0*/  LEA R198, R4, 0xc100, 0x1 ;  /* 0x0000c10004c67811 */ /* 0x000fe200078e08ff */
[----:B-1----:R-:W-:Y:S01]  /*15f0*/  IMAD R2, R12, 0x200, R14 ;  /* 0x000002000c027824 */ /* 0x002fe200078e020e */
[----:B------:R-:W-:Y:S01]  /*1600*/  LEA R192, R5, 0x100, 0x1 ;  /* 0x0000010005c07811 */ /* 0x000fe200078e08ff */
[----:B------:R-:W-:Y:S01]  /*1610*/  IMAD.MOV.U32 R12, RZ, RZ, 0x20 ;  /* 0x00000020ff0c7424 */ /* 0x000fe200078e00ff */
[----:B------:R-:W-:-:S02]  /*1620*/  SEL R7, R10, 0xffffffc0, !P2 ;  /* 0xffffffc00a077807 */ /* 0x000fc40005000000 */
[----:B------:R-:W-:Y:S01]  /*1630*/  LEA R147, R2, 0x6100, 0x1 ;  /* 0x0000610002937811 */ /* 0x000fe200078e08ff */
[----:B------:R-:W-:Y:S01]  /*1640*/  IMAD R2, R3, 0x8, R16 ;  /* 0x0000000803027824 */ /* 0x000fe200078e0210 */
[C---:B------:R-:W-:Y:S02]  /*1650*/  SEL R8, R12.reuse, 0xffffffe0, !P0 ;  /* 0xffffffe00c087807 */ /* 0x040fe40004000000 */
[C---:B------:R-:W-:Y:S01]  /*1660*/  IADD3 R202, R147.reuse, 0x20, RZ ;  /* 0x0000002093ca7810 */ /* 0x040fe20007ffe0ff */
[----:B------:R-:W-:Y:S01]  /*1670*/  IMAD.IADD R197, R147, 0x1, R0 ;  /* 0x0000000193c57824 */ /* 0x000fe200078e0200 */
[----:B--2---:R-:W-:Y:S01]  /*1680*/  LOP3.LUT R6, R11, 0x7ffffffc, RZ, 0xc0, !PT ;  /* 0x7ffffffc0b067812 */ /* 0x004fe200078ec0ff */
[----:B------:R1:W-:Y:S01]  /*1690*/  STL [R1], R2 ;  /* 0x0000000201007387 */ /* 0x0003e20000100800 */
[----:B------:R-:W-:Y:S02]  /*16a0*/  @P4 IADD3 R202, R147, -0x20, RZ ;  /* 0xffffffe093ca4810 */ /* 0x000fe40007ffe0ff */
[----:B------:R-:W-:Y:S01]  /*16b0*/  SEL R3, R12, 0xffffffe0, !P6 ;  /* 0xffffffe00c037807 */ /* 0x000fe20007000000 */
[----:B------:R-:W-:Y:S01]  /*16c0*/  IMAD.IADD R6, R17, 0x1, -R6 ;  /* 0x0000000111067824 */ /* 0x000fe200078e0a06 */
[----:B------:R-:W-:Y:S01]  /*16d0*/  STL [R1+0x18], R9 ;  /* 0x0000180901007387 */ /* 0x000fe20000100800 */
[----:B------:R-:W-:Y:S01]  /*16e0*/  IMAD.IADD R194, R0, 0x1, R202 ;  /* 0x0000000100c27824 */ /* 0x000fe200078e02ca */
[----:B------:R-:W-:Y:S01]  /*16f0*/  IADD3 R143, R140, 0x20, RZ ;  /* 0x000000208c8f7810 */ /* 0x000fe20007ffe0ff */
[----:B------:R-:W-:Y:S01]  /*1700*/  IMAD.SHL.U32 R237, R6, 0x2, RZ ;  /* 0x0000000206ed7824 */ /* 0x000fe200078e00ff */
[C---:B------:R-:W-:Y:S01]  /*1710*/  IADD3 R6, R9.reuse, -0x10, RZ ;  /* 0xfffffff009067810 */ /* 0x040fe20007ffe0ff */
[----:B------:R-:W-:Y:S01]  /*1720*/  IMAD.IADD R199, R198, 0x1, R3 ;  /* 0x00000001c6c77824 */ /* 0x000fe200078e0203 */
[----:B------:R-:W-:Y:S01]  /*1730*/  @P1 IADD3 R6, R9, 0x10, RZ ;  /* 0x0000001009061810 */ /* 0x000fe20007ffe0ff */
[----:B------:R-:W-:Y:S01]  /*1740*/  IMAD.IADD R193, R3, 0x1, R192 ;  /* 0x0000000103c17824 */ /* 0x000fe200078e02c0 */
[C---:B------:R-:W-:Y:S01]  /*1750*/  IADD3 R142, R140.reuse, 0x40, RZ ;  /* 0x000000408c8e7810 */ /* 0x040fe20007ffe0ff */
[----:B------:R-:W-:Y:S01]  /*1760*/  IMAD.IADD R131, R140, 0x1, R143 ;  /* 0x000000018c837824 */ /* 0x000fe200078e028f */
[----:B------:R-:W-:Y:S01]  /*1770*/  LEA R235, R235, 0x100, 0x1 ;  /* 0x00000100ebeb7811 */ /* 0x000fe200078e08ff */
[--C-:B------:R-:W-:Y:S01]  /*1780*/  IMAD.IADD R0, R8, 0x1, R6.reuse ;  /* 0x0000000108007824 */ /* 0x100fe200078e0206 */
[----:B------:R-:W-:Y:S01]  /*1790*/  STL [R1+0x24], R6 ;  /* 0x0000240601007387 */ /* 0x000fe20000100800 */
[----:B------:R-:W-:Y:S01]  /*17a0*/  IMAD.IADD R3, R7, 0x1, R6 ;  /* 0x0000000107037824 */ /* 0x000fe200078e0206 */
[C---:B------:R-:W-:Y:S01]  /*17b0*/  IADD3 R146, R140.reuse, 0x10, RZ ;  /* 0x000000108c927810 */ /* 0x040fe20007ffe0ff */
[C---:B------:R-:W-:Y:S01]  /*17c0*/  IMAD.IADD R130, R140.reuse, 0x1, R142 ;  /* 0x000000018c827824 */ /* 0x040fe200078e028e */
[----:B------:R2:W-:Y:S01]  /*17d0*/  STL [R1+0x28], R0 ;  /* 0x0000280001007387 */ /* 0x0005e20000100800 */
[C---:B------:R-:W-:Y:S01]  /*17e0*/  IADD3 R145, R140.reuse, 0x30, RZ ;  /* 0x000000308c917810 */ /* 0x040fe20007ffe0ff */
[----:B------:R-:W-:Y:S01]  /*17f0*/  IMAD.IADD R236, R235, 0x1, R7 ;  /* 0x00000001ebec7824 */ /* 0x000fe200078e0207 */
[----:B------:R-:W-:Y:S01]  /*1800*/  IADD3 R144, R140, 0x50, RZ ;  /* 0x000000508c907810 */ /* 0x000fe20007ffe0ff */
[----:B------:R3:W-:Y:S01]  /*1810*/  STL [R1+0x30], R3 ;  /* 0x0000300301007387 */ /* 0x0007e20000100800 */
[----:B-1----:R-:W-:-:S02]  /*1820*/  SEL R2, R10, 0xffffffc0, !P5 ;  /* 0xffffffc00a027807 */ /* 0x002fc40006800000 */
[C---:B------:R-:W-:Y:S02]  /*1830*/  IADD3 R213, R202.reuse, 0x800, RZ ;  /* 0x00000800cad57810 */ /* 0x040fe40007ffe0ff */
[----:B------:R-:W-:Y:S01]  /*1840*/  IADD3 R212, R202, 0x1000, RZ ;  /* 0x00001000cad47810 */ /* 0x000fe20007ffe0ff */
[----:B------:R-:W-:Y:S01]  /*1850*/  IMAD.IADD R201, R198, 0x1, R2 ;  /* 0x00000001c6c97824 */ /* 0x000fe200078e0202 */
[----:B------:R-:W-:Y:S01]  /*1860*/  IADD3 R211, R202, 0x1800, RZ ;  /* 0x00001800cad37810 */ /* 0x000fe20007ffe0ff */
[----:B------:R-:W-:Y:S01]  /*1870*/  IMAD.IADD R196, R2, 0x1, R192 ;  /* 0x0000000102c47824 */ /* 0x000fe200078e02c0 */
[C---:B------:R-:W-:Y:S01]  /*1880*/  IADD3 R210, R202.reuse, 0x2000, RZ ;  /* 0x00002000cad27810 */ /* 0x040fe20007ffe0ff */
[----:B------:R-:W-:Y:S01]  /*1890*/  IMAD.IADD R200, R199, 0x1, R2 ;  /* 0x00000001c7c87824 */ /* 0x000fe200078e0202 */
[----:B------:R-:W-:Y:S01]  /*18a0*/  IADD3 R209, R202, 0x2800, RZ ;  /* 0x00002800cad17810 */ /* 0x000fe20007ffe0ff */
[----:B------:R-:W-:Y:S01]  /*18b0*/  IMAD.IADD R195, R2, 0x1, R193 ;  /* 0x0000000102c37824 */ /* 0x000fe200078e02c1 */
[----:B------:R-:W-:-:S02]  /*18c0*/  IADD3 R208, R202, 0x3000, RZ ;  /* 0x00003000cad07810 */ /* 0x000fc40007ffe0ff */
[C---:B------:R-:W-:Y:S02]  /*18d0*/  IADD3 R207, R202.reuse, 0x3800, RZ ;  /* 0x00003800cacf7810 */ /* 0x040fe40007ffe0ff */
[C---:B------:R-:W-:Y:S02]  /*18e0*/  IADD3 R206, R202.reuse, 0x4000, RZ ;  /* 0x00004000cace7810 */ /* 0x040fe40007ffe0ff */
[C---:B------:R-:W-:Y:S01]  /*18f0*/  IADD3 R205, R202.reuse, 0x4800, RZ ;  /* 0x00004800cacd7810 */ /* 0x040fe20007ffe0ff */
[----:B--2---:R-:W-:Y:S01]  /*1900*/  IMAD.IADD R0, R7, 0x1, R0 ;  /* 0x0000000107007824 */ /* 0x004fe200078e0200 */
[C---:B------:R-:W-:Y:S02]  /*1910*/  IADD3 R204, R202.reuse, 0x5000, RZ ;  /* 0x00005000cacc7810 */ /* 0x040fe40007ffe0ff */
[----:B------:R-:W-:Y:S02]  /*1920*/  IADD3 R203, R202, 0x5800, RZ ;  /* 0x00005800cacb7810 */ /* 0x000fe40007ffe0ff */
[----:B------:R3:W-:Y:S04]  /*1930*/  STL [R1+0x2c], R0 ;  /* 0x00002c0001007387 */ /* 0x0007e80000100800 */
.L_x_794:
[----:B------:R-:W-:Y:S01]  /*1940*/  ISETP.NE.U32.AND P0, PT, RZ, c[0x0][0x370], PT ;  /* 0x0000dc00ff007a0c */ /* 0x000fe20003f05070 */
[----:B------:R-:W-:Y:S01]  /*1950*/  IMAD.MOV.U32 R14, RZ, RZ, 0x4 ;  /* 0x00000004ff0e7424 */ /* 0x000fe200078e00ff */
[----:B------:R-:W-:Y:S01]  /*1960*/  ISETP.NE.U32.AND P1, PT, RZ, c[0x0][0x360], PT ;  /* 0x0000d800ff007a0c */ /* 0x000fe20003f25070 */
[----:B------:R-:W-:Y:S01]  /*1970*/  IMAD.MOV.U32 R132, RZ, RZ, RZ ;  /* 0x000000ffff847224 */ /* 0x000fe200078e00ff */
[----:B------:R-:W-:Y:S01]  /*1980*/  ISETP.NE.AND.EX P2, PT, RZ, c[0x0][0x374], PT, P0 ;  /* 0x0000dd00ff007a0c */ /* 0x000fe20003f45300 */
[----:B------:R-:W-:Y:S01]  /*1990*/  IMAD.MOV.U32 R180, RZ, RZ, RZ ;  /* 0x000000ffffb47224 */ /* 0x000fe200078e00ff */
[----:B------:R-:W-:Y:S01]  /*19a0*/  ISETP.NE.AND.EX P0, PT, RZ, c[0x0][0x364], PT, P1 ;  /* 0x0000d900ff007a0c */ /* 0x000fe20003f05310 */
[----:B------:R-:W-:Y:S01]  /*19b0*/  IMAD.MOV.U32 R127, RZ, RZ, RZ ;  /* 0x000000ffff7f7224 */ /* 0x000fe200078e00ff */
[----:B------:R-:W-:Y:S01]  /*19c0*/  ISETP.NE.U32.AND P1, PT, RZ, c[0x0][0x348], PT ;  /* 0x0000d200ff007a0c */ /* 0x000fe20003f25070 */
[----:B------:R-:W-:Y:S01]  /*19d0*/  IMAD.MOV.U32 R13, RZ, RZ, RZ ;  /* 0x000000ffff0d7224 */ /* 0x000fe200078e00ff */
[----:B------:R-:W-:Y:S01]  /*19e0*/  ISETP.NE.U32.AND P6, PT, RZ, c[0x0][0x350], PT ;  /* 0x0000d400ff007a0c */ /* 0x000fe20003fc5070 */
[----:B------:R-:W-:Y:S01]  /*19f0*/  IMAD.WIDE R6, R247, R14, c[0x0][0x348] ;  /* 0x0000d200f7067625 */ /* 0x000fe200078e020e */
[----:B------:R-:W-:-:S02]  /*1a00*/  ISETP.NE.U32.AND P3, PT, RZ, c[0x0][0x358], PT ;  /* 0x0000d600ff007a0c */ /* 0x000fc40003f65070 */
[----:B------:R-:W-:Y:S01]  /*1a10*/  ISETP.NE.AND.EX P1, PT, RZ, c[0x0][0x34c], PT, P1 ;  /* 0x0000d300ff007a0c */ /* 0x000fe20003f25310 */
[CC--:B------:R-:W-:Y:S01]  /*1a20*/  IMAD.WIDE R4, R247.reuse, R14.reuse, c[0x0][0x350] ;  /* 0x0000d400f7047625 */ /* 0x0c0fe200078e020e */
[----:B------:R-:W-:Y:S02]  /*1a30*/  ISETP.NE.AND.EX P6, PT, RZ, c[0x0][0x354], PT, P6 ;  /* 0x0000d500ff007a0c */ /* 0x000fe40003fc5360 */
[----:B------:R-:W-:Y:S01]  /*1a40*/  ISETP.NE.AND.EX P3, PT, RZ, c[0x0][0x35c], PT, P3 ;  /* 0x0000d700ff007a0c */ /* 0x000fe20003f65330 */
[----:B------:R-:W-:-:S04]  /*1a50*/  @P2 IMAD.WIDE R10, R247, R14, c[0x0][0x370] ;  /* 0x0000dc00f70a2625 */ /* 0x000fc800078e020e */
[CC--:B------:R-:W-:Y:S01]  /*1a60*/  @P0 IMAD.WIDE R8, R247.reuse, R14.reuse, c[0x0][0x360] ;  /* 0x0000d800f7080625 */ /* 0x0c0fe200078e020e */
[----:B------:R1:W5:Y:S03]  /*1a70*/  @P2 LDG.E R132, [R10.64] ;  /* 0x000000060a842981 */ /* 0x000366000c1e1900 */
[----:B---3--:R-:W-:Y:S01]  /*1a80*/  IMAD.WIDE R2, R247, R14, c[0x0][0x358] ;  /* 0x0000d600f7027625 */ /* 0x008fe200078e020e */
[----:B------:R1:W5:Y:S04]  /*1a90*/  @P0 LDG.E R239, [R8.64] ;  /* 0x0000000608ef0981 */ /* 0x000368000c1e1900 */
[----:B------:R1:W5:Y:S04]  /*1aa0*/  @P1 LDG.E R180, [R6.64] ;  /* 0x0000000606b41981 */ /* 0x000368000c1e1900 */
[----:B------:R1:W5:Y:S04]  /*1ab0*/  @P6 LDG.E R127, [R4.64] ;  /* 0x00000006047f6981 */ /* 0x000368000c1e1900 */
[----:B------:R1:W5:Y:S01]  /*1ac0*/  @P3 LDG.E R13, [R2.64] ;  /* 0x00000006020d3981 */ /* 0x000362000c1e1900 */
[----:B------:R-:W-:-:S05]  /*1ad0*/  LOP3.LUT R20, R246, 0xffff, RZ, 0xc0, !PT ;  /* 0x0000fffff6147812 */ /* 0x000fca00078ec0ff */
[----:B------:R1:W-:Y:S01]  /*1ae0*/  STL [R1+0x4], R20 ;  /* 0x0000041401007387 */ /* 0x0003e20000100800 */
[----:B------:R-:W-:Y:S01]  /*1af0*/  YIELD ;  /* 0x0000000000007946 */ /* 0x000fe20003800000 */
[----:B------:R-:W-:Y:S05]  /*1b00*/  @P0 BRA `(.L_x_586) ;  /* 0x0000005000000947 */ /* 0x000fea0003800000 */
[----:B-----5:R-:W-:Y:S01]  /*1b10*/  MOV R239, c[0x0][0x168] ;  /* 0x00005a0000ef7a02 */ /* 0x020fe20000000f00 */
[----:B------:R-:W-:Y:S05]  /*1b20*/  @!P1 BRA `(.L_x_586) ;  /* 0x0000003000009947 */ /* 0x000fea0003800000 */
[----:B-1----:R-:W2:Y:S04]  /*1b30*/  LDG.E R8, [R6.64] ;  /* 0x0000000606087981 */ /* 0x002ea8000c1e1900 */
[----:B------:R-:W2:Y:S02]  /*1b40*/  LDG.E R0, [R6.64+0x4] ;  /* 0x0000040606007981 */ /* 0x000ea4000c1e1900 */
[----:B--2---:R-:W-:Y:S02]  /*1b50*/  IADD3 R239, -R8, R0, RZ ;  /* 0x0000000008ef7210 */ /* 0x004fe40007ffe1ff */
.L_x_586:
[----:B------:R-:W-:-:S04]  /*1b60*/  ISETP.NE.U32.AND P0, PT, RZ, c[0x0][0x368], PT ;  /* 0x0000da00ff007a0c */ /* 0x000fc80003f05070 */
[----:B------:R-:W-:-:S13]  /*1b70*/  ISETP.NE.AND.EX P0, PT, RZ, c[0x0][0x36c], PT, P0 ;  /* 0x0000db00ff007a0c */ /* 0x000fda0003f05300 */
[----:B------:R-:W-:Y:S05]  /*1b80*/  @!P0 BRA `(.L_x_587) ;  /* 0x0000003000008947 */ /* 0x000fea0003800000 */
[----:B-1----:R-:W-:-:S05]  /*1b90*/  IMAD.WIDE R4, R247, R14, c[0x0][0x368] ;  /* 0x0000da00f7047625 */ /* 0x002fca00078e020e */
[----:B------:R1:W5:Y:S01]  /*1ba0*/  LDG.E R11, [R4.64] ;  /* 0x00000006040b7981 */ /* 0x000362000c1e1900 */
[----:B------:R-:W-:Y:S05]  /*1bb0*/  BRA `(.L_x_588) ;  /* 0x0000005000007947 */ /* 0x000fea0003800000 */
.L_x_587:
[----:B-1----:R-:W-:Y:S01]  /*1bc0*/  MOV R11, c[0x0][0x1d0] ;  /* 0x00007400000b7a02 */ /* 0x002fe20000000f00 */
[----:B------:R-:W-:Y:S05]  /*1bd0*/  @!P6 BRA `(.L_x_588) ;  /* 0x000000300000e947 */ /* 0x000fea0003800000 */
[----:B------:R-:W2:Y:S04]  /*1be0*/  LDG.E R6, [R4.64] ;  /* 0x0000000604067981 */ /* 0x000ea8000c1e1900 */
[----:B------:R-:W2:Y:S02]  /*1bf0*/  LDG.E R0, [R4.64+0x4] ;  /* 0x0000040604007981 */ /* 0x000ea4000c1e1900 */
[----:B--2---:R-:W-:Y:S02]  /*1c00*/  IADD3 R11, -R6, R0, RZ ;  /* 0x00000000060b7210 */ /* 0x004fe40007ffe1ff */
.L_x_588:
[----:B------:R-:W2:Y:S04]  /*1c10*/  LDL.LU R7, [R1+0xc] ;  /* 0x00000c0001077983 */ /* 0x000ea80000300800 */
[----:B-1----:R1:W3:Y:S04]  /*1c20*/  @P3 LDG.E R5, [R2.64] ;  /* 0x0000000602053981 */ /* 0x0022e8000c1e1900 */
[----:B------:R1:W3:Y:S01]  /*1c30*/  @P3 LDG.E R4, [R2.64+0x4] ;  /* 0x0000040602043981 */ /* 0x0002e2000c1e1900 */
[----:B------:R-:W-:Y:S01]  /*1c40*/  IMAD.MOV.U32 R0, RZ, RZ, c[0x0][0x2c4] ;  /* 0x0000b100ff007624 */ /* 0x000fe200078e00ff */
[----:B------:R-:W-:Y:S01]  /*1c50*/  ISETP.NE.U32.AND P0, PT, RZ, c[0x0][0x378], PT ;  /* 0x0000de00ff007a0c */ /* 0x000fe20003f05070 */
[----:B------:R-:W-:-:S02]  /*1c60*/  IMAD.MOV.U32 R6, RZ, RZ, c[0x0][0x32c] ;  /* 0x0000cb00ff067624 */ /* 0x000fc400078e00ff */
[----:B-----5:R-:W-:Y:S01]  /*1c70*/  IMAD.MOV.U32 R134, RZ, RZ, R11 ;  /* 0x000000ffff867224 */ /* 0x020fe200078e000b */
[----:B------:R-:W-:Y:S02]  /*1c80*/  ISETP.NE.AND P2, PT, R0, 0x1, PT ;  /* 0x000000010000780c */ /* 0x000fe40003f45270 */
[----:B------:R-:W-:Y:S02]  /*1c90*/  ISETP.GE.AND P1, PT, R6, 0x1, PT ;  /* 0x000000010600780c */ /* 0x000fe40003f26270 */
[----:B------:R-:W-:Y:S01]  /*1ca0*/  ISETP.NE.AND.EX P0, PT, RZ, c[0x0][0x37c], PT, P0 ;  /* 0x0000df00ff007a0c */ /* 0x000fe20003f05300 */
[----:B------:R-:W-:Y:S02]  /*1cb0*/  IMAD.SHL.U32 R242, R245, 0x80, RZ ;  /* 0x00000080f5f27824 */ /* 0x000fe400078e00ff */
[----:B------:R-:W-:Y:S02]  /*1cc0*/  IMAD.MOV.U32 R76, RZ, RZ, c[0x0][0x228] ;  /* 0x00008a00ff4c7624 */ /* 0x000fe400078e00ff */
[----:B------:R-:W-:Y:S01]  /*1cd0*/  IMAD.IADD R10, R11, 0x1, -R132 ;  /* 0x000000010b0a7824 */ /* 0x000fe200078e0a84 */
[----:B------:R-:W-:-:S07]  /*1ce0*/  IADD3 R0, R242, 0x7f, RZ ;  /* 0x0000007ff2007810 */ /* 0x000fce0007ffe0ff */
[----:B-1----:R-:W-:-:S05]  /*1cf0*/  @P0 IMAD.WIDE R2, R247, R14, c[0x0][0x378] ;  /* 0x0000de00f7020625 */ /* 0x002fca00078e020e */
[----:B------:R1:W5:Y:S02]  /*1d00*/  @P0 LDG.E R134, [R2.64] ;  /* 0x0000000602860981 */ /* 0x000364000c1e1900 */
[----:B-1----:R-:W-:-:S05]  /*1d10*/  @P2 IMAD.HI.U32 R3, R0, c[0x0][0x2c8], RZ ;  /* 0x0000b20000032a27 */ /* 0x002fca00078e00ff */
[----:B------:R-:W-:Y:S02]  /*1d20*/  @P2 SHF.R.U32.HI R0, RZ, c[0x0][0x2cc], R3 ;  /* 0x0000b300ff002a19 */ /* 0x000fe40000011603 */
[----:B--2---:R-:W-:-:S04]  /*1d30*/  LOP3.LUT R7, R7, 0xfffffffd, RZ, 0xc0, !PT ;  /* 0xfffffffd07077812 */ /* 0x004fc800078ec0ff */
[----:B------:R-:W-:-:S04]  /*1d40*/  @P2 LOP3.LUT R7, R7, 0x2, RZ, 0xfc, !PT ;  /* 0x0000000207072812 */ /* 0x000fc800078efcff */
[----:B------:R-:W-:Y:S01]  /*1d50*/  LOP3.LUT R7, R7, 0xfffffffb, RZ, 0xc0, !PT ;  /* 0xfffffffb07077812 */ /* 0x000fe200078ec0ff */
[----:B---3--:R-:W-:-:S03]  /*1d60*/  @P3 IMAD.IADD R76, R4, 0x1, -R5 ;  /* 0x00000001044c3824 */ /* 0x008fc600078e0a05 */
[----:B------:R-:W-:Y:S01]  /*1d70*/  @P1 LOP3.LUT R7, R7, 0x4, RZ, 0xfc, !PT ;  /* 0x0000000407071812 */ /* 0x000fe200078efcff */
[----:B------:R-:W-:-:S04]  /*1d80*/  IMAD.IADD R238, R10, 0x1, R76 ;  /* 0x000000010aee7824 */ /* 0x000fc800078e024c */
[----:B------:R1:W-:Y:S01]  /*1d90*/  STL [R1+0xc], R7 ;  /* 0x00000c0701007387 */ /* 0x0003e20000100800 */
[C---:B------:R-:W-:Y:S02]  /*1da0*/  IADD3 R2, R238.reuse, 0x3f, RZ ;  /* 0x0000003fee027810 */ /* 0x040fe40007ffe0ff */
[----:B------:R-:W-:Y:S02]  /*1db0*/  IADD3 R148, R238, 0x1, -R239 ;  /* 0x00000001ee947810 */ /* 0x000fe40007ffe8ef */
[----:B------:R-:W-:-:S03]  /*1dc0*/  SHF.R.S32.HI R3, RZ, 0x1f, R2 ;  /* 0x0000001fff037819 */ /* 0x000fc60000011402 */
[----:B------:R-:W-:Y:S01]  /*1dd0*/  IMAD.IADD R0, R148, 0x1, R0 ;  /* 0x0000000194007824 */ /* 0x000fe200078e0200 */
[----:B------:R-:W-:-:S04]  /*1de0*/  LEA.HI R2, R3, R2, RZ, 0x6 ;  /* 0x0000000203027211 */ /* 0x000fc800078f30ff */
[----:B------:R-:W-:Y:S02]  /*1df0*/  IADD3 R3, R0, c[0x0][0x328], RZ ;  /* 0x0000ca0000037a10 */ /* 0x000fe40007ffe0ff */
[----:B------:R-:W-:Y:S01]  /*1e00*/  SHF.R.S32.HI R150, RZ, 0x6, R2 ;  /* 0x00000006ff967819 */ /* 0x000fe20000011402 */
        /* <DEDUP_REMOVED lines=11> */
.L_x_591:
[----:B------:R-:W-:-:S13]  /*1ec0*/  ISETP.NE.AND P0, PT, R6, 0x1, PT ;  /* 0x000000010600780c */ /* 0x000fda0003f05270 */
[----:B------:R-:W-:-:S05]  /*1ed0*/  @P0 IMAD.HI.U32 R0, R2, c[0x0][0x330], RZ ;  /* 0x0000cc0002000a27 */ /* 0x000fca00078e00ff */
[----:B------:R-:W-:Y:S02]  /*1ee0*/  @P0 SHF.R.U32.HI R2, RZ, c[0x0][0x334], R0 ;  /* 0x0000cd00ff020a19 */ /* 0x000fe40000011600 */
.L_x_592:
[----:B------:R-:W-:Y:S05]  /*1ef0*/  BSYNC B0 ;  /* 0x0000000000007941 */ /* 0x000fea0003800000 */
.L_x_590:
[----:B------:R-:W-:-:S05]  /*1f00*/  IMAD R2, R2, R6, c[0x0][0x32c] ;  /* 0x0000cb0002027624 */ /* 0x000fca00078e0206 */
[----:B------:R-:W-:-:S04]  /*1f10*/  IMNMX R3, R3, R2, PT ;  /* 0x0000000203037217 */ /* 0x000fc80003800200 */
.L_x_589:
[----:B------:R-:W-:Y:S01]  /*1f20*/  IADD3 R3, R3, 0x3f, RZ ;  /* 0x0000003f03037810 */ /* 0x000fe20007ffe0ff */
[----:B------:R-:W-:-:S03]  /*1f30*/  @P2 IMAD.HI.U32 R2, R242, c[0x0][0x2c8], RZ ;  /* 0x0000b200f2022a27 */ /* 0x000fc600078e00ff */
[----:B------:R-:W-:Y:S01]  /*1f40*/  SHF.R.S32.HI R4, RZ, 0x1f, R3 ;  /* 0x0000001fff047819 */ /* 0x000fe20000011403 */
[----:B------:R-:W-:Y:S01]  /*1f50*/  IMAD.MOV.U32 R0, RZ, RZ, R242 ;  /* 0x000000ffff007224 */ /* 0x000fe200078e00f2 */
[----:B------:R-:W-:Y:S01]  /*1f60*/  @P2 SHF.R.U32.HI R0, RZ, c[0x0][0x2cc], R2 ;  /* 0x0000b300ff002a19 */ /* 0x000fe20000011602 */
[----:B------:R-:W-:Y:S01]  /*1f70*/  IMAD.IADD R149, R238, 0x1, -R239 ;  /* 0x00000001ee957824 */ /* 0x000fe200078e0aef */
[----:B------:R-:W-:-:S03]  /*1f80*/  LEA.HI R3, R4, R3, RZ, 0x6 ;  /* 0x0000000304037211 */ /* 0x000fc600078f30ff */
[----:B------:R-:W-:Y:S01]  /*1f90*/  IMAD.IADD R0, R149, 0x1, R0 ;  /* 0x0000000195007824 */ /* 0x000fe200078e0200 */
[----:B------:R-:W-:-:S04]  /*1fa0*/  SHF.R.S32.HI R3, RZ, 0x6, R3 ;  /* 0x00000006ff037819 */ /* 0x000fc80000011403 */
[----:B------:R-:W-:Y:S02]  /*1fb0*/  IADD3 R2, R0, -c[0x0][0x324], RZ ;  /* 0x8000c90000027a10 */ /* 0x000fe40007ffe0ff */
[----:B-1----:R-:W-:Y:S01]  /*1fc0*/  IMNMX R7, R150, R3, PT ;  /* 0x0000000396077217 */ /* 0x002fe20003800200 */
        /* <DEDUP_REMOVED lines=10> */
.L_x_595:
[----:B------:R-:W-:-:S13]  /*2070*/  ISETP.NE.AND P0, PT, R6, 0x1, PT ;  /* 0x000000010600780c */ /* 0x000fda0003f05270 */
[----:B------:R-:W-:-:S05]  /*2080*/  @P0 IMAD.HI.U32 R3, R0, c[0x0][0x330], RZ ;  /* 0x0000cc0000030a27 */ /* 0x000fca00078e00ff */
[----:B------:R-:W-:Y:S02]  /*2090*/  @P0 SHF.R.U32.HI R0, RZ, c[0x0][0x334], R3 ;  /* 0x0000cd00ff000a19 */ /* 0x000fe40000011603 */
.L_x_596:
[----:B------:R-:W-:Y:S05]  /*20a0*/  BSYNC B0 ;  /* 0x0000000000007941 */ /* 0x000fea0003800000 */
.L_x_594:
[----:B------:R-:W-:-:S05]  /*20b0*/  IMAD R0, R0, c[0x0][0x32c], RZ ;  /* 0x0000cb0000007a24 */ /* 0x000fca00078e02ff */
[----:B------:R-:W-:-:S04]  /*20c0*/  IMNMX R2, R2, R0, !PT ;  /* 0x0000000002027217 */ /* 0x000fc80007800200 */
.L_x_593:
[----:B------:R-:W-:Y:S01]  /*20d0*/  SHF.R.S32.HI R0, RZ, 0x1f, R2 ;  /* 0x0000001fff007819 */ /* 0x000fe20000011402 */
[----:B------:R-:W-:Y:S01]  /*20e0*/  BSSY B0, `(.L_x_597) ;  /* 0x000002e000007945 */ /* 0x000fe20003800000 */
[----:B------:R-:W-:Y:S02]  /*20f0*/  LOP3.LUT R3, R246, 0xff000000, RZ, 0xc0, !PT ;  /* 0xff000000f6037812 */ /* 0x000fe400078ec0ff */
[----:B------:R-:W-:Y:S02]  /*2100*/  LEA.HI R0, R0, R2, RZ, 0x6 ;  /* 0x0000000200007211 */ /* 0x000fe400078f30ff */
[----:B------:R-:W-:Y:S02]  /*2110*/  LOP3.LUT R4, R246, 0xff0000, RZ, 0xc0, !PT ;  /* 0x00ff0000f6047812 */ /* 0x000fe400078ec0ff */
[----:B------:R-:W-:Y:S02]  /*2120*/  SHF.R.U32.HI R2, RZ, 0x8, R3 ;  /* 0x00000008ff027819 */ /* 0x000fe40000011603 */
[----:B------:R-:W-:-:S02]  /*2130*/  SHF.R.S32.HI R0, RZ, 0x6, R0 ;  /* 0x00000006ff007819 */ /* 0x000fc40000011400 */
[----:B------:R-:W-:Y:S02]  /*2140*/  LEA.HI R2, R4, R2, RZ, 0x10 ;  /* 0x0000000204027211 */ /* 0x000fe400078f80ff */
[----:B------:R-:W-:Y:S01]  /*2150*/  IMNMX R6, RZ, R0, !PT ;  /* 0x00000000ff067217 */ /* 0x000fe20007800200 */
[----:B------:R-:W-:Y:S01]  /*2160*/  IMAD.MOV.U32 R0, RZ, RZ, RZ ;  /* 0x000000ffff007224 */ /* 0x000fe200078e00ff */
[----:B------:R-:W-:Y:S02]  /*2170*/  SHF.R.U32.HI R5, RZ, 0x10, R2 ;  /* 0x00000010ff057819 */ /* 0x000fe40000011602 */
[----:B------:R-:W-:Y:S02]  /*2180*/  LOP3.LUT R15, R2, 0xff, RZ, 0xc0, !PT ;  /* 0x000000ff020f7812 */ /* 0x000fe400078ec0ff */
[----:B------:R-:W-:Y:S01]  /*2190*/  ISETP.GT.AND P0, PT, R7, R6, PT ;  /* 0x000000060700720c */ /* 0x000fe20003f04270 */
[----:B------:R1:W-:Y:S01]  /*21a0*/  STL [R1+0x1c], R5 ;  /* 0x00001c0501007387 */ /* 0x0003e20000100800 */
[----:B------:R-:W-:-:S03]  /*21b0*/  ISETP.NE.AND P1, PT, R5, RZ, PT ;  /* 0x000000ff0500720c */ /* 0x000fc60003f25270 */
[----:B------:R1:W-:Y:S01]  /*21c0*/  STL [R1+0x20], R15 ;  /* 0x0000200f01007387 */ /* 0x0003e20000100800 */
[----:B------:R-:W-:-:S07]  /*21d0*/  SEL R126, R5, c[0x0][0x338], P1 ;  /* 0x0000ce00057e7a07 */ /* 0x000fce0000800000 */
[----:B------:R-:W-:Y:S05]  /*21e0*/  @!P0 BRA `(.L_x_598) ;  /* 0x000001d000008947 */ /* 0x000fea0003800000 */
[----:B------:R-:W-:Y:S02]  /*21f0*/  IABS R2, R126 ;  /* 0x0000007e00027213 */ /* 0x000fe40000000000 */
[----:B------:R-:W-:Y:S02]  /*2200*/  IADD3 R3, R126, -0x1, R7 ;  /* 0xffffffff7e037810 */ /* 0x000fe40007ffe007 */
[----:B------:R-:W2:Y:S03]  /*2210*/  I2F.RP R0, R2 ;  /* 0x0000000200007306 */ /* 0x000ea60000209400 */
[----:B------:R-:W-:-:S05]  /*2220*/  IMAD.IADD R8, R3, 0x1, -R6 ;  /* 0x0000000103087824 */ /* 0x000fca00078e0a06 */
        /* <DEDUP_REMOVED lines=8> */
[----:B------:R-:W-:Y:S02]  /*22b0*/  IMAD.MOV.U32 R4, RZ, RZ, RZ ;  /* 0x000000ffff047224 */ /* 0x000fe400078e00ff */
        /* <DEDUP_REMOVED lines=16> */
.L_x_598:
[----:B------:R-:W-:Y:S05]  /*23c0*/  BSYNC B0 ;  /* 0x0000000000007941 */ /* 0x000fea0003800000 */
.L_x_597:
[----:B------:R-:W-:Y:S01]  /*23d0*/  IMAD R2, R15, R0, R6 ;  /* 0x000000000f027224 */ /* 0x000fe200078e0206 */
[----:B------:R-:W2:Y:S01]  /*23e0*/  S2R R4, SR_TID.X ;  /* 0x0000000000047919 */ /* 0x000ea20000002100 */
[----:B------:R-:W-:Y:S02]  /*23f0*/  IADD3 R135, R248, 0x40, RZ ;  /* 0x00000040f8877810 */ /* 0x000fe40007ffe0ff */
[----:B------:R-:W-:Y:S01]  /*2400*/  IMAD.IADD R0, R2, 0x1, R0 ;  /* 0x0000000102007824 */ /* 0x000fe200078e0200 */
[----:B------:R-:W-:Y:S01]  /*2410*/  IADD3 R138, R248, 0x80, RZ ;  /* 0x00000080f88a7810 */ /* 0x000fe20007ffe0ff */
[----:B------:R-:W-:-:S03]  /*2420*/  IMAD R3, R2, 0x40, -R10 ;  /* 0x0000004002037824 */ /* 0x000fc600078e0a0a */
[----:B------:R-:W-:Y:S02]  /*2430*/  IMNMX R0, R7, R0, PT ;  /* 0x0000000007007217 */ /* 0x000fe40003800200 */
[----:B------:R-:W-:-:S03]  /*2440*/  IMNMX R3, RZ, R3, !PT ;  /* 0x00000003ff037217 */ /* 0x000fc60007800200 */
[----:B------:R-:W-:Y:S01]  /*2450*/  IMAD R0, R0, 0x40, -R10 ;  /* 0x0000004000007824 */ /* 0x000fe200078e0a0a */
[----:B------:R-:W-:-:S04]  /*2460*/  SHF.R.U32.HI R119, RZ, 0x6, R3 ;  /* 0x00000006ff777819 */ /* 0x000fc80000011603 */
[----:B------:R-:W-:-:S04]  /*2470*/  IMNMX R0, R0, R76, PT ;  /* 0x0000004c00007217 */ /* 0x000fc80003800200 */
[----:B------:R-:W-:-:S13]  /*2480*/  ISETP.GT.AND P0, PT, R0, R3, PT ;  /* 0x000000030000720c */ /* 0x000fda0003f04270 */
[----:B------:R-:W-:Y:S01]  /*2490*/  @P0 IADD3 R2, R0, 0x3f, RZ ;  /* 0x0000003f00020810 */ /* 0x000fe20007ffe0ff */
[----:B------:R-:W-:-:S03]  /*24a0*/  IMAD.MOV.U32 R0, RZ, RZ, R119 ;  /* 0x000000ffff007224 */ /* 0x000fc600078e0077 */
[----:B------:R-:W-:-:S04]  /*24b0*/  @P0 SHF.R.S32.HI R3, RZ, 0x1f, R2 ;  /* 0x0000001fff030819 */ /* 0x000fc80000011402 */
[----:B------:R-:W-:Y:S02]  /*24c0*/  @P0 LEA.HI R2, R3, R2, RZ, 0x6 ;  /* 0x0000000203020211 */ /* 0x000fe400078f30ff */
[----:B--2---:R-:W-:Y:S02]  /*24d0*/  SHF.R.S32.HI R3, RZ, 0x1f, R4 ;  /* 0x0000001fff037819 */ /* 0x004fe40000011404 */
[----:B------:R-:W-:Y:S02]  /*24e0*/  @P0 SHF.R.S32.HI R0, RZ, 0x6, R2 ;  /* 0x00000006ff000819 */ /* 0x000fe40000011402 */
[----:B------:R-:W-:Y:S02]  /*24f0*/  LEA.HI R2, R3, R4, RZ, 0x5 ;  /* 0x0000000403027211 */ /* 0x000fe400078f28ff */
[----:B------:R-:W-:Y:S02]  /*2500*/  ISETP.GT.AND P0, PT, R0, R119, PT ;  /* 0x000000770000720c */ /* 0x000fe40003f04270 */
[----:B------:R-:W-:-:S05]  /*2510*/  SHF.R.S32.HI R2, RZ, 0x5, R2 ;  /* 0x00000005ff027819 */ /* 0x000fca0000011402 */
[----:B------:R-:W-:-:S06]  /*2520*/  IMAD.SHL.U32 R139, R2, 0x200, RZ ;  /* 0x00000200028b7824 */ /* 0x000fcc00078e00ff */
[----:B------:R-:W-:Y:S05]  /*2530*/  @!P0 BRA `(.L_x_599) ;  /* 0x00004f1000008947 */ /* 0x000fea0003800000 */
[----:B------:R-:W-:Y:S02]  /*2540*/  ISETP.NE.U32.AND P0, PT, RZ, c[0x0][0x340], PT ;  /* 0x0000d000ff007a0c */ /* 0x000fe40003f05070 */
[----:B-1----:R-:W-:Y:S02]  /*2550*/  SHF.R.S32.HI R5, RZ, 0x1f, R4 ;  /* 0x0000001fff057819 */ /* 0x002fe40000011404 */
[----:B------:R-:W-:Y:S02]  /*2560*/  ISETP.NE.AND.EX P2, PT, RZ, c[0x0][0x344], PT, P0 ;  /* 0x0000d100ff007a0c */ /* 0x000fe40003f45300 */
[----:B------:R-:W-:-:S04]  /*2570*/  LEA.HI R5, R5, R4, RZ, 0x3 ;  /* 0x0000000405057211 */ /* 0x000fc800078f18ff */
[----:B------:R-:W-:-:S07]  /*2580*/  SHF.R.S32.HI R5, RZ, 0x3, R5 ;  /* 0x00000003ff057819 */ /* 0x000fce0000011405 */
[----:B------:R-:W-:-:S05]  /*2590*/  @P2 IMAD.WIDE R2, R247, R14, c[0x0][0x340] ;  /* 0x0000d000f7022625 */ /* 0x000fca00078e020e */
[----:B------:R1:W2:Y:S01]  /*25a0*/  @P2 LDG.E R7, [R2.64] ;  /* 0x0000000602072981 */ /* 0x0002a2000c1e1900 */
[----:B------:R-:W-:Y:S01]  /*25b0*/  IADD3 R118, P0, R5, R13, RZ ;  /* 0x0000000d05767210 */ /* 0x000fe20007f1e0ff */
[----:B------:R-:W-:Y:S01]  /*25c0*/  IMAD.MOV.U32 R8, RZ, RZ, c[0x0][0x238] ;  /* 0x00008e00ff087624 */ /* 0x000fe200078e00ff */
[----:B------:R-:W-:Y:S01]  /*25d0*/  SHF.R.S32.HI R249, RZ, 0x1f, R248 ;  /* 0x0000001ffff97819 */ /* 0x000fe200000114f8 */
[----:B------:R-:W-:Y:S01]  /*25e0*/  IMAD.MOV.U32 R137, RZ, RZ, 0x6 ;  /* 0x00000006ff897424 */ /* 0x000fe200078e00ff */
[----:B------:R-:W-:Y:S01]  /*25f0*/  SHF.R.S32.HI R6, RZ, 0x1f, R247 ;  /* 0x0000001fff067819 */ /* 0x000fe200000114f7 */
[----:B------:R-:W-:Y:S01]  /*2600*/  IMAD.SHL.U32 R156, R8, 0x40, RZ ;  /* 0x00000040089c7824 */ /* 0x000fe200078e00ff */
[----:B------:R-:W-:Y:S01]  /*2610*/  IADD3 R58, R0, -0x1, RZ ;  /* 0xffffffff003a7810 */ /* 0x000fe20007ffe0ff */
[----:B------:R-:W-:Y:S01]  /*2620*/  IMAD.SHL.U32 R157, R8, 0x20, RZ ;  /* 0x00000020089d7824 */ /* 0x000fe200078e00ff */
[----:B------:R-:W-:Y:S01]  /*2630*/  SEL R10, R6, RZ, !P3 ;  /* 0x000000ff060a7207 */ /* 0x000fe20005800000 */
[----:B------:R-:W-:Y:S01]  /*2640*/  IMAD.WIDE.U32 R158, R241, c[0x0][0x1e0], RZ ;  /* 0x00007800f19e7a25 */ /* 0x000fe200078e00ff */
[----:B------:R-:W-:-:S02]  /*2650*/  IADD3 R100, -R5, R76, RZ ;  /* 0x0000004c05647210 */ /* 0x000fc40007ffe1ff */
[----:B------:R-:W-:Y:S01]  /*2660*/  SEL R12, R247, RZ, !P3 ;  /* 0x000000fff70c7207 */ /* 0x000fe20005800000 */
[----:B------:R-:W-:Y:S01]  /*2670*/  IMAD.MOV.U32 R160, RZ, RZ, c[0x0][0x27c] ;  /* 0x00009f00ffa07624 */ /* 0x000fe200078e00ff */
[----:B------:R-:W-:Y:S01]  /*2680*/  SHF.L.U64.HI R152, R8, R137, c[0x0][0x23c] ;  /* 0x00008f0008987619 */ /* 0x000fe20000010289 */
[----:B------:R-:W-:Y:S01]  /*2690*/  IMAD R0, R58, -0x40, R100 ;  /* 0xffffffc03a007824 */ /* 0x000fe200078e0264 */
[----:B------:R-:W-:Y:S02]  /*26a0*/  MOV R151, 0x5 ;  /* 0x0000000500977802 */ /* 0x000fe40000000f00 */
[----:B------:R-:W-:Y:S02]  /*26b0*/  ISETP.GE.AND P5, PT, R248, c[0x0][0x1d4], PT ;  /* 0x00007500f8007a0c */ /* 0x000fe40003fa6270 */
[----:B------:R-:W-:Y:S02]  /*26c0*/  ISETP.GE.AND P1, PT, R0, 0x1, PT ;  /* 0x000000010000780c */ /* 0x000fe40003f26270 */
[----:B------:R-:W-:-:S02]  /*26d0*/  SHF.L.U64.HI R151, R8, R151, c[0x0][0x23c] ;  /* 0x00008f0008977619 */ /* 0x000fc40000010297 */
[----:B-1----:R-:W-:Y:S02]  /*26e0*/  SHF.R.S32.HI R2, RZ, 0x1f, R5 ;  /* 0x0000001fff027819 */ /* 0x002fe40000011405 */
[----:B------:R-:W-:Y:S02]  /*26f0*/  ISETP.GE.AND P4, PT, R135, c[0x0][0x1d4], PT ;  /* 0x0000750087007a0c */ /* 0x000fe40003f86270 */
[----:B------:R-:W-:Y:S01]  /*2700*/  LEA.HI.X.SX32 R121, R13, R2, 0x1, P0 ;  /* 0x000000020d797211 */ /* 0x000fe200000f0eff */
[----:B------:R-:W-:Y:S01]  /*2710*/  IMAD.WIDE.U32 R2, R118, c[0x0][0x238], R248 ;  /* 0x00008e0076027a25 */ /* 0x000fe200078e00f8 */
[----:B------:R-:W-:Y:S02]  /*2720*/  ISETP.GT.AND P0, PT, R0, 0x20, PT ;  /* 0x000000200000780c */ /* 0x000fe40003f04270 */
[----:B------:R-:W-:Y:S01]  /*2730*/  SHF.R.S32.HI R129, RZ, 0x1f, R128 ;  /* 0x0000001fff817819 */ /* 0x000fe20000011480 */
[----:B------:R-:W-:Y:S01]  /*2740*/  IMAD R4, R121, c[0x0][0x238], RZ ;  /* 0x00008e0079047a24 */ /* 0x000fe200078e02ff */
[----:B------:R-:W-:-:S02]  /*2750*/  SHF.R.S32.HI R141, RZ, 0x1f, R140 ;  /* 0x0000001fff8d7819 */ /* 0x000fc4000001148c */
[----:B-----5:R-:W-:Y:S01]  /*2760*/  SHF.R.S32.HI R25, RZ, 0x1f, R134 ;  /* 0x0000001fff197819 */ /* 0x020fe20000011486 */
[----:B------:R-:W-:-:S04]  /*2770*/  IMAD R4, R118, c[0x0][0x23c], R4 ;  /* 0x00008f0076047a24 */ /* 0x000fc800078e0204 */
[----:B------:R-:W-:Y:S02]  /*2780*/  IMAD.IADD R3, R3, 0x1, R4 ;  /* 0x0000000103037824 */ /* 0x000fe400078e0204 */
[----:B------:R-:W-:Y:S02]  /*2790*/  IMAD R4, R10, c[0x0][0x248], RZ ;  /* 0x000092000a047a24 */ /* 0x000fe400078e02ff */
[----:B------:R-:W-:-:S04]  /*27a0*/  IMAD.WIDE.U32 R2, R20, c[0x0][0x240], R2 ;  /* 0x0000900014027a25 */ /* 0x000fc800078e0002 */
[----:B------:R-:W-:Y:S02]  /*27b0*/  IMAD R3, R20, c[0x0][0x244], R3 ;  /* 0x0000910014037a24 */ /* 0x000fe400078e0203 */
[C---:B------:R-:W-:Y:S02]  /*27c0*/  IMAD R4, R12.reuse, c[0x0][0x24c], R4 ;  /* 0x000093000c047a24 */ /* 0x040fe400078e0204 */
[----:B------:R-:W-:Y:S01]  /*27d0*/  IMAD.WIDE.U32 R94, R12, c[0x0][0x248], R2 ;  /* 0x000092000c5e7a25 */ /* 0x000fe200078e0002 */
[----:B------:R-:W-:-:S03]  /*27e0*/  SHF.R.S32.HI R3, RZ, 0x1f, R58 ;  /* 0x0000001fff037819 */ /* 0x000fc6000001143a */
[----:B------:R-:W-:Y:S02]  /*27f0*/  IMAD R2, R152, R58, RZ ;  /* 0x0000003a98027224 */ /* 0x000fe400078e02ff */
[----:B------:R-:W-:Y:S02]  /*2800*/  IMAD.IADD R85, R95, 0x1, R4 ;  /* 0x000000015f557824 */ /* 0x000fe400078e0204 */
[----:B------:R-:W-:Y:S02]  /*2810*/  IMAD.MOV.U32 R84, RZ, RZ, R94 ;  /* 0x000000ffff547224 */ /* 0x000fe400078e005e */
[-C--:B------:R-:W-:Y:S02]  /*2820*/  IMAD R0, R3, R156.reuse, R2 ;  /* 0x0000009c03007224 */ /* 0x080fe400078e0202 */
[----:B------:R-:W-:-:S05]  /*2830*/  IMAD.WIDE.U32 R4, R58, R156, R84 ;  /* 0x0000009c3a047225 */ /* 0x000fca00078e0054 */
[----:B------:R-:W-:Y:S02]  /*2840*/  IADD3 R0, R5, R0, RZ ;  /* 0x0000000005007210 */ /* 0x000fe40007ffe0ff */
[----:B--2---:R-:W-:Y:S01]  /*2850*/  @P2 SHF.R.S32.HI R3, RZ, 0x1f, R7 ;  /* 0x0000001fff032819 */ /* 0x004fe20000011407 */
[----:B------:R-:W-:Y:S01]  /*2860*/  @!P2 IMAD.MOV.U32 R3, RZ, RZ, R6 ;  /* 0x000000ffff03a224 */ /* 0x000fe200078e0006 */
[----:B------:R-:W-:Y:S01]  /*2870*/  @P2 MOV R2, R7 ;  /* 0x0000000700022202 */ /* 0x000fe20000000f00 */
[----:B------:R-:W-:Y:S01]  /*2880*/  @!P2 IMAD.MOV.U32 R2, RZ, RZ, R247 ;  /* 0x000000ffff02a224 */ /* 0x000fe200078e00f7 */
[C---:B------:R-:W-:Y:S02]  /*2890*/  @P1 LEA R6, P3, R4.reuse, c[0x0][0x220], 0x1 ;  /* 0x0000880004061a11 */ /* 0x040fe400078608ff */
[----:B------:R-:W-:Y:S02]  /*28a0*/  @P0 IADD3 R5, P2, R157, R4, RZ ;  /* 0x000000049d050210 */ /* 0x000fe40007f5e0ff */
[----:B------:R-:W-:-:S02]  /*28b0*/  @P1 LEA.HI.X R7, R4, c[0x0][0x224], R0, 0x1, P3 ;  /* 0x0000890004071a11 */ /* 0x000fc400018f0c00 */
[----:B------:R-:W-:Y:S01]  /*28c0*/  ISETP.GE.AND P3, PT, R138, c[0x0][0x1d4], PT ;  /* 0x000075008a007a0c */ /* 0x000fe20003f66270 */
[----:B------:R-:W-:Y:S01]  /*28d0*/  @P0 IMAD.X R0, R0, 0x1, R151, P2 ;  /* 0x0000000100000824 */ /* 0x000fe200010e0697 */
[----:B------:R-:W-:Y:S01]  /*28e0*/  @P0 LEA R4, P2, R5, c[0x0][0x220], 0x1 ;  /* 0x0000880005040a11 */ /* 0x000fe200078408ff */
[----:B------:R-:W-:Y:S01]  /*28f0*/  @!PT LDS RZ, [RZ] ;  /* 0x00000000fffff984 */ /* 0x000fe20000000800 */
[----:B------:R-:W-:Y:S01]  /*2900*/  @!PT LDS RZ, [RZ] ;  /* 0x00000000fffff984 */ /* 0x000fe20000000800 */
[----:B------:R-:W-:Y:S01]  /*2910*/  @!PT LDS RZ, [RZ] ;  /* 0x00000000fffff984 */ /* 0x000fe20000000800 */
[----:B------:R1:W-:Y:S01]  /*2920*/  @P1 LDGSTS.E.BYPASS.LTC128B.128 [R215+0x6100], [R6.64], !P5 ;  /* 0x0610000006d71fae */ /* 0x0003e2000e901d46 */
[----:B------:R-:W-:Y:S02]  /*2930*/  SEL R18, R3, RZ, !P6 ;  /* 0x000000ff03127207 */ /* 0x000fe40007000000 */
[----:B------:R-:W-:Y:S01]  /*2940*/  @P0 LEA.HI.X R5, R5, c[0x0][0x224], R0, 0x1, P2 ;  /* 0x0000890005050a11 */ /* 0x000fe200010f0c00 */
[----:B------:R-:W-:Y:S01]  /*2950*/  IMAD.IADD R0, R11, 0x1, R127 ;  /* 0x000000010b007824 */ /* 0x000fe200078e027f */
[----:B------:R1:W-:Y:S01]  /*2960*/  @P1 LDGSTS.E.BYPASS.LTC128B.128 [R215+0x8100], [R6.64+0x80], !P4 ;  /* 0x0810008006d71fae */ /* 0x0003e2000e101d46 */
[----:B------:R-:W-:Y:S02]  /*2970*/  SEL R19, R2, RZ, !P6 ;  /* 0x000000ff02137207 */ /* 0x000fe40007000000 */
[----:B------:R-:W-:-:S02]  /*2980*/  ISETP.GE.AND P2, PT, R128, c[0x0][0x27c], PT ;  /* 0x00009f0080007a0c */ /* 0x000fc40003f46270 */
[----:B------:R-:W-:Y:S01]  /*2990*/  SHF.R.S32.HI R9, RZ, 0x1f, R0 ;  /* 0x0000001fff097819 */ /* 0x000fe20000011400 */
[----:B------:R1:W-:Y:S04]  /*29a0*/  @P1 LDGSTS.E.BYPASS.LTC128B.128 [R215+0xa100], [R6.64+0x100], !P3 ;  /* 0x0a10010006d71fae */ /* 0x0003e8000d901d46 */
[----:B------:R-:W-:Y:S01]  /*29b0*/  IMAD R8, R9, c[0x0][0x1e0], RZ ;  /* 0x0000780009087a24 */ /* 0x000fe200078e02ff */
[----:B------:R2:W-:Y:S03]  /*29c0*/  @P0 LDGSTS.E.BYPASS.LTC128B.128 [R215+0x7100], [R4.64], !P5 ;  /* 0x0710000004d70fae */ /* 0x0005e6000e901d46 */
[C---:B------:R-:W-:Y:S01]  /*29d0*/  IMAD R8, R0.reuse, c[0x0][0x1e4], R8 ;  /* 0x0000790000087a24 */ /* 0x040fe200078e0208 */
[----:B------:R2:W-:Y:S04]  /*29e0*/  @P0 LDGSTS.E.BYPASS.LTC128B.128 [R215+0x9100], [R4.64+0x80], !P4 ;  /* 0x0910008004d70fae */ /* 0x0005e8000e101d46 */
[----:B------:R2:W-:Y:S04]  /*29f0*/  @P0 LDGSTS.E.BYPASS.LTC128B.128 [R215+0xb100], [R4.64+0x100], !P3 ;  /* 0x0b10010004d70fae */ /* 0x0005e8000d901d46 */
[----:B------:R-:W0:Y:S01]  /*2a00*/  LDGDEPBAR ;  /* 0x00000000000079af */ /* 0x000e220000000000 */
[----:B------:R-:W-:Y:S01]  /*2a10*/  WARPSYNC 0xffffffff ;  /* 0xffffffff00007948 */ /* 0x000fe20003800000 */
[----:B-1----:R-:W-:-:S05]  /*2a20*/  IMAD.WIDE.U32 R6, R0, c[0x0][0x1e0], RZ ;  /* 0x0000780000067a25 */ /* 0x002fca00078e00ff */
[----:B------:R-:W-:-:S05]  /*2a30*/  IADD3 R7, R7, R8, RZ ;  /* 0x0000000807077210 */ /* 0x000fca0007ffe0ff */
[----:B------:R-:W-:Y:S01]  /*2a40*/  IMAD.WIDE.U32 R6, R20, c[0x0][0x1e8], R6 ;  /* 0x00007a0014067a25 */ /* 0x000fe200078e0006 */
[----:B--2---:R-:W-:-:S03]  /*2a50*/  SHF.R.S32.HI R5, RZ, 0x1f, R241 ;  /* 0x0000001fff057819 */ /* 0x004fc600000114f1 */
[----:B------:R-:W-:Y:S02]  /*2a60*/  IMAD R7, R20, c[0x0][0x1ec], R7 ;  /* 0x00007b0014077a24 */ /* 0x000fe400078e0207 */
[----:B------:R-:W-:Y:S02]  /*2a70*/  IMAD R4, R18, c[0x0][0x1f0], RZ ;  /* 0x00007c0012047a24 */ /* 0x000fe400078e02ff */
[----:B------:R-:W-:Y:S02]  /*2a80*/  IMAD R2, R5, c[0x0][0x1e0], RZ ;  /* 0x0000780005027a24 */ /* 0x000fe400078e02ff */
[----:B------:R-:W-:-:S04]  /*2a90*/  IMAD.WIDE.U32 R72, R19, c[0x0][0x1f0], R6 ;  /* 0x00007c0013487a25 */ /* 0x000fc800078e0006 */
[----:B------:R-:W-:Y:S02]  /*2aa0*/  IMAD R3, R241, c[0x0][0x1e4], R2 ;  /* 0x00007900f1037a24 */ /* 0x000fe400078e0202 */
[----:B------:R-:W-:Y:S02]  /*2ab0*/  IMAD R2, R19, c[0x0][0x1f4], R4 ;  /* 0x00007d0013027a24 */ /* 0x000fe400078e0204 */
[----:B------:R-:W-:Y:S01]  /*2ac0*/  IMAD.SHL.U32 R4, R160, 0x2, RZ ;  /* 0x00000002a0047824 */ /* 0x000fe200078e00ff */
[----:B------:R-:W-:Y:S01]  /*2ad0*/  IADD3 R120, R159, R3, RZ ;  /* 0x000000039f787210 */ /* 0x000fe20007ffe0ff */
[----:B------:R-:W-:Y:S02]  /*2ae0*/  IMAD.IADD R74, R73, 0x1, R2 ;  /* 0x00000001494a7824 */ /* 0x000fe400078e0202 */
[----:B------:R-:W2:Y:S01]  /*2af0*/  LDL R29, [R1+0x10] ;  /* 0x00001000011d7983 */ /* 0x000ea20000100800 */
[----:B------:R-:W-:Y:S01]  /*2b00*/  IADD3 R125, P1, P0, R72, R158, R128 ;  /* 0x0000009e487d7210 */ /* 0x000fe2000783e080 */
[----:B------:R-:W-:Y:S01]  /*2b10*/  IMAD.WIDE.U32 R2, R20, c[0x0][0x260], R248 ;  /* 0x0000980014027a25 */ /* 0x000fe200078e00f8 */
[----:B------:R-:W-:Y:S01]  /*2b20*/  IADD3 R17, -R4, c[0x0][0x1d4], RZ ;  /* 0x0000750004117a10 */ /* 0x000fe20007ffe1ff */
[----:B------:R-:W3:Y:S01]  /*2b30*/  LDL R28, [R1+0x14] ;  /* 0x00001400011c7983 */ /* 0x000ee20000100800 */
[----:B------:R-:W-:Y:S01]  /*2b40*/  IADD3.X R124, R74, R120, R129, P1, P0 ;  /* 0x000000784a7c7210 */ /* 0x000fe20000fe0481 */
[----:B------:R-:W-:Y:S01]  /*2b50*/  IMAD R3, R20, c[0x0][0x264], R3 ;  /* 0x0000990014037a24 */ /* 0x000fe200078e0203 */
[----:B------:R-:W-:Y:S01]  /*2b60*/  IADD3 R123, P0, R241, R0, RZ ;  /* 0x00000000f17b7210 */ /* 0x000fe20007f1e0ff */
[----:B------:R-:W-:Y:S01]  /*2b70*/  IMAD R0, R10, c[0x0][0x268], RZ ;  /* 0x00009a000a007a24 */ /* 0x000fe200078e02ff */
[----:B------:R-:W-:Y:S01]  /*2b80*/  ISETP.GE.AND P1, PT, R131, c[0x0][0x27c], PT ;  /* 0x00009f0083007a0c */ /* 0x000fe20003f26270 */
[----:B------:R-:W-:Y:S01]  /*2b90*/  IMAD.WIDE.U32 R78, R12, c[0x0][0x268], R2 ;  /* 0x00009a000c4e7a25 */ /* 0x000fe200078e0002 */
[----:B------:R-:W-:-:S02]  /*2ba0*/  SEL R16, R4, R17, !P2 ;  /* 0x0000001104107207 */ /* 0x000fc40005000000 */
[-C--:B------:R-:W-:Y:S01]  /*2bb0*/  SEL R14, R4, R17.reuse, !P1 ;  /* 0x00000011040e7207 */ /* 0x080fe20004800000 */
[----:B------:R-:W-:Y:S01]  /*2bc0*/  IMAD.X R122, R9, 0x1, R5, P0 ;  /* 0x00000001097a7824 */ /* 0x000fe200000e0605 */
[----:B------:R-:W-:Y:S01]  /*2bd0*/  ISETP.GE.AND P0, PT, R130, c[0x0][0x27c], PT ;  /* 0x00009f0082007a0c */ /* 0x000fe20003f06270 */
[----:B------:R-:W-:Y:S01]  /*2be0*/  IMAD R27, R12, c[0x0][0x26c], R0 ;  /* 0x00009b000c1b7a24 */ /* 0x000fe200078e0200 */
[----:B------:R-:W-:Y:S01]  /*2bf0*/  SEL R15, RZ, c[0x0][0x27c], !P2 ;  /* 0x00009f00ff0f7a07 */ /* 0x000fe20005000000 */
[----:B------:R-:W-:Y:S01]  /*2c00*/  IMAD R0, R5, c[0x0][0x280], RZ ;  /* 0x0000a00005007a24 */ /* 0x000fe200078e02ff */
[----:B------:R-:W-:Y:S01]  /*2c10*/  SEL R17, R4, R17, !P0 ;  /* 0x0000001104117207 */ /* 0x000fe20004000000 */
[----:B------:R-:W-:Y:S01]  /*2c20*/  IMAD.WIDE.U32 R2, R20, c[0x0][0x210], R128 ;  /* 0x0000840014027a25 */ /* 0x000fe200078e0080 */
[----:B------:R-:W-:-:S03]  /*2c30*/  SEL R24, RZ, c[0x0][0x27c], !P1 ;  /* 0x00009f00ff187a07 */ /* 0x000fc60004800000 */
[----:B------:R-:W-:Y:S02]  /*2c40*/  IMAD R8, R5, c[0x0][0x290], RZ ;  /* 0x0000a40005087a24 */ /* 0x000fe400078e02ff */
[C-C-:B------:R-:W-:Y:S01]  /*2c50*/  IMAD.WIDE.U32 R6, R241.reuse, c[0x0][0x290], R140.reuse ;  /* 0x0000a400f1067a25 */ /* 0x140fe200078e008c */
[----:B------:R-:W-:Y:S01]  /*2c60*/  ULDC.U8 UR4, c[0x0][0x298] ;  /* 0x0000a60000047ab9 */ /* 0x000fe20000000000 */
[----:B------:R-:W-:Y:S02]  /*2c70*/  ISETP.GE.AND P1, PT, R160, 0x1, PT ;  /* 0x00000001a000780c */ /* 0x000fe40003f26270 */
[----:B------:R-:W-:-:S04]  /*2c80*/  IMAD.WIDE.U32 R4, R241, c[0x0][0x280], R140 ;  /* 0x0000a000f1047a25 */ /* 0x000fc800078e008c */
[C---:B------:R-:W-:Y:S02]  /*2c90*/  IMAD R0, R241.reuse, c[0x0][0x284], R0 ;  /* 0x0000a100f1007a24 */ /* 0x040fe400078e0200 */
[----:B------:R-:W-:-:S04]  /*2ca0*/  IMAD.WIDE.U32 R12, R241, c[0x0][0x280], R128 ;  /* 0x0000a000f10c7a25 */ /* 0x000fc800078e0080 */
[----:B------:R-:W-:Y:S02]  /*2cb0*/  IMAD R11, R20, c[0x0][0x214], R3 ;  /* 0x00008500140b7a24 */ /* 0x000fe400078e0203 */
[----:B------:R-:W-:Y:S02]  /*2cc0*/  IMAD.MOV.U32 R10, RZ, RZ, R2 ;  /* 0x000000ffff0a7224 */ /* 0x000fe400078e0002 */
[C---:B------:R-:W-:Y:S02]  /*2cd0*/  IMAD R8, R241.reuse, c[0x0][0x294], R8 ;  /* 0x0000a500f1087a24 */ /* 0x040fe400078e0208 */
[----:B------:R-:W-:-:S04]  /*2ce0*/  IMAD.WIDE.U32 R2, R241, c[0x0][0x290], R128 ;  /* 0x0000a400f1027a25 */ /* 0x000fc800078e0080 */
[----:B------:R-:W-:Y:S02]  /*2cf0*/  IMAD.IADD R9, R5, 0x1, R0 ;  /* 0x0000000105097824 */ /* 0x000fe400078e0200 */
[----:B------:R-:W-:Y:S02]  /*2d00*/  IMAD.IADD R5, R0, 0x1, R13 ;  /* 0x0000000100057824 */ /* 0x000fe400078e020d */
[----:B------:R-:W-:Y:S02]  /*2d10*/  IMAD.IADD R0, R128, 0x1, R15 ;  /* 0x0000000180007824 */ /* 0x000fe400078e020f */
[----:B------:R-:W-:Y:S02]  /*2d20*/  IMAD.IADD R7, R7, 0x1, R8 ;  /* 0x0000000107077824 */ /* 0x000fe400078e0208 */
[----:B------:R-:W-:Y:S02]  /*2d30*/  IMAD.IADD R3, R8, 0x1, R3 ;  /* 0x0000000108037824 */ /* 0x000fe400078e0203 */
[----:B------:R-:W-:-:S02]  /*2d40*/  IMAD.MOV.U32 R8, RZ, RZ, R4 ;  /* 0x000000ffff087224 */ /* 0x000fc400078e0004 */
[----:B------:R-:W-:Y:S01]  /*2d50*/  IMAD.MOV.U32 R4, RZ, RZ, R12 ;  /* 0x000000ffff047224 */ /* 0x000fe200078e000c */
[----:B------:R-:W-:Y:S02]  /*2d60*/  SHF.R.S32.HI R12, RZ, 0x1f, R0 ;  /* 0x0000001fff0c7819 */ /* 0x000fe40000011400 */
[----:B------:R-:W-:Y:S02]  /*2d70*/  SHF.R.S32.HI R13, RZ, 0x1f, R14 ;  /* 0x0000001fff0d7819 */ /* 0x000fe4000001140e */
[CC--:B------:R-:W-:Y:S02]  /*2d80*/  LEA.HI R15, R12.reuse, R0.reuse, RZ, 0x3 ;  /* 0x000000000c0f7211 */ /* 0x0c0fe400078f18ff */
[----:B------:R-:W-:Y:S01]  /*2d90*/  LEA.HI R21, R12, R0, RZ, 0x6 ;  /* 0x000000000c157211 */ /* 0x000fe200078f30ff */
[----:B------:R-:W-:Y:S02]  /*2da0*/  IMAD R12, R18, c[0x0][0x218], RZ ;  /* 0x00008600120c7a24 */ /* 0x000fe400078e02ff */
[----:B------:R-:W-:Y:S01]  /*2db0*/  IMAD.IADD R0, R131, 0x1, R24 ;  /* 0x0000000183007824 */ /* 0x000fe200078e0218 */
[----:B------:R-:W-:-:S02]  /*2dc0*/  SHF.R.S32.HI R20, RZ, 0x1f, R16 ;  /* 0x0000001fff147819 */ /* 0x000fc40000011410 */
[----:B------:R-:W-:Y:S01]  /*2dd0*/  LEA.HI R22, R13, R14, RZ, 0x4 ;  /* 0x0000000e0d167211 */ /* 0x000fe200078f20ff */
[----:B------:R-:W-:Y:S01]  /*2de0*/  IMAD R26, R19, c[0x0][0x21c], R12 ;  /* 0x00008700131a7a24 */ /* 0x000fe200078e020c */
[----:B------:R-:W-:Y:S02]  /*2df0*/  SHF.R.S32.HI R13, RZ, 0x1f, R17 ;  /* 0x0000001fff0d7819 */ /* 0x000fe40000011411 */
[----:B------:R-:W-:Y:S02]  /*2e00*/  SEL R14, RZ, c[0x0][0x27c], !P0 ;  /* 0x00009f00ff0e7a07 */ /* 0x000fe40004000000 */
[----:B------:R-:W-:Y:S02]  /*2e10*/  SHF.R.S32.HI R12, RZ, 0x1f, R0 ;  /* 0x0000001fff0c7819 */ /* 0x000fe40000011400 */
[----:B------:R-:W-:Y:S02]  /*2e20*/  LEA.HI R23, R20, R16, RZ, 0x4 ;  /* 0x0000001014177211 */ /* 0x000fe400078f20ff */
[----:B------:R-:W-:Y:S01]  /*2e30*/  LEA.HI R20, R13, R17, RZ, 0x4 ;  /* 0x000000110d147211 */ /* 0x000fe200078f20ff */
[----:B------:R-:W-:Y:S01]  /*2e40*/  IMAD.IADD R13, R130, 0x1, R14 ;  /* 0x00000001820d7824 */ /* 0x000fe200078e020e */
[CC--:B------:R-:W-:Y:S01]  /*2e50*/  LEA.HI R14, R12.reuse, R0.reuse, RZ, 0x3 ;  /* 0x000000000c0e7211 */ /* 0x0c0fe200078f18ff */
[----:B------:R-:W-:Y:S01]  /*2e60*/  IMAD.WIDE.U32 R96, R19, c[0x0][0x218], R10 ;  /* 0x0000860013607a25 */ /* 0x000fe200078e000a */
[----:B------:R-:W-:-:S03]  /*2e70*/  LEA.HI R0, R12, R0, RZ, 0x6 ;  /* 0x000000000c007211 */ /* 0x000fc600078f30ff */
[----:B------:R-:W-:Y:S01]  /*2e80*/  IMAD.SHL.U32 R11, R21, 0x40, RZ ;  /* 0x00000040150b7824 */ /* 0x000fe200078e00ff */
[----:B------:R-:W-:Y:S01]  /*2e90*/  SHF.R.S32.HI R10, RZ, 0x1f, R13 ;  /* 0x0000001fff0a7819 */ /* 0x000fe2000001140d */
[----:B------:R-:W-:-:S03]  /*2ea0*/  IMAD.SHL.U32 R0, R0, 0x40, RZ ;  /* 0x0000004000007824 */ /* 0x000fc600078e00ff */
[----:B------:R-:W-:Y:S02]  /*2eb0*/  LOP3.LUT R17, R11, 0x7ffff000, RZ, 0xc0, !PT ;  /* 0x7ffff0000b117812 */ /* 0x000fe400078ec0ff */
[CC--:B------:R-:W-:Y:S02]  /*2ec0*/  LEA.HI R12, R10.reuse, R13.reuse, RZ, 0x3 ;  /* 0x0000000d0a0c7211 */ /* 0x0c0fe400078f18ff */
[----:B------:R-:W-:Y:S02]  /*2ed0*/  LEA.HI R18, R10, R13, RZ, 0x6 ;  /* 0x0000000d0a127211 */ /* 0x000fe400078f30ff */
[----:B------:R-:W-:Y:S02]  /*2ee0*/  LOP3.LUT R10, R0, 0x7ffff000, RZ, 0xc0, !PT ;  /* 0x7ffff000000a7812 */ /* 0x000fe400078ec0ff */
[----:B------:R-:W-:Y:S01]  /*2ef0*/  SHF.R.S32.HI R13, RZ, 0x4, R22 ;  /* 0x00000004ff0d7819 */ /* 0x000fe20000011416 */
[----:B------:R-:W-:Y:S02]  /*2f00*/  IMAD.MOV.U32 R153, RZ, RZ, c[0x0][0x1e0] ;  /* 0x00007800ff997624 */ /* 0x000fe400078e00ff */
[----:B------:R-:W-:-:S02]  /*2f10*/  IMAD.MOV.U32 R154, RZ, RZ, c[0x0][0x280] ;  /* 0x0000a000ff9a7624 */ /* 0x000fc400078e00ff */
[----:B------:R-:W-:Y:S01]  /*2f20*/  IMAD.MOV.U32 R155, RZ, RZ, c[0x0][0x290] ;  /* 0x0000a400ff9b7624 */ /* 0x000fe200078e00ff */
[----:B------:R-:W-:Y:S01]  /*2f30*/  LOP3.LUT R99, R15, 0xfffffff8, RZ, 0xc0, !PT ;  /* 0xfffffff80f637812 */ /* 0x000fe200078ec0ff */
[----:B------:R-:W-:Y:S01]  /*2f40*/  IMAD.WIDE.U32 R92, R134, c[0x0][0x280], R8 ;  /* 0x0000a000865c7a25 */ /* 0x000fe200078e0008 */
[----:B------:R-:W-:Y:S02]  /*2f50*/  LOP3.LUT R98, R14, 0xfffffff8, RZ, 0xc0, !PT ;  /* 0xfffffff80e627812 */ /* 0x000fe400078ec0ff */
[----:B------:R-:W-:Y:S01]  /*2f60*/  LOP3.LUT R83, R12, 0xfffffff8, RZ, 0xc0, !PT ;  /* 0xfffffff80c537812 */ /* 0x000fe200078ec0ff */
[----:B------:R-:W-:Y:S01]  /*2f70*/  IMAD.WIDE.U32 R90, R134, c[0x0][0x290], R6 ;  /* 0x0000a400865a7a25 */ /* 0x000fe200078e0006 */
[----:B------:R-:W-:-:S03]  /*2f80*/  SHF.L.U64.HI R133, R153, R137, c[0x0][0x1e4] ;  /* 0x0000790099857619 */ /* 0x000fc60000010289 */
[----:B------:R-:W-:Y:S01]  /*2f90*/  IMAD.WIDE.U32 R88, R134, c[0x0][0x280], R4 ;  /* 0x0000a00086587a25 */ /* 0x000fe200078e0004 */
[----:B------:R-:W-:-:S03]  /*2fa0*/  SHF.L.U64.HI R136, R154, R137, c[0x0][0x284] ;  /* 0x0000a1009a887619 */ /* 0x000fc60000010289 */
[----:B------:R-:W-:Y:S01]  /*2fb0*/  IMAD.WIDE.U32 R86, R134, c[0x0][0x290], R2 ;  /* 0x0000a40086567a25 */ /* 0x000fe200078e0002 */
[----:B------:R-:W-:Y:S02]  /*2fc0*/  SHF.L.U64.HI R137, R155, R137, c[0x0][0x294] ;  /* 0x0000a5009b897619 */ /* 0x000fe40000010289 */
[----:B------:R-:W-:Y:S01]  /*2fd0*/  ISETP.NE.AND P6, PT, RZ, UR4, PT ;  /* 0x00000004ff007c0c */ /* 0x000fe2000bfc5270 */
[----:B------:R-:W-:Y:S01]  /*2fe0*/  IMAD.SHL.U32 R153, R153, 0x40, RZ ;  /* 0x0000004099997824 */ /* 0x000fe200078e00ff */
[----:B------:R-:W-:Y:S01]  /*2ff0*/  SHF.R.S32.HI R111, RZ, 0x1f, R99 ;  /* 0x0000001fff6f7819 */ /* 0x000fe20000011463 */
[----:B------:R-:W-:Y:S01]  /*3000*/  IMAD.SHL.U32 R154, R154, 0x40, RZ ;  /* 0x000000409a9a7824 */ /* 0x000fe200078e00ff */
[----:B------:R-:W-:Y:S01]  /*3010*/  SHF.R.S32.HI R110, RZ, 0x1f, R98 ;  /* 0x0000001fff6e7819 */ /* 0x000fe20000011462 */
[----:B------:R-:W-:Y:S01]  /*3020*/  IMAD.SHL.U32 R155, R155, 0x40, RZ ;  /* 0x000000409b9b7824 */ /* 0x000fe200078e00ff */
[----:B------:R-:W-:Y:S01]  /*3030*/  SHF.R.S32.HI R109, RZ, 0x1f, R83 ;  /* 0x0000001fff6d7819 */ /* 0x000fe20000011453 */
[----:B------:R-:W-:-:S02]  /*3040*/  IMAD.IADD R82, R79, 0x1, R27 ;  /* 0x000000014f527824 */ /* 0x000fc400078e021b */
[----:B------:R-:W-:Y:S01]  /*3050*/  IMAD.IADD R117, R97, 0x1, R26 ;  /* 0x0000000161757824 */ /* 0x000fe200078e021a */
[C---:B--2---:R-:W-:Y:S02]  /*3060*/  LOP3.LUT R11, R29.reuse, 0x38, R14, 0xf8, !PT ;  /* 0x000000381d0b7812 */ /* 0x044fe400078ef80e */
[----:B------:R-:W-:Y:S02]  /*3070*/  LOP3.LUT R16, R29, 0x38, R15, 0xf8, !PT ;  /* 0x000000381d107812 */ /* 0x000fe400078ef80f */
[-C--:B---3--:R-:W-:Y:S02]  /*3080*/  LOP3.LUT R0, R11, R28.reuse, RZ, 0x3c, !PT ;  /* 0x0000001c0b007212 */ /* 0x088fe400078e3cff */
[----:B------:R-:W-:Y:S02]  /*3090*/  LOP3.LUT R16, R16, R28, RZ, 0x3c, !PT ;  /* 0x0000001c10107212 */ /* 0x000fe400078e3cff */
[----:B------:R-:W-:Y:S02]  /*30a0*/  SHF.R.S32.HI R11, RZ, 0x4, R23 ;  /* 0x00000004ff0b7819 */ /* 0x000fe40000011417 */
[----:B------:R-:W-:-:S02]  /*30b0*/  IADD3 R22, R0, R10, R139 ;  /* 0x0000000a00167210 */ /* 0x000fc40007ffe08b */
[----:B------:R-:W-:Y:S02]  /*30c0*/  SHF.R.S32.HI R0, RZ, 0x4, R20 ;  /* 0x00000004ff007819 */ /* 0x000fe40000011414 */
[----:B------:R-:W-:Y:S01]  /*30d0*/  IADD3 R24, R16, R17, R139 ;  /* 0x0000001110187210 */ /* 0x000fe20007ffe08b */
[----:B------:R-:W-:Y:S01]  /*30e0*/  IMAD.SHL.U32 R16, R18, 0x40, RZ ;  /* 0x0000004012107824 */ /* 0x000fe200078e00ff */
[----:B------:R-:W-:Y:S02]  /*30f0*/  LEA.HI.SX32 R11, R15, R11, 0x1d ;  /* 0x0000000b0f0b7211 */ /* 0x000fe400078feaff */
[----:B------:R-:W-:Y:S02]  /*3100*/  LEA.HI.SX32 R10, R14, R13, 0x1d ;  /* 0x0000000d0e0a7211 */ /* 0x000fe400078feaff */
[----:B------:R-:W-:Y:S02]  /*3110*/  LEA.HI.SX32 R0, R12, R0, 0x1d ;  /* 0x000000000c007211 */ /* 0x000fe400078feaff */
[----:B------:R-:W-:Y:S01]  /*3120*/  SHF.R.S32.HI R13, RZ, 0x1f, R11 ;  /* 0x0000001fff0d7819 */ /* 0x000fe2000001140b */
[----:B------:R-:W-:Y:S01]  /*3130*/  IMAD.SHL.U32 R77, R10, 0x8, RZ ;  /* 0x000000080a4d7824 */ /* 0x000fe200078e00ff */
[----:B------:R-:W-:-:S02]  /*3140*/  SHF.R.S32.HI R17, RZ, 0x1f, R0 ;  /* 0x0000001fff117819 */ /* 0x000fc40000011400 */
[----:B------:R-:W-:Y:S01]  /*3150*/  LOP3.LUT R21, R16, 0x7ffff000, RZ, 0xc0, !PT ;  /* 0x7ffff00010157812 */ /* 0x000fe200078ec0ff */
[----:B------:R-:W-:Y:S01]  /*3160*/  IMAD.SHL.U32 R80, R11, 0x8, RZ ;  /* 0x000000080b507824 */ /* 0x000fe200078e00ff */
[----:B------:R-:W-:Y:S01]  /*3170*/  SHF.R.S32.HI R16, RZ, 0x1f, R10 ;  /* 0x0000001fff107819 */ /* 0x000fe2000001140a */
[----:B------:R-:W-:Y:S01]  /*3180*/  IMAD.SHL.U32 R81, R0, 0x8, RZ ;  /* 0x0000000800517824 */ /* 0x000fe200078e00ff */
[----:B------:R-:W-:Y:S02]  /*3190*/  LEA.HI R19, R13, R11, RZ, 0x3 ;  /* 0x0000000b0d137211 */ /* 0x000fe400078f18ff */
[----:B------:R-:W-:Y:S02]  /*31a0*/  LOP3.LUT R18, R29, 0x38, R12, 0xf8, !PT ;  /* 0x000000381d127812 */ /* 0x000fe400078ef80c */
[----:B------:R-:W-:Y:S02]  /*31b0*/  LEA.HI R11, R17, R0, RZ, 0x3 ;  /* 0x00000000110b7211 */ /* 0x000fe400078f18ff */
[----:B------:R-:W-:-:S02]  /*31c0*/  LOP3.LUT R0, R29, 0x38, R77, 0xf8, !PT ;  /* 0x000000381d007812 */ /* 0x000fc400078ef84d */
[----:B------:R-:W-:Y:S02]  /*31d0*/  LEA.HI R16, R16, R10, RZ, 0x3 ;  /* 0x0000000a10107211 */ /* 0x000fe400078f18ff */
[-C--:B------:R-:W-:Y:S01]  /*31e0*/  LOP3.LUT R20, R18, R28.reuse, RZ, 0x3c, !PT ;  /* 0x0000001c12147212 */ /* 0x080fe200078e3cff */
[----:B------:R-:W-:Y:S01]  /*31f0*/  IMAD.SHL.U32 R18, R19, 0x200, RZ ;  /* 0x0000020013127824 */ /* 0x000fe200078e00ff */
[C---:B------:R-:W-:Y:S02]  /*3200*/  LOP3.LUT R10, R29.reuse, 0x38, R80, 0xf8, !PT ;  /* 0x000000381d0a7812 */ /* 0x040fe400078ef850 */
[----:B------:R-:W-:Y:S02]  /*3210*/  LOP3.LUT R13, R29, 0x38, R81, 0xf8, !PT ;  /* 0x000000381d0d7812 */ /* 0x000fe400078ef851 */
[-C--:B------:R-:W-:Y:S01]  /*3220*/  LOP3.LUT R17, R0, R28.reuse, RZ, 0x3c, !PT ;  /* 0x0000001c00117212 */ /* 0x080fe200078e3cff */
[----:B------:R-:W-:Y:S01]  /*3230*/  IMAD.SHL.U32 R0, R11, 0x200, RZ ;  /* 0x000002000b007824 */ /* 0x000fe200078e00ff */
[-C--:B------:R-:W-:Y:S01]  /*3240*/  LOP3.LUT R19, R10, R28.reuse, RZ, 0x3c, !PT ;  /* 0x0000001c0a137212 */ /* 0x080fe200078e3cff */
[----:B------:R-:W-:Y:S01]  /*3250*/  IMAD.SHL.U32 R16, R16, 0x200, RZ ;  /* 0x0000020010107824 */ /* 0x000fe200078e00ff */
[----:B------:R-:W-:-:S02]  /*3260*/  LOP3.LUT R10, R13, R28, RZ, 0x3c, !PT ;  /* 0x0000001c0d0a7212 */ /* 0x000fc400078e3cff */
[----:B------:R-:W-:Y:S02]  /*3270*/  LOP3.LUT R13, R18, 0x7ffff000, RZ, 0xc0, !PT ;  /* 0x7ffff000120d7812 */ /* 0x000fe400078ec0ff */
[----:B------:R-:W-:Y:S02]  /*3280*/  LOP3.LUT R0, R0, 0x7ffff000, RZ, 0xc0, !PT ;  /* 0x7ffff00000007812 */ /* 0x000fe400078ec0ff */
[----:B------:R-:W-:Y:S02]  /*3290*/  LOP3.LUT R11, R16, 0x7ffff000, RZ, 0xc0, !PT ;  /* 0x7ffff000100b7812 */ /* 0x000fe400078ec0ff */
[--C-:B------:R-:W-:Y:S02]  /*32a0*/  IADD3 R18, R19, R13, R139.reuse ;  /* 0x0000000d13127210 */ /* 0x100fe40007ffe08b */
[--C-:B------:R-:W-:Y:S01]  /*32b0*/  IADD3 R13, R10, R0, R139.reuse ;  /* 0x000000000a0d7210 */ /* 0x100fe20007ffe08b */
[----:B------:R-:W-:Y:S01]  /*32c0*/  IMAD R0, R25, c[0x0][0x280], RZ ;  /* 0x0000a00019007a24 */ /* 0x000fe200078e02ff */
[--C-:B------:R-:W-:Y:S01]  /*32d0*/  IADD3 R16, R17, R11, R139.reuse ;  /* 0x0000000b11107210 */ /* 0x100fe20007ffe08b */
[----:B------:R-:W-:Y:S01]  /*32e0*/  IMAD R11, R25, c[0x0][0x290], RZ ;  /* 0x0000a400190b7a24 */ /* 0x000fe200078e02ff */
[----:B------:R-:W-:Y:S01]  /*32f0*/  IADD3 R20, R20, R21, R139 ;  /* 0x0000001514147210 */ /* 0x000fe20007ffe08b */
[----:B------:R-:W-:-:S02]  /*3300*/  IMAD R10, R134, c[0x0][0x284], R0 ;  /* 0x0000a100860a7a24 */ /* 0x000fc400078e0200 */
[----:B------:R-:W-:Y:S01]  /*3310*/  IMAD R0, R134, c[0x0][0x294], R11 ;  /* 0x0000a50086007a24 */ /* 0x000fe200078e020b */
[----:B------:R-:W-:Y:S01]  /*3320*/  SHF.R.S32.HI R108, RZ, 0x1f, R80 ;  /* 0x0000001fff6c7819 */ /* 0x000fe20000011450 */
[----:B------:R-:W-:Y:S01]  /*3330*/  IMAD.IADD R116, R93, 0x1, R10 ;  /* 0x000000015d747824 */ /* 0x000fe200078e020a */
[----:B------:R-:W-:Y:S01]  /*3340*/  SHF.R.S32.HI R107, RZ, 0x1f, R77 ;  /* 0x0000001fff6b7819 */ /* 0x000fe2000001144d */
[----:B------:R-:W-:Y:S01]  /*3350*/  IMAD.IADD R114, R10, 0x1, R89 ;  /* 0x000000010a727824 */ /* 0x000fe200078e0259 */
[----:B------:R-:W-:Y:S01]  /*3360*/  SHF.R.S32.HI R106, RZ, 0x1f, R81 ;  /* 0x0000001fff6a7819 */ /* 0x000fe20000011451 */
[----:B------:R-:W-:Y:S02]  /*3370*/  IMAD.IADD R115, R91, 0x1, R0 ;  /* 0x000000015b737824 */ /* 0x000fe400078e0200 */
[----:B------:R-:W-:Y:S02]  /*3380*/  IMAD.IADD R105, R0, 0x1, R87 ;  /* 0x0000000100697824 */ /* 0x000fe400078e0257 */
[----:B------:R-:W-:-:S02]  /*3390*/  IMAD.SHL.U32 R113, R24, 0x2, RZ ;  /* 0x0000000218717824 */ /* 0x000fc400078e00ff */
[----:B------:R-:W-:Y:S02]  /*33a0*/  IMAD.SHL.U32 R112, R22, 0x2, RZ ;  /* 0x0000000216707824 */ /* 0x000fe400078e00ff */
[----:B------:R-:W-:Y:S02]  /*33b0*/  IMAD.SHL.U32 R104, R20, 0x2, RZ ;  /* 0x0000000214687824 */ /* 0x000fe400078e00ff */
[----:B------:R-:W-:Y:S02]  /*33c0*/  IMAD.SHL.U32 R103, R18, 0x2, RZ ;  /* 0x0000000212677824 */ /* 0x000fe400078e00ff */
[----:B------:R-:W-:Y:S02]  /*33d0*/  IMAD.SHL.U32 R102, R16, 0x2, RZ ;  /* 0x0000000210667824 */ /* 0x000fe400078e00ff */
[----:B------:R-:W-:Y:S01]  /*33e0*/  IMAD.SHL.U32 R101, R13, 0x2, RZ ;  /* 0x000000020d657824 */ /* 0x000fe200078e00ff */
[----:B------:R-:W-:Y:S06]  /*33f0*/  BAR.SYNC.DEFER_BLOCKING 0x0 ;  /* 0x0000000000007b1d */ /* 0x000fec0000010000 */
.L_x_624:
[-C--:B------:R-:W-:Y:S01]  /*3400*/  IMAD R0, R133, R58.reuse, RZ ;  /* 0x0000003a85007224 */ /* 0x080fe200078e02ff */
[----:B------:R-:W-:Y:S01]  /*3410*/  SHF.R.S32.HI R75, RZ, 0x1f, R58 ;  /* 0x0000001fff4b7819 */ /* 0x000fe2000001143a */
[----:B------:R-:W-:Y:S01]  /*3420*/  IMAD.WIDE.U32 R10, R153, R58, RZ ;  /* 0x0000003a990a7225 */ /* 0x000fe200078e00ff */
[----:B------:R-:W-:Y:S04]  /*3430*/  DEPBAR.LE SB0, 0x0 ;  /* 0x000080000000791a */ /* 0x000fe80000000000 */
[----:B------:R-:W-:Y:S01]  /*3440*/  WARPSYNC 0xffffffff ;  /* 0xffffffff00007948 */ /* 0x000fe20003800000 */
[----:B------:R-:W-:Y:S01]  /*3450*/  BAR.SYNC.DEFER_BLOCKING 0x0 ;  /* 0x0000000000007b1d */ /* 0x000fe20000010000 */
[----:B------:R-:W-:Y:S01]  /*3460*/  ISETP.GE.AND P1, PT, R160, 0x1, PT ;  /* 0x00000001a000780c */ /* 0x000fe20003f26270 */
[----:B------:R-:W-:Y:S04]  /*3470*/  IMAD R0, R75, R153, R0 ;  /* 0x000000994b007224 */ /* 0x000fe800078e0200 */
[----:B------:R-:W-:Y:S01]  /*3480*/  IMAD.IADD R12, R11, 0x1, R0 ;  /* 0x000000010b0c7824 */ /* 0x000fe200078e0200 */
[----:B------:R-:W-:Y:S05]  /*3490*/  IADD3 R0, P0, R125, R10, RZ ;  /* 0x0000000a7d007210 */ /* 0x000fea0007f1e0ff */
[----:B-1----:R-:W-:Y:S01]  /*34a0*/  IMAD.X R2, R12, 0x1, R124, P0 ;  /* 0x000000010c027824 */ /* 0x002fe200000e067c */
[C---:B------:R-:W-:Y:S04]  /*34b0*/  LEA R48, P0, R0.reuse, c[0x0][0x1c8], 0x1 ;  /* 0x0000720000307a11 */ /* 0x040fe800078008ff */
        /* <DEDUP_REMOVED lines=45> */
[----:B------:R-:W-:Y:S02]  /*3790*/  LEA.HI.X R9, R0, c[0x0][0x274], R3, 0x1, P0 ;  /* 0x00009d0000097a11 */ /* 0x000fe400000f0c03 */
[C---:B------:R-:W-:Y:S04]  /*37a0*/  LEA R4, P0, R2.reuse, c[0x0][0x288], 0x1 ;  /* 0x0000a20002047a11 */ /* 0x040fe800078008ff */
[----:B------:R-:W-:Y:S02]  /*37b0*/  LEA.HI.X R5, R2, c[0x0][0x28c], R5, 0x1, P0 ;  /* 0x0000a30002057a11 */ /* 0x000fe400000f0c05 */
[----:B------:R-:W-:Y:S01]  /*37c0*/  ISETP.GE.AND P0, PT, R140, c[0x0][0x27c], PT ;  /* 0x00009f008c007a0c */ /* 0x000fe20003f06270 */
[----:B------:R-:W-:Y:S11]  /*37d0*/  CS2R R2, SRZ ;  /* 0x0000000000027805 */ /* 0x000ff6000001ff00 */
[----:B------:R-:W-:Y:S01]  /*37e0*/  @!UPT UIADD3 URZ, URZ, URZ, URZ ;  /* 0x0000003f3f3ff290 */ /* 0x000fe2000fffe03f */
        /* <DEDUP_REMOVED lines=22> */
.L_x_604:
[----:B------:R-:W-:Y:S05]  /*3950*/  BSYNC B0 ;  /* 0x0000000000007941 */ /* 0x000fea0003800000 */
.L_x_603:
        /* <DEDUP_REMOVED lines=38> */
[--C-:B------:R-:W-:Y:S08]  /*3bc0*/  IMAD.MOV.U32 R29, RZ, RZ, R27.reuse ;  /* 0x000000ffff1d7224 */ /* 0x100ff000078e001b */
[----:B------:R-:W-:Y:S02]  /*3bd0*/  @!P0 SHF.R.U64 R26, R26, 0x10, R27 ;  /* 0x000000101a1a8819 */ /* 0x000fe4000000121b */
[--C-:B------:R-:W-:Y:S01]  /*3be0*/  @!P0 SHF.R.U64 R5, R2, 0x10, R3.reuse ;  /* 0x0000001002058819 */ /* 0x100fe20000001203 */
[----:B------:R-:W-:Y:S01]  /*3bf0*/  IMAD.MOV.U32 R2, RZ, RZ, R3 ;  /* 0x000000ffff027224 */ /* 0x000fe200078e0003 */
[----:B------:R-:W-:Y:S02]  /*3c00*/  @!P0 SHF.R.U32.HI R14, RZ, 0x10, R27 ;  /* 0x00000010ff0e8819 */ /* 0x000fe4000001161b */
[----:B------:R-:W-:Y:S02]  /*3c10*/  @!P0 SHF.R.U32.HI R0, RZ, 0x10, R3 ;  /* 0x00000010ff008819 */ /* 0x000fe40000011603 */
[----:B------:R-:W-:Y:S02]  /*3c20*/  @!P0 PRMT R27, R28, 0x5410, R26 ;  /* 0x000054101c1b8816 */ /* 0x000fe4000000001a */
[----:B------:R-:W-:Y:S02]  /*3c30*/  @!P0 PRMT R4, R4, 0x5410, R5 ;  /* 0x0000541004048816 */ /* 0x000fe40000000005 */
[----:B------:R-:W-:Y:S01]  /*3c40*/  @!P0 PRMT R30, R29, 0x5410, R14 ;  /* 0x000054101d1e8816 */ /* 0x000fe2000000000e */
[C---:B------:R-:W-:Y:S01]  /*3c50*/  @!P0 IMAD.U32 R5, R27.reuse, 0x10000, RZ ;  /* 0x000100001b058824 */ /* 0x040fe200078e00ff */
[----:B------:R-:W-:Y:S02]  /*3c60*/  @!P0 PRMT R14, R2, 0x5410, R0 ;  /* 0x00005410020e8816 */ /* 0x000fe40000000000 */
[C---:B------:R-:W-:Y:S02]  /*3c70*/  @!P0 SHF.L.U32 R3, R4.reuse, 0x10, RZ ;  /* 0x0000001004038819 */ /* 0x040fe400000006ff */
[----:B------:R-:W-:Y:S02]  /*3c80*/  @!P0 LOP3.LUT R27, R27, 0xffff0000, RZ, 0xc0, !PT ;  /* 0xffff00001b1b8812 */ /* 0x000fe400078ec0ff */
[----:B------:R-:W-:Y:S01]  /*3c90*/  @!P0 LOP3.LUT R4, R4, 0xffff0000, RZ, 0xc0, !PT ;  /* 0xffff000004048812 */ /* 0x000fe200078ec0ff */
[C---:B-1----:R-:W-:Y:S01]  /*3ca0*/  @!P0 IMAD.U32 R26, R8.reuse, 0x10000, RZ ;  /* 0x00010000081a8824 */ /* 0x042fe200078e00ff */
[----:B------:R-:W-:Y:S02]  /*3cb0*/  @!P0 LOP3.LUT R0, R8, 0xffff0000, RZ, 0xc0, !PT ;  /* 0xffff000008008812 */ /* 0x000fe400078ec0ff */
[C---:B------:R-:W-:Y:S02]  /*3cc0*/  @!P0 LOP3.LUT R2, R9.reuse, 0xffff0000, RZ, 0xc0, !PT ;  /* 0xffff000009028812 */ /* 0x040fe400078ec0ff */
[----:B------:R-:W-:Y:S01]  /*3cd0*/  @!P0 SHF.L.U32 R28, R9, 0x10, RZ ;  /* 0x00000010091c8819 */ /* 0x000fe200000006ff */
[C---:B------:R-:W-:Y:S02]  /*3ce0*/  @!P0 FMUL.FTZ R29, R0.reuse, R5 ;  /* 0x00000005001d8220 */ /* 0x040fe40000410000 */
[----:B------:R-:W-:Y:S02]  /*3cf0*/  @!P0 FMUL.FTZ R0, R0, R3 ;  /* 0x0000000300008220 */ /* 0x000fe40000410000 */
[----:B------:R-:W-:Y:S02]  /*3d00*/  @!P0 FMUL.FTZ R31, R2, R27 ;  /* 0x0000001b021f8220 */ /* 0x000fe40000410000 */
[----:B------:R-:W-:Y:S01]  /*3d10*/  @!P0 FFMA.FTZ R52, R26, R3, -R29 ;  /* 0x000000031a348223 */ /* 0x000fe2000001081d */
[C---:B------:R-:W-:Y:S01]  /*3d20*/  @!P0 LOP3.LUT R3, R10.reuse, 0xffff0000, RZ, 0xc0, !PT ;  /* 0xffff00000a038812 */ /* 0x040fe200078ec0ff */
[----:B------:R-:W-:Y:S01]  /*3d30*/  @!P0 FFMA.FTZ R0, R5, R26, R0 ;  /* 0x0000001a05008223 */ /* 0x000fe20000010000 */
[----:B------:R-:W-:Y:S01]  /*3d40*/  @!P0 SHF.L.U32 R29, R10, 0x10, RZ ;  /* 0x000000100a1d8819 */ /* 0x000fe200000006ff */
[C---:B------:R-:W-:Y:S01]  /*3d50*/  @!P0 IMAD.U32 R26, R30.reuse, 0x10000, RZ ;  /* 0x000100001e1a8824 */ /* 0x040fe200078e00ff */
[----:B------:R-:W-:Y:S01]  /*3d60*/  @!P0 LOP3.LUT R30, R30, 0xffff0000, RZ, 0xc0, !PT ;  /* 0xffff00001e1e8812 */ /* 0x000fe200078ec0ff */
[C---:B------:R-:W-:Y:S01]  /*3d70*/  @!P0 IMAD.U32 R5, R14.reuse, 0x10000, RZ ;  /* 0x000100000e058824 */ /* 0x040fe200078e00ff */
[----:B------:R-:W-:Y:S01]  /*3d80*/  @!P0 LOP3.LUT R14, R14, 0xffff0000, RZ, 0xc0, !PT ;  /* 0xffff00000e0e8812 */ /* 0x000fe200078ec0ff */
[-C--:B------:R-:W-:Y:S02]  /*3d90*/  @!P0 FMUL.FTZ R2, R2, R4.reuse ;  /* 0x0000000402028220 */ /* 0x080fe40000410000 */
[----:B------:R-:W-:Y:S01]  /*3da0*/  @!P0 FFMA.FTZ R51, R28, R4, -R31 ;  /* 0x000000041c338223 */ /* 0x000fe2000001081f */
[----:B------:R-:W-:Y:S01]  /*3db0*/  @!P0 LOP3.LUT R4, R11, 0xffff0000, RZ, 0xc0, !PT ;  /* 0xffff00000b048812 */ /* 0x000fe200078ec0ff */
[----:B------:R-:W-:Y:S01]  /*3dc0*/  @!P0 FMUL.FTZ R47, R3, R26 ;  /* 0x0000001a032f8220 */ /* 0x000fe20000410000 */
[----:B------:R-:W-:Y:S01]  /*3dd0*/  @!P0 SHF.L.U32 R31, R11, 0x10, RZ ;  /* 0x000000100b1f8819 */ /* 0x000fe200000006ff */
[----:B------:R-:W-:Y:S02]  /*3de0*/  @!P0 FMUL.FTZ R3, R3, R5 ;  /* 0x0000000503038220 */ /* 0x000fe40000410000 */
[C---:B------:R-:W-:Y:S02]  /*3df0*/  @!P0 FMUL.FTZ R50, R4.reuse, R30 ;  /* 0x0000001e04328220 */ /* 0x040fe40000410000 */
[----:B------:R-:W-:Y:S02]  /*3e00*/  @!P0 FMUL.FTZ R4, R4, R14 ;  /* 0x0000000e04048220 */ /* 0x000fe40000410000 */
[----:B------:R-:W-:Y:S02]  /*3e10*/  @!P0 FFMA.FTZ R2, R27, R28, R2 ;  /* 0x0000001c1b028223 */ /* 0x000fe40000010002 */
[----:B------:R-:W-:Y:S02]  /*3e20*/  @!P0 FFMA.FTZ R3, R26, R29, R3 ;  /* 0x0000001d1a038223 */ /* 0x000fe40000010003 */
[----:B------:R-:W-:Y:S01]  /*3e30*/  @!P0 FFMA.FTZ R47, R29, R5, -R47 ;  /* 0x000000051d2f8223 */ /* 0x000fe2000001082f */
[----:B------:R-:W-:Y:S01]  /*3e40*/  @!P0 F2FP.BF16.PACK_AB R5, R0, R52 ;  /* 0x000000340005823e */ /* 0x000fe200000010ff */
        /* <DEDUP_REMOVED lines=10> */
.L_x_607:
[----:B------:R-:W-:Y:S05]  /*3ef0*/  BSYNC B0 ;  /* 0x0000000000007941 */ /* 0x000fea0003800000 */
.L_x_606:
        /* <DEDUP_REMOVED lines=8> */
[----:B------:R-:W-:Y:S02]  /*3f80*/  @!P0 SHF.R.U64 R0, R6, 0x10, R7 ;  /* 0x0000001006008819 */ /* 0x000fe40000001207 */
[----:B------:R-:W-:Y:S02]  /*3f90*/  @!P0 SHF.R.U32.HI R5, RZ, 0x10, R33 ;  /* 0x00000010ff058819 */ /* 0x000fe40000011621 */
[----:B------:R-:W-:Y:S02]  /*3fa0*/  @!P0 SHF.R.U32.HI R2, RZ, 0x10, R7 ;  /* 0x00000010ff028819 */ /* 0x000fe40000011607 */
[C---:B------:R-:W-:Y:S02]  /*3fb0*/  @!P0 PRMT R4, R42.reuse, 0x5410, R3 ;  /* 0x000054102a048816 */ /* 0x040fe40000000003 */
[C---:B------:R-:W-:Y:S02]  /*3fc0*/  @!P0 PRMT R0, R15.reuse, 0x5432, R0 ;  /* 0x000054320f008816 */ /* 0x040fe40000000000 */
[----:B------:R-:W-:Y:S01]  /*3fd0*/  @!P0 PRMT R27, R42, 0x5432, R5 ;  /* 0x000054322a1b8816 */ /* 0x000fe20000000005 */
[----:B------:R-:W-:Y:S01]  /*3fe0*/  @!P0 IMAD.U32 R7, R4, 0x10000, RZ ;  /* 0x0001000004078824 */ /* 0x000fe200078e00ff */
[----:B------:R-:W-:Y:S01]  /*3ff0*/  @!P0 PRMT R5, R15, 0x5410, R2 ;  /* 0x000054100f058816 */ /* 0x000fe20000000002 */
[----:B------:R-:W-:Y:S01]  /*4000*/  @!P0 IMAD.U32 R6, R0, 0x10000, RZ ;  /* 0x0001000000068824 */ /* 0x000fe200078e00ff */
[----:B------:R-:W-:Y:S02]  /*4010*/  @!P0 LOP3.LUT R15, R4, 0xffff0000, RZ, 0xc0, !PT ;  /* 0xffff0000040f8812 */ /* 0x000fe400078ec0ff */
[----:B------:R-:W-:Y:S01]  /*4020*/  @!P0 LOP3.LUT R4, R0, 0xffff0000, RZ, 0xc0, !PT ;  /* 0xffff000000048812 */ /* 0x000fe200078ec0ff */
[C---:B-1----:R-:W-:Y:S01]  /*4030*/  @!P0 IMAD.U32 R26, R9.reuse, 0x10000, RZ ;  /* 0x00010000091a8824 */ /* 0x042fe200078e00ff */
[C---:B------:R-:W-:Y:S02]  /*4040*/  @!P0 LOP3.LUT R2, R8.reuse, 0xffff0000, RZ, 0xc0, !PT ;  /* 0xffff000008028812 */ /* 0x040fe400078ec0ff */
[----:B------:R-:W-:Y:S02]  /*4050*/  @!P0 LOP3.LUT R3, R9, 0xffff0000, RZ, 0xc0, !PT ;  /* 0xffff000009038812 */ /* 0x000fe400078ec0ff */
[----:B------:R-:W-:Y:S01]  /*4060*/  @!P0 SHF.L.U32 R14, R8, 0x10, RZ ;  /* 0x00000010080e8819 */ /* 0x000fe200000006ff */
[C---:B------:R-:W-:Y:S02]  /*4070*/  @!P0 FMUL.FTZ R28, R2.reuse, R7 ;  /* 0x00000007021c8220 */ /* 0x040fe40000410000 */
[----:B------:R-:W-:Y:S02]  /*4080*/  @!P0 FMUL.FTZ R0, R2, R6 ;  /* 0x0000000602008220 */ /* 0x000fe40000410000 */
[C---:B------:R-:W-:Y:S02]  /*4090*/  @!P0 FMUL.FTZ R29, R3.reuse, R15 ;  /* 0x0000000f031d8220 */ /* 0x040fe40000410000 */
[----:B------:R-:W-:Y:S01]  /*40a0*/  @!P0 FMUL.FTZ R2, R3, R4 ;  /* 0x0000000403028220 */ /* 0x000fe20000410000 */
[----:B------:R-:W-:Y:S01]  /*40b0*/  @!P0 LOP3.LUT R3, R10, 0xffff0000, RZ, 0xc0, !PT ;  /* 0xffff00000a038812 */ /* 0x000fe200078ec0ff */
[----:B------:R-:W-:Y:S01]  /*40c0*/  @!P0 FFMA.FTZ R32, R14, R6, -R28 ;  /* 0x000000060e208223 */ /* 0x000fe2000001081c */
[----:B------:R-:W-:Y:S01]  /*40d0*/  @!P0 SHF.L.U32 R28, R11, 0x10, RZ ;  /* 0x000000100b1c8819 */ /* 0x000fe200000006ff */
[----:B------:R-:W-:Y:S01]  /*40e0*/  @!P0 FFMA.FTZ R0, R7, R14, R0 ;  /* 0x0000000e07008223 */ /* 0x000fe20000010000 */
[----:B------:R-:W-:Y:S01]  /*40f0*/  @!P0 SHF.L.U32 R14, R10, 0x10, RZ ;  /* 0x000000100a0e8819 */ /* 0x000fe200000006ff */
[C---:B------:R-:W-:Y:S01]  /*4100*/  @!P0 IMAD.U32 R7, R27.reuse, 0x10000, RZ ;  /* 0x000100001b078824 */ /* 0x040fe200078e00ff */
[----:B------:R-:W-:Y:S01]  /*4110*/  @!P0 LOP3.LUT R27, R27, 0xffff0000, RZ, 0xc0, !PT ;  /* 0xffff00001b1b8812 */ /* 0x000fe200078ec0ff */
[C---:B------:R-:W-:Y:S01]  /*4120*/  @!P0 IMAD.U32 R6, R5.reuse, 0x10000, RZ ;  /* 0x0001000005068824 */ /* 0x040fe200078e00ff */
[----:B------:R-:W-:Y:S01]  /*4130*/  @!P0 LOP3.LUT R5, R5, 0xffff0000, RZ, 0xc0, !PT ;  /* 0xffff000005058812 */ /* 0x000fe200078ec0ff */
[----:B------:R-:W-:Y:S01]  /*4140*/  @!P0 FFMA.FTZ R31, R26, R4, -R29 ;  /* 0x000000041a1f8223 */ /* 0x000fe2000001081d */
[----:B------:R-:W-:Y:S01]  /*4150*/  @!P0 LOP3.LUT R4, R11, 0xffff0000, RZ, 0xc0, !PT ;  /* 0xffff00000b048812 */ /* 0x000fe200078ec0ff */
[C---:B------:R-:W-:Y:S02]  /*4160*/  @!P0 FMUL.FTZ R29, R3.reuse, R7 ;  /* 0x00000007031d8220 */ /* 0x040fe40000410000 */
        /* <DEDUP_REMOVED lines=10> */
[----:B------:R-:W-:Y:S02]  /*4210*/  @!P0 F2FP.BF16.PACK_AB R3, R3, R29 ;  /* 0x0000001d0303823e */ /* 0x000fe400000010ff */
[----:B------:R-:W-:Y:S01]  /*4220*/  @!P0 MOV R9, R2 ;  /* 0x0000000200098202 */ /* 0x000fe20000000f00 */
[----:B------:R-:W-:Y:S01]  /*4230*/  @!P0 IMAD.MOV.U32 R8, RZ, RZ, R5 ;  /* 0x000000ffff088224 */ /* 0x000fe200078e0005 */
[----:B------:R-:W-:Y:S01]  /*4240*/  @!P0 F2FP.BF16.PACK_AB R0, R4, R30 ;  /* 0x0000001e0400823e */ /* 0x000fe200000010ff */
[----:B------:R-:W-:Y:S03]  /*4250*/  @!P0 IMAD.MOV.U32 R10, RZ, RZ, R3 ;  /* 0x000000ffff0a8224 */ /* 0x000fe600078e0003 */
[----:B------:R-:W-:Y:S05]  /*4260*/  @!P0 MOV R11, R0 ;  /* 0x00000000000b8202 */ /* 0x000fea0000000f00 */
[----:B------:R1:W-:Y:S02]  /*4270*/  STG.E.128 [R48.64+0x40], R8 ;  /* 0x0000400830007986 */ /* 0x0003e4000c101d06 */
.L_x_609:
[----:B------:R-:W-:Y:S05]  /*4280*/  BSYNC B0 ;  /* 0x0000000000007941 */ /* 0x000fea0003800000 */
.L_x_608:
        /* <DEDUP_REMOVED lines=12> */
[----:B------:R-:W-:Y:S02]  /*4350*/  @!P0 PRMT R0, R22, 0x5432, R0 ;  /* 0x0000543216008816 */ /* 0x000fe40000000000 */
        /* <DEDUP_REMOVED lines=28> */
[-C--:B------:R-:W-:Y:S02]  /*4520*/  @!P0 FMUL.FTZ R4, R4, R5.reuse ;  /* 0x0000000504048220 */ /* 0x080fe40000410000 */
        /* <DEDUP_REMOVED lines=14> */
.L_x_611:
[----:B------:R-:W-:Y:S05]  /*4610*/  BSYNC B0 ;  /* 0x0000000000007941 */ /* 0x000fea0003800000 */
.L_x_610:
        /* <DEDUP_REMOVED lines=57> */
.L_x_613:
[----:B------:R-:W-:Y:S05]  /*49b0*/  BSYNC B0 ;  /* 0x0000000000007941 */ /* 0x000fea0003800000 */
.L_x_612:
        /* <DEDUP_REMOVED lines=57> */
.L_x_615:
[----:B------:R-:W-:Y:S05]  /*4d50*/  BSYNC B0 ;  /* 0x0000000000007941 */ /* 0x000fea0003800000 */
.L_x_614:
        /* <DEDUP_REMOVED lines=55> */
[----:B------:R1:W-:Y:S01]  /*50d0*/  STG.E.128 [R48.64+0x140], R8 ;  /* 0x0001400830007986 */ /* 0x0003e2000c101d06 */
[----:B------:R-:W-:-:S05]  /*50e0*/  BRA `(.L_x_605) ;  /* 0x00001cc000007947 */ /* 0x000fca0003800000 */
.L_x_602:
        /* <DEDUP_REMOVED lines=47> */
.L_x_617:
[----:B------:R-:W-:Y:S05]  /*53e0*/  BSYNC B0 ;  /* 0x0000000000007941 */ /* 0x000fea0003800000 */
.L_x_616:
[----:B------:R-:W-:Y:S04]  /*53f0*/  IADD3 R65, P0, R158, R10, RZ ;  /* 0x0000000a9e417210 */ /* 0x000fe80007f1e0ff */
[----:B------:R-:W-:Y:S01]  /*5400*/  IADD3.X R64, R12, R120, RZ, P0, !PT ;  /* 0x000000780c407210 */ /* 0x000fe200007fe4ff */
        /* <DEDUP_REMOVED lines=30> */
[-C--:B------:R-:W-:Y:S01]  /*55f0*/  IADD3 R0, P1, P0, R72, R65.reuse, R99 ;  /* 0x0000004148007210 */ /* 0x080fe2000783e063 */
[----:B------:R-:W-:Y:S02]  /*5600*/  IMAD.MOV.U32 R9, RZ, RZ, R4 ;  /* 0x000000ffff097224 */ /* 0x000fe400078e0004 */
[----:B------:R-:W-:Y:S01]  /*5610*/  IMAD.MOV.U32 R36, RZ, RZ, R29 ;  /* 0x000000ffff247224 */ /* 0x000fe200078e001d */
[-C--:B------:R-:W-:Y:S01]  /*5620*/  IADD3.X R3, R74, R64.reuse, R111, P1, P0 ;  /* 0x000000404a037210 */ /* 0x080fe20000fe046f */
[----:B------:R-:W-:Y:S02]  /*5630*/  IMAD.MOV.U32 R32, RZ, RZ, R31 ;  /* 0x000000ffff207224 */ /* 0x000fe400078e001f */
[----:B------:R-:W1:Y:S01]  /*5640*/  LDS.128 R44, [R113+0x6100] ;  /* 0x00610000712c7984 */ /* 0x000e620000000c00 */
[----:B------:R-:W-:Y:S03]  /*5650*/  IMAD.MOV.U32 R34, RZ, RZ, R28 ;  /* 0x000000ffff227224 */ /* 0x000fe600078e001c */
[----:B------:R-:W-:Y:S04]  /*5660*/  @!P2 IADD3 R2, P1, P0, R72, R65, R80 ;  /* 0x000000414802a210 */ /* 0x000fe8000783e050 */
[----:B------:R-:W-:Y:S02]  /*5670*/  @!P2 IADD3.X R8, R74, R64, R108, P1, P0 ;  /* 0x000000404a08a210 */ /* 0x000fe40000fe046c */
[C---:B------:R-:W-:Y:S04]  /*5680*/  LEA R62, P0, R0.reuse, c[0x0][0x1c8], 0x1 ;  /* 0x00007200003e7a11 */ /* 0x040fe800078008ff */
[----:B------:R-:W-:Y:S01]  /*5690*/  LEA.HI.X R63, R0, c[0x0][0x1cc], R3, 0x1, P0 ;  /* 0x00007300003f7a11 */ /* 0x000fe200000f0c03 */
[----:B------:R-:W-:Y:S01]  /*56a0*/  IMAD.MOV.U32 R3, RZ, RZ, R6 ;  /* 0x000000ffff037224 */ /* 0x000fe200078e0006 */
[C---:B------:R-:W-:Y:S04]  /*56b0*/  @!P2 LEA R60, P0, R2.reuse, c[0x0][0x1c8], 0x1 ;  /* 0x00007200023caa11 */ /* 0x040fe800078008ff */
[----:B------:R-:W-:Y:S01]  /*56c0*/  @!P2 LEA.HI.X R61, R2, c[0x0][0x1cc], R8, 0x1, P0 ;  /* 0x00007300023daa11 */ /* 0x000fe200000f0c08 */
[----:B------:R-:W-:Y:S01]  /*56d0*/  IMAD.MOV.U32 R8, RZ, RZ, R5 ;  /* 0x000000ffff087224 */ /* 0x000fe200078e0005 */
[----:B------:R-:W-:Y:S01]  /*56e0*/  ISETP.GE.AND P0, PT, R128, c[0x0][0x27c], PT ;  /* 0x00009f0080007a0c */ /* 0x000fe20003f06270 */
[--C-:B------:R-:W-:Y:S11]  /*56f0*/  IMAD.MOV.U32 R2, RZ, RZ, R7.reuse ;  /* 0x000000ffff027224 */ /* 0x100ff600078e0007 */
[----:B------:R-:W-:Y:S01]  /*5700*/  @!UPT UIADD3 URZ, URZ, URZ, URZ ;  /* 0x0000003f3f3ff290 */ /* 0x000fe2000fffe03f */
[----:B------:R-:W-:Y:S02]  /*5710*/  @!P0 SHF.R.U32.HI R0, RZ, 0x10, R7 ;  /* 0x00000010ff008819 */ /* 0x000fe40000011607 */
[----:B------:R-:W-:Y:S02]  /*5720*/  @!P0 SHF.R.U64 R35, R28, 0x10, R29 ;  /* 0x000000101c238819 */ /* 0x000fe4000000121d */
[----:B------:R-:W-:Y:S02]  /*5730*/  MOV R28, R30 ;  /* 0x0000001e001c7202 */ /* 0x000fe40000000f00 */
[C---:B-1----:R-:W-:Y:S02]  /*5740*/  @!P0 SHF.L.U32 R38, R47.reuse, 0x10, RZ ;  /* 0x000000102f268819 */ /* 0x042fe400000006ff */
[----:B------:R-:W-:Y:S02]  /*5750*/  @!P0 LOP3.LUT R40, R47, 0xffff0000, RZ, 0xc0, !PT ;  /* 0xffff00002f288812 */ /* 0x000fe400078ec0ff */
[----:B------:R-:W-:Y:S02]  /*5760*/  @!P0 PRMT R34, R34, 0x5410, R35 ;  /* 0x0000541022228816 */ /* 0x000fe40000000023 */
[----:B------:R-:W-:Y:S02]  /*5770*/  @!P0 SHF.R.U64 R10, R4, 0x10, R5 ;  /* 0x00000010040a8819 */ /* 0x000fe40000001205 */
[----:B------:R-:W-:Y:S02]  /*5780*/  @!P0 SHF.R.U32.HI R33, RZ, 0x10, R29 ;  /* 0x00000010ff218819 */ /* 0x000fe4000001161d */
[--C-:B------:R-:W-:Y:S01]  /*5790*/  @!P0 SHF.R.U64 R29, R30, 0x10, R31.reuse ;  /* 0x000000101e1d8819 */ /* 0x100fe2000000121f */
[C---:B------:R-:W-:Y:S01]  /*57a0*/  @!P0 IMAD.U32 R30, R45.reuse, 0x10000, RZ ;  /* 0x000100002d1e8824 */ /* 0x040fe200078e00ff */
[----:B------:R-:W-:Y:S02]  /*57b0*/  @!P0 SHF.R.U32.HI R27, RZ, 0x10, R31 ;  /* 0x00000010ff1b8819 */ /* 0x000fe4000001161f */
[----:B------:R-:W-:Y:S02]  /*57c0*/  @!P0 PRMT R31, R36, 0x5410, R33 ;  /* 0x00005410241f8816 */ /* 0x000fe40000000021 */
[----:B------:R-:W-:Y:S02]  /*57d0*/  @!P0 LOP3.LUT R36, R46, 0xffff0000, RZ, 0xc0, !PT ;  /* 0xffff00002e248812 */ /* 0x000fe400078ec0ff */
[----:B------:R-:W-:Y:S02]  /*57e0*/  @!P0 PRMT R39, R32, 0x5410, R27 ;  /* 0x0000541020278816 */ /* 0x000fe4000000001b */
[----:B------:R-:W-:Y:S02]  /*57f0*/  @!P0 LOP3.LUT R32, R45, 0xffff0000, RZ, 0xc0, !PT ;  /* 0xffff00002d208812 */ /* 0x000fe400078ec0ff */
[----:B------:R-:W-:Y:S01]  /*5800*/  @!P0 PRMT R35, R28, 0x5410, R29 ;  /* 0x000054101c238816 */ /* 0x000fe2000000001d */
[C---:B------:R-:W-:Y:S01]  /*5810*/  @!P0 IMAD.U32 R29, R31.reuse, 0x10000, RZ ;  /* 0x000100001f1d8824 */ /* 0x040fe200078e00ff */
[----:B------:R-:W-:Y:S02]  /*5820*/  @!P0 LOP3.LUT R31, R31, 0xffff0000, RZ, 0xc0, !PT ;  /* 0xffff00001f1f8812 */ /* 0x000fe400078ec0ff */
[----:B------:R-:W-:Y:S02]  /*5830*/  @!P0 SHF.R.U32.HI R4, RZ, 0x10, R5 ;  /* 0x00000010ff048819 */ /* 0x000fe40000011605 */
[----:B------:R-:W-:Y:S02]  /*5840*/  @!P0 SHF.R.U64 R5, R6, 0x10, R7 ;  /* 0x0000001006058819 */ /* 0x000fe40000001207 */
[----:B------:R-:W-:Y:S02]  /*5850*/  @!P0 PRMT R7, R9, 0x5410, R10 ;  /* 0x0000541009078816 */ /* 0x000fe4000000000a */
[----:B------:R-:W-:Y:S02]  /*5860*/  @!P0 SHF.L.U32 R9, R44, 0x10, RZ ;  /* 0x000000102c098819 */ /* 0x000fe400000006ff */
[----:B------:R-:W-:Y:S01]  /*5870*/  @!P0 PRMT R10, R2, 0x5410, R0 ;  /* 0x00005410020a8816 */ /* 0x000fe20000000000 */
[----:B------:R-:W-:Y:S01]  /*5880*/  @!P0 IMAD.U32 R0, R12, 0x10000, RZ ;  /* 0x000100000c008824 */ /* 0x000fe200078e00ff */
[----:B------:R-:W-:Y:S01]  /*5890*/  @!P0 PRMT R6, R8, 0x5410, R4 ;  /* 0x0000541008068816 */ /* 0x000fe20000000004 */
[----:B------:R-:W-:Y:S01]  /*58a0*/  @!P0 IMAD.U32 R2, R7, 0x10000, RZ ;  /* 0x0001000007028824 */ /* 0x000fe200078e00ff */
[----:B------:R-:W-:Y:S01]  /*58b0*/  @!P0 PRMT R8, R3, 0x5410, R5 ;  /* 0x0000541003088816 */ /* 0x000fe20000000005 */
[----:B------:R-:W-:Y:S01]  /*58c0*/  @!P0 IMAD.U32 R5, R34, 0x10000, RZ ;  /* 0x0001000022058824 */ /* 0x000fe200078e00ff */
[----:B------:R-:W-:Y:S01]  /*58d0*/  @!P0 SHF.L.U32 R3, R13, 0x10, RZ ;  /* 0x000000100d038819 */ /* 0x000fe200000006ff */
[C---:B------:R-:W-:Y:S01]  /*58e0*/  @!P0 IMAD.U32 R4, R6.reuse, 0x10000, RZ ;  /* 0x0001000006048824 */ /* 0x040fe200078e00ff */
[----:B------:R-:W-:Y:S01]  /*58f0*/  @!P0 LOP3.LUT R6, R6, 0xffff0000, RZ, 0xc0, !PT ;  /* 0xffff000006068812 */ /* 0x000fe200078ec0ff */
[C---:B------:R-:W-:Y:S01]  /*5900*/  @!P0 FMUL.FTZ R27, R0.reuse, R5 ;  /* 0x00000005001b8220 */ /* 0x040fe20000410000 */
[----:B------:R-:W-:Y:S01]  /*5910*/  @!P0 LOP3.LUT R7, R7, 0xffff0000, RZ, 0xc0, !PT ;  /* 0xffff000007078812 */ /* 0x000fe200078ec0ff */
[-C--:B------:R-:W-:Y:S02]  /*5920*/  @!P0 FMUL.FTZ R0, R0, R2.reuse ;  /* 0x0000000200008220 */ /* 0x080fe40000410000 */
[----:B------:R-:W-:Y:S02]  /*5930*/  @!P0 FMUL.FTZ R28, R3, R29 ;  /* 0x0000001d031c8220 */ /* 0x000fe40000410000 */
[----:B------:R-:W-:Y:S01]  /*5940*/  @!P0 FFMA.FTZ R71, R9, R2, -R27 ;  /* 0x0000000209478223 */ /* 0x000fe2000001081b */
[----:B------:R-:W-:Y:S01]  /*5950*/  @!P0 LOP3.LUT R2, R13, 0xffff0000, RZ, 0xc0, !PT ;  /* 0xffff00000d028812 */ /* 0x000fe200078ec0ff */
[----:B------:R-:W-:Y:S01]  /*5960*/  @!P0 FFMA.FTZ R0, R5, R9, R0 ;  /* 0x0000000905008223 */ /* 0x000fe20000010000 */
[----:B------:R-:W-:Y:S01]  /*5970*/  @!P0 LOP3.LUT R5, R12, 0xffff0000, RZ, 0xc0, !PT ;  /* 0xffff00000c058812 */ /* 0x000fe200078ec0ff */
[-C--:B------:R-:W-:Y:S01]  /*5980*/  @!P0 FFMA.FTZ R70, R30, R4.reuse, -R28 ;  /* 0x000000041e468223 */ /* 0x080fe2000001081c */
[----:B------:R-:W-:Y:S01]  /*5990*/  @!P0 LOP3.LUT R28, R44, 0xffff0000, RZ, 0xc0, !PT ;  /* 0xffff00002c1c8812 */ /* 0x000fe200078ec0ff */
[----:B------:R-:W-:Y:S01]  /*59a0*/  @!P0 FMUL.FTZ R9, R2, R31 ;  /* 0x0000001f02098220 */ /* 0x000fe20000410000 */
[----:B------:R-:W-:Y:S01]  /*59b0*/  @!P0 LOP3.LUT R27, R34, 0xffff0000, RZ, 0xc0, !PT ;  /* 0xffff0000221b8812 */ /* 0x000fe200078ec0ff */
[----:B------:R-:W-:Y:S01]  /*59c0*/  @!P0 FMUL.FTZ R3, R3, R4 ;  /* 0x0000000403038220 */ /* 0x000fe20000410000 */
[----:B------:R-:W-:Y:S01]  /*59d0*/  @!P0 SHF.L.U32 R34, R46, 0x10, RZ ;  /* 0x000000102e228819 */ /* 0x000fe200000006ff */
[-C--:B------:R-:W-:Y:S02]  /*59e0*/  @!P0 FMUL.FTZ R4, R2, R6.reuse ;  /* 0x0000000602048220 */ /* 0x080fe40000410000 */
[----:B------:R-:W-:Y:S02]  /*59f0*/  @!P0 FMUL.FTZ R33, R5, R27 ;  /* 0x0000001b05218220 */ /* 0x000fe40000410000 */
[----:B------:R-:W-:Y:S01]  /*5a00*/  @!P0 FFMA.FTZ R69, R32, R6, -R9 ;  /* 0x0000000620458223 */ /* 0x000fe20000010809 */
[----:B------:R-:W-:Y:S01]  /*5a10*/  @!P0 LOP3.LUT R6, R14, 0xffff0000, RZ, 0xc0, !PT ;  /* 0xffff00000e068812 */ /* 0x000fe200078ec0ff */
[-C--:B------:R-:W-:Y:S02]  /*5a20*/  @!P0 FFMA.FTZ R68, R28, R7.reuse, -R33 ;  /* 0x000000071c448223 */ /* 0x080fe40000010821 */
[C---:B------:R-:W-:Y:S01]  /*5a30*/  @!P0 IMAD.U32 R33, R35.reuse, 0x10000, RZ ;  /* 0x0001000023218824 */ /* 0x040fe200078e00ff */
[----:B------:R-:W-:Y:S01]  /*5a40*/  @!P0 LOP3.LUT R35, R35, 0xffff0000, RZ, 0xc0, !PT ;  /* 0xffff000023238812 */ /* 0x000fe200078ec0ff */
[----:B------:R-:W-:Y:S02]  /*5a50*/  @!P0 FMUL.FTZ R2, R5, R7 ;  /* 0x0000000705028220 */ /* 0x000fe40000410000 */
[----:B------:R-:W-:Y:S02]  /*5a60*/  @!P0 IMAD.U32 R5, R14, 0x10000, RZ ;  /* 0x000100000e058824 */ /* 0x000fe400078e00ff */
[C---:B------:R-:W-:Y:S01]  /*5a70*/  @!P0 IMAD.U32 R7, R8.reuse, 0x10000, RZ ;  /* 0x0001000008078824 */ /* 0x040fe200078e00ff */
[----:B------:R-:W-:Y:S01]  /*5a80*/  @!P0 LOP3.LUT R8, R8, 0xffff0000, RZ, 0xc0, !PT ;  /* 0xffff000008088812 */ /* 0x000fe200078ec0ff */
[C---:B------:R-:W-:Y:S02]  /*5a90*/  @!P0 FMUL.FTZ R37, R6.reuse, R35 ;  /* 0x0000002306258220 */ /* 0x040fe40000410000 */
[----:B------:R-:W-:Y:S02]  /*5aa0*/  @!P0 FMUL.FTZ R9, R5, R33 ;  /* 0x0000002105098220 */ /* 0x000fe40000410000 */
[-C--:B------:R-:W-:Y:S02]  /*5ab0*/  @!P0 FMUL.FTZ R6, R6, R8.reuse ;  /* 0x0000000806068220 */ /* 0x080fe40000410000 */
[----:B------:R-:W-:Y:S01]  /*5ac0*/  @!P0 FFMA.FTZ R66, R36, R8, -R37 ;  /* 0x0000000824428223 */ /* 0x000fe20000010825 */
[----:B------:R-:W-:Y:S01]  /*5ad0*/  @!P0 LOP3.LUT R8, R15, 0xffff0000, RZ, 0xc0, !PT ;  /* 0xffff00000f088812 */ /* 0x000fe200078ec0ff */
[C---:B------:R-:W-:Y:S01]  /*5ae0*/  @!P0 IMAD.U32 R37, R39.reuse, 0x10000, RZ ;  /* 0x0001000027258824 */ /* 0x040fe200078e00ff */
[----:B------:R-:W-:Y:S01]  /*5af0*/  @!P0 LOP3.LUT R39, R39, 0xffff0000, RZ, 0xc0, !PT ;  /* 0xffff000027278812 */ /* 0x000fe200078ec0ff */
[-C--:B------:R-:W-:Y:S02]  /*5b00*/  @!P0 FMUL.FTZ R5, R5, R7.reuse ;  /* 0x0000000705058220 */ /* 0x080fe40000410000 */
[----:B------:R-:W-:Y:S02]  /*5b10*/  @!P0 FFMA.FTZ R67, R34, R7, -R9 ;  /* 0x0000000722438223 */ /* 0x000fe40000010809 */
[----:B------:R-:W-:Y:S02]  /*5b20*/  @!P0 IMAD.U32 R7, R15, 0x10000, RZ ;  /* 0x000100000f078824 */ /* 0x000fe400078e00ff */
[C---:B------:R-:W-:Y:S01]  /*5b30*/  @!P0 IMAD.U32 R9, R10.reuse, 0x10000, RZ ;  /* 0x000100000a098824 */ /* 0x040fe200078e00ff */
[----:B------:R-:W-:Y:S01]  /*5b40*/  @!P0 LOP3.LUT R10, R10, 0xffff0000, RZ, 0xc0, !PT ;  /* 0xffff00000a0a8812 */ /* 0x000fe200078ec0ff */
[----:B------:R-:W-:Y:S01]  /*5b50*/  @!P0 FFMA.FTZ R2, R27, R28, R2 ;  /* 0x0000001c1b028223 */ /* 0x000fe20000010002 */
[----:B------:R-:W-:Y:S01]  /*5b60*/  @!P0 F2FP.BF16.PACK_AB R27, R66, R67 ;  /* 0x00000043421b823e */ /* 0x000fe200000010ff */
[----:B------:R-:W-:Y:S01]  /*5b70*/  @!P0 FMUL.FTZ R57, R7, R37 ;  /* 0x0000002507398220 */ /* 0x000fe20000410000 */
[----:B------:R-:W-:Y:S01]  /*5b80*/  @!P0 F2FP.BF16.PACK_AB R28, R68, R71 ;  /* 0x00000047441c823e */ /* 0x000fe200000010ff */
[----:B------:R-:W-:Y:S02]  /*5b90*/  @!P0 FMUL.FTZ R59, R8, R39 ;  /* 0x00000027083b8220 */ /* 0x000fe40000410000 */
[----:B------:R-:W-:Y:S01]  /*5ba0*/  @!P0 FFMA.FTZ R3, R29, R30, R3 ;  /* 0x0000001e1d038223 */ /* 0x000fe20000010003 */
[----:B------:R-:W-:Y:S01]  /*5bb0*/  @!P0 MOV R44, R28 ;  /* 0x0000001c002c8202 */ /* 0x000fe20000000f00 */
[----:B------:R-:W-:Y:S02]  /*5bc0*/  @!P0 FFMA.FTZ R4, R31, R32, R4 ;  /* 0x000000201f048223 */ /* 0x000fe40000010004 */
[-C--:B------:R-:W-:Y:S02]  /*5bd0*/  @!P0 FMUL.FTZ R7, R7, R9.reuse ;  /* 0x0000000907078220 */ /* 0x080fe40000410000 */
[----:B------:R-:W-:Y:S01]  /*5be0*/  @!P0 FFMA.FTZ R9, R38, R9, -R57 ;  /* 0x0000000926098223 */ /* 0x000fe20000010839 */
[----:B------:R-:W-:Y:S01]  /*5bf0*/  @!P0 F2FP.BF16.PACK_AB R57, R69, R70 ;  /* 0x000000464539823e */ /* 0x000fe200000010ff */
[----:B------:R-:W-:Y:S01]  /*5c00*/  @!P0 FFMA.FTZ R59, R40, R10, -R59 ;  /* 0x0000000a283b8223 */ /* 0x000fe2000001083b */
[----:B------:R-:W-:Y:S01]  /*5c10*/  @!P0 F2FP.BF16.PACK_AB R3, R4, R3 ;  /* 0x000000030403823e */ /* 0x000fe200000010ff */
[----:B------:R-:W-:Y:S02]  /*5c20*/  @!P0 FFMA.FTZ R5, R33, R34, R5 ;  /* 0x0000002221058223 */ /* 0x000fe40000010005 */
[----:B------:R-:W-:Y:S01]  /*5c30*/  @!P0 FMUL.FTZ R8, R8, R10 ;  /* 0x0000000a08088220 */ /* 0x000fe20000410000 */
[----:B------:R-:W-:Y:S01]  /*5c40*/  @!P0 F2FP.BF16.PACK_AB R10, R59, R9 ;  /* 0x000000093b0a823e */ /* 0x000fe200000010ff */
[----:B------:R-:W-:Y:S01]  /*5c50*/  @!P0 FFMA.FTZ R6, R35, R36, R6 ;  /* 0x0000002423068223 */ /* 0x000fe20000010006 */
[----:B------:R-:W-:Y:S01]  /*5c60*/  @!P0 F2FP.BF16.PACK_AB R9, R2, R0 ;  /* 0x000000000209823e */ /* 0x000fe200000010ff */
        /* <DEDUP_REMOVED lines=13> */
.L_x_619:
[----:B------:R-:W-:Y:S05]  /*5d40*/  BSYNC B0 ;  /* 0x0000000000007941 */ /* 0x000fea0003800000 */
.L_x_618:
[----:B------:R-:W-:Y:S01]  /*5d50*/  ISETP.GE.AND P0, PT, R131, c[0x0][0x1d4], PT ;  /* 0x0000750083007a0c */ /* 0x000fe20003f06270 */
[----:B------:R-:W-:Y:S01]  /*5d60*/  @!UPT UIADD3 URZ, URZ, URZ, URZ ;  /* 0x0000003f3f3ff290 */ /* 0x000fe2000fffe03f */
[----:B------:R-:W-:Y:S11]  /*5d70*/  BSSY B0, `(.L_x_620) ;  /* 0x0000071000007945 */ /* 0x000ff60003800000 */
[----:B------:R-:W-:-:S05]  /*5d80*/  @P0 BRA `(.L_x_621) ;  /* 0x000006f000000947 */ /* 0x000fca0003800000 */
[----:B------:R-:W-:Y:S01]  /*5d90*/  ISETP.GE.AND P2, PT, R77, c[0x0][0x1d4], PT ;  /* 0x000075004d007a0c */ /* 0x000fe20003f46270 */
[----:B-1----:R-:W-:Y:S01]  /*5da0*/  LDS.128 R12, [R102+0x6100] ;  /* 0x00610000660c7984 */ /* 0x002fe20000000c00 */
[-C--:B------:R-:W-:Y:S04]  /*5db0*/  IADD3 R0, P1, P0, R72, R65.reuse, R98 ;  /* 0x0000004148007210 */ /* 0x080fe8000783e062 */
[-C--:B------:R-:W-:Y:S03]  /*5dc0*/  IADD3.X R3, R74, R64.reuse, R110, P1, P0 ;  /* 0x000000404a037210 */ /* 0x080fe60000fe046e */
        /* <DEDUP_REMOVED lines=9> */
[----:B------:R-:W-:Y:S02]  /*5e60*/  @!P0 SHF.R.U32.HI R3, RZ, 0x10, R17 ;  /* 0x00000010ff038819 */ /* 0x000fe40000011611 */
[----:B------:R-:W-:Y:S02]  /*5e70*/  @!P0 SHF.R.U64 R2, R18, 0x10, R19 ;  /* 0x0000001012028819 */ /* 0x000fe40000001213 */
[----:B------:R-:W-:Y:S01]  /*5e80*/  @!P0 SHF.R.U64 R5, R48, 0x10, R49 ;  /* 0x0000001030058819 */ /* 0x000fe20000001231 */
[----:B-1----:R-:W-:Y:S01]  /*5e90*/  @!P0 IMAD.U32 R10, R36, 0x10000, RZ ;  /* 0x00010000240a8824 */ /* 0x002fe200078e00ff */
[C---:B------:R-:W-:Y:S01]  /*5ea0*/  @!P0 LOP3.LUT R34, R39.reuse, 0xffff0000, RZ, 0xc0, !PT ;  /* 0xffff000027228812 */ /* 0x040fe200078ec0ff */
[----:B------:R-:W-:Y:S01]  /*5eb0*/  @!P0 IMAD.U32 R32, R39, 0x10000, RZ ;  /* 0x0001000027208824 */ /* 0x000fe200078e00ff */
[C---:B------:R-:W-:Y:S01]  /*5ec0*/  @!P0 LOP3.LUT R30, R38.reuse, 0xffff0000, RZ, 0xc0, !PT ;  /* 0xffff0000261e8812 */ /* 0x040fe200078ec0ff */
[----:B------:R-:W-:Y:S01]  /*5ed0*/  @!P0 IMAD.U32 R28, R38, 0x10000, RZ ;  /* 0x00010000261c8824 */ /* 0x000fe200078e00ff */
[----:B------:R-:W-:Y:S01]  /*5ee0*/  @!P0 PRMT R9, R24, 0x5432, R2 ;  /* 0x0000543218098816 */ /* 0x000fe20000000002 */
[----:B------:R-:W-:Y:S01]  /*5ef0*/  @!P0 IMAD.U32 R2, R12, 0x10000, RZ ;  /* 0x000100000c028824 */ /* 0x000fe200078e00ff */
[----:B------:R-:W-:Y:S02]  /*5f00*/  @!P0 SHF.R.U64 R0, R16, 0x10, R17 ;  /* 0x0000001010008819 */ /* 0x000fe40000001211 */
[----:B------:R-:W-:Y:S02]  /*5f10*/  @!P0 PRMT R16, R41, 0x5410, R5 ;  /* 0x0000541029108816 */ /* 0x000fe40000000005 */
[C---:B------:R-:W-:Y:S02]  /*5f20*/  @!P0 PRMT R5, R11.reuse, 0x5410, R3 ;  /* 0x000054100b058816 */ /* 0x040fe40000000003 */
[----:B------:R-:W-:Y:S02]  /*5f30*/  @!P0 LOP3.LUT R3, R12, 0xffff0000, RZ, 0xc0, !PT ;  /* 0xffff00000c038812 */ /* 0x000fe400078ec0ff */
[----:B------:R-:W-:Y:S02]  /*5f40*/  @!P0 SHF.R.U32.HI R8, RZ, 0x10, R51 ;  /* 0x00000010ff088819 */ /* 0x000fe40000011633 */
[----:B------:R-:W-:Y:S02]  /*5f50*/  @!P0 SHF.R.U32.HI R6, RZ, 0x10, R49 ;  /* 0x00000010ff068819 */ /* 0x000fe40000011631 */
[----:B------:R-:W-:Y:S02]  /*5f60*/  @!P0 SHF.R.U32.HI R4, RZ, 0x10, R19 ;  /* 0x00000010ff048819 */ /* 0x000fe40000011613 */
[----:B------:R-:W-:Y:S02]  /*5f70*/  @!P0 PRMT R0, R11, 0x5432, R0 ;  /* 0x000054320b008816 */ /* 0x000fe40000000000 */
[----:B------:R-:W-:Y:S02]  /*5f80*/  @!P0 LOP3.LUT R11, R16, 0xffff0000, RZ, 0xc0, !PT ;  /* 0xffff0000100b8812 */ /* 0x000fe400078ec0ff */
[----:B------:R-:W-:Y:S02]  /*5f90*/  @!P0 SHF.R.U64 R7, R50, 0x10, R51 ;  /* 0x0000001032078819 */ /* 0x000fe40000001233 */
[----:B------:R-:W-:Y:S01]  /*5fa0*/  @!P0 PRMT R27, R42, 0x5410, R8 ;  /* 0x000054102a1b8816 */ /* 0x000fe20000000008 */
[----:B------:R-:W-:Y:S01]  /*5fb0*/  @!P0 IMAD.U32 R8, R16, 0x10000, RZ ;  /* 0x0001000010088824 */ /* 0x000fe200078e00ff */
[----:B------:R-:W-:Y:S01]  /*5fc0*/  @!P0 LOP3.LUT R16, R36, 0xffff0000, RZ, 0xc0, !PT ;  /* 0xffff000024108812 */ /* 0x000fe200078ec0ff */
[----:B------:R-:W-:Y:S01]  /*5fd0*/  @!P0 FMUL.FTZ R18, R3, R11 ;  /* 0x0000000b03128220 */ /* 0x000fe20000410000 */
[----:B------:R-:W-:Y:S01]  /*5fe0*/  @!P0 PRMT R19, R41, 0x5432, R6 ;  /* 0x0000543229138816 */ /* 0x000fe20000000006 */
[----:B------:R-:W-:Y:S01]  /*5ff0*/  @!P0 FMUL.FTZ R17, R2, R8 ;  /* 0x0000000802118220 */ /* 0x000fe20000410000 */
[----:B------:R-:W-:Y:S01]  /*6000*/  @!P0 PRMT R6, R24, 0x5410, R4 ;  /* 0x0000541018068816 */ /* 0x000fe20000000004 */
[----:B------:R-:W-:Y:S01]  /*6010*/  @!P0 IMAD.U32 R31, R27, 0x10000, RZ ;  /* 0x000100001b1f8824 */ /* 0x000fe200078e00ff */
[----:B------:R-:W-:Y:S02]  /*6020*/  @!P0 LOP3.LUT R24, R37, 0xffff0000, RZ, 0xc0, !PT ;  /* 0xffff000025188812 */ /* 0x000fe400078ec0ff */
[----:B------:R-:W-:Y:S02]  /*6030*/  @!P0 LOP3.LUT R4, R0, 0xffff0000, RZ, 0xc0, !PT ;  /* 0xffff000000048812 */ /* 0x000fe400078ec0ff */
[----:B------:R-:W-:Y:S01]  /*6040*/  @!P0 PRMT R29, R42, 0x5432, R7 ;  /* 0x000054322a1d8816 */ /* 0x000fe20000000007 */
[----:B------:R-:W-:Y:S01]  /*6050*/  @!P0 IMAD.U32 R7, R0, 0x10000, RZ ;  /* 0x0001000000078824 */ /* 0x000fe200078e00ff */
[----:B------:R-:W-:Y:S01]  /*6060*/  @!P0 LOP3.LUT R33, R27, 0xffff0000, RZ, 0xc0, !PT ;  /* 0xffff00001b218812 */ /* 0x000fe200078ec0ff */
[-C--:B------:R-:W-:Y:S02]  /*6070*/  @!P0 FFMA.FTZ R50, R16, R4.reuse, -R18 ;  /* 0x0000000410328223 */ /* 0x080fe40000010812 */
[-C--:B------:R-:W-:Y:S02]  /*6080*/  @!P0 FMUL.FTZ R0, R2, R7.reuse ;  /* 0x0000000702008220 */ /* 0x080fe40000410000 */
[----:B------:R-:W-:Y:S01]  /*6090*/  @!P0 FFMA.FTZ R51, R10, R7, -R17 ;  /* 0x000000070a338223 */ /* 0x000fe20000010811 */
[----:B------:R-:W-:Y:S01]  /*60a0*/  @!P0 SHF.L.U32 R17, R19, 0x10, RZ ;  /* 0x0000001013118819 */ /* 0x000fe200000006ff */
[----:B------:R-:W-:Y:S01]  /*60b0*/  @!P0 FMUL.FTZ R2, R3, R4 ;  /* 0x0000000403028220 */ /* 0x000fe20000410000 */
[C---:B------:R-:W-:Y:S01]  /*60c0*/  @!P0 LOP3.LUT R4, R13.reuse, 0xffff0000, RZ, 0xc0, !PT ;  /* 0xffff00000d048812 */ /* 0x040fe200078ec0ff */
[----:B------:R-:W-:Y:S01]  /*60d0*/  @!P0 IMAD.U32 R3, R13, 0x10000, RZ ;  /* 0x000100000d038824 */ /* 0x000fe200078e00ff */
[----:B------:R-:W-:Y:S01]  /*60e0*/  @!P0 LOP3.LUT R19, R19, 0xffff0000, RZ, 0xc0, !PT ;  /* 0xffff000013138812 */ /* 0x000fe200078ec0ff */
[C---:B------:R-:W-:Y:S01]  /*60f0*/  @!P0 IMAD.U32 R7, R5.reuse, 0x10000, RZ ;  /* 0x0001000005078824 */ /* 0x040fe200078e00ff */
[----:B------:R-:W-:Y:S01]  /*6100*/  @!P0 LOP3.LUT R5, R5, 0xffff0000, RZ, 0xc0, !PT ;  /* 0xffff000005058812 */ /* 0x000fe200078ec0ff */
[----:B------:R-:W-:Y:S02]  /*6110*/  @!P0 FFMA.FTZ R0, R8, R10, R0 ;  /* 0x0000000a08008223 */ /* 0x000fe40000010000 */
[C---:B------:R-:W-:Y:S02]  /*6120*/  @!P0 FMUL.FTZ R10, R4.reuse, R19 ;  /* 0x00000013040a8220 */ /* 0x040fe40000410000 */
[----:B------:R-:W-:Y:S02]  /*6130*/  @!P0 IMAD.U32 R18, R37, 0x10000, RZ ;  /* 0x0001000025128824 */ /* 0x000fe400078e00ff */
[----:B------:R-:W-:Y:S02]  /*6140*/  @!P0 FMUL.FTZ R8, R3, R17 ;  /* 0x0000001103088220 */ /* 0x000fe40000410000 */
[-C--:B------:R-:W-:Y:S02]  /*6150*/  @!P0 FMUL.FTZ R4, R4, R5.reuse ;  /* 0x0000000504048220 */ /* 0x080fe40000410000 */
[----:B------:R-:W-:Y:S01]  /*6160*/  @!P0 FFMA.FTZ R48, R24, R5, -R10 ;  /* 0x0000000518308223 */ /* 0x000fe2000001080a */
[----:B------:R-:W-:Y:S01]  /*6170*/  @!P0 LOP3.LUT R5, R15, 0xffff0000, RZ, 0xc0, !PT ;  /* 0xffff00000f058812 */ /* 0x000fe200078ec0ff */
[-C--:B------:R-:W-:Y:S02]  /*6180*/  @!P0 FMUL.FTZ R3, R3, R7.reuse ;  /* 0x0000000703038220 */ /* 0x080fe40000410000 */
[----:B------:R-:W-:Y:S01]  /*6190*/  @!P0 FFMA.FTZ R49, R18, R7, -R8 ;  /* 0x0000000712318223 */ /* 0x000fe20000010808 */
[C---:B------:R-:W-:Y:S01]  /*61a0*/  @!P0 SHF.L.U32 R8, R6.reuse, 0x10, RZ ;  /* 0x0000001006088819 */ /* 0x040fe200000006ff */
[----:B------:R-:W-:Y:S01]  /*61b0*/  @!P0 IMAD.U32 R7, R15, 0x10000, RZ ;  /* 0x000100000f078824 */ /* 0x000fe200078e00ff */
[----:B------:R-:W-:Y:S01]  /*61c0*/  @!P0 LOP3.LUT R6, R6, 0xffff0000, RZ, 0xc0, !PT ;  /* 0xffff000006068812 */ /* 0x000fe200078ec0ff */
[----:B------:R-:W-:Y:S02]  /*61d0*/  @!P0 FMUL.FTZ R27, R5, R33 ;  /* 0x00000021051b8220 */ /* 0x000fe40000410000 */
[C---:B------:R-:W-:Y:S02]  /*61e0*/  @!P0 FMUL.FTZ R10, R7.reuse, R31 ;  /* 0x0000001f070a8220 */ /* 0x040fe40000410000 */
[-C--:B------:R-:W-:Y:S02]  /*61f0*/  @!P0 FMUL.FTZ R7, R7, R8.reuse ;  /* 0x0000000807078220 */ /* 0x080fe40000410000 */
[----:B------:R-:W-:Y:S02]  /*6200*/  @!P0 FFMA.FTZ R42, R32, R8, -R10 ;  /* 0x00000008202a8223 */ /* 0x000fe4000001080a */
[-C--:B------:R-:W-:Y:S02]  /*6210*/  @!P0 FMUL.FTZ R8, R5, R6.reuse ;  /* 0x0000000605088220 */ /* 0x080fe40000410000 */
[----:B------:R-:W-:Y:S01]  /*6220*/  @!P0 FFMA.FTZ R41, R34, R6, -R27 ;  /* 0x0000000622298223 */ /* 0x000fe2000001081b */
[C---:B------:R-:W-:Y:S01]  /*6230*/  @!P0 LOP3.LUT R6, R14.reuse, 0xffff0000, RZ, 0xc0, !PT ;  /* 0xffff00000e068812 */ /* 0x040fe200078ec0ff */
[C---:B------:R-:W-:Y:S01]  /*6240*/  @!P0 IMAD.U32 R27, R29.reuse, 0x10000, RZ ;  /* 0x000100001d1b8824 */ /* 0x040fe200078e00ff */
[----:B------:R-:W-:Y:S01]  /*6250*/  @!P0 LOP3.LUT R29, R29, 0xffff0000, RZ, 0xc0, !PT ;  /* 0xffff00001d1d8812 */ /* 0x000fe200078ec0ff */
[----:B------:R-:W-:Y:S02]  /*6260*/  @!P0 IMAD.U32 R5, R14, 0x10000, RZ ;  /* 0x000100000e058824 */ /* 0x000fe400078e00ff */
[C---:B------:R-:W-:Y:S01]  /*6270*/  @!P0 IMAD.U32 R10, R9.reuse, 0x10000, RZ ;  /* 0x00010000090a8824 */ /* 0x040fe200078e00ff */
[----:B------:R-:W-:Y:S01]  /*6280*/  @!P0 LOP3.LUT R9, R9, 0xffff0000, RZ, 0xc0, !PT ;  /* 0xffff000009098812 */ /* 0x000fe200078ec0ff */
[----:B------:R-:W-:Y:S02]  /*6290*/  @!P0 FMUL.FTZ R35, R5, R27 ;  /* 0x0000001b05238220 */ /* 0x000fe40000410000 */
[----:B------:R-:W-:Y:S02]  /*62a0*/  @!P0 FMUL.FTZ R40, R6, R29 ;  /* 0x0000001d06288220 */ /* 0x000fe40000410000 */
[----:B------:R-:W-:Y:S01]  /*62b0*/  @!P0 FFMA.FTZ R2, R11, R16, R2 ;  /* 0x000000100b028223 */ /* 0x000fe20000010002 */
[----:B------:R-:W-:Y:S01]  /*62c0*/  @!P0 F2FP.BF16.PACK_AB R11, R41, R42 ;  /* 0x0000002a290b823e */ /* 0x000fe200000010ff */
[----:B------:R-:W-:Y:S01]  /*62d0*/  @!P0 FMUL.FTZ R5, R5, R10 ;  /* 0x0000000a05058220 */ /* 0x000fe20000410000 */
[----:B------:R-:W-:Y:S01]  /*62e0*/  @!P0 F2FP.BF16.PACK_AB R16, R50, R51 ;  /* 0x000000333210823e */ /* 0x000fe200000010ff */
[----:B------:R-:W-:Y:S02]  /*62f0*/  @!P0 FFMA.FTZ R3, R17, R18, R3 ;  /* 0x0000001211038223 */ /* 0x000fe40000010003 */
[----:B------:R-:W-:Y:S01]  /*6300*/  @!P0 FFMA.FTZ R10, R28, R10, -R35 ;  /* 0x0000000a1c0a8223 */ /* 0x000fe20000010823 */
[----:B------:R-:W-:Y:S01]  /*6310*/  @!P0 MOV R36, R16 ;  /* 0x0000001000248202 */ /* 0x000fe20000000f00 */
[----:B------:R-:W-:Y:S01]  /*6320*/  @!P0 FMUL.FTZ R6, R6, R9 ;  /* 0x0000000906068220 */ /* 0x000fe20000410000 */
[----:B------:R-:W-:Y:S01]  /*6330*/  @!P0 F2FP.BF16.PACK_AB R35, R48, R49 ;  /* 0x000000313023823e */ /* 0x000fe200000010ff */
[----:B------:R-:W-:Y:S01]  /*6340*/  @!P0 FFMA.FTZ R40, R30, R9, -R40 ;  /* 0x000000091e288223 */ /* 0x000fe20000010828 */
[----:B------:R-:W-:Y:S01]  /*6350*/  @!P0 F2FP.BF16.PACK_AB R9, R2, R0 ;  /* 0x000000000209823e */ /* 0x000fe200000010ff */
        /* <DEDUP_REMOVED lines=18> */
.L_x_621:
[----:B------:R-:W-:Y:S05]  /*6480*/  BSYNC B0 ;  /* 0x0000000000007941 */ /* 0x000fea0003800000 */
.L_x_620:
[----:B------:R-:W-:Y:S11]  /*6490*/  ISETP.GE.AND P0, PT, R130, c[0x0][0x1d4], PT ;  /* 0x0000750082007a0c */ /* 0x000ff60003f06270 */
[----:B------:R-:W-:Y:S02]  /*64a0*/  @!UPT UIADD3 URZ, URZ, URZ, URZ ;  /* 0x0000003f3f3ff290 */ /* 0x000fe4000fffe03f */
[----:B------:R-:W-:-:S05]  /*64b0*/  @P0 BRA `(.L_x_605) ;  /* 0x000008f000000947 */ /* 0x000fca0003800000 */
[----:B------:R-:W-:Y:S01]  /*64c0*/  IADD3 R0, P1, P0, R72, R65, R83 ;  /* 0x0000004148007210 */ /* 0x000fe2000783e053 */
[----:B-1----:R-:W-:Y:S03]  /*64d0*/  LDS.128 R12, [R101+0x6100] ;  /* 0x00610000650c7984 */ /* 0x002fe60000000c00 */
[----:B------:R-:W-:Y:S02]  /*64e0*/  IADD3.X R2, R74, R64, R109, P1, P0 ;  /* 0x000000404a027210 */ /* 0x000fe40000fe046d */
[C---:B------:R-:W-:Y:S03]  /*64f0*/  LEA R38, P0, R0.reuse, c[0x0][0x1c8], 0x1 ;  /* 0x0000720000267a11 */ /* 0x040fe600078008ff */
[----:B------:R-:W1:Y:S01]  /*6500*/  LDS.128 R32, [R104+0x6100] ;  /* 0x0061000068207984 */ /* 0x000e620000000c00 */
[----:B------:R-:W-:Y:S02]  /*6510*/  LEA.HI.X R39, R0, c[0x0][0x1cc], R2, 0x1, P0 ;  /* 0x0000730000277a11 */ /* 0x000fe400000f0c02 */
[----:B------:R-:W-:Y:S11]  /*6520*/  ISETP.GE.AND P0, PT, R130, c[0x0][0x27c], PT ;  /* 0x00009f0082007a0c */ /* 0x000ff60003f06270 */
[----:B------:R-:W-:Y:S02]  /*6530*/  @!UPT UIADD3 URZ, URZ, URZ, URZ ;  /* 0x0000003f3f3ff290 */ /* 0x000fe4000fffe03f */
[--C-:B------:R-:W-:Y:S02]  /*6540*/  @!P0 SHF.R.U64 R0, R20, 0x10, R21.reuse ;  /* 0x0000001014008819 */ /* 0x100fe40000001215 */
[----:B------:R-:W-:Y:S02]  /*6550*/  @!P0 SHF.R.U32.HI R2, RZ, 0x10, R21 ;  /* 0x00000010ff028819 */ /* 0x000fe40000011615 */
[----:B------:R-:W-:Y:S02]  /*6560*/  @!P0 SHF.R.U64 R3, R22, 0x10, R23 ;  /* 0x0000001016038819 */ /* 0x000fe40000001217 */
[----:B------:R-:W-:Y:S02]  /*6570*/  @!P0 SHF.R.U64 R9, R54, 0x10, R55 ;  /* 0x0000001036098819 */ /* 0x000fe40000001237 */
[----:B------:R-:W-:Y:S02]  /*6580*/  @!P0 PRMT R10, R26, 0x5432, R3 ;  /* 0x000054321a0a8816 */ /* 0x000fe40000000003 */
[----:B------:R-:W-:Y:S02]  /*6590*/  @!P0 SHF.R.U32.HI R5, RZ, 0x10, R23 ;  /* 0x00000010ff058819 */ /* 0x000fe40000011617 */
[----:B------:R-:W-:Y:S02]  /*65a0*/  @!P0 PRMT R24, R56, 0x5432, R9 ;  /* 0x0000543238188816 */ /* 0x000fe40000000009 */
[----:B------:R-:W-:Y:S02]  /*65b0*/  @!P0 SHF.R.U32.HI R8, RZ, 0x10, R55 ;  /* 0x00000010ff088819 */ /* 0x000fe40000011637 */
[----:B------:R-:W-:Y:S02]  /*65c0*/  @!P0 SHF.R.U64 R4, R52, 0x10, R53 ;  /* 0x0000001034048819 */ /* 0x000fe40000001235 */
[----:B------:R-:W-:Y:S02]  /*65d0*/  @!P0 PRMT R22, R56, 0x5410, R8 ;  /* 0x0000541038168816 */ /* 0x000fe40000000008 */
[----:B------:R-:W-:Y:S02]  /*65e0*/  @!P0 PRMT R8, R26, 0x5410, R5 ;  /* 0x000054101a088816 */ /* 0x000fe40000000005 */
[----:B------:R-:W-:Y:S01]  /*65f0*/  @!P0 PRMT R16, R43, 0x5410, R4 ;  /* 0x000054102b108816 */ /* 0x000fe20000000004 */
[----:B-1----:R-:W-:Y:S01]  /*6600*/  @!P0 IMAD.U32 R9, R32, 0x10000, RZ ;  /* 0x0001000020098824 */ /* 0x002fe200078e00ff */
[C---:B------:R-:W-:Y:S01]  /*6610*/  @!P0 LOP3.LUT R21, R33.reuse, 0xffff0000, RZ, 0xc0, !PT ;  /* 0xffff000021158812 */ /* 0x040fe200078ec0ff */
[----:B------:R-:W-:Y:S01]  /*6620*/  @!P0 IMAD.U32 R19, R33, 0x10000, RZ ;  /* 0x0001000021138824 */ /* 0x000fe200078e00ff */
[C---:B------:R-:W-:Y:S02]  /*6630*/  @!P0 SHF.L.U32 R26, R35.reuse, 0x10, RZ ;  /* 0x00000010231a8819 */ /* 0x040fe400000006ff */
[----:B------:R-:W-:Y:S02]  /*6640*/  @!P0 LOP3.LUT R28, R35, 0xffff0000, RZ, 0xc0, !PT ;  /* 0xffff0000231c8812 */ /* 0x000fe400078ec0ff */
[----:B------:R-:W-:Y:S02]  /*6650*/  @!P0 SHF.L.U32 R23, R34, 0x10, RZ ;  /* 0x0000001022178819 */ /* 0x000fe400000006ff */
[----:B------:R-:W-:Y:S02]  /*6660*/  @!P0 SHF.R.U32.HI R7, RZ, 0x10, R53 ;  /* 0x00000010ff078819 */ /* 0x000fe40000011635 */
[----:B------:R-:W-:Y:S01]  /*6670*/  @!P0 PRMT R6, R25, 0x5432, R0 ;  /* 0x0000543219068816 */ /* 0x000fe20000000000 */
[----:B------:R-:W-:Y:S01]  /*6680*/  @!P0 IMAD.U32 R0, R12, 0x10000, RZ ;  /* 0x000100000c008824 */ /* 0x000fe200078e00ff */
[----:B------:R-:W-:Y:S01]  /*6690*/  @!P0 PRMT R11, R43, 0x5432, R7 ;  /* 0x000054322b0b8816 */ /* 0x000fe20000000007 */
[C---:B------:R-:W-:Y:S01]  /*66a0*/  @!P0 IMAD.U32 R7, R16.reuse, 0x10000, RZ ;  /* 0x0001000010078824 */ /* 0x040fe200078e00ff */
[----:B------:R-:W-:Y:S02]  /*66b0*/  @!P0 LOP3.LUT R16, R16, 0xffff0000, RZ, 0xc0, !PT ;  /* 0xffff000010108812 */ /* 0x000fe400078ec0ff */
[----:B------:R-:W-:Y:S01]  /*66c0*/  @!P0 PRMT R4, R25, 0x5410, R2 ;  /* 0x0000541019048816 */ /* 0x000fe20000000002 */
[----:B------:R-:W-:Y:S01]  /*66d0*/  @!P0 IMAD.U32 R18, R11, 0x10000, RZ ;  /* 0x000100000b128824 */ /* 0x000fe200078e00ff */
[----:B------:R-:W-:Y:S01]  /*66e0*/  @!P0 SHF.L.U32 R3, R13, 0x10, RZ ;  /* 0x000000100d038819 */ /* 0x000fe200000006ff */
[C---:B------:R-:W-:Y:S01]  /*66f0*/  @!P0 IMAD.U32 R2, R6.reuse, 0x10000, RZ ;  /* 0x0001000006028824 */ /* 0x040fe200078e00ff */
[----:B------:R-:W-:Y:S01]  /*6700*/  @!P0 LOP3.LUT R6, R6, 0xffff0000, RZ, 0xc0, !PT ;  /* 0xffff000006068812 */ /* 0x000fe200078ec0ff */
[----:B------:R-:W-:Y:S01]  /*6710*/  @!P0 IMAD.U32 R5, R4, 0x10000, RZ ;  /* 0x0001000004058824 */ /* 0x000fe200078e00ff */
[----:B------:R-:W-:Y:S01]  /*6720*/  @!P0 LOP3.LUT R27, R22, 0xffff0000, RZ, 0xc0, !PT ;  /* 0xffff0000161b8812 */ /* 0x000fe200078ec0ff */
[C---:B------:R-:W-:Y:S02]  /*6730*/  @!P0 FMUL.FTZ R17, R0.reuse, R7 ;  /* 0x0000000700118220 */ /* 0x040fe40000410000 */
[----:B------:R-:W-:Y:S02]  /*6740*/  @!P0 FMUL.FTZ R20, R3, R18 ;  /* 0x0000001203148220 */ /* 0x000fe40000410000 */
[-C--:B------:R-:W-:Y:S02]  /*6750*/  @!P0 FMUL.FTZ R0, R0, R2.reuse ;  /* 0x0000000200008220 */ /* 0x080fe40000410000 */
[----:B------:R-:W-:Y:S01]  /*6760*/  @!P0 FFMA.FTZ R42, R9, R2, -R17 ;  /* 0x00000002092a8223 */ /* 0x000fe20000010811 */
[----:B------:R-:W-:Y:S01]  /*6770*/  @!P0 LOP3.LUT R17, R32, 0xffff0000, RZ, 0xc0, !PT ;  /* 0xffff000020118812 */ /* 0x000fe200078ec0ff */
[----:B------:R-:W-:Y:S01]  /*6780*/  @!P0 FFMA.FTZ R41, R19, R5, -R20 ;  /* 0x0000000513298223 */ /* 0x000fe20000010814 */
[----:B------:R-:W-:Y:S01]  /*6790*/  @!P0 LOP3.LUT R20, R11, 0xffff0000, RZ, 0xc0, !PT ;  /* 0xffff00000b148812 */ /* 0x000fe200078ec0ff */
[----:B------:R-:W-:Y:S01]  /*67a0*/  @!P0 FFMA.FTZ R0, R7, R9, R0 ;  /* 0x0000000907008223 */ /* 0x000fe20000010000 */
[----:B------:R-:W-:Y:S01]  /*67b0*/  @!P0 LOP3.LUT R7, R4, 0xffff0000, RZ, 0xc0, !PT ;  /* 0xffff000004078812 */ /* 0x000fe200078ec0ff */
[----:B------:R-:W-:Y:S01]  /*67c0*/  @!P0 FMUL.FTZ R3, R3, R5 ;  /* 0x0000000503038220 */ /* 0x000fe20000410000 */
[----:B------:R-:W-:Y:S01]  /*67d0*/  @!P0 LOP3.LUT R5, R12, 0xffff0000, RZ, 0xc0, !PT ;  /* 0xffff00000c058812 */ /* 0x000fe200078ec0ff */
[----:B------:R-:W-:Y:S01]  /*67e0*/  @!P0 IMAD.U32 R25, R22, 0x10000, RZ ;  /* 0x0001000016198824 */ /* 0x000fe200078e00ff */
[----:B------:R-:W-:Y:S01]  /*67f0*/  @!P0 LOP3.LUT R2, R13, 0xffff0000, RZ, 0xc0, !PT ;  /* 0xffff00000d028812 */ /* 0x000fe200078ec0ff */
[C---:B------:R-:W-:Y:S01]  /*6800*/  @!P0 IMAD.U32 R22, R24.reuse, 0x10000, RZ ;  /* 0x0001000018168824 */ /* 0x040fe200078e00ff */
[----:B------:R-:W-:Y:S01]  /*6810*/  @!P0 LOP3.LUT R24, R24, 0xffff0000, RZ, 0xc0, !PT ;  /* 0xffff000018188812 */ /* 0x000fe200078ec0ff */
[C---:B------:R-:W-:Y:S02]  /*6820*/  @!P0 FMUL.FTZ R11, R5.reuse, R16 ;  /* 0x00000010050b8220 */ /* 0x040fe40000410000 */
[C---:B------:R-:W-:Y:S02]  /*6830*/  @!P0 FMUL.FTZ R9, R2.reuse, R20 ;  /* 0x0000001402098220 */ /* 0x040fe40000410000 */
[-C--:B------:R-:W-:Y:S02]  /*6840*/  @!P0 FMUL.FTZ R4, R2, R7.reuse ;  /* 0x0000000702048220 */ /* 0x080fe40000410000 */
[-C--:B------:R-:W-:Y:S01]  /*6850*/  @!P0 FMUL.FTZ R2, R5, R6.reuse ;  /* 0x0000000605028220 */ /* 0x080fe20000410000 */
[----:B------:R-:W-:Y:S01]  /*6860*/  @!P0 LOP3.LUT R5, R15, 0xffff0000, RZ, 0xc0, !PT ;  /* 0xffff00000f058812 */ /* 0x000fe200078ec0ff */
[----:B------:R-:W-:Y:S02]  /*6870*/  @!P0 FFMA.FTZ R40, R21, R7, -R9 ;  /* 0x0000000715288223 */ /* 0x000fe40000010809 */
[----:B------:R-:W-:Y:S02]  /*6880*/  @!P0 IMAD.U32 R7, R15, 0x10000, RZ ;  /* 0x000100000f078824 */ /* 0x000fe400078e00ff */
[----:B------:R-:W-:Y:S01]  /*6890*/  @!P0 FFMA.FTZ R37, R17, R6, -R11 ;  /* 0x0000000611258223 */ /* 0x000fe2000001080b */
[C---:B------:R-:W-:Y:S01]  /*68a0*/  @!P0 LOP3.LUT R6, R8.reuse, 0xffff0000, RZ, 0xc0, !PT ;  /* 0xffff000008068812 */ /* 0x040fe200078ec0ff */
[----:B------:R-:W-:Y:S02]  /*68b0*/  @!P0 IMAD.U32 R9, R8, 0x10000, RZ ;  /* 0x0001000008098824 */ /* 0x000fe400078e00ff */
[----:B------:R-:W-:Y:S02]  /*68c0*/  @!P0 FMUL.FTZ R8, R7, R25 ;  /* 0x0000001907088220 */ /* 0x000fe40000410000 */
[C---:B------:R-:W-:Y:S02]  /*68d0*/  @!P0 FMUL.FTZ R11, R5.reuse, R27 ;  /* 0x0000001b050b8220 */ /* 0x040fe40000410000 */
[-C--:B------:R-:W-:Y:S02]  /*68e0*/  @!P0 FFMA.FTZ R36, R26, R9.reuse, -R8 ;  /* 0x000000091a248223 */ /* 0x080fe40000010808 */
[-C--:B------:R-:W-:Y:S02]  /*68f0*/  @!P0 FMUL.FTZ R8, R5, R6.reuse ;  /* 0x0000000605088220 */ /* 0x080fe40000410000 */
[----:B------:R-:W-:Y:S01]  /*6900*/  @!P0 FFMA.FTZ R31, R28, R6, -R11 ;  /* 0x000000061c1f8223 */ /* 0x000fe2000001080b */
[C---:B------:R-:W-:Y:S01]  /*6910*/  @!P0 LOP3.LUT R6, R14.reuse, 0xffff0000, RZ, 0xc0, !PT ;  /* 0xffff00000e068812 */ /* 0x040fe200078ec0ff */
[----:B------:R-:W-:Y:S02]  /*6920*/  @!P0 IMAD.U32 R5, R14, 0x10000, RZ ;  /* 0x000100000e058824 */ /* 0x000fe400078e00ff */
[----:B------:R-:W-:Y:S01]  /*6930*/  @!P0 FMUL.FTZ R7, R7, R9 ;  /* 0x0000000907078220 */ /* 0x000fe20000410000 */
[C---:B------:R-:W-:Y:S01]  /*6940*/  @!P0 LOP3.LUT R9, R10.reuse, 0xffff0000, RZ, 0xc0, !PT ;  /* 0xffff00000a098812 */ /* 0x040fe200078ec0ff */
[----:B------:R-:W-:Y:S01]  /*6950*/  @!P0 IMAD.U32 R11, R10, 0x10000, RZ ;  /* 0x000100000a0b8824 */ /* 0x000fe200078e00ff */
[----:B------:R-:W-:Y:S01]  /*6960*/  @!P0 LOP3.LUT R10, R34, 0xffff0000, RZ, 0xc0, !PT ;  /* 0xffff0000220a8812 */ /* 0x000fe200078ec0ff */
[C---:B------:R-:W-:Y:S02]  /*6970*/  @!P0 FMUL.FTZ R29, R5.reuse, R22 ;  /* 0x00000016051d8220 */ /* 0x040fe40000410000 */
        /* <DEDUP_REMOVED lines=8> */
[-C--:B------:R-:W-:Y:S01]  /*6a00*/  @!P0 FFMA.FTZ R30, R10, R9.reuse, -R30 ;  /* 0x000000090a1e8223 */ /* 0x080fe2000001081e */
[----:B------:R-:W-:Y:S01]  /*6a10*/  @!P0 F2FP.BF16.PACK_AB R11, R31, R36 ;  /* 0x000000241f0b823e */ /* 0x000fe200000010ff */
[----:B------:R-:W-:Y:S01]  /*6a20*/  @!P0 FMUL.FTZ R6, R6, R9 ;  /* 0x0000000906068220 */ /* 0x000fe20000410000 */
[----:B------:R-:W-:Y:S01]  /*6a30*/  @!P0 F2FP.BF16.PACK_AB R9, R2, R0 ;  /* 0x000000000209823e */ /* 0x000fe200000010ff */
[----:B------:R-:W-:Y:S01]  /*6a40*/  @!P0 FFMA.FTZ R4, R20, R21, R4 ;  /* 0x0000001514048223 */ /* 0x000fe20000010004 */
[----:B------:R-:W-:Y:S01]  /*6a50*/  @!P0 MOV R35, R11 ;  /* 0x0000000b00238202 */ /* 0x000fe20000000f00 */
[----:B------:R-:W-:Y:S02]  /*6a60*/  @!P0 FFMA.FTZ R5, R22, R23, R5 ;  /* 0x0000001716058223 */ /* 0x000fe40000010005 */
[----:B------:R-:W-:Y:S01]  /*6a70*/  @!P0 FFMA.FTZ R6, R24, R10, R6 ;  /* 0x0000000a18068223 */ /* 0x000fe20000010006 */
[----:B------:R-:W-:Y:S01]  /*6a80*/  @!P0 F2FP.BF16.PACK_AB R10, R30, R29 ;  /* 0x0000001d1e0a823e */ /* 0x000fe200000010ff */
[----:B------:R-:W-:Y:S01]  /*6a90*/  @!P0 FFMA.FTZ R7, R25, R26, R7 ;  /* 0x0000001a19078223 */ /* 0x000fe20000010007 */
[----:B------:R-:W-:Y:S01]  /*6aa0*/  @!P0 F2FP.BF16.PACK_AB R3, R4, R3 ;  /* 0x000000030403823e */ /* 0x000fe200000010ff */
        /* <DEDUP_REMOVED lines=9> */
[----:B------:R-:W-:Y:S01]  /*6b40*/  @!P0 IMAD.MOV.U32 R15, RZ, RZ, R0 ;  /* 0x000000ffff0f8224 */ /* 0x000fe200078e0000 */
[----:B------:R-:W-:Y:S11]  /*6b50*/  ISETP.GE.AND P0, PT, R81, c[0x0][0x1d4], PT ;  /* 0x0000750051007a0c */ /* 0x000ff60003f06270 */
[----:B------:R-:W-:Y:S02]  /*6b60*/  @!UPT UIADD3 URZ, URZ, URZ, URZ ;  /* 0x0000003f3f3ff290 */ /* 0x000fe4000fffe03f */
[----:B------:R-:W-:-:S05]  /*6b70*/  @P0 BRA `(.L_x_605) ;  /* 0x0000023000000947 */ /* 0x000fca0003800000 */
[----:B------:R-:W-:Y:S04]  /*6b80*/  IADD3 R0, P1, P0, R72, R65, R81 ;  /* 0x0000004148007210 */ /* 0x000fe8000783e051 */
[----:B------:R-:W-:Y:S02]  /*6b90*/  IADD3.X R3, R74, R64, R106, P1, P0 ;  /* 0x000000404a037210 */ /* 0x000fe40000fe046a */
[C---:B------:R-:W-:Y:S04]  /*6ba0*/  LEA R2, P0, R0.reuse, c[0x0][0x1c8], 0x1 ;  /* 0x0000720000027a11 */ /* 0x040fe800078008ff */
[----:B------:R-:W-:Y:S05]  /*6bb0*/  LEA.HI.X R3, R0, c[0x0][0x1cc], R3, 0x1, P0 ;  /* 0x0000730000037a11 */ /* 0x000fea00000f0c03 */
[----:B------:R2:W-:Y:S01]  /*6bc0*/  STG.E.128 [R2.64], R12 ;  /* 0x0000000c02007986 */ /* 0x0005e2000c101d06 */
[----:B------:R-:W-:-:S05]  /*6bd0*/  BRA `(.L_x_605) ;  /* 0x000001d000007947 */ /* 0x000fca0003800000 */
.L_x_601:
[----:B------:R-:W-:Y:S05]  /*6be0*/  IMAD R0, R58, -0x40, R76 ;  /* 0xffffffc03a007824 */ /* 0x000fea00078e024c */
[----:B------:R-:W-:Y:S04]  /*6bf0*/  IMNMX R0, R0, 0x40, PT ;  /* 0x0000004000007817 */ /* 0x000fe80003800200 */
[----:B------:R-:W-:Y:S11]  /*6c00*/  ISETP.GE.AND P0, PT, R241, R0, PT ;  /* 0x00000000f100720c */ /* 0x000ff60003f06270 */
[----:B------:R-:W-:Y:S02]  /*6c10*/  @!UPT UIADD3 URZ, URZ, URZ, URZ ;  /* 0x0000003f3f3ff290 */ /* 0x000fe4000fffe03f */
[----:B------:R-:W-:-:S05]  /*6c20*/  @P0 BRA `(.L_x_605) ;  /* 0x0000018000000947 */ /* 0x000fca0003800000 */
[C---:B------:R-:W-:Y:S02]  /*6c30*/  ISETP.GE.AND P0, PT, R128.reuse, c[0x0][0x1d4], PT ;  /* 0x0000750080007a0c */ /* 0x040fe40003f06270 */
[----:B------:R-:W-:Y:S11]  /*6c40*/  IADD3 R0, R128, 0x60, RZ ;  /* 0x0000006080007810 */ /* 0x000ff60007ffe0ff */
[----:B------:R-:W1:Y:S04]  /*6c50*/  @!P0 LDS.128 R4, [R235+0x6000] ;  /* 0x00600000eb048984 */ /* 0x000e680000000c00 */
[----:B-1----:R-:W-:Y:S01]  /*6c60*/  @!P0 STG.E.128 [R48.64], R4 ;  /* 0x0000000430008986 */ /* 0x002fe2000c101d06 */
[----:B------:R-:W-:Y:S11]  /*6c70*/  ISETP.GE.AND P0, PT, R131, c[0x0][0x1d4], PT ;  /* 0x0000750083007a0c */ /* 0x000ff60003f06270 */
[----:B------:R-:W-:Y:S02]  /*6c80*/  @!UPT UIADD3 URZ, URZ, URZ, URZ ;  /* 0x0000003f3f3ff290 */ /* 0x000fe4000fffe03f */
[----:B------:R-:W1:Y:S04]  /*6c90*/  @!P0 LDS.128 R8, [R236+0x6000] ;  /* 0x00600000ec088984 */ /* 0x000e680000000c00 */
[----:B-1----:R-:W-:Y:S01]  /*6ca0*/  @!P0 STG.E.128 [R48.64+0x40], R8 ;  /* 0x0000400830008986 */ /* 0x002fe2000c101d06 */
[----:B------:R-:W-:Y:S11]  /*6cb0*/  ISETP.GE.AND P0, PT, R130, c[0x0][0x1d4], PT ;  /* 0x0000750082007a0c */ /* 0x000ff60003f06270 */
[----:B------:R-:W-:Y:S02]  /*6cc0*/  @!UPT UIADD3 URZ, URZ, URZ, URZ ;  /* 0x0000003f3f3ff290 */ /* 0x000fe4000fffe03f */
[----:B------:R-:W1:Y:S04]  /*6cd0*/  @!P0 LDS.128 R4, [R235+0x8000] ;  /* 0x00800000eb048984 */ /* 0x000e680000000c00 */
[----:B-1----:R-:W-:Y:S01]  /*6ce0*/  @!P0 STG.E.128 [R48.64+0x80], R4 ;  /* 0x0000800430008986 */ /* 0x002fe2000c101d06 */
[----:B------:R-:W-:Y:S02]  /*6cf0*/  ISETP.GE.AND P0, PT, R0, c[0x0][0x1d4], PT ;  /* 0x0000750000007a0c */ /* 0x000fe40003f06270 */
[----:B------:R-:W-:Y:S11]  /*6d00*/  IADD3 R0, R128, 0x80, RZ ;  /* 0x0000008080007810 */ /* 0x000ff60007ffe0ff */
[----:B------:R-:W1:Y:S04]  /*6d10*/  @!P0 LDS.128 R4, [R236+0x8000] ;  /* 0x00800000ec048984 */ /* 0x000e680000000c00 */
[----:B-1----:R-:W-:Y:S01]  /*6d20*/  @!P0 STG.E.128 [R48.64+0xc0], R4 ;  /* 0x0000c00430008986 */ /* 0x002fe2000c101d06 */
[----:B------:R-:W-:Y:S02]  /*6d30*/  ISETP.GE.AND P0, PT, R0, c[0x0][0x1d4], PT ;  /* 0x0000750000007a0c */ /* 0x000fe40003f06270 */
[----:B------:R-:W-:Y:S11]  /*6d40*/  IADD3 R0, R128, 0xa0, RZ ;  /* 0x000000a080007810 */ /* 0x000ff60007ffe0ff */
[----:B------:R-:W1:Y:S04]  /*6d50*/  @!P0 LDS.128 R4, [R235+0xa000] ;  /* 0x00a00000eb048984 */ /* 0x000e680000000c00 */
[----:B-1----:R-:W-:Y:S01]  /*6d60*/  @!P0 STG.E.128 [R48.64+0x100], R4 ;  /* 0x0001000430008986 */ /* 0x002fe2000c101d06 */
[----:B------:R-:W-:Y:S11]  /*6d70*/  ISETP.GE.AND P0, PT, R0, c[0x0][0x1d4], PT ;  /* 0x0000750000007a0c */ /* 0x000ff60003f06270 */
[----:B------:R-:W-:Y:S02]  /*6d80*/  @!UPT UIADD3 URZ, URZ, URZ, URZ ;  /* 0x0000003f3f3ff290 */ /* 0x000fe4000fffe03f */
[----:B------:R-:W1:Y:S04]  /*6d90*/  @!P0 LDS.128 R4, [R236+0xa000] ;  /* 0x00a00000ec048984 */ /* 0x000e680000000c00 */
[----:B-1----:R1:W-:Y:S02]  /*6da0*/  @!P0 STG.E.128 [R48.64+0x140], R4 ;  /* 0x0001400430008986 */ /* 0x0023e4000c101d06 */
.L_x_605:
[----:B------:R-:W-:Y:S05]  /*6db0*/  BSYNC B1 ;  /* 0x0000000000017941 */ /* 0x000fea0003800000 */
.L_x_600:
[C---:B-1----:R-:W-:Y:S01]  /*6dc0*/  IMAD.SHL.U32 R10, R58.reuse, 0x40, RZ ;  /* 0x000000403a0a7824 */ /* 0x042fe200078e00ff */
[----:B------:R-:W-:Y:S01]  /*6dd0*/  SHF.L.U64.HI R9, R58, 0x6, R75 ;  /* 0x000000063a097819 */ /* 0x000fe2000001024b */
[----:B------:R-:W-:Y:S03]  /*6de0*/  BSSY B0, `(.L_x_622) ;  /* 0x000004c000007945 */ /* 0x000fe60003800000 */
[----:B------:R-:W-:Y:S02]  /*6df0*/  IADD3 R0, P0, R10, R118, RZ ;  /* 0x000000760a007210 */ /* 0x000fe40007f1e0ff */
[----:B--2--5:R-:W-:Y:S03]  /*6e00*/  IADD3 R3, R100, -R10, RZ ;  /* 0x8000000a64037210 */ /* 0x024fe60007ffe0ff */
[----:B------:R-:W-:Y:S01]  /*6e10*/  IMAD.X R2, R9, 0x1, R121, P0 ;  /* 0x0000000109027824 */ /* 0x000fe200000e0679 */
[C---:B------:R-:W-:Y:S11]  /*6e20*/  ISETP.GE.AND P0, PT, R3.reuse, 0x21, PT ;  /* 0x000000210300780c */ /* 0x040ff60003f06270 */
[----:B------:R-:W-:Y:S02]  /*6e30*/  @!UPT UIADD3 URZ, URZ, URZ, URZ ;  /* 0x0000003f3f3ff290 */ /* 0x000fe4000fffe03f */
[----:B------:R-:W-:Y:S02]  /*6e40*/  @P0 IADD3 R8, P1, R0, 0x20, RZ ;  /* 0x0000002000080810 */ /* 0x000fe40007f3e0ff */
[-C--:B------:R-:W-:Y:S03]  /*6e50*/  @P0 MOV R7, R82.reuse ;  /* 0x0000005200070202 */ /* 0x080fe60000000f00 */
[----:B------:R-:W-:Y:S01]  /*6e60*/  @P0 IMAD.X R6, RZ, RZ, R2, P1 ;  /* 0x000000ffff060224 */ /* 0x000fe200008e0602 */
[----:B------:R-:W-:Y:S11]  /*6e70*/  ISETP.GE.AND P1, PT, R3, 0x1, PT ;  /* 0x000000010300780c */ /* 0x000ff60003f26270 */
[----:B------:R-:W-:Y:S02]  /*6e80*/  @!UPT UIADD3 URZ, URZ, URZ, URZ ;  /* 0x0000003f3f3ff290 */ /* 0x000fe4000fffe03f */
[----:B------:R-:W-:Y:S01]  /*6e90*/  @P1 MOV R3, R82 ;  /* 0x0000005200031202 */ /* 0x000fe20000000f00 */
[----:B------:R-:W-:Y:S02]  /*6ea0*/  @P1 IMAD R4, R2, c[0x0][0x258], RZ ;  /* 0x0000960002041a24 */ /* 0x000fe400078e02ff */
[----:B------:R-:W-:Y:S04]  /*6eb0*/  @P1 IMAD.MOV.U32 R2, RZ, RZ, R78 ;  /* 0x000000ffff021224 */ /* 0x000fe800078e004e */
[C---:B------:R-:W-:Y:S04]  /*6ec0*/  @P1 IMAD.WIDE.U32 R2, R0.reuse, c[0x0][0x258], R2 ;  /* 0x0000960000021a25 */ /* 0x040fe800078e0002 */
[----:B------:R-:W-:Y:S01]  /*6ed0*/  @P1 IMAD R0, R0, c[0x0][0x25c], R4 ;  /* 0x0000970000001a24 */ /* 0x000fe200078e0204 */
[C---:B------:R-:W-:Y:S03]  /*6ee0*/  @P1 LEA R4, P2, R2.reuse, c[0x0][0x250], 0x1 ;  /* 0x0000940002041a11 */ /* 0x040fe600078408ff */
[----:B------:R-:W-:Y:S05]  /*6ef0*/  @P1 IMAD.IADD R0, R3, 0x1, R0 ;  /* 0x0000000103001824 */ /* 0x000fea00078e0200 */
[----:B------:R-:W-:Y:S01]  /*6f00*/  @P1 LEA.HI.X R5, R2, c[0x0][0x254], R0, 0x1, P2 ;  /* 0x0000950002051a11 */ /* 0x000fe200010f0c00 */
[----:B------:R-:W-:Y:S02]  /*6f10*/  @P0 IMAD R0, R6, c[0x0][0x258], RZ ;  /* 0x0000960006000a24 */ /* 0x000fe400078e02ff */
[----:B------:R-:W-:Y:S02]  /*6f20*/  @P0 IMAD.MOV.U32 R6, RZ, RZ, R78 ;  /* 0x000000ffff060224 */ /* 0x000fe400078e004e */
[----:B------:R-:W-:Y:S01]  /*6f30*/  @!PT LDS RZ, [RZ] ;  /* 0x00000000fffff984 */ /* 0x000fe20000000800 */
[----:B------:R-:W-:Y:S01]  /*6f40*/  @!PT LDS RZ, [RZ] ;  /* 0x00000000fffff984 */ /* 0x000fe20000000800 */
[----:B------:R-:W-:Y:S01]  /*6f50*/  @!PT LDS RZ, [RZ] ;  /* 0x00000000fffff984 */ /* 0x000fe20000000800 */
[----:B------:R1:W-:Y:S01]  /*6f60*/  @P1 LDGSTS.E.BYPASS.LTC128B.128 [R215+0x100], [R4.64], !P5 ;  /* 0x0010000004d71fae */ /* 0x0003e2000e901d46 */
[C---:B------:R-:W-:Y:S02]  /*6f70*/  @P0 IMAD R0, R8.reuse, c[0x0][0x25c], R0 ;  /* 0x0000970008000a24 */ /* 0x040fe400078e0200 */
[----:B------:R-:W-:Y:S01]  /*6f80*/  @P0 IMAD.WIDE.U32 R6, R8, c[0x0][0x258], R6 ;  /* 0x0000960008060a25 */ /* 0x000fe200078e0006 */
[----:B------:R1:W-:Y:S03]  /*6f90*/  @P1 LDGSTS.E.BYPASS.LTC128B.128 [R215+0x2100], [R4.64+0x80], !P4 ;  /* 0x0210008004d71fae */ /* 0x0003e6000e101d46 */
[----:B------:R-:W-:Y:S01]  /*6fa0*/  @P0 IMAD.IADD R0, R7, 0x1, R0 ;  /* 0x0000000107000824 */ /* 0x000fe200078e0200 */
[----:B------:R1:W-:Y:S01]  /*6fb0*/  @P1 LDGSTS.E.BYPASS.LTC128B.128 [R215+0x4100], [R4.64+0x100], !P3 ;  /* 0x0410010004d71fae */ /* 0x0003e2000d901d46 */
[C---:B------:R-:W-:Y:S04]  /*6fc0*/  @P0 LEA R2, P2, R6.reuse, c[0x0][0x250], 0x1 ;  /* 0x0000940006020a11 */ /* 0x040fe800078408ff */
[----:B------:R-:W-:Y:S02]  /*6fd0*/  @P0 LEA.HI.X R3, R6, c[0x0][0x254], R0, 0x1, P2 ;  /* 0x0000950006030a11 */ /* 0x000fe400010f0c00 */
[----:B------:R-:W-:Y:S03]  /*6fe0*/  IADD3 R0, -R10, R76, RZ ;  /* 0x0000004c0a007210 */ /* 0x000fe60007ffe1ff */
[----:B------:R1:W-:Y:S01]  /*6ff0*/  @P0 LDGSTS.E.BYPASS.LTC128B.128 [R215+0x1100], [R2.64], !P5 ;  /* 0x0110000002d70fae */ /* 0x0003e2000e901d46 */
[----:B------:R-:W-:Y:S03]  /*7000*/  IMNMX R0, R0, 0x40, PT ;  /* 0x0000004000007817 */ /* 0x000fe60003800200 */
        /* <DEDUP_REMOVED lines=8> */
[----:B------:R-:W-:Y:S02]  /*7090*/  IMAD.MOV.U32 R4, RZ, RZ, R96 ;  /* 0x000000ffff047224 */ /* 0x000fe400078e0060 */
[----:B------:R-:W-:Y:S02]  /*70a0*/  IMAD.MOV.U32 R5, RZ, RZ, R117 ;  /* 0x000000ffff057224 */ /* 0x000fe400078e0075 */
[----:B------:R-:W-:Y:S02]  /*70b0*/  IMAD.X R2, R9, 0x1, R122, P0 ;  /* 0x0000000109027824 */ /* 0x000fe400000e067a */
[----:B------:R-:W-:Y:S04]  /*70c0*/  IMAD.WIDE.U32 R4, R0, c[0x0][0x208], R4 ;  /* 0x0000820000047a25 */ /* 0x000fe800078e0004 */
[----:B------:R-:W-:Y:S04]  /*70d0*/  IMAD R2, R2, c[0x0][0x208], RZ ;  /* 0x0000820002027a24 */ /* 0x000fe800078e02ff */
[----:B------:R-:W-:Y:S01]  /*70e0*/  IMAD R0, R0, c[0x0][0x20c], R2 ;  /* 0x0000830000007a24 */ /* 0x000fe200078e0202 */
[C---:B------:R-:W-:Y:S03]  /*70f0*/  LEA R2, P0, R4.reuse, c[0x0][0x1f8], 0x1 ;  /* 0x00007e0004027a11 */ /* 0x040fe600078008ff */
[----:B------:R-:W-:Y:S05]  /*7100*/  IMAD.IADD R0, R5, 0x1, R0 ;  /* 0x0000000105007824 */ /* 0x000fea00078e0200 */
[----:B------:R-:W-:Y:S02]  /*7110*/  LEA.HI.X R3, R4, c[0x0][0x1fc], R0, 0x1, P0 ;  /* 0x00007f0004037a11 */ /* 0x000fe400000f0c00 */
[C---:B------:R-:W-:Y:S02]  /*7120*/  ISETP.GE.AND P0, PT, R128.reuse, c[0x0][0x1d4], PT ;  /* 0x0000750080007a0c */ /* 0x040fe40003f06270 */
[----:B------:R-:W-:Y:S11]  /*7130*/  IADD3 R0, R128, 0x60, RZ ;  /* 0x0000006080007810 */ /* 0x000ff60007ffe0ff */
[----:B------:R-:W1:Y:S04]  /*7140*/  @!P0 LDS.128 R12, [R235] ;  /* 0x00000000eb0c8984 */ /* 0x000e680000000c00 */
[----:B-1----:R-:W-:Y:S01]  /*7150*/  @!P0 STG.E.128 [R2.64], R12 ;  /* 0x0000000c02008986 */ /* 0x002fe2000c101d06 */
[----:B------:R-:W-:Y:S11]  /*7160*/  ISETP.GE.AND P0, PT, R131, c[0x0][0x1d4], PT ;  /* 0x0000750083007a0c */ /* 0x000ff60003f06270 */
[----:B------:R-:W-:Y:S02]  /*7170*/  @!UPT UIADD3 URZ, URZ, URZ, URZ ;  /* 0x0000003f3f3ff290 */ /* 0x000fe4000fffe03f */
[----:B------:R-:W1:Y:S04]  /*7180*/  @!P0 LDS.128 R4, [R236] ;  /* 0x00000000ec048984 */ /* 0x000e680000000c00 */
        /* <DEDUP_REMOVED lines=17> */
.L_x_623:
[----:B-1----:R-:W-:Y:S05]  /*72a0*/  BSYNC B0 ;  /* 0x0000000000007941 */ /* 0x002fea0003800000 */
.L_x_622:
        /* <DEDUP_REMOVED lines=26> */
.L_x_599:
[----:B------:R-:W-:Y:S02]  /*7450*/  IMAD.MOV.U32 R0, RZ, RZ, c[0x0][0x2c4] ;  /* 0x0000b100ff007624 */ /* 0x000fe400078e00ff */
[----:B-1----:R-:W-:-:S02]  /*7460*/  IMAD.MOV.U32 R3, RZ, RZ, c[0x0][0x32c] ;  /* 0x0000cb00ff037624 */ /* 0x002fc400078e00ff */
[----:B------:R-:W-:Y:S01]  /*7470*/  IMAD.IADD R11, R127, 0x1, R132 ;  /* 0x000000017f0b7824 */ /* 0x000fe200078e0284 */
[----:B------:R-:W-:Y:S02]  /*7480*/  ISETP.NE.AND P3, PT, R0, 0x1, PT ;  /* 0x000000010000780c */ /* 0x000fe40003f65270 */
[----:B------:R-:W-:Y:S02]  /*7490*/  IADD3 R0, R242, 0x7f, RZ ;  /* 0x0000007ff2007810 */ /* 0x000fe40007ffe0ff */
[----:B------:R-:W-:-:S09]  /*74a0*/  ISETP.GE.AND P1, PT, R3, 0x1, PT ;  /* 0x000000010300780c */ /* 0x000fd20003f26270 */
[----:B------:R-:W-:-:S05]  /*74b0*/  @P3 IMAD.HI.U32 R2, R0, c[0x0][0x2c8], RZ ;  /* 0x0000b20000023a27 */ /* 0x000fca00078e00ff */
[----:B------:R-:W-:-:S05]  /*74c0*/  @P3 SHF.R.U32.HI R0, RZ, c[0x0][0x2cc], R2 ;  /* 0x0000b300ff003a19 */ /* 0x000fca0000011602 */
[----:B------:R-:W-:-:S05]  /*74d0*/  IMAD.IADD R0, R148, 0x1, R0 ;  /* 0x0000000194007824 */ /* 0x000fca00078e0200 */
        /* <DEDUP_REMOVED lines=13> */
.L_x_627:
[----:B------:R-:W-:-:S13]  /*75b0*/  ISETP.NE.AND P0, PT, R4, 0x1, PT ;  /* 0x000000010400780c */ /* 0x000fda0003f05270 */
[----:B------:R-:W-:-:S05]  /*75c0*/  @P0 IMAD.HI.U32 R0, R2, c[0x0][0x330], RZ ;  /* 0x0000cc0002000a27 */ /* 0x000fca00078e00ff */
[----:B------:R-:W-:Y:S02]  /*75d0*/  @P0 SHF.R.U32.HI R2, RZ, c[0x0][0x334], R0 ;  /* 0x0000cd00ff020a19 */ /* 0x000fe40000011600 */
.L_x_628:
[----:B------:R-:W-:Y:S05]  /*75e0*/  BSYNC B0 ;  /* 0x0000000000007941 */ /* 0x000fea0003800000 */
.L_x_626:
[----:B------:R-:W-:-:S05]  /*75f0*/  IMAD R2, R2, R4, c[0x0][0x32c] ;  /* 0x0000cb0002027624 */ /* 0x000fca00078e0204 */
[----:B------:R-:W-:-:S04]  /*7600*/  IMNMX R3, R3, R2, PT ;  /* 0x0000000203037217 */ /* 0x000fc80003800200 */
.L_x_625:
[----:B------:R-:W-:Y:S01]  /*7610*/  IADD3 R3, R3, 0x3f, RZ ;  /* 0x0000003f03037810 */ /* 0x000fe20007ffe0ff */
[----:B------:R-:W-:-:S03]  /*7620*/  @P3 IMAD.HI.U32 R2, R242, c[0x0][0x2c8], RZ ;  /* 0x0000b200f2023a27 */ /* 0x000fc600078e00ff */
[----:B------:R-:W-:Y:S01]  /*7630*/  SHF.R.S32.HI R4, RZ, 0x1f, R3 ;  /* 0x0000001fff047819 */ /* 0x000fe20000011403 */
[----:B------:R-:W-:Y:S01]  /*7640*/  IMAD.MOV.U32 R0, RZ, RZ, R242 ;  /* 0x000000ffff007224 */ /* 0x000fe200078e00f2 */
[----:B------:R-:W-:Y:S02]  /*7650*/  @P3 SHF.R.U32.HI R0, RZ, c[0x0][0x2cc], R2 ;  /* 0x0000b300ff003a19 */ /* 0x000fe40000011602 */
[----:B------:R-:W-:-:S03]  /*7660*/  LEA.HI R3, R4, R3, RZ, 0x6 ;  /* 0x0000000304037211 */ /* 0x000fc600078f30ff */
[----:B------:R-:W-:Y:S01]  /*7670*/  IMAD.IADD R0, R149, 0x1, R0 ;  /* 0x0000000195007824 */ /* 0x000fe200078e0200 */
[----:B------:R-:W-:-:S04]  /*7680*/  SHF.R.S32.HI R3, RZ, 0x6, R3 ;  /* 0x00000006ff037819 */ /* 0x000fc80000011403 */
[----:B------:R-:W-:Y:S02]  /*7690*/  IADD3 R2, R0, -c[0x0][0x324], RZ ;  /* 0x8000c90000027a10 */ /* 0x000fe40007ffe0ff */
[----:B------:R-:W-:Y:S01]  /*76a0*/  IMNMX R7, R150, R3, PT ;  /* 0x0000000396077217 */ /* 0x000fe20003800200 */
        /* <DEDUP_REMOVED lines=11> */
.L_x_631:
[----:B------:R-:W-:-:S04]  /*7760*/  MOV R3, c[0x0][0x32c] ;  /* 0x0000cb0000037a02 */ /* 0x000fc80000000f00 */
[----:B------:R-:W-:-:S13]  /*7770*/  ISETP.NE.AND P0, PT, R3, 0x1, PT ;  /* 0x000000010300780c */ /* 0x000fda0003f05270 */
[----:B------:R-:W-:-:S05]  /*7780*/  @P0 IMAD.HI.U32 R3, R0, c[0x0][0x330], RZ ;  /* 0x0000cc0000030a27 */ /* 0x000fca00078e00ff */
[----:B------:R-:W-:Y:S02]  /*7790*/  @P0 SHF.R.U32.HI R0, RZ, c[0x0][0x334], R3 ;  /* 0x0000cd00ff000a19 */ /* 0x000fe40000011603 */
.L_x_632:
[----:B------:R-:W-:Y:S05]  /*77a0*/  BSYNC B0 ;  /* 0x0000000000007941 */ /* 0x000fea0003800000 */
.L_x_630:
[----:B------:R-:W-:-:S05]  /*77b0*/  IMAD R0, R0, c[0x0][0x32c], RZ ;  /* 0x0000cb0000007a24 */ /* 0x000fca00078e02ff */
[----:B------:R-:W-:-:S04]  /*77c0*/  IMNMX R2, R2, R0, !PT ;  /* 0x0000000002027217 */ /* 0x000fc80007800200 */
.L_x_629:
[----:B------:R-:W-:Y:S01]  /*77d0*/  SHF.R.S32.HI R0, RZ, 0x1f, R2 ;  /* 0x0000001fff007819 */ /* 0x000fe20000011402 */
[----:B------:R-:W-:Y:S03]  /*77e0*/  BSSY B0, `(.L_x_633) ;  /* 0x0000024000007945 */ /* 0x000fe60003800000 */
[----:B------:R-:W-:-:S04]  /*77f0*/  LEA.HI R0, R0, R2, RZ, 0x6 ;  /* 0x0000000200007211 */ /* 0x000fc800078f30ff */
[----:B------:R-:W-:-:S04]  /*7800*/  SHF.R.S32.HI R0, RZ, 0x6, R0 ;  /* 0x00000006ff007819 */ /* 0x000fc80000011400 */
[----:B------:R-:W-:Y:S01]  /*7810*/  IMNMX R6, RZ, R0, !PT ;  /* 0x00000000ff067217 */ /* 0x000fe20007800200 */
[----:B------:R-:W-:-:S03]  /*7820*/  IMAD.MOV.U32 R0, RZ, RZ, RZ ;  /* 0x000000ffff007224 */ /* 0x000fc600078e00ff */
[----:B------:R-:W-:-:S13]  /*7830*/  ISETP.GT.AND P0, PT, R7, R6, PT ;  /* 0x000000060700720c */ /* 0x000fda0003f04270 */
[----:B------:R-:W-:Y:S05]  /*7840*/  @!P0 BRA `(.L_x_634) ;  /* 0x000001d000008947 */ /* 0x000fea0003800000 */
[----:B------:R-:W-:Y:S02]  /*7850*/  IABS R2, R126 ;  /* 0x0000007e00027213 */ /* 0x000fe40000000000 */
[----:B------:R-:W-:Y:S02]  /*7860*/  IADD3 R3, R126, -0x1, R7 ;  /* 0xffffffff7e037810 */ /* 0x000fe40007ffe007 */
[----:B------:R-:W1:Y:S03]  /*7870*/  I2F.RP R0, R2 ;  /* 0x0000000200007306 */ /* 0x000e660000209400 */
[----:B------:R-:W-:-:S05]  /*7880*/  IMAD.IADD R8, R3, 0x1, -R6 ;  /* 0x0000000103087824 */ /* 0x000fca00078e0a06 */
[----:B------:R-:W-:Y:S01]  /*7890*/  IABS R10, R8 ;  /* 0x00000008000a7213 */ /* 0x000fe20000000000 */
[----:B-1----:R-:W1:Y:S02]  /*78a0*/  MUFU.RCP R0, R0 ;  /* 0x0000000000007308 */ /* 0x002e640000001000 */
[----:B-1----:R-:W-:-:S06]  /*78b0*/  IADD3 R0, R0, 0xffffffe, RZ ;  /* 0x0ffffffe00007810 */ /* 0x002fcc0007ffe0ff */
[----:B------:R-:W1:Y:S02]  /*78c0*/  F2I.FTZ.U32.TRUNC.NTZ R5, R0 ;  /* 0x0000000000057305 */ /* 0x000e64000021f000 */
        /* <DEDUP_REMOVED lines=21> */
.L_x_634:
[----:B------:R-:W-:Y:S05]  /*7a20*/  BSYNC B0 ;  /* 0x0000000000007941 */ /* 0x000fea0003800000 */
.L_x_633:
[----:B------:R-:W2:Y:S01]  /*7a30*/  LDL R2, [R1+0x20] ;  /* 0x0000200001027983 */ /* 0x000ea20000100800 */
        /* <DEDUP_REMOVED lines=49> */
[----:B--2---:R-:W-:-:S04]  /*7d50*/  IMAD R217, R2, R0, R6 ;  /* 0x0000000002d97224 */ /* 0x004fc800078e0206 */
[--C-:B------:R-:W-:Y:S01]  /*7d60*/  IMAD.IADD R2, R217, 0x1, R0.reuse ;  /* 0x00000001d9027824 */ /* 0x100fe200078e0200 */
[----:B------:R-:W-:-:S04]  /*7d70*/  PRMT R0, RZ, 0x7610, R0 ;  /* 0x00007610ff007816 */ /* 0x000fc80000000000 */
[----:B------:R-:W-:-:S04]  /*7d80*/  IMNMX R24, R7, R2, PT ;  /* 0x0000000207187217 */ /* 0x000fc80003800200 */
[----:B------:R-:W-:Y:S01]  /*7d90*/  ISETP.GT.AND P0, PT, R24, R217, PT ;  /* 0x000000d91800720c */ /* 0x000fe20003f04270 */
[----:B------:R1:W-:-:S12]  /*7da0*/  STL [R1+0x8], R24 ;  /* 0x0000081801007387 */ /* 0x0003d80000100800 */
[----:B------:R-:W-:Y:S05]  /*7db0*/  @!P0 BRA `(.L_x_635) ;  /* 0x00014b3000008947 */ /* 0x000fea0003800000 */
[----:B------:R-:W2:Y:S04]  /*7dc0*/  LDL R8, [R1+0x34] ;  /* 0x0000340001087983 */ /* 0x000ea80000100800 */
[----:B------:R-:W3:Y:S01]  /*7dd0*/  LDL R25, [R1+0x4] ;  /* 0x0000040001197983 */ /* 0x000ee20000100800 */
[----:B------:R-:W-:-:S03]  /*7de0*/  ISETP.NE.U32.AND P0, PT, RZ, c[0x0][0x340], PT ;  /* 0x0000d000ff007a0c */ /* 0x000fc60003f05070 */
[----:B------:R-:W4:Y:S01]  /*7df0*/  LDL.LU R21, [R1+0xc] ;  /* 0x00000c0001157983 */ /* 0x000f220000300800 */
[----:B------:R-:W-:-:S03]  /*7e00*/  ISETP.NE.AND.EX P1, PT, RZ, c[0x0][0x344], PT, P0 ;  /* 0x0000d100ff007a0c */ /* 0x000fc60003f25300 */
[----:B------:R-:W1:Y:S10]  /*7e10*/  S2R R4, SR_TID.X ;  /* 0x0000000000047919 */ /* 0x000e740000002100 */
[----:B------:R-:W-:-:S04]  /*7e20*/  @P1 IMAD.MOV.U32 R2, RZ, RZ, 0x4 ;  /* 0x00000004ff021424 */ /* 0x000fc800078e00ff */
[----:B------:R-:W-:-:S05]  /*7e30*/  @P1 IMAD.WIDE R2, R247, R2, c[0x0][0x340] ;  /* 0x0000d000f7021625 */ /* 0x000fca00078e0202 */
[----:B------:R1:W4:Y:S01]  /*7e40*/  @P1 LDG.E R18, [R2.64] ;  /* 0x0000000602121981 */ /* 0x000322000c1e1900 */
[----:B------:R-:W-:Y:S02]  /*7e50*/  SHF.R.S32.HI R0, RZ, 0x1f, R180 ;  /* 0x0000001fff007819 */ /* 0x000fe400000114b4 */
[----:B------:R-:W-:Y:S02]  /*7e60*/  ISETP.NE.U32.AND P2, PT, RZ, c[0x0][0x348], PT ;  /* 0x0000d200ff007a0c */ /* 0x000fe40003f45070 */
[----:B-1----:R-:W-:Y:S01]  /*7e70*/  SHF.R.S32.HI R20, RZ, 0x1f, R4 ;  /* 0x0000001fff147819 */ /* 0x002fe20000011404 */
[----:B------:R-:W-:Y:S01]  /*7e80*/  IMAD R0, R0, c[0x0][0x178], RZ ;  /* 0x00005e0000007a24 */ /* 0x000fe200078e02ff */
[----:B------:R-:W-:Y:S02]  /*7e90*/  SHF.R.S32.HI R17, RZ, 0x1f, R247 ;  /* 0x0000001fff117819 */ /* 0x000fe400000114f7 */
[----:B------:R-:W-:Y:S01]  /*7ea0*/  LEA.HI R20, R20, R4, RZ, 0x3 ;  /* 0x0000000414147211 */ /* 0x000fe200078f18ff */
[----:B------:R-:W-:-:S03]  /*7eb0*/  IMAD.WIDE.U32 R4, R180, c[0x0][0x178], RZ ;  /* 0x00005e00b4047a25 */ /* 0x000fc600078e00ff */
[----:B------:R-:W-:Y:S01]  /*7ec0*/  SHF.R.S32.HI R20, RZ, 0x3, R20 ;  /* 0x00000003ff147819 */ /* 0x000fe20000011414 */
[----:B------:R-:W-:-:S04]  /*7ed0*/  IMAD R0, R180, c[0x0][0x17c], R0 ;  /* 0x00005f00b4007a24 */ /* 0x000fc800078e0200 */
[----:B------:R-:W-:Y:S01]  /*7ee0*/  IMAD.IADD R5, R5, 0x1, R0 ;  /* 0x0000000105057824 */ /* 0x000fe200078e0200 */
[----:B------:R-:W-:Y:S02]  /*7ef0*/  SHF.R.S32.HI R3, RZ, 0x1f, R20 ;  /* 0x0000001fff037819 */ /* 0x000fe40000011414 */
[----:B------:R-:W-:-:S04]  /*7f00*/  IADD3 R2, P0, R20, R11, RZ ;  /* 0x0000000b14027210 */ /* 0x000fc80007f1e0ff */
[----:B------:R-:W-:Y:S02]  /*7f10*/  LEA.HI.X.SX32 R9, R11, R3, 0x1, P0 ;  /* 0x000000030b097211 */ /* 0x000fe400000f0eff */
[----:B------:R-:W-:-:S04]  /*7f20*/  ISETP.NE.AND.EX P0, PT, RZ, c[0x0][0x34c], PT, P2 ;  /* 0x0000d300ff007a0c */ /* 0x000fc80003f05320 */
[----:B------:R-:W-:Y:S02]  /*7f30*/  SEL R6, R17, RZ, !P0 ;  /* 0x000000ff11067207 */ /* 0x000fe40004000000 */
[----:B------:R-:W-:-:S03]  /*7f40*/  SEL R3, R247, RZ, !P0 ;  /* 0x000000fff7037207 */ /* 0x000fc60004000000 */
[----:B------:R-:W-:Y:S01]  /*7f50*/  IMAD R6, R6, c[0x0][0x1c0], RZ ;  /* 0x0000700006067a24 */ /* 0x000fe200078e02ff */
[----:B------:R-:W-:-:S03]  /*7f60*/  SHF.R.S32.HI R7, RZ, 0x1f, R248 ;  /* 0x0000001fff077819 */ /* 0x000fc600000114f8 */
[----:B------:R-:W-:Y:S02]  /*7f70*/  IMAD R16, R3, c[0x0][0x1c4], R6 ;  /* 0x0000710003107a24 */ /* 0x000fe400078e0206 */
[----:B------:R-:W-:Y:S02]  /*7f80*/  IMAD.MOV.U32 R6, RZ, RZ, R248 ;  /* 0x000000ffff067224 */ /* 0x000fe400078e00f8 */
[----:B------:R-:W-:Y:S01]  /*7f90*/  IMAD R12, R9, c[0x0][0x208], RZ ;  /* 0x00008200090c7a24 */ /* 0x000fe200078e02ff */
[----:B------:R-:W-:Y:S01]  /*7fa0*/  ISETP.GE.AND P4, PT, R135, c[0x0][0x1d4], PT ;  /* 0x0000750087007a0c */ /* 0x000fe20003f86270 */
[----:B------:R-:W-:Y:S01]  /*7fb0*/  IMAD.WIDE.U32 R14, R2, c[0x0][0x208], R6 ;  /* 0x00008200020e7a25 */ /* 0x000fe200078e0006 */
[----:B------:R-:W-:Y:S02]  /*7fc0*/  ISETP.GE.AND P5, PT, R248, c[0x0][0x1d4], PT ;  /* 0x00007500f8007a0c */ /* 0x000fe40003fa6270 */
[----:B------:R-:W-:-:S04]  /*7fd0*/  ISETP.NE.U32.AND P0, PT, RZ, c[0x0][0x350], PT ;  /* 0x0000d400ff007a0c */ /* 0x000fc80003f05070 */
[----:B------:R-:W-:Y:S02]  /*7fe0*/  ISETP.NE.AND.EX P0, PT, RZ, c[0x0][0x354], PT, P0 ;  /* 0x0000d500ff007a0c */ /* 0x000fe40003f05300 */
[----:B------:R-:W-:Y:S02]  /*7ff0*/  ISETP.GE.AND P6, PT, R135, c[0x0][0x198], PT ;  /* 0x0000660087007a0c */ /* 0x000fe40003fc6270 */
[----:B------:R-:W-:Y:S02]  /*8000*/  IADD3 R94, R24, -0x1, RZ ;  /* 0xffffffff185e7810 */ /* 0x000fe40007ffe0ff */
[----:B------:R-:W-:Y:S02]  /*8010*/  ISETP.GE.AND P2, PT, R138, c[0x0][0x198], PT ;  /* 0x000066008a007a0c */ /* 0x000fe40003f46270 */
[----:B--2---:R-:W-:Y:S01]  /*8020*/  IADD3 R8, R8, R242, RZ ;  /* 0x000000f208087210 */ /* 0x004fe20007ffe0ff */
[----:B---3--:R-:W-:-:S04]  /*8030*/  IMAD.WIDE.U32 R4, R25, c[0x0][0x1b8], R4 ;  /* 0x00006e0019047a25 */ /* 0x008fc800078e0004 */
[----:B------:R-:W-:-:S04]  /*8040*/  @P3 IMAD.HI.U32 R10, R8, c[0x0][0x2c8], RZ ;  /* 0x0000b200080a3a27 */ /* 0x000fc800078e00ff */
[----:B------:R-:W-:Y:S02]  /*8050*/  IMAD R5, R25, c[0x0][0x1bc], R5 ;  /* 0x00006f0019057a24 */ /* 0x000fe400078e0205 */
[----:B------:R-:W-:Y:S01]  /*8060*/  IMAD.MOV.U32 R0, RZ, RZ, R8 ;  /* 0x000000ffff007224 */ /* 0x000fe200078e0008 */
[----:B------:R-:W-:Y:S01]  /*8070*/  @P3 SHF.R.U32.HI R0, RZ, c[0x0][0x2cc], R10 ;  /* 0x0000b300ff003a19 */ /* 0x000fe2000001160a */
[----:B------:R-:W-:-:S04]  /*8080*/  IMAD.WIDE.U32 R4, R3, c[0x0][0x1c0], R4 ;  /* 0x0000700003047a25 */ /* 0x000fc800078e0004 */
[----:B------:R-:W-:Y:S01]  /*8090*/  IMAD R3, R9, c[0x0][0x1e0], RZ ;  /* 0x0000780009037a24 */ /* 0x000fe200078e02ff */
[----:B------:R-:W-:Y:S02]  /*80a0*/  SHF.R.S32.HI R13, RZ, 0x1f, R0 ;  /* 0x0000001fff0d7819 */ /* 0x000fe40000011400 */
[----:B------:R-:W-:Y:S01]  /*80b0*/  IADD3 R9, -R0, RZ, RZ ;  /* 0x000000ff00097210 */ /* 0x000fe20007ffe1ff */
[C---:B------:R-:W-:Y:S02]  /*80c0*/  IMAD R19, R2.reuse, c[0x0][0x1e4], R3 ;  /* 0x0000790002137a24 */ /* 0x040fe400078e0203 */
[----:B------:R-:W-:Y:S02]  /*80d0*/  IMAD.IADD R3, R5, 0x1, R16 ;  /* 0x0000000105037824 */ /* 0x000fe400078e0210 */
[----:B------:R-:W-:-:S04]  /*80e0*/  IMAD.WIDE.U32 R10, R2, c[0x0][0x1e0], R6 ;  /* 0x00007800020a7a25 */ /* 0x000fc800078e0006 */
[----:B------:R-:W-:Y:S02]  /*80f0*/  IMAD R16, R2, c[0x0][0x20c], R12 ;  /* 0x0000830002107a24 */ /* 0x000fe400078e020c */
[----:B------:R-:W-:Y:S02]  /*8100*/  IMAD R5, R13, c[0x0][0x1b0], RZ ;  /* 0x00006c000d057a24 */ /* 0x000fe400078e02ff */
[----:B------:R-:W-:Y:S01]  /*8110*/  IMAD.MOV.U32 R2, RZ, RZ, R4 ;  /* 0x000000ffff027224 */ /* 0x000fe200078e0004 */
[----:B------:R-:W-:Y:S01]  /*8120*/  SEL R4, RZ, 0xffffffff, P4 ;  /* 0xffffffffff047807 */ /* 0x000fe20002000000 */
[----:B------:R-:W-:Y:S02]  /*8130*/  IMAD R12, R9, c[0x0][0x2c4], R8 ;  /* 0x0000b100090c7a24 */ /* 0x000fe400078e0208 */
[C---:B------:R-:W-:Y:S02]  /*8140*/  IMAD R8, R0.reuse, c[0x0][0x1b4], R5 ;  /* 0x00006d0000087a24 */ /* 0x040fe400078e0205 */
[----:B------:R-:W-:Y:S01]  /*8150*/  IMAD.WIDE.U32 R2, R0, c[0x0][0x1b0], R2 ;  /* 0x00006c0000027a25 */ /* 0x000fe200078e0002 */
[----:B------:R-:W-:-:S02]  /*8160*/  SHF.L.U32 R0, R4, 0x1, RZ ;  /* 0x0000000104007819 */ /* 0x000fc400000006ff */
[----:B------:R-:W-:Y:S02]  /*8170*/  SEL R5, RZ, 0x1, P5 ;  /* 0x00000001ff057807 */ /* 0x000fe40002800000 */
[----:B------:R-:W-:Y:S01]  /*8180*/  SHF.R.S32.HI R4, RZ, 0x1f, R12 ;  /* 0x0000001fff047819 */ /* 0x000fe2000001140c */
[----:B------:R-:W-:Y:S01]  /*8190*/  IMAD.IADD R9, R15, 0x1, R16 ;  /* 0x000000010f097824 */ /* 0x000fe200078e0210 */
[----:B------:R-:W-:Y:S02]  /*81a0*/  LOP3.LUT R16, R0, 0x2, R5, 0xe2, !PT ;  /* 0x0000000200107812 */ /* 0x000fe400078ee205 */
[----:B------:R-:W-:Y:S01]  /*81b0*/  IADD3 R5, R3, R8, RZ ;  /* 0x0000000803057210 */ /* 0x000fe20007ffe0ff */
[----:B------:R-:W-:Y:S01]  /*81c0*/  IMAD R0, R4, c[0x0][0x1a8], RZ ;  /* 0x00006a0004007a24 */ /* 0x000fe200078e02ff */
[----:B------:R-:W-:Y:S01]  /*81d0*/  MOV R4, R2 ;  /* 0x0000000200047202 */ /* 0x000fe20000000f00 */
[----:B------:R-:W-:Y:S01]  /*81e0*/  IMAD.MOV.U32 R8, RZ, RZ, R14 ;  /* 0x000000ffff087224 */ /* 0x000fe200078e000e */
[----:B----4-:R-:W-:Y:S01]  /*81f0*/  @P1 SHF.R.S32.HI R3, RZ, 0x1f, R18 ;  /* 0x0000001fff031819 */ /* 0x010fe20000011412 */
[----:B------:R-:W-:-:S02]  /*8200*/  IMAD.IADD R11, R11, 0x1, R19 ;  /* 0x000000010b0b7824 */ /* 0x000fc400078e0213 */
[----:B------:R-:W-:Y:S02]  /*8210*/  @!P1 IMAD.MOV.U32 R3, RZ, RZ, R17 ;  /* 0x000000ffff039224 */ /* 0x000fe400078e0011 */
[C---:B------:R-:W-:Y:S02]  /*8220*/  IMAD R14, R12.reuse, c[0x0][0x1ac], R0 ;  /* 0x00006b000c0e7a24 */ /* 0x040fe400078e0200 */
[----:B------:R-:W-:Y:S01]  /*8230*/  @P1 IMAD.MOV.U32 R2, RZ, RZ, R18 ;  /* 0x000000ffff021224 */ /* 0x000fe200078e0012 */
[----:B------:R-:W-:Y:S01]  /*8240*/  @!P1 MOV R2, R247 ;  /* 0x000000f700029202 */ /* 0x000fe20000000f00 */
[----:B------:R-:W-:-:S04]  /*8250*/  IMAD.WIDE.U32 R12, R12, c[0x0][0x1a8], R4 ;  /* 0x00006a000c0c7a25 */ /* 0x000fc800078e0004 */
[----:B------:R-:W-:Y:S01]  /*8260*/  IMAD.WIDE.U32 R8, R25, c[0x0][0x210], R8 ;  /* 0x0000840019087a25 */ /* 0x000fe200078e0008 */
[----:B------:R-:W-:-:S03]  /*8270*/  SEL R0, R2, RZ, !P0 ;  /* 0x000000ff02007207 */ /* 0x000fc60004000000 */
[----:B------:R-:W-:Y:S01]  /*8280*/  IMAD.WIDE.U32 R4, R25, c[0x0][0x1e8], R10 ;  /* 0x00007a0019047a25 */ /* 0x000fe200078e000a */
[----:B------:R-:W-:Y:S02]  /*8290*/  SEL R10, R3, RZ, !P0 ;  /* 0x000000ff030a7207 */ /* 0x000fe40004000000 */
[----:B------:R-:W-:Y:S01]  /*82a0*/  LEA R15, P0, R12, c[0x0][0x160], 0x1 ;  /* 0x000058000c0f7a11 */ /* 0x000fe200078008ff */
[----:B------:R-:W-:Y:S01]  /*82b0*/  IMAD R3, R25, c[0x0][0x214], R9 ;  /* 0x0000850019037a24 */ /* 0x000fe200078e0209 */
[----:B------:R-:W-:-:S04]  /*82c0*/  IADD3 R9, R13, R14, RZ ;  /* 0x0000000e0d097210 */ /* 0x000fc80007ffe0ff */
[----:B------:R-:W-:Y:S02]  /*82d0*/  LEA.HI.X R12, R12, c[0x0][0x164], R9, 0x1, P0 ;  /* 0x000059000c0c7a11 */ /* 0x000fe400000f0c09 */
[----:B------:R-:W-:Y:S02]  /*82e0*/  ISETP.GE.AND P0, PT, R248, c[0x0][0x198], PT ;  /* 0x00006600f8007a0c */ /* 0x000fe40003f06270 */
[----:B------:R-:W-:Y:S02]  /*82f0*/  LOP3.LUT R21, R21, 0xfffffffe, RZ, 0xc0, !PT ;  /* 0xfffffffe15157812 */ /* 0x000fe400078ec0ff */
[----:B------:R-:W-:-:S09]  /*8300*/  ISETP.GE.AND P3, PT, R138, c[0x0][0x1d4], PT ;  /* 0x000075008a007a0c */ /* 0x000fd20003f66270 */
[----:B------:R-:W-:-:S05]  /*8310*/  @P0 LOP3.LUT R21, R21, 0x1, RZ, 0xfc, !PT ;  /* 0x0000000115150812 */ /* 0x000fca00078efcff */
[----:B------:R1:W-:Y:S01]  /*8320*/  STL [R1+0xc], R21 ;  /* 0x00000c1501007387 */ /* 0x0003e20000100800 */
[----:B------:R-:W-:Y:S01]  /*8330*/  SEL R2, RZ, 0x4, P3 ;  /* 0x00000004ff027807 */ /* 0x000fe20001800000 */
[----:B------:R-:W-:-:S03]  /*8340*/  IMAD R5, R25, c[0x0][0x1ec], R5 ;  /* 0x00007b0019057a24 */ /* 0x000fc600078e0205 */
[----:B------:R-:W-:Y:S01]  /*8350*/  LOP3.LUT R104, R16, R2, RZ, 0xfc, !PT ;  /* 0x0000000210687212 */ /* 0x000fe200078efcff */
[----:B------:R-:W-:Y:S02]  /*8360*/  IMAD.MOV.U32 R2, RZ, RZ, R8 ;  /* 0x000000ffff027224 */ /* 0x000fe400078e0008 */
[C---:B------:R-:W-:Y:S02]  /*8370*/  IMAD R8, R10.reuse, c[0x0][0x1f0], RZ ;  /* 0x00007c000a087a24 */ /* 0x040fe400078e02ff */
[----:B------:R-:W-:Y:S02]  /*8380*/  IMAD R10, R10, c[0x0][0x218], RZ ;  /* 0x000086000a0a7a24 */ /* 0x000fe400078e02ff */
[----:B------:R-:W-:-:S04]  /*8390*/  IMAD.WIDE.U32 R222, R0, c[0x0][0x218], R2 ;  /* 0x0000860000de7a25 */ /* 0x000fc800078e0002 */
[----:B------:R-:W-:-:S04]  /*83a0*/  IMAD.WIDE.U32 R220, R0, c[0x0][0x1f0], R4 ;  /* 0x00007c0000dc7a25 */ /* 0x000fc800078e0004 */
[C---:B------:R-:W-:Y:S02]  /*83b0*/  IMAD R2, R0.reuse, c[0x0][0x1f4], R8 ;  /* 0x00007d0000027a24 */ /* 0x040fe400078e0208 */
[----:B------:R-:W-:Y:S01]  /*83c0*/  IMAD R0, R0, c[0x0][0x21c], R10 ;  /* 0x0000870000007a24 */ /* 0x000fe200078e020a */
[----:B------:R-:W-:Y:S01]  /*83d0*/  IADD3 R11, R20, R242, RZ ;  /* 0x000000f2140b7210 */ /* 0x000fe20007ffe0ff */
[----:B------:R-:W-:-:S03]  /*83e0*/  IMAD.IADD R219, R221, 0x1, R2 ;  /* 0x00000001dddb7824 */ /* 0x000fc600078e0202 */
[----:B------:R-:W-:Y:S01]  /*83f0*/  IADD3 R224, R223, R0, RZ ;  /* 0x00000000dfe07210 */ /* 0x000fe20007ffe0ff */
[----:B------:R-:W-:Y:S05]  /*8400*/  BRA.DIV ~URZ, `(.L_x_636) ;  /* 0x00018e127f007947 */ /* 0x000fea000b800000 */
[----:B-1----:R1:W2:Y:S02]  /*8410*/  SHFL.IDX PT, R10, R12, RZ, 0x181f ;  /* 0x00181fff0c0a7589 */ /* 0x0022a400000e0000 */
.L_x_799:
[----:B------:R-:W-:Y:S05]  /*8420*/  BRA.DIV ~URZ, `(.L_x_637) ;  /* 0x00018e627f007947 */ /* 0x000fea000b800000 */
[----:B------:R3:W4:Y:S02]  /*8430*/  SHFL.IDX PT, R0, R15, RZ, 0x181f ;  /* 0x00181fff0f007589 */ /* 0x00072400000e0000 */
.L_x_800:
[----:B------:R-:W-:Y:S01]  /*8440*/  IMAD R30, R239, c[0x0][0x2c4], RZ ;  /* 0x0000b100ef1e7a24 */ /* 0x000fe200078e02ff */
[----:B------:R-:W-:Y:S01]  /*8450*/  BSSY B0, `(.L_x_638) ;  /* 0x0000013000007945 */ /* 0x000fe20003800000 */
[----:B------:R-:W-:Y:S02]  /*8460*/  SHF.R.S32.HI R13, RZ, 0x1f, R135 ;  /* 0x0000001fff0d7819 */ /* 0x000fe40000011487 */
[----:B------:R-:W-:Y:S02]  /*8470*/  SHF.R.S32.HI R14, RZ, 0x1f, R138 ;  /* 0x0000001fff0e7819 */ /* 0x000fe4000001148a */
[----:B------:R-:W-:-:S13]  /*8480*/  ISETP.GE.AND P0, PT, R11, R30, PT ;  /* 0x0000001e0b00720c */ /* 0x000fda0003f06270 */
[----:B------:R-:W-:Y:S05]  /*8490*/  @P0 BRA `(.L_x_639) ;  /* 0x000000e000000947 */ /* 0x000fea0003800000 */
[----:B---3--:R-:W3:Y:S01]  /*84a0*/  LDL R2, [R1+0xc] ;  /* 0x00000c0001027983 */ /* 0x008ee20000100800 */
[----:B----4-:R-:W-:-:S04]  /*84b0*/  LEA R8, P0, R248, R0, 0x1 ;  /* 0x00000000f8087211 */ /* 0x010fc800078008ff */
[----:B--2---:R-:W-:Y:S02]  /*84c0*/  LEA.HI.X R9, R248, R10, R7, 0x1, P0 ;  /* 0x0000000af8097211 */ /* 0x004fe400000f0c07 */
[----:B------:R-:W-:-:S04]  /*84d0*/  LEA R4, P0, R135, R0, 0x1 ;  /* 0x0000000087047211 */ /* 0x000fc800078008ff */
[----:B------:R-:W-:Y:S02]  /*84e0*/  LEA.HI.X R5, R135, R10, R13, 0x1, P0 ;  /* 0x0000000a87057211 */ /* 0x000fe400000f0c0d */
[----:B---3--:R-:W-:Y:S02]  /*84f0*/  LOP3.LUT P1, RZ, R2, 0x1, RZ, 0xc0, !PT ;  /* 0x0000000102ff7812 */ /* 0x008fe4000782c0ff */
[----:B------:R-:W-:-:S04]  /*8500*/  LEA R2, P0, R138, R0, 0x1 ;  /* 0x000000008a027211 */ /* 0x000fc800078008ff */
[----:B------:R-:W-:-:S07]  /*8510*/  LEA.HI.X R3, R138, R10, R14, 0x1, P0 ;  /* 0x0000000a8a037211 */ /* 0x000fce00000f0c0e */
[----:B------:R-:W-:Y:S01]  /*8520*/  @!PT LDS RZ, [RZ] ;  /* 0x00000000fffff984 */ /* 0x000fe20000000800 */
[----:B------:R-:W-:Y:S01]  /*8530*/  @!PT LDS RZ, [RZ] ;  /* 0x00000000fffff984 */ /* 0x000fe20000000800 */
[----:B------:R-:W-:Y:S01]  /*8540*/  @!PT LDS RZ, [RZ] ;  /* 0x00000000fffff984 */ /* 0x000fe20000000800 */
[----:B------:R2:W-:Y:S04]  /*8550*/  LDGSTS.E.BYPASS.LTC128B.128 [R215+0xc100], [R8.64], !P1 ;  /* 0x0c10000008d77fae */ /* 0x0005e8000c901d46 */
[----:B------:R2:W-:Y:S04]  /*8560*/  LDGSTS.E.BYPASS.LTC128B.128 [R215+0x10100], [R4.64], !P6 ;  /* 0x1010000004d77fae */ /* 0x0005e8000f101d46 */
[----:B------:R2:W-:Y:S02]  /*8570*/  LDGSTS.E.BYPASS.LTC128B.128 [R215+0x14100], [R2.64], !P2 ;  /* 0x1410000002d77fae */ /* 0x0005e4000d101d46 */
.L_x_639:
[----:B------:R-:W-:Y:S05]  /*8580*/  BSYNC B0 ;  /* 0x0000000000007941 */ /* 0x000fea0003800000 */
.L_x_638:
[----:B------:R-:W-:Y:S05]  /*8590*/  BRA.DIV ~URZ, `(.L_x_640) ;  /* 0x00018d627f007947 */ /* 0x000fea000b800000 */
[----:B--2---:R2:W1:Y:S04]  /*85a0*/  SHFL.IDX PT, R10, R12, 0x1, 0x181f ;  /* 0x00381f000c0a7f89 */ /* 0x00446800000e0000 */
[----:B----4-:R2:W4:Y:S02]  /*85b0*/  SHFL.IDX PT, R0, R15, 0x1, 0x181f ;  /* 0x00381f000f007f89 */ /* 0x01052400000e0000 */
.L_x_801:
[----:B------:R-:W-:Y:S01]  /*85c0*/  IADD3 R2, R11, 0x20, RZ ;  /* 0x000000200b027810 */ /* 0x000fe20007ffe0ff */
[----:B------:R-:W-:Y:S03]  /*85d0*/  BSSY B0, `(.L_x_641) ;  /* 0x0000011000007945 */ /* 0x000fe60003800000 */
[----:B------:R-:W-:-:S13]  /*85e0*/  ISETP.GE.AND P0, PT, R2, R30, PT ;  /* 0x0000001e0200720c */ /* 0x000fda0003f06270 */
[----:B------:R-:W-:Y:S05]  /*85f0*/  @P0 BRA `(.L_x_642) ;  /* 0x000000e000000947 */ /* 0x000fea0003800000 */
[----:B--2---:R-:W2:Y:S01]  /*8600*/  LDL R3, [R1+0xc] ;  /* 0x00000c0001037983 */ /* 0x004ea20000100800 */
[----:B----4-:R-:W-:-:S04]  /*8610*/  LEA R8, P0, R248, R0, 0x1 ;  /* 0x00000000f8087211 */ /* 0x010fc800078008ff */
[----:B-1----:R-:W-:Y:S02]  /*8620*/  LEA.HI.X R9, R248, R10, R7, 0x1, P0 ;  /* 0x0000000af8097211 */ /* 0x002fe400000f0c07 */
[----:B------:R-:W-:-:S04]  /*8630*/  LEA R4, P0, R135, R0, 0x1 ;  /* 0x0000000087047211 */ /* 0x000fc800078008ff */
[----:B------:R-:W-:Y:S02]  /*8640*/  LEA.HI.X R5, R135, R10, R13, 0x1, P0 ;  /* 0x0000000a87057211 */ /* 0x000fe400000f0c0d */
[C---:B------:R-:W-:Y:S02]  /*8650*/  LEA R2, P0, R138.reuse, R0, 0x1 ;  /* 0x000000008a027211 */ /* 0x040fe400078008ff */
[----:B--2---:R-:W-:Y:S02]  /*8660*/  LOP3.LUT P1, RZ, R3, 0x1, RZ, 0xc0, !PT ;  /* 0x0000000103ff7812 */ /* 0x004fe4000782c0ff */
[----:B------:R-:W-:-:S11]  /*8670*/  LEA.HI.X R3, R138, R10, R14, 0x1, P0 ;  /* 0x0000000a8a037211 */ /* 0x000fd600000f0c0e */
[----:B------:R-:W-:Y:S01]  /*8680*/  @!PT LDS RZ, [RZ] ;  /* 0x00000000fffff984 */ /* 0x000fe20000000800 */
[----:B------:R-:W-:Y:S01]  /*8690*/  @!PT LDS RZ, [RZ] ;  /* 0x00000000fffff984 */ /* 0x000fe20000000800 */
[----:B------:R-:W-:Y:S01]  /*86a0*/  @!PT LDS RZ, [RZ] ;  /* 0x00000000fffff984 */ /* 0x000fe20000000800 */
[----:B------:R1:W-:Y:S04]  /*86b0*/  LDGSTS.E.BYPASS.LTC128B.128 [R215+0xd100], [R8.64], !P1 ;  /* 0x0d10000008d77fae */ /* 0x0003e8000c901d46 */
[----:B------:R1:W-:Y:S04]  /*86c0*/  LDGSTS.E.BYPASS.LTC128B.128 [R215+0x11100], [R4.64], !P6 ;  /* 0x1110000004d77fae */ /* 0x0003e8000f101d46 */
[----:B------:R1:W-:Y:S02]  /*86d0*/  LDGSTS.E.BYPASS.LTC128B.128 [R215+0x15100], [R2.64], !P2 ;  /* 0x1510000002d77fae */ /* 0x0003e4000d101d46 */
.L_x_642:
[----:B------:R-:W-:Y:S05]  /*86e0*/  BSYNC B0 ;  /* 0x0000000000007941 */ /* 0x000fea0003800000 */
.L_x_641:
[----:B------:R-:W-:Y:S05]  /*86f0*/  BRA.DIV ~URZ, `(.L_x_643) ;  /* 0x00018cd27f007947 */ /* 0x000fea000b800000 */
[----:B-1----:R1:W2:Y:S02]  /*8700*/  SHFL.IDX PT, R10, R12, 0x2, 0x181f ;  /* 0x00581f000c0a7f89 */ /* 0x0022a400000e0000 */
.L_x_802:
[----:B------:R-:W-:Y:S05]  /*8710*/  BRA.DIV ~URZ, `(.L_x_644) ;  /* 0x00018d227f007947 */ /* 0x000fea000b800000 */
[----:B----4-:R4:W1:Y:S02]  /*8720*/  SHFL.IDX PT, R0, R15, 0x2, 0x181f ;  /* 0x00581f000f007f89 */ /* 0x01086400000e0000 */
.L_x_803:
[----:B------:R-:W-:Y:S01]  /*8730*/  IADD3 R2, R11, 0x40, RZ ;  /* 0x000000400b027810 */ /* 0x000fe20007ffe0ff */
[----:B------:R-:W-:Y:S03]  /*8740*/  BSSY B0, `(.L_x_645) ;  /* 0x0000011000007945 */ /* 0x000fe60003800000 */
[----:B------:R-:W-:-:S13]  /*8750*/  ISETP.GE.AND P0, PT, R2, R30, PT ;  /* 0x0000001e0200720c */ /* 0x000fda0003f06270 */
[----:B------:R-:W-:Y:S05]  /*8760*/  @P0 BRA `(.L_x_646) ;  /* 0x000000e000000947 */ /* 0x000fea0003800000 */
[----:B---3--:R-:W3:Y:S01]  /*8770*/  LDL R3, [R1+0xc] ;  /* 0x00000c0001037983 */ /* 0x008ee20000100800 */
[----:B-1----:R-:W-:-:S04]  /*8780*/  LEA R8, P0, R248, R0, 0x1 ;  /* 0x00000000f8087211 */ /* 0x002fc800078008ff */
[----:B--2---:R-:W-:Y:S02]  /*8790*/  LEA.HI.X R9, R248, R10, R7, 0x1, P0 ;  /* 0x0000000af8097211 */ /* 0x004fe400000f0c07 */
[----:B------:R-:W-:-:S04]  /*87a0*/  LEA R4, P0, R135, R0, 0x1 ;  /* 0x0000000087047211 */ /* 0x000fc800078008ff */
[----:B------:R-:W-:Y:S02]  /*87b0*/  LEA.HI.X R5, R135, R10, R13, 0x1, P0 ;  /* 0x0000000a87057211 */ /* 0x000fe400000f0c0d */
[C---:B------:R-:W-:Y:S02]  /*87c0*/  LEA R2, P0, R138.reuse, R0, 0x1 ;  /* 0x000000008a027211 */ /* 0x040fe400078008ff */
[----:B---3--:R-:W-:Y:S02]  /*87d0*/  LOP3.LUT P1, RZ, R3, 0x1, RZ, 0xc0, !PT ;  /* 0x0000000103ff7812 */ /* 0x008fe4000782c0ff */
[----:B------:R-:W-:-:S11]  /*87e0*/  LEA.HI.X R3, R138, R10, R14, 0x1, P0 ;  /* 0x0000000a8a037211 */ /* 0x000fd600000f0c0e */
[----:B------:R-:W-:Y:S01]  /*87f0*/  @!PT LDS RZ, [RZ] ;  /* 0x00000000fffff984 */ /* 0x000fe20000000800 */
[----:B------:R-:W-:Y:S01]  /*8800*/  @!PT LDS RZ, [RZ] ;  /* 0x00000000fffff984 */ /* 0x000fe20000000800 */
[----:B------:R-:W-:Y:S01]  /*8810*/  @!PT LDS RZ, [RZ] ;  /* 0x00000000fffff984 */ /* 0x000fe20000000800 */
[----:B------:R1:W-:Y:S04]  /*8820*/  LDGSTS.E.BYPASS.LTC128B.128 [R215+0xe100], [R8.64], !P1 ;  /* 0x0e10000008d77fae */ /* 0x0003e8000c901d46 */
[----:B------:R1:W-:Y:S04]  /*8830*/  LDGSTS.E.BYPASS.LTC128B.128 [R215+0x12100], [R4.64], !P6 ;  /* 0x1210000004d77fae */ /* 0x0003e8000f101d46 */
[----:B------:R1:W-:Y:S02]  /*8840*/  LDGSTS.E.BYPASS.LTC128B.128 [R215+0x16100], [R2.64], !P2 ;  /* 0x1610000002d77fae */ /* 0x0003e4000d101d46 */
.L_x_646:
[----:B------:R-:W-:Y:S05]  /*8850*/  BSYNC B0 ;  /* 0x0000000000007941 */ /* 0x000fea0003800000 */
.L_x_645:
[----:B------:R-:W-:Y:S05]  /*8860*/  BRA.DIV ~URZ, `(.L_x_647) ;  /* 0x00018c427f007947 */ /* 0x000fea000b800000 */
[----:B--2---:R2:W3:Y:S04]  /*8870*/  SHFL.IDX PT, R10, R12, 0x3, 0x181f ;  /* 0x00781f000c0a7f89 */ /* 0x0044e800000e0000 */
[----:B-1----:R2:W1:Y:S02]  /*8880*/  SHFL.IDX PT, R0, R15, 0x3, 0x181f ;  /* 0x00781f000f007f89 */ /* 0x00246400000e0000 */
.L_x_804:
[----:B--234-:R-:W2:Y:S01]  /*8890*/  LDL R15, [R1+0xc] ;  /* 0x00000c00010f7983 */ /* 0x01cea20000100800 */
[----:B------:R-:W-:Y:S01]  /*88a0*/  IADD3 R2, R11, 0x60, RZ ;  /* 0x000000600b027810 */ /* 0x000fe20007ffe0ff */
[----:B------:R-:W-:Y:S01]  /*88b0*/  IMAD.SHL.U32 R103, R94, 0x40, RZ ;  /* 0x000000405e677824 */ /* 0x000fe200078e00ff */
[----:B------:R-:W-:Y:S01]  /*88c0*/  SHF.R.S32.HI R105, RZ, 0x1f, R94 ;  /* 0x0000001fff697819 */ /* 0x000fe2000001145e */
[----:B------:R-:W3:Y:S01]  /*88d0*/  S2R R12, SR_TID.X ;  /* 0x00000000000c7919 */ /* 0x000ee20000002100 */
[----:B------:R-:W-:Y:S01]  /*88e0*/  ISETP.GE.AND P0, PT, R2, R30, PT ;  /* 0x0000001e0200720c */ /* 0x000fe20003f06270 */
[----:B------:R-:W-:-:S12]  /*88f0*/  IMAD.MOV.U32 R107, RZ, RZ, c[0x0][0x2c4] ;  /* 0x0000b100ff6b7624 */ /* 0x000fd800078e00ff */
[----:B-1----:R-:W-:-:S04]  /*8900*/  @!P0 LEA R8, P1, R135, R0, 0x1 ;  /* 0x0000000087088211 */ /* 0x002fc800078208ff */
[----:B------:R-:W-:Y:S02]  /*8910*/  @!P0 LEA.HI.X R9, R135, R10, R13, 0x1, P1 ;  /* 0x0000000a87098211 */ /* 0x000fe400008f0c0d */
[----:B------:R-:W-:-:S04]  /*8920*/  @!P0 LEA R4, P1, R248, R0, 0x1 ;  /* 0x00000000f8048211 */ /* 0x000fc800078208ff */
[----:B------:R-:W-:Y:S02]  /*8930*/  @!P0 LEA.HI.X R5, R248, R10, R7, 0x1, P1 ;  /* 0x0000000af8058211 */ /* 0x000fe400008f0c07 */
[C---:B------:R-:W-:Y:S01]  /*8940*/  @!P0 LEA R2, P1, R138.reuse, R0, 0x1 ;  /* 0x000000008a028211 */ /* 0x040fe200078208ff */
[----:B------:R-:W-:Y:S01]  /*8950*/  IMAD R0, R105, c[0x0][0x1e0], RZ ;  /* 0x0000780069007a24 */ /* 0x000fe200078e02ff */
[----:B---3--:R-:W-:Y:S02]  /*8960*/  SHF.R.S32.HI R108, RZ, 0x1f, R12 ;  /* 0x0000001fff6c7819 */ /* 0x008fe4000001140c */
[----:B------:R-:W-:Y:S02]  /*8970*/  @!P0 LEA.HI.X R3, R138, R10, R14, 0x1, P1 ;  /* 0x0000000a8a038211 */ /* 0x000fe400008f0c0e */
[----:B------:R-:W-:-:S04]  /*8980*/  LEA.HI R108, R108, R12, RZ, 0x3 ;  /* 0x0000000c6c6c7211 */ /* 0x000fc800078f18ff */
[----:B------:R-:W-:Y:S02]  /*8990*/  SHF.R.S32.HI R108, RZ, 0x3, R108 ;  /* 0x00000003ff6c7819 */ /* 0x000fe4000001146c */
[----:B--2---:R-:W-:-:S13]  /*89a0*/  LOP3.LUT P1, RZ, R15, 0x1, RZ, 0xc0, !PT ;  /* 0x000000010fff7812 */ /* 0x004fda000782c0ff */
        /* <DEDUP_REMOVED lines=8> */
[----:B-1----:R-:W-:Y:S01]  /*8a30*/  IADD3 R4, -R103, R238, -R108 ;  /* 0x000000ee67047210 */ /* 0x002fe20007ffe96c */
[----:B------:R-:W-:Y:S01]  /*8a40*/  IMAD R5, R94, c[0x0][0x1e4], R0 ;  /* 0x000079005e057a24 */ /* 0x000fe200078e0200 */
[----:B------:R-:W-:Y:S02]  /*8a50*/  BAR.SYNC.DEFER_BLOCKING 0x0 ;  /* 0x0000000000007b1d */ /* 0x000fe40000010000 */
[----:B------:R-:W-:Y:S01]  /*8a60*/  ISETP.GE.AND P0, PT, R4, 0x21, PT ;  /* 0x000000210400780c */ /* 0x000fe20003f06270 */
[----:B--2---:R-:W-:-:S02]  /*8a70*/  IMAD.MOV.U32 R8, RZ, RZ, 0x20 ;  /* 0x00000020ff087424 */ /* 0x004fc400078e00ff */
[----:B---3--:R-:W-:-:S04]  /*8a80*/  IMAD.WIDE.U32 R2, R94, c[0x0][0x1e0], RZ ;  /* 0x000078005e027a25 */ /* 0x008fc800078e00ff */
[----:B------:R-:W-:Y:S01]  /*8a90*/  IMAD.IADD R3, R3, 0x1, R5 ;  /* 0x0000000103037824 */ /* 0x000fe200078e0205 */
[----:B------:R-:W-:Y:S01]  /*8aa0*/  LEA R0, P1, R2, R220, 0x6 ;  /* 0x000000dc02007211 */ /* 0x000fe200078230ff */
[----:B------:R-:W-:-:S03]  /*8ab0*/  IMAD.WIDE.U32 R6, R8, c[0x0][0x1e0], RZ ;  /* 0x0000780008067a25 */ /* 0x000fc600078e00ff */
[----:B------:R-:W-:Y:S01]  /*8ac0*/  LEA.HI.X R2, R2, R219, R3, 0x6, P1 ;  /* 0x000000db02027211 */ /* 0x000fe200008f3403 */
[----:B------:R-:W-:Y:S01]  /*8ad0*/  IMAD R5, R8, c[0x0][0x1e4], RZ ;  /* 0x0000790008057a24 */ /* 0x000fe200078e02ff */
[----:B------:R-:W-:-:S04]  /*8ae0*/  @P0 IADD3 R3, P1, R0, R6, RZ ;  /* 0x0000000600030210 */ /* 0x000fc80007f3e0ff */
[----:B------:R-:W-:Y:S02]  /*8af0*/  @P0 IADD3.X R6, R2, R7, R5, P1, !PT ;  /* 0x0000000702060210 */ /* 0x000fe40000ffe405 */
[----:B------:R-:W-:-:S13]  /*8b00*/  ISETP.GE.AND P1, PT, R4, 0x1, PT ;  /* 0x000000010400780c */ /* 0x000fda0003f26270 */
[----:B------:R-:W-:-:S04]  /*8b10*/  @P1 LEA R4, P2, R0, c[0x0][0x1c8], 0x1 ;  /* 0x0000720000041a11 */ /* 0x000fc800078408ff */
[----:B------:R-:W-:Y:S02]  /*8b20*/  @P1 LEA.HI.X R5, R0, c[0x0][0x1cc], R2, 0x1, P2 ;  /* 0x0000730000051a11 */ /* 0x000fe400010f0c02 */
[----:B------:R-:W-:-:S03]  /*8b30*/  @P0 LEA R2, P2, R3, c[0x0][0x1c8], 0x1 ;  /* 0x0000720003020a11 */ /* 0x000fc600078408ff */
[----:B------:R-:W-:Y:S01]  /*8b40*/  @!PT LDS RZ, [RZ] ;  /* 0x00000000fffff984 */ /* 0x000fe20000000800 */
[----:B------:R-:W-:Y:S01]  /*8b50*/  @!PT LDS RZ, [RZ] ;  /* 0x00000000fffff984 */ /* 0x000fe20000000800 */
[----:B------:R-:W-:Y:S01]  /*8b60*/  @!PT LDS RZ, [RZ] ;  /* 0x00000000fffff984 */ /* 0x000fe20000000800 */
[----:B------:R1:W-:Y:S01]  /*8b70*/  @P1 LDGSTS.E.BYPASS.LTC128B.128 [R215+0x6100], [R4.64], !P5 ;  /* 0x0610000004d71fae */ /* 0x0003e2000e901d46 */
[----:B------:R-:W-:-:S03]  /*8b80*/  @P0 LEA.HI.X R3, R3, c[0x0][0x1cc], R6, 0x1, P2 ;  /* 0x0000730003030a11 */ /* 0x000fc600010f0c06 */
        /* <DEDUP_REMOVED lines=10> */
.L_x_648:
[----:B------:R-:W-:Y:S01]  /*8c30*/  ULDC.U8 UR4, c[0x0][0x298] ;  /* 0x0000a60000047ab9 */ /* 0x000fe20000000000 */
[----:B------:R-:W-:Y:S01]  /*8c40*/  SHF.R.S32.HI R109, RZ, 0x1f, R12 ;  /* 0x0000001fff6d7819 */ /* 0x000fe2000001140c */
[----:B-1---5:R-:W-:Y:S01]  /*8c50*/  IMAD.WIDE.U32 R4, R134, c[0x0][0x280], RZ ;  /* 0x0000a00086047a25 */ /* 0x022fe200078e00ff */
[----:B------:R-:W-:Y:S01]  /*8c60*/  ISETP.NE.AND P0, PT, RZ, UR4, PT ;  /* 0x00000004ff007c0c */ /* 0x000fe2000bf05270 */
[----:B------:R-:W-:Y:S01]  /*8c70*/  BSSY B2, `(.L_x_649) ;  /* 0x00006ff000027945 */ /* 0x000fe20003800000 */
[----:B------:R-:W-:Y:S02]  /*8c80*/  SHF.R.S32.HI R0, RZ, 0x1f, R134 ;  /* 0x0000001fff007819 */ /* 0x000fe40000011486 */
[----:B------:R-:W-:Y:S02]  /*8c90*/  LEA.HI R109, R109, R12, RZ, 0x2 ;  /* 0x0000000c6d6d7211 */ /* 0x000fe400078f10ff */
[----:B------:R-:W-:Y:S01]  /*8ca0*/  IADD3 R26, R241, R242, RZ ;  /* 0x000000f2f11a7210 */ /* 0x000fe20007ffe0ff */
[C---:B------:R-:W-:Y:S01]  /*8cb0*/  IMAD R2, R0.reuse, c[0x0][0x280], RZ ;  /* 0x0000a00000027a24 */ /* 0x040fe200078e02ff */
[----:B------:R-:W-:Y:S01]  /*8cc0*/  LOP3.LUT R109, R109, 0xfffffffc, RZ, 0xc0, !PT ;  /* 0xfffffffc6d6d7812 */ /* 0x000fe200078ec0ff */
[----:B------:R-:W-:Y:S01]  /*8cd0*/  IMAD R0, R0, c[0x0][0x290], RZ ;  /* 0x0000a40000007a24 */ /* 0x000fe200078e02ff */
[----:B------:R-:W-:Y:S01]  /*8ce0*/  IADD3 R106, R241, 0x40, RZ ;  /* 0x00000040f16a7810 */ /* 0x000fe20007ffe0ff */
[C---:B------:R-:W-:Y:S01]  /*8cf0*/  IMAD R7, R134.reuse, c[0x0][0x284], R2 ;  /* 0x0000a10086077a24 */ /* 0x040fe200078e0202 */
[----:B------:R-:W-:Y:S01]  /*8d00*/  IADD3 R109, -R109, R12, RZ ;  /* 0x0000000c6d6d7210 */ /* 0x000fe20007ffe1ff */
[----:B------:R-:W-:-:S02]  /*8d10*/  IMAD R6, R134, c[0x0][0x294], R0 ;  /* 0x0000a50086067a24 */ /* 0x000fc400078e0200 */
[----:B------:R-:W-:Y:S01]  /*8d20*/  IMAD.WIDE.U32 R2, R134, c[0x0][0x290], RZ ;  /* 0x0000a40086027a25 */ /* 0x000fe200078e00ff */
[----:B------:R-:W-:-:S03]  /*8d30*/  IADD3 R7, R7, R5, RZ ;  /* 0x0000000507077210 */ /* 0x000fc60007ffe0ff */
[----:B------:R-:W-:Y:S02]  /*8d40*/  IMAD R0, R109, 0x40, R26 ;  /* 0x000000406d007824 */ /* 0x000fe400078e021a */
[----:B------:R-:W-:Y:S01]  /*8d50*/  IMAD.IADD R6, R6, 0x1, R3 ;  /* 0x0000000106067824 */ /* 0x000fe200078e0203 */
[----:B------:R-:W-:Y:S05]  /*8d60*/  @!P0 BRA `(.L_x_650) ;  /* 0x0000368000008947 */ /* 0x000fea0003800000 */
[----:B------:R-:W-:Y:S01]  /*8d70*/  ISETP.NE.AND P1, PT, R107, 0x1, PT ;  /* 0x000000016b00780c */ /* 0x000fe20003f25270 */
[----:B------:R-:W-:Y:S01]  /*8d80*/  IMAD.MOV.U32 R5, RZ, RZ, R7 ;  /* 0x000000ffff057224 */ /* 0x000fe200078e0007 */
[----:B------:R-:W-:Y:S01]  /*8d90*/  BSSY B0, `(.L_x_651) ;  /* 0x0000068000007945 */ /* 0x000fe20003800000 */
[----:B------:R-:W-:Y:S01]  /*8da0*/  IMAD.MOV.U32 R7, RZ, RZ, R6 ;  /* 0x000000ffff077224 */ /* 0x000fe200078e0006 */
[----:B------:R-:W-:Y:S01]  /*8db0*/  SHF.R.S32.HI R31, RZ, 0x1f, R146 ;  /* 0x0000001fff1f7819 */ /* 0x000fe20000011492 */
[----:B------:R-:W-:Y:S01]  /*8dc0*/  IMAD.MOV.U32 R6, RZ, RZ, R2 ;  /* 0x000000ffff067224 */ /* 0x000fe200078e0002 */
[----:B------:R-:W-:Y:S01]  /*8dd0*/  SHF.R.S32.HI R49, RZ, 0x1f, R144 ;  /* 0x0000001fff317819 */ /* 0x000fe20000011490 */
[----:B------:R-:W-:Y:S01]  /*8de0*/  CS2R R66, SRZ ;  /* 0x0000000000427805 */ /* 0x000fe2000001ff00 */
[----:B------:R-:W-:Y:S01]  /*8df0*/  SHF.R.S32.HI R42, RZ, 0x1f, R143 ;  /* 0x0000001fff2a7819 */ /* 0x000fe2000001148f */
[----:B------:R-:W-:Y:S01]  /*8e00*/  CS2R R38, SRZ ;  /* 0x0000000000267805 */ /* 0x000fe2000001ff00 */
[----:B------:R-:W-:Y:S01]  /*8e10*/  SHF.R.S32.HI R43, RZ, 0x1f, R145 ;  /* 0x0000001fff2b7819 */ /* 0x000fe20000011491 */
[----:B------:R-:W-:Y:S01]  /*8e20*/  CS2R R32, SRZ ;  /* 0x0000000000207805 */ /* 0x000fe2000001ff00 */
[----:B------:R-:W-:Y:S01]  /*8e30*/  SHF.R.S32.HI R48, RZ, 0x1f, R142 ;  /* 0x0000001fff307819 */ /* 0x000fe2000001148e */
[----:B------:R-:W-:Y:S01]  /*8e40*/  @P1 IMAD.HI.U32 R3, R0, c[0x0][0x2c8], RZ ;  /* 0x0000b20000031a27 */ /* 0x000fe200078e00ff */
[----:B------:R-:W-:Y:S01]  /*8e50*/  CS2R R24, SRZ ;  /* 0x0000000000187805 */ /* 0x000fe2000001ff00 */
[----:B------:R-:W-:Y:S01]  /*8e60*/  CS2R R20, SRZ ;  /* 0x0000000000147805 */ /* 0x000fe2000001ff00 */
[----:B------:R-:W-:Y:S01]  /*8e70*/  CS2R R12, SRZ ;  /* 0x00000000000c7805 */ /* 0x000fe2000001ff00 */
[----:B------:R-:W-:Y:S01]  /*8e80*/  CS2R R10, SRZ ;  /* 0x00000000000a7805 */ /* 0x000fe2000001ff00 */
[----:B------:R-:W-:Y:S01]  /*8e90*/  @P1 SHF.R.U32.HI R0, RZ, c[0x0][0x2cc], R3 ;  /* 0x0000b300ff001a19 */ /* 0x000fe20000011603 */
[----:B------:R-:W-:Y:S01]  /*8ea0*/  CS2R R40, SRZ ;  /* 0x0000000000287805 */ /* 0x000fe2000001ff00 */
[----:B------:R-:W-:Y:S01]  /*8eb0*/  CS2R R34, SRZ ;  /* 0x0000000000227805 */ /* 0x000fe2000001ff00 */
[----:B------:R-:W-:Y:S01]  /*8ec0*/  CS2R R28, SRZ ;  /* 0x00000000001c7805 */ /* 0x000fe2000001ff00 */
[----:B------:R-:W-:Y:S01]  /*8ed0*/  SHF.R.S32.HI R3, RZ, 0x1f, R0 ;  /* 0x0000001fff037819 */ /* 0x000fe20000011400 */
[----:B------:R-:W-:Y:S01]  /*8ee0*/  IMAD.WIDE.U32 R4, R0, c[0x0][0x280], R4 ;  /* 0x0000a00000047a25 */ /* 0x000fe200078e0004 */
[----:B------:R-:W-:-:S03]  /*8ef0*/  CS2R R22, SRZ ;  /* 0x0000000000167805 */ /* 0x000fc6000001ff00 */
[C---:B------:R-:W-:Y:S01]  /*8f00*/  IMAD R8, R3.reuse, c[0x0][0x280], RZ ;  /* 0x0000a00003087a24 */ /* 0x040fe200078e02ff */
[----:B------:R-:W-:Y:S01]  /*8f10*/  LEA R27, P0, R4, c[0x0][0x270], 0x1 ;  /* 0x00009c00041b7a11 */ /* 0x000fe200078008ff */
[----:B------:R-:W-:Y:S02]  /*8f20*/  IMAD R9, R3, c[0x0][0x290], RZ ;  /* 0x0000a40003097a24 */ /* 0x000fe400078e02ff */
[C---:B------:R-:W-:Y:S02]  /*8f30*/  IMAD R8, R0.reuse, c[0x0][0x284], R8 ;  /* 0x0000a10000087a24 */ /* 0x040fe400078e0208 */
[----:B------:R-:W-:Y:S02]  /*8f40*/  IMAD.WIDE.U32 R2, R0, c[0x0][0x290], R6 ;  /* 0x0000a40000027a25 */ /* 0x000fe400078e0006 */
[----:B------:R-:W-:Y:S02]  /*8f50*/  CS2R R6, SRZ ;  /* 0x0000000000067805 */ /* 0x000fe4000001ff00 */
[----:B------:R-:W-:Y:S01]  /*8f60*/  IMAD.IADD R5, R5, 0x1, R8 ;  /* 0x0000000105057824 */ /* 0x000fe200078e0208 */
[----:B------:R-:W-:Y:S01]  /*8f70*/  LEA R36, P1, R2, c[0x0][0x288], 0x1 ;  /* 0x0000a20002247a11 */ /* 0x000fe200078208ff */
[----:B------:R-:W-:-:S02]  /*8f80*/  IMAD R0, R0, c[0x0][0x294], R9 ;  /* 0x0000a50000007a24 */ /* 0x000fc400078e0209 */
[----:B------:R-:W-:Y:S01]  /*8f90*/  CS2R R8, SRZ ;  /* 0x0000000000087805 */ /* 0x000fe2000001ff00 */
[----:B------:R-:W-:Y:S01]  /*8fa0*/  LEA.HI.X R19, R4, c[0x0][0x274], R5, 0x1, P0 ;  /* 0x00009d0004137a11 */ /* 0x000fe200000f0c05 */
[----:B------:R-:W-:Y:S01]  /*8fb0*/  IMAD.IADD R0, R3, 0x1, R0 ;  /* 0x0000000103007824 */ /* 0x000fe200078e0200 */
[----:B------:R-:W-:Y:S01]  /*8fc0*/  ISETP.GE.AND P0, PT, R26, R30, PT ;  /* 0x0000001e1a00720c */ /* 0x000fe20003f06270 */
[----:B------:R1:W2:Y:S03]  /*8fd0*/  SHFL.IDX PT, R4, R27, RZ, 0x1c1f ;  /* 0x001c1fff1b047589 */ /* 0x0002a600000e0000 */
[----:B------:R-:W-:Y:S01]  /*8fe0*/  LEA.HI.X R18, R2, c[0x0][0x28c], R0, 0x1, P1 ;  /* 0x0000a30002127a11 */ /* 0x000fe200008f0c00 */
[----:B------:R1:W3:Y:S04]  /*8ff0*/  SHFL.IDX PT, R5, R19, RZ, 0x1c1f ;  /* 0x001c1fff13057589 */ /* 0x0002e800000e0000 */
[----:B------:R1:W4:Y:S04]  /*9000*/  SHFL.IDX PT, R2, R36, RZ, 0x1c1f ;  /* 0x001c1fff24027589 */ /* 0x00032800000e0000 */
[----:B------:R1:W1:Y:S01]  /*9010*/  SHFL.IDX PT, R3, R18, RZ, 0x1c1f ;  /* 0x001c1fff12037589 */ /* 0x00026200000e0000 */
[----:B------:R-:W-:Y:S05]  /*9020*/  @P0 BRA `(.L_x_652) ;  /* 0x000003e000000947 */ /* 0x000fea0003800000 */
[----:B------:R-:W-:Y:S01]  /*9030*/  ISETP.GE.AND P0, PT, R146, c[0x0][0x27c], PT ;  /* 0x00009f0092007a0c */ /* 0x000fe20003f06270 */
[----:B------:R-:W-:Y:S01]  /*9040*/  CS2R R12, SRZ ;  /* 0x00000000000c7805 */ /* 0x000fe2000001ff00 */
[----:B------:R-:W-:-:S11]  /*9050*/  CS2R R8, SRZ ;  /* 0x0000000000087805 */ /* 0x000fd6000001ff00 */
[C---:B------:R-:W-:Y:S01]  /*9060*/  @!P0 IMAD.SHL.U32 R0, R146.reuse, 0x2, RZ ;  /* 0x0000000292008824 */ /* 0x040fe200078e00ff */
[----:B------:R-:W-:-:S04]  /*9070*/  @!P0 SHF.L.U64.HI R7, R146, 0x1, R31 ;  /* 0x0000000192078819 */ /* 0x000fc8000001021f */
[----:B--2---:R-:W-:-:S05]  /*9080*/  @!P0 IADD3 R10, P1, R4, R0, RZ ;  /* 0x00000000040a8210 */ /* 0x004fca0007f3e0ff */
[----:B---3--:R-:W-:Y:S01]  /*9090*/  @!P0 IMAD.X R11, R5, 0x1, R7, P1 ;  /* 0x00000001050b8824 */ /* 0x008fe200008e0607 */
[----:B----4-:R-:W-:-:S04]  /*90a0*/  @!P0 IADD3 R6, P1, R2, R0, RZ ;  /* 0x0000000002068210 */ /* 0x010fc80007f3e0ff */
[----:B------:R2:W5:Y:S01]  /*90b0*/  @!P0 LD.E.64 R12, [R10.64] ;  /* 0x000000060a0c8980 */ /* 0x000562000c101b00 */
[----:B-1----:R-:W-:Y:S01]  /*90c0*/  @!P0 IMAD.X R7, R3, 0x1, R7, P1 ;  /* 0x0000000103078824 */ /* 0x002fe200008e0607 */
[----:B------:R-:W-:-:S04]  /*90d0*/  ISETP.GE.AND P1, PT, R143, c[0x0][0x27c], PT ;  /* 0x00009f008f007a0c */ /* 0x000fc80003f26270 */
[----:B------:R1:W5:Y:S09]  /*90e0*/  @!P0 LD.E.64 R8, [R6.64] ;  /* 0x0000000606088980 */ /* 0x000372000c101b00 */
[C---:B------:R-:W-:Y:S01]  /*90f0*/  @!P1 IMAD.SHL.U32 R14, R143.reuse, 0x2, RZ ;  /* 0x000000028f0e9824 */ /* 0x040fe200078e00ff */
[----:B------:R-:W-:-:S04]  /*9100*/  @!P1 SHF.L.U64.HI R0, R143, 0x1, R42 ;  /* 0x000000018f009819 */ /* 0x000fc8000001022a */
[----:B--2---:R-:W-:-:S05]  /*9110*/  @!P1 IADD3 R10, P0, R4, R14, RZ ;  /* 0x0000000e040a9210 */ /* 0x004fca0007f1e0ff */
[----:B------:R-:W-:Y:S01]  /*9120*/  @!P1 IMAD.X R11, R5, 0x1, R0, P0 ;  /* 0x00000001050b9824 */ /* 0x000fe200000e0600 */
[----:B-1----:R-:W-:-:S05]  /*9130*/  @!P1 IADD3 R6, P0, R2, R14, RZ ;  /* 0x0000000e02069210 */ /* 0x002fca0007f1e0ff */
[----:B------:R-:W-:Y:S01]  /*9140*/  @!P1 IMAD.X R7, R3, 0x1, R0, P0 ;  /* 0x0000000103079824 */ /* 0x000fe200000e0600 */
[----:B------:R-:W-:Y:S01]  /*9150*/  ISETP.GE.AND P0, PT, R145, c[0x0][0x27c], PT ;  /* 0x00009f0091007a0c */ /* 0x000fe20003f06270 */
[----:B------:R-:W-:Y:S01]  /*9160*/  CS2R R20, SRZ ;  /* 0x0000000000147805 */ /* 0x000fe2000001ff00 */
[----:B------:R-:W-:Y:S01]  /*9170*/  CS2R R22, SRZ ;  /* 0x0000000000167805 */ /* 0x000fe2000001ff00 */
[----:B------:R-:W-:-:S04]  /*9180*/  ISETP.GE.AND P2, PT, R142, c[0x0][0x27c], PT ;  /* 0x00009f008e007a0c */ /* 0x000fc80003f46270 */
[----:B------:R1:W5:Y:S04]  /*9190*/  @!P1 LD.E.64 R20, [R10.64] ;  /* 0x000000060a149980 */ /* 0x000368000c101b00 */
[----:B------:R2:W5:Y:S02]  /*91a0*/  @!P1 LD.E.64 R22, [R6.64] ;  /* 0x0000000606169980 */ /* 0x000564000c101b00 */
[C---:B------:R-:W-:Y:S01]  /*91b0*/  @!P0 IMAD.SHL.U32 R14, R145.reuse, 0x2, RZ ;  /* 0x00000002910e8824 */ /* 0x040fe200078e00ff */
[----:B------:R-:W-:Y:S01]  /*91c0*/  @!P0 SHF.L.U64.HI R0, R145, 0x1, R43 ;  /* 0x0000000191008819 */ /* 0x000fe2000001022b */
[----:B------:R-:W-:Y:S01]  /*91d0*/  CS2R R24, SRZ ;  /* 0x0000000000187805 */ /* 0x000fe2000001ff00 */
[----:B------:R-:W-:Y:S02]  /*91e0*/  CS2R R28, SRZ ;  /* 0x00000000001c7805 */ /* 0x000fe4000001ff00 */
[----:B-1----:R-:W-:-:S05]  /*91f0*/  @!P0 IADD3 R10, P1, R4, R14, RZ ;  /* 0x0000000e040a8210 */ /* 0x002fca0007f3e0ff */
[----:B------:R-:W-:Y:S01]  /*9200*/  @!P0 IMAD.X R11, R5, 0x1, R0, P1 ;  /* 0x00000001050b8824 */ /* 0x000fe200008e0600 */
[----:B--2---:R-:W-:Y:S01]  /*9210*/  @!P0 IADD3 R6, P1, R2, R14, RZ ;  /* 0x0000000e02068210 */ /* 0x004fe20007f3e0ff */
[----:B------:R-:W-:-:S03]  /*9220*/  @!P2 IMAD.SHL.U32 R14, R142, 0x2, RZ ;  /* 0x000000028e0ea824 */ /* 0x000fc600078e00ff */
[----:B------:R1:W5:Y:S01]  /*9230*/  @!P0 LD.E.64 R24, [R10.64] ;  /* 0x000000060a188980 */ /* 0x000362000c101b00 */
[----:B------:R-:W-:Y:S01]  /*9240*/  @!P0 IMAD.X R7, R3, 0x1, R0, P1 ;  /* 0x0000000103078824 */ /* 0x000fe200008e0600 */
[----:B------:R-:W-:-:S04]  /*9250*/  @!P2 SHF.L.U64.HI R0, R142, 0x1, R48 ;  /* 0x000000018e00a819 */ /* 0x000fc80000010230 */
[----:B------:R2:W5:Y:S01]  /*9260*/  @!P0 LD.E.64 R28, [R6.64] ;  /* 0x00000006061c8980 */ /* 0x000562000c101b00 */
[----:B------:R-:W-:Y:S01]  /*9270*/  ISETP.GE.AND P1, PT, R140, c[0x0][0x27c], PT ;  /* 0x00009f008c007a0c */ /* 0x000fe20003f26270 */
[----:B------:R-:W-:Y:S01]  /*9280*/  CS2R R32, SRZ ;  /* 0x0000000000207805 */ /* 0x000fe2000001ff00 */
[----:B------:R-:W-:Y:S01]  /*9290*/  CS2R R34, SRZ ;  /* 0x0000000000227805 */ /* 0x000fe2000001ff00 */
[----:B-1----:R-:W-:-:S05]  /*92a0*/  @!P2 IADD3 R10, P0, R4, R14, RZ ;  /* 0x0000000e040aa210 */ /* 0x002fca0007f1e0ff */
[----:B------:R-:W-:Y:S01]  /*92b0*/  @!P2 IMAD.X R11, R5, 0x1, R0, P0 ;  /* 0x00000001050ba824 */ /* 0x000fe200000e0600 */
[----:B--2---:R-:W-:-:S04]  /*92c0*/  @!P2 IADD3 R6, P0, R2, R14, RZ ;  /* 0x0000000e0206a210 */ /* 0x004fc80007f1e0ff */
[----:B------:R-:W-:Y:S01]  /*92d0*/  @!P1 IMAD.WIDE R16, R140, 0x2, R4 ;  /* 0x000000028c109825 */ /* 0x000fe200078e0204 */
[----:B------:R1:W5:Y:S03]  /*92e0*/  @!P2 LD.E.64 R32, [R10.64] ;  /* 0x000000060a20a980 */ /* 0x000366000c101b00 */
[----:B------:R-:W-:Y:S01]  /*92f0*/  @!P2 IMAD.X R7, R3, 0x1, R0, P0 ;  /* 0x000000010307a824 */ /* 0x000fe200000e0600 */
[----:B------:R-:W-:Y:S01]  /*9300*/  ISETP.GE.AND P0, PT, R144, c[0x0][0x27c], PT ;  /* 0x00009f0090007a0c */ /* 0x000fe20003f06270 */
[----:B------:R-:W-:-:S03]  /*9310*/  @!P1 IMAD.WIDE R14, R140, 0x2, R2 ;  /* 0x000000028c0e9825 */ /* 0x000fc600078e0202 */
[----:B------:R2:W5:Y:S09]  /*9320*/  @!P2 LD.E.64 R34, [R6.64] ;  /* 0x000000060622a980 */ /* 0x000572000c101b00 */
[----:B------:R-:W-:Y:S01]  /*9330*/  @!P0 IMAD.SHL.U32 R0, R144, 0x2, RZ ;  /* 0x0000000290008824 */ /* 0x000fe200078e00ff */
[----:B-1----:R-:W-:Y:S01]  /*9340*/  CS2R R10, SRZ ;  /* 0x00000000000a7805 */ /* 0x002fe2000001ff00 */
[----:B--2---:R-:W-:-:S05]  /*9350*/  CS2R R6, SRZ ;  /* 0x0000000000067805 */ /* 0x004fca000001ff00 */
[----:B------:R1:W5:Y:S04]  /*9360*/  @!P1 LD.E.64 R10, [R16.64] ;  /* 0x00000006100a9980 */ /* 0x000368000c101b00 */
[----:B------:R2:W5:Y:S01]  /*9370*/  @!P1 LD.E.64 R6, [R14.64] ;  /* 0x000000060e069980 */ /* 0x000562000c101b00 */
[----:B------:R-:W-:Y:S01]  /*9380*/  @!P0 IADD3 R4, P1, R4, R0, RZ ;  /* 0x0000000004048210 */ /* 0x000fe20007f3e0ff */
[----:B------:R-:W-:Y:S01]  /*9390*/  CS2R R38, SRZ ;  /* 0x0000000000267805 */ /* 0x000fe2000001ff00 */
[----:B------:R-:W-:Y:S01]  /*93a0*/  CS2R R40, SRZ ;  /* 0x0000000000287805 */ /* 0x000fe2000001ff00 */
[----:B--2---:R-:W-:-:S05]  /*93b0*/  @!P0 SHF.L.U64.HI R14, R144, 0x1, R49 ;  /* 0x00000001900e8819 */ /* 0x004fca0000010231 */
[----:B------:R-:W-:Y:S01]  /*93c0*/  @!P0 IMAD.X R5, R5, 0x1, R14, P1 ;  /* 0x0000000105058824 */ /* 0x000fe200008e060e */
[----:B------:R-:W-:-:S04]  /*93d0*/  @!P0 IADD3 R2, P1, R2, R0, RZ ;  /* 0x0000000002028210 */ /* 0x000fc80007f3e0ff */
[----:B------:R1:W5:Y:S01]  /*93e0*/  @!P0 LD.E.64 R38, [R4.64] ;  /* 0x0000000604268980 */ /* 0x000362000c101b00 */
[----:B------:R-:W-:-:S05]  /*93f0*/  @!P0 IMAD.X R3, R3, 0x1, R14, P1 ;  /* 0x0000000103038824 */ /* 0x000fca00008e060e */
[----:B------:R1:W5:Y:S03]  /*9400*/  @!P0 LD.E.64 R40, [R2.64] ;  /* 0x0000000602288980 */ /* 0x000366000c101b00 */
.L_x_652:
[----:B------:R-:W-:Y:S05]  /*9410*/  BSYNC B0 ;  /* 0x0000000000007941 */ /* 0x000fea0003800000 */
.L_x_651:
[----:B------:R-:W-:Y:S01]  /*9420*/  IADD3 R0, R26, 0x40, RZ ;  /* 0x000000401a007810 */ /* 0x000fe20007ffe0ff */
[----:B-1--45:R-:W-:Y:S01]  /*9430*/  IMAD.MOV.U32 R2, RZ, RZ, R32 ;  /* 0x000000ffff027224 */ /* 0x032fe200078e0020 */
[----:B------:R-:W-:Y:S01]  /*9440*/  MOV R14, R6 ;  /* 0x00000006000e7202 */ /* 0x000fe20000000f00 */
[----:B--2---:R-:W-:Y:S01]  /*9450*/  IMAD.MOV.U32 R4, RZ, RZ, R38 ;  /* 0x000000ffff047224 */ /* 0x004fe200078e0026 */
[----:B------:R-:W-:Y:S01]  /*9460*/  ISETP.GE.AND P0, PT, R0, R30, PT ;  /* 0x0000001e0000720c */ /* 0x000fe20003f06270 */
[----:B------:R-:W-:Y:S01]  /*9470*/  IMAD.MOV.U32 R0, RZ, RZ, R33 ;  /* 0x000000ffff007224 */ /* 0x000fe200078e0021 */
[----:B---3--:R-:W1:Y:S01]  /*9480*/  SHFL.IDX PT, R5, R19, 0x1, 0x1c1f ;  /* 0x003c1f0013057f89 */ /* 0x008e6200000e0000 */
[----:B------:R-:W-:Y:S01]  /*9490*/  IMAD.MOV.U32 R3, RZ, RZ, R39 ;  /* 0x000000ffff037224 */ /* 0x000fe200078e0027 */
[----:B------:R-:W-:Y:S01]  /*94a0*/  BSSY B0, `(.L_x_653) ;  /* 0x000006d000007945 */ /* 0x000fe20003800000 */
[----:B------:R-:W-:Y:S01]  /*94b0*/  IMAD.MOV.U32 R16, RZ, RZ, R8 ;  /* 0x000000ffff107224 */ /* 0x000fe200078e0008 */
[----:B------:R-:W-:Y:S01]  /*94c0*/  PRMT R75, R0, 0x5410, R2 ;  /* 0x00005410004b7816 */ /* 0x000fe20000000002 */
[----:B------:R-:W-:Y:S01]  /*94d0*/  IMAD.MOV.U32 R2, RZ, RZ, R20 ;  /* 0x000000ffff027224 */ /* 0x000fe200078e0014 */
[----:B------:R-:W-:Y:S01]  /*94e0*/  PRMT R77, R3, 0x5410, R4 ;  /* 0x00005410034d7816 */ /* 0x000fe20000000004 */
[----:B------:R-:W-:Y:S01]  /*94f0*/  IMAD.MOV.U32 R0, RZ, RZ, R21 ;  /* 0x000000ffff007224 */ /* 0x000fe200078e0015 */
[----:B------:R-:W-:Y:S01]  /*9500*/  MOV R4, R24 ;  /* 0x0000001800047202 */ /* 0x000fe20000000f00 */
[----:B------:R-:W-:Y:S01]  /*9510*/  IMAD.MOV.U32 R3, RZ, RZ, R25 ;  /* 0x000000ffff037224 */ /* 0x000fe200078e0019 */
[----:B------:R-:W-:Y:S01]  /*9520*/  CS2R R58, SRZ ;  /* 0x00000000003a7805 */ /* 0x000fe2000001ff00 */
[----:B------:R-:W-:Y:S01]  /*9530*/  IMAD.MOV.U32 R15, RZ, RZ, R9 ;  /* 0x000000ffff0f7224 */ /* 0x000fe200078e0009 */
[----:B------:R-:W-:Y:S01]  /*9540*/  PRMT R71, R0, 0x5410, R2 ;  /* 0x0000541000477816 */ /* 0x000fe20000000002 */
[----:B------:R-:W-:Y:S01]  /*9550*/  IMAD.MOV.U32 R2, RZ, RZ, R10 ;  /* 0x000000ffff027224 */ /* 0x000fe200078e000a */
[----:B------:R-:W-:Y:S01]  /*9560*/  PRMT R73, R3, 0x5410, R4 ;  /* 0x0000541003497816 */ /* 0x000fe20000000004 */
[----:B------:R-:W-:Y:S01]  /*9570*/  IMAD.MOV.U32 R0, RZ, RZ, R11 ;  /* 0x000000ffff007224 */ /* 0x000fe200078e000b */
[----:B------:R-:W-:Y:S01]  /*9580*/  MOV R4, R12 ;  /* 0x0000000c00047202 */ /* 0x000fe20000000f00 */
[----:B------:R-:W-:Y:S01]  /*9590*/  IMAD.MOV.U32 R3, RZ, RZ, R13 ;  /* 0x000000ffff037224 */ /* 0x000fe200078e000d */
[----:B------:R-:W-:Y:S01]  /*95a0*/  PRMT R68, R15, 0x5410, R16 ;  /* 0x000054100f447816 */ /* 0x000fe20000000010 */
[----:B------:R-:W-:Y:S01]  /*95b0*/  CS2R R54, SRZ ;  /* 0x0000000000367805 */ /* 0x000fe2000001ff00 */
[----:B------:R-:W-:Y:S01]  /*95c0*/  PRMT R65, R0, 0x5410, R2 ;  /* 0x0000541000417816 */ /* 0x000fe20000000002 */
[----:B------:R-:W-:Y:S01]  /*95d0*/  IMAD.MOV.U32 R2, RZ, RZ, R34 ;  /* 0x000000ffff027224 */ /* 0x000fe200078e0022 */
[----:B------:R-:W-:Y:S01]  /*95e0*/  PRMT R69, R3, 0x5410, R4 ;  /* 0x0000541003457816 */ /* 0x000fe20000000004 */
[----:B------:R-:W-:Y:S01]  /*95f0*/  IMAD.MOV.U32 R0, RZ, RZ, R35 ;  /* 0x000000ffff007224 */ /* 0x000fe200078e0023 */
[----:B------:R-:W-:Y:S01]  /*9600*/  MOV R4, R40 ;  /* 0x0000002800047202 */ /* 0x000fe20000000f00 */
[----:B------:R-:W-:Y:S01]  /*9610*/  IMAD.MOV.U32 R3, RZ, RZ, R41 ;  /* 0x000000ffff037224 */ /* 0x000fe200078e0029 */
[----:B------:R-:W-:Y:S01]  /*9620*/  CS2R R50, SRZ ;  /* 0x0000000000327805 */ /* 0x000fe2000001ff00 */
[----:B------:R-:W-:Y:S01]  /*9630*/  CS2R R44, SRZ ;  /* 0x00000000002c7805 */ /* 0x000fe2000001ff00 */
[----:B------:R-:W-:Y:S01]  /*9640*/  PRMT R74, R0, 0x5410, R2 ;  /* 0x00005410004a7816 */ /* 0x000fe20000000002 */
[----:B------:R-:W-:Y:S01]  /*9650*/  IMAD.MOV.U32 R2, RZ, RZ, R22 ;  /* 0x000000ffff027224 */ /* 0x000fe200078e0016 */
[----:B------:R-:W-:Y:S01]  /*9660*/  PRMT R76, R3, 0x5410, R4 ;  /* 0x00005410034c7816 */ /* 0x000fe20000000004 */
[----:B------:R-:W-:Y:S01]  /*9670*/  IMAD.MOV.U32 R3, RZ, RZ, R29 ;  /* 0x000000ffff037224 */ /* 0x000fe200078e001d */
[----:B------:R-:W-:Y:S01]  /*9680*/  MOV R0, R23 ;  /* 0x0000001700007202 */ /* 0x000fe20000000f00 */
[----:B------:R-:W-:Y:S01]  /*9690*/  CS2R R62, SRZ ;  /* 0x00000000003e7805 */ /* 0x000fe2000001ff00 */
[----:B------:R-:W-:Y:S01]  /*96a0*/  MOV R4, R28 ;  /* 0x0000001c00047202 */ /* 0x000fe20000000f00 */
[----:B------:R-:W-:Y:S01]  /*96b0*/  CS2R R60, SRZ ;  /* 0x00000000003c7805 */ /* 0x000fe2000001ff00 */
[----:B------:R-:W-:Y:S01]  /*96c0*/  PRMT R70, R0, 0x5410, R2 ;  /* 0x0000541000467816 */ /* 0x000fe20000000002 */
[----:B------:R-:W-:Y:S01]  /*96d0*/  IMAD.MOV.U32 R0, RZ, RZ, R7 ;  /* 0x000000ffff007224 */ /* 0x000fe200078e0007 */
[----:B------:R-:W-:Y:S01]  /*96e0*/  PRMT R72, R3, 0x5410, R4 ;  /* 0x0000541003487816 */ /* 0x000fe20000000004 */
[----:B------:R2:W3:Y:S01]  /*96f0*/  SHFL.IDX PT, R2, R36, 0x1, 0x1c1f ;  /* 0x003c1f0024027f89 */ /* 0x0004e200000e0000 */
[----:B------:R-:W-:Y:S01]  /*9700*/  CS2R R56, SRZ ;  /* 0x0000000000387805 */ /* 0x000fe2000001ff00 */
[----:B------:R-:W-:Y:S01]  /*9710*/  CS2R R52, SRZ ;  /* 0x0000000000347805 */ /* 0x000fe2000001ff00 */
[----:B------:R-:W-:Y:S01]  /*9720*/  PRMT R64, R0, 0x5410, R14 ;  /* 0x0000541000407816 */ /* 0x000fe2000000000e */
[----:B------:R4:W1:Y:S01]  /*9730*/  SHFL.IDX PT, R4, R27, 0x1, 0x1c1f ;  /* 0x003c1f001b047f89 */ /* 0x00086200000e0000 */
[----:B------:R-:W-:-:S03]  /*9740*/  CS2R R46, SRZ ;  /* 0x00000000002e7805 */ /* 0x000fc6000001ff00 */
[----:B------:R1:W1:Y:S01]  /*9750*/  SHFL.IDX PT, R3, R18, 0x1, 0x1c1f ;  /* 0x003c1f0012037f89 */ /* 0x00026200000e0000 */
[----:B--2---:R-:W-:Y:S01]  /*9760*/  CS2R R36, SRZ ;  /* 0x0000000000247805 */ /* 0x004fe2000001ff00 */
[----:B----4-:R-:W-:Y:S01]  /*9770*/  CS2R R26, SRZ ;  /* 0x00000000001a7805 */ /* 0x010fe2000001ff00 */
[----:B------:R-:W-:Y:S05]  /*9780*/  @P0 BRA `(.L_x_654) ;  /* 0x000003e000000947 */ /* 0x000fea0003800000 */
[----:B---3--:R-:W-:Y:S01]  /*9790*/  ISETP.GE.AND P0, PT, R146, c[0x0][0x27c], PT ;  /* 0x00009f0092007a0c */ /* 0x008fe20003f06270 */
[----:B------:R-:W-:Y:S01]  /*97a0*/  CS2R R44, SRZ ;  /* 0x00000000002c7805 */ /* 0x000fe2000001ff00 */
[----:B------:R-:W-:-:S11]  /*97b0*/  CS2R R46, SRZ ;  /* 0x00000000002e7805 */ /* 0x000fd6000001ff00 */
[C---:B------:R-:W-:Y:S01]  /*97c0*/  @!P0 IMAD.SHL.U32 R0, R146.reuse, 0x2, RZ ;  /* 0x0000000292008824 */ /* 0x040fe200078e00ff */
[----:B------:R-:W-:-:S04]  /*97d0*/  @!P0 SHF.L.U64.HI R15, R146, 0x1, R31 ;  /* 0x00000001920f8819 */ /* 0x000fc8000001021f */
[----:B-1----:R-:W-:-:S05]  /*97e0*/  @!P0 IADD3 R16, P1, R4, R0, RZ ;  /* 0x0000000004108210 */ /* 0x002fca0007f3e0ff */
[----:B------:R-:W-:Y:S01]  /*97f0*/  @!P0 IMAD.X R17, R5, 0x1, R15, P1 ;  /* 0x0000000105118824 */ /* 0x000fe200008e060f */
[----:B------:R-:W-:-:S04]  /*9800*/  @!P0 IADD3 R14, P1, R2, R0, RZ ;  /* 0x00000000020e8210 */ /* 0x000fc80007f3e0ff */
[----:B------:R1:W5:Y:S01]  /*9810*/  @!P0 LD.E.64 R44, [R16.64] ;  /* 0x00000006102c8980 */ /* 0x000362000c101b00 */
[----:B------:R-:W-:Y:S01]  /*9820*/  @!P0 IMAD.X R15, R3, 0x1, R15, P1 ;  /* 0x00000001030f8824 */ /* 0x000fe200008e060f */
[----:B------:R-:W-:-:S04]  /*9830*/  ISETP.GE.AND P1, PT, R143, c[0x0][0x27c], PT ;  /* 0x00009f008f007a0c */ /* 0x000fc80003f26270 */
[----:B------:R2:W5:Y:S09]  /*9840*/  @!P0 LD.E.64 R46, [R14.64] ;  /* 0x000000060e2e8980 */ /* 0x000572000c101b00 */
[----:B------:R-:W-:-:S05]  /*9850*/  @!P1 IMAD.SHL.U32 R0, R143, 0x2, RZ ;  /* 0x000000028f009824 */ /* 0x000fca00078e00ff */
[----:B-1----:R-:W-:Y:S02]  /*9860*/  @!P1 IADD3 R16, P0, R4, R0, RZ ;  /* 0x0000000004109210 */ /* 0x002fe40007f1e0ff */
[----:B--2---:R-:W-:-:S05]  /*9870*/  @!P1 SHF.L.U64.HI R15, R143, 0x1, R42 ;  /* 0x000000018f0f9819 */ /* 0x004fca000001022a */
[----:B------:R-:W-:Y:S01]  /*9880*/  @!P1 IMAD.X R17, R5, 0x1, R15, P0 ;  /* 0x0000000105119824 */ /* 0x000fe200000e060f */
[----:B------:R-:W-:-:S05]  /*9890*/  @!P1 IADD3 R14, P0, R2, R0, RZ ;  /* 0x00000000020e9210 */ /* 0x000fca0007f1e0ff */
[----:B------:R-:W-:Y:S01]  /*98a0*/  @!P1 IMAD.X R15, R3, 0x1, R15, P0 ;  /* 0x00000001030f9824 */ /* 0x000fe200000e060f */
[----:B------:R-:W-:Y:S01]  /*98b0*/  ISETP.GE.AND P0, PT, R145, c[0x0][0x27c], PT ;  /* 0x00009f0091007a0c */ /* 0x000fe20003f06270 */
[----:B------:R-:W-:Y:S01]  /*98c0*/  CS2R R50, SRZ ;  /* 0x0000000000327805 */ /* 0x000fe2000001ff00 */
[----:B------:R-:W-:Y:S01]  /*98d0*/  CS2R R52, SRZ ;  /* 0x0000000000347805 */ /* 0x000fe2000001ff00 */
[----:B------:R-:W-:-:S04]  /*98e0*/  ISETP.GE.AND P2, PT, R142, c[0x0][0x27c], PT ;  /* 0x00009f008e007a0c */ /* 0x000fc80003f46270 */
[----:B------:R1:W5:Y:S04]  /*98f0*/  @!P1 LD.E.64 R50, [R16.64] ;  /* 0x0000000610329980 */ /* 0x000368000c101b00 */
[----:B------:R2:W5:Y:S02]  /*9900*/  @!P1 LD.E.64 R52, [R14.64] ;  /* 0x000000060e349980 */ /* 0x000564000c101b00 */
[----:B------:R-:W-:Y:S01]  /*9910*/  @!P0 IMAD.SHL.U32 R0, R145, 0x2, RZ ;  /* 0x0000000291008824 */ /* 0x000fe200078e00ff */
[----:B------:R-:W-:Y:S01]  /*9920*/  CS2R R54, SRZ ;  /* 0x0000000000367805 */ /* 0x000fe2000001ff00 */
[----:B------:R-:W-:-:S03]  /*9930*/  CS2R R56, SRZ ;  /* 0x0000000000387805 */ /* 0x000fc6000001ff00 */
[----:B-1----:R-:W-:Y:S02]  /*9940*/  @!P0 IADD3 R16, P1, R4, R0, RZ ;  /* 0x0000000004108210 */ /* 0x002fe40007f3e0ff */
[----:B--2---:R-:W-:-:S05]  /*9950*/  @!P0 SHF.L.U64.HI R15, R145, 0x1, R43 ;  /* 0x00000001910f8819 */ /* 0x004fca000001022b */
[----:B------:R-:W-:Y:S01]  /*9960*/  @!P0 IMAD.X R17, R5, 0x1, R15, P1 ;  /* 0x0000000105118824 */ /* 0x000fe200008e060f */
[----:B------:R-:W-:Y:S01]  /*9970*/  @!P0 IADD3 R14, P1, R2, R0, RZ ;  /* 0x00000000020e8210 */ /* 0x000fe20007f3e0ff */
[----:B------:R-:W-:-:S03]  /*9980*/  @!P2 IMAD.SHL.U32 R0, R142, 0x2, RZ ;  /* 0x000000028e00a824 */ /* 0x000fc600078e00ff */
[----:B------:R1:W5:Y:S01]  /*9990*/  @!P0 LD.E.64 R54, [R16.64] ;  /* 0x0000000610368980 */ /* 0x000362000c101b00 */
[----:B------:R-:W-:-:S05]  /*99a0*/  @!P0 IMAD.X R15, R3, 0x1, R15, P1 ;  /* 0x00000001030f8824 */ /* 0x000fca00008e060f */
[----:B------:R2:W5:Y:S01]  /*99b0*/  @!P0 LD.E.64 R56, [R14.64] ;  /* 0x000000060e388980 */ /* 0x000562000c101b00 */
[----:B------:R-:W-:Y:S01]  /*99c0*/  ISETP.GE.AND P1, PT, R140, c[0x0][0x27c], PT ;  /* 0x00009f008c007a0c */ /* 0x000fe20003f26270 */
[----:B------:R-:W-:Y:S01]  /*99d0*/  CS2R R58, SRZ ;  /* 0x00000000003a7805 */ /* 0x000fe2000001ff00 */
[----:B-1----:R-:W-:Y:S02]  /*99e0*/  @!P2 IADD3 R16, P0, R4, R0, RZ ;  /* 0x000000000410a210 */ /* 0x002fe40007f1e0ff */
[----:B--2---:R-:W-:-:S05]  /*99f0*/  @!P2 SHF.L.U64.HI R15, R142, 0x1, R48 ;  /* 0x000000018e0fa819 */ /* 0x004fca0000010230 */
[--C-:B------:R-:W-:Y:S01]  /*9a00*/  @!P2 IMAD.X R17, R5, 0x1, R15.reuse, P0 ;  /* 0x000000010511a824 */ /* 0x100fe200000e060f */
[----:B------:R-:W-:Y:S01]  /*9a10*/  @!P2 IADD3 R14, P0, R2, R0, RZ ;  /* 0x00000000020ea210 */ /* 0x000fe20007f1e0ff */
[----:B------:R-:W-:Y:S01]  /*9a20*/  CS2R R60, SRZ ;  /* 0x00000000003c7805 */ /* 0x000fe2000001ff00 */
[----:B------:R-:W-:Y:S01]  /*9a30*/  CS2R R26, SRZ ;  /* 0x00000000001a7805 */ /* 0x000fe2000001ff00 */
[----:B------:R-:W-:Y:S01]  /*9a40*/  CS2R R36, SRZ ;  /* 0x0000000000247805 */ /* 0x000fe2000001ff00 */
[----:B------:R1:W5:Y:S01]  /*9a50*/  @!P2 LD.E.64 R58, [R16.64] ;  /* 0x00000006103aa980 */ /* 0x000362000c101b00 */
[----:B------:R-:W-:Y:S01]  /*9a60*/  @!P2 IMAD.X R15, R3, 0x1, R15, P0 ;  /* 0x00000001030fa824 */ /* 0x000fe200000e060f */
[----:B------:R-:W-:-:S04]  /*9a70*/  ISETP.GE.AND P0, PT, R144, c[0x0][0x27c], PT ;  /* 0x00009f0090007a0c */ /* 0x000fc80003f06270 */
[----:B------:R2:W5:Y:S09]  /*9a80*/  @!P2 LD.E.64 R60, [R14.64] ;  /* 0x000000060e3ca980 */ /* 0x000572000c101b00 */
[----:B------:R-:W-:Y:S02]  /*9a90*/  @!P0 IMAD.SHL.U32 R0, R144, 0x2, RZ ;  /* 0x0000000290008824 */ /* 0x000fe400078e00ff */
[----:B-1----:R-:W-:-:S05]  /*9aa0*/  @!P1 IMAD.WIDE R16, R140, 0x2, R4 ;  /* 0x000000028c109825 */ /* 0x002fca00078e0204 */
[----:B------:R1:W5:Y:S01]  /*9ab0*/  @!P1 LD.E.64 R26, [R16.64] ;  /* 0x00000006101a9980 */ /* 0x000362000c101b00 */
[----:B--2---:R-:W-:-:S05]  /*9ac0*/  @!P1 IMAD.WIDE R14, R140, 0x2, R2 ;  /* 0x000000028c0e9825 */ /* 0x004fca00078e0202 */
        /* <DEDUP_REMOVED lines=10> */
.L_x_654:
[----:B---3--:R-:W-:Y:S05]  /*9b70*/  BSYNC B0 ;  /* 0x0000000000007941 */ /* 0x008fea0003800000 */
.L_x_653:
[----:B-----5:R-:W-:Y:S01]  /*9b80*/  IMAD.MOV.U32 R0, RZ, RZ, R66 ;  /* 0x000000ffff007224 */ /* 0x020fe200078e0042 */
[----:B------:R-:W-:-:S04]  /*9b90*/  DEPBAR.LE SB0, 0x1 ;  /* 0x000080400000791a */ /* 0x000fc80000000000 */
[----:B-1----:R-:W-:Y:S01]  /*9ba0*/  IMAD.MOV.U32 R4, RZ, RZ, R67 ;  /* 0x000000ffff047224 */ /* 0x002fe200078e0043 */
[----:B------:R-:W-:Y:S01]  /*9bb0*/  BSSY B1, `(.L_x_655) ;  /* 0x0000156000017945 */ /* 0x000fe20003800000 */
[----:B------:R-:W-:Y:S02]  /*9bc0*/  IMAD.MOV.U32 R3, RZ, RZ, R58 ;  /* 0x000000ffff037224 */ /* 0x000fe400078e003a */
[----:B------:R-:W-:Y:S01]  /*9bd0*/  IMAD.MOV.U32 R2, RZ, RZ, R59 ;  /* 0x000000ffff027224 */ /* 0x000fe200078e003b */
[----:B------:R-:W-:Y:S01]  /*9be0*/  PRMT R86, R4, 0x5410, R0 ;  /* 0x0000541004567816 */ /* 0x000fe20000000000 */
[----:B------:R-:W-:Y:S01]  /*9bf0*/  IMAD.MOV.U32 R0, RZ, RZ, R54 ;  /* 0x000000ffff007224 */ /* 0x000fe200078e0036 */
[----:B------:R-:W-:Y:S02]  /*9c00*/  MOV R4, R55 ;  /* 0x0000003700047202 */ /* 0x000fe40000000f00 */
[----:B------:R-:W-:Y:S01]  /*9c10*/  PRMT R84, R2, 0x5410, R3 ;  /* 0x0000541002547816 */ /* 0x000fe20000000003 */
[----:B------:R-:W-:Y:S01]  /*9c20*/  IMAD.MOV.U32 R3, RZ, RZ, R50 ;  /* 0x000000ffff037224 */ /* 0x000fe200078e0032 */
[----:B------:R-:W-:Y:S01]  /*9c30*/  PRMT R82, R82, 0x5410, R0 ;  /* 0x0000541052527816 */ /* 0x000fe20000000000 */
[----:B------:R-:W-:-:S02]  /*9c40*/  IMAD.MOV.U32 R0, RZ, RZ, R44 ;  /* 0x000000ffff007224 */ /* 0x000fc400078e002c */
[----:B------:R-:W-:Y:S01]  /*9c50*/  IMAD.MOV.U32 R2, RZ, RZ, R51 ;  /* 0x000000ffff027224 */ /* 0x000fe200078e0033 */
[----:B------:R-:W-:Y:S01]  /*9c60*/  PRMT R82, R4, 0x7610, R82 ;  /* 0x0000761004527816 */ /* 0x000fe20000000052 */
        /* <DEDUP_REMOVED lines=9> */
[----:B------:R-:W-:-:S02]  /*9d00*/  MOV R3, R26 ;  /* 0x0000001a00037202 */ /* 0x000fc40000000f00 */
[----:B------:R-:W-:Y:S01]  /*9d10*/  PRMT R85, R4, 0x7610, R85 ;  /* 0x0000761004557816 */ /* 0x000fe20000000055 */
[----:B------:R-:W-:Y:S01]  /*9d20*/  IMAD.IADD R4, R30, 0x1, -R242 ;  /* 0x000000011e047824 */ /* 0x000fe200078e0af2 */
[----:B------:R-:W-:Y:S01]  /*9d30*/  PRMT R48, R2, 0x5410, R3 ;  /* 0x0000541002307816 */ /* 0x000fe20000000003 */
[----:B------:R-:W-:Y:S01]  /*9d40*/  IMAD.MOV.U32 R2, RZ, RZ, R61 ;  /* 0x000000ffff027224 */ /* 0x000fe200078e003d */
[----:B------:R-:W-:Y:S02]  /*9d50*/  MOV R3, R60 ;  /* 0x0000003c00037202 */ /* 0x000fe40000000f00 */
[----:B------:R-:W-:Y:S01]  /*9d60*/  IMNMX R42, R4, 0x80, PT ;  /* 0x00000080042a7817 */ /* 0x000fe20003800200 */
[----:B------:R-:W-:Y:S01]  /*9d70*/  IMAD.MOV.U32 R4, RZ, RZ, R46 ;  /* 0x000000ffff047224 */ /* 0x000fe200078e002e */
[----:B------:R-:W-:Y:S01]  /*9d80*/  PRMT R81, R81, 0x5410, R0 ;  /* 0x0000541051517816 */ /* 0x000fe20000000000 */
[----:B------:R-:W-:Y:S01]  /*9d90*/  IMAD.MOV.U32 R0, RZ, RZ, R53 ;  /* 0x000000ffff007224 */ /* 0x000fe200078e0035 */
[----:B------:R-:W-:Y:S01]  /*9da0*/  BAR.SYNC.DEFER_BLOCKING 0x0 ;  /* 0x0000000000007b1d */ /* 0x000fe20000010000 */
[----:B------:R-:W-:-:S02]  /*9db0*/  ISETP.GE.AND P0, PT, R241, R42, PT ;  /* 0x0000002af100720c */ /* 0x000fc40003f06270 */
[----:B------:R-:W-:Y:S01]  /*9dc0*/  PRMT R83, R2, 0x5410, R3 ;  /* 0x0000541002537816 */ /* 0x000fe20000000003 */
[----:B------:R-:W-:Y:S01]  /*9dd0*/  IMAD.MOV.U32 R3, RZ, RZ, R57 ;  /* 0x000000ffff037224 */ /* 0x000fe200078e0039 */
[----:B------:R-:W-:-:S04]  /*9de0*/  MOV R2, R52 ;  /* 0x0000003400027202 */ /* 0x000fc80000000f00 */
[----:B------:R-:W-:Y:S01]  /*9df0*/  PRMT R79, R0, 0x5410, R2 ;  /* 0x00005410004f7816 */ /* 0x000fe20000000002 */
[----:B------:R-:W-:Y:S01]  /*9e00*/  IMAD.MOV.U32 R2, RZ, RZ, R36 ;  /* 0x000000ffff027224 */ /* 0x000fe200078e0024 */
[----:B------:R-:W-:Y:S01]  /*9e10*/  PRMT R81, R3, 0x7610, R81 ;  /* 0x0000761003517816 */ /* 0x000fe20000000051 */
[----:B------:R-:W-:Y:S01]  /*9e20*/  IMAD.MOV.U32 R0, RZ, RZ, R37 ;  /* 0x000000ffff007224 */ /* 0x000fe200078e0025 */
[----:B------:R-:W-:-:S04]  /*9e30*/  MOV R3, R47 ;  /* 0x0000002f00037202 */ /* 0x000fc80000000f00 */
[----:B------:R-:W-:Y:S02]  /*9e40*/  PRMT R49, R3, 0x5410, R4 ;  /* 0x0000541003317816 */ /* 0x000fe40000000004 */
[----:B------:R-:W-:Y:S01]  /*9e50*/  PRMT R43, R0, 0x5410, R2 ;  /* 0x00005410002b7816 */ /* 0x000fe20000000002 */
[----:B------:R-:W-:Y:S05]  /*9e60*/  @P0 BRA `(.L_x_656) ;  /* 0x000012a000000947 */ /* 0x000fea0003800000 */
[----:B------:R-:W-:Y:S01]  /*9e70*/  ISETP.GE.AND P0, PT, R140, c[0x0][0x27c], PT ;  /* 0x00009f008c007a0c */ /* 0x000fe20003f06270 */
[----:B------:R-:W-:-:S12]  /*9e80*/  BSSY B0, `(.L_x_657) ;  /* 0x0000030000007945 */ /* 0x000fd80003800000 */
[----:B------:R-:W-:Y:S05]  /*9e90*/  @P0 BRA `(.L_x_658) ;  /* 0x000002e000000947 */ /* 0x000fea0003800000 */
[----:B------:R-:W1:Y:S01]  /*9ea0*/  LDS.128 R16, [R235+0xc000] ;  /* 0x00c00000eb107984 */ /* 0x000e620000000c00 */
[----:B------:R-:W-:Y:S02]  /*9eb0*/  SHF.R.U32.HI R0, RZ, 0x10, R11 ;  /* 0x00000010ff007819 */ /* 0x000fe4000001160b */
[--C-:B------:R-:W-:Y:S02]  /*9ec0*/  SHF.R.U32.HI R2, RZ, 0x10, R7.reuse ;  /* 0x00000010ff027819 */ /* 0x100fe40000011607 */
[----:B------:R-:W-:Y:S02]  /*9ed0*/  SHF.R.U64 R4, R6, 0x10, R7 ;  /* 0x0000001006047819 */ /* 0x000fe40000001207 */
[----:B------:R-:W-:Y:S02]  /*9ee0*/  PRMT R6, R65, 0x5410, R0 ;  /* 0x0000541041067816 */ /* 0x000fe40000000000 */
[----:B------:R-:W-:Y:S02]  /*9ef0*/  PRMT R0, R64, 0x5410, R2 ;  /* 0x0000541040007816 */ /* 0x000fe40000000002 */
[----:B------:R-:W-:-:S02]  /*9f00*/  SHF.R.U64 R3, R10, 0x10, R11 ;  /* 0x000000100a037819 */ /* 0x000fc4000000120b */
[----:B------:R-:W-:Y:S02]  /*9f10*/  LOP3.LUT R31, R0, 0xffff0000, RZ, 0xc0, !PT ;  /* 0xffff0000001f7812 */ /* 0x000fe400078ec0ff */
[----:B------:R-:W-:Y:S02]  /*9f20*/  PRMT R10, R64, 0x5432, R4 ;  /* 0x00005432400a7816 */ /* 0x000fe40000000004 */
[----:B------:R-:W-:Y:S02]  /*9f30*/  LOP3.LUT R30, R6, 0xffff0000, RZ, 0xc0, !PT ;  /* 0xffff0000061e7812 */ /* 0x000fe400078ec0ff */
[----:B------:R-:W-:Y:S02]  /*9f40*/  PRMT R11, R65, 0x5432, R3 ;  /* 0x00005432410b7816 */ /* 0x000fe40000000003 */
[C---:B-1----:R-:W-:Y:S01]  /*9f50*/  LOP3.LUT R7, R18.reuse, 0xffff0000, RZ, 0xc0, !PT ;  /* 0xffff000012077812 */ /* 0x042fe200078ec0ff */
[C---:B------:R-:W-:Y:S01]  /*9f60*/  IMAD.U32 R14, R19.reuse, 0x10000, RZ ;  /* 0x00010000130e7824 */ /* 0x040fe200078e00ff */
[----:B------:R-:W-:Y:S01]  /*9f70*/  LOP3.LUT R2, R19, 0xffff0000, RZ, 0xc0, !PT ;  /* 0xffff000013027812 */ /* 0x000fe200078ec0ff */
[----:B------:R-:W-:Y:S01]  /*9f80*/  IMAD.U32 R15, R18, 0x10000, RZ ;  /* 0x00010000120f7824 */ /* 0x000fe200078e00ff */
[----:B------:R-:W-:Y:S01]  /*9f90*/  SHF.L.U32 R5, R16, 0x10, RZ ;  /* 0x0000001010057819 */ /* 0x000fe200000006ff */
[----:B------:R-:W-:Y:S01]  /*9fa0*/  IMAD.U32 R19, R0, 0x10000, RZ ;  /* 0x0001000000137824 */ /* 0x000fe200078e00ff */
[----:B------:R-:W-:Y:S01]  /*9fb0*/  LOP3.LUT R4, R16, 0xffff0000, RZ, 0xc0, !PT ;  /* 0xffff000010047812 */ /* 0x000fe200078ec0ff */
[----:B------:R-:W-:Y:S01]  /*9fc0*/  IMAD.U32 R18, R6, 0x10000, RZ ;  /* 0x0001000006127824 */ /* 0x000fe200078e00ff */
[----:B------:R-:W-:Y:S01]  /*9fd0*/  SHF.L.U32 R3, R17, 0x10, RZ ;  /* 0x0000001011037819 */ /* 0x000fe200000006ff */
[----:B------:R-:W-:Y:S01]  /*9fe0*/  FMUL.FTZ R16, R7, R19 ;  /* 0x0000001307107220 */ /* 0x000fe20000410000 */
[----:B------:R-:W-:Y:S01]  /*9ff0*/  LOP3.LUT R0, R17, 0xffff0000, RZ, 0xc0, !PT ;  /* 0xffff000011007812 */ /* 0x000fe200078ec0ff */
[----:B------:R-:W-:-:S02]  /*a000*/  FMUL.FTZ R7, R7, R18 ;  /* 0x0000001207077220 */ /* 0x000fc40000410000 */
[C---:B------:R-:W-:Y:S02]  /*a010*/  FMUL.FTZ R6, R2.reuse, R31 ;  /* 0x0000001f02067220 */ /* 0x040fe40000410000 */
[----:B------:R-:W-:Y:S01]  /*a020*/  FFMA.FTZ R17, R15, R18, -R16 ;  /* 0x000000120f117223 */ /* 0x000fe20000010810 */
[----:B------:R-:W-:Y:S01]  /*a030*/  SHF.L.U32 R18, R11, 0x10, RZ ;  /* 0x000000100b127819 */ /* 0x000fe200000006ff */
[----:B------:R-:W-:Y:S01]  /*a040*/  FFMA.FTZ R16, R15, R19, R7 ;  /* 0x000000130f107223 */ /* 0x000fe20000010007 */
[----:B------:R-:W-:Y:S01]  /*a050*/  LOP3.LUT R11, R11, 0xffff0000, RZ, 0xc0, !PT ;  /* 0xffff00000b0b7812 */ /* 0x000fe200078ec0ff */
[-C--:B------:R-:W-:Y:S02]  /*a060*/  FMUL.FTZ R2, R2, R30.reuse ;  /* 0x0000001e02027220 */ /* 0x080fe40000410000 */
[----:B------:R-:W-:Y:S01]  /*a070*/  FFMA.FTZ R15, R14, R30, -R6 ;  /* 0x0000001e0e0f7223 */ /* 0x000fe20000010806 */
[C---:B------:R-:W-:Y:S01]  /*a080*/  LOP3.LUT R30, R10.reuse, 0xffff0000, RZ, 0xc0, !PT ;  /* 0xffff00000a1e7812 */ /* 0x040fe200078ec0ff */
[----:B------:R-:W-:-:S02]  /*a090*/  IMAD.U32 R19, R10, 0x10000, RZ ;  /* 0x000100000a137824 */ /* 0x000fc400078e00ff */
[----:B------:R-:W-:Y:S02]  /*a0a0*/  FFMA.FTZ R7, R14, R31, R2 ;  /* 0x0000001f0e077223 */ /* 0x000fe40000010002 */
[----:B------:R-:W-:Y:S02]  /*a0b0*/  FMUL.FTZ R6, R4, R19 ;  /* 0x0000001304067220 */ /* 0x000fe40000410000 */
[----:B------:R-:W-:Y:S01]  /*a0c0*/  FMUL.FTZ R2, R0, R30 ;  /* 0x0000001e00027220 */ /* 0x000fe20000410000 */
[----:B------:R-:W-:Y:S01]  /*a0d0*/  F2FP.BF16.PACK_AB R7, R7, R15 ;  /* 0x0000000f0707723e */ /* 0x000fe200000010ff */
[-C--:B------:R-:W-:Y:S02]  /*a0e0*/  FMUL.FTZ R4, R4, R18.reuse ;  /* 0x0000001204047220 */ /* 0x080fe40000410000 */
[----:B------:R-:W-:Y:S02]  /*a0f0*/  FMUL.FTZ R0, R0, R11 ;  /* 0x0000000b00007220 */ /* 0x000fe40000410000 */
[C---:B------:R-:W-:Y:S01]  /*a100*/  FFMA.FTZ R10, R5.reuse, R18, -R6 ;  /* 0x00000012050a7223 */ /* 0x040fe20000010806 */
[----:B------:R-:W-:Y:S01]  /*a110*/  F2FP.BF16.PACK_AB R6, R16, R17 ;  /* 0x000000111006723e */ /* 0x000fe200000010ff */
[----:B------:R-:W-:-:S02]  /*a120*/  FFMA.FTZ R4, R5, R19, R4 ;  /* 0x0000001305047223 */ /* 0x000fc40000010004 */
[C---:B------:R-:W-:Y:S02]  /*a130*/  FFMA.FTZ R2, R3.reuse, R11, -R2 ;  /* 0x0000000b03027223 */ /* 0x040fe40000010802 */
[----:B------:R-:W-:Y:S01]  /*a140*/  FFMA.FTZ R0, R3, R30, R0 ;  /* 0x0000001e03007223 */ /* 0x000fe20000010000 */
[----:B------:R-:W-:-:S04]  /*a150*/  F2FP.BF16.PACK_AB R4, R4, R10 ;  /* 0x0000000a0404723e */ /* 0x000fc800000010ff */
[----:B------:R-:W-:-:S05]  /*a160*/  F2FP.BF16.PACK_AB R5, R0, R2 ;  /* 0x000000020005723e */ /* 0x000fca00000010ff */
[----:B------:R1:W-:Y:S02]  /*a170*/  STS.128 [R235+0xc000], R4 ;  /* 0x00c00004eb007388 */ /* 0x0003e40000000c00 */
.L_x_658:
[----:B------:R-:W-:Y:S05]  /*a180*/  BSYNC B0 ;  /* 0x0000000000007941 */ /* 0x000fea0003800000 */
.L_x_657:
[----:B------:R-:W-:Y:S01]  /*a190*/  ISETP.GE.AND P0, PT, R146, c[0x0][0x27c], PT ;  /* 0x00009f0092007a0c */ /* 0x000fe20003f06270 */
[----:B------:R-:W-:-:S12]  /*a1a0*/  BSSY B0, `(.L_x_659) ;  /* 0x0000030000007945 */ /* 0x000fd80003800000 */
[----:B------:R-:W-:Y:S05]  /*a1b0*/  @P0 BRA `(.L_x_660) ;  /* 0x000002e000000947 */ /* 0x000fea0003800000 */
[----:B-1----:R-:W1:Y:S01]  /*a1c0*/  LDS.128 R4, [R236+0xc000] ;  /* 0x00c00000ec047984 */ /* 0x002e620000000c00 */
[----:B------:R-:W-:Y:S02]  /*a1d0*/  SHF.R.U32.HI R0, RZ, 0x10, R13 ;  /* 0x00000010ff007819 */ /* 0x000fe4000001160d */
[--C-:B------:R-:W-:Y:S02]  /*a1e0*/  SHF.R.U32.HI R2, RZ, 0x10, R9.reuse ;  /* 0x00000010ff027819 */ /* 0x100fe40000011609 */
[----:B------:R-:W-:Y:S02]  /*a1f0*/  SHF.R.U64 R10, R8, 0x10, R9 ;  /* 0x00000010080a7819 */ /* 0x000fe40000001209 */
[----:B------:R-:W-:Y:S02]  /*a200*/  PRMT R8, R69, 0x5410, R0 ;  /* 0x0000541045087816 */ /* 0x000fe40000000000 */
[----:B------:R-:W-:Y:S02]  /*a210*/  PRMT R0, R68, 0x5410, R2 ;  /* 0x0000541044007816 */ /* 0x000fe40000000002 */
[----:B------:R-:W-:Y:S01]  /*a220*/  SHF.R.U64 R3, R12, 0x10, R13 ;  /* 0x000000100c037819 */ /* 0x000fe2000000120d */
[----:B------:R-:W-:Y:S01]  /*a230*/  IMAD.U32 R14, R8, 0x10000, RZ ;  /* 0x00010000080e7824 */ /* 0x000fe200078e00ff */
[----:B------:R-:W-:Y:S01]  /*a240*/  PRMT R10, R68, 0x5432, R10 ;  /* 0x00005432440a7816 */ /* 0x000fe2000000000a */
[C---:B------:R-:W-:Y:S01]  /*a250*/  IMAD.U32 R15, R0.reuse, 0x10000, RZ ;  /* 0x00010000000f7824 */ /* 0x040fe200078e00ff */
[----:B------:R-:W-:-:S02]  /*a260*/  LOP3.LUT R17, R0, 0xffff0000, RZ, 0xc0, !PT ;  /* 0xffff000000117812 */ /* 0x000fc400078ec0ff */
[----:B------:R-:W-:Y:S02]  /*a270*/  LOP3.LUT R16, R8, 0xffff0000, RZ, 0xc0, !PT ;  /* 0xffff000008107812 */ /* 0x000fe400078ec0ff */
[----:B------:R-:W-:Y:S02]  /*a280*/  PRMT R11, R69, 0x5432, R3 ;  /* 0x00005432450b7816 */ /* 0x000fe40000000003 */
[C---:B-1----:R-:W-:Y:S01]  /*a290*/  LOP3.LUT R9, R6.reuse, 0xffff0000, RZ, 0xc0, !PT ;  /* 0xffff000006097812 */ /* 0x042fe200078ec0ff */
[C---:B------:R-:W-:Y:S01]  /*a2a0*/  IMAD.U32 R12, R7.reuse, 0x10000, RZ ;  /* 0x00010000070c7824 */ /* 0x040fe200078e00ff */
[----:B------:R-:W-:Y:S01]  /*a2b0*/  LOP3.LUT R2, R7, 0xffff0000, RZ, 0xc0, !PT ;  /* 0xffff000007027812 */ /* 0x000fe200078ec0ff */
[----:B------:R-:W-:Y:S01]  /*a2c0*/  IMAD.U32 R13, R6, 0x10000, RZ ;  /* 0x00010000060d7824 */ /* 0x000fe200078e00ff */
[C---:B------:R-:W-:Y:S01]  /*a2d0*/  SHF.L.U32 R6, R4.reuse, 0x10, RZ ;  /* 0x0000001004067819 */ /* 0x040fe200000006ff */
[----:B------:R-:W-:Y:S01]  /*a2e0*/  FMUL.FTZ R7, R9, R14 ;  /* 0x0000000e09077220 */ /* 0x000fe20000410000 */
[----:B------:R-:W-:Y:S01]  /*a2f0*/  SHF.L.U32 R3, R5, 0x10, RZ ;  /* 0x0000001005037819 */ /* 0x000fe200000006ff */
[-C--:B------:R-:W-:Y:S01]  /*a300*/  FMUL.FTZ R8, R9, R15.reuse ;  /* 0x0000000f09087220 */ /* 0x080fe20000410000 */
[----:B------:R-:W-:Y:S01]  /*a310*/  LOP3.LUT R0, R5, 0xffff0000, RZ, 0xc0, !PT ;  /* 0xffff000005007812 */ /* 0x000fe200078ec0ff */
[----:B------:R-:W-:Y:S01]  /*a320*/  FFMA.FTZ R9, R13, R15, R7 ;  /* 0x0000000f0d097223 */ /* 0x000fe20000010007 */
[----:B------:R-:W-:Y:S01]  /*a330*/  LOP3.LUT R4, R4, 0xffff0000, RZ, 0xc0, !PT ;  /* 0xffff000004047812 */ /* 0x000fe200078ec0ff */
[----:B------:R-:W-:-:S02]  /*a340*/  FMUL.FTZ R5, R2, R17 ;  /* 0x0000001102057220 */ /* 0x000fc40000410000 */
[----:B------:R-:W-:Y:S01]  /*a350*/  FFMA.FTZ R14, R13, R14, -R8 ;  /* 0x0000000e0d0e7223 */ /* 0x000fe20000010808 */
[C---:B------:R-:W-:Y:S01]  /*a360*/  SHF.L.U32 R13, R11.reuse, 0x10, RZ ;  /* 0x000000100b0d7819 */ /* 0x040fe200000006ff */
[C---:B------:R-:W-:Y:S01]  /*a370*/  IMAD.U32 R15, R10.reuse, 0x10000, RZ ;  /* 0x000100000a0f7824 */ /* 0x040fe200078e00ff */
[----:B------:R-:W-:Y:S01]  /*a380*/  LOP3.LUT R10, R10, 0xffff0000, RZ, 0xc0, !PT ;  /* 0xffff00000a0a7812 */ /* 0x000fe200078ec0ff */
[-C--:B------:R-:W-:Y:S01]  /*a390*/  FMUL.FTZ R2, R2, R16.reuse ;  /* 0x0000001002027220 */ /* 0x080fe20000410000 */
[----:B------:R-:W-:Y:S01]  /*a3a0*/  LOP3.LUT R11, R11, 0xffff0000, RZ, 0xc0, !PT ;  /* 0xffff00000b0b7812 */ /* 0x000fe200078ec0ff */
[C---:B------:R-:W-:Y:S02]  /*a3b0*/  FFMA.FTZ R8, R12.reuse, R16, -R5 ;  /* 0x000000100c087223 */ /* 0x040fe40000010805 */
[----:B------:R-:W-:Y:S02]  /*a3c0*/  FFMA.FTZ R7, R12, R17, R2 ;  /* 0x000000110c077223 */ /* 0x000fe40000010002 */
[----:B------:R-:W-:-:S02]  /*a3d0*/  FMUL.FTZ R5, R4, R15 ;  /* 0x0000000f04057220 */ /* 0x000fc40000410000 */
[----:B------:R-:W-:Y:S01]  /*a3e0*/  FMUL.FTZ R4, R4, R13 ;  /* 0x0000000d04047220 */ /* 0x000fe20000410000 */
[----:B------:R-:W-:Y:S01]  /*a3f0*/  F2FP.BF16.PACK_AB R7, R7, R8 ;  /* 0x000000080707723e */ /* 0x000fe200000010ff */
[C---:B------:R-:W-:Y:S02]  /*a400*/  FMUL.FTZ R2, R0.reuse, R10 ;  /* 0x0000000a00027220 */ /* 0x040fe40000410000 */
[----:B------:R-:W-:Y:S02]  /*a410*/  FMUL.FTZ R0, R0, R11 ;  /* 0x0000000b00007220 */ /* 0x000fe40000410000 */
[C---:B------:R-:W-:Y:S02]  /*a420*/  FFMA.FTZ R5, R6.reuse, R13, -R5 ;  /* 0x0000000d06057223 */ /* 0x040fe40000010805 */
[----:B------:R-:W-:Y:S01]  /*a430*/  FFMA.FTZ R4, R6, R15, R4 ;  /* 0x0000000f06047223 */ /* 0x000fe20000010004 */
[----:B------:R-:W-:Y:S01]  /*a440*/  F2FP.BF16.PACK_AB R6, R9, R14 ;  /* 0x0000000e0906723e */ /* 0x000fe200000010ff */
[----:B------:R-:W-:-:S02]  /*a450*/  FFMA.FTZ R2, R3, R11, -R2 ;  /* 0x0000000b03027223 */ /* 0x000fc40000010802 */
[----:B------:R-:W-:Y:S01]  /*a460*/  FFMA.FTZ R0, R3, R10, R0 ;  /* 0x0000000a03007223 */ /* 0x000fe20000010000 */
[----:B------:R-:W-:-:S04]  /*a470*/  F2FP.BF16.PACK_AB R4, R4, R5 ;  /* 0x000000050404723e */ /* 0x000fc800000010ff */
[----:B------:R-:W-:-:S05]  /*a480*/  F2FP.BF16.PACK_AB R5, R0, R2 ;  /* 0x000000020005723e */ /* 0x000fca00000010ff */
[----:B------:R1:W-:Y:S02]  /*a490*/  STS.128 [R236+0xc000], R4 ;  /* 0x00c00004ec007388 */ /* 0x0003e40000000c00 */
.L_x_660:
[----:B------:R-:W-:Y:S05]  /*a4a0*/  BSYNC B0 ;  /* 0x0000000000007941 */ /* 0x000fea0003800000 */
.L_x_659:
[----:B------:R-:W-:Y:S01]  /*a4b0*/  ISETP.GE.AND P0, PT, R143, c[0x0][0x27c], PT ;  /* 0x00009f008f007a0c */ /* 0x000fe20003f06270 */
[----:B------:R-:W-:-:S12]  /*a4c0*/  BSSY B0, `(.L_x_661) ;  /* 0x0000030000007945 */ /* 0x000fd80003800000 */
[----:B------:R-:W-:Y:S05]  /*a4d0*/  @P0 BRA `(.L_x_662) ;  /* 0x000002e000000947 */ /* 0x000fea0003800000 */
[----:B-1----:R-:W1:Y:S01]  /*a4e0*/  LDS.128 R4, [R235+0x10000] ;  /* 0x01000000eb047984 */ /* 0x002e620000000c00 */
[--C-:B------:R-:W-:Y:S02]  /*a4f0*/  SHF.R.U64 R0, R20, 0x10, R21.reuse ;  /* 0x0000001014007819 */ /* 0x100fe40000001215 */
[----:B------:R-:W-:Y:S02]  /*a500*/  SHF.R.U32.HI R2, RZ, 0x10, R21 ;  /* 0x00000010ff027819 */ /* 0x000fe40000011615 */
[----:B------:R-:W-:Y:S02]  /*a510*/  SHF.R.U32.HI R9, RZ, 0x10, R23 ;  /* 0x00000010ff097819 */ /* 0x000fe40000011617 */
[C---:B------:R-:W-:Y:S02]  /*a520*/  PRMT R11, R71.reuse, 0x5432, R0 ;  /* 0x00005432470b7816 */ /* 0x040fe40000000000 */
[----:B------:R-:W-:Y:S02]  /*a530*/  PRMT R8, R71, 0x5410, R2 ;  /* 0x0000541047087816 */ /* 0x000fe40000000002 */
[----:B------:R-:W-:-:S02]  /*a540*/  PRMT R0, R70, 0x5410, R9 ;  /* 0x0000541046007816 */ /* 0x000fc40000000009 */
[----:B------:R-:W-:Y:S01]  /*a550*/  SHF.R.U64 R3, R22, 0x10, R23 ;  /* 0x0000001016037819 */ /* 0x000fe20000001217 */
[----:B------:R-:W-:Y:S01]  /*a560*/  IMAD.U32 R14, R8, 0x10000, RZ ;  /* 0x00010000080e7824 */ /* 0x000fe200078e00ff */
[C---:B------:R-:W-:Y:S01]  /*a570*/  LOP3.LUT R17, R0.reuse, 0xffff0000, RZ, 0xc0, !PT ;  /* 0xffff000000117812 */ /* 0x040fe200078ec0ff */
[----:B------:R-:W-:Y:S01]  /*a580*/  IMAD.U32 R15, R0, 0x10000, RZ ;  /* 0x00010000000f7824 */ /* 0x000fe200078e00ff */
[----:B------:R-:W-:Y:S02]  /*a590*/  PRMT R10, R70, 0x5432, R3 ;  /* 0x00005432460a7816 */ /* 0x000fe40000000003 */
[----:B------:R-:W-:Y:S02]  /*a5a0*/  LOP3.LUT R16, R8, 0xffff0000, RZ, 0xc0, !PT ;  /* 0xffff000008107812 */ /* 0x000fe400078ec0ff */
        /* <DEDUP_REMOVED lines=33> */
.L_x_662:
[----:B------:R-:W-:Y:S05]  /*a7c0*/  BSYNC B0 ;  /* 0x0000000000007941 */ /* 0x000fea0003800000 */
.L_x_661:
        /* <DEDUP_REMOVED lines=49> */
.L_x_664:
[----:B------:R-:W-:Y:S05]  /*aae0*/  BSYNC B0 ;  /* 0x0000000000007941 */ /* 0x000fea0003800000 */
.L_x_663:
        /* <DEDUP_REMOVED lines=49> */
.L_x_666:
[----:B------:R-:W-:Y:S05]  /*ae00*/  BSYNC B0 ;  /* 0x0000000000007941 */ /* 0x000fea0003800000 */
.L_x_665:
[----:B------:R-:W-:-:S13]  /*ae10*/  ISETP.GE.AND P0, PT, R144, c[0x0][0x27c], PT ;  /* 0x00009f0090007a0c */ /* 0x000fda0003f06270 */
        /* <DEDUP_REMOVED lines=47> */
.L_x_656:
[----:B------:R-:W-:Y:S05]  /*b110*/  BSYNC B1 ;  /* 0x0000000000017941 */ /* 0x000fea0003800000 */
.L_x_655:
[----:B------:R-:W-:-:S13]  /*b120*/  ISETP.GE.AND P0, PT, R106, R42, PT ;  /* 0x0000002a6a00720c */ /* 0x000fda0003f06270 */
[----:B------:R-:W-:Y:S05]  /*b130*/  @P0 BRA `(.L_x_667) ;  /* 0x00004b2000000947 */ /* 0x000fea0003800000 */
        /* <DEDUP_REMOVED lines=49> */
.L_x_669:
[----:B------:R-:W-:Y:S05]  /*b450*/  BSYNC B0 ;  /* 0x0000000000007941 */ /* 0x000fea0003800000 */
.L_x_668:
        /* <DEDUP_REMOVED lines=49> */
.L_x_671:
[----:B------:R-:W-:Y:S05]  /*b770*/  BSYNC B0 ;  /* 0x0000000000007941 */ /* 0x000fea0003800000 */
.L_x_670:
        /* <DEDUP_REMOVED lines=49> */
.L_x_673:
[----:B------:R-:W-:Y:S05]  /*ba90*/  BSYNC B0 ;  /* 0x0000000000007941 */ /* 0x000fea0003800000 */
.L_x_672:
        /* <DEDUP_REMOVED lines=49> */
.L_x_675:
[----:B------:R-:W-:Y:S05]  /*bdb0*/  BSYNC B0 ;  /* 0x0000000000007941 */ /* 0x000fea0003800000 */
.L_x_674:
        /* <DEDUP_REMOVED lines=49> */
.L_x_677:
[----:B------:R-:W-:Y:S05]  /*c0d0*/  BSYNC B0 ;  /* 0x0000000000007941 */ /* 0x000fea0003800000 */
.L_x_676:
        /* <DEDUP_REMOVED lines=47> */
[----:B------:R1:W-:Y:S01]  /*c3d0*/  STS.128 [R236+0x16000], R4 ;  /* 0x01600004ec007388 */ /* 0x0003e20000000c00 */
[----:B------:R-:W-:Y:S05]  /*c3e0*/  BRA `(.L_x_667) ;  /* 0x0000387000007947 */ /* 0x000fea0003800000 */
.L_x_650:
[----:B------:R-:W-:Y:S01]  /*c3f0*/  ISETP.NE.AND P0, PT, R107, 0x1, PT ;  /* 0x000000016b00780c */ /* 0x000fe20003f05270 */
[----:B------:R-:W-:Y:S01]  /*c400*/  IMAD.MOV.U32 R5, RZ, RZ, R7 ;  /* 0x000000ffff057224 */ /* 0x000fe200078e0007 */
[----:B------:R-:W-:Y:S01]  /*c410*/  SHF.R.S32.HI R84, RZ, 0x1f, R130 ;  /* 0x0000001fff547819 */ /* 0x000fe20000011482 */
[----:B------:R-:W-:Y:S01]  /*c420*/  IMAD.MOV.U32 R7, RZ, RZ, R6 ;  /* 0x000000ffff077224 */ /* 0x000fe200078e0006 */
[----:B------:R-:W-:Y:S01]  /*c430*/  SHF.R.S32.HI R81, RZ, 0x1f, R131 ;  /* 0x0000001fff517819 */ /* 0x000fe20000011483 */
[----:B------:R-:W-:Y:S01]  /*c440*/  IMAD.MOV.U32 R6, RZ, RZ, R2 ;  /* 0x000000ffff067224 */ /* 0x000fe200078e0002 */
[----:B------:R-:W-:Y:S01]  /*c450*/  LEA.HI R85, R84, R130, RZ, 0x3 ;  /* 0x0000008254557211 */ /* 0x000fe200078f18ff */
[----:B------:R-:W-:Y:S01]  /*c460*/  BSSY B0, `(.L_x_678) ;  /* 0x0000048000007945 */ /* 0x000fe20003800000 */
[----:B------:R-:W-:Y:S01]  /*c470*/  LEA.HI R82, R81, R131, RZ, 0x3 ;  /* 0x0000008351527211 */ /* 0x000fe200078f18ff */
[----:B------:R-:W-:Y:S01]  /*c480*/  CS2R R74, SRZ ;  /* 0x00000000004a7805 */ /* 0x000fe2000001ff00 */
[----:B------:R-:W-:Y:S01]  /*c490*/  SHF.R.S32.HI R29, RZ, 0x1f, R128 ;  /* 0x0000001fff1d7819 */ /* 0x000fe20000011480 */
[----:B------:R-:W-:Y:S01]  /*c4a0*/  CS2R R42, SRZ ;  /* 0x00000000002a7805 */ /* 0x000fe2000001ff00 */
[----:B------:R-:W-:Y:S01]  /*c4b0*/  CS2R R40, SRZ ;  /* 0x0000000000287805 */ /* 0x000fe2000001ff00 */
        /* <DEDUP_REMOVED lines=11> */
[----:B------:R-:W-:-:S02]  /*c570*/  SHF.R.S32.HI R77, RZ, 0x3, R85 ;  /* 0x00000003ff4d7819 */ /* 0x000fc40000011455 */
[----:B------:R-:W-:Y:S01]  /*c580*/  SHF.R.S32.HI R51, RZ, 0x3, R82 ;  /* 0x00000003ff337819 */ /* 0x000fe20000011452 */
[C---:B------:R-:W-:Y:S01]  /*c590*/  IMAD R8, R3.reuse, c[0x0][0x280], RZ ;  /* 0x0000a00003087a24 */ /* 0x040fe200078e02ff */
[----:B------:R-:W-:Y:S01]  /*c5a0*/  LEA R31, P0, R4, c[0x0][0x270], 0x1 ;  /* 0x00009c00041f7a11 */ /* 0x000fe200078008ff */
[----:B------:R-:W-:Y:S02]  /*c5b0*/  IMAD R9, R3, c[0x0][0x290], RZ ;  /* 0x0000a40003097a24 */ /* 0x000fe400078e02ff */
[C---:B------:R-:W-:Y:S02]  /*c5c0*/  IMAD R8, R0.reuse, c[0x0][0x284], R8 ;  /* 0x0000a10000087a24 */ /* 0x040fe400078e0208 */
[----:B------:R-:W-:Y:S01]  /*c5d0*/  IMAD.WIDE.U32 R2, R0, c[0x0][0x290], R6 ;  /* 0x0000a40000027a25 */ /* 0x000fe200078e0006 */
[----:B------:R1:W2:Y:S01]  /*c5e0*/  SHFL.IDX PT, R20, R31, RZ, 0x1c1f ;  /* 0x001c1fff1f147589 */ /* 0x0002a200000e0000 */
        /* <DEDUP_REMOVED lines=8> */
[----:B------:R-:W-:Y:S02]  /*c670*/  CS2R R4, SRZ ;  /* 0x0000000000047805 */ /* 0x000fe4000001ff00 */
[----:B------:R1:W3:Y:S01]  /*c680*/  SHFL.IDX PT, R21, R28, RZ, 0x1c1f ;  /* 0x001c1fff1c157589 */ /* 0x0002e200000e0000 */
[----:B------:R-:W-:-:S03]  /*c690*/  LEA.HI.X R27, R2, c[0x0][0x28c], R0, 0x1, P1 ;  /* 0x0000a300021b7a11 */ /* 0x000fc600008f0c00 */
[----:B------:R1:W4:Y:S04]  /*c6a0*/  SHFL.IDX PT, R2, R32, RZ, 0x1c1f ;  /* 0x001c1fff20027589 */ /* 0x00032800000e0000 */
[----:B------:R1:W1:Y:S02]  /*c6b0*/  SHFL.IDX PT, R3, R27, RZ, 0x1c1f ;  /* 0x001c1fff1b037589 */ /* 0x00026400000e0000 */
[----:B------:R-:W-:Y:S05]  /*c6c0*/  @P0 BRA `(.L_x_679) ;  /* 0x0000021000000947 */ /* 0x000fea0003800000 */
[----:B------:R-:W-:Y:S01]  /*c6d0*/  ISETP.GE.AND P1, PT, R128, c[0x0][0x27c], PT ;  /* 0x00009f0080007a0c */ /* 0x000fe20003f26270 */
[----:B------:R-:W-:Y:S01]  /*c6e0*/  CS2R R18, SRZ ;  /* 0x0000000000127805 */ /* 0x000fe2000001ff00 */
[----:B------:R-:W-:Y:S01]  /*c6f0*/  CS2R R16, SRZ ;  /* 0x0000000000107805 */ /* 0x000fe2000001ff00 */
[----:B------:R-:W-:Y:S01]  /*c700*/  CS2R R10, SRZ ;  /* 0x00000000000a7805 */ /* 0x000fe2000001ff00 */
[----:B------:R-:W-:-:S09]  /*c710*/  CS2R R8, SRZ ;  /* 0x0000000000087805 */ /* 0x000fd2000001ff00 */
[C---:B------:R-:W-:Y:S01]  /*c720*/  @!P1 IMAD.SHL.U32 R4, R128.reuse, 0x2, RZ ;  /* 0x0000000280049824 */ /* 0x040fe200078e00ff */
[----:B------:R-:W-:-:S04]  /*c730*/  @!P1 SHF.L.U64.HI R0, R128, 0x1, R29 ;  /* 0x0000000180009819 */ /* 0x000fc8000001021d */
[----:B--2---:R-:W-:-:S04]  /*c740*/  @!P1 IADD3 R24, P0, R20, R4, RZ ;  /* 0x0000000414189210 */ /* 0x004fc80007f1e0ff */
[----:B---3--:R-:W-:Y:S02]  /*c750*/  @!P1 IADD3.X R25, R21, R0, RZ, P0, !PT ;  /* 0x0000000015199210 */ /* 0x008fe400007fe4ff */
[----:B----4-:R-:W-:-:S05]  /*c760*/  @!P1 IADD3 R22, P0, R2, R4, RZ ;  /* 0x0000000402169210 */ /* 0x010fca0007f1e0ff */
[----:B-1----:R-:W-:Y:S01]  /*c770*/  @!P1 IMAD.X R23, R3, 0x1, R0, P0 ;  /* 0x0000000103179824 */ /* 0x002fe200000e0600 */
[----:B------:R-:W-:-:S13]  /*c780*/  ISETP.GE.AND P0, PT, R131, c[0x0][0x27c], PT ;  /* 0x00009f0083007a0c */ /* 0x000fda0003f06270 */
[----:B------:R-:W-:-:S05]  /*c790*/  @!P0 SHF.L.U32 R0, R51, 0x3, RZ ;  /* 0x0000000333008819 */ /* 0x000fca00000006ff */
[----:B------:R-:W-:-:S04]  /*c7a0*/  @!P0 IMAD.WIDE R6, R0, 0x2, R20 ;  /* 0x0000000200068825 */ /* 0x000fc800078e0214 */
[----:B------:R-:W-:Y:S01]  /*c7b0*/  @!P0 IMAD.WIDE R4, R0, 0x2, R2 ;  /* 0x0000000200048825 */ /* 0x000fe200078e0202 */
[----:B------:R1:W5:Y:S04]  /*c7c0*/  @!P0 LD.E.128 R16, [R6.64] ;  /* 0x0000000606108980 */ /* 0x000368000c101d00 */
[----:B------:R2:W5:Y:S01]  /*c7d0*/  @!P0 LD.E.128 R8, [R4.64] ;  /* 0x0000000604088980 */ /* 0x000562000c101d00 */
[----:B------:R-:W-:Y:S01]  /*c7e0*/  ISETP.GE.AND P0, PT, R130, c[0x0][0x27c], PT ;  /* 0x00009f0082007a0c */ /* 0x000fe20003f06270 */
[----:B------:R-:W-:Y:S01]  /*c7f0*/  CS2R R42, SRZ ;  /* 0x00000000002a7805 */ /* 0x000fe2000001ff00 */
[----:B------:R-:W-:Y:S01]  /*c800*/  CS2R R40, SRZ ;  /* 0x0000000000287805 */ /* 0x000fe2000001ff00 */
[----:B------:R-:W-:-:S10]  /*c810*/  CS2R R46, SRZ ;  /* 0x00000000002e7805 */ /* 0x000fd4000001ff00 */
[----:B------:R-:W-:Y:S01]  /*c820*/  @!P0 IMAD.SHL.U32 R0, R77, 0x8, RZ ;  /* 0x000000084d008824 */ /* 0x000fe200078e00ff */
[----:B------:R-:W-:Y:S01]  /*c830*/  CS2R R44, SRZ ;  /* 0x00000000002c7805 */ /* 0x000fe2000001ff00 */
[----:B------:R-:W-:Y:S01]  /*c840*/  CS2R R14, SRZ ;  /* 0x00000000000e7805 */ /* 0x000fe2000001ff00 */
[----:B------:R-:W-:Y:S01]  /*c850*/  CS2R R12, SRZ ;  /* 0x00000000000c7805 */ /* 0x000fe2000001ff00 */
[----:B------:R-:W-:Y:S01]  /*c860*/  @!P0 IMAD.WIDE R2, R0, 0x2, R2 ;  /* 0x0000000200028825 */ /* 0x000fe200078e0202 */
[----:B-1----:R-:W-:-:S04]  /*c870*/  CS2R R6, SRZ ;  /* 0x0000000000067805 */ /* 0x002fc8000001ff00 */
[----:B------:R1:W5:Y:S01]  /*c880*/  @!P0 LD.E.128 R44, [R2.64] ;  /* 0x00000006022c8980 */ /* 0x000362000c101d00 */
[----:B--2---:R-:W-:-:S03]  /*c890*/  @!P0 IMAD.WIDE R4, R0, 0x2, R20 ;  /* 0x0000000200048825 */ /* 0x004fc600078e0214 */
[----:B------:R1:W5:Y:S04]  /*c8a0*/  @!P1 LD.E.128 R12, [R24.64] ;  /* 0x00000006180c9980 */ /* 0x000368000c101d00 */
[----:B------:R2:W5:Y:S02]  /*c8b0*/  @!P0 LD.E.128 R40, [R4.64] ;  /* 0x0000000604288980 */ /* 0x000564000c101d00 */
[----:B--2---:R-:W-:-:S06]  /*c8c0*/  CS2R R4, SRZ ;  /* 0x0000000000047805 */ /* 0x004fcc000001ff00 */
[----:B------:R1:W5:Y:S02]  /*c8d0*/  @!P1 LD.E.128 R4, [R22.64] ;  /* 0x0000000616049980 */ /* 0x000364000c101d00 */
.L_x_679:
[----:B------:R-:W-:Y:S05]  /*c8e0*/  BSYNC B0 ;  /* 0x0000000000007941 */ /* 0x000fea0003800000 */
.L_x_678:
        /* <DEDUP_REMOVED lines=31> */
[----:B------:R-:W-:Y:S01]  /*cae0*/  CS2R R62, SRZ ;  /* 0x00000000003e7805 */ /* 0x000fe2000001ff00 */
[----:B------:R-:W-:Y:S01]  /*caf0*/  MOV R3, R47 ;  /* 0x0000002f00037202 */ /* 0x000fe20000000f00 */
[----:B------:R-:W-:Y:S01]  /*cb00*/  CS2R R60, SRZ ;  /* 0x00000000003c7805 */ /* 0x000fe2000001ff00 */
        /* <DEDUP_REMOVED lines=11> */
[----:B------:R-:W2:Y:S01]  /*cbc0*/  SHFL.IDX PT, R2, R32, 0x1, 0x1c1f ;  /* 0x003c1f0020027f89 */ /* 0x000ea200000e0000 */
[----:B------:R-:W-:Y:S01]  /*cbd0*/  CS2R R52, SRZ ;  /* 0x0000000000347805 */ /* 0x000fe2000001ff00 */
[----:B------:R-:W-:Y:S01]  /*cbe0*/  CS2R R70, SRZ ;  /* 0x0000000000467805 */ /* 0x000fe2000001ff00 */
[----:B------:R-:W-:Y:S01]  /*cbf0*/  PRMT R36, R0, 0x5410, R23 ;  /* 0x0000541000247816 */ /* 0x000fe20000000017 */
[----:B------:R3:W4:Y:S01]  /*cc00*/  SHFL.IDX PT, R20, R31, 0x1, 0x1c1f ;  /* 0x003c1f001f147f89 */ /* 0x00072200000e0000 */
[----:B------:R-:W-:Y:S01]  /*cc10*/  CS2R R68, SRZ ;  /* 0x0000000000447805 */ /* 0x000fe2000001ff00 */
[----:B------:R-:W-:Y:S01]  /*cc20*/  CS2R R66, SRZ ;  /* 0x0000000000427805 */ /* 0x000fe2000001ff00 */
[----:B------:R-:W-:Y:S01]  /*cc30*/  CS2R R64, SRZ ;  /* 0x0000000000407805 */ /* 0x000fe2000001ff00 */
[----:B------:R1:W1:Y:S01]  /*cc40*/  SHFL.IDX PT, R3, R27, 0x1, 0x1c1f ;  /* 0x003c1f001b037f89 */ /* 0x00026200000e0000 */
[----:B------:R-:W-:Y:S01]  /*cc50*/  CS2R R58, SRZ ;  /* 0x00000000003a7805 */ /* 0x000fe2000001ff00 */
[----:B------:R-:W-:Y:S01]  /*cc60*/  CS2R R56, SRZ ;  /* 0x0000000000387805 */ /* 0x000fe2000001ff00 */
[----:B---3--:R-:W-:Y:S01]  /*cc70*/  PRMT R31, R22, 0x7610, R31 ;  /* 0x00007610161f7816 */ /* 0x008fe2000000001f */
[----:B------:R-:W-:Y:S05]  /*cc80*/  @P0 BRA `(.L_x_681) ;  /* 0x0000021000000947 */ /* 0x000fea0003800000 */
[----:B--2-4-:R-:W-:Y:S01]  /*cc90*/  ISETP.GE.AND P1, PT, R128, c[0x0][0x27c], PT ;  /* 0x00009f0080007a0c */ /* 0x014fe20003f26270 */
[----:B------:R-:W-:Y:S01]  /*cca0*/  CS2R R62, SRZ ;  /* 0x00000000003e7805 */ /* 0x000fe2000001ff00 */
[----:B------:R-:W-:Y:S01]  /*ccb0*/  CS2R R60, SRZ ;  /* 0x00000000003c7805 */ /* 0x000fe2000001ff00 */
[----:B------:R-:W-:Y:S01]  /*ccc0*/  CS2R R66, SRZ ;  /* 0x0000000000427805 */ /* 0x000fe2000001ff00 */
[----:B------:R-:W-:-:S09]  /*ccd0*/  CS2R R64, SRZ ;  /* 0x0000000000407805 */ /* 0x000fd2000001ff00 */
[C---:B------:R-:W-:Y:S01]  /*cce0*/  @!P1 IMAD.SHL.U32 R0, R128.reuse, 0x2, RZ ;  /* 0x0000000280009824 */ /* 0x040fe200078e00ff */
[----:B------:R-:W-:-:S04]  /*ccf0*/  @!P1 SHF.L.U64.HI R23, R128, 0x1, R29 ;  /* 0x0000000180179819 */ /* 0x000fc8000001021d */
[----:B------:R-:W-:-:S04]  /*cd00*/  @!P1 IADD3 R24, P0, R20, R0, RZ ;  /* 0x0000000014189210 */ /* 0x000fc80007f1e0ff */
[----:B-1----:R-:W-:Y:S02]  /*cd10*/  @!P1 IADD3.X R25, R21, R23, RZ, P0, !PT ;  /* 0x0000001715199210 */ /* 0x002fe400007fe4ff */
[----:B------:R-:W-:-:S05]  /*cd20*/  @!P1 IADD3 R22, P0, R2, R0, RZ ;  /* 0x0000000002169210 */ /* 0x000fca0007f1e0ff */
[----:B------:R-:W-:Y:S01]  /*cd30*/  @!P1 IMAD.X R23, R3, 0x1, R23, P0 ;  /* 0x0000000103179824 */ /* 0x000fe200000e0617 */
        /* <DEDUP_REMOVED lines=9> */
[----:B------:R-:W-:Y:S01]  /*cdd0*/  CS2R R70, SRZ ;  /* 0x0000000000467805 */ /* 0x000fe2000001ff00 */
[----:B------:R-:W-:Y:S01]  /*cde0*/  CS2R R68, SRZ ;  /* 0x0000000000447805 */ /* 0x000fe2000001ff00 */
[----:B------:R-:W-:Y:S01]  /*cdf0*/  CS2R R54, SRZ ;  /* 0x0000000000367805 */ /* 0x000fe2000001ff00 */
[----:B------:R-:W-:Y:S01]  /*ce00*/  CS2R R52, SRZ ;  /* 0x0000000000347805 */ /* 0x000fe2000001ff00 */
[----:B------:R-:W-:Y:S01]  /*ce10*/  CS2R R58, SRZ ;  /* 0x00000000003a7805 */ /* 0x000fe2000001ff00 */
[----:B------:R-:W-:-:S04]  /*ce20*/  CS2R R56, SRZ ;  /* 0x0000000000387805 */ /* 0x000fc8000001ff00 */
[----:B------:R1:W5:Y:S01]  /*ce30*/  @!P1 LD.E.128 R52, [R24.64] ;  /* 0x0000000618349980 */ /* 0x000362000c101d00 */
[----:B------:R-:W-:-:S03]  /*ce40*/  @!P0 IMAD.SHL.U32 R0, R77, 0x8, RZ ;  /* 0x000000084d008824 */ /* 0x000fc600078e00ff */
[----:B------:R1:W5:Y:S01]  /*ce50*/  @!P1 LD.E.128 R56, [R22.64] ;  /* 0x0000000616389980 */ /* 0x000362000c101d00 */
[----:B------:R-:W-:-:S04]  /*ce60*/  @!P0 IMAD.WIDE R20, R0, 0x2, R20 ;  /* 0x0000000200148825 */ /* 0x000fc800078e0214 */
[----:B------:R-:W-:Y:S01]  /*ce70*/  @!P0 IMAD.WIDE R2, R0, 0x2, R2 ;  /* 0x0000000200028825 */ /* 0x000fe200078e0202 */
[----:B------:R1:W5:Y:S04]  /*ce80*/  @!P0 LD.E.128 R72, [R20.64] ;  /* 0x0000000614488980 */ /* 0x000368000c101d00 */
[----:B------:R1:W5:Y:S02]  /*ce90*/  @!P0 LD.E.128 R68, [R2.64] ;  /* 0x0000000602448980 */ /* 0x000364000c101d00 */
.L_x_681:
[----:B--2-4-:R-:W-:Y:S05]  /*cea0*/  BSYNC B0 ;  /* 0x0000000000007941 */ /* 0x014fea0003800000 */
.L_x_680:
        /* <DEDUP_REMOVED lines=47> */
[----:B------:R1:W5:Y:S04]  /*d1a0*/  LDL R111, [R1+0x10] ;  /* 0x00001000016f7983 */ /* 0x0003680000100800 */
[----:B------:R1:W5:Y:S01]  /*d1b0*/  LDL R110, [R1+0x14] ;  /* 0x00001400016e7983 */ /* 0x0003620000100800 */
[----:B------:R-:W-:Y:S01]  /*d1c0*/  ISETP.GE.AND P0, PT, R128, c[0x0][0x27c], PT ;  /* 0x00009f0080007a0c */ /* 0x000fe20003f06270 */
[----:B------:R-:W-:-:S12]  /*d1d0*/  BSSY B0, `(.L_x_684) ;  /* 0x000006c000007945 */ /* 0x000fd80003800000 */
[----:B------:R-:W-:Y:S05]  /*d1e0*/  @P0 BRA `(.L_x_685) ;  /* 0x000006a000000947 */ /* 0x000fea0003800000 */
[----:B------:R-:W-:Y:S01]  /*d1f0*/  IMAD.MOV.U32 R3, RZ, RZ, c[0x0][0x27c] ;  /* 0x00009f00ff037624 */ /* 0x000fe200078e00ff */
[----:B-----5:R-:W-:Y:S02]  /*d200*/  LOP3.LUT R0, R111, 0x38, R128, 0xf8, !PT ;  /* 0x000000386f007812 */ /* 0x020fe400078ef880 */
[----:B------:R-:W-:Y:S02]  /*d210*/  SHF.R.U64 R4, R4, 0x10, R5 ;  /* 0x0000001004047819 */ /* 0x000fe40000001205 */
[----:B------:R-:W-:Y:S02]  /*d220*/  LEA.HI R3, R3, R109, RZ, 0x1d ;  /* 0x0000006d03037211 */ /* 0x000fe400078fe8ff */
[----:B------:R-:W-:Y:S02]  /*d230*/  LOP3.LUT R0, R139, R0, R110, 0xf6, !PT ;  /* 0x000000008b007212 */ /* 0x000fe400078ef66e */
[----:B------:R-:W-:Y:S01]  /*d240*/  SHF.R.S32.HI R20, RZ, 0x1f, R3 ;  /* 0x0000001fff147819 */ /* 0x000fe20000011403 */
[----:B------:R-:W-:Y:S01]  /*d250*/  IMAD.SHL.U32 R2, R3, 0x8, RZ ;  /* 0x0000000803027824 */ /* 0x000fe200078e00ff */
[----:B------:R-:W-:-:S02]  /*d260*/  LEA R48, R0, 0xc100, 0x1 ;  /* 0x0000c10000307811 */ /* 0x000fc400078e08ff */
[----:B------:R-:W-:Y:S02]  /*d270*/  LEA.HI R3, R20, R3, RZ, 0x3 ;  /* 0x0000000314037211 */ /* 0x000fe400078f18ff */
[----:B------:R-:W-:Y:S01]  /*d280*/  LOP3.LUT R2, R111, 0x38, R2, 0xf8, !PT ;  /* 0x000000386f027812 */ /* 0x000fe200078ef802 */
[----:B------:R-:W2:Y:S01]  /*d290*/  LDS.128 R24, [R48] ;  /* 0x0000000030187984 */ /* 0x000ea20000000c00 */
[----:B------:R-:W-:Y:S01]  /*d2a0*/  SHF.R.U64 R12, R12, 0x10, R13 ;  /* 0x000000100c0c7819 */ /* 0x000fe2000000120d */
[----:B------:R-:W-:Y:S01]  /*d2b0*/  IMAD.SHL.U32 R3, R3, 0x400, RZ ;  /* 0x0000040003037824 */ /* 0x000fe200078e00ff */
[----:B------:R-:W-:Y:S02]  /*d2c0*/  LOP3.LUT R0, R2, R110, RZ, 0x3c, !PT ;  /* 0x0000006e02007212 */ /* 0x000fe400078e3cff */
[----:B------:R-:W-:Y:S02]  /*d2d0*/  PRMT R31, R31, 0x5410, R4 ;  /* 0x000054101f1f7816 */ /* 0x000fe40000000004 */
[----:B------:R-:W-:-:S02]  /*d2e0*/  LOP3.LUT R2, R3, 0x7fffe000, RZ, 0xc0, !PT ;  /* 0x7fffe00003027812 */ /* 0x000fc400078ec0ff */
[----:B------:R-:W-:Y:S02]  /*d2f0*/  SHF.R.U32.HI R3, RZ, 0x10, R5 ;  /* 0x00000010ff037819 */ /* 0x000fe40000011605 */
[----:B------:R-:W-:Y:S02]  /*d300*/  IADD3 R0, R0, R2, R139 ;  /* 0x0000000200007210 */ /* 0x000fe40007ffe08b */
[----:B------:R-:W-:Y:S02]  /*d310*/  SHF.R.U32.HI R2, RZ, 0x10, R15 ;  /* 0x00000010ff027819 */ /* 0x000fe4000001160f */
[--C-:B------:R-:W-:Y:S01]  /*d320*/  SHF.R.U64 R5, R6, 0x10, R7.reuse ;  /* 0x0000001006057819 */ /* 0x100fe20000001207 */
[----:B------:R-:W-:Y:S01]  /*d330*/  IMAD.SHL.U32 R39, R0, 0x2, RZ ;  /* 0x0000000200277824 */ /* 0x000fe200078e00ff */
[----:B------:R-:W-:Y:S02]  /*d340*/  SHF.R.U32.HI R6, RZ, 0x10, R7 ;  /* 0x00000010ff067819 */ /* 0x000fe40000011607 */
[----:B------:R-:W-:-:S02]  /*d350*/  PRMT R32, R37, 0x5432, R2 ;  /* 0x0000543225207816 */ /* 0x000fc40000000002 */
[----:B------:R-:W3:Y:S01]  /*d360*/  LDS.128 R20, [R39+0xc100] ;  /* 0x00c1000027147984 */ /* 0x000ee20000000c00 */
[----:B------:R-:W-:Y:S02]  /*d370*/  PRMT R29, R37, 0x5410, R5 ;  /* 0x00005410251d7816 */ /* 0x000fe40000000005 */
[----:B------:R-:W-:Y:S02]  /*d380*/  SHF.R.U32.HI R0, RZ, 0x10, R13 ;  /* 0x00000010ff007819 */ /* 0x000fe4000001160d */
[C---:B------:R-:W-:Y:S02]  /*d390*/  PRMT R30, R36.reuse, 0x5410, R3 ;  /* 0x00005410241e7816 */ /* 0x040fe40000000003 */
[----:B------:R-:W-:Y:S02]  /*d3a0*/  PRMT R28, R36, 0x5432, R6 ;  /* 0x00005432241c7816 */ /* 0x000fe40000000006 */
[----:B------:R-:W-:Y:S02]  /*d3b0*/  SHF.R.U64 R13, R14, 0x10, R15 ;  /* 0x000000100e0d7819 */ /* 0x000fe4000000120f */
[----:B------:R-:W-:-:S02]  /*d3c0*/  PRMT R35, R35, 0x5410, R12 ;  /* 0x0000541023237816 */ /* 0x000fc4000000000c */
[----:B------:R-:W-:Y:S02]  /*d3d0*/  PRMT R34, R34, 0x5410, R0 ;  /* 0x0000541022227816 */ /* 0x000fe40000000000 */
[----:B------:R-:W-:Y:S01]  /*d3e0*/  PRMT R33, R33, 0x5410, R13 ;  /* 0x0000541021217816 */ /* 0x000fe2000000000d */
[C---:B--2---:R-:W-:Y:S01]  /*d3f0*/  IMAD.U32 R38, R24.reuse, 0x10000, RZ ;  /* 0x0001000018267824 */ /* 0x044fe200078e00ff */
[----:B------:R-:W-:Y:S01]  /*d400*/  LOP3.LUT R37, R24, 0xffff0000, RZ, 0xc0, !PT ;  /* 0xffff000018257812 */ /* 0x000fe200078ec0ff */
[C---:B------:R-:W-:Y:S01]  /*d410*/  IMAD.U32 R36, R25.reuse, 0x10000, RZ ;  /* 0x0001000019247824 */ /* 0x040fe200078e00ff */
[----:B------:R-:W-:Y:S01]  /*d420*/  LOP3.LUT R24, R25, 0xffff0000, RZ, 0xc0, !PT ;  /* 0xffff000019187812 */ /* 0x000fe200078ec0ff */
[C---:B------:R-:W-:Y:S01]  /*d430*/  IMAD.U32 R15, R26.reuse, 0x10000, RZ ;  /* 0x000100001a0f7824 */ /* 0x040fe200078e00ff */
[----:B------:R-:W-:Y:S01]  /*d440*/  LOP3.LUT R25, R26, 0xffff0000, RZ, 0xc0, !PT ;  /* 0xffff00001a197812 */ /* 0x000fe200078ec0ff */
[----:B------:R-:W-:Y:S01]  /*d450*/  IMAD.U32 R14, R27, 0x10000, RZ ;  /* 0x000100001b0e7824 */ /* 0x000fe200078e00ff */
[----:B------:R-:W-:-:S02]  /*d460*/  SHF.L.U32 R26, R31, 0x10, RZ ;  /* 0x000000101f1a7819 */ /* 0x000fc400000006ff */
[----:B------:R-:W-:Y:S01]  /*d470*/  LOP3.LUT R13, R27, 0xffff0000, RZ, 0xc0, !PT ;  /* 0xffff00001b0d7812 */ /* 0x000fe200078ec0ff */
[----:B------:R-:W-:Y:S01]  /*d480*/  IMAD.U32 R27, R30, 0x10000, RZ ;  /* 0x000100001e1b7824 */ /* 0x000fe200078e00ff */
[----:B------:R-:W-:Y:S01]  /*d490*/  LOP3.LUT R31, R31, 0xffff0000, RZ, 0xc0, !PT ;  /* 0xffff00001f1f7812 */ /* 0x000fe200078ec0ff */
[C---:B---3--:R-:W-:Y:S01]  /*d4a0*/  IMAD.U32 R12, R20.reuse, 0x10000, RZ ;  /* 0x00010000140c7824 */ /* 0x048fe200078e00ff */
[----:B------:R-:W-:Y:S01]  /*d4b0*/  LOP3.LUT R7, R20, 0xffff0000, RZ, 0xc0, !PT ;  /* 0xffff000014077812 */ /* 0x000fe200078ec0ff */
[C---:B------:R-:W-:Y:S01]  /*d4c0*/  IMAD.U32 R6, R21.reuse, 0x10000, RZ ;  /* 0x0001000015067824 */ /* 0x040fe200078e00ff */
[----:B------:R-:W-:Y:S01]  /*d4d0*/  LOP3.LUT R5, R21, 0xffff0000, RZ, 0xc0, !PT ;  /* 0xffff000015057812 */ /* 0x000fe200078ec0ff */
[----:B------:R-:W-:Y:S01]  /*d4e0*/  IMAD.U32 R21, R35, 0x10000, RZ ;  /* 0x0001000023157824 */ /* 0x000fe200078e00ff */
[C---:B------:R-:W-:Y:S01]  /*d4f0*/  LOP3.LUT R0, R23.reuse, 0xffff0000, RZ, 0xc0, !PT ;  /* 0xffff000017007812 */ /* 0x040fe200078ec0ff */
[----:B------:R-:W-:Y:S01]  /*d500*/  FMUL.FTZ R20, R12, R26 ;  /* 0x0000001a0c147220 */ /* 0x000fe20000410000 */
[----:B------:R-:W-:Y:S01]  /*d510*/  LOP3.LUT R3, R22, 0xffff0000, RZ, 0xc0, !PT ;  /* 0xffff000016037812 */ /* 0x000fe200078ec0ff */
[----:B------:R-:W-:Y:S01]  /*d520*/  IMAD.U32 R2, R23, 0x10000, RZ ;  /* 0x0001000017027824 */ /* 0x000fe200078e00ff */
[----:B------:R-:W-:Y:S01]  /*d530*/  SHF.L.U32 R23, R28, 0x10, RZ ;  /* 0x000000101c177819 */ /* 0x000fe200000006ff */
[----:B------:R-:W-:-:S02]  /*d540*/  FMUL.FTZ R12, R12, R21 ;  /* 0x000000150c0c7220 */ /* 0x000fc40000410000 */
[----:B------:R-:W-:Y:S02]  /*d550*/  FFMA.FTZ R50, R38, R21, -R20 ;  /* 0x0000001526327223 */ /* 0x000fe40000010814 */
[----:B------:R-:W-:Y:S02]  /*d560*/  IMAD.U32 R21, R34, 0x10000, RZ ;  /* 0x0001000022157824 */ /* 0x000fe400078e00ff */
[----:B------:R-:W-:Y:S02]  /*d570*/  IMAD.U32 R4, R22, 0x10000, RZ ;  /* 0x0001000016047824 */ /* 0x000fe400078e00ff */
[----:B------:R-:W-:Y:S02]  /*d580*/  IMAD.U32 R22, R32, 0x10000, RZ ;  /* 0x0001000020167824 */ /* 0x000fe400078e00ff */
[----:B------:R-:W-:Y:S02]  /*d590*/  FFMA.FTZ R49, R38, R26, R12 ;  /* 0x0000001a26317223 */ /* 0x000fe4000001000c */
[----:B------:R-:W-:-:S02]  /*d5a0*/  FMUL.FTZ R20, R6, R27 ;  /* 0x0000001b06147220 */ /* 0x000fc40000410000 */
[----:B------:R-:W-:Y:S02]  /*d5b0*/  FMUL.FTZ R12, R6, R21 ;  /* 0x00000015060c7220 */ /* 0x000fe40000410000 */
[C---:B------:R-:W-:Y:S02]  /*d5c0*/  FMUL.FTZ R6, R2.reuse, R23 ;  /* 0x0000001702067220 */ /* 0x040fe40000410000 */
[-C--:B------:R-:W-:Y:S02]  /*d5d0*/  FMUL.FTZ R2, R2, R22.reuse ;  /* 0x0000001602027220 */ /* 0x080fe40000410000 */
[----:B------:R-:W-:Y:S02]  /*d5e0*/  FFMA.FTZ R26, R36, R27, R12 ;  /* 0x0000001b241a7223 */ /* 0x000fe4000001000c */
[----:B------:R-:W-:Y:S01]  /*d5f0*/  FFMA.FTZ R27, R14, R22, -R6 ;  /* 0x000000160e1b7223 */ /* 0x000fe20000010806 */
[----:B------:R-:W-:Y:S01]  /*d600*/  LOP3.LUT R6, R35, 0xffff0000, RZ, 0xc0, !PT ;  /* 0xffff000023067812 */ /* 0x000fe200078ec0ff */
[----:B------:R-:W-:Y:S01]  /*d610*/  FFMA.FTZ R38, R36, R21, -R20 ;  /* 0x0000001524267223 */ /* 0x000fe20000010814 */
[----:B------:R-:W-:Y:S01]  /*d620*/  LOP3.LUT R21, R34, 0xffff0000, RZ, 0xc0, !PT ;  /* 0xffff000022157812 */ /* 0x000fe200078ec0ff */
[----:B------:R-:W-:Y:S01]  /*d630*/  FFMA.FTZ R23, R14, R23, R2 ;  /* 0x000000170e177223 */ /* 0x000fe20000010002 */
[----:B------:R-:W-:Y:S01]  /*d640*/  LOP3.LUT R20, R30, 0xffff0000, RZ, 0xc0, !PT ;  /* 0xffff00001e147812 */ /* 0x000fe200078ec0ff */
[----:B------:R-:W-:-:S02]  /*d650*/  FMUL.FTZ R2, R7, R31 ;  /* 0x0000001f07027220 */ /* 0x000fc40000410000 */
[C---:B------:R-:W-:Y:S01]  /*d660*/  IMAD.U32 R30, R29.reuse, 0x10000, RZ ;  /* 0x000100001d1e7824 */ /* 0x040fe200078e00ff */
[----:B------:R-:W-:Y:S01]  /*d670*/  LOP3.LUT R29, R29, 0xffff0000, RZ, 0xc0, !PT ;  /* 0xffff00001d1d7812 */ /* 0x000fe200078ec0ff */
[-C--:B------:R-:W-:Y:S02]  /*d680*/  FFMA.FTZ R12, R37, R6.reuse, -R2 ;  /* 0x00000006250c7223 */ /* 0x080fe40000010802 */
[----:B------:R-:W-:Y:S02]  /*d690*/  FMUL.FTZ R7, R7, R6 ;  /* 0x0000000607077220 */ /* 0x000fe40000410000 */
[----:B------:R-:W-:Y:S01]  /*d6a0*/  FMUL.FTZ R2, R5, R21 ;  /* 0x0000001505027220 */ /* 0x000fe20000410000 */
[----:B------:R-:W-:Y:S01]  /*d6b0*/  F2FP.BF16.PACK_AB R12, R12, R50 ;  /* 0x000000320c0c723e */ /* 0x000fe200000010ff */
[----:B------:R-:W-:Y:S02]  /*d6c0*/  IMAD.U32 R14, R33, 0x10000, RZ ;  /* 0x00010000210e7824 */ /* 0x000fe400078e00ff */
[----:B------:R-:W-:-:S02]  /*d6d0*/  FMUL.FTZ R6, R5, R20 ;  /* 0x0000001405067220 */ /* 0x000fc40000410000 */
[----:B------:R-:W-:Y:S02]  /*d6e0*/  FMUL.FTZ R5, R4, R30 ;  /* 0x0000001e04057220 */ /* 0x000fe40000410000 */
[C---:B------:R-:W-:Y:S02]  /*d6f0*/  FFMA.FTZ R20, R24.reuse, R20, R2 ;  /* 0x0000001418147223 */ /* 0x040fe40000010002 */
[----:B------:R-:W-:Y:S01]  /*d700*/  FFMA.FTZ R21, R24, R21, -R6 ;  /* 0x0000001518157223 */ /* 0x000fe20000010806 */
[----:B------:R-:W-:Y:S01]  /*d710*/  LOP3.LUT R6, R33, 0xffff0000, RZ, 0xc0, !PT ;  /* 0xffff000021067812 */ /* 0x000fe200078ec0ff */
[-C--:B------:R-:W-:Y:S01]  /*d720*/  FMUL.FTZ R2, R4, R14.reuse ;  /* 0x0000000e04027220 */ /* 0x080fe20000410000 */
[----:B------:R-:W-:Y:S01]  /*d730*/  LOP3.LUT R24, R28, 0xffff0000, RZ, 0xc0, !PT ;  /* 0xffff00001c187812 */ /* 0x000fe200078ec0ff */
[----:B------:R-:W-:Y:S01]  /*d740*/  FFMA.FTZ R14, R15, R14, -R5 ;  /* 0x0000000e0f0e7223 */ /* 0x000fe20000010805 */
[----:B------:R-:W-:Y:S01]  /*d750*/  LOP3.LUT R5, R32, 0xffff0000, RZ, 0xc0, !PT ;  /* 0xffff000020057812 */ /* 0x000fe200078ec0ff */
[----:B------:R-:W-:-:S02]  /*d760*/  FFMA.FTZ R22, R37, R31, R7 ;  /* 0x0000001f25167223 */ /* 0x000fc40000010007 */
[----:B------:R-:W-:Y:S02]  /*d770*/  FFMA.FTZ R7, R15, R30, R2 ;  /* 0x0000001e0f077223 */ /* 0x000fe40000010002 */
[C---:B------:R-:W-:Y:S02]  /*d780*/  FMUL.FTZ R4, R3.reuse, R29 ;  /* 0x0000001d03047220 */ /* 0x040fe40000410000 */
[----:B------:R-:W-:Y:S02]  /*d790*/  FMUL.FTZ R3, R3, R6 ;  /* 0x0000000603037220 */ /* 0x000fe40000410000 */
[C---:B------:R-:W-:Y:S02]  /*d7a0*/  FMUL.FTZ R2, R0.reuse, R24 ;  /* 0x0000001800027220 */ /* 0x040fe40000410000 */
[----:B------:R-:W-:Y:S02]  /*d7b0*/  FMUL.FTZ R0, R0, R5 ;  /* 0x0000000500007220 */ /* 0x000fe40000410000 */
[C---:B------:R-:W-:Y:S01]  /*d7c0*/  FFMA.FTZ R6, R25.reuse, R6, -R4 ;  /* 0x0000000619067223 */ /* 0x040fe20000010804 */
[----:B------:R-:W-:Y:S01]  /*d7d0*/  F2FP.BF16.PACK_AB R4, R22, R49 ;  /* 0x000000311604723e */ /* 0x000fe200000010ff */
[----:B------:R-:W-:-:S02]  /*d7e0*/  FFMA.FTZ R3, R25, R29, R3 ;  /* 0x0000001d19037223 */ /* 0x000fc40000010003 */
[C---:B------:R-:W-:Y:S01]  /*d7f0*/  FFMA.FTZ R2, R13.reuse, R5, -R2 ;  /* 0x000000050d027223 */ /* 0x040fe20000010802 */
[----:B------:R-:W-:Y:S01]  /*d800*/  F2FP.BF16.PACK_AB R14, R6, R14 ;  /* 0x0000000e060e723e */ /* 0x000fe200000010ff */
[----:B------:R-:W-:Y:S01]  /*d810*/  FFMA.FTZ R0, R13, R24, R0 ;  /* 0x000000180d007223 */ /* 0x000fe20000010000 */
[----:B------:R-:W-:Y:S02]  /*d820*/  F2FP.BF16.PACK_AB R13, R21, R38 ;  /* 0x00000026150d723e */ /* 0x000fe400000010ff */
[----:B------:R-:W-:Y:S02]  /*d830*/  F2FP.BF16.PACK_AB R6, R3, R7 ;  /* 0x000000070306723e */ /* 0x000fe400000010ff */
[----:B------:R-:W-:Y:S02]  /*d840*/  F2FP.BF16.PACK_AB R15, R2, R27 ;  /* 0x0000001b020f723e */ /* 0x000fe400000010ff */
[----:B------:R-:W-:Y:S02]  /*d850*/  F2FP.BF16.PACK_AB R5, R20, R26 ;  /* 0x0000001a1405723e */ /* 0x000fe400000010ff */
[----:B------:R-:W-:Y:S01]  /*d860*/  F2FP.BF16.PACK_AB R7, R0, R23 ;  /* 0x000000170007723e */ /* 0x000fe200000010ff */
[----:B------:R2:W-:Y:S04]  /*d870*/  STS.128 [R48], R12 ;  /* 0x0000000c30007388 */ /* 0x0005e80000000c00 */
[----:B------:R2:W-:Y:S02]  /*d880*/  STS.128 [R39+0xc100], R4 ;  /* 0x00c1000427007388 */ /* 0x0005e40000000c00 */
.L_x_685:
[----:B------:R-:W-:Y:S05]  /*d890*/  BSYNC B0 ;  /* 0x0000000000007941 */ /* 0x000fea0003800000 */
.L_x_684:
[----:B------:R-:W-:Y:S01]  /*d8a0*/  ISETP.GE.AND P0, PT, R131, c[0x0][0x27c], PT ;  /* 0x00009f0083007a0c */ /* 0x000fe20003f06270 */
[----:B------:R-:W-:-:S12]  /*d8b0*/  BSSY B0, `(.L_x_686) ;  /* 0x0000070000007945 */ /* 0x000fd80003800000 */
[----:B------:R-:W-:Y:S05]  /*d8c0*/  @P0 BRA `(.L_x_687) ;  /* 0x000006e000000947 */ /* 0x000fea0003800000 */
[----:B------:R-:W-:Y:S01]  /*d8d0*/  IMAD.MOV.U32 R0, RZ, RZ, c[0x0][0x27c] ;  /* 0x00009f00ff007624 */ /* 0x000fe200078e00ff */
[----:B------:R-:W-:Y:S02]  /*d8e0*/  LEA.HI R2, R81, R131, RZ, 0x6 ;  /* 0x0000008351027211 */ /* 0x000fe400078f30ff */
[----:B-----5:R-:W-:Y:S02]  /*d8f0*/  LOP3.LUT R3, R111, 0x38, R82, 0xf8, !PT ;  /* 0x000000386f037812 */ /* 0x020fe400078ef852 */
[----:B------:R-:W-:Y:S01]  /*d900*/  LEA.HI R0, R0, R51, RZ, 0x1d ;  /* 0x0000003300007211 */ /* 0x000fe200078fe8ff */
[----:B------:R-:W-:Y:S01]  /*d910*/  IMAD.SHL.U32 R2, R2, 0x80, RZ ;  /* 0x0000008002027824 */ /* 0x000fe200078e00ff */
[----:B--2---:R-:W-:Y:S02]  /*d920*/  LOP3.LUT R4, R3, R110, RZ, 0x3c, !PT ;  /* 0x0000006e03047212 */ /* 0x004fe400078e3cff */
[----:B------:R-:W-:Y:S01]  /*d930*/  SHF.R.S32.HI R5, RZ, 0x1f, R0 ;  /* 0x0000001fff057819 */ /* 0x000fe20000011400 */
[----:B------:R-:W-:Y:S01]  /*d940*/  IMAD.SHL.U32 R6, R0, 0x8, RZ ;  /* 0x0000000800067824 */ /* 0x000fe200078e00ff */
[----:B------:R-:W-:-:S02]  /*d950*/  LOP3.LUT R2, R2, 0xffffe000, RZ, 0xc0, !PT ;  /* 0xffffe00002027812 */ /* 0x000fc400078ec0ff */
[----:B------:R-:W-:Y:S02]  /*d960*/  LEA.HI R3, R5, R0, RZ, 0x3 ;  /* 0x0000000005037211 */ /* 0x000fe400078f18ff */
[----:B------:R-:W-:Y:S02]  /*d970*/  IADD3 R0, R4, R2, R139 ;  /* 0x0000000204007210 */ /* 0x000fe40007ffe08b */
[----:B------:R-:W-:Y:S01]  /*d980*/  LOP3.LUT R5, R111, 0x38, R6, 0xf8, !PT ;  /* 0x000000386f057812 */ /* 0x000fe200078ef806 */
[----:B------:R-:W-:Y:S01]  /*d990*/  IMAD.SHL.U32 R2, R3, 0x400, RZ ;  /* 0x0000040003027824 */ /* 0x000fe200078e00ff */
[----:B------:R-:W-:Y:S02]  /*d9a0*/  LEA R29, R0, 0xc100, 0x1 ;  /* 0x0000c100001d7811 */ /* 0x000fe400078e08ff */
[----:B------:R-:W-:Y:S02]  /*d9b0*/  LOP3.LUT R3, R5, R110, RZ, 0x3c, !PT ;  /* 0x0000006e05037212 */ /* 0x000fe400078e3cff */
[----:B------:R-:W-:Y:S01]  /*d9c0*/  LOP3.LUT R0, R2, 0x7fffe000, RZ, 0xc0, !PT ;  /* 0x7fffe00002007812 */ /* 0x000fe200078ec0ff */
[----:B------:R-:W2:Y:S01]  /*d9d0*/  LDS.128 R12, [R29] ;  /* 0x000000001d0c7984 */ /* 0x000ea20000000c00 */
[----:B------:R-:W-:-:S02]  /*d9e0*/  SHF.R.U64 R16, R16, 0x10, R17 ;  /* 0x0000001010107819 */ /* 0x000fc40000001211 */
[----:B------:R-:W-:Y:S02]  /*d9f0*/  IADD3 R0, R3, R0, R139 ;  /* 0x0000000003007210 */ /* 0x000fe40007ffe08b */
[--C-:B------:R-:W-:Y:S02]  /*da00*/  SHF.R.U64 R8, R8, 0x10, R9.reuse ;  /* 0x0000001008087819 */ /* 0x100fe40000001209 */
[----:B------:R-:W-:Y:S01]  /*da10*/  SHF.R.U32.HI R3, RZ, 0x10, R9 ;  /* 0x00000010ff037819 */ /* 0x000fe20000011609 */
[----:B------:R-:W-:Y:S01]  /*da20*/  IMAD.SHL.U32 R28, R0, 0x2, RZ ;  /* 0x00000002001c7824 */ /* 0x000fe200078e00ff */
[----:B------:R-:W-:Y:S02]  /*da30*/  SHF.R.U32.HI R0, RZ, 0x10, R17 ;  /* 0x00000010ff007819 */ /* 0x000fe40000011611 */
[----:B------:R-:W-:Y:S02]  /*da40*/  SHF.R.U64 R17, R18, 0x10, R19 ;  /* 0x0000001012117819 */ /* 0x000fe40000001213 */
[----:B------:R-:W3:Y:S01]  /*da50*/  LDS.128 R4, [R28+0xc100] ;  /* 0x00c100001c047984 */ /* 0x000ee20000000c00 */
[----:B------:R-:W-:-:S02]  /*da60*/  SHF.R.U64 R9, R10, 0x10, R11 ;  /* 0x000000100a097819 */ /* 0x000fc4000000120b */
[----:B------:R-:W-:Y:S02]  /*da70*/  PRMT R26, R83, 0x5432, R17 ;  /* 0x00005432531a7816 */ /* 0x000fe40000000011 */
[----:B------:R-:W-:Y:S02]  /*da80*/  SHF.R.U32.HI R2, RZ, 0x10, R19 ;  /* 0x00000010ff027819 */ /* 0x000fe40000011613 */
[----:B------:R-:W-:Y:S02]  /*da90*/  SHF.R.U32.HI R10, RZ, 0x10, R11 ;  /* 0x00000010ff0a7819 */ /* 0x000fe4000001160b */
[----:B------:R-:W-:Y:S02]  /*daa0*/  PRMT R17, R78, 0x5432, R8 ;  /* 0x000054324e117816 */ /* 0x000fe40000000008 */
[----:B------:R-:W-:Y:S02]  /*dab0*/  PRMT R19, R80, 0x5432, R16 ;  /* 0x0000543250137816 */ /* 0x000fe40000000010 */
[----:B------:R-:W-:Y:S01]  /*dac0*/  PRMT R23, R79, 0x5410, R10 ;  /* 0x000054104f177816 */ /* 0x000fe2000000000a */
[----:B------:R-:W-:Y:S01]  /*dad0*/  IMAD.U32 R31, R17, 0x10000, RZ ;  /* 0x00010000111f7824 */ /* 0x000fe200078e00ff */
[----:B------:R-:W-:Y:S01]  /*dae0*/  PRMT R16, R78, 0x5410, R3 ;  /* 0x000054104e107816 */ /* 0x000fe20000000003 */
[----:B------:R-:W-:Y:S01]  /*daf0*/  IMAD.U32 R30, R19, 0x10000, RZ ;  /* 0x00010000131e7824 */ /* 0x000fe200078e00ff */
[----:B------:R-:W-:Y:S01]  /*db00*/  PRMT R24, R79, 0x5432, R9 ;  /* 0x000054324f187816 */ /* 0x000fe20000000009 */
[----:B------:R-:W-:Y:S01]  /*db10*/  IMAD.U32 R33, R23, 0x10000, RZ ;  /* 0x0001000017217824 */ /* 0x000fe200078e00ff */
[----:B------:R-:W-:Y:S01]  /*db20*/  PRMT R18, R80, 0x5410, R0 ;  /* 0x0000541050127816 */ /* 0x000fe20000000000 */
[----:B------:R-:W-:Y:S01]  /*db30*/  IMAD.U32 R34, R16, 0x10000, RZ ;  /* 0x0001000010227824 */ /* 0x000fe200078e00ff */
[----:B------:R-:W-:Y:S01]  /*db40*/  PRMT R25, R83, 0x5410, R2 ;  /* 0x0000541053197816 */ /* 0x000fe20000000002 */
[C---:B--2---:R-:W-:Y:S01]  /*db50*/  IMAD.U32 R22, R12.reuse, 0x10000, RZ ;  /* 0x000100000c167824 */ /* 0x044fe200078e00ff */
[----:B------:R-:W-:Y:S01]  /*db60*/  LOP3.LUT R21, R12, 0xffff0000, RZ, 0xc0, !PT ;  /* 0xffff00000c157812 */ /* 0x000fe200078ec0ff */
[C---:B------:R-:W-:Y:S01]  /*db70*/  IMAD.U32 R12, R14.reuse, 0x10000, RZ ;  /* 0x000100000e0c7824 */ /* 0x040fe200078e00ff */
[----:B------:R-:W-:Y:S01]  /*db80*/  LOP3.LUT R27, R14, 0xffff0000, RZ, 0xc0, !PT ;  /* 0xffff00000e1b7812 */ /* 0x000fe200078ec0ff */
[C---:B------:R-:W-:Y:S01]  /*db90*/  IMAD.U32 R11, R15.reuse, 0x10000, RZ ;  /* 0x000100000f0b7824 */ /* 0x040fe200078e00ff */
[----:B------:R-:W-:Y:S01]  /*dba0*/  LOP3.LUT R14, R15, 0xffff0000, RZ, 0xc0, !PT ;  /* 0xffff00000f0e7812 */ /* 0x000fe200078ec0ff */
[C---:B------:R-:W-:Y:S01]  /*dbb0*/  IMAD.U32 R20, R13.reuse, 0x10000, RZ ;  /* 0x000100000d147824 */ /* 0x040fe200078e00ff */
[----:B------:R-:W-:Y:S01]  /*dbc0*/  LOP3.LUT R13, R13, 0xffff0000, RZ, 0xc0, !PT ;  /* 0xffff00000d0d7812 */ /* 0x000fe200078ec0ff */
[C---:B---3--:R-:W-:Y:S01]  /*dbd0*/  IMAD.U32 R10, R4.reuse, 0x10000, RZ ;  /* 0x00010000040a7824 */ /* 0x048fe200078e00ff */
[----:B------:R-:W-:Y:S01]  /*dbe0*/  LOP3.LUT R9, R4, 0xffff0000, RZ, 0xc0, !PT ;  /* 0xffff000004097812 */ /* 0x000fe200078ec0ff */
[C---:B------:R-:W-:Y:S01]  /*dbf0*/  IMAD.U32 R4, R6.reuse, 0x10000, RZ ;  /* 0x0001000006047824 */ /* 0x040fe200078e00ff */
[----:B------:R-:W-:Y:S01]  /*dc00*/  LOP3.LUT R3, R6, 0xffff0000, RZ, 0xc0, !PT ;  /* 0xffff000006037812 */ /* 0x000fe200078ec0ff */
[C---:B------:R-:W-:Y:S01]  /*dc10*/  FMUL.FTZ R15, R10.reuse, R31 ;  /* 0x0000001f0a0f7220 */ /* 0x040fe20000410000 */
[----:B------:R-:W-:Y:S01]  /*dc20*/  LOP3.LUT R0, R7, 0xffff0000, RZ, 0xc0, !PT ;  /* 0xffff000007007812 */ /* 0x000fe200078ec0ff */
[C---:B------:R-:W-:Y:S01]  /*dc30*/  IMAD.U32 R8, R5.reuse, 0x10000, RZ ;  /* 0x0001000005087824 */ /* 0x040fe200078e00ff */
[----:B------:R-:W-:Y:S01]  /*dc40*/  LOP3.LUT R5, R5, 0xffff0000, RZ, 0xc0, !PT ;  /* 0xffff000005057812 */ /* 0x000fe200078ec0ff */
[----:B------:R-:W-:-:S02]  /*dc50*/  FMUL.FTZ R6, R10, R30 ;  /* 0x0000001e0a067220 */ /* 0x000fc40000410000 */
[----:B------:R-:W-:Y:S02]  /*dc60*/  FFMA.FTZ R32, R22, R30, -R15 ;  /* 0x0000001e16207223 */ /* 0x000fe4000001080f */
[----:B------:R-:W-:Y:S02]  /*dc70*/  IMAD.U32 R2, R7, 0x10000, RZ ;  /* 0x0001000007027824 */ /* 0x000fe400078e00ff */
[C---:B------:R-:W-:Y:S01]  /*dc80*/  IMAD.U32 R15, R18.reuse, 0x10000, RZ ;  /* 0x00010000120f7824 */ /* 0x040fe200078e00ff */
[----:B------:R-:W-:Y:S01]  /*dc90*/  LOP3.LUT R18, R18, 0xffff0000, RZ, 0xc0, !PT ;  /* 0xffff000012127812 */ /* 0x000fe200078ec0ff */
[----:B------:R-:W-:Y:S02]  /*dca0*/  FMUL.FTZ R10, R8, R34 ;  /* 0x00000022080a7220 */ /* 0x000fe40000410000 */
[----:B------:R-:W-:Y:S02]  /*dcb0*/  FFMA.FTZ R31, R22, R31, R6 ;  /* 0x0000001f161f7223 */ /* 0x000fe40000010006 */
[----:B------:R-:W-:-:S02]  /*dcc0*/  IMAD.U32 R22, R25, 0x10000, RZ ;  /* 0x0001000019167824 */ /* 0x000fc400078e00ff */
[-C--:B------:R-:W-:Y:S02]  /*dcd0*/  FMUL.FTZ R7, R8, R15.reuse ;  /* 0x0000000f08077220 */ /* 0x080fe40000410000 */
[----:B------:R-:W-:Y:S01]  /*dce0*/  FFMA.FTZ R30, R20, R15, -R10 ;  /* 0x0000000f141e7223 */ /* 0x000fe2000001080a */
[----:B------:R-:W-:Y:S01]  /*dcf0*/  LOP3.LUT R15, R17, 0xffff0000, RZ, 0xc0, !PT ;  /* 0xffff0000110f7812 */ /* 0x000fe200078ec0ff */
[CC--:B------:R-:W-:Y:S02]  /*dd00*/  FMUL.FTZ R6, R2.reuse, R33.reuse ;  /* 0x0000002102067220 */ /* 0x0c0fe40000410000 */
[----:B------:R-:W-:Y:S02]  /*dd10*/  FMUL.FTZ R2, R2, R22 ;  /* 0x0000001602027220 */ /* 0x000fe40000410000 */
[----:B------:R-:W-:Y:S01]  /*dd20*/  FFMA.FTZ R20, R20, R34, R7 ;  /* 0x0000002214147223 */ /* 0x000fe20000010007 */
[----:B------:R-:W-:Y:S01]  /*dd30*/  LOP3.LUT R7, R19, 0xffff0000, RZ, 0xc0, !PT ;  /* 0xffff000013077812 */ /* 0x000fe200078ec0ff */
[----:B------:R-:W-:-:S02]  /*dd40*/  FFMA.FTZ R17, R11, R33, R2 ;  /* 0x000000210b117223 */ /* 0x000fc40000010002 */
[----:B------:R-:W-:Y:S01]  /*dd50*/  FFMA.FTZ R22, R11, R22, -R6 ;  /* 0x000000160b167223 */ /* 0x000fe20000010806 */
[----:B------:R-:W-:Y:S01]  /*dd60*/  LOP3.LUT R11, R16, 0xffff0000, RZ, 0xc0, !PT ;  /* 0xffff0000100b7812 */ /* 0x000fe200078ec0ff */
[----:B------:R-:W-:Y:S01]  /*dd70*/  FMUL.FTZ R2, R9, R15 ;  /* 0x0000000f09027220 */ /* 0x000fe20000410000 */
[C---:B------:R-:W-:Y:S01]  /*dd80*/  LOP3.LUT R16, R24.reuse, 0xffff0000, RZ, 0xc0, !PT ;  /* 0xffff000018107812 */ /* 0x040fe200078ec0ff */
[----:B------:R-:W-:Y:S02]  /*dd90*/  IMAD.U32 R19, R24, 0x10000, RZ ;  /* 0x0001000018137824 */ /* 0x000fe400078e00ff */
[-C--:B------:R-:W-:Y:S02]  /*dda0*/  FFMA.FTZ R8, R21, R7.reuse, -R2 ;  /* 0x0000000715087223 */ /* 0x080fe40000010802 */
[----:B------:R-:W-:Y:S02]  /*ddb0*/  FMUL.FTZ R6, R9, R7 ;  /* 0x0000000709067220 */ /* 0x000fe40000410000 */
[----:B------:R-:W-:Y:S01]  /*ddc0*/  FMUL.FTZ R2, R5, R18 ;  /* 0x0000001205027220 */ /* 0x000fe20000410000 */
[----:B------:R-:W-:Y:S01]  /*ddd0*/  F2FP.BF16.PACK_AB R8, R8, R32 ;  /* 0x000000200808723e */ /* 0x000fe200000010ff */
[----:B------:R-:W-:-:S02]  /*dde0*/  IMAD.U32 R10, R26, 0x10000, RZ ;  /* 0x000100001a0a7824 */ /* 0x000fc400078e00ff */
[----:B------:R-:W-:Y:S02]  /*ddf0*/  FMUL.FTZ R7, R5, R11 ;  /* 0x0000000b05077220 */ /* 0x000fe40000410000 */
[----:B------:R-:W-:Y:S02]  /*de00*/  FMUL.FTZ R5, R4, R19 ;  /* 0x0000001304057220 */ /* 0x000fe40000410000 */
[----:B------:R-:W-:Y:S02]  /*de10*/  FFMA.FTZ R11, R13, R11, R2 ;  /* 0x0000000b0d0b7223 */ /* 0x000fe40000010002 */
[----:B------:R-:W-:Y:S01]  /*de20*/  FFMA.FTZ R15, R21, R15, R6 ;  /* 0x0000000f150f7223 */ /* 0x000fe20000010006 */
[----:B------:R-:W-:Y:S01]  /*de30*/  LOP3.LUT R6, R26, 0xffff0000, RZ, 0xc0, !PT ;  /* 0xffff00001a067812 */ /* 0x000fe200078ec0ff */
[----:B------:R-:W-:Y:S01]  /*de40*/  FFMA.FTZ R9, R13, R18, -R7 ;  /* 0x000000120d097223 */ /* 0x000fe20000010807 */
[----:B------:R-:W-:Y:S01]  /*de50*/  LOP3.LUT R13, R23, 0xffff0000, RZ, 0xc0, !PT ;  /* 0xffff0000170d7812 */ /* 0x000fe200078ec0ff */
[----:B------:R-:W-:-:S02]  /*de60*/  FMUL.FTZ R2, R4, R10 ;  /* 0x0000000a04027220 */ /* 0x000fc40000410000 */
[C---:B------:R-:W-:Y:S01]  /*de70*/  FFMA.FTZ R10, R12.reuse, R10, -R5 ;  /* 0x0000000a0c0a7223 */ /* 0x040fe20000010805 */
[----:B------:R-:W-:Y:S01]  /*de80*/  LOP3.LUT R5, R25, 0xffff0000, RZ, 0xc0, !PT ;  /* 0xffff000019057812 */ /* 0x000fe200078ec0ff */
[----:B------:R-:W-:Y:S01]  /*de90*/  FFMA.FTZ R7, R12, R19, R2 ;  /* 0x000000130c077223 */ /* 0x000fe20000010002 */
[----:B------:R-:W-:Y:S01]  /*dea0*/  F2FP.BF16.PACK_AB R9, R9, R30 ;  /* 0x0000001e0909723e */ /* 0x000fe200000010ff */
[C---:B------:R-:W-:Y:S02]  /*deb0*/  FMUL.FTZ R4, R3.reuse, R16 ;  /* 0x0000001003047220 */ /* 0x040fe40000410000 */
[----:B------:R-:W-:Y:S02]  /*dec0*/  FMUL.FTZ R3, R3, R6 ;  /* 0x0000000603037220 */ /* 0x000fe40000410000 */
[C---:B------:R-:W-:Y:S02]  /*ded0*/  FMUL.FTZ R2, R0.reuse, R13 ;  /* 0x0000000d00027220 */ /* 0x040fe40000410000 */
[----:B------:R-:W-:-:S02]  /*dee0*/  FMUL.FTZ R0, R0, R5 ;  /* 0x0000000500007220 */ /* 0x000fc40000410000 */
[----:B------:R-:W-:Y:S01]  /*def0*/  FFMA.FTZ R6, R27, R6, -R4 ;  /* 0x000000061b067223 */ /* 0x000fe20000010804 */
[----:B------:R-:W-:Y:S01]  /*df00*/  F2FP.BF16.PACK_AB R4, R15, R31 ;  /* 0x0000001f0f04723e */ /* 0x000fe200000010ff */
[----:B------:R-:W-:Y:S02]  /*df10*/  FFMA.FTZ R3, R27, R16, R3 ;  /* 0x000000101b037223 */ /* 0x000fe40000010003 */
[C---:B------:R-:W-:Y:S01]  /*df20*/  FFMA.FTZ R2, R14.reuse, R5, -R2 ;  /* 0x000000050e027223 */ /* 0x040fe20000010802 */
[----:B------:R-:W-:Y:S01]  /*df30*/  F2FP.BF16.PACK_AB R5, R11, R20 ;  /* 0x000000140b05723e */ /* 0x000fe200000010ff */
[----:B------:R-:W-:Y:S01]  /*df40*/  FFMA.FTZ R0, R14, R13, R0 ;  /* 0x0000000d0e007223 */ /* 0x000fe20000010000 */
[----:B------:R-:W-:Y:S02]  /*df50*/  F2FP.BF16.PACK_AB R10, R6, R10 ;  /* 0x0000000a060a723e */ /* 0x000fe400000010ff */
[----:B------:R-:W-:Y:S02]  /*df60*/  F2FP.BF16.PACK_AB R6, R3, R7 ;  /* 0x000000070306723e */ /* 0x000fe400000010ff */
[----:B------:R-:W-:-:S02]  /*df70*/  F2FP.BF16.PACK_AB R11, R2, R22 ;  /* 0x00000016020b723e */ /* 0x000fc400000010ff */
[----:B------:R-:W-:-:S03]  /*df80*/  F2FP.BF16.PACK_AB R7, R0, R17 ;  /* 0x000000110007723e */ /* 0x000fc600000010ff */
[----:B------:R2:W-:Y:S04]  /*df90*/  STS.128 [R29], R8 ;  /* 0x000000081d007388 */ /* 0x0005e80000000c00 */
[----:B------:R2:W-:Y:S02]  /*dfa0*/  STS.128 [R28+0xc100], R4 ;  /* 0x00c100041c007388 */ /* 0x0005e40000000c00 */
.L_x_687:
[----:B------:R-:W-:Y:S05]  /*dfb0*/  BSYNC B0 ;  /* 0x0000000000007941 */ /* 0x000fea0003800000 */
.L_x_686:
[----:B------:R-:W-:-:S13]  /*dfc0*/  ISETP.GE.AND P0, PT, R130, c[0x0][0x27c], PT ;  /* 0x00009f0082007a0c */ /* 0x000fda0003f06270 */
[----:B------:R-:W-:Y:S05]  /*dfd0*/  @P0 BRA `(.L_x_683) ;  /* 0x000006e000000947 */ /* 0x000fea0003800000 */
[----:B------:R-:W-:Y:S01]  /*dfe0*/  IMAD.MOV.U32 R0, RZ, RZ, c[0x0][0x27c] ;  /* 0x00009f00ff007624 */ /* 0x000fe200078e00ff */
[----:B------:R-:W-:Y:S02]  /*dff0*/  LEA.HI R2, R84, R130, RZ, 0x6 ;  /* 0x0000008254027211 */ /* 0x000fe400078f30ff */
[----:B-----5:R-:W-:Y:S02]  /*e000*/  LOP3.LUT R3, R111, 0x38, R85, 0xf8, !PT ;  /* 0x000000386f037812 */ /* 0x020fe400078ef855 */
[----:B------:R-:W-:Y:S01]  /*e010*/  LEA.HI R0, R0, R77, RZ, 0x1d ;  /* 0x0000004d00007211 */ /* 0x000fe200078fe8ff */
[----:B------:R-:W-:Y:S01]  /*e020*/  IMAD.SHL.U32 R2, R2, 0x80, RZ ;  /* 0x0000008002027824 */ /* 0x000fe200078e00ff */
[----:B------:R-:W-:Y:S02]  /*e030*/  LOP3.LUT R3, R3, R110, RZ, 0x3c, !PT ;  /* 0x0000006e03037212 */ /* 0x000fe400078e3cff */
[----:B--2---:R-:W-:Y:S01]  /*e040*/  SHF.R.S32.HI R4, RZ, 0x1f, R0 ;  /* 0x0000001fff047819 */ /* 0x004fe20000011400 */
        /* <DEDUP_REMOVED lines=12> */
[----:B------:R-:W-:Y:S02]  /*e110*/  PRMT R16, R86, 0x5432, R13 ;  /* 0x0000543256107816 */ /* 0x000fe4000000000d */
[----:B------:R-:W-:Y:S01]  /*e120*/  SHF.R.U64 R14, R46, 0x10, R47 ;  /* 0x000000102e0e7819 */ /* 0x000fe2000000122f */
[----:B------:R-:W-:Y:S01]  /*e130*/  IMAD.SHL.U32 R27, R0, 0x2, RZ ;  /* 0x00000002001b7824 */ /* 0x000fe200078e00ff */
[----:B------:R-:W-:Y:S01]  /*e140*/  SHF.R.U64 R0, R40, 0x10, R41 ;  /* 0x0000001028007819 */ /* 0x000fe20000001229 */
[----:B------:R-:W-:Y:S01]  /*e150*/  IMAD.U32 R29, R16, 0x10000, RZ ;  /* 0x00010000101d7824 */ /* 0x000fe200078e00ff */
[----:B------:R-:W-:Y:S02]  /*e160*/  SHF.R.U32.HI R19, RZ, 0x10, R47 ;  /* 0x00000010ff137819 */ /* 0x000fe4000001162f */
[----:B------:R-:W3:Y:S01]  /*e170*/  LDS.128 R4, [R27+0xc100] ;  /* 0x00c100001b047984 */ /* 0x000ee20000000c00 */
[----:B------:R-:W-:-:S02]  /*e180*/  SHF.R.U64 R3, R42, 0x10, R43 ;  /* 0x000000102a037819 */ /* 0x000fc4000000122b */
[----:B------:R-:W-:Y:S02]  /*e190*/  PRMT R18, R88, 0x5432, R0 ;  /* 0x0000543258127816 */ /* 0x000fe40000000000 */
[----:B------:R-:W-:Y:S02]  /*e1a0*/  SHF.R.U32.HI R15, RZ, 0x10, R45 ;  /* 0x00000010ff0f7819 */ /* 0x000fe4000001162d */
[C---:B------:R-:W-:Y:S01]  /*e1b0*/  PRMT R23, R87.reuse, 0x5432, R14 ;  /* 0x0000543257177816 */ /* 0x040fe2000000000e */
[----:B------:R-:W-:Y:S01]  /*e1c0*/  IMAD.U32 R30, R18, 0x10000, RZ ;  /* 0x00010000121e7824 */ /* 0x000fe200078e00ff */
[----:B------:R-:W-:Y:S02]  /*e1d0*/  PRMT R22, R87, 0x5410, R19 ;  /* 0x0000541057167816 */ /* 0x000fe40000000013 */
[----:B------:R-:W-:Y:S02]  /*e1e0*/  SHF.R.U32.HI R2, RZ, 0x10, R41 ;  /* 0x00000010ff027819 */ /* 0x000fe40000011629 */
[----:B------:R-:W-:Y:S01]  /*e1f0*/  PRMT R25, R89, 0x5432, R3 ;  /* 0x0000543259197816 */ /* 0x000fe20000000003 */
[----:B------:R-:W-:Y:S01]  /*e200*/  IMAD.U32 R33, R22, 0x10000, RZ ;  /* 0x0001000016217824 */ /* 0x000fe200078e00ff */
[----:B------:R-:W-:-:S02]  /*e210*/  PRMT R15, R86, 0x5410, R15 ;  /* 0x00005410560f7816 */ /* 0x000fc4000000000f */
[----:B------:R-:W-:Y:S02]  /*e220*/  LOP3.LUT R32, R16, 0xffff0000, RZ, 0xc0, !PT ;  /* 0xffff000010207812 */ /* 0x000fe400078ec0ff */
[----:B------:R-:W-:Y:S01]  /*e230*/  PRMT R17, R88, 0x5410, R2 ;  /* 0x0000541058117816 */ /* 0x000fe20000000002 */
[----:B------:R-:W-:Y:S01]  /*e240*/  IMAD.U32 R31, R15, 0x10000, RZ ;  /* 0x000100000f1f7824 */ /* 0x000fe200078e00ff */
[----:B------:R-:W-:-:S03]  /*e250*/  SHF.R.U32.HI R12, RZ, 0x10, R43 ;  /* 0x00000010ff0c7819 */ /* 0x000fc6000001162b */
        /* <DEDUP_REMOVED lines=14> */
[----:B------:R-:W-:Y:S01]  /*e340*/  FMUL.FTZ R6, R10, R29 ;  /* 0x0000001d0a067220 */ /* 0x000fe20000410000 */
[C---:B------:R-:W-:Y:S01]  /*e350*/  LOP3.LUT R0, R7.reuse, 0xffff0000, RZ, 0xc0, !PT ;  /* 0xffff000007007812 */ /* 0x040fe200078ec0ff */
[----:B------:R-:W-:-:S02]  /*e360*/  IMAD.U32 R2, R7, 0x10000, RZ ;  /* 0x0001000007027824 */ /* 0x000fc400078e00ff */
[-C--:B------:R-:W-:Y:S01]  /*e370*/  FMUL.FTZ R7, R10, R30.reuse ;  /* 0x0000001e0a077220 */ /* 0x080fe20000410000 */
[----:B------:R-:W-:Y:S01]  /*e380*/  LOP3.LUT R10, R18, 0xffff0000, RZ, 0xc0, !PT ;  /* 0xffff0000120a7812 */ /* 0x000fe200078ec0ff */
[----:B------:R-:W-:Y:S02]  /*e390*/  FFMA.FTZ R30, R21, R30, -R6 ;  /* 0x0000001e151e7223 */ /* 0x000fe40000010806 */
[C---:B------:R-:W-:Y:S01]  /*e3a0*/  IMAD.U32 R8, R5.reuse, 0x10000, RZ ;  /* 0x0001000005087824 */ /* 0x040fe200078e00ff */
[----:B------:R-:W-:Y:S01]  /*e3b0*/  LOP3.LUT R5, R5, 0xffff0000, RZ, 0xc0, !PT ;  /* 0xffff000005057812 */ /* 0x000fe200078ec0ff */
[----:B------:R-:W-:Y:S02]  /*e3c0*/  FMUL.FTZ R6, R9, R32 ;  /* 0x0000002009067220 */ /* 0x000fe40000410000 */
[----:B------:R-:W-:Y:S02]  /*e3d0*/  FFMA.FTZ R29, R21, R29, R7 ;  /* 0x0000001d151d7223 */ /* 0x000fe40000010007 */
[----:B------:R-:W-:-:S02]  /*e3e0*/  FFMA.FTZ R21, R20, R10, -R6 ;  /* 0x0000000a14157223 */ /* 0x000fc40000010806 */
[CC--:B------:R-:W-:Y:S02]  /*e3f0*/  FMUL.FTZ R7, R8.reuse, R31.reuse ;  /* 0x0000001f08077220 */ /* 0x0c0fe40000410000 */
[----:B------:R-:W-:Y:S01]  /*e400*/  FMUL.FTZ R6, R8, R16 ;  /* 0x0000001008067220 */ /* 0x000fe20000410000 */
[----:B------:R-:W-:Y:S01]  /*e410*/  LOP3.LUT R8, R15, 0xffff0000, RZ, 0xc0, !PT ;  /* 0xffff00000f087812 */ /* 0x000fe200078ec0ff */
[----:B------:R-:W-:Y:S02]  /*e420*/  FMUL.FTZ R9, R9, R10 ;  /* 0x0000000a09097220 */ /* 0x000fe40000410000 */
[C---:B------:R-:W-:Y:S02]  /*e430*/  FFMA.FTZ R16, R19.reuse, R16, -R7 ;  /* 0x0000001013107223 */ /* 0x040fe40000010807 */
[----:B------:R-:W-:Y:S02]  /*e440*/  FFMA.FTZ R19, R19, R31, R6 ;  /* 0x0000001f13137223 */ /* 0x000fe40000010006 */
[----:B------:R-:W-:Y:S01]  /*e450*/  FFMA.FTZ R18, R20, R32, R9 ;  /* 0x0000002014127223 */ /* 0x000fe20000010009 */
[----:B------:R-:W-:Y:S01]  /*e460*/  LOP3.LUT R9, R17, 0xffff0000, RZ, 0xc0, !PT ;  /* 0xffff000011097812 */ /* 0x000fe200078ec0ff */
[----:B------:R-:W-:Y:S01]  /*e470*/  IMAD.U32 R7, R24, 0x10000, RZ ;  /* 0x0001000018077824 */ /* 0x000fe200078e00ff */
[----:B------:R-:W-:Y:S01]  /*e480*/  LOP3.LUT R17, R23, 0xffff0000, RZ, 0xc0, !PT ;  /* 0xffff000017117812 */ /* 0x000fe200078ec0ff */
[----:B------:R-:W-:-:S02]  /*e490*/  FMUL.FTZ R6, R2, R33 ;  /* 0x0000002102067220 */ /* 0x000fc40000410000 */
[----:B------:R-:W-:Y:S02]  /*e4a0*/  IMAD.U32 R20, R23, 0x10000, RZ ;  /* 0x0001000017147824 */ /* 0x000fe400078e00ff */
[-C--:B------:R-:W-:Y:S02]  /*e4b0*/  FMUL.FTZ R2, R2, R7.reuse ;  /* 0x0000000702027220 */ /* 0x080fe40000410000 */
[----:B------:R-:W-:Y:S02]  /*e4c0*/  FFMA.FTZ R15, R12, R7, -R6 ;  /* 0x000000070c0f7223 */ /* 0x000fe40000010806 */
[----:B------:R-:W-:Y:S02]  /*e4d0*/  FMUL.FTZ R7, R5, R8 ;  /* 0x0000000805077220 */ /* 0x000fe40000410000 */
[----:B------:R-:W-:Y:S02]  /*e4e0*/  IMAD.U32 R10, R25, 0x10000, RZ ;  /* 0x00010000190a7824 */ /* 0x000fe400078e00ff */
[----:B------:R-:W-:-:S02]  /*e4f0*/  FMUL.FTZ R6, R5, R9 ;  /* 0x0000000905067220 */ /* 0x000fc40000410000 */
[----:B------:R-:W-:Y:S02]  /*e500*/  FMUL.FTZ R5, R4, R20 ;  /* 0x0000001404057220 */ /* 0x000fe40000410000 */
[----:B------:R-:W-:Y:S02]  /*e510*/  FFMA.FTZ R12, R12, R33, R2 ;  /* 0x000000210c0c7223 */ /* 0x000fe40000010002 */
[C---:B------:R-:W-:Y:S02]  /*e520*/  FFMA.FTZ R9, R14.reuse, R9, -R7 ;  /* 0x000000090e097223 */ /* 0x040fe40000010807 */
[----:B------:R-:W-:Y:S01]  /*e530*/  FFMA.FTZ R14, R14, R8, R6 ;  /* 0x000000080e0e7223 */ /* 0x000fe20000010006 */
[----:B------:R-:W-:Y:S01]  /*e540*/  LOP3.LUT R6, R25, 0xffff0000, RZ, 0xc0, !PT ;  /* 0xffff000019067812 */ /* 0x000fe200078ec0ff */
[-C--:B------:R-:W-:Y:S01]  /*e550*/  FMUL.FTZ R2, R4, R10.reuse ;  /* 0x0000000a04027220 */ /* 0x080fe20000410000 */
[----:B------:R-:W-:Y:S01]  /*e560*/  LOP3.LUT R8, R22, 0xffff0000, RZ, 0xc0, !PT ;  /* 0xffff000016087812 */ /* 0x000fe200078ec0ff */
[C---:B------:R-:W-:Y:S01]  /*e570*/  FFMA.FTZ R10, R13.reuse, R10, -R5 ;  /* 0x0000000a0d0a7223 */ /* 0x040fe20000010805 */
[----:B------:R-:W-:Y:S01]  /*e580*/  LOP3.LUT R5, R24, 0xffff0000, RZ, 0xc0, !PT ;  /* 0xffff000018057812 */ /* 0x000fe200078ec0ff */
[----:B------:R-:W-:Y:S01]  /*e590*/  FFMA.FTZ R7, R13, R20, R2 ;  /* 0x000000140d077223 */ /* 0x000fe20000010002 */
[----:B------:R-:W-:Y:S01]  /*e5a0*/  F2FP.BF16.PACK_AB R9, R9, R16 ;  /* 0x000000100909723e */ /* 0x000fe200000010ff */
[----:B------:R-:W-:-:S02]  /*e5b0*/  FMUL.FTZ R4, R3, R17 ;  /* 0x0000001103047220 */ /* 0x000fc40000410000 */
[----:B------:R-:W-:Y:S02]  /*e5c0*/  FMUL.FTZ R3, R3, R6 ;  /* 0x0000000603037220 */ /* 0x000fe40000410000 */
[C---:B------:R-:W-:Y:S02]  /*e5d0*/  FMUL.FTZ R2, R0.reuse, R8 ;  /* 0x0000000800027220 */ /* 0x040fe40000410000 */
[----:B------:R-:W-:Y:S02]  /*e5e0*/  FMUL.FTZ R0, R0, R5 ;  /* 0x0000000500007220 */ /* 0x000fe40000410000 */
[----:B------:R-:W-:Y:S01]  /*e5f0*/  FFMA.FTZ R6, R26, R6, -R4 ;  /* 0x000000061a067223 */ /* 0x000fe20000010804 */
[----:B------:R-:W-:Y:S01]  /*e600*/  F2FP.BF16.PACK_AB R4, R18, R29 ;  /* 0x0000001d1204723e */ /* 0x000fe200000010ff */
[----:B------:R-:W-:Y:S02]  /*e610*/  FFMA.FTZ R3, R26, R17, R3 ;  /* 0x000000111a037223 */ /* 0x000fe40000010003 */
[C---:B------:R-:W-:Y:S01]  /*e620*/  FFMA.FTZ R2, R11.reuse, R5, -R2 ;  /* 0x000000050b027223 */ /* 0x040fe20000010802 */
        /* <DEDUP_REMOVED lines=9> */
.L_x_683:
[----:B------:R-:W-:Y:S05]  /*e6c0*/  BSYNC B1 ;  /* 0x0000000000017941 */ /* 0x000fea0003800000 */
.L_x_682:
[----:B------:R-:W-:-:S13]  /*e6d0*/  ISETP.GE.AND P0, PT, R106, R76, PT ;  /* 0x0000004c6a00720c */ /* 0x000fda0003f06270 */
[----:B------:R-:W-:Y:S05]  /*e6e0*/  @P0 BRA `(.L_x_667) ;  /* 0x0000157000000947 */ /* 0x000fea0003800000 */
[----:B------:R-:W-:Y:S01]  /*e6f0*/  ISETP.GE.AND P0, PT, R128, c[0x0][0x27c], PT ;  /* 0x00009f0080007a0c */ /* 0x000fe20003f06270 */
[----:B------:R-:W-:Y:S01]  /*e700*/  IMAD.SHL.U32 R0, R106, 0x40, RZ ;  /* 0x000000406a007824 */ /* 0x000fe200078e00ff */
[----:B------:R-:W-:Y:S01]  /*e710*/  SHF.R.S32.HI R2, RZ, 0x1f, R106 ;  /* 0x0000001fff027819 */ /* 0x000fe2000001146a */
[----:B------:R-:W-:Y:S03]  /*e720*/  BSSY B0, `(.L_x_688) ;  /* 0x0000071000007945 */ /* 0x000fe60003800000 */
[----:B------:R-:W-:Y:S02]  /*e730*/  LEA.HI R2, R2, R106, RZ, 0x3 ;  /* 0x0000006a02027211 */ /* 0x000fe400078f18ff */
[----:B------:R-:W-:-:S03]  /*e740*/  LOP3.LUT R0, R0, 0x1c0, RZ, 0xc0, !PT ;  /* 0x000001c000007812 */ /* 0x000fc600078ec0ff */
[----:B------:R-:W-:Y:S01]  /*e750*/  IMAD.SHL.U32 R2, R2, 0x40, RZ ;  /* 0x0000004002027824 */ /* 0x000fe200078e00ff */
[----:B------:R-:W-:-:S04]  /*e760*/  SHF.R.U32.HI R37, RZ, 0x3, R0 ;  /* 0x00000003ff257819 */ /* 0x000fc80000011600 */
[----:B--2---:R-:W-:Y:S01]  /*e770*/  LOP3.LUT R28, R2, 0xfffffe00, RZ, 0xc0, !PT ;  /* 0xfffffe00021c7812 */ /* 0x004fe200078ec0ff */
[----:B------:R-:W-:Y:S05]  /*e780*/  @P0 BRA `(.L_x_689) ;  /* 0x000006a000000947 */ /* 0x000fea0003800000 */
[----:B------:R-:W-:Y:S01]  /*e790*/  IMAD.MOV.U32 R4, RZ, RZ, c[0x0][0x27c] ;  /* 0x00009f00ff047624 */ /* 0x000fe200078e00ff */
[----:B------:R-:W-:Y:S02]  /*e7a0*/  LOP3.LUT R2, R0, 0x38, R128, 0xf8, !PT ;  /* 0x0000003800027812 */ /* 0x000fe400078ef880 */
        /* <DEDUP_REMOVED lines=16> */
[----:B------:R-:W-:Y:S02]  /*e8b0*/  SHF.R.U64 R19, R58, 0x10, R59 ;  /* 0x000000103a137819 */ /* 0x000fe4000000123b */
[----:B------:R-:W-:Y:S01]  /*e8c0*/  PRMT R25, R93, 0x5432, R12 ;  /* 0x000054325d197816 */ /* 0x000fe2000000000c */
[----:B------:R-:W-:Y:S01]  /*e8d0*/  IMAD.SHL.U32 R30, R2, 0x2, RZ ;  /* 0x00000002021e7824 */ /* 0x000fe200078e00ff */
[----:B------:R-:W-:Y:S02]  /*e8e0*/  SHF.R.U64 R2, R52, 0x10, R53 ;  /* 0x0000001034027819 */ /* 0x000fe40000001235 */
[----:B------:R-:W-:-:S02]  /*e8f0*/  SHF.R.U32.HI R15, RZ, 0x10, R57 ;  /* 0x00000010ff0f7819 */ /* 0x000fc40000011639 */
[----:B------:R-:W3:Y:S01]  /*e900*/  LDS.128 R4, [R30+0xc100] ;  /* 0x00c100001e047984 */ /* 0x000ee20000000c00 */
[----:B------:R-:W-:Y:S02]  /*e910*/  PRMT R18, R92, 0x5432, R2 ;  /* 0x000054325c127816 */ /* 0x000fe40000000002 */
[----:B------:R-:W-:Y:S02]  /*e920*/  SHF.L.U32 R32, R16, 0x10, RZ ;  /* 0x0000001010207819 */ /* 0x000fe400000006ff */
[----:B------:R-:W-:Y:S01]  /*e930*/  SHF.R.U32.HI R3, RZ, 0x10, R53 ;  /* 0x00000010ff037819 */ /* 0x000fe20000011635 */
[----:B------:R-:W-:Y:S01]  /*e940*/  IMAD.U32 R33, R18, 0x10000, RZ ;  /* 0x0001000012217824 */ /* 0x000fe200078e00ff */
[----:B------:R-:W-:Y:S02]  /*e950*/  SHF.R.U32.HI R22, RZ, 0x10, R59 ;  /* 0x00000010ff167819 */ /* 0x000fe4000001163b */
[----:B------:R-:W-:Y:S02]  /*e960*/  PRMT R24, R93, 0x5410, R13 ;  /* 0x000054105d187816 */ /* 0x000fe4000000000d */
[----:B------:R-:W-:-:S02]  /*e970*/  PRMT R23, R91, 0x5432, R19 ;  /* 0x000054325b177816 */ /* 0x000fc40000000013 */
[----:B------:R-:W-:Y:S02]  /*e980*/  PRMT R15, R90, 0x5410, R15 ;  /* 0x000054105a0f7816 */ /* 0x000fe4000000000f */
[----:B------:R-:W-:Y:S02]  /*e990*/  PRMT R17, R92, 0x5410, R3 ;  /* 0x000054105c117816 */ /* 0x000fe40000000003 */
[----:B------:R-:W-:Y:S01]  /*e9a0*/  PRMT R22, R91, 0x5410, R22 ;  /* 0x000054105b167816 */ /* 0x000fe20000000016 */
[----:B------:R-:W-:Y:S01]  /*e9b0*/  IMAD.U32 R35, R15, 0x10000, RZ ;  /* 0x000100000f237824 */ /* 0x000fe200078e00ff */
[C---:B--2---:R-:W-:Y:S01]  /*e9c0*/  LOP3.LUT R26, R11.reuse, 0xffff0000, RZ, 0xc0, !PT ;  /* 0xffff00000b1a7812 */ /* 0x044fe200078ec0ff */
[----:B------:R-:W-:Y:S01]  /*e9d0*/  IMAD.U32 R12, R11, 0x10000, RZ ;  /* 0x000100000b0c7824 */ /* 0x000fe200078e00ff */
[C---:B------:R-:W-:Y:S01]  /*e9e0*/  LOP3.LUT R20, R8.reuse, 0xffff0000, RZ, 0xc0, !PT ;  /* 0xffff000008147812 */ /* 0x040fe200078ec0ff */
[----:B------:R-:W-:Y:S01]  /*e9f0*/  IMAD.U32 R21, R8, 0x10000, RZ ;  /* 0x0001000008157824 */ /* 0x000fe200078e00ff */
[C---:B------:R-:W-:Y:S01]  /*ea00*/  LOP3.LUT R14, R9.reuse, 0xffff0000, RZ, 0xc0, !PT ;  /* 0xffff0000090e7812 */ /* 0x040fe200078ec0ff */
[----:B------:R-:W-:Y:S01]  /*ea10*/  IMAD.U32 R19, R9, 0x10000, RZ ;  /* 0x0001000009137824 */ /* 0x000fe200078e00ff */
[C---:B------:R-:W-:Y:S01]  /*ea20*/  LOP3.LUT R27, R10.reuse, 0xffff0000, RZ, 0xc0, !PT ;  /* 0xffff00000a1b7812 */ /* 0x040fe200078ec0ff */
[----:B------:R-:W-:Y:S01]  /*ea30*/  IMAD.U32 R13, R10, 0x10000, RZ ;  /* 0x000100000a0d7824 */ /* 0x000fe200078e00ff */
[----:B------:R-:W-:-:S02]  /*ea40*/  SHF.L.U32 R34, R22, 0x10, RZ ;  /* 0x0000001016227819 */ /* 0x000fc400000006ff */
[----:B------:R-:W-:Y:S01]  /*ea50*/  LOP3.LUT R36, R16, 0xffff0000, RZ, 0xc0, !PT ;  /* 0xffff000010247812 */ /* 0x000fe200078ec0ff */
[C---:B---3--:R-:W-:Y:S01]  /*ea60*/  IMAD.U32 R11, R4.reuse, 0x10000, RZ ;  /* 0x00010000040b7824 */ /* 0x048fe200078e00ff */
[----:B------:R-:W-:Y:S01]  /*ea70*/  LOP3.LUT R10, R4, 0xffff0000, RZ, 0xc0, !PT ;  /* 0xffff0000040a7812 */ /* 0x000fe200078ec0ff */
[C---:B------:R-:W-:Y:S01]  /*ea80*/  IMAD.U32 R9, R5.reuse, 0x10000, RZ ;  /* 0x0001000005097824 */ /* 0x040fe200078e00ff */
[----:B------:R-:W-:Y:S01]  /*ea90*/  LOP3.LUT R8, R5, 0xffff0000, RZ, 0xc0, !PT ;  /* 0xffff000005087812 */ /* 0x000fe200078ec0ff */
[----:B------:R-:W-:Y:S01]  /*eaa0*/  FMUL.FTZ R29, R11, R32 ;  /* 0x000000200b1d7220 */ /* 0x000fe20000410000 */
[C---:B------:R-:W-:Y:S01]  /*eab0*/  LOP3.LUT R4, R6.reuse, 0xffff0000, RZ, 0xc0, !PT ;  /* 0xffff000006047812 */ /* 0x040fe200078ec0ff */
[----:B------:R-:W-:Y:S01]  /*eac0*/  IMAD.U32 R5, R6, 0x10000, RZ ;  /* 0x0001000006057824 */ /* 0x000fe200078e00ff */
[----:B------:R-:W-:Y:S01]  /*ead0*/  LOP3.LUT R2, R7, 0xffff0000, RZ, 0xc0, !PT ;  /* 0xffff000007027812 */ /* 0x000fe200078ec0ff */
[-C--:B------:R-:W-:Y:S02]  /*eae0*/  FMUL.FTZ R6, R11, R33.reuse ;  /* 0x000000210b067220 */ /* 0x080fe40000410000 */
[----:B------:R-:W-:-:S02]  /*eaf0*/  FFMA.FTZ R33, R21, R33, -R29 ;  /* 0x0000002115217223 */ /* 0x000fc4000001081d */
[----:B------:R-:W-:Y:S02]  /*eb00*/  IMAD.U32 R29, R17, 0x10000, RZ ;  /* 0x00010000111d7824 */ /* 0x000fe400078e00ff */
[----:B------:R-:W-:Y:S02]  /*eb10*/  IMAD.U32 R3, R7, 0x10000, RZ ;  /* 0x0001000007037824 */ /* 0x000fe400078e00ff */
[----:B------:R-:W-:Y:S02]  /*eb20*/  FFMA.FTZ R32, R21, R32, R6 ;  /* 0x0000002015207223 */ /* 0x000fe40000010006 */
[----:B------:R-:W-:Y:S02]  /*eb30*/  IMAD.U32 R21, R24, 0x10000, RZ ;  /* 0x0001000018157824 */ /* 0x000fe400078e00ff */
[C---:B------:R-:W-:Y:S02]  /*eb40*/  FMUL.FTZ R11, R9.reuse, R35 ;  /* 0x00000023090b7220 */ /* 0x040fe40000410000 */
[----:B------:R-:W-:Y:S01]  /*eb50*/  FMUL.FTZ R7, R9, R29 ;  /* 0x0000001d09077220 */ /* 0x000fe20000410000 */
[----:B------:R-:W-:Y:S01]  /*eb60*/  LOP3.LUT R9, R17, 0xffff0000, RZ, 0xc0, !PT ;  /* 0xffff000011097812 */ /* 0x000fe200078ec0ff */
[C---:B------:R-:W-:Y:S01]  /*eb70*/  FMUL.FTZ R6, R3.reuse, R34 ;  /* 0x0000002203067220 */ /* 0x040fe20000410000 */
[----:B------:R-:W-:Y:S01]  /*eb80*/  LOP3.LUT R17, R22, 0xffff0000, RZ, 0xc0, !PT ;  /* 0xffff000016117812 */ /* 0x000fe200078ec0ff */
[----:B------:R-:W-:-:S02]  /*eb90*/  FMUL.FTZ R3, R3, R21 ;  /* 0x0000001503037220 */ /* 0x000fc40000410000 */
[----:B------:R-:W-:Y:S01]  /*eba0*/  FFMA.FTZ R29, R19, R29, -R11 ;  /* 0x0000001d131d7223 */ /* 0x000fe2000001080b */
[----:B------:R-:W-:Y:S01]  /*ebb0*/  LOP3.LUT R11, R15, 0xffff0000, RZ, 0xc0, !PT ;  /* 0xffff00000f0b7812 */ /* 0x000fe200078ec0ff */
[----:B------:R-:W-:Y:S01]  /*ebc0*/  FFMA.FTZ R19, R19, R35, R7 ;  /* 0x0000002313137223 */ /* 0x000fe20000010007 */
[----:B------:R-:W-:Y:S01]  /*ebd0*/  LOP3.LUT R7, R18, 0xffff0000, RZ, 0xc0, !PT ;  /* 0xffff000012077812 */ /* 0x000fe200078ec0ff */
[----:B------:R-:W-:Y:S02]  /*ebe0*/  FFMA.FTZ R16, R12, R34, R3 ;  /* 0x000000220c107223 */ /* 0x000fe40000010003 */
[----:B------:R-:W-:Y:S02]  /*ebf0*/  FMUL.FTZ R3, R10, R36 ;  /* 0x000000240a037220 */ /* 0x000fe40000410000 */
[----:B------:R-:W-:Y:S02]  /*ec00*/  FFMA.FTZ R21, R12, R21, -R6 ;  /* 0x000000150c157223 */ /* 0x000fe40000010806 */
[----:B------:R-:W-:-:S02]  /*ec10*/  FMUL.FTZ R6, R10, R7 ;  /* 0x000000070a067220 */ /* 0x000fc40000410000 */
[----:B------:R-:W-:Y:S02]  /*ec20*/  FFMA.FTZ R15, R20, R7, -R3 ;  /* 0x00000007140f7223 */ /* 0x000fe40000010803 */
[----:B------:R-:W-:Y:S02]  /*ec30*/  IMAD.U32 R18, R23, 0x10000, RZ ;  /* 0x0001000017127824 */ /* 0x000fe400078e00ff */
[C---:B------:R-:W-:Y:S02]  /*ec40*/  FMUL.FTZ R7, R8.reuse, R11 ;  /* 0x0000000b08077220 */ /* 0x040fe40000410000 */
[----:B------:R-:W-:Y:S01]  /*ec50*/  FMUL.FTZ R3, R8, R9 ;  /* 0x0000000908037220 */ /* 0x000fe20000410000 */
[----:B------:R-:W-:Y:S01]  /*ec60*/  LOP3.LUT R8, R24, 0xffff0000, RZ, 0xc0, !PT ;  /* 0xffff000018087812 */ /* 0x000fe200078ec0ff */
[----:B------:R-:W-:Y:S02]  /*ec70*/  IMAD.U32 R10, R25, 0x10000, RZ ;  /* 0x00010000190a7824 */ /* 0x000fe400078e00ff */
[----:B------:R-:W-:-:S02]  /*ec80*/  FFMA.FTZ R12, R20, R36, R6 ;  /* 0x00000024140c7223 */ /* 0x000fc40000010006 */
[----:B------:R-:W-:Y:S02]  /*ec90*/  FMUL.FTZ R6, R5, R18 ;  /* 0x0000001205067220 */ /* 0x000fe40000410000 */
[C---:B------:R-:W-:Y:S01]  /*eca0*/  FFMA.FTZ R9, R14.reuse, R9, -R7 ;  /* 0x000000090e097223 */ /* 0x040fe20000010807 */
[----:B------:R-:W-:Y:S01]  /*ecb0*/  LOP3.LUT R7, R25, 0xffff0000, RZ, 0xc0, !PT ;  /* 0xffff000019077812 */ /* 0x000fe200078ec0ff */
[----:B------:R-:W-:Y:S02]  /*ecc0*/  FFMA.FTZ R14, R14, R11, R3 ;  /* 0x0000000b0e0e7223 */ /* 0x000fe40000010003 */
[-C--:B------:R-:W-:Y:S01]  /*ecd0*/  FMUL.FTZ R3, R5, R10.reuse ;  /* 0x0000000a05037220 */ /* 0x080fe20000410000 */
[----:B------:R-:W-:Y:S01]  /*ece0*/  F2FP.BF16.PACK_AB R9, R9, R29 ;  /* 0x0000001d0909723e */ /* 0x000fe200000010ff */
[----:B------:R-:W-:Y:S01]  /*ecf0*/  FFMA.FTZ R10, R13, R10, -R6 ;  /* 0x0000000a0d0a7223 */ /* 0x000fe20000010806 */
[----:B------:R-:W-:Y:S01]  /*ed00*/  LOP3.LUT R6, R23, 0xffff0000, RZ, 0xc0, !PT ;  /* 0xffff000017067812 */ /* 0x000fe200078ec0ff */
[----:B------:R-:W-:-:S02]  /*ed10*/  FFMA.FTZ R11, R13, R18, R3 ;  /* 0x000000120d0b7223 */ /* 0x000fc40000010003 */
[----:B------:R-:W-:Y:S02]  /*ed20*/  FMUL.FTZ R3, R2, R17 ;  /* 0x0000001102037220 */ /* 0x000fe40000410000 */
[C---:B------:R-:W-:Y:S02]  /*ed30*/  FMUL.FTZ R5, R4.reuse, R6 ;  /* 0x0000000604057220 */ /* 0x040fe40000410000 */
[-C--:B------:R-:W-:Y:S02]  /*ed40*/  FMUL.FTZ R4, R4, R7.reuse ;  /* 0x0000000704047220 */ /* 0x080fe40000410000 */
[----:B------:R-:W-:Y:S02]  /*ed50*/  FMUL.FTZ R2, R2, R8 ;  /* 0x0000000802027220 */ /* 0x000fe40000410000 */
[C---:B------:R-:W-:Y:S01]  /*ed60*/  FFMA.FTZ R6, R27.reuse, R6, R4 ;  /* 0x000000061b067223 */ /* 0x040fe20000010004 */
[----:B------:R-:W-:Y:S01]  /*ed70*/  F2FP.BF16.PACK_AB R4, R12, R32 ;  /* 0x000000200c04723e */ /* 0x000fe200000010ff */
[----:B------:R-:W-:Y:S01]  /*ed80*/  FFMA.FTZ R7, R27, R7, -R5 ;  /* 0x000000071b077223 */ /* 0x000fe20000010805 */
[----:B------:R-:W-:Y:S01]  /*ed90*/  F2FP.BF16.PACK_AB R5, R14, R19 ;  /* 0x000000130e05723e */ /* 0x000fe200000010ff */
[----:B------:R-:W-:Y:S01]  /*eda0*/  FFMA.FTZ R3, R26, R8, -R3 ;  /* 0x000000081a037223 */ /* 0x000fe20000010803 */
[----:B------:R-:W-:Y:S01]  /*edb0*/  F2FP.BF16.PACK_AB R6, R6, R11 ;  /* 0x0000000b0606723e */ /* 0x000fe200000010ff */
[----:B------:R-:W-:Y:S01]  /*edc0*/  FFMA.FTZ R2, R26, R17, R2 ;  /* 0x000000111a027223 */ /* 0x000fe20000010002 */
[----:B------:R-:W-:-:S02]  /*edd0*/  F2FP.BF16.PACK_AB R8, R15, R33 ;  /* 0x000000210f08723e */ /* 0x000fc400000010ff */
[----:B------:R-:W-:Y:S02]  /*ede0*/  F2FP.BF16.PACK_AB R10, R7, R10 ;  /* 0x0000000a070a723e */ /* 0x000fe400000010ff */
[----:B------:R-:W-:Y:S02]  /*edf0*/  F2FP.BF16.PACK_AB R11, R3, R21 ;  /* 0x00000015030b723e */ /* 0x000fe400000010ff */
[----:B------:R-:W-:-:S03]  /*ee00*/  F2FP.BF16.PACK_AB R7, R2, R16 ;  /* 0x000000100207723e */ /* 0x000fc600000010ff */
[----:B------:R2:W-:Y:S04]  /*ee10*/  STS.128 [R31], R8 ;  /* 0x000000081f007388 */ /* 0x0005e80000000c00 */
[----:B------:R2:W-:Y:S02]  /*ee20*/  STS.128 [R30+0xc100], R4 ;  /* 0x00c100041e007388 */ /* 0x0005e40000000c00 */
.L_x_689:
[----:B------:R-:W-:Y:S05]  /*ee30*/  BSYNC B0 ;  /* 0x0000000000007941 */ /* 0x000fea0003800000 */
.L_x_688:
[----:B------:R-:W-:Y:S01]  /*ee40*/  ISETP.GE.AND P0, PT, R131, c[0x0][0x27c], PT ;  /* 0x00009f0083007a0c */ /* 0x000fe20003f06270 */
[----:B------:R-:W-:-:S12]  /*ee50*/  BSSY B0, `(.L_x_690) ;  /* 0x0000070000007945 */ /* 0x000fd80003800000 */
[----:B------:R-:W-:Y:S05]  /*ee60*/  @P0 BRA `(.L_x_691) ;  /* 0x000006e000000947 */ /* 0x000fea0003800000 */
[----:B------:R-:W-:Y:S01]  /*ee70*/  IMAD.MOV.U32 R2, RZ, RZ, c[0x0][0x27c] ;  /* 0x00009f00ff027624 */ /* 0x000fe200078e00ff */
[----:B--2---:R-:W-:Y:S02]  /*ee80*/  LEA.HI R4, R81, R131, RZ, 0x6 ;  /* 0x0000008351047211 */ /* 0x004fe400078f30ff */
[----:B------:R-:W-:Y:S02]  /*ee90*/  LOP3.LUT R3, R0, 0x38, R82, 0xf8, !PT ;  /* 0x0000003800037812 */ /* 0x000fe400078ef852 */
[----:B------:R-:W-:Y:S01]  /*eea0*/  LEA.HI R2, R2, R51, RZ, 0x1d ;  /* 0x0000003302027211 */ /* 0x000fe200078fe8ff */
[----:B------:R-:W-:Y:S01]  /*eeb0*/  IMAD.SHL.U32 R6, R4, 0x80, RZ ;  /* 0x0000008004067824 */ /* 0x000fe200078e00ff */
[----:B------:R-:W-:Y:S02]  /*eec0*/  LOP3.LUT R3, R3, R37, RZ, 0x3c, !PT ;  /* 0x0000002503037212 */ /* 0x000fe400078e3cff */
        /* <DEDUP_REMOVED lines=13> */
[----:B------:R-:W-:Y:S02]  /*efa0*/  SHF.R.U64 R12, R62, 0x10, R63 ;  /* 0x000000103e0c7819 */ /* 0x000fe4000000123f */
[----:B------:R-:W-:Y:S01]  /*efb0*/  PRMT R16, R95, 0x5432, R14 ;  /* 0x000054325f107816 */ /* 0x000fe2000000000e */
[----:B------:R-:W-:Y:S01]  /*efc0*/  IMAD.SHL.U32 R30, R2, 0x2, RZ ;  /* 0x00000002021e7824 */ /* 0x000fe200078e00ff */
[----:B------:R-:W-:Y:S02]  /*efd0*/  SHF.R.U64 R2, R60, 0x10, R61 ;  /* 0x000000103c027819 */ /* 0x000fe4000000123d */
[----:B------:R-:W-:Y:S01]  /*efe0*/  SHF.R.U32.HI R13, RZ, 0x10, R63 ;  /* 0x00000010ff0d7819 */ /* 0x000fe2000001163f */
[----:B------:R-:W-:Y:S01]  /*eff0*/  IMAD.U32 R32, R16, 0x10000, RZ ;  /* 0x0001000010207824 */ /* 0x000fe200078e00ff */
[----:B------:R-:W3:Y:S01]  /*f000*/  LDS.128 R4, [R30+0xc100] ;  /* 0x00c100001e047984 */ /* 0x000ee20000000c00 */
[----:B------:R-:W-:-:S02]  /*f010*/  PRMT R18, R97, 0x5432, R2 ;  /* 0x0000543261127816 */ /* 0x000fc40000000002 */
[----:B------:R-:W-:Y:S02]  /*f020*/  SHF.R.U64 R19, R66, 0x10, R67 ;  /* 0x0000001042137819 */ /* 0x000fe40000001243 */
[----:B------:R-:W-:Y:S01]  /*f030*/  PRMT R25, R98, 0x5432, R12 ;  /* 0x0000543262197816 */ /* 0x000fe2000000000c */
[----:B------:R-:W-:Y:S01]  /*f040*/  IMAD.U32 R33, R18, 0x10000, RZ ;  /* 0x0001000012217824 */ /* 0x000fe200078e00ff */
[----:B------:R-:W-:Y:S02]  /*f050*/  SHF.R.U32.HI R15, RZ, 0x10, R65 ;  /* 0x00000010ff0f7819 */ /* 0x000fe40000011641 */
[----:B------:R-:W-:Y:S02]  /*f060*/  SHF.R.U32.HI R3, RZ, 0x10, R61 ;  /* 0x00000010ff037819 */ /* 0x000fe4000001163d */
[----:B------:R-:W-:Y:S02]  /*f070*/  SHF.R.U32.HI R22, RZ, 0x10, R67 ;  /* 0x00000010ff167819 */ /* 0x000fe40000011643 */
[----:B------:R-:W-:-:S02]  /*f080*/  PRMT R24, R98, 0x5410, R13 ;  /* 0x0000541062187816 */ /* 0x000fc4000000000d */
[C---:B------:R-:W-:Y:S02]  /*f090*/  PRMT R23, R96.reuse, 0x5432, R19 ;  /* 0x0000543260177816 */ /* 0x040fe40000000013 */
[----:B------:R-:W-:Y:S02]  /*f0a0*/  PRMT R15, R95, 0x5410, R15 ;  /* 0x000054105f0f7816 */ /* 0x000fe4000000000f */
[----:B------:R-:W-:Y:S02]  /*f0b0*/  PRMT R17, R97, 0x5410, R3 ;  /* 0x0000541061117816 */ /* 0x000fe40000000003 */
[----:B------:R-:W-:Y:S01]  /*f0c0*/  PRMT R22, R96, 0x5410, R22 ;  /* 0x0000541060167816 */ /* 0x000fe20000000016 */
[----:B------:R-:W-:Y:S01]  /*f0d0*/  IMAD.U32 R35, R15, 0x10000, RZ ;  /* 0x000100000f237824 */ /* 0x000fe200078e00ff */
[----:B------:R-:W-:-:S03]  /*f0e0*/  LOP3.LUT R36, R16, 0xffff0000, RZ, 0xc0, !PT ;  /* 0xffff000010247812 */ /* 0x000fc600078ec0ff */
        /* <DEDUP_REMOVED lines=8> */
[----:B------:R-:W-:Y:S02]  /*f170*/  IMAD.U32 R13, R10, 0x10000, RZ ;  /* 0x000100000a0d7824 */ /* 0x000fe400078e00ff */
        /* <DEDUP_REMOVED lines=8> */
[----:B------:R-:W-:-:S02]  /*f200*/  FMUL.FTZ R6, R11, R33 ;  /* 0x000000210b067220 */ /* 0x000fc40000410000 */
[----:B------:R-:W-:Y:S02]  /*f210*/  FFMA.FTZ R33, R21, R33, -R29 ;  /* 0x0000002115217223 */ /* 0x000fe4000001081d */
[----:B------:R-:W-:Y:S02]  /*f220*/  IMAD.U32 R29, R17, 0x10000, RZ ;  /* 0x00010000111d7824 */ /* 0x000fe400078e00ff */
[----:B------:R-:W-:Y:S02]  /*f230*/  IMAD.U32 R3, R7, 0x10000, RZ ;  /* 0x0001000007037824 */ /* 0x000fe400078e00ff */
[----:B------:R-:W-:Y:S02]  /*f240*/  FFMA.FTZ R32, R21, R32, R6 ;  /* 0x0000002015207223 */ /* 0x000fe40000010006 */
[----:B------:R-:W-:Y:S02]  /*f250*/  IMAD.U32 R21, R24, 0x10000, RZ ;  /* 0x0001000018157824 */ /* 0x000fe400078e00ff */
[----:B------:R-:W-:-:S02]  /*f260*/  FMUL.FTZ R11, R9, R35 ;  /* 0x00000023090b7220 */ /* 0x000fc40000410000 */
[----:B------:R-:W-:Y:S01]  /*f270*/  FMUL.FTZ R7, R9, R29 ;  /* 0x0000001d09077220 */ /* 0x000fe20000410000 */
[----:B------:R-:W-:Y:S01]  /*f280*/  LOP3.LUT R9, R17, 0xffff0000, RZ, 0xc0, !PT ;  /* 0xffff000011097812 */ /* 0x000fe200078ec0ff */
[CC--:B------:R-:W-:Y:S01]  /*f290*/  FMUL.FTZ R6, R3.reuse, R34.reuse ;  /* 0x0000002203067220 */ /* 0x0c0fe20000410000 */
[----:B------:R-:W-:Y:S01]  /*f2a0*/  LOP3.LUT R17, R22, 0xffff0000, RZ, 0xc0, !PT ;  /* 0xffff000016117812 */ /* 0x000fe200078ec0ff */
[----:B------:R-:W-:Y:S02]  /*f2b0*/  FMUL.FTZ R3, R3, R21 ;  /* 0x0000001503037220 */ /* 0x000fe40000410000 */
[----:B------:R-:W-:Y:S01]  /*f2c0*/  FFMA.FTZ R29, R19, R29, -R11 ;  /* 0x0000001d131d7223 */ /* 0x000fe2000001080b */
[----:B------:R-:W-:Y:S01]  /*f2d0*/  LOP3.LUT R11, R15, 0xffff0000, RZ, 0xc0, !PT ;  /* 0xffff00000f0b7812 */ /* 0x000fe200078ec0ff */
[----:B------:R-:W-:Y:S01]  /*f2e0*/  FFMA.FTZ R19, R19, R35, R7 ;  /* 0x0000002313137223 */ /* 0x000fe20000010007 */
[----:B------:R-:W-:Y:S01]  /*f2f0*/  LOP3.LUT R7, R18, 0xffff0000, RZ, 0xc0, !PT ;  /* 0xffff000012077812 */ /* 0x000fe200078ec0ff */
[----:B------:R-:W-:-:S02]  /*f300*/  FFMA.FTZ R16, R12, R34, R3 ;  /* 0x000000220c107223 */ /* 0x000fc40000010003 */
[----:B------:R-:W-:Y:S02]  /*f310*/  FMUL.FTZ R3, R10, R36 ;  /* 0x000000240a037220 */ /* 0x000fe40000410000 */
[----:B------:R-:W-:Y:S02]  /*f320*/  FFMA.FTZ R21, R12, R21, -R6 ;  /* 0x000000150c157223 */ /* 0x000fe40000010806 */
[-C--:B------:R-:W-:Y:S02]  /*f330*/  FMUL.FTZ R6, R10, R7.reuse ;  /* 0x000000070a067220 */ /* 0x080fe40000410000 */
[----:B------:R-:W-:Y:S02]  /*f340*/  FFMA.FTZ R15, R20, R7, -R3 ;  /* 0x00000007140f7223 */ /* 0x000fe40000010803 */
[----:B------:R-:W-:Y:S02]  /*f350*/  IMAD.U32 R18, R23, 0x10000, RZ ;  /* 0x0001000017127824 */ /* 0x000fe400078e00ff */
[----:B------:R-:W-:-:S02]  /*f360*/  FMUL.FTZ R7, R8, R11 ;  /* 0x0000000b08077220 */ /* 0x000fc40000410000 */
[-C--:B------:R-:W-:Y:S01]  /*f370*/  FMUL.FTZ R3, R8, R9.reuse ;  /* 0x0000000908037220 */ /* 0x080fe20000410000 */
[----:B------:R-:W-:Y:S01]  /*f380*/  LOP3.LUT R8, R24, 0xffff0000, RZ, 0xc0, !PT ;  /* 0xffff000018087812 */ /* 0x000fe200078ec0ff */
[----:B------:R-:W-:Y:S02]  /*f390*/  IMAD.U32 R10, R25, 0x10000, RZ ;  /* 0x00010000190a7824 */ /* 0x000fe400078e00ff */
[----:B------:R-:W-:Y:S02]  /*f3a0*/  FFMA.FTZ R12, R20, R36, R6 ;  /* 0x00000024140c7223 */ /* 0x000fe40000010006 */
[----:B------:R-:W-:Y:S02]  /*f3b0*/  FMUL.FTZ R6, R5, R18 ;  /* 0x0000001205067220 */ /* 0x000fe40000410000 */
[C---:B------:R-:W-:Y:S01]  /*f3c0*/  FFMA.FTZ R9, R14.reuse, R9, -R7 ;  /* 0x000000090e097223 */ /* 0x040fe20000010807 */
[----:B------:R-:W-:Y:S01]  /*f3d0*/  LOP3.LUT R7, R25, 0xffff0000, RZ, 0xc0, !PT ;  /* 0xffff000019077812 */ /* 0x000fe200078ec0ff */
[----:B------:R-:W-:-:S02]  /*f3e0*/  FFMA.FTZ R14, R14, R11, R3 ;  /* 0x0000000b0e0e7223 */ /* 0x000fc40000010003 */
[-C--:B------:R-:W-:Y:S01]  /*f3f0*/  FMUL.FTZ R3, R5, R10.reuse ;  /* 0x0000000a05037220 */ /* 0x080fe20000410000 */
[----:B------:R-:W-:Y:S01]  /*f400*/  F2FP.BF16.PACK_AB R9, R9, R29 ;  /* 0x0000001d0909723e */ /* 0x000fe200000010ff */
[----:B------:R-:W-:Y:S01]  /*f410*/  FFMA.FTZ R10, R13, R10, -R6 ;  /* 0x0000000a0d0a7223 */ /* 0x000fe20000010806 */
[----:B------:R-:W-:Y:S01]  /*f420*/  LOP3.LUT R6, R23, 0xffff0000, RZ, 0xc0, !PT ;  /* 0xffff000017067812 */ /* 0x000fe200078ec0ff */
[----:B------:R-:W-:Y:S02]  /*f430*/  FFMA.FTZ R11, R13, R18, R3 ;  /* 0x000000120d0b7223 */ /* 0x000fe40000010003 */
[----:B------:R-:W-:Y:S02]  /*f440*/  FMUL.FTZ R3, R2, R17 ;  /* 0x0000001102037220 */ /* 0x000fe40000410000 */
[C---:B------:R-:W-:Y:S02]  /*f450*/  FMUL.FTZ R5, R4.reuse, R6 ;  /* 0x0000000604057220 */ /* 0x040fe40000410000 */
[----:B------:R-:W-:-:S02]  /*f460*/  FMUL.FTZ R4, R4, R7 ;  /* 0x0000000704047220 */ /* 0x000fc40000410000 */
        /* <DEDUP_REMOVED lines=8> */
[----:B------:R-:W-:Y:S02]  /*f4f0*/  F2FP.BF16.PACK_AB R8, R15, R33 ;  /* 0x000000210f08723e */ /* 0x000fe400000010ff */
[----:B------:R-:W-:-:S02]  /*f500*/  F2FP.BF16.PACK_AB R10, R7, R10 ;  /* 0x0000000a070a723e */ /* 0x000fc400000010ff */
[----:B------:R-:W-:Y:S02]  /*f510*/  F2FP.BF16.PACK_AB R11, R3, R21 ;  /* 0x00000015030b723e */ /* 0x000fe400000010ff */
[----:B------:R-:W-:-:S03]  /*f520*/  F2FP.BF16.PACK_AB R7, R2, R16 ;  /* 0x000000100207723e */ /* 0x000fc600000010ff */
[----:B------:R2:W-:Y:S04]  /*f530*/  STS.128 [R31], R8 ;  /* 0x000000081f007388 */ /* 0x0005e80000000c00 */
[----:B------:R2:W-:Y:S02]  /*f540*/  STS.128 [R30+0xc100], R4 ;  /* 0x00c100041e007388 */ /* 0x0005e40000000c00 */
.L_x_691:
[----:B------:R-:W-:Y:S05]  /*f550*/  BSYNC B0 ;  /* 0x0000000000007941 */ /* 0x000fea0003800000 */
.L_x_690:
[----:B------:R-:W-:-:S13]  /*f560*/  ISETP.GE.AND P0, PT, R130, c[0x0][0x27c], PT ;  /* 0x00009f0082007a0c */ /* 0x000fda0003f06270 */
        /* <DEDUP_REMOVED lines=11> */
[----:B------:R-:W-:Y:S02]  /*f620*/  LOP3.LUT R4, R0, 0x38, R5, 0xf8, !PT ;  /* 0x0000003800047812 */ /* 0x000fe400078ef805 */
[----:B------:R-:W-:Y:S01]  /*f630*/  IADD3 R0, R3, R6, R28 ;  /* 0x0000000603007210 */ /* 0x000fe20007ffe01c */
[----:B------:R-:W-:Y:S01]  /*f640*/  IMAD.SHL.U32 R2, R2, 0x400, RZ ;  /* 0x0000040002027824 */ /* 0x000fe200078e00ff */
[----:B------:R-:W-:Y:S02]  /*f650*/  LOP3.LUT R3, R4, R37, RZ, 0x3c, !PT ;  /* 0x0000002504037212 */ /* 0x000fe400078e3cff */
[----:B------:R-:W-:Y:S02]  /*f660*/  LEA R29, R0, 0xc100, 0x1 ;  /* 0x0000c100001d7811 */ /* 0x000fe400078e08ff */
[----:B------:R-:W-:-:S02]  /*f670*/  LOP3.LUT R0, R2, 0x7fffe000, RZ, 0xc0, !PT ;  /* 0x7fffe00002007812 */ /* 0x000fc400078ec0ff */
[----:B------:R-:W-:Y:S01]  /*f680*/  SHF.R.U64 R13, R68, 0x10, R69 ;  /* 0x00000010440d7819 */ /* 0x000fe20000001245 */
[----:B------:R-:W2:Y:S01]  /*f690*/  LDS.128 R8, [R29] ;  /* 0x000000001d087984 */ /* 0x000ea20000000c00 */
[----:B------:R-:W-:Y:S02]  /*f6a0*/  IADD3 R0, R3, R0, R28 ;  /* 0x0000000003007210 */ /* 0x000fe40007ffe01c */
[----:B------:R-:W-:Y:S02]  /*f6b0*/  PRMT R16, R99, 0x5432, R13 ;  /* 0x0000543263107816 */ /* 0x000fe4000000000d */
[----:B------:R-:W-:Y:S01]  /*f6c0*/  SHF.R.U64 R14, R70, 0x10, R71 ;  /* 0x00000010460e7819 */ /* 0x000fe20000001247 */
[----:B------:R-:W-:Y:S01]  /*f6d0*/  IMAD.SHL.U32 R28, R0, 0x2, RZ ;  /* 0x00000002001c7824 */ /* 0x000fe200078e00ff */
[----:B------:R-:W-:Y:S01]  /*f6e0*/  SHF.R.U64 R0, R72, 0x10, R73 ;  /* 0x0000001048007819 */ /* 0x000fe20000001249 */
[----:B------:R-:W-:Y:S01]  /*f6f0*/  IMAD.U32 R30, R16, 0x10000, RZ ;  /* 0x00010000101e7824 */ /* 0x000fe200078e00ff */
[----:B------:R-:W-:-:S02]  /*f700*/  SHF.R.U32.HI R19, RZ, 0x10, R71 ;  /* 0x00000010ff137819 */ /* 0x000fc40000011647 */
[----:B------:R-:W3:Y:S01]  /*f710*/  LDS.128 R4, [R28+0xc100] ;  /* 0x00c100001c047984 */ /* 0x000ee20000000c00 */
[----:B------:R-:W-:Y:S02]  /*f720*/  PRMT R18, R101, 0x5432, R0 ;  /* 0x0000543265127816 */ /* 0x000fe40000000000 */
[----:B------:R-:W-:Y:S02]  /*f730*/  SHF.R.U64 R3, R74, 0x10, R75 ;  /* 0x000000104a037819 */ /* 0x000fe4000000124b */
[----:B------:R-:W-:Y:S01]  /*f740*/  SHF.R.U32.HI R15, RZ, 0x10, R69 ;  /* 0x00000010ff0f7819 */ /* 0x000fe20000011645 */
[----:B------:R-:W-:Y:S01]  /*f750*/  IMAD.U32 R31, R18, 0x10000, RZ ;  /* 0x00010000121f7824 */ /* 0x000fe200078e00ff */
[----:B------:R-:W-:Y:S02]  /*f760*/  SHF.R.U32.HI R2, RZ, 0x10, R73 ;  /* 0x00000010ff027819 */ /* 0x000fe40000011649 */
[----:B------:R-:W-:Y:S02]  /*f770*/  SHF.R.U32.HI R12, RZ, 0x10, R75 ;  /* 0x00000010ff0c7819 */ /* 0x000fe4000001164b */
[----:B------:R-:W-:-:S02]  /*f780*/  PRMT R23, R100, 0x5432, R14 ;  /* 0x0000543264177816 */ /* 0x000fc4000000000e */
[----:B------:R-:W-:Y:S02]  /*f790*/  PRMT R22, R100, 0x5410, R19 ;  /* 0x0000541064167816 */ /* 0x000fe40000000013 */
[----:B------:R-:W-:Y:S02]  /*f7a0*/  PRMT R25, R102, 0x5432, R3 ;  /* 0x0000543266197816 */ /* 0x000fe40000000003 */
[----:B------:R-:W-:Y:S01]  /*f7b0*/  PRMT R15, R99, 0x5410, R15 ;  /* 0x00005410630f7816 */ /* 0x000fe2000000000f */
[----:B------:R-:W-:Y:S01]  /*f7c0*/  IMAD.U32 R32, R22, 0x10000, RZ ;  /* 0x0001000016207824 */ /* 0x000fe200078e00ff */
[----:B------:R-:W-:Y:S02]  /*f7d0*/  PRMT R17, R101, 0x5410, R2 ;  /* 0x0000541065117816 */ /* 0x000fe40000000002 */
[----:B------:R-:W-:Y:S01]  /*f7e0*/  PRMT R24, R102, 0x5410, R12 ;  /* 0x0000541066187816 */ /* 0x000fe2000000000c */
[----:B------:R-:W-:Y:S01]  /*f7f0*/  IMAD.U32 R33, R15, 0x10000, RZ ;  /* 0x000100000f217824 */ /* 0x000fe200078e00ff */
[----:B------:R-:W-:-:S02]  /*f800*/  LOP3.LUT R34, R16, 0xffff0000, RZ, 0xc0, !PT ;  /* 0xffff000010227812 */ /* 0x000fc400078ec0ff */
[----:B------:R-:W-:Y:S01]  /*f810*/  LOP3.LUT R15, R15, 0xffff0000, RZ, 0xc0, !PT ;  /* 0xffff00000f0f7812 */ /* 0x000fe200078ec0ff */
        /* <DEDUP_REMOVED lines=14> */
[----:B------:R-:W-:-:S02]  /*f900*/  FMUL.FTZ R6, R10, R31 ;  /* 0x0000001f0a067220 */ /* 0x000fc40000410000 */
[C---:B------:R-:W-:Y:S01]  /*f910*/  IMAD.U32 R8, R5.reuse, 0x10000, RZ ;  /* 0x0001000005087824 */ /* 0x040fe200078e00ff */
[----:B------:R-:W-:Y:S01]  /*f920*/  LOP3.LUT R5, R5, 0xffff0000, RZ, 0xc0, !PT ;  /* 0xffff000005057812 */ /* 0x000fe200078ec0ff */
[----:B------:R-:W-:Y:S02]  /*f930*/  FFMA.FTZ R31, R21, R31, -R27 ;  /* 0x0000001f151f7223 */ /* 0x000fe4000001081b */
[----:B------:R-:W-:Y:S02]  /*f940*/  IMAD.U32 R2, R7, 0x10000, RZ ;  /* 0x0001000007027824 */ /* 0x000fe400078e00ff */
[C---:B------:R-:W-:Y:S01]  /*f950*/  IMAD.U32 R27, R17.reuse, 0x10000, RZ ;  /* 0x00010000111b7824 */ /* 0x040fe200078e00ff */
[----:B------:R-:W-:Y:S01]  /*f960*/  LOP3.LUT R17, R17, 0xffff0000, RZ, 0xc0, !PT ;  /* 0xffff000011117812 */ /* 0x000fe200078ec0ff */
[----:B------:R-:W-:Y:S02]  /*f970*/  FFMA.FTZ R30, R21, R30, R6 ;  /* 0x0000001e151e7223 */ /* 0x000fe40000010006 */
[----:B------:R-:W-:-:S02]  /*f980*/  IMAD.U32 R21, R24, 0x10000, RZ ;  /* 0x0001000018157824 */ /* 0x000fc400078e00ff */
[C---:B------:R-:W-:Y:S02]  /*f990*/  FMUL.FTZ R10, R8.reuse, R33 ;  /* 0x00000021080a7220 */ /* 0x040fe40000410000 */
[----:B------:R-:W-:Y:S02]  /*f9a0*/  FMUL.FTZ R7, R8, R27 ;  /* 0x0000001b08077220 */ /* 0x000fe40000410000 */
[CC--:B------:R-:W-:Y:S02]  /*f9b0*/  FMUL.FTZ R6, R2.reuse, R32.reuse ;  /* 0x0000002002067220 */ /* 0x0c0fe40000410000 */
[----:B------:R-:W-:Y:S02]  /*f9c0*/  FMUL.FTZ R2, R2, R21 ;  /* 0x0000001502027220 */ /* 0x000fe40000410000 */
[C---:B------:R-:W-:Y:S02]  /*f9d0*/  FFMA.FTZ R27, R19.reuse, R27, -R10 ;  /* 0x0000001b131b7223 */ /* 0x040fe4000001080a */
[----:B------:R-:W-:Y:S01]  /*f9e0*/  FFMA.FTZ R19, R19, R33, R7 ;  /* 0x0000002113137223 */ /* 0x000fe20000010007 */
[----:B------:R-:W-:Y:S01]  /*f9f0*/  LOP3.LUT R7, R18, 0xffff0000, RZ, 0xc0, !PT ;  /* 0xffff000012077812 */ /* 0x000fe200078ec0ff */
[----:B------:R-:W-:-:S02]  /*fa00*/  FFMA.FTZ R16, R12, R32, R2 ;  /* 0x000000200c107223 */ /* 0x000fc40000010002 */
[C---:B------:R-:W-:Y:S02]  /*fa10*/  FMUL.FTZ R2, R9.reuse, R34 ;  /* 0x0000002209027220 */ /* 0x040fe40000410000 */
[----:B------:R-:W-:Y:S02]  /*fa20*/  FFMA.FTZ R21, R12, R21, -R6 ;  /* 0x000000150c157223 */ /* 0x000fe40000010806 */
[-C--:B------:R-:W-:Y:S02]  /*fa30*/  FMUL.FTZ R6, R9, R7.reuse ;  /* 0x0000000709067220 */ /* 0x080fe40000410000 */
[----:B------:R-:W-:Y:S02]  /*fa40*/  FFMA.FTZ R8, R20, R7, -R2 ;  /* 0x0000000714087223 */ /* 0x000fe40000010802 */
[----:B------:R-:W-:Y:S02]  /*fa50*/  IMAD.U32 R18, R23, 0x10000, RZ ;  /* 0x0001000017127824 */ /* 0x000fe400078e00ff */
[C---:B------:R-:W-:Y:S01]  /*fa60*/  FMUL.FTZ R7, R5.reuse, R15 ;  /* 0x0000000f05077220 */ /* 0x040fe20000410000 */
[----:B------:R-:W-:Y:S01]  /*fa70*/  F2FP.BF16.PACK_AB R8, R8, R31 ;  /* 0x0000001f0808723e */ /* 0x000fe200000010ff */
[----:B------:R-:W-:-:S02]  /*fa80*/  FMUL.FTZ R2, R5, R17 ;  /* 0x0000001105027220 */ /* 0x000fc40000410000 */
[----:B------:R-:W-:Y:S02]  /*fa90*/  IMAD.U32 R10, R25, 0x10000, RZ ;  /* 0x00010000190a7824 */ /* 0x000fe400078e00ff */
[----:B------:R-:W-:Y:S02]  /*faa0*/  FMUL.FTZ R5, R4, R18 ;  /* 0x0000001204057220 */ /* 0x000fe40000410000 */
[C---:B------:R-:W-:Y:S01]  /*fab0*/  FFMA.FTZ R9, R14.reuse, R17, -R7 ;  /* 0x000000110e097223 */ /* 0x040fe20000010807 */
[----:B------:R-:W-:Y:S01]  /*fac0*/  LOP3.LUT R17, R23, 0xffff0000, RZ, 0xc0, !PT ;  /* 0xffff000017117812 */ /* 0x000fe200078ec0ff */
[----:B------:R-:W-:Y:S01]  /*fad0*/  FFMA.FTZ R14, R14, R15, R2 ;  /* 0x0000000f0e0e7223 */ /* 0x000fe20000010002 */
[----:B------:R-:W-:Y:S01]  /*fae0*/  LOP3.LUT R15, R22, 0xffff0000, RZ, 0xc0, !PT ;  /* 0xffff0000160f7812 */ /* 0x000fe200078ec0ff */
[----:B------:R-:W-:Y:S01]  /*faf0*/  FFMA.FTZ R12, R20, R34, R6 ;  /* 0x00000022140c7223 */ /* 0x000fe20000010006 */
[----:B------:R-:W-:Y:S01]  /*fb00*/  LOP3.LUT R6, R25, 0xffff0000, RZ, 0xc0, !PT ;  /* 0xffff000019067812 */ /* 0x000fe200078ec0ff */
[-C--:B------:R-:W-:Y:S01]  /*fb10*/  FMUL.FTZ R2, R4, R10.reuse ;  /* 0x0000000a04027220 */ /* 0x080fe20000410000 */
[----:B------:R-:W-:Y:S01]  /*fb20*/  F2FP.BF16.PACK_AB R9, R9, R27 ;  /* 0x0000001b0909723e */ /* 0x000fe200000010ff */
[C---:B------:R-:W-:Y:S01]  /*fb30*/  FFMA.FTZ R10, R13.reuse, R10, -R5 ;  /* 0x0000000a0d0a7223 */ /* 0x040fe20000010805 */
[----:B------:R-:W-:Y:S01]  /*fb40*/  LOP3.LUT R5, R24, 0xffff0000, RZ, 0xc0, !PT ;  /* 0xffff000018057812 */ /* 0x000fe200078ec0ff */
[----:B------:R-:W-:-:S02]  /*fb50*/  FFMA.FTZ R7, R13, R18, R2 ;  /* 0x000000120d077223 */ /* 0x000fc40000010002 */
[C---:B------:R-:W-:Y:S02]  /*fb60*/  FMUL.FTZ R4, R3.reuse, R17 ;  /* 0x0000001103047220 */ /* 0x040fe40000410000 */
[-C--:B------:R-:W-:Y:S02]  /*fb70*/  FMUL.FTZ R3, R3, R6.reuse ;  /* 0x0000000603037220 */ /* 0x080fe40000410000 */
[C---:B------:R-:W-:Y:S02]  /*fb80*/  FMUL.FTZ R2, R0.reuse, R15 ;  /* 0x0000000f00027220 */ /* 0x040fe40000410000 */
[----:B------:R-:W-:Y:S02]  /*fb90*/  FMUL.FTZ R0, R0, R5 ;  /* 0x0000000500007220 */ /* 0x000fe40000410000 */
[----:B------:R-:W-:Y:S01]  /*fba0*/  FFMA.FTZ R6, R26, R6, -R4 ;  /* 0x000000061a067223 */ /* 0x000fe20000010804 */
        /* <DEDUP_REMOVED lines=8> */
[----:B------:R-:W-:Y:S01]  /*fc30*/  F2FP.BF16.PACK_AB R7, R0, R16 ;  /* 0x000000100007723e */ /* 0x000fe200000010ff */
[----:B------:R2:W-:Y:S04]  /*fc40*/  STS.128 [R29], R8 ;  /* 0x000000081d007388 */ /* 0x0005e80000000c00 */
[----:B------:R2:W-:Y:S02]  /*fc50*/  STS.128 [R28+0xc100], R4 ;  /* 0x00c100041c007388 */ /* 0x0005e40000000c00 */
.L_x_667:
[----:B------:R-:W-:Y:S05]  /*fc60*/  BSYNC B2 ;  /* 0x0000000000027941 */ /* 0x000fea0003800000 */
.L_x_649:
[----:B------:R-:W-:Y:S01]  /*fc70*/  IMAD R0, R105, c[0x0][0x208], RZ ;  /* 0x0000820069007a24 */ /* 0x000fe200078e02ff */
[----:B------:R-:W-:-:S04]  /*fc80*/  DEPBAR.LE SB0, 0x0 ;  /* 0x000080000000791a */ /* 0x000fc80000000000 */
[C---:B-12---:R-:W-:Y:S01]  /*fc90*/  IMAD.WIDE.U32 R4, R94.reuse, c[0x0][0x208], RZ ;  /* 0x000082005e047a25 */ /* 0x046fe200078e00ff */
[----:B------:R-:W-:Y:S03]  /*fca0*/  BAR.SYNC.DEFER_BLOCKING 0x0 ;  /* 0x0000000000007b1d */ /* 0x000fe60000010000 */
[----:B------:R-:W-:Y:S01]  /*fcb0*/  IMAD R2, R94, c[0x0][0x20c], R0 ;  /* 0x000083005e027a24 */ /* 0x000fe200078e0200 */
[----:B------:R-:W-:Y:S01]  /*fcc0*/  LEA R0, P1, R4, R222, 0x6 ;  /* 0x000000de04007211 */ /* 0x000fe200078230ff */
[----:B------:R-:W-:Y:S01]  /*fcd0*/  IMAD.IADD R88, R238, 0x1, -R103 ;  /* 0x00000001ee587824 */ /* 0x000fe200078e0a67 */
[----:B------:R1:W5:Y:S01]  /*fce0*/  LDL R127, [R1+0x8] ;  /* 0x00000800017f7983 */ /* 0x0003620000100800 */
[----:B------:R-:W-:Y:S01]  /*fcf0*/  IMAD.IADD R3, R5, 0x1, R2 ;  /* 0x0000000105037824 */ /* 0x000fe200078e0202 */
[----:B------:R-:W-:Y:S01]  /*fd00*/  LEA R2, P0, R0, c[0x0][0x1f8], 0x1 ;  /* 0x00007e0000027a11 */ /* 0x000fe200078008ff */
[----:B------:R-:W-:-:S03]  /*fd10*/  IMAD.MOV.U32 R5, RZ, RZ, c[0x0][0x20c] ;  /* 0x00008300ff057624 */ /* 0x000fc600078e00ff */
[----:B------:R-:W-:Y:S01]  /*fd20*/  LEA.HI.X R3, R4, R224, R3, 0x6, P1 ;  /* 0x000000e004037211 */ /* 0x000fe200008f3403 */
[----:B------:R-:W-:-:S03]  /*fd30*/  IMAD.MOV.U32 R4, RZ, RZ, c[0x0][0x208] ;  /* 0x00008200ff047624 */ /* 0x000fc600078e00ff */
[----:B------:R-:W-:Y:S02]  /*fd40*/  LEA.HI.X R3, R0, c[0x0][0x1fc], R3, 0x1, P0 ;  /* 0x00007f0000037a11 */ /* 0x000fe400000f0c03 */
[----:B------:R-:W-:Y:S02]  /*fd50*/  LOP3.LUT R0, R104, 0x1, RZ, 0xc0, !PT ;  /* 0x0000000168007812 */ /* 0x000fe400078ec0ff */
[----:B------:R-:W-:Y:S02]  /*fd60*/  LEA R12, P0, R4, R2, 0x6 ;  /* 0x00000002040c7211 */ /* 0x000fe400078030ff */
[----:B------:R-:W-:Y:S01]  /*fd70*/  ISETP.NE.U32.AND P2, PT, R0, 0x1, PT ;  /* 0x000000010000780c */ /* 0x000fe20003f45070 */
[----:B------:R-:W-:Y:S01]  /*fd80*/  IMAD.IADD R0, R88, 0x1, -R108 ;  /* 0x0000000158007824 */ /* 0x000fe200078e0a6c */
[----:B------:R-:W-:Y:S01]  /*fd90*/  LEA.HI.X R13, R4, R3, R5, 0x6, P0 ;  /* 0x00000003040d7211 */ /* 0x000fe200000f3405 */
[----:B------:R-:W-:Y:S03]  /*fda0*/  LDSM.16.M88.4 R28, [R147] ;  /* 0x00000000931c783b */ /* 0x000fe60000000200 */
[----:B------:R-:W-:Y:S01]  /*fdb0*/  ISETP.LT.OR P0, PT, R0, 0x1, P2 ;  /* 0x000000010000780c */ /* 0x000fe20001701670 */
[----:B------:R-:W2:Y:S04]  /*fdc0*/  LDSM.16.M88.4 R4, [R198] ;  /* 0x00000000c604783b */ /* 0x000ea80000000200 */
[----:B------:R-:W3:Y:S04]  /*fdd0*/  LDSM.16.M88.4 R24, [R147+0x800] ;  /* 0x000800009318783b */ /* 0x000ee80000000200 */
[----:B------:R-:W4:Y:S01]  /*fde0*/  LDSM.16.M88.4 R20, [R147+0x1000] ;  /* 0x001000009314783b */ /* 0x000f220000000200 */
[----:B------:R-:W-:-:S03]  /*fdf0*/  LOP3.LUT P1, RZ, R104, 0x2, RZ, 0xc0, !PT ;  /* 0x0000000268ff7812 */ /* 0x000fc6000782c0ff */
[----:B------:R-:W1:Y:S04]  /*fe00*/  LDSM.16.M88.4 R16, [R147+0x1800] ;  /* 0x001800009310783b */ /* 0x000e680000000200 */
[----:B------:R-:W-:Y:S04]  /*fe10*/  LDSM.16.M88.4 R8, [R199] ;  /* 0x00000000c708783b */ /* 0x000fe80000000200 */
[----:B------:R-:W1:Y:S04]  /*fe20*/  LDSM.16.M88.4 R44, [R202] ;  /* 0x00000000ca2c783b */ /* 0x000e680000000200 */
[----:B------:R-:W1:Y:S04]  /*fe30*/  LDSM.16.M88.4 R60, [R213] ;  /* 0x00000000d53c783b */ /* 0x000e680000000200 */
[----:B------:R-:W1:Y:S04]  /*fe40*/  LDSM.16.M88.4 R64, [R212] ;  /* 0x00000000d440783b */ /* 0x000e680000000200 */
[----:B------:R-:W1:Y:S04]  /*fe50*/  LDSM.16.M88.4 R72, [R211] ;  /* 0x00000000d348783b */ /* 0x000e680000000200 */
[----:B------:R-:W-:Y:S01]  /*fe60*/  @!PT LDS RZ, [RZ] ;  /* 0x00000000fffff984 */ /* 0x000fe20000000800 */
[----:B------:R-:W-:Y:S01]  /*fe70*/  @!PT LDS RZ, [RZ] ;  /* 0x00000000fffff984 */ /* 0x000fe20000000800 */
[----:B------:R-:W-:Y:S01]  /*fe80*/  @!PT LDS RZ, [RZ] ;  /* 0x00000000fffff984 */ /* 0x000fe20000000800 */
[----:B------:R1:W-:Y:S01]  /*fe90*/  LDGSTS.E.BYPASS.LTC128B.128 [R215+0x100], [R2.64], !P0 ;  /* 0x0010000002d77fae */ /* 0x0003e2000c101d46 */
[----:B------:R-:W-:-:S02]  /*fea0*/  ISETP.LT.OR P0, PT, R0, 0x1, !P1 ;  /* 0x000000010000780c */ /* 0x000fc40004f01670 */
[C---:B------:R-:W-:Y:S02]  /*feb0*/  ISETP.LT.OR P2, PT, R0.reuse, 0x21, P2 ;  /* 0x000000210000780c */ /* 0x040fe40001741670 */
[----:B------:R-:W-:-:S09]  /*fec0*/  ISETP.LT.OR P1, PT, R0, 0x21, !P1 ;  /* 0x000000210000780c */ /* 0x000fd20004f21670 */
[----:B------:R1:W-:Y:S01]  /*fed0*/  LDGSTS.E.BYPASS.LTC128B.128 [R215+0x2100], [R2.64+0x80], !P0 ;  /* 0x0210008002d77fae */ /* 0x0003e2000c101d46 */
[----:B------:R-:W-:-:S04]  /*fee0*/  LOP3.LUT P0, RZ, R104, 0x4, RZ, 0xc0, !PT ;  /* 0x0000000468ff7812 */ /* 0x000fc8000780c0ff */
[C---:B------:R-:W-:Y:S02]  /*fef0*/  ISETP.LT.OR P6, PT, R0.reuse, 0x1, !P0 ;  /* 0x000000010000780c */ /* 0x040fe400047c1670 */
[----:B------:R-:W-:Y:S01]  /*ff00*/  ISETP.LT.OR P0, PT, R0, 0x21, !P0 ;  /* 0x000000210000780c */ /* 0x000fe20004701670 */
[C---:B--2---:R-:W-:Y:S08]  /*ff10*/  HMMA.16816.F32.BF16 R32, R4.reuse, R28, RZ ;  /* 0x0000001c0420723c */ /* 0x044ff000000418ff */
[C---:B------:R-:W-:Y:S02]  /*ff20*/  HMMA.16816.F32.BF16 R28, R4.reuse, R30, RZ ;  /* 0x0000001e041c723c */ /* 0x040fe400000418ff */
[----:B------:R2:W-:Y:S04]  /*ff30*/  LDGSTS.E.BYPASS.LTC128B.128 [R215+0x4100], [R2.64+0x100], !P6 ;  /* 0x0410010002d77fae */ /* 0x0005e8000f101d46 */
[----:B------:R1:W-:Y:S02]  /*ff40*/  LDGSTS.E.BYPASS.LTC128B.128 [R215+0x1100], [R12.64], !P2 ;  /* 0x011000000cd77fae */ /* 0x0003e4000d101d46 */
[C---:B---3--:R-:W-:Y:S02]  /*ff50*/  HMMA.16816.F32.BF16 R36, R4.reuse, R24, RZ ;  /* 0x000000180424723c */ /* 0x048fe400000418ff */
[----:B------:R3:W-:Y:S04]  /*ff60*/  LDGSTS.E.BYPASS.LTC128B.128 [R215+0x3100], [R12.64+0x80], !P1 ;  /* 0x031000800cd77fae */ /* 0x0007e8000c901d46 */
[----:B------:R3:W-:Y:S02]  /*ff70*/  LDGSTS.E.BYPASS.LTC128B.128 [R215+0x5100], [R12.64+0x100], !P0 ;  /* 0x051001000cd77fae */ /* 0x0007e4000c101d46 */
[C---:B------:R-:W-:Y:S02]  /*ff80*/  HMMA.16816.F32.BF16 R40, R4.reuse, R26, RZ ;  /* 0x0000001a0428723c */ /* 0x040fe400000418ff */
[----:B------:R-:W-:Y:S04]  /*ff90*/  LDSM.16.M88.4 R68, [R197] ;  /* 0x00000000c544783b */ /* 0x000fe80000000200 */
[----:B------:R-:W-:Y:S02]  /*ffa0*/  LDSM.16.M88.4 R76, [R197+0x800] ;  /* 0x00080000c54c783b */ /* 0x000fe40000000200 */
[C---:B----4-:R-:W-:Y:S02]  /*ffb0*/  HMMA.16816.F32.BF16 R48, R4.reuse, R20, RZ ;  /* 0x000000140430723c */ /* 0x050fe400000418ff */
[----:B------:R-:W-:Y:S04]  /*ffc0*/  LDSM.16.M88.4 R80, [R197+0x1000] ;  /* 0x00100000c550783b */ /* 0x000fe80000000200 */
[----:B------:R-:W-:Y:S02]  /*ffd0*/  LDSM.16.M88.4 R84, [R197+0x1800] ;  /* 0x00180000c554783b */ /* 0x000fe40000000200 */
[C---:B------:R-:W-:Y:S02]  /*ffe0*/  HMMA.16816.F32.BF16 R52, R4.reuse, R22, RZ ;  /* 0x000000160434723c */ /* 0x040fe400000418ff */
[----:B------:R-:W0:Y:S06]  /*fff0*/  LDGDEPBAR ;  /* 0x00000000000079af */ /* 0x000e2c0000000000 */
[C---:B-1----:R-:W-:Y:S08]  /*10000*/  HMMA.16816.F32.BF16 R56, R4.reuse, R16, RZ ;  /* 0x000000100438723c */ /* 0x042ff000000418ff */
[----:B------:R-:W-:Y:S01]  /*10010*/  HMMA.16816.F32.BF16 R16, R4, R18, RZ ;  /* 0x000000120410723c */ /* 0x000fe200000418ff */
[----:B------:R-:W1:Y:S07]  /*10020*/  LDSM.16.M88.4 R4, [R201] ;  /* 0x00000000c904783b */ /* 0x000e6e0000000200 */
[C---:B------:R-:W-:Y:S08]  /*10030*/  HMMA.16816.F32.BF16 R20, R8.reuse, R44, R32 ;  /* 0x0000002c0814723c */ /* 0x040ff00000041820 */
[C---:B------:R-:W-:Y:S08]  /*10040*/  HMMA.16816.F32.BF16 R24, R8.reuse, R46, R28 ;  /* 0x0000002e0818723c */ /* 0x040ff0000004181c */
[C---:B------:R-:W-:Y:S08]  /*10050*/  HMMA.16816.F32.BF16 R28, R8.reuse, R60, R36 ;  /* 0x0000003c081c723c */ /* 0x040ff00000041824 */
[C---:B------:R-:W-:Y:S01]  /*10060*/  HMMA.16816.F32.BF16 R32, R8.reuse, R62, R40 ;  /* 0x0000003e0820723c */ /* 0x040fe20000041828 */
[----:B------:R-:W-:Y:S07]  /*10070*/  LDSM.16.M88.4 R60, [R147+0x2800] ;  /* 0x00280000933c783b */ /* 0x000fee0000000200 */
[C---:B------:R-:W-:Y:S01]  /*10080*/  HMMA.16816.F32.BF16 R36, R8.reuse, R64, R48 ;  /* 0x000000400824723c */ /* 0x040fe20000041830 */
[----:B------:R-:W-:Y:S07]  /*10090*/  LDSM.16.M88.4 R48, [R194] ;  /* 0x00000000c230783b */ /* 0x000fee0000000200 */
[C---:B------:R-:W-:Y:S01]  /*100a0*/  HMMA.16816.F32.BF16 R40, R8.reuse, R66, R52 ;  /* 0x000000420828723c */ /* 0x040fe20000041834 */
[----:B------:R-:W-:Y:S04]  /*100b0*/  LDSM.16.M88.4 R64, [R194+0x1000] ;  /* 0x00100000c240783b */ /* 0x000fe80000000200 */
[----:B------:R-:W-:Y:S03]  /*100c0*/  LDSM.16.M88.4 R52, [R147+0x2000] ;  /* 0x002000009334783b */ /* 0x000fe60000000200 */
[C---:B------:R-:W-:Y:S01]  /*100d0*/  HMMA.16816.F32.BF16 R44, R8.reuse, R72, R56 ;  /* 0x00000048082c723c */ /* 0x040fe20000041838 */
[----:B------:R-:W-:Y:S07]  /*100e0*/  LDSM.16.M88.4 R56, [R194+0x800] ;  /* 0x00080000c238783b */ /* 0x000fee0000000200 */
[----:B---3--:R-:W-:Y:S01]  /*100f0*/  HMMA.16816.F32.BF16 R12, R8, R74, R16 ;  /* 0x0000004a080c723c */ /* 0x008fe20000041810 */
[----:B------:R-:W3:Y:S04]  /*10100*/  LDSM.16.M88.4 R8, [R200] ;  /* 0x00000000c808783b */ /* 0x000ee80000000200 */
[----:B------:R-:W4:Y:S03]  /*10110*/  LDSM.16.M88.4 R72, [R194+0x1800] ;  /* 0x00180000c248783b */ /* 0x000f260000000200 */
[C---:B-1----:R-:W-:Y:S08]  /*10120*/  HMMA.16816.F32.BF16 R16, R4.reuse, R68, R20 ;  /* 0x000000440410723c */ /* 0x042ff00000041814 */
        /* <DEDUP_REMOVED lines=10> */
[----:B------:R-:W1:Y:S07]  /*101d0*/  LDSM.16.M88.4 R4, [R198+0x4000] ;  /* 0x00400000c604783b */ /* 0x000e6e0000000200 */
        /* <DEDUP_REMOVED lines=12> */
[----:B------:R-:W-:Y:S03]  /*102a0*/  LDSM.16.M88.4 R72, [R197+0x3000] ;  /* 0x00300000c548783b */ /* 0x000fe60000000200 */
        /* <DEDUP_REMOVED lines=25> */
[----:B------:R-:W2:Y:S03]  /*10440*/  LDSM.16.M88.4 R76, [R194+0x3800] ;  /* 0x00380000c24c783b */ /* 0x000ea60000000200 */
        /* <DEDUP_REMOVED lines=9> */
[C---:B----4-:R-:W-:Y:S08]  /*104e0*/  HMMA.16816.F32.BF16 R44, R4.reuse, R80, R44 ;  /* 0x00000050042c723c */ /* 0x050ff0000004182c */
[----:B------:R-:W-:Y:S01]  /*104f0*/  HMMA.16816.F32.BF16 R12, R4, R82, R12 ;  /* 0x00000052040c723c */ /* 0x000fe2000004180c */
[----:B------:R-:W1:Y:S04]  /*10500*/  LDSM.16.M88.4 R4, [R198+0x8000] ;  /* 0x00800000c604783b */ /* 0x000e680000000200 */
[----:B------:R-:W4:Y:S03]  /*10510*/  LDSM.16.M88.4 R80, [R147+0x5800] ;  /* 0x005800009350783b */ /* 0x000f260000000200 */
        /* <DEDUP_REMOVED lines=8> */
[----:B------:R-:W-:Y:S07]  /*105a0*/  LDSM.16.M88.4 R68, [R204] ;  /* 0x00000000cc44783b */ /* 0x000fee0000000200 */
[C---:B--2---:R-:W-:Y:S08]  /*105b0*/  HMMA.16816.F32.BF16 R44, R8.reuse, R76, R44 ;  /* 0x0000004c082c723c */ /* 0x044ff0000004182c */
        /* <DEDUP_REMOVED lines=12> */
[C---:B----4-:R-:W-:Y:S01]  /*10680*/  HMMA.16816.F32.BF16 R16, R4.reuse, R80, R44 ;  /* 0x000000500410723c */ /* 0x050fe2000004182c */
[----:B------:R-:W-:Y:S07]  /*10690*/  LDSM.16.M88.4 R44, [R194+0x5000] ;  /* 0x00500000c22c783b */ /* 0x000fee0000000200 */
[----:B------:R-:W-:Y:S01]  /*106a0*/  HMMA.16816.F32.BF16 R4, R4, R82, R8 ;  /* 0x000000520404723c */ /* 0x000fe20000041808 */
[----:B------:R-:W1:Y:S04]  /*106b0*/  LDSM.16.M88.4 R8, [R201+0x8000] ;  /* 0x00800000c908783b */ /* 0x000e680000000200 */
[----:B------:R-:W4:Y:S03]  /*106c0*/  LDSM.16.M88.4 R80, [R197+0x5800] ;  /* 0x00580000c550783b */ /* 0x000f260000000200 */
[C---:B--2---:R-:W-:Y:S08]  /*106d0*/  HMMA.16816.F32.BF16 R32, R12.reuse, R60, R32 ;  /* 0x0000003c0c20723c */ /* 0x044ff00000041820 */
[C---:B------:R-:W-:Y:S01]  /*106e0*/  HMMA.16816.F32.BF16 R28, R12.reuse, R62, R28 ;  /* 0x0000003e0c1c723c */ /* 0x040fe2000004181c */
[----:B------:R-:W-:Y:S07]  /*106f0*/  LDSM.16.M88.4 R60, [R194+0x5800] ;  /* 0x00580000c23c783b */ /* 0x000fee0000000200 */
[C---:B------:R-:W-:Y:S08]  /*10700*/  HMMA.16816.F32.BF16 R24, R12.reuse, R68, R24 ;  /* 0x000000440c18723c */ /* 0x040ff00000041818 */
[C---:B------:R-:W-:Y:S08]  /*10710*/  HMMA.16816.F32.BF16 R40, R12.reuse, R48, R40 ;  /* 0x000000300c28723c */ /* 0x040ff00000041828 */
[C---:B------:R-:W-:Y:S01]  /*10720*/  HMMA.16816.F32.BF16 R36, R12.reuse, R50, R36 ;  /* 0x000000320c24723c */ /* 0x040fe20000041824 */
[----:B------:R-:W-:Y:S07]  /*10730*/  LDSM.16.M88.4 R48, [R194+0x4800] ;  /* 0x00480000c230783b */ /* 0x000fee0000000200 */
[C---:B------:R-:W-:Y:S08]  /*10740*/  HMMA.16816.F32.BF16 R20, R12.reuse, R70, R20 ;  /* 0x000000460c14723c */ /* 0x040ff00000041814 */
[C---:B---3--:R-:W-:Y:S08]  /*10750*/  HMMA.16816.F32.BF16 R16, R12.reuse, R76, R16 ;  /* 0x0000004c0c10723c */ /* 0x048ff00000041810 */
[----:B------:R-:W-:Y:S01]  /*10760*/  HMMA.16816.F32.BF16 R12, R12, R78, R4 ;  /* 0x0000004e0c0c723c */ /* 0x000fe20000041804 */
[----:B------:R-:W2:Y:S01]  /*10770*/  LDSM.16.M88.4 R4, [R200+0x8000] ;  /* 0x00800000c804783b */ /* 0x000ea20000000200 */
[----:B------:R-:W-:Y:S01]  /*10780*/  ISETP.GT.AND P0, PT, R94, R217, PT ;  /* 0x000000d95e00720c */ /* 0x000fe20003f04270 */
[----:B------:R-:W-:-:S05]  /*10790*/  DEPBAR.LE SB0, 0x0 ;  /* 0x000080000000791a */ /* 0x000fca0000000000 */
[C---:B-1----:R-:W-:Y:S08]  /*107a0*/  HMMA.16816.F32.BF16 R32, R8.reuse, R64, R32 ;  /* 0x000000400820723c */ /* 0x042ff00000041820 */
[C---:B------:R-:W-:Y:S08]  /*107b0*/  HMMA.16816.F32.BF16 R28, R8.reuse, R66, R28 ;  /* 0x00000042081c723c */ /* 0x040ff0000004181c */
[C---:B------:R-:W-:Y:S08]  /*107c0*/  HMMA.16816.F32.BF16 R24, R8.reuse, R72, R24 ;  /* 0x000000480818723c */ /* 0x040ff00000041818 */
[C---:B------:R-:W-:Y:S08]  /*107d0*/  HMMA.16816.F32.BF16 R40, R8.reuse, R56, R40 ;  /* 0x000000380828723c */ /* 0x040ff00000041828 */
[C---:B------:R-:W-:Y:S08]  /*107e0*/  HMMA.16816.F32.BF16 R36, R8.reuse, R58, R36 ;  /* 0x0000003a0824723c */ /* 0x040ff00000041824 */
[C---:B------:R-:W-:Y:S08]  /*107f0*/  HMMA.16816.F32.BF16 R20, R8.reuse, R74, R20 ;  /* 0x0000004a0814723c */ /* 0x040ff00000041814 */
[C---:B----4-:R-:W-:Y:S08]  /*10800*/  HMMA.16816.F32.BF16 R16, R8.reuse, R80, R16 ;  /* 0x000000500810723c */ /* 0x050ff00000041810 */
[----:B------:R-:W-:Y:S01]  /*10810*/  HMMA.16816.F32.BF16 R8, R8, R82, R12 ;  /* 0x000000520808723c */ /* 0x000fe2000004180c */
[----:B------:R-:W-:Y:S07]  /*10820*/  BSSY B0, `(.L_x_692) ;  /* 0x0000023000007945 */ /* 0x000fee0003800000 */
        /* <DEDUP_REMOVED lines=11> */
[----:B-----5:R-:W-:Y:S01]  /*108e0*/  IADD3 R0, R127, -0x2, RZ ;  /* 0xfffffffe7f007810 */ /* 0x020fe20007ffe0ff */
        /* <DEDUP_REMOVED lines=22> */
.L_x_693:
[----:B------:R-:W-:Y:S05]  /*10a50*/  BSYNC B0 ;  /* 0x0000000000007941 */ /* 0x000fea0003800000 */
.L_x_692:
[----:B------:R-:W2:Y:S01]  /*10a60*/  LDL R0, [R1] ;  /* 0x0000000001007983 */ /* 0x000ea20000100800 */
[----:B------:R-:W-:Y:S01]  /*10a70*/  ISETP.NE.AND P0, PT, R107, 0x1, PT ;  /* 0x000000016b00780c */ /* 0x000fe20003f05270 */
[----:B------:R-:W-:Y:S01]  /*10a80*/  IMAD.MOV.U32 R8, RZ, RZ, c[0x0][0x32c] ;  /* 0x0000cb00ff087624 */ /* 0x000fe200078e00ff */
[----:B------:R-:W-:Y:S01]  /*10a90*/  ULDC UR4, c[0x0][0x324] ;  /* 0x0000c90000047ab9 */ /* 0x000fe20000000800 */
[----:B------:R-:W-:Y:S01]  /*10aa0*/  IMAD.IADD R7, R88, 0x1, -R237 ;  /* 0x0000000158077824 */ /* 0x000fe200078e0aed */
[----:B------:R-:W-:Y:S01]  /*10ab0*/  ULOP3.LUT UR4, URZ, UR4, URZ, 0x33, !UPT ;  /* 0x000000043f047292 */ /* 0x000fe2000f8e333f */
[----:B------:R-:W0:Y:S01]  /*10ac0*/  LDGDEPBAR ;  /* 0x00000000000079af */ /* 0x000e220000000000 */
[----:B------:R-:W-:Y:S01]  /*10ad0*/  ISETP.GE.AND P6, PT, R8, 0x1, PT ;  /* 0x000000010800780c */ /* 0x000fe20003fc6270 */
[----:B--2---:R-:W-:-:S06]  /*10ae0*/  IMAD.IADD R0, R0, 0x1, R242 ;  /* 0x0000000100007824 */ /* 0x004fcc00078e02f2 */
[----:B-1----:R-:W-:-:S04]  /*10af0*/  @P0 IMAD.HI.U32 R2, R0, c[0x0][0x2c8], RZ ;  /* 0x0000b20000020a27 */ /* 0x002fc800078e00ff */
[----:B------:R-:W-:Y:S01]  /*10b00*/  IMAD.MOV.U32 R4, RZ, RZ, R0 ;  /* 0x000000ffff047224 */ /* 0x000fe200078e0000 */
[----:B------:R-:W-:Y:S02]  /*10b10*/  @P0 SHF.R.U32.HI R4, RZ, c[0x0][0x2cc], R2 ;  /* 0x0000b300ff040a19 */ /* 0x000fe40000011602 */
        /* <DEDUP_REMOVED lines=20> */
.L_x_696:
[----:B------:R-:W-:-:S04]  /*10c60*/  MOV R8, c[0x0][0x32c] ;  /* 0x0000cb0000087a02 */ /* 0x000fc80000000f00 */
[----:B------:R-:W-:-:S13]  /*10c70*/  ISETP.NE.AND P0, PT, R8, 0x1, PT ;  /* 0x000000010800780c */ /* 0x000fda0003f05270 */
[----:B------:R-:W-:-:S05]  /*10c80*/  @P0 IMAD.HI.U32 R8, R3, c[0x0][0x330], RZ ;  /* 0x0000cc0003080a27 */ /* 0x000fca00078e00ff */
[----:B------:R-:W-:Y:S02]  /*10c90*/  @P0 SHF.R.U32.HI R3, RZ, c[0x0][0x334], R8 ;  /* 0x0000cd00ff030a19 */ /* 0x000fe40000011608 */
.L_x_697:
[----:B------:R-:W-:Y:S05]  /*10ca0*/  BSYNC B0 ;  /* 0x0000000000007941 */ /* 0x000fea0003800000 */
.L_x_695:
[----:B------:R-:W-:-:S04]  /*10cb0*/  IMAD R3, R3, c[0x0][0x32c], -R103 ;  /* 0x0000cb0003037a24 */ /* 0x000fc800078e0a67 */
[----:B------:R-:W-:-:S05]  /*10cc0*/  IMAD.IADD R3, R3, 0x1, -R237 ;  /* 0x0000000103037824 */ /* 0x000fca00078e0aed */
[----:B------:R-:W-:Y:S02]  /*10cd0*/  IADD3 R8, R3, c[0x0][0x32c], RZ ;  /* 0x0000cb0003087a10 */ /* 0x000fe40007ffe0ff */
[----:B------:R-:W-:Y:S02]  /*10ce0*/  IMNMX R0, R0, R3, !PT ;  /* 0x0000000300007217 */ /* 0x000fe40007800200 */
[----:B------:R-:W-:Y:S02]  /*10cf0*/  IMNMX R2, R2, R8, PT ;  /* 0x0000000802027217 */ /* 0x000fe40003800200 */
.L_x_694:
[----:B-----5:R-:W-:Y:S01]  /*10d00*/  ISETP.GT.AND P1, PT, R127, RZ, PT ;  /* 0x000000ff7f00720c */ /* 0x020fe20003f24270 */
        /* <DEDUP_REMOVED lines=64> */
.L_x_700:
[----:B------:R-:W-:-:S04]  /*11110*/  MOV R4, c[0x0][0x32c] ;  /* 0x0000cb0000047a02 */ /* 0x000fc80000000f00 */
[----:B------:R-:W-:-:S13]  /*11120*/  ISETP.NE.AND P0, PT, R4, 0x1, PT ;  /* 0x000000010400780c */ /* 0x000fda0003f05270 */
[----:B------:R-:W-:-:S05]  /*11130*/  @P0 IMAD.HI.U32 R4, R3, c[0x0][0x330], RZ ;  /* 0x0000cc0003040a27 */ /* 0x000fca00078e00ff */
[----:B------:R-:W-:Y:S02]  /*11140*/  @P0 SHF.R.U32.HI R3, RZ, c[0x0][0x334], R4 ;  /* 0x0000cd00ff030a19 */ /* 0x000fe40000011604 */
.L_x_701:
[----:B------:R-:W-:Y:S05]  /*11150*/  BSYNC B0 ;  /* 0x0000000000007941 */ /* 0x000fea0003800000 */
.L_x_699:
[----:B------:R-:W-:-:S04]  /*11160*/  IMAD R3, R3, c[0x0][0x32c], -R103 ;  /* 0x0000cb0003037a24 */ /* 0x000fc800078e0a67 */
[----:B------:R-:W-:-:S05]  /*11170*/  IMAD.IADD R3, R3, 0x1, -R237 ;  /* 0x0000000103037824 */ /* 0x000fca00078e0aed */
[----:B------:R-:W-:Y:S02]  /*11180*/  IADD3 R4, R3, c[0x0][0x32c], RZ ;  /* 0x0000cb0003047a10 */ /* 0x000fe40007ffe0ff */
[----:B------:R-:W-:Y:S02]  /*11190*/  IMNMX R0, R0, R3, !PT ;  /* 0x0000000300007217 */ /* 0x000fe40007800200 */
[----:B------:R-:W-:Y:S02]  /*111a0*/  IMNMX R2, R2, R4, PT ;  /* 0x0000000402027217 */ /* 0x000fe40003800200 */
.L_x_698:
[----:B------:R-:W-:Y:S02]  /*111b0*/  ISETP.GT.AND P0, PT, R0, RZ, P1 ;  /* 0x000000ff0000720c */ /* 0x000fe40000f04270 */
        /* <DEDUP_REMOVED lines=14> */
[----:B------:R-:W-:-:S02]  /*112a0*/  ISETP.GT.AND P0, PT, R0, 0x9, P1 ;  /* 0x000000090000780c */ /* 0x000fc40000f04270 */
        /* <DEDUP_REMOVED lines=37> */
[----:B------:R-:W-:Y:S01]  /*11500*/  LDSM.16.MT88.4 R28, [R193] ;  /* 0x00000000c11c783b */ /* 0x000fe20000004200 */
[----:B------:R-:W-:-:S02]  /*11510*/  FMNMX.FTZ R3, R233, R3, !PT ;  /* 0x00000003e9037209 */ /* 0x000fc40007810000 */
[----:B------:R-:W-:Y:S02]  /*11520*/  ISETP.LT.OR P0, PT, R2, 0x29, P0 ;  /* 0x000000290200780c */ /* 0x000fe40000701670 */
[----:B------:R-:W-:Y:S02]  /*11530*/  FMNMX.FTZ R4, R116, R4, !PT ;  /* 0x0000000474047209 */ /* 0x000fe40007810000 */
[----:B------:R-:W-:Y:S02]  /*11540*/  FSEL R118, R22, -INF , !P0 ;  /* 0xff80000016767808 */ /* 0x000fe40004000000 */
[----:B------:R-:W-:Y:S02]  /*11550*/  ISETP.GT.AND P0, PT, R0, 0x29, P1 ;  /* 0x000000290000780c */ /* 0x000fe40000f04270 */
[----:B------:R-:W-:Y:S02]  /*11560*/  FMNMX.FTZ R3, R234, R3, !PT ;  /* 0x00000003ea037209 */ /* 0x000fe40007810000 */
[----:B------:R-:W-:-:S02]  /*11570*/  ISETP.LT.OR P0, PT, R2, 0x2a, P0 ;  /* 0x0000002a0200780c */ /* 0x000fc40000701670 */
[----:B------:R-:W-:Y:S01]  /*11580*/  FMNMX.FTZ R4, R120, R4, !PT ;  /* 0x0000000478047209 */ /* 0x000fe20007810000 */
[----:B------:R-:W1:Y:S01]  /*11590*/  SHFL.BFLY PT, R5, R3, 0x2, 0x1f ;  /* 0x0c401f0003057f89 */ /* 0x000e6200000e0000 */
[----:B------:R-:W-:Y:S02]  /*115a0*/  FSEL R117, R23, -INF , !P0 ;  /* 0xff80000017757808 */ /* 0x000fe40004000000 */
[----:B------:R-:W-:Y:S01]  /*115b0*/  ISETP.GT.AND P0, PT, R0, 0x30, P1 ;  /* 0x000000300000780c */ /* 0x000fe20000f04270 */
[----:B------:R-:W-:Y:S01]  /*115c0*/  LDSM.16.MT88.4 R20, [R195] ;  /* 0x00000000c314783b */ /* 0x000fe20000004200 */
[----:B------:R-:W-:Y:S02]  /*115d0*/  FMNMX.FTZ R4, R118, R4, !PT ;  /* 0x0000000476047209 */ /* 0x000fe40007810000 */
[----:B------:R-:W-:Y:S02]  /*115e0*/  ISETP.LT.OR P0, PT, R2, 0x31, P0 ;  /* 0x000000310200780c */ /* 0x000fe40000701670 */
[----:B------:R-:W-:-:S02]  /*115f0*/  ISETP.GT.AND P2, PT, R0, 0x38, P1 ;  /* 0x000000380000780c */ /* 0x000fc40000f44270 */
[----:B------:R-:W-:Y:S02]  /*11600*/  FSEL R216, R26, -INF , !P0 ;  /* 0xff8000001ad87808 */ /* 0x000fe40004000000 */
[----:B------:R-:W-:Y:S02]  /*11610*/  ISETP.GT.AND P0, PT, R0, 0x31, P1 ;  /* 0x000000310000780c */ /* 0x000fe40000f04270 */
[----:B------:R-:W-:Y:S02]  /*11620*/  FMNMX.FTZ R4, R117, R4, !PT ;  /* 0x0000000475047209 */ /* 0x000fe40007810000 */
[----:B------:R-:W-:-:S04]  /*11630*/  ISETP.LT.OR P0, PT, R2, 0x32, P0 ;  /* 0x000000320200780c */ /* 0x000fc80000701670 */
[----:B------:R-:W-:Y:S02]  /*11640*/  FSEL R225, R27, -INF , !P0 ;  /* 0xff8000001be17808 */ /* 0x000fe40004000000 */
[----:B------:R-:W-:Y:S01]  /*11650*/  ISETP.GT.AND P0, PT, R0, 0x39, P1 ;  /* 0x000000390000780c */ /* 0x000fe20000f04270 */
[----:B------:R-:W-:Y:S01]  /*11660*/  LDSM.16.MT88.4 R24, [R196] ;  /* 0x00000000c418783b */ /* 0x000fe20000004200 */
[----:B------:R-:W-:Y:S02]  /*11670*/  ISETP.LT.OR P1, PT, R2, 0x39, P2 ;  /* 0x000000390200780c */ /* 0x000fe40001721670 */
[----:B------:R-:W-:Y:S02]  /*11680*/  FMNMX.FTZ R0, R216, R4, !PT ;  /* 0x00000004d8007209 */ /* 0x000fe40007810000 */
[----:B------:R-:W-:Y:S02]  /*11690*/  ISETP.LT.OR P0, PT, R2, 0x3a, P0 ;  /* 0x0000003a0200780c */ /* 0x000fe40000701670 */
[----:B------:R-:W-:-:S02]  /*116a0*/  FSEL R218, R18, -INF , !P1 ;  /* 0xff80000012da7808 */ /* 0x000fc40004800000 */
[----:B------:R-:W-:Y:S02]  /*116b0*/  FMNMX.FTZ R2, R225, R0, !PT ;  /* 0x00000000e1027209 */ /* 0x000fe40007810000 */
        /* <DEDUP_REMOVED lines=18> */
[----:B------:R1:W-:Y:S02]  /*117e0*/  MUFU.EX2 R16, R0 ;  /* 0x0000000000107308 */ /* 0x0003e40000000800 */
[----:B-1----:R-:W-:-:S06]  /*117f0*/  FFMA.FTZ R0, R11, c[0x0][0x2d0], -R2 ;  /* 0x0000b4000b007a23 */ /* 0x002fcc0000010802 */
[----:B------:R-:W-:Y:S08]  /*11800*/  MUFU.EX2 R11, R3 ;  /* 0x00000003000b7308 */ /* 0x000ff00000000800 */
        /* <DEDUP_REMOVED lines=9> */
[----:B--2---:R-:W-:Y:S01]  /*118a0*/  F2FP.BF16.PACK_AB R5, R250, R251 ;  /* 0x000000fbfa05723e */ /* 0x004fe200000010ff */
[----:B------:R-:W-:-:S04]  /*118b0*/  IMAD.MOV.U32 R9, RZ, RZ, R16 ;  /* 0x000000ffff097224 */ /* 0x000fc800078e0010 */
[----:B------:R1:W-:Y:S01]  /*118c0*/  MUFU.EX2 R10, R3 ;  /* 0x00000003000a7308 */ /* 0x0003e20000000800 */
[----:B------:R-:W2:Y:S01]  /*118d0*/  LDSM.16.MT88.4 R16, [R192+0x2000] ;  /* 0x00200000c010783b */ /* 0x000ea20000004200 */
[----:B------:R-:W-:Y:S01]  /*118e0*/  F2FP.BF16.PACK_AB R4, R9, R125 ;  /* 0x0000007d0904723e */ /* 0x000fe200000010ff */
[----:B-1----:R-:W-:Y:S02]  /*118f0*/  FFMA.FTZ R3, R13, c[0x0][0x2d0], -R0 ;  /* 0x0000b4000d037a23 */ /* 0x002fe40000010800 */
[----:B------:R-:W1:Y:S03]  /*11900*/  LDSM.16.MT88.4 R12, [R193+0x2000] ;  /* 0x00200000c10c783b */ /* 0x000e660000004200 */
[----:B------:R-:W3:Y:S02]  /*11910*/  MUFU.EX2 R252, R3 ;  /* 0x0000000300fc7308 */ /* 0x000ee40000000800 */
[----:B---3--:R-:W-:Y:S01]  /*11920*/  F2FP.BF16.PACK_AB R7, R252, R10 ;  /* 0x0000000afc07723e */ /* 0x008fe200000010ff */
[----:B------:R-:W-:-:S05]  /*11930*/  FFMA.FTZ R3, R41, c[0x0][0x2d0], -R2 ;  /* 0x0000b40029037a23 */ /* 0x000fca0000010802 */
[----:B------:R3:W-:Y:S01]  /*11940*/  MUFU.EX2 R165, R3 ;  /* 0x0000000300a57308 */ /* 0x0007e20000000800 */
[C---:B------:R-:W-:Y:S08]  /*11950*/  HMMA.16816.F32.BF16 R88, R4.reuse, R32, RZ ;  /* 0x000000200458723c */ /* 0x040ff000000418ff */
[----:B------:R-:W-:Y:S01]  /*11960*/  HMMA.16816.F32.BF16 R104, R4, R34, RZ ;  /* 0x000000220468723c */ /* 0x000fe200000418ff */
[----:B------:R-:W4:Y:S01]  /*11970*/  LDSM.16.MT88.4 R32, [R195+0x2000] ;  /* 0x00200000c320783b */ /* 0x000f220000004200 */
[----:B---3--:R-:W-:-:S06]  /*11980*/  FFMA.FTZ R3, R43, c[0x0][0x2d0], -R2 ;  /* 0x0000b4002b037a23 */ /* 0x008fcc0000010802 */
[C---:B------:R-:W-:Y:S01]  /*11990*/  HMMA.16816.F32.BF16 R80, R4.reuse, R20, RZ ;  /* 0x000000140450723c */ /* 0x040fe200000418ff */
[----:B------:R3:W5:Y:S07]  /*119a0*/  MUFU.EX2 R164, R3 ;  /* 0x0000000300a47308 */ /* 0x00076e0000000800 */
[C---:B------:R-:W-:Y:S01]  /*119b0*/  HMMA.16816.F32.BF16 R92, R4.reuse, R22, RZ ;  /* 0x00000016045c723c */ /* 0x040fe200000418ff */
[----:B------:R-:W4:Y:S07]  /*119c0*/  LDSM.16.MT88.4 R20, [R193+0x4000] ;  /* 0x00400000c114783b */ /* 0x000f2e0000004200 */
[----:B------:R-:W-:Y:S01]  /*119d0*/  HMMA.16816.F32.BF16 R108, R4, R24, RZ ;  /* 0x00000018046c723c */ /* 0x000fe200000418ff */
[----:B---3--:R-:W-:-:S04]  /*119e0*/  FFMA.FTZ R3, R45, c[0x0][0x2d0], -R2 ;  /* 0x0000b4002d037a23 */ /* 0x008fc80000010802 */
[----:B------:R3:W-:Y:S03]  /*119f0*/  MUFU.EX2 R166, R3 ;  /* 0x0000000300a67308 */ /* 0x0007e60000000800 */
[C---:B------:R-:W-:Y:S01]  /*11a00*/  HMMA.16816.F32.BF16 R96, R4.reuse, R26, RZ ;  /* 0x0000001a0460723c */ /* 0x040fe200000418ff */
[----:B------:R-:W4:Y:S07]  /*11a10*/  LDSM.16.MT88.4 R24, [R192+0x4000] ;  /* 0x00400000c018783b */ /* 0x000f2e0000004200 */
[----:B--2---:R-:W-:Y:S01]  /*11a20*/  HMMA.16816.F32.BF16 R76, R4, R16, RZ ;  /* 0x00000010044c723c */ /* 0x004fe200000418ff */
[----:B---3--:R-:W-:-:S07]  /*11a30*/  FFMA.FTZ R3, R47, c[0x0][0x2d0], -R2 ;  /* 0x0000b4002f037a23 */ /* 0x008fce0000010802 */
[C---:B------:R-:W-:Y:S01]  /*11a40*/  HMMA.16816.F32.BF16 R72, R4.reuse, R18, RZ ;  /* 0x000000120448723c */ /* 0x040fe200000418ff */
[----:B------:R-:W2:Y:S01]  /*11a50*/  LDSM.16.MT88.4 R16, [R196+0x4000] ;  /* 0x00400000c410783b */ /* 0x000ea20000004200 */
[----:B------:R3:W2:Y:S06]  /*11a60*/  MUFU.EX2 R214, R3 ;  /* 0x0000000300d67308 */ /* 0x0006ac0000000800 */
[C---:B-1----:R-:W-:Y:S08]  /*11a70*/  HMMA.16816.F32.BF16 R68, R4.reuse, R12, RZ ;  /* 0x0000000c0444723c */ /* 0x042ff000000418ff */
[----:B------:R-:W-:Y:S01]  /*11a80*/  HMMA.16816.F32.BF16 R60, R4, R14, RZ ;  /* 0x0000000e043c723c */ /* 0x000fe200000418ff */
[----:B------:R-:W1:Y:S01]  /*11a90*/  LDSM.16.MT88.4 R12, [R195+0x4000] ;  /* 0x00400000c30c783b */ /* 0x000e620000004200 */
[----:B---3--:R-:W-:-:S04]  /*11aa0*/  FFMA.FTZ R3, R40, c[0x0][0x2d0], -R0 ;  /* 0x0000b40028037a23 */ /* 0x008fc80000010800 */
[----:B------:R3:W-:Y:S02]  /*11ab0*/  MUFU.EX2 R246, R3 ;  /* 0x0000000300f67308 */ /* 0x0007e40000000800 */
[C---:B------:R-:W-:Y:S08]  /*11ac0*/  HMMA.16816.F32.BF16 R84, R4.reuse, R28, RZ ;  /* 0x0000001c0454723c */ /* 0x040ff000000418ff */
[----:B------:R-:W-:Y:S01]  /*11ad0*/  HMMA.16816.F32.BF16 R100, R4, R30, RZ ;  /* 0x0000001e0464723c */ /* 0x000fe200000418ff */
[----:B------:R-:W-:Y:S01]  /*11ae0*/  LDSM.16.MT88.4 R28, [R196+0x800] ;  /* 0x00080000c41c783b */ /* 0x000fe20000004200 */
[----:B---3--:R-:W-:-:S06]  /*11af0*/  FFMA.FTZ R3, R42, c[0x0][0x2d0], -R0 ;  /* 0x0000b4002a037a23 */ /* 0x008fcc0000010800 */
[C---:B------:R-:W-:Y:S01]  /*11b00*/  HMMA.16816.F32.BF16 R64, R4.reuse, R36, RZ ;  /* 0x000000240440723c */ /* 0x040fe200000418ff */
[----:B------:R3:W1:Y:S07]  /*11b10*/  MUFU.EX2 R243, R3 ;  /* 0x0000000300f37308 */ /* 0x00066e0000000800 */
[C---:B------:R-:W-:Y:S01]  /*11b20*/  HMMA.16816.F32.BF16 R56, R4.reuse, R38, RZ ;  /* 0x000000260438723c */ /* 0x040fe200000418ff */
[----:B------:R-:W1:Y:S07]  /*11b30*/  LDSM.16.MT88.4 R36, [R192+0x800] ;  /* 0x00080000c024783b */ /* 0x000e6e0000004200 */
[----:B----4-:R-:W-:Y:S01]  /*11b40*/  HMMA.16816.F32.BF16 R48, R4, R32, RZ ;  /* 0x000000200430723c */ /* 0x010fe200000418ff */
[----:B---3--:R-:W-:-:S04]  /*11b50*/  FFMA.FTZ R3, R44, c[0x0][0x2d0], -R0 ;  /* 0x0000b4002c037a23 */ /* 0x008fc80000010800 */
[----:B------:R3:W-:Y:S03]  /*11b60*/  MUFU.EX2 R245, R3 ;  /* 0x0000000300f57308 */ /* 0x0007e60000000800 */
[C---:B------:R-:W-:Y:S01]  /*11b70*/  HMMA.16816.F32.BF16 R52, R4.reuse, R34, RZ ;  /* 0x000000220434723c */ /* 0x040fe200000418ff */
[----:B------:R-:W4:Y:S07]  /*11b80*/  LDSM.16.MT88.4 R32, [R193+0x800] ;  /* 0x00080000c120783b */ /* 0x000f2e0000004200 */
[----:B------:R-:W-:Y:S01]  /*11b90*/  HMMA.16816.F32.BF16 R132, R4, R20, RZ ;  /* 0x000000140484723c */ /* 0x000fe200000418ff */
[----:B---3--:R-:W-:-:S07]  /*11ba0*/  FFMA.FTZ R3, R46, c[0x0][0x2d0], -R0 ;  /* 0x0000b4002e037a23 */ /* 0x008fce0000010800 */
[C---:B------:R-:W-:Y:S01]  /*11bb0*/  HMMA.16816.F32.BF16 R136, R4.reuse, R22, RZ ;  /* 0x000000160488723c */ /* 0x040fe200000418ff */
[----:B------:R-:W3:Y:S01]  /*11bc0*/  LDSM.16.MT88.4 R20, [R192+0x2800] ;  /* 0x00280000c014783b */ /* 0x000ee20000004200 */
[----:B------:R1:W1:Y:S06]  /*11bd0*/  MUFU.EX2 R240, R3 ;  /* 0x0000000300f07308 */ /* 0x00026c0000000800 */
[C---:B------:R-:W-:Y:S08]  /*11be0*/  HMMA.16816.F32.BF16 R112, R4.reuse, R24, RZ ;  /* 0x000000180470723c */ /* 0x040ff000000418ff */
[----:B------:R-:W-:Y:S01]  /*11bf0*/  HMMA.16816.F32.BF16 R40, R4, R26, RZ ;  /* 0x0000001a0428723c */ /* 0x000fe200000418ff */
[----:B------:R-:W3:Y:S01]  /*11c00*/  LDSM.16.MT88.4 R24, [R195+0x800] ;  /* 0x00080000c318783b */ /* 0x000ee20000004200 */
[----:B-1----:R-:W-:-:S06]  /*11c10*/  FFMA.FTZ R3, R119, c[0x0][0x2d0], -R2 ;  /* 0x0000b40077037a23 */ /* 0x002fcc0000010802 */
[C---:B--2---:R-:W-:Y:S08]  /*11c20*/  HMMA.16816.F32.BF16 R148, R4.reuse, R16, RZ ;  /* 0x000000100494723c */ /* 0x044ff000000418ff */
[C---:B------:R-:W-:Y:S01]  /*11c30*/  HMMA.16816.F32.BF16 R156, R4.reuse, R18, RZ ;  /* 0x00000012049c723c */ /* 0x040fe200000418ff */
[----:B------:R-:W1:Y:S07]  /*11c40*/  LDSM.16.MT88.4 R16, [R193+0x2800] ;  /* 0x00280000c110783b */ /* 0x000e6e0000004200 */
[C---:B------:R-:W-:Y:S08]  /*11c50*/  HMMA.16816.F32.BF16 R160, R4.reuse, R12, RZ ;  /* 0x0000000c04a0723c */ /* 0x040ff000000418ff */
[----:B------:R-:W-:Y:S01]  /*11c60*/  HMMA.16816.F32.BF16 R152, R4, R14, RZ ;  /* 0x0000000e0498723c */ /* 0x000fe200000418ff */
[----:B------:R-:W2:Y:S06]  /*11c70*/  LDSM.16.MT88.4 R12, [R196+0x2800] ;  /* 0x00280000c40c783b */ /* 0x000eac0000004200 */
[----:B-----5:R-:W-:-:S02]  /*11c80*/  F2FP.BF16.PACK_AB R4, R164, R165 ;  /* 0x000000a5a404723e */ /* 0x020fc400000010ff */
[----:B------:R-:W-:Y:S02]  /*11c90*/  F2FP.BF16.PACK_AB R6, R214, R166 ;  /* 0x000000a6d606723e */ /* 0x000fe400000010ff */
[----:B------:R-:W-:Y:S02]  /*11ca0*/  F2FP.BF16.PACK_AB R5, R243, R246 ;  /* 0x000000f6f305723e */ /* 0x000fe400000010ff */
[----:B------:R-:W-:-:S07]  /*11cb0*/  F2FP.BF16.PACK_AB R7, R240, R245 ;  /* 0x000000f5f007723e */ /* 0x000fce00000010ff */
[C---:B------:R-:W-:Y:S08]  /*11cc0*/  HMMA.16816.F32.BF16 R180, R4.reuse, R38, R104 ;  /* 0x0000002604b4723c */ /* 0x040ff00000041868 */
[C---:B------:R-:W-:Y:S08]  /*11cd0*/  HMMA.16816.F32.BF16 R184, R4.reuse, R28, R108 ;  /* 0x0000001c04b8723c */ /* 0x040ff0000004186c */
[C---:B----4-:R-:W-:Y:S08]  /*11ce0*/  HMMA.16816.F32.BF16 R188, R4.reuse, R32, R84 ;  /* 0x0000002004bc723c */ /* 0x050ff00000041854 */
[C---:B------:R-:W-:Y:S01]  /*11cf0*/  HMMA.16816.F32.BF16 R228, R4.reuse, R34, R100 ;  /* 0x0000002204e4723c */ /* 0x040fe20000041864 */
[----:B------:R-:W4:Y:S07]  /*11d00*/  LDSM.16.MT88.4 R32, [R195+0x2800] ;  /* 0x00280000c320783b */ /* 0x000f2e0000004200 */
[C---:B---3--:R-:W-:Y:S08]  /*11d10*/  HMMA.16816.F32.BF16 R108, R4.reuse, R20, R76 ;  /* 0x00000014046c723c */ /* 0x048ff0000004184c */
[C---:B------:R-:W-:Y:S01]  /*11d20*/  HMMA.16816.F32.BF16 R104, R4.reuse, R22, R72 ;  /* 0x000000160468723c */ /* 0x040fe20000041848 */
[----:B------:R-:W3:Y:S07]  /*11d30*/  LDSM.16.MT88.4 R20, [R193+0x4800] ;  /* 0x00480000c114783b */ /* 0x000eee0000004200 */
[C---:B------:R-:W-:Y:S01]  /*11d40*/  HMMA.16816.F32.BF16 R176, R4.reuse, R30, R96 ;  /* 0x0000001e04b0723c */ /* 0x040fe20000041860 */
[----:B------:R-:W5:Y:S07]  /*11d50*/  LDSM.16.MT88.4 R28, [R192+0x4800] ;  /* 0x00480000c01c783b */ /* 0x000f6e0000004200 */
[C---:B------:R-:W-:Y:S07]  /*11d60*/  HMMA.16816.F32.BF16 R168, R4.reuse, R36, R88 ;  /* 0x0000002404a8723c */ /* 0x040fee0000041858 */
[----:B------:R-:W-:Y:S01]  /*11d70*/  IMAD.MOV.U32 R88, RZ, RZ, R127 ;  /* 0x000000ffff587224 */ /* 0x000fe200078e007f */
[----:B------:R-:W-:Y:S01]  /*11d80*/  HMMA.16816.F32.BF16 R172, R4, R24, R80 ;  /* 0x0000001804ac723c */ /* 0x000fe20000041850 */
[----:B------:R2:W-:Y:S01]  /*11d90*/  MUFU.EX2 R127, R3 ;  /* 0x00000003007f7308 */ /* 0x0005e20000000800 */
[----:B------:R-:W-:-:S02]  /*11da0*/  IMAD.MOV.U32 R89, RZ, RZ, R166 ;  /* 0x000000ffff597224 */ /* 0x000fc400078e00a6 */
[----:B------:R-:W-:Y:S02]  /*11db0*/  IMAD.MOV.U32 R36, RZ, RZ, R165 ;  /* 0x000000ffff247224 */ /* 0x000fe400078e00a5 */
[----:B------:R-:W-:Y:S02]  /*11dc0*/  IMAD.MOV.U32 R37, RZ, RZ, R164 ;  /* 0x000000ffff257224 */ /* 0x000fe400078e00a4 */
[C---:B------:R-:W-:Y:S08]  /*11dd0*/  HMMA.16816.F32.BF16 R164, R4.reuse, R26, R92 ;  /* 0x0000001a04a4723c */ /* 0x040ff0000004185c */
[----:B-1----:R-:W-:Y:S01]  /*11de0*/  HMMA.16816.F32.BF16 R96, R4, R16, R68 ;  /* 0x000000100460723c */ /* 0x002fe20000041844 */
[----:B--2---:R-:W-:-:S02]  /*11df0*/  FFMA.FTZ R3, R121, c[0x0][0x2d0], -R2 ;  /* 0x0000b40079037a23 */ /* 0x004fc40000010802 */
[----:B------:R-:W-:Y:S02]  /*11e00*/  IMAD.MOV.U32 R121, RZ, RZ, R125 ;  /* 0x000000ffff797224 */ /* 0x000fe400078e007d */
[----:B------:R1:W-:Y:S03]  /*11e10*/  MUFU.EX2 R91, R3 ;  /* 0x00000003005b7308 */ /* 0x0003e60000000800 */
[C---:B------:R-:W-:Y:S01]  /*11e20*/  HMMA.16816.F32.BF16 R92, R4.reuse, R18, R60 ;  /* 0x00000012045c723c */ /* 0x040fe2000004183c */
[----:B------:R-:W2:Y:S07]  /*11e30*/  LDSM.16.MT88.4 R16, [R196+0x4800] ;  /* 0x00480000c410783b */ /* 0x000eae0000004200 */
[----:B------:R-:W-:Y:S01]  /*11e40*/  HMMA.16816.F32.BF16 R84, R4, R12, R64 ;  /* 0x0000000c0454723c */ /* 0x000fe20000041840 */
[----:B-1----:R-:W-:-:S02]  /*11e50*/  FFMA.FTZ R3, R122, c[0x0][0x2d0], -R2 ;  /* 0x0000b4007a037a23 */ /* 0x002fc40000010802 */
[----:B------:R-:W-:-:S05]  /*11e60*/  IMAD.MOV.U32 R122, RZ, RZ, R126 ;  /* 0x000000ffff7a7224 */ /* 0x000fca00078e007e */
[C---:B------:R-:W-:Y:S01]  /*11e70*/  HMMA.16816.F32.BF16 R80, R4.reuse, R14, R56 ;  /* 0x0000000e0450723c */ /* 0x040fe20000041838 */
[----:B------:R1:W1:Y:S01]  /*11e80*/  MUFU.EX2 R90, R3 ;  /* 0x00000003005a7308 */ /* 0x0002620000000800 */
[----:B------:R-:W2:Y:S06]  /*11e90*/  LDSM.16.MT88.4 R12, [R195+0x4800] ;  /* 0x00480000c30c783b */ /* 0x000eac0000004200 */
[C---:B----4-:R-:W-:Y:S08]  /*11ea0*/  HMMA.16816.F32.BF16 R60, R4.reuse, R32, R48 ;  /* 0x00000020043c723c */ /* 0x050ff00000041830 */
[----:B---3--:R-:W-:Y:S01]  /*11eb0*/  HMMA.16816.F32.BF16 R76, R4, R22, R136 ;  /* 0x00000016044c723c */ /* 0x008fe20000041888 */
[----:B-1----:R-:W-:-:S02]  /*11ec0*/  FFMA.FTZ R3, R123, c[0x0][0x2d0], -R2 ;  /* 0x0000b4007b037a23 */ /* 0x002fc40000010802 */
[----:B------:R-:W-:Y:S02]  /*11ed0*/  IMAD.MOV.U32 R123, RZ, RZ, R214 ;  /* 0x000000ffff7b7224 */ /* 0x000fe400078e00d6 */
[----:B------:R1:W3:Y:S02]  /*11ee0*/  MUFU.EX2 R24, R3 ;  /* 0x0000000300187308 */ /* 0x0002e40000000800 */
[----:B------:R-:W-:Y:S01]  /*11ef0*/  IMAD.MOV.U32 R138, RZ, RZ, R90 ;  /* 0x000000ffff8a7224 */ /* 0x000fe200078e005a */
[----:B-----5:R-:W-:Y:S01]  /*11f00*/  HMMA.16816.F32.BF16 R56, R4, R28, R112 ;  /* 0x0000001c0438723c */ /* 0x020fe20000041870 */
[----:B------:R-:W-:-:S06]  /*11f10*/  IMAD.MOV.U32 R139, RZ, RZ, R91 ;  /* 0x000000ffff8b7224 */ /* 0x000fcc00078e005b */
[----:B------:R-:W-:Y:S01]  /*11f20*/  IMAD.MOV.U32 R115, RZ, RZ, R36 ;  /* 0x000000ffff737224 */ /* 0x000fe200078e0024 */
[C---:B------:R-:W-:Y:S01]  /*11f30*/  HMMA.16816.F32.BF16 R48, R4.reuse, R30, R40 ;  /* 0x0000001e0430723c */ /* 0x040fe20000041828 */
[----:B------:R-:W4:Y:S01]  /*11f40*/  LDSM.16.MT88.4 R28, [R192+0x1000] ;  /* 0x00100000c01c783b */ /* 0x000f220000004200 */
[----:B------:R-:W-:Y:S02]  /*11f50*/  IMAD.MOV.U32 R114, RZ, RZ, R37 ;  /* 0x000000ffff727224 */ /* 0x000fe400078e0025 */
[----:B------:R-:W-:Y:S01]  /*11f60*/  IMAD.MOV.U32 R113, RZ, RZ, R88 ;  /* 0x000000ffff717224 */ /* 0x000fe200078e0058 */
[----:B------:R-:W-:Y:S01]  /*11f70*/  LDSM.16.MT88.4 R36, [R193+0x1000] ;  /* 0x00100000c124783b */ /* 0x000fe20000004200 */
[----:B-1----:R-:W-:Y:S02]  /*11f80*/  FFMA.FTZ R3, R116, c[0x0][0x2d0], -R0 ;  /* 0x0000b40074037a23 */ /* 0x002fe40000010800 */
[----:B---3--:R-:W-:Y:S01]  /*11f90*/  IMAD.MOV.U32 R137, RZ, RZ, R24 ;  /* 0x000000ffff897224 */ /* 0x008fe200078e0018 */
[----:B------:R-:W-:Y:S01]  /*11fa0*/  HMMA.16816.F32.BF16 R72, R4, R20, R132 ;  /* 0x000000140448723c */ /* 0x000fe20000041884 */
[----:B------:R-:W1:Y:S01]  /*11fb0*/  LDSM.16.MT88.4 R24, [R196+0x1000] ;  /* 0x00100000c418783b */ /* 0x000e620000004200 */
[----:B------:R3:W-:Y:S01]  /*11fc0*/  MUFU.EX2 R214, R3 ;  /* 0x0000000300d67308 */ /* 0x0007e20000000800 */
[----:B------:R-:W-:-:S02]  /*11fd0*/  IMAD.MOV.U32 R112, RZ, RZ, R89 ;  /* 0x000000ffff707224 */ /* 0x000fc400078e0059 */
[----:B------:R-:W5:Y:S03]  /*11fe0*/  LDSM.16.MT88.4 R20, [R195+0x1000] ;  /* 0x00100000c314783b */ /* 0x000f660000004200 */
[C---:B------:R-:W-:Y:S01]  /*11ff0*/  HMMA.16816.F32.BF16 R44, R4.reuse, R34, R52 ;  /* 0x00000022042c723c */ /* 0x040fe20000041834 */
[----:B------:R-:W-:Y:S07]  /*12000*/  LDSM.16.MT88.4 R32, [R195+0x3000] ;  /* 0x00300000c320783b */ /* 0x000fee0000004200 */
[----:B--2---:R-:W-:Y:S01]  /*12010*/  HMMA.16816.F32.BF16 R88, R4, R16, R148 ;  /* 0x000000100458723c */ /* 0x004fe20000041894 */
[----:B---3--:R-:W-:-:S02]  /*12020*/  FFMA.FTZ R3, R120, c[0x0][0x2d0], -R0 ;  /* 0x0000b40078037a23 */ /* 0x008fc40000010800 */
[----:B------:R-:W-:Y:S02]  /*12030*/  IMAD.MOV.U32 R120, RZ, RZ, R127 ;  /* 0x000000ffff787224 */ /* 0x000fe400078e007f */
[----:B------:R2:W3:Y:S03]  /*12040*/  MUFU.EX2 R127, R3 ;  /* 0x00000003007f7308 */ /* 0x0004e60000000800 */
[C---:B------:R-:W-:Y:S01]  /*12050*/  HMMA.16816.F32.BF16 R68, R4.reuse, R18, R156 ;  /* 0x000000120444723c */ /* 0x040fe2000004189c */
[----:B------:R-:W1:Y:S07]  /*12060*/  LDSM.16.MT88.4 R16, [R192+0x3000] ;  /* 0x00300000c010783b */ /* 0x000e6e0000004200 */
[----:B------:R-:W-:Y:S01]  /*12070*/  HMMA.16816.F32.BF16 R52, R4, R12, R160 ;  /* 0x0000000c0434723c */ /* 0x000fe200000418a0 */
[----:B--2---:R-:W-:-:S07]  /*12080*/  FFMA.FTZ R3, R118, c[0x0][0x2d0], -R0 ;  /* 0x0000b40076037a23 */ /* 0x004fce0000010800 */
[----:B------:R-:W-:Y:S01]  /*12090*/  HMMA.16816.F32.BF16 R40, R4, R14, R152 ;  /* 0x0000000e0428723c */ /* 0x000fe20000041898 */
[----:B------:R-:W2:Y:S01]  /*120a0*/  LDSM.16.MT88.4 R12, [R193+0x3000] ;  /* 0x00300000c10c783b */ /* 0x000ea20000004200 */
[----:B------:R4:W-:Y:S05]  /*120b0*/  MUFU.EX2 R126, R3 ;  /* 0x00000003007e7308 */ /* 0x0009ea0000000800 */
[----:B------:R-:W-:Y:S02]  /*120c0*/  F2FP.BF16.PACK_AB R4, R139, R120 ;  /* 0x000000788b04723e */ /* 0x000fe400000010ff */
[----:B------:R-:W-:Y:S02]  /*120d0*/  F2FP.BF16.PACK_AB R6, R137, R138 ;  /* 0x0000008a8906723e */ /* 0x000fe400000010ff */
[----:B---3--:R-:W-:Y:S01]  /*120e0*/  F2FP.BF16.PACK_AB R5, R127, R214 ;  /* 0x000000d67f05723e */ /* 0x008fe200000010ff */
[----:B----4-:R-:W-:-:S04]  /*120f0*/  FFMA.FTZ R3, R117, c[0x0][0x2d0], -R0 ;  /* 0x0000b40075037a23 */ /* 0x010fc80000010800 */
[----:B------:R-:W3:Y:S02]  /*12100*/  MUFU.EX2 R125, R3 ;  /* 0x00000003007d7308 */ /* 0x000ee40000000800 */
[----:B---3--:R-:W-:Y:S01]  /*12110*/  F2FP.BF16.PACK_AB R7, R125, R126 ;  /* 0x0000007e7d07723e */ /* 0x008fe200000010ff */
[----:B------:R-:W-:-:S06]  /*12120*/  FFMA.FTZ R3, R227, c[0x0][0x2d0], -R2 ;  /* 0x0000b400e3037a23 */ /* 0x000fcc0000010802 */
[C---:B------:R-:W-:Y:S08]  /*12130*/  HMMA.16816.F32.BF16 R132, R4.reuse, R28, R168 ;  /* 0x0000001c0484723c */ /* 0x040ff000000418a8 */
[C---:B------:R-:W-:Y:S01]  /*12140*/  HMMA.16816.F32.BF16 R64, R4.reuse, R30, R180 ;  /* 0x0000001e0440723c */ /* 0x040fe200000418b4 */
[----:B------:R-:W3:Y:S07]  /*12150*/  LDSM.16.MT88.4 R28, [R196+0x3000] ;  /* 0x00300000c41c783b */ /* 0x000eee0000004200 */
[C---:B-1----:R-:W-:Y:S08]  /*12160*/  HMMA.16816.F32.BF16 R116, R4.reuse, R24, R184 ;  /* 0x000000180474723c */ /* 0x042ff000000418b8 */
[C---:B------:R-:W-:Y:S01]  /*12170*/  HMMA.16816.F32.BF16 R184, R4.reuse, R26, R176 ;  /* 0x0000001a04b8723c */ /* 0x040fe200000418b0 */
[----:B------:R-:W1:Y:S07]  /*12180*/  LDSM.16.MT88.4 R24, [R192+0x5000] ;  /* 0x00500000c018783b */ /* 0x000e6e0000004200 */
[C---:B------:R-:W-:Y:S08]  /*12190*/  HMMA.16816.F32.BF16 R100, R4.reuse, R36, R188 ;  /* 0x000000240464723c */ /* 0x040ff000000418bc */
[C---:B-----5:R-:W-:Y:S08]  /*121a0*/  HMMA.16816.F32.BF16 R188, R4.reuse, R20, R172 ;  /* 0x0000001404bc723c */ /* 0x060ff000000418ac */
[C---:B------:R-:W-:Y:S01]  /*121b0*/  HMMA.16816.F32.BF16 R180, R4.reuse, R22, R164 ;  /* 0x0000001604b4723c */ /* 0x040fe200000418a4 */
[----:B------:R-:W4:Y:S07]  /*121c0*/  LDSM.16.MT88.4 R20, [R193+0x5000] ;  /* 0x00500000c114783b */ /* 0x000f2e0000004200 */
[C---:B------:R-:W-:Y:S01]  /*121d0*/  HMMA.16816.F32.BF16 R36, R4.reuse, R38, R228 ;  /* 0x000000260424723c */ /* 0x040fe200000418e4 */
[----:B------:R5:W-:Y:S06]  /*121e0*/  MUFU.EX2 R229, R3 ;  /* 0x0000000300e57308 */ /* 0x000bec0000000800 */
[----:B------:R-:W-:Y:S01]  /*121f0*/  IMAD.MOV.U32 R230, RZ, RZ, R138 ;  /* 0x000000ffffe67224 */ /* 0x000fe200078e008a */
[----:B------:R-:W-:Y:S01]  /*12200*/  HMMA.16816.F32.BF16 R176, R4, R16, R108 ;  /* 0x0000001004b0723c */ /* 0x000fe2000004186c */
[----:B------:R-:W-:-:S07]  /*12210*/  IMAD.MOV.U32 R231, RZ, RZ, R113 ;  /* 0x000000ffffe77224 */ /* 0x000fce00078e0071 */
[C---:B------:R-:W-:Y:S01]  /*12220*/  HMMA.16816.F32.BF16 R168, R4.reuse, R18, R104 ;  /* 0x0000001204a8723c */ /* 0x040fe20000041868 */
[--C-:B-----5:R-:W-:Y:S01]  /*12230*/  FFMA.FTZ R3, R232, c[0x0][0x2d0], -R2.reuse ;  /* 0x0000b400e8037a23 */ /* 0x120fe20000010802 */
[----:B------:R-:W5:Y:S01]  /*12240*/  LDSM.16.MT88.4 R16, [R196+0x5000] ;  /* 0x00500000c410783b */ /* 0x000f620000004200 */
[----:B------:R-:W-:Y:S02]  /*12250*/  IMAD.MOV.U32 R232, RZ, RZ, R137 ;  /* 0x000000ffffe87224 */ /* 0x000fe400078e0089 */
[----:B------:R1:W1:Y:S01]  /*12260*/  MUFU.EX2 R228, R3 ;  /* 0x0000000300e47308 */ /* 0x0002620000000800 */
[----:B------:R-:W-:Y:S02]  /*12270*/  LDSM.16.MT88.4 R104, [R193+0x1800] ;  /* 0x00180000c168783b */ /* 0x000fe40000004200 */
[C---:B--2---:R-:W-:Y:S08]  /*12280*/  HMMA.16816.F32.BF16 R172, R4.reuse, R12, R96 ;  /* 0x0000000c04ac723c */ /* 0x044ff00000041860 */
[----:B------:R-:W-:Y:S01]  /*12290*/  HMMA.16816.F32.BF16 R164, R4, R14, R92 ;  /* 0x0000000e04a4723c */ /* 0x000fe2000004185c */
[----:B------:R-:W2:Y:S01]  /*122a0*/  LDSM.16.MT88.4 R12, [R195+0x5000] ;  /* 0x00500000c30c783b */ /* 0x000ea20000004200 */
[--C-:B-1----:R-:W-:Y:S01]  /*122b0*/  FFMA.FTZ R3, R233, c[0x0][0x2d0], -R2.reuse ;  /* 0x0000b400e9037a23 */ /* 0x102fe20000010802 */
[----:B------:R-:W-:Y:S01]  /*122c0*/  F2FP.BF16.PACK_AB R96, R228, R229 ;  /* 0x000000e5e460723e */ /* 0x000fe200000010ff */
[----:B------:R-:W-:-:S04]  /*122d0*/  FFMA.FTZ R2, R234, c[0x0][0x2d0], -R2 ;  /* 0x0000b400ea027a23 */ /* 0x000fc80000010802 */
[----:B---3--:R-:W-:Y:S01]  /*122e0*/  HMMA.16816.F32.BF16 R160, R4, R28, R84 ;  /* 0x0000001c04a0723c */ /* 0x008fe20000041854 */
[----:B------:R1:W-:Y:S01]  /*122f0*/  MUFU.EX2 R227, R3 ;  /* 0x0000000300e37308 */ /* 0x0003e20000000800 */
[----:B------:R-:W-:-:S06]  /*12300*/  IMAD.MOV.U32 R234, RZ, RZ, R120 ;  /* 0x000000ffffea7224 */ /* 0x000fcc00078e0078 */
[C---:B------:R-:W-:Y:S01]  /*12310*/  HMMA.16816.F32.BF16 R84, R4.reuse, R24, R56 ;  /* 0x000000180454723c */ /* 0x040fe20000041838 */
[----:B------:R3:W3:Y:S01]  /*12320*/  MUFU.EX2 R233, R2 ;  /* 0x0000000200e97308 */ /* 0x0006e20000000800 */
[----:B------:R-:W-:Y:S05]  /*12330*/  LDSM.16.MT88.4 R56, [R196+0x3800] ;  /* 0x00380000c438783b */ /* 0x000fea0000004200 */
[----:B------:R-:W-:Y:S01]  /*12340*/  IMAD.MOV.U32 R25, RZ, RZ, R123 ;  /* 0x000000ffff197224 */ /* 0x000fe200078e007b */
[C---:B------:R-:W-:Y:S01]  /*12350*/  HMMA.16816.F32.BF16 R60, R4.reuse, R32, R60 ;  /* 0x00000020043c723c */ /* 0x040fe2000004183c */
[----:B-1----:R-:W-:Y:S02]  /*12360*/  IMAD.MOV.U32 R3, RZ, RZ, R139 ;  /* 0x000000ffff037224 */ /* 0x002fe400078e008b */
[----:B------:R-:W1:Y:S05]  /*12370*/  LDSM.16.MT88.4 R136, [R192+0x1800] ;  /* 0x00180000c088783b */ /* 0x000e6a0000004200 */
[----:B------:R-:W-:Y:S01]  /*12380*/  HMMA.16816.F32.BF16 R148, R4, R34, R44 ;  /* 0x000000220494723c */ /* 0x000fe2000004182c */
[----:B---3--:R-:W-:Y:S01]  /*12390*/  FFMA.FTZ R2, R216, c[0x0][0x2d0], -R0 ;  /* 0x0000b400d8027a23 */ /* 0x008fe20000010800 */
[----:B------:R-:W-:Y:S01]  /*123a0*/  F2FP.BF16.PACK_AB R98, R233, R227 ;  /* 0x000000e3e962723e */ /* 0x000fe200000010ff */
[----:B------:R-:W-:-:S02]  /*123b0*/  IMAD.MOV.U32 R216, RZ, RZ, R112 ;  /* 0x000000ffffd87224 */ /* 0x000fc400078e0070 */
[----:B------:R3:W-:Y:S03]  /*123c0*/  MUFU.EX2 R24, R2 ;  /* 0x0000000200187308 */ /* 0x0007e60000000800 */
[C---:B----4-:R-:W-:Y:S01]  /*123d0*/  HMMA.16816.F32.BF16 R32, R4.reuse, R20, R72 ;  /* 0x000000140420723c */ /* 0x050fe20000041848 */
[----:B------:R-:W4:Y:S07]  /*123e0*/  LDSM.16.MT88.4 R72, [R192+0x5800] ;  /* 0x00580000c048783b */ /* 0x000f2e0000004200 */
[----:B------:R-:W-:Y:S01]  /*123f0*/  HMMA.16816.F32.BF16 R20, R4, R22, R76 ;  /* 0x000000160414723c */ /* 0x000fe2000004184c */
[----:B---3--:R-:W-:-:S02]  /*12400*/  FFMA.FTZ R2, R225, c[0x0][0x2d0], -R0 ;  /* 0x0000b400e1027a23 */ /* 0x008fc40000010800 */
[----:B------:R-:W-:-:S05]  /*12410*/  IMAD.MOV.U32 R225, RZ, RZ, R11 ;  /* 0x000000ffffe17224 */ /* 0x000fca00078e000b */
[C---:B------:R-:W-:Y:S01]  /*12420*/  HMMA.16816.F32.BF16 R156, R4.reuse, R30, R80 ;  /* 0x0000001e049c723c */ /* 0x040fe20000041850 */
[----:B------:R3:W1:Y:S01]  /*12430*/  MUFU.EX2 R11, R2 ;  /* 0x00000002000b7308 */ /* 0x0006620000000800 */
[----:B------:R-:W-:Y:S01]  /*12440*/  IMAD.MOV.U32 R79, RZ, RZ, R9 ;  /* 0x000000ffff4f7224 */ /* 0x000fe200078e0009 */
[----:B------:R-:W-:Y:S05]  /*12450*/  LDSM.16.MT88.4 R80, [R193+0x5800] ;  /* 0x00580000c150783b */ /* 0x000fea0000004200 */
[C---:B------:R-:W-:Y:S01]  /*12460*/  HMMA.16816.F32.BF16 R28, R4.reuse, R26, R48 ;  /* 0x0000001a041c723c */ /* 0x040fe20000041830 */
[----:B------:R-:W-:Y:S06]  /*12470*/  LDSM.16.MT88.4 R48, [R193+0x3800] ;  /* 0x00380000c130783b */ /* 0x000fec0000004200 */
[----:B------:R-:W-:Y:S01]  /*12480*/  IMAD.MOV.U32 R26, RZ, RZ, R115 ;  /* 0x000000ffff1a7224 */ /* 0x000fe200078e0073 */
[----:B-----5:R-:W-:Y:S01]  /*12490*/  HMMA.16816.F32.BF16 R92, R4, R16, R88 ;  /* 0x00000010045c723c */ /* 0x020fe20000041858 */
[----:B---3--:R-:W-:Y:S01]  /*124a0*/  FFMA.FTZ R2, R218, c[0x0][0x2d0], -R0 ;  /* 0x0000b400da027a23 */ /* 0x008fe20000010800 */
[----:B------:R-:W3:Y:S01]  /*124b0*/  LDSM.16.MT88.4 R88, [R196+0x5800] ;  /* 0x00580000c458783b */ /* 0x000ee20000004200 */
[----:B------:R-:W-:Y:S01]  /*124c0*/  IMAD.MOV.U32 R218, RZ, RZ, R10 ;  /* 0x000000ffffda7224 */ /* 0x000fe200078e000a */
[----:B-1----:R-:W-:Y:S01]  /*124d0*/  F2FP.BF16.PACK_AB R97, R11, R24 ;  /* 0x000000180b61723e */ /* 0x002fe200000010ff */
[----:B------:R1:W-:Y:S01]  /*124e0*/  MUFU.EX2 R10, R2 ;  /* 0x00000002000a7308 */ /* 0x0003e20000000800 */
[----:B------:R-:W-:-:S02]  /*124f0*/  FFMA.FTZ R0, R226, c[0x0][0x2d0], -R0 ;  /* 0x0000b400e2007a23 */ /* 0x000fc40000010800 */
[----:B------:R-:W-:Y:S01]  /*12500*/  IMAD.MOV.U32 R226, RZ, RZ, R122 ;  /* 0x000000ffffe27224 */ /* 0x000fe200078e007a */
[C---:B--2---:R-:W-:Y:S01]  /*12510*/  HMMA.16816.F32.BF16 R152, R4.reuse, R12, R52 ;  /* 0x0000000c0498723c */ /* 0x044fe20000041834 */
[----:B------:R-:W-:Y:S02]  /*12520*/  IMAD.MOV.U32 R27, RZ, RZ, R114 ;  /* 0x000000ffff1b7224 */ /* 0x000fe400078e0072 */
[----:B------:R-:W-:Y:S01]  /*12530*/  LDSM.16.MT88.4 R112, [R196+0x1800] ;  /* 0x00180000c470783b */ /* 0x000fe20000004200 */
[----:B------:R-:W2:Y:S04]  /*12540*/  MUFU.EX2 R9, R0 ;  /* 0x0000000000097308 */ /* 0x000ea80000000800 */
[----:B------:R-:W-:Y:S01]  /*12550*/  HMMA.16816.F32.BF16 R16, R4, R18, R68 ;  /* 0x000000120410723c */ /* 0x000fe20000041844 */
[----:B-1----:R-:W-:-:S02]  /*12560*/  IMAD.MOV.U32 R2, RZ, RZ, R121 ;  /* 0x000000ffff027224 */ /* 0x002fc400078e0079 */
[----:B------:R-:W-:Y:S02]  /*12570*/  LDSM.16.MT88.4 R120, [R195+0x1800] ;  /* 0x00180000c378783b */ /* 0x000fe40000004200 */
[----:B------:R-:W-:-:S03]  /*12580*/  FADD.FTZ R2, R2, R79 ;  /* 0x0000004f02027221 */ /* 0x000fc60000010000 */
[----:B------:R-:W-:Y:S01]  /*12590*/  HMMA.16816.F32.BF16 R12, R4, R14, R40 ;  /* 0x0000000e040c723c */ /* 0x000fe20000041828 */
[----:B------:R-:W1:Y:S01]  /*125a0*/  LDSM.16.MT88.4 R4, [R195+0x5800] ;  /* 0x00580000c304783b */ /* 0x000e620000004200 */
[----:B------:R-:W-:Y:S01]  /*125b0*/  FADD.FTZ R2, R226, R2 ;  /* 0x00000002e2027221 */ /* 0x000fe20000010000 */
[----:B--2---:R-:W-:Y:S01]  /*125c0*/  F2FP.BF16.PACK_AB R99, R9, R10 ;  /* 0x0000000a0963723e */ /* 0x004fe200000010ff */
[----:B------:R-:W-:Y:S01]  /*125d0*/  FADD.FTZ R0, R251, R250 ;  /* 0x000000fafb007221 */ /* 0x000fe20000010000 */
[----:B------:R-:W2:Y:S01]  /*125e0*/  LDSM.16.MT88.4 R40, [R192+0x3800] ;  /* 0x00380000c028783b */ /* 0x000ea20000004200 */
        /* <DEDUP_REMOVED lines=9> */
[----:B------:R-:W5:Y:S01]  /*12680*/  LDSM.16.MT88.4 R64, [R195+0x3800] ;  /* 0x00380000c340783b */ /* 0x000f620000004200 */
[----:B------:R-:W-:Y:S02]  /*12690*/  FADD.FTZ R0, R243, R0 ;  /* 0x00000000f3007221 */ /* 0x000fe40000010000 */
[----:B------:R-:W-:Y:S02]  /*126a0*/  FADD.FTZ R2, R25, R2 ;  /* 0x0000000219027221 */ /* 0x000fe40000010000 */
[----:B------:R-:W-:-:S02]  /*126b0*/  FADD.FTZ R0, R245, R0 ;  /* 0x00000000f5007221 */ /* 0x000fc40000010000 */
[----:B------:R-:W-:Y:S01]  /*126c0*/  FADD.FTZ R2, R234, R2 ;  /* 0x00000002ea027221 */ /* 0x000fe20000010000 */
[C---:B----4-:R-:W-:Y:S01]  /*126d0*/  HMMA.16816.F32.BF16 R68, R96.reuse, R72, R84 ;  /* 0x000000486044723c */ /* 0x050fe20000041854 */
[----:B------:R-:W-:Y:S02]  /*126e0*/  FADD.FTZ R0, R240, R0 ;  /* 0x00000000f0007221 */ /* 0x000fe40000010000 */
[----:B------:R-:W-:Y:S02]  /*126f0*/  FADD.FTZ R2, R3, R2 ;  /* 0x0000000203027221 */ /* 0x000fe40000010000 */
[----:B------:R-:W-:Y:S01]  /*12700*/  FADD.FTZ R0, R214, R0 ;  /* 0x00000000d6007221 */ /* 0x000fe20000010000 */
[----:B------:R-:W-:Y:S01]  /*12710*/  IADD3 R214, R231, -0x2, RZ ;  /* 0xfffffffee7d67810 */ /* 0x000fe20007ffe0ff */
[----:B------:R-:W-:Y:S01]  /*12720*/  FADD.FTZ R2, R230, R2 ;  /* 0x00000002e6027221 */ /* 0x000fe20000010000 */
[----:B---3--:R-:W-:Y:S01]  /*12730*/  HMMA.16816.F32.BF16 R84, R96, R88, R92 ;  /* 0x000000586054723c */ /* 0x008fe2000004185c */
[----:B------:R-:W-:-:S02]  /*12740*/  IMAD.MOV.U32 R230, RZ, RZ, c[0x0][0x2c4] ;  /* 0x0000b100ffe67624 */ /* 0x000fc400078e00ff */
[----:B------:R-:W-:Y:S02]  /*12750*/  FADD.FTZ R0, R127, R0 ;  /* 0x000000007f007221 */ /* 0x000fe40000010000 */
[----:B------:R-:W-:Y:S01]  /*12760*/  FADD.FTZ R2, R232, R2 ;  /* 0x00000002e8027221 */ /* 0x000fe20000010000 */
[----:B------:R-:W-:Y:S01]  /*12770*/  ISETP.NE.AND P2, PT, R230, 0x1, PT ;  /* 0x00000001e600780c */ /* 0x000fe20003f45270 */
[----:B------:R-:W-:Y:S01]  /*12780*/  FADD.FTZ R0, R126, R0 ;  /* 0x000000007e007221 */ /* 0x000fe20000010000 */
[----:B-1----:R-:W-:Y:S01]  /*12790*/  HMMA.16816.F32.BF16 R92, R96, R4, R152 ;  /* 0x00000004605c723c */ /* 0x002fe20000041898 */
[----:B------:R-:W-:Y:S02]  /*127a0*/  FADD.FTZ R3, R229, R2 ;  /* 0x00000002e5037221 */ /* 0x000fe40000010000 */
[----:B------:R-:W-:-:S04]  /*127b0*/  FADD.FTZ R0, R125, R0 ;  /* 0x000000007d007221 */ /* 0x000fc80000010000 */
[----:B------:R-:W-:Y:S01]  /*127c0*/  FADD.FTZ R2, R24, R0 ;  /* 0x0000000018027221 */ /* 0x000fe20000010000 */
[----:B------:R-:W-:Y:S01]  /*127d0*/  HMMA.16816.F32.BF16 R100, R96, R104, R100 ;  /* 0x000000686064723c */ /* 0x000fe20000041864 */
[----:B------:R-:W-:Y:S02]  /*127e0*/  IMAD.MOV.U32 R0, RZ, RZ, R242 ;  /* 0x000000ffff007224 */ /* 0x000fe400078e00f2 */
[----:B------:R-:W-:-:S04]  /*127f0*/  @P2 IMAD.HI.U32 R4, R242, c[0x0][0x2c8], RZ ;  /* 0x0000b200f2042a27 */ /* 0x000fc800078e00ff */
[----:B------:R-:W-:Y:S01]  /*12800*/  FADD.FTZ R5, R228, R3 ;  /* 0x00000003e4057221 */ /* 0x000fe20000010000 */
[----:B------:R-:W-:Y:S01]  /*12810*/  @P2 SHF.R.U32.HI R0, RZ, c[0x0][0x2cc], R4 ;  /* 0x0000b300ff002a19 */ /* 0x000fe20000011604 */
[----:B------:R-:W-:Y:S01]  /*12820*/  FADD.FTZ R3, R11, R2 ;  /* 0x000000020b037221 */ /* 0x000fe20000010000 */
[C---:B------:R-:W-:Y:S01]  /*12830*/  HMMA.16816.F32.BF16 R104, R96.reuse, R106, R36 ;  /* 0x0000006a6068723c */ /* 0x040fe20000041824 */
[----:B------:R-:W-:Y:S02]  /*12840*/  IMAD.IADD R2, R238, 0x1, -R239 ;  /* 0x00000001ee027824 */ /* 0x000fe400078e0aef */
[----:B------:R-:W-:Y:S02]  /*12850*/  FADD.FTZ R4, R227, R5 ;  /* 0x00000005e3047221 */ /* 0x000fe40000010000 */
[----:B------:R-:W-:Y:S02]  /*12860*/  IMAD.IADD R2, R2, 0x1, R0 ;  /* 0x0000000102027824 */ /* 0x000fe400078e0200 */
[----:B------:R-:W-:Y:S01]  /*12870*/  FADD.FTZ R3, R10, R3 ;  /* 0x000000030a037221 */ /* 0x000fe20000010000 */
[----:B------:R-:W-:Y:S01]  /*12880*/  HMMA.16816.F32.BF16 R108, R96, R112, R116 ;  /* 0x00000070606c723c */ /* 0x000fe20000041874 */
[----:B------:R-:W-:Y:S01]  /*12890*/  FADD.FTZ R233, R233, R4 ;  /* 0x00000004e9e97221 */ /* 0x000fe20000010000 */
[----:B------:R-:W-:Y:S01]  /*128a0*/  IADD3 R0, R2, c[0x0][0x328], RZ ;  /* 0x0000ca0002007a10 */ /* 0x000fe20007ffe0ff */
[----:B------:R-:W-:-:S05]  /*128b0*/  FADD.FTZ R234, R9, R3 ;  /* 0x0000000309ea7221 */ /* 0x000fca0000010000 */
[C---:B------:R-:W-:Y:S08]  /*128c0*/  HMMA.16816.F32.BF16 R116, R96.reuse, R120, R188 ;  /* 0x000000786074723c */ /* 0x040ff000000418bc */
[C---:B--2---:R-:W-:Y:S08]  /*128d0*/  HMMA.16816.F32.BF16 R36, R96.reuse, R40, R176 ;  /* 0x000000286024723c */ /* 0x044ff000000418b0 */
[C---:B------:R-:W-:Y:S08]  /*128e0*/  HMMA.16816.F32.BF16 R44, R96.reuse, R48, R172 ;  /* 0x00000030602c723c */ /* 0x040ff000000418ac */
[C---:B------:R-:W-:Y:S08]  /*128f0*/  HMMA.16816.F32.BF16 R52, R96.reuse, R56, R160 ;  /* 0x000000386034723c */ /* 0x040ff000000418a0 */
[C---:B-----5:R-:W-:Y:S08]  /*12900*/  HMMA.16816.F32.BF16 R60, R96.reuse, R64, R60 ;  /* 0x00000040603c723c */ /* 0x060ff0000004183c */
        /* <DEDUP_REMOVED lines=11> */
[----:B------:R-:W-:Y:S07]  /*129c0*/  @!P6 BRA `(.L_x_702) ;  /* 0x000001100000e947 */ /* 0x000fee0003800000 */
        /* <DEDUP_REMOVED lines=11> */
.L_x_704:
[----:B------:R-:W-:-:S13]  /*12a80*/  ISETP.NE.AND P0, PT, R4, 0x1, PT ;  /* 0x000000010400780c */ /* 0x000fda0003f05270 */
[----:B------:R-:W-:-:S05]  /*12a90*/  @P0 IMAD.HI.U32 R2, R3, c[0x0][0x330], RZ ;  /* 0x0000cc0003020a27 */ /* 0x000fca00078e00ff */
[----:B------:R-:W-:Y:S02]  /*12aa0*/  @P0 SHF.R.U32.HI R3, RZ, c[0x0][0x334], R2 ;  /* 0x0000cd00ff030a19 */ /* 0x000fe40000011602 */
.L_x_705:
[----:B------:R-:W-:Y:S05]  /*12ab0*/  BSYNC B0 ;  /* 0x0000000000007941 */ /* 0x000fea0003800000 */
.L_x_703:
[----:B------:R-:W-:-:S05]  /*12ac0*/  IMAD R3, R3, R4, c[0x0][0x32c] ;  /* 0x0000cb0003037624 */ /* 0x000fca00078e0204 */
[----:B------:R-:W-:-:S04]  /*12ad0*/  IMNMX R0, R0, R3, PT ;  /* 0x0000000300007217 */ /* 0x000fc80003800200 */
.L_x_702:
        /* <DEDUP_REMOVED lines=9> */
.L_x_715:
[----:B------:R-:W-:Y:S01]  /*12b70*/  ISETP.GT.AND P0, PT, R217, R216, PT ;  /* 0x000000d8d900720c */ /* 0x000fe20003f04270 */
[----:B------:R-:W-:Y:S04]  /*12b80*/  DEPBAR.LE SB0, 0x0 ;  /* 0x000080000000791a */ /* 0x000fe80000000000 */
[----:B------:R-:W-:Y:S01]  /*12b90*/  WARPSYNC 0xffffffff ;  /* 0xffffffff00007948 */ /* 0x000fe20003800000 */
[----:B------:R-:W-:Y:S01]  /*12ba0*/  BAR.SYNC.DEFER_BLOCKING 0x0 ;  /* 0x0000000000007b1d */ /* 0x000fe20000010000 */
[----:B------:R-:W-:Y:S05]  /*12bb0*/  IMAD.MOV.U32 R218, RZ, RZ, c[0x0][0x2c4] ;  /* 0x0000b100ffda7624 */ /* 0x000fea00078e00ff */
[----:B------:R-:W-:Y:S01]  /*12bc0*/  ISETP.NE.AND P2, PT, R218, 0x1, PT ;  /* 0x00000001da00780c */ /* 0x000fe20003f45270 */
[----:B------:R-:W-:Y:S01]  /*12bd0*/  @!P0 IMAD.WIDE.U32 R4, R216, c[0x0][0x208], RZ ;  /* 0x00008200d8048a25 */ /* 0x000fe200078e00ff */
[----:B------:R-:W-:Y:S03]  /*12be0*/  @!P0 SHF.R.S32.HI R0, RZ, 0x1f, R216 ;  /* 0x0000001fff008819 */ /* 0x000fe600000114d8 */
[----:B------:R-:W-:Y:S02]  /*12bf0*/  @!P0 IMAD.MOV.U32 R6, RZ, RZ, c[0x0][0x208] ;  /* 0x00008200ff068624 */ /* 0x000fe400078e00ff */
[----:B------:R-:W-:Y:S02]  /*12c00*/  @!P0 IMAD R0, R0, c[0x0][0x208], RZ ;  /* 0x0000820000008a24 */ /* 0x000fe400078e02ff */
[----:B------:R-:W-:Y:S02]  /*12c10*/  @!P0 IMAD.SHL.U32 R2, R4, 0x40, RZ ;  /* 0x0000004004028824 */ /* 0x000fe400078e00ff */
[----:B------:R-:W-:Y:S03]  /*12c20*/  @!P0 IMAD R0, R216, c[0x0][0x20c], R0 ;  /* 0x00008300d8008a24 */ /* 0x000fe600078e0200 */
[----:B------:R-:W-:Y:S01]  /*12c30*/  @!P0 LEA R3, P1, R6, R2, 0x5 ;  /* 0x0000000206038211 */ /* 0x000fe200078228ff */
[----:B------:R-:W-:Y:S02]  /*12c40*/  @!P0 IMAD.IADD R0, R5, 0x1, R0 ;  /* 0x0000000105008824 */ /* 0x000fe400078e0200 */
[----:B------:R-:W-:Y:S01]  /*12c50*/  @!P0 IMAD.MOV.U32 R5, RZ, RZ, c[0x0][0x20c] ;  /* 0x00008300ff058624 */ /* 0x000fe200078e00ff */
[----:B------:R-:W-:Y:S01]  /*12c60*/  LDSM.16.M88.4 R32, [R198] ;  /* 0x00000000c620783b */ /* 0x000fe20000000200 */
[----:B------:R-:W-:Y:S01]  /*12c70*/  ULDC UR4, c[0x0][0x324] ;  /* 0x0000c90000047ab9 */ /* 0x000fe20000000800 */
[----:B------:R-:W-:Y:S01]  /*12c80*/  @!P0 SHF.L.U64.HI R0, R4, 0x6, R0 ;  /* 0x0000000604008819 */ /* 0x000fe20000010200 */
[----:B------:R-:W-:Y:S02]  /*12c90*/  ULOP3.LUT UR4, URZ, UR4, URZ, 0x33, !UPT ;  /* 0x000000043f047292 */ /* 0x000fe4000f8e333f */
[----:B------:R-:W1:Y:S01]  /*12ca0*/  LDSM.16.M88.4 R8, [R147] ;  /* 0x000000009308783b */ /* 0x000e620000000200 */
[----:B------:R-:W-:Y:S02]  /*12cb0*/  @!P0 LEA.HI.X R12, R6, R0, R5, 0x5, P1 ;  /* 0x00000000060c8211 */ /* 0x000fe400008f2c05 */
[----:B------:R-:W-:Y:S02]  /*12cc0*/  @!P0 IADD3 R4, P1, R2, R222, RZ ;  /* 0x000000de02048210 */ /* 0x000fe40007f3e0ff */
[----:B------:R-:W2:Y:S03]  /*12cd0*/  LDSM.16.M88.4 R16, [R147+0x800] ;  /* 0x000800009310783b */ /* 0x000ea60000000200 */
[--C-:B------:R-:W-:Y:S01]  /*12ce0*/  @!P0 IMAD.X R5, R0, 0x1, R224.reuse, P1 ;  /* 0x0000000100058824 */ /* 0x100fe200008e06e0 */
[C---:B------:R-:W-:Y:S01]  /*12cf0*/  @!P0 LEA R20, P1, R4.reuse, c[0x0][0x1f8], 0x1 ;  /* 0x00007e0004148a11 */ /* 0x040fe200078208ff */
[----:B------:R-:W3:Y:S03]  /*12d00*/  LDSM.16.M88.4 R24, [R147+0x1000] ;  /* 0x001000009318783b */ /* 0x000ee60000000200 */
[----:B------:R-:W-:Y:S02]  /*12d10*/  @!P0 LEA.HI.X R21, R4, c[0x0][0x1fc], R5, 0x1, P1 ;  /* 0x00007f0004158a11 */ /* 0x000fe400008f0c05 */
[----:B------:R-:W-:Y:S01]  /*12d20*/  @!P0 IADD3 R6, P1, R222, 0x40, RZ ;  /* 0x00000040de068810 */ /* 0x000fe20007f3e0ff */
[----:B------:R-:W4:Y:S04]  /*12d30*/  LDSM.16.M88.4 R148, [R147+0x1800] ;  /* 0x001800009394783b */ /* 0x000f280000000200 */
[--C-:B------:R-:W-:Y:S01]  /*12d40*/  @!P0 IMAD.X R5, RZ, RZ, R224.reuse, P1 ;  /* 0x000000ffff058224 */ /* 0x100fe200008e06e0 */
[----:B------:R-:W-:Y:S01]  /*12d50*/  @!P0 IADD3 R4, P1, R2, R6, RZ ;  /* 0x0000000602048210 */ /* 0x000fe20007f3e0ff */
[----:B------:R-:W-:Y:S04]  /*12d60*/  LDSM.16.M88.4 R152, [R199] ;  /* 0x00000000c798783b */ /* 0x000fe80000000200 */
[----:B------:R-:W-:Y:S01]  /*12d70*/  @!P0 IMAD.X R7, R0, 0x1, R5, P1 ;  /* 0x0000000100078824 */ /* 0x000fe200008e0605 */
[C---:B------:R-:W-:Y:S01]  /*12d80*/  @!P0 LEA R176, P1, R4.reuse, c[0x0][0x1f8], 0x1 ;  /* 0x00007e0004b08a11 */ /* 0x040fe200078208ff */
[----:B------:R-:W2:Y:S03]  /*12d90*/  LDSM.16.M88.4 R156, [R202] ;  /* 0x00000000ca9c783b */ /* 0x000ea60000000200 */
        /* <DEDUP_REMOVED lines=17> */
[----:B------:R-:W5:Y:S01]  /*12eb0*/  LDL R214, [R1] ;  /* 0x0000000001d67983 */ /* 0x000f620000100800 */
[C---:B-1----:R-:W-:Y:S03]  /*12ec0*/  HMMA.16816.F32.BF16 R4, R32.reuse, R8, RZ ;  /* 0x000000082004723c */ /* 0x042fe600000418ff */
[C---:B------:R-:W-:Y:S01]  /*12ed0*/  @!P0 IMAD.X R23, R12.reuse, 0x1, R13, P1 ;  /* 0x000000010c178824 */ /* 0x040fe200008e060d */
[----:B------:R-:W-:Y:S01]  /*12ee0*/  @!P0 IADD3 R3, P1, R3, R222, RZ ;  /* 0x000000de03038210 */ /* 0x000fe20007f3e0ff */
[----:B------:R1:W-:Y:S03]  /*12ef0*/  @!P0 LDGSTS.E.BYPASS.LTC128B.128 [R215+0x2100], [R176.64], !P4 ;  /* 0x02100000b0d78fae */ /* 0x0003e6000e101d46 */
[C---:B------:R-:W-:Y:S01]  /*12f00*/  HMMA.16816.F32.BF16 R8, R32.reuse, R10, RZ ;  /* 0x0000000a2008723c */ /* 0x040fe200000418ff */
[----:B------:R-:W-:Y:S01]  /*12f10*/  @!P0 IMAD.X R12, R12, 0x1, R224, P1 ;  /* 0x000000010c0c8824 */ /* 0x000fe200008e06e0 */
[----:B------:R1:W-:Y:S02]  /*12f20*/  @!P0 LDGSTS.E.BYPASS.LTC128B.128 [R215+0x4100], [R174.64], !P3 ;  /* 0x04100000aed78fae */ /* 0x0003e4000d901d46 */
[C---:B------:R-:W-:Y:S04]  /*12f30*/  @!P0 LEA R30, P1, R3.reuse, c[0x0][0x1f8], 0x1 ;  /* 0x00007e00031e8a11 */ /* 0x040fe800078208ff */
[----:B------:R-:W-:Y:S02]  /*12f40*/  @!P0 LEA.HI.X R31, R3, c[0x0][0x1fc], R12, 0x1, P1 ;  /* 0x00007f00031f8a11 */ /* 0x000fe400008f0c0c */
[C---:B--2---:R-:W-:Y:S02]  /*12f50*/  HMMA.16816.F32.BF16 R12, R32.reuse, R16, RZ ;  /* 0x00000010200c723c */ /* 0x044fe400000418ff */
[C---:B------:R-:W-:Y:S01]  /*12f60*/  @!P0 LEA R172, P1, R0.reuse, c[0x0][0x1f8], 0x1 ;  /* 0x00007e0000ac8a11 */ /* 0x040fe200078208ff */
[----:B------:R4:W-:Y:S03]  /*12f70*/  @!P0 LDGSTS.E.BYPASS.LTC128B.128 [R215+0x1100], [R30.64], !P5 ;  /* 0x011000001ed78fae */ /* 0x0009e6000e901d46 */
[----:B------:R-:W-:Y:S02]  /*12f80*/  @!P0 LEA.HI.X R173, R0, c[0x0][0x1fc], R22, 0x1, P1 ;  /* 0x00007f0000ad8a11 */ /* 0x000fe400008f0c16 */
[C---:B------:R-:W-:Y:S01]  /*12f90*/  HMMA.16816.F32.BF16 R16, R32.reuse, R18, RZ ;  /* 0x000000122010723c */ /* 0x040fe200000418ff */
[C---:B------:R-:W-:Y:S02]  /*12fa0*/  @!P0 LEA R28, P1, R2.reuse, c[0x0][0x1f8], 0x1 ;  /* 0x00007e00021c8a11 */ /* 0x040fe400078208ff */
[----:B------:R2:W-:Y:S02]  /*12fb0*/  @!P0 LDGSTS.E.BYPASS.LTC128B.128 [R215+0x3100], [R172.64], !P4 ;  /* 0x03100000acd78fae */ /* 0x0005e4000e101d46 */
[----:B------:R-:W-:Y:S03]  /*12fc0*/  @!P0 LEA.HI.X R29, R2, c[0x0][0x1fc], R23, 0x1, P1 ;  /* 0x00007f00021d8a11 */ /* 0x000fe600008f0c17 */
[C---:B---3--:R-:W-:Y:S02]  /*12fd0*/  HMMA.16816.F32.BF16 R20, R32.reuse, R24, RZ ;  /* 0x000000182014723c */ /* 0x048fe400000418ff */
[----:B------:R4:W-:Y:S01]  /*12fe0*/  @!P0 LDGSTS.E.BYPASS.LTC128B.128 [R215+0x5100], [R28.64], !P3 ;  /* 0x051000001cd78fae */ /* 0x0009e2000d901d46 */
[C---:B------:R-:W-:Y:S04]  /*12ff0*/  ISETP.GT.AND P0, PT, R216.reuse, R217, PT ;  /* 0x000000d9d800720c */ /* 0x040fe80003f04270 */
[----:B-1----:R-:W-:Y:S01]  /*13000*/  LDSM.16.M88.4 R176, [R197] ;  /* 0x00000000c5b0783b */ /* 0x002fe20000000200 */
[C---:B------:R-:W-:Y:S04]  /*13010*/  HMMA.16816.F32.BF16 R24, R32.reuse, R26, RZ ;  /* 0x0000001a2018723c */ /* 0x040fe800000418ff */
[----:B------:R-:W0:Y:S04]  /*13020*/  LDGDEPBAR ;  /* 0x00000000000079af */ /* 0x000e280000000000 */
[----:B------:R-:W-:Y:S01]  /*13030*/  @P0 IMAD.MOV.U32 R127, RZ, RZ, c[0x0][0x1e4] ;  /* 0x00007900ff7f0624 */ /* 0x000fe200078e00ff */
[----:B------:R-:W-:Y:S03]  /*13040*/  LDSM.16.M88.4 R180, [R197+0x1800] ;  /* 0x00180000c5b4783b */ /* 0x000fe60000000200 */
[----:B------:R-:W-:Y:S01]  /*13050*/  @P0 IADD3 R2, R216, -0x1, RZ ;  /* 0xffffffffd8020810 */ /* 0x000fe20007ffe0ff */
[----:B------:R-:W-:Y:S01]  /*13060*/  @P0 IMAD.MOV.U32 R124, RZ, RZ, c[0x0][0x1e0] ;  /* 0x00007800ff7c0624 */ /* 0x000fe200078e00ff */
[----:B--2---:R-:W1:Y:S02]  /*13070*/  LDSM.16.M88.4 R172, [R201] ;  /* 0x00000000c9ac783b */ /* 0x004e640000000200 */
[----:B------:R-:W-:Y:S03]  /*13080*/  @P0 SHF.R.S32.HI R0, RZ, 0x1f, R2 ;  /* 0x0000001fff000819 */ /* 0x000fe60000011402 */
[----:B------:R-:W-:Y:S01]  /*13090*/  LDSM.16.M88.4 R184, [R200] ;  /* 0x00000000c8b8783b */ /* 0x000fe20000000200 */
[C---:B----4-:R-:W-:Y:S01]  /*130a0*/  HMMA.16816.F32.BF16 R28, R32.reuse, R148, RZ ;  /* 0x00000094201c723c */ /* 0x050fe200000418ff */
[----:B------:R-:W-:Y:S03]  /*130b0*/  @P0 IMAD R0, R0, c[0x0][0x1e0], RZ ;  /* 0x0000780000000a24 */ /* 0x000fe600078e02ff */
[----:B------:R-:W-:Y:S01]  /*130c0*/  LDSM.16.M88.4 R188, [R194] ;  /* 0x00000000c2bc783b */ /* 0x000fe20000000200 */
[C---:B------:R-:W-:Y:S02]  /*130d0*/  @P0 IMAD R0, R2.reuse, c[0x0][0x1e4], R0 ;  /* 0x0000790002000a24 */ /* 0x040fe400078e0200 */
[----:B------:R-:W-:Y:S01]  /*130e0*/  @P0 IMAD.WIDE.U32 R2, R2, c[0x0][0x1e0], RZ ;  /* 0x0000780002020a25 */ /* 0x000fe200078e00ff */
[----:B------:R-:W-:Y:S01]  /*130f0*/  HMMA.16816.F32.BF16 R32, R32, R150, RZ ;  /* 0x000000962020723c */ /* 0x000fe200000418ff */
[----:B------:R-:W2:Y:S03]  /*13100*/  LDSM.16.M88.4 R148, [R197+0x800] ;  /* 0x00080000c594783b */ /* 0x000ea60000000200 */
[----:B------:R-:W-:Y:S02]  /*13110*/  @P0 IMAD.IADD R3, R3, 0x1, R0 ;  /* 0x0000000103030824 */ /* 0x000fe400078e0200 */
[C---:B------:R-:W-:Y:S02]  /*13120*/  @P0 IMAD.SHL.U32 R0, R2.reuse, 0x40, RZ ;  /* 0x0000004002000824 */ /* 0x040fe400078e00ff */
[C---:B------:R-:W-:Y:S05]  /*13130*/  HMMA.16816.F32.BF16 R4, R152.reuse, R156, R4 ;  /* 0x0000009c9804723c */ /* 0x040fea0000041804 */
[----:B------:R-:W-:Y:S02]  /*13140*/  @P0 SHF.L.U64.HI R2, R2, 0x6, R3 ;  /* 0x0000000602020819 */ /* 0x000fe40000010203 */
[C---:B------:R-:W-:Y:S01]  /*13150*/  @P0 LEA R3, P1, R124.reuse, R0, 0x5 ;  /* 0x000000007c030211 */ /* 0x040fe200078228ff */
[C---:B------:R-:W-:Y:S01]  /*13160*/  HMMA.16816.F32.BF16 R8, R152.reuse, R158, R8 ;  /* 0x0000009e9808723c */ /* 0x040fe20000041808 */
[----:B------:R-:W3:Y:S03]  /*13170*/  LDSM.16.M88.4 R156, [R197+0x1000] ;  /* 0x00100000c59c783b */ /* 0x000ee60000000200 */
[----:B------:R-:W-:Y:S02]  /*13180*/  @P0 LEA.HI.X R124, R124, R2, R127, 0x5, P1 ;  /* 0x000000027c7c0211 */ /* 0x000fe400008f2c7f */
[----:B------:R-:W-:Y:S02]  /*13190*/  @P0 IADD3 R127, P1, R0, R220, RZ ;  /* 0x000000dc007f0210 */ /* 0x000fe40007f3e0ff */
        /* <DEDUP_REMOVED lines=30> */
[----:B------:R-:W3:Y:S07]  /*13380*/  LDSM.16.M88.4 R160, [R199+0x4000] ;  /* 0x00400000c7a0783b */ /* 0x000eee0000000200 */
        /* <DEDUP_REMOVED lines=16> */
[C---:B------:R-:W-:Y:S08]  /*13490*/  HMMA.16816.F32.BF16 R4, R160.reuse, R176, R4 ;  /* 0x000000b0a004723c */ /* 0x040ff00000041804 */
[C---:B------:R-:W-:Y:S01]  /*134a0*/  HMMA.16816.F32.BF16 R8, R160.reuse, R178, R8 ;  /* 0x000000b2a008723c */ /* 0x040fe20000041808 */
[----:B------:R-:W4:Y:S07]  /*134b0*/  LDSM.16.M88.4 R176, [R197+0x3000] ;  /* 0x00300000c5b0783b */ /* 0x000f2e0000000200 */
        /* <DEDUP_REMOVED lines=16> */
[C---:B------:R-:W-:Y:S08]  /*135c0*/  HMMA.16816.F32.BF16 R20, R156.reuse, R176, R20 ;  /* 0x000000b09c14723c */ /* 0x040ff00000041814 */
[C---:B------:R-:W-:Y:S01]  /*135d0*/  HMMA.16816.F32.BF16 R24, R156.reuse, R178, R24 ;  /* 0x000000b29c18723c */ /* 0x040fe20000041818 */
[----:B------:R-:W3:Y:S07]  /*135e0*/  LDSM.16.M88.4 R176, [R198+0x8000] ;  /* 0x00800000c6b0783b */ /* 0x000eee0000000200 */
        /* <DEDUP_REMOVED lines=17> */
[C---:B------:R-:W-:Y:S08]  /*13700*/  HMMA.16816.F32.BF16 R4, R176.reuse, R180, R4 ;  /* 0x000000b4b004723c */ /* 0x040ff00000041804 */
        /* <DEDUP_REMOVED lines=56> */
[----:B------:R-:W-:Y:S01]  /*13a90*/  @P0 IMAD.X R166, R124, 0x1, R169, P1 ;  /* 0x000000017ca60824 */ /* 0x000fe200008e06a9 */
[C---:B------:R-:W-:Y:S01]  /*13aa0*/  @P0 IADD3 R2, P1, R3.reuse, R127, RZ ;  /* 0x0000007f03020210 */ /* 0x040fe20007f3e0ff */
[----:B------:R-:W-:Y:S01]  /*13ab0*/  @!PT LDS RZ, [RZ] ;  /* 0x00000000fffff984 */ /* 0x000fe20000000800 */
[----:B------:R-:W-:Y:S01]  /*13ac0*/  @!PT LDS RZ, [RZ] ;  /* 0x00000000fffff984 */ /* 0x000fe20000000800 */
[----:B------:R-:W-:Y:S01]  /*13ad0*/  @!PT LDS RZ, [RZ] ;  /* 0x00000000fffff984 */ /* 0x000fe20000000800 */
[----:B------:R1:W-:Y:S01]  /*13ae0*/  @P0 LDGSTS.E.BYPASS.LTC128B.128 [R215+0x6100], [R176.64], !P5 ;  /* 0x06100000b0d70fae */ /* 0x0003e2000e901d46 */
[----:B-----5:R-:W-:Y:S01]  /*13af0*/  IMAD.IADD R127, R214, 0x1, R242 ;  /* 0x00000001d67f7824 */ /* 0x020fe200078e02f2 */
[C---:B---3--:R-:W-:Y:S01]  /*13b00*/  HMMA.16816.F32.BF16 R20, R152.reuse, R156, R20 ;  /* 0x0000009c9814723c */ /* 0x048fe20000041814 */
[----:B------:R-:W-:Y:S02]  /*13b10*/  IMAD.MOV.U32 R214, RZ, RZ, c[0x0][0x32c] ;  /* 0x0000cb00ffd67624 */ /* 0x000fe400078e00ff */
[----:B------:R1:W-:Y:S01]  /*13b20*/  @P0 LDGSTS.E.BYPASS.LTC128B.128 [R215+0x8100], [R174.64], !P4 ;  /* 0x08100000aed70fae */ /* 0x0003e2000e101d46 */
[----:B------:R-:W-:Y:S01]  /*13b30*/  @P0 IMAD.X R167, R124, 0x1, R168, P1 ;  /* 0x000000017ca70824 */ /* 0x000fe200008e06a8 */
[----:B------:R-:W-:Y:S02]  /*13b40*/  @P0 IADD3 R3, P1, R3, R220, RZ ;  /* 0x000000dc03030210 */ /* 0x000fe40007f3e0ff */
[----:B------:R-:W-:Y:S01]  /*13b50*/  ISETP.GE.AND P6, PT, R214, 0x1, PT ;  /* 0x00000001d600780c */ /* 0x000fe20003fc6270 */
        /* <DEDUP_REMOVED lines=39> */
.L_x_709:
[----:B------:R-:W-:Y:S04]  /*13dd0*/  MOV R150, c[0x0][0x32c] ;  /* 0x0000cb0000967a02 */ /* 0x000fe80000000f00 */
[----:B------:R-:W-:Y:S11]  /*13de0*/  ISETP.NE.AND P0, PT, R150, 0x1, PT ;  /* 0x000000019600780c */ /* 0x000ff60003f05270 */
[----:B------:R-:W-:Y:S02]  /*13df0*/  @!UPT UIADD3 URZ, URZ, URZ, URZ ;  /* 0x0000003f3f3ff290 */ /* 0x000fe4000fffe03f */
[----:B------:R-:W-:Y:S05]  /*13e00*/  @P0 IMAD.HI.U32 R150, R3, c[0x0][0x330], RZ ;  /* 0x0000cc0003960a27 */ /* 0x000fea00078e00ff */
[----:B------:R-:W-:Y:S02]  /*13e10*/  @P0 SHF.R.U32.HI R3, RZ, c[0x0][0x334], R150 ;  /* 0x0000cd00ff030a19 */ /* 0x000fe40000011696 */
.L_x_710:
[----:B------:R-:W-:Y:S05]  /*13e20*/  BSYNC B0 ;  /* 0x0000000000007941 */ /* 0x000fea0003800000 */
.L_x_708:
[----:B------:R-:W-:Y:S04]  /*13e30*/  IMAD R3, R3, c[0x0][0x32c], -R124 ;  /* 0x0000cb0003037a24 */ /* 0x000fe800078e0a7c */
[----:B------:R-:W-:Y:S05]  /*13e40*/  IMAD.IADD R3, R3, 0x1, -R237 ;  /* 0x0000000103037824 */ /* 0x000fea00078e0aed */
[----:B------:R-:W-:Y:S02]  /*13e50*/  IADD3 R150, R3, c[0x0][0x32c], RZ ;  /* 0x0000cb0003967a10 */ /* 0x000fe40007ffe0ff */
[----:B------:R-:W-:Y:S02]  /*13e60*/  IMNMX R0, R0, R3, !PT ;  /* 0x0000000300007217 */ /* 0x000fe40007800200 */
[----:B------:R-:W-:Y:S02]  /*13e70*/  IMNMX R2, R2, R150, PT ;  /* 0x0000009602027217 */ /* 0x000fe40003800200 */
.L_x_707:
        /* <DEDUP_REMOVED lines=66> */
.L_x_713:
[----:B------:R-:W-:Y:S04]  /*142a0*/  MOV R4, c[0x0][0x32c] ;  /* 0x0000cb0000047a02 */ /* 0x000fe80000000f00 */
[----:B------:R-:W-:Y:S11]  /*142b0*/  ISETP.NE.AND P0, PT, R4, 0x1, PT ;  /* 0x000000010400780c */ /* 0x000ff60003f05270 */
[----:B------:R-:W-:Y:S02]  /*142c0*/  @!UPT UIADD3 URZ, URZ, URZ, URZ ;  /* 0x0000003f3f3ff290 */ /* 0x000fe4000fffe03f */
[----:B------:R-:W-:Y:S05]  /*142d0*/  @P0 IMAD.HI.U32 R4, R3, c[0x0][0x330], RZ ;  /* 0x0000cc0003040a27 */ /* 0x000fea00078e00ff */
[----:B------:R-:W-:Y:S02]  /*142e0*/  @P0 SHF.R.U32.HI R3, RZ, c[0x0][0x334], R4 ;  /* 0x0000cd00ff030a19 */ /* 0x000fe40000011604 */
.L_x_714:
[----:B------:R-:W-:Y:S05]  /*142f0*/  BSYNC B0 ;  /* 0x0000000000007941 */ /* 0x000fea0003800000 */
.L_x_712:
[----:B------:R-:W-:Y:S04]  /*14300*/  IMAD R124, R3, c[0x0][0x32c], -R124 ;  /* 0x0000cb00037c7a24 */ /* 0x000fe800078e0a7c */
[----:B------:R-:W-:Y:S05]  /*14310*/  IMAD.IADD R3, R124, 0x1, -R237 ;  /* 0x000000017c037824 */ /* 0x000fea00078e0aed */
[----:B------:R-:W-:Y:S02]  /*14320*/  IADD3 R4, R3, c[0x0][0x32c], RZ ;  /* 0x0000cb0003047a10 */ /* 0x000fe40007ffe0ff */
[----:B------:R-:W-:Y:S02]  /*14330*/  IMNMX R0, R0, R3, !PT ;  /* 0x0000000300007217 */ /* 0x000fe40007800200 */
[----:B------:R-:W-:Y:S02]  /*14340*/  IMNMX R2, R2, R4, PT ;  /* 0x0000000402027217 */ /* 0x000fe40003800200 */
.L_x_711:
        /* <DEDUP_REMOVED lines=54> */
[----:B------:R-:W-:Y:S02]  /*146b0*/  FMNMX.FTZ R10, R157, R10, !PT ;  /* 0x0000000a9d0a7209 */ /* 0x000fe40007810000 */
[----:B------:R-:W-:Y:S02]  /*146c0*/  ISETP.LT.OR P0, PT, R2, 0x29, P0 ;  /* 0x000000290200780c */ /* 0x000fe40000701670 */
[----:B------:R-:W-:Y:S01]  /*146d0*/  FMNMX.FTZ R10, R158, R10, !PT ;  /* 0x0000000a9e0a7209 */ /* 0x000fe20007810000 */
[----:B------:R-:W1:Y:S01]  /*146e0*/  SHFL.BFLY PT, R11, R3, 0x2, 0x1f ;  /* 0x0c401f00030b7f89 */ /* 0x000e6200000e0000 */
        /* <DEDUP_REMOVED lines=14> */
[C---:B------:R-:W-:Y:S02]  /*147d0*/  ISETP.GT.AND P1, PT, R0.reuse, 0x38, P2 ;  /* 0x000000380000780c */ /* 0x040fe40001724270 */
[----:B------:R-:W-:Y:S02]  /*147e0*/  FSEL R171, R31, -INF , !P0 ;  /* 0xff8000001fab7808 */ /* 0x000fe40004000000 */
[----:B-1----:R-:W-:Y:S01]  /*147f0*/  FMNMX.FTZ R3, R3, R11, !PT ;  /* 0x0000000b03037209 */ /* 0x002fe20007810000 */
[----:B------:R-:W-:Y:S01]  /*14800*/  LDSM.16.MT88.4 R28, [R196] ;  /* 0x00000000c41c783b */ /* 0x000fe20000004200 */
[----:B------:R-:W-:Y:S02]  /*14810*/  ISETP.GT.AND P0, PT, R0, 0x39, P2 ;  /* 0x000000390000780c */ /* 0x000fe40001704270 */
[----:B------:R-:W-:Y:S02]  /*14820*/  FMNMX.FTZ R0, R169, R10, !PT ;  /* 0x0000000aa9007209 */ /* 0x000fe40007810000 */
[----:B------:R-:W-:Y:S02]  /*14830*/  ISETP.LT.OR P1, PT, R2, 0x39, P1 ;  /* 0x000000390200780c */ /* 0x000fe40000f21670 */
[----:B------:R-:W-:Y:S01]  /*14840*/  FMNMX.FTZ R0, R171, R0, !PT ;  /* 0x00000000ab007209 */ /* 0x000fe20007810000 */
[----:B------:R-:W1:Y:S01]  /*14850*/  SHFL.BFLY PT, R10, R3, 0x1, 0x1f ;  /* 0x0c201f00030a7f89 */ /* 0x000e6200000e0000 */
[----:B------:R-:W-:Y:S02]  /*14860*/  FSEL R170, R34, -INF , !P1 ;  /* 0xff80000022aa7808 */ /* 0x000fe40004800000 */
[----:B------:R-:W-:Y:S02]  /*14870*/  ISETP.LT.OR P0, PT, R2, 0x3a, P0 ;  /* 0x0000003a0200780c */ /* 0x000fe40000701670 */
[----:B------:R-:W-:Y:S02]  /*14880*/  FMNMX.FTZ R0, R170, R0, !PT ;  /* 0x00000000aa007209 */ /* 0x000fe40007810000 */
[----:B------:R-:W-:Y:S04]  /*14890*/  FSEL R127, R35, -INF , !P0 ;  /* 0xff800000237f7808 */ /* 0x000fe80004000000 */
[----:B------:R-:W-:Y:S05]  /*148a0*/  FMNMX.FTZ R0, R127, R0, !PT ;  /* 0x000000007f007209 */ /* 0x000fea0007810000 */
[----:B------:R-:W2:Y:S01]  /*148b0*/  SHFL.BFLY PT, R2, R0, 0x2, 0x1f ;  /* 0x0c401f0000027f89 */ /* 0x000ea200000e0000 */
[----:B-1----:R-:W-:Y:S04]  /*148c0*/  FMNMX.FTZ R124, R3, R10, !PT ;  /* 0x0000000a037c7209 */ /* 0x002fe80007810000 */
[C---:B------:R-:W-:Y:S01]  /*148d0*/  FSETP.NEU.FTZ.AND P0, PT, R124.reuse, -INF , PT ;  /* 0xff8000007c00780b */ /* 0x040fe20003f1d000 */
[----:B------:R-:W-:Y:S05]  /*148e0*/  FMUL.FTZ R3, R124, c[0x0][0x2d0] ;  /* 0x0000b4007c037a20 */ /* 0x000fea0000410000 */
[----:B------:R-:W-:Y:S05]  /*148f0*/  FSEL R156, R3, RZ, P0 ;  /* 0x000000ff039c7208 */ /* 0x000fea0000000000 */
[--C-:B------:R-:W-:Y:S01]  /*14900*/  FFMA.FTZ R9, R9, c[0x0][0x2d0], -R156.reuse ;  /* 0x0000b40009097a23 */ /* 0x100fe2000001089c */
[----:B--2---:R-:W-:Y:S01]  /*14910*/  FMNMX.FTZ R2, R0, R2, !PT ;  /* 0x0000000200027209 */ /* 0x004fe20007810000 */
[--C-:B------:R-:W-:Y:S02]  /*14920*/  FFMA.FTZ R0, R150, c[0x0][0x2d0], -R156.reuse ;  /* 0x0000b40096007a23 */ /* 0x100fe4000001089c */
[----:B------:R-:W-:Y:S02]  /*14930*/  MUFU.EX2 R230, R9 ;  /* 0x0000000900e67308 */ /* 0x000fe40000000800 */
[----:B------:R-:W1:Y:S08]  /*14940*/  SHFL.BFLY PT, R3, R2, 0x1, 0x1f ;  /* 0x0c201f0002037f89 */ /* 0x000e7000000e0000 */
[----:B------:R2:W-:Y:S01]  /*14950*/  MUFU.EX2 R229, R0 ;  /* 0x0000000000e57308 */ /* 0x0005e20000000800 */
        /* <DEDUP_REMOVED lines=364> */
.L_x_706:
[----:B------:R-:W-:Y:S01]  /*16020*/  IMAD.MOV.U32 R0, RZ, RZ, c[0x0][0x2c4] ;  /* 0x0000b100ff007624 */ /* 0x000fe200078e00ff */
[----:B------:R-:W-:Y:S01]  /*16030*/  IADD3 R2, R238, 0x1, -R239 ;  /* 0x00000001ee027810 */ /* 0x000fe20007ffe8ef */
[----:B------:R-:W-:-:S03]  /*16040*/  IMAD.MOV.U32 R4, RZ, RZ, c[0x0][0x32c] ;  /* 0x0000cb00ff047624 */ /* 0x000fc600078e00ff */
[----:B------:R-:W-:Y:S02]  /*16050*/  ISETP.NE.AND P1, PT, R0, 0x1, PT ;  /* 0x000000010000780c */ /* 0x000fe40003f25270 */
[----:B------:R-:W-:Y:S02]  /*16060*/  IADD3 R0, R242, 0x7f, RZ ;  /* 0x0000007ff2007810 */ /* 0x000fe40007ffe0ff */
[----:B------:R-:W-:-:S09]  /*16070*/  ISETP.GE.AND P0, PT, R4, 0x1, PT ;  /* 0x000000010400780c */ /* 0x000fd20003f06270 */
        /* <DEDUP_REMOVED lines=15> */
.L_x_718:
[----:B------:R-:W-:-:S04]  /*16170*/  MOV R3, c[0x0][0x32c] ;  /* 0x0000cb0000037a02 */ /* 0x000fc80000000f00 */
[----:B------:R-:W-:-:S13]  /*16180*/  ISETP.NE.AND P0, PT, R3, 0x1, PT ;  /* 0x000000010300780c */ /* 0x000fda0003f05270 */
[----:B------:R-:W-:-:S05]  /*16190*/  @P0 IMAD.HI.U32 R3, R0, c[0x0][0x330], RZ ;  /* 0x0000cc0000030a27 */ /* 0x000fca00078e00ff */
[----:B------:R-:W-:Y:S02]  /*161a0*/  @P0 SHF.R.U32.HI R0, RZ, c[0x0][0x334], R3 ;  /* 0x0000cd00ff000a19 */ /* 0x000fe40000011603 */
.L_x_719:
[----:B------:R-:W-:Y:S05]  /*161b0*/  BSYNC B0 ;  /* 0x0000000000007941 */ /* 0x000fea0003800000 */
.L_x_717:
[----:B------:R-:W-:-:S05]  /*161c0*/  IMAD R0, R0, c[0x0][0x32c], RZ ;  /* 0x0000cb0000007a24 */ /* 0x000fca00078e02ff */
[----:B------:R-:W-:-:S04]  /*161d0*/  IMNMX R2, R2, R0, !PT ;  /* 0x0000000002027217 */ /* 0x000fc80007800200 */
.L_x_716:
        /* <DEDUP_REMOVED lines=10> */
.L_x_721:
        /* <DEDUP_REMOVED lines=316> */
[----:B-1----:R-:W-:Y:S01]  /*17640*/  @P0 IADD3 R4, P1, R150, R220, RZ ;  /* 0x000000dc96040210 */ /* 0x002fe20007f3e0ff */
[C---:B------:R-:W-:Y:S02]  /*17650*/  FMUL.FTZ R112, R2.reuse, R112 ;  /* 0x0000007002707220 */ /* 0x040fe40000410000 */
[C---:B------:R-:W-:Y:S01]  /*17660*/  FMUL.FTZ R113, R2.reuse, R113 ;  /* 0x0000007102717220 */ /* 0x040fe20000410000 */
[----:B--2---:R-:W-:Y:S01]  /*17670*/  @P0 IADD3.X R8, R149, R219, RZ, P1, !PT ;  /* 0x000000db95080210 */ /* 0x004fe20000ffe4ff */
[----:B------:R-:W-:Y:S01]  /*17680*/  FMUL.FTZ R116, R2, R116 ;  /* 0x0000007402747220 */ /* 0x000fe20000410000 */
[----:B------:R-:W-:Y:S01]  /*17690*/  @P0 LEA R126, P1, R4, c[0x0][0x1c8], 0x1 ;  /* 0x00007200047e0a11 */ /* 0x000fe200078208ff */
[----:B------:R-:W-:Y:S02]  /*176a0*/  FMUL.FTZ R117, R2, R117 ;  /* 0x0000007502757220 */ /* 0x000fe40000410000 */
[----:B------:R-:W1:Y:S01]  /*176b0*/  MUFU.EX2 R0, R0 ;  /* 0x0000000000007308 */ /* 0x000e620000000800 */
        /* <DEDUP_REMOVED lines=8> */
[----:B------:R3:W2:Y:S01]  /*17740*/  MUFU.EX2 R180, R7 ;  /* 0x0000000700b47308 */ /* 0x0006a20000000800 */
[----:B------:R-:W-:Y:S02]  /*17750*/  FMUL.FTZ R37, R2, R37 ;  /* 0x0000002502257220 */ /* 0x000fe40000410000 */
[----:B------:R-:W-:Y:S01]  /*17760*/  @P0 LEA.HI.X R5, R5, c[0x0][0x1cc], R151, 0x1, P1 ;  /* 0x0000730005050a11 */ /* 0x000fe200008f0c97 */
[----:B------:R2:W-:Y:S01]  /*17770*/  @P0 LDGSTS.E.BYPASS.LTC128B.128 [R215+0x9100], [R8.64], !P4 ;  /* 0x0910000008d70fae */ /* 0x0005e2000e101d46 */
[--C-:B----4-:R-:W-:Y:S02]  /*17780*/  FFMA.FTZ R6, R10, c[0x0][0x2d0], -R125.reuse ;  /* 0x0000b4000a067a23 */ /* 0x110fe4000001087d */
[C---:B------:R-:W-:Y:S02]  /*17790*/  FMUL.FTZ R40, R2.reuse, R40 ;  /* 0x0000002802287220 */ /* 0x040fe40000410000 */
[C---:B------:R-:W-:Y:S01]  /*177a0*/  FMUL.FTZ R41, R2.reuse, R41 ;  /* 0x0000002902297220 */ /* 0x040fe20000410000 */
[----:B------:R4:W-:Y:S01]  /*177b0*/  MUFU.EX2 R178, R6 ;  /* 0x0000000600b27308 */ /* 0x0009e20000000800 */
[C---:B------:R-:W-:Y:S01]  /*177c0*/  FMUL.FTZ R44, R2.reuse, R44 ;  /* 0x0000002c022c7220 */ /* 0x040fe20000410000 */
[----:B------:R4:W-:Y:S01]  /*177d0*/  @P0 LDGSTS.E.BYPASS.LTC128B.128 [R215+0xb100], [R4.64], !P3 ;  /* 0x0b10000004d70fae */ /* 0x0009e2000d901d46 */
[----:B------:R-:W-:Y:S01]  /*177e0*/  FMUL.FTZ R45, R2, R45 ;  /* 0x0000002d022d7220 */ /* 0x000fe20000410000 */
[----:B------:R-:W-:Y:S01]  /*177f0*/  ISETP.GT.AND P0, PT, R188, R216, PT ;  /* 0x000000d8bc00720c */ /* 0x000fe20003f04270 */
[C---:B-1----:R-:W-:Y:S01]  /*17800*/  FMUL.FTZ R10, R0.reuse, R138 ;  /* 0x0000008a000a7220 */ /* 0x042fe20000410000 */
[----:B------:R-:W-:Y:S01]  /*17810*/  MOV R188, R214 ;  /* 0x000000d600bc7202 */ /* 0x000fe20000000f00 */
[C---:B------:R-:W-:Y:S02]  /*17820*/  FMUL.FTZ R102, R0.reuse, R102 ;  /* 0x0000006600667220 */ /* 0x040fe40000410000 */
[C---:B------:R-:W-:Y:S01]  /*17830*/  FMUL.FTZ R103, R0.reuse, R103 ;  /* 0x0000006700677220 */ /* 0x040fe20000410000 */
[----:B------:R-:W1:Y:S01]  /*17840*/  LDSM.16.MT88.4 R148, [R192] ;  /* 0x00000000c094783b */ /* 0x000e620000004200 */
[C---:B------:R-:W-:Y:S01]  /*17850*/  FMUL.FTZ R106, R0.reuse, R106 ;  /* 0x0000006a006a7220 */ /* 0x040fe20000410000 */
[----:B------:R1:W-:Y:S01]  /*17860*/  MUFU.EX2 R186, R12 ;  /* 0x0000000c00ba7308 */ /* 0x0003e20000000800 */
[C---:B------:R-:W-:Y:S02]  /*17870*/  FMUL.FTZ R107, R0.reuse, R107 ;  /* 0x0000006b006b7220 */ /* 0x040fe40000410000 */
[C---:B---3--:R-:W-:Y:S02]  /*17880*/  FMUL.FTZ R7, R0.reuse, R135 ;  /* 0x0000008700077220 */ /* 0x048fe40000410000 */
[C---:B------:R-:W-:Y:S01]  /*17890*/  FMUL.FTZ R110, R0.reuse, R110 ;  /* 0x0000006e006e7220 */ /* 0x040fe20000410000 */
[----:B-----5:R-:W3:Y:S01]  /*178a0*/  LDSM.16.MT88.4 R152, [R193] ;  /* 0x00000000c198783b */ /* 0x020ee20000004200 */
[----:B------:R-:W-:Y:S02]  /*178b0*/  FMUL.FTZ R111, R0, R111 ;  /* 0x0000006f006f7220 */ /* 0x000fe40000410000 */
[C---:B--2---:R-:W-:Y:S01]  /*178c0*/  FMUL.FTZ R8, R2.reuse, R136 ;  /* 0x0000008802087220 */ /* 0x044fe20000410000 */
[----:B------:R-:W-:Y:S01]  /*178d0*/  MUFU.EX2 R181, R21 ;  /* 0x0000001500b57308 */ /* 0x000fe20000000800 */
[----:B------:R-:W-:Y:S02]  /*178e0*/  FMUL.FTZ R9, R2, R137 ;  /* 0x0000008902097220 */ /* 0x000fe40000410000 */
[C---:B----4-:R-:W-:Y:S01]  /*178f0*/  FMUL.FTZ R6, R0.reuse, R134 ;  /* 0x0000008600067220 */ /* 0x050fe20000410000 */
[----:B------:R-:W2:Y:S01]  /*17900*/  LDSM.16.MT88.4 R156, [R196] ;  /* 0x00000000c49c783b */ /* 0x000ea20000004200 */
        /* <DEDUP_REMOVED lines=20> */
[--C-:B-1----:R-:W-:Y:S01]  /*17a50*/  FFMA.FTZ R12, R16, c[0x0][0x2d0], -R176.reuse ;  /* 0x0000b400100c7a23 */ /* 0x102fe200000108b0 */
[----:B------:R-:W1:Y:S01]  /*17a60*/  MUFU.EX2 R185, R13 ;  /* 0x0000000d00b97308 */ /* 0x000e620000000800 */
        /* <DEDUP_REMOVED lines=11> */
[--C-:B--2---:R-:W-:Y:S02]  /*17b20*/  FFMA.FTZ R20, R24, c[0x0][0x2d0], -R176.reuse ;  /* 0x0000b40018147a23 */ /* 0x104fe400000108b0 */
[C---:B------:R-:W-:Y:S01]  /*17b30*/  FMUL.FTZ R48, R2.reuse, R48 ;  /* 0x0000003002307220 */ /* 0x040fe20000410000 */
[C---:B------:R-:W-:Y:S02]  /*17b40*/  HMMA.16816.F32.BF16 R8, R132.reuse, R150, R8 ;  /* 0x000000968408723c */ /* 0x040fe40000041808 */
[----:B------:R-:W2:Y:S02]  /*17b50*/  LDSM.16.MT88.4 R148, [R192+0x2000] ;  /* 0x00200000c094783b */ /* 0x000ea40000004200 */
[----:B------:R-:W-:Y:S02]  /*17b60*/  FMUL.FTZ R49, R2, R49 ;  /* 0x0000003102317220 */ /* 0x000fe40000410000 */
[C---:B------:R-:W-:Y:S02]  /*17b70*/  FMUL.FTZ R50, R0.reuse, R50 ;  /* 0x0000003200327220 */ /* 0x040fe40000410000 */
[C---:B---3--:R-:W-:Y:S04]  /*17b80*/  HMMA.16816.F32.BF16 R100, R132.reuse, R152, R100 ;  /* 0x000000988464723c */ /* 0x048fe80000041864 */
[----:B------:R-:W-:Y:S02]  /*17b90*/  FMUL.FTZ R51, R0, R51 ;  /* 0x0000003300337220 */ /* 0x000fe40000410000 */
[C---:B------:R-:W-:Y:S02]  /*17ba0*/  FMUL.FTZ R52, R2.reuse, R52 ;  /* 0x0000003402347220 */ /* 0x040fe40000410000 */
[C---:B------:R-:W-:Y:S01]  /*17bb0*/  HMMA.16816.F32.BF16 R104, R132.reuse, R154, R104 ;  /* 0x0000009a8468723c */ /* 0x040fe20000041868 */
[----:B------:R-:W3:Y:S03]  /*17bc0*/  LDSM.16.MT88.4 R152, [R193+0x2000] ;  /* 0x00200000c198783b */ /* 0x000ee60000004200 */
[----:B----4-:R-:W-:Y:S02]  /*17bd0*/  FFMA.FTZ R12, R17, c[0x0][0x2d0], -R176 ;  /* 0x0000b400110c7a23 */ /* 0x010fe400000108b0 */
[----:B------:R-:W-:Y:S02]  /*17be0*/  FMUL.FTZ R53, R2, R53 ;  /* 0x0000003502357220 */ /* 0x000fe40000410000 */
[C---:B------:R-:W-:Y:S01]  /*17bf0*/  HMMA.16816.F32.BF16 R108, R132.reuse, R156, R108 ;  /* 0x0000009c846c723c */ /* 0x040fe2000004186c */
[----:B------:R4:W1:Y:S03]  /*17c00*/  MUFU.EX2 R183, R12 ;  /* 0x0000000c00b77308 */ /* 0x0008660000000800 */
        /* <DEDUP_REMOVED lines=11> */
[--C-:B----4-:R-:W-:Y:S02]  /*17cc0*/  FFMA.FTZ R12, R18, c[0x0][0x2d0], -R125.reuse ;  /* 0x0000b400120c7a23 */ /* 0x110fe4000001087d */
[C---:B------:R-:W-:Y:S02]  /*17cd0*/  FMUL.FTZ R60, R2.reuse, R60 ;  /* 0x0000003c023c7220 */ /* 0x040fe40000410000 */
[C---:B--2---:R-:W-:Y:S01]  /*17ce0*/  HMMA.16816.F32.BF16 R36, R132.reuse, R148, R36 ;  /* 0x000000948424723c */ /* 0x044fe20000041824 */
[----:B------:R2:W-:Y:S03]  /*17cf0*/  MUFU.EX2 R173, R12 ;  /* 0x0000000c00ad7308 */ /* 0x0005e60000000800 */
[----:B------:R-:W-:Y:S02]  /*17d00*/  FMUL.FTZ R61, R2, R61 ;  /* 0x0000003d023d7220 */ /* 0x000fe40000410000 */
[C---:B------:R-:W-:Y:S02]  /*17d10*/  FMUL.FTZ R62, R0.reuse, R62 ;  /* 0x0000003e003e7220 */ /* 0x040fe40000410000 */
[C---:B------:R-:W-:Y:S01]  /*17d20*/  HMMA.16816.F32.BF16 R40, R132.reuse, R150, R40 ;  /* 0x000000968428723c */ /* 0x040fe20000041828 */
[----:B------:R-:W4:Y:S03]  /*17d30*/  LDSM.16.MT88.4 R148, [R195+0x2000] ;  /* 0x00200000c394783b */ /* 0x000f260000004200 */
[----:B------:R-:W-:Y:S02]  /*17d40*/  FMUL.FTZ R63, R0, R63 ;  /* 0x0000003f003f7220 */ /* 0x000fe40000410000 */
[C---:B------:R-:W-:Y:S02]  /*17d50*/  FMUL.FTZ R64, R2.reuse, R64 ;  /* 0x0000004002407220 */ /* 0x040fe40000410000 */
[C---:B---3--:R-:W-:Y:S04]  /*17d60*/  HMMA.16816.F32.BF16 R44, R132.reuse, R152, R44 ;  /* 0x00000098842c723c */ /* 0x048fe8000004182c */
[----:B------:R-:W-:Y:S02]  /*17d70*/  FMUL.FTZ R65, R2, R65 ;  /* 0x0000004102417220 */ /* 0x000fe40000410000 */
[C---:B------:R-:W-:Y:S02]  /*17d80*/  FMUL.FTZ R66, R0.reuse, R66 ;  /* 0x0000004200427220 */ /* 0x040fe40000410000 */
[C---:B------:R-:W-:Y:S01]  /*17d90*/  HMMA.16816.F32.BF16 R48, R132.reuse, R154, R48 ;  /* 0x0000009a8430723c */ /* 0x040fe20000041830 */
[----:B------:R-:W3:Y:S03]  /*17da0*/  LDSM.16.MT88.4 R152, [R192+0x4000] ;  /* 0x00400000c098783b */ /* 0x000ee60000004200 */
[--C-:B--2---:R-:W-:Y:S02]  /*17db0*/  FFMA.FTZ R12, R19, c[0x0][0x2d0], -R125.reuse ;  /* 0x0000b400130c7a23 */ /* 0x104fe4000001087d */
        /* <DEDUP_REMOVED lines=9> */
[----:B------:R-:W2:Y:S03]  /*17e50*/  LDSM.16.MT88.4 R136, [R193+0x4000] ;  /* 0x00400000c188783b */ /* 0x000ea60000004200 */
[C---:B------:R-:W-:Y:S02]  /*17e60*/  FMUL.FTZ R72, R2.reuse, R72 ;  /* 0x0000004802487220 */ /* 0x040fe40000410000 */
[----:B------:R-:W-:Y:S02]  /*17e70*/  FMUL.FTZ R73, R2, R73 ;  /* 0x0000004902497220 */ /* 0x000fe40000410000 */
[C---:B----4-:R-:W-:Y:S04]  /*17e80*/  HMMA.16816.F32.BF16 R60, R132.reuse, R148, R60 ;  /* 0x00000094843c723c */ /* 0x050fe8000004183c */
[C---:B------:R-:W-:Y:S02]  /*17e90*/  FMUL.FTZ R74, R0.reuse, R74 ;  /* 0x0000004a004a7220 */ /* 0x040fe40000410000 */
[----:B------:R-:W-:Y:S02]  /*17ea0*/  FMUL.FTZ R75, R0, R75 ;  /* 0x0000004b004b7220 */ /* 0x000fe40000410000 */
[C---:B------:R-:W-:Y:S01]  /*17eb0*/  HMMA.16816.F32.BF16 R64, R132.reuse, R150, R64 ;  /* 0x000000968440723c */ /* 0x040fe20000041840 */
[----:B------:R-:W4:Y:S03]  /*17ec0*/  LDSM.16.MT88.4 R148, [R196+0x4000] ;  /* 0x00400000c494783b */ /* 0x000f260000004200 */
[C---:B------:R-:W-:Y:S01]  /*17ed0*/  FMUL.FTZ R76, R2.reuse, R76 ;  /* 0x0000004c024c7220 */ /* 0x040fe20000410000 */
[----:B-1----:R-:W-:Y:S01]  /*17ee0*/  F2FP.BF16.PACK_AB R12, R185, R186 ;  /* 0x000000bab90c723e */ /* 0x002fe200000010ff */
[----:B------:R-:W-:Y:S02]  /*17ef0*/  FMUL.FTZ R77, R2, R77 ;  /* 0x0000004d024d7220 */ /* 0x000fe40000410000 */
[C---:B---3--:R-:W-:Y:S04]  /*17f00*/  HMMA.16816.F32.BF16 R68, R132.reuse, R152, R68 ;  /* 0x000000988444723c */ /* 0x048fe80000041844 */
[C---:B------:R-:W-:Y:S02]  /*17f10*/  FMUL.FTZ R78, R0.reuse, R78 ;  /* 0x0000004e004e7220 */ /* 0x040fe40000410000 */
[----:B------:R-:W-:Y:S02]  /*17f20*/  FMUL.FTZ R79, R0, R79 ;  /* 0x0000004f004f7220 */ /* 0x000fe40000410000 */
[C---:B------:R-:W-:Y:S01]  /*17f30*/  HMMA.16816.F32.BF16 R72, R132.reuse, R154, R72 ;  /* 0x0000009a8448723c */ /* 0x040fe20000041848 */
[----:B------:R-:W1:Y:S03]  /*17f40*/  LDSM.16.MT88.4 R152, [R195+0x4000] ;  /* 0x00400000c398783b */ /* 0x000e660000004200 */
[C---:B------:R-:W-:Y:S02]  /*17f50*/  FMUL.FTZ R80, R2.reuse, R80 ;  /* 0x0000005002507220 */ /* 0x040fe40000410000 */
[----:B------:R-:W-:Y:S02]  /*17f60*/  FMUL.FTZ R81, R2, R81 ;  /* 0x0000005102517220 */ /* 0x000fe40000410000 */
[C---:B------:R-:W-:Y:S01]  /*17f70*/  FMUL.FTZ R82, R0.reuse, R82 ;  /* 0x0000005200527220 */ /* 0x040fe20000410000 */
[C---:B--2---:R-:W-:Y:S03]  /*17f80*/  HMMA.16816.F32.BF16 R76, R132.reuse, R136, R76 ;  /* 0x00000088844c723c */ /* 0x044fe6000004184c */
        /* <DEDUP_REMOVED lines=10> */
[C---:B----4-:R-:W-:Y:S01]  /*18030*/  HMMA.16816.F32.BF16 R84, R132.reuse, R148, R84 ;  /* 0x000000948454723c */ /* 0x050fe20000041854 */
[----:B------:R3:W-:Y:S02]  /*18040*/  MUFU.EX2 R175, R14 ;  /* 0x0000000e00af7308 */ /* 0x0007e40000000800 */
[----:B------:R-:W-:Y:S02]  /*18050*/  FMUL.FTZ R89, R2, R89 ;  /* 0x0000005902597220 */ /* 0x000fe40000410000 */
[C---:B------:R-:W-:Y:S02]  /*18060*/  FMUL.FTZ R90, R0.reuse, R90 ;  /* 0x0000005a005a7220 */ /* 0x040fe40000410000 */
[----:B------:R-:W-:Y:S02]  /*18070*/  FMUL.FTZ R91, R0, R91 ;  /* 0x0000005b005b7220 */ /* 0x000fe40000410000 */
[C---:B------:R-:W-:Y:S02]  /*18080*/  FMUL.FTZ R92, R2.reuse, R92 ;  /* 0x0000005c025c7220 */ /* 0x040fe40000410000 */
[----:B------:R-:W4:Y:S01]  /*18090*/  MUFU.EX2 R174, R15 ;  /* 0x0000000f00ae7308 */ /* 0x000f220000000800 */
        /* <DEDUP_REMOVED lines=9> */
[----:B---3--:R-:W-:Y:S01]  /*18130*/  F2FP.BF16.PACK_AB R14, R183, R184 ;  /* 0x000000b8b70e723e */ /* 0x008fe200000010ff */
[----:B------:R-:W-:Y:S02]  /*18140*/  FMUL.FTZ R99, R0, R99 ;  /* 0x0000006300637220 */ /* 0x000fe40000410000 */
[----:B------:R-:W-:Y:S01]  /*18150*/  FFMA.FTZ R2, R2, R233, R191 ;  /* 0x000000e902027223 */ /* 0x000fe200000100bf */
[----:B----4-:R-:W-:Y:S04]  /*18160*/  F2FP.BF16.PACK_AB R13, R174, R175 ;  /* 0x000000afae0d723e */ /* 0x010fe800000010ff */
        /* <DEDUP_REMOVED lines=170> */
.L_x_720:
[----:B------:R-:W-:-:S13]  /*18c10*/  ISETP.GE.AND P0, PT, R214, R217, PT ;  /* 0x000000d9d600720c */ /* 0x000fda0003f06270 */
[----:B------:R-:W-:Y:S05]  /*18c20*/  @!P0 BRA `(.L_x_722) ;  /* 0x000034c000008947 */ /* 0x000fea0003800000 */
[----:B------:R-:W-:Y:S02]  /*18c30*/  MOV R126, R8 ;  /* 0x00000008007e7202 */ /* 0x000fe40000000f00 */
[----:B------:R-:W-:Y:S02]  /*18c40*/  MOV R125, R124 ;  /* 0x0000007c007d7202 */ /* 0x000fe40000000f00 */
.L_x_731:
[----:B------:R-:W-:Y:S04]  /*18c50*/  DEPBAR.LE SB0, 0x0 ;  /* 0x000080000000791a */ /* 0x000fe80000000000 */
[----:B------:R-:W-:Y:S01]  /*18c60*/  WARPSYNC 0xffffffff ;  /* 0xffffffff00007948 */ /* 0x000fe20003800000 */
[----:B------:R-:W-:Y:S01]  /*18c70*/  BAR.SYNC.DEFER_BLOCKING 0x0 ;  /* 0x0000000000007b1d */ /* 0x000fe20000010000 */
[----:B------:R-:W-:Y:S01]  /*18c80*/  SHF.R.S32.HI R0, RZ, 0x1f, R214 ;  /* 0x0000001fff007819 */ /* 0x000fe200000114d6 */
[----:B------:R-:W-:Y:S04]  /*18c90*/  IMAD.WIDE.U32 R2, R214, c[0x0][0x208], RZ ;  /* 0x00008200d6027a25 */ /* 0x000fe800078e00ff */
[----:B------:R-:W-:Y:S02]  /*18ca0*/  IMAD R0, R0, c[0x0][0x208], RZ ;  /* 0x0000820000007a24 */ /* 0x000fe400078e02ff */
[----:B------:R-:W-:Y:S02]  /*18cb0*/  IMAD.MOV.U32 R6, RZ, RZ, c[0x0][0x208] ;  /* 0x00008200ff067624 */ /* 0x000fe400078e00ff */
[----:B------:R-:W-:Y:S02]  /*18cc0*/  IMAD R0, R214, c[0x0][0x20c], R0 ;  /* 0x00008300d6007a24 */ /* 0x000fe400078e0200 */
[----:B------:R-:W-:Y:S02]  /*18cd0*/  IMAD.SHL.U32 R4, R2, 0x40, RZ ;  /* 0x0000004002047824 */ /* 0x000fe400078e00ff */
[----:B------:R-:W-:Y:S02]  /*18ce0*/  IMAD.IADD R0, R3, 0x1, R0 ;  /* 0x0000000103007824 */ /* 0x000fe400078e0200 */
[----:B------:R-:W-:Y:S01]  /*18cf0*/  IMAD.MOV.U32 R3, RZ, RZ, c[0x0][0x20c] ;  /* 0x00008300ff037624 */ /* 0x000fe200078e00ff */
[----:B------:R-:W-:Y:S01]  /*18d00*/  IADD3 R5, P1, R4, R222, RZ ;  /* 0x000000de04057210 */ /* 0x000fe20007f3e0ff */
[----:B------:R-:W-:Y:S01]  /*18d10*/  IMAD.MOV.U32 R218, RZ, RZ, c[0x0][0x2c4] ;  /* 0x0000b100ffda7624 */ /* 0x000fe200078e00ff */
[----:B------:R-:W-:Y:S02]  /*18d20*/  SHF.L.U64.HI R0, R2, 0x6, R0 ;  /* 0x0000000602007819 */ /* 0x000fe40000010200 */
[C---:B------:R-:W-:Y:S02]  /*18d30*/  LEA R2, P0, R6.reuse, R4, 0x5 ;  /* 0x0000000406027211 */ /* 0x040fe400078028ff */
[----:B------:R-:W-:Y:S01]  /*18d40*/  LEA R174, P2, R5, c[0x0][0x1f8], 0x1 ;  /* 0x00007e0005ae7a11 */ /* 0x000fe200078408ff */
[----:B------:R-:W-:Y:S01]  /*18d50*/  LDSM.16.M88.4 R32, [R198] ;  /* 0x00000000c620783b */ /* 0x000fe20000000200 */
[----:B------:R-:W-:Y:S01]  /*18d60*/  LEA.HI.X R3, R6, R0, R3, 0x5, P0 ;  /* 0x0000000006037211 */ /* 0x000fe200000f2c03 */
[--C-:B------:R-:W-:Y:S01]  /*18d70*/  IMAD.X R6, R0, 0x1, R224.reuse, P1 ;  /* 0x0000000100067824 */ /* 0x100fe200008e06e0 */
[----:B------:R-:W-:Y:S01]  /*18d80*/  IADD3 R14, P0, R222, 0x40, RZ ;  /* 0x00000040de0e7810 */ /* 0x000fe20007f1e0ff */
[----:B------:R-:W-:Y:S01]  /*18d90*/  ULDC UR4, c[0x0][0x324] ;  /* 0x0000c90000047ab9 */ /* 0x000fe20000000800 */
[----:B------:R-:W1:Y:S01]  /*18da0*/  LDSM.16.M88.4 R8, [R147] ;  /* 0x000000009308783b */ /* 0x000e620000000200 */
[----:B------:R-:W-:Y:S01]  /*18db0*/  ISETP.NE.AND P6, PT, R218, 0x1, PT ;  /* 0x00000001da00780c */ /* 0x000fe20003fc5270 */
[----:B------:R-:W-:Y:S01]  /*18dc0*/  ULOP3.LUT UR4, URZ, UR4, URZ, 0x33, !UPT ;  /* 0x000000043f047292 */ /* 0x000fe2000f8e333f */
[----:B------:R-:W-:Y:S01]  /*18dd0*/  IADD3 R15, P1, R4, R14, RZ ;  /* 0x0000000e040f7210 */ /* 0x000fe20007f3e0ff */
[----:B------:R-:W-:Y:S01]  /*18de0*/  IMAD.X R13, RZ, RZ, R224, P0 ;  /* 0x000000ffff0d7224 */ /* 0x000fe200000e06e0 */
[----:B------:R-:W2:Y:S01]  /*18df0*/  LDSM.16.M88.4 R16, [R147+0x800] ;  /* 0x000800009310783b */ /* 0x000ea20000000200 */
[----:B------:R-:W-:Y:S02]  /*18e00*/  IADD3 R12, P0, R222, 0x80, RZ ;  /* 0x00000080de0c7810 */ /* 0x000fe40007f1e0ff */
[--C-:B------:R-:W-:Y:S01]  /*18e10*/  IMAD.X R22, R0, 0x1, R13.reuse, P1 ;  /* 0x0000000100167824 */ /* 0x100fe200008e060d */
[----:B------:R-:W-:Y:S01]  /*18e20*/  LEA R176, P1, R15, c[0x0][0x1f8], 0x1 ;  /* 0x00007e000fb07a11 */ /* 0x000fe200078208ff */
[----:B------:R-:W3:Y:S01]  /*18e30*/  LDSM.16.M88.4 R24, [R147+0x1000] ;  /* 0x001000009318783b */ /* 0x000ee20000000200 */
[----:B------:R-:W-:Y:S01]  /*18e40*/  LEA.HI.X R175, R5, c[0x0][0x1fc], R6, 0x1, P2 ;  /* 0x00007f0005af7a11 */ /* 0x000fe200010f0c06 */
[----:B------:R-:W-:Y:S01]  /*18e50*/  IMAD.X R20, RZ, RZ, R224, P0 ;  /* 0x000000ffff147224 */ /* 0x000fe200000e06e0 */
[----:B------:R-:W-:Y:S02]  /*18e60*/  LEA.HI.X R177, R15, c[0x0][0x1fc], R22, 0x1, P1 ;  /* 0x00007f000fb17a11 */ /* 0x000fe400008f0c16 */
[----:B------:R-:W4:Y:S01]  /*18e70*/  LDSM.16.M88.4 R148, [R147+0x1800] ;  /* 0x001800009394783b */ /* 0x000f220000000200 */
[----:B------:R-:W-:Y:S02]  /*18e80*/  IADD3 R21, P0, R4, R12, RZ ;  /* 0x0000000c04157210 */ /* 0x000fe40007f1e0ff */
[----:B------:R-:W-:Y:S02]  /*18e90*/  IADD3 R22, P1, R2, R14, RZ ;  /* 0x0000000e02167210 */ /* 0x000fe40007f3e0ff */
[----:B------:R-:W-:Y:S01]  /*18ea0*/  LDSM.16.M88.4 R152, [R199] ;  /* 0x00000000c798783b */ /* 0x000fe20000000200 */
[----:B------:R-:W-:Y:S01]  /*18eb0*/  LEA R172, P2, R21, c[0x0][0x1f8], 0x1 ;  /* 0x00007e0015ac7a11 */ /* 0x000fe200078408ff */
[----:B------:R-:W-:Y:S01]  /*18ec0*/  IMAD.X R14, R0, 0x1, R20, P0 ;  /* 0x00000001000e7824 */ /* 0x000fe200000e0614 */
[C---:B------:R-:W-:Y:S01]  /*18ed0*/  IADD3 R0, P0, R2.reuse, R12, RZ ;  /* 0x0000000c02007210 */ /* 0x040fe20007f1e0ff */
[----:B------:R-:W-:Y:S01]  /*18ee0*/  IMAD.X R23, R3, 0x1, R13, P1 ;  /* 0x0000000103177824 */ /* 0x000fe200008e060d */
[----:B------:R-:W5:Y:S01]  /*18ef0*/  LDSM.16.M88.4 R156, [R202] ;  /* 0x00000000ca9c783b */ /* 0x000f620000000200 */
[----:B------:R-:W-:Y:S02]  /*18f00*/  IADD3 R2, P1, R2, R222, RZ ;  /* 0x000000de02027210 */ /* 0x000fe40007f3e0ff */
[----:B------:R-:W-:Y:S01]  /*18f10*/  LEA.HI.X R173, R21, c[0x0][0x1fc], R14, 0x1, P2 ;  /* 0x00007f0015ad7a11 */ /* 0x000fe200010f0c0e */
[C---:B------:R-:W-:Y:S01]  /*18f20*/  IMAD.X R20, R3.reuse, 0x1, R20, P0 ;  /* 0x0000000103147824 */ /* 0x040fe200000e0614 */
[----:B------:R-:W3:Y:S01]  /*18f30*/  LDSM.16.M88.4 R160, [R213] ;  /* 0x00000000d5a0783b */ /* 0x000ee20000000200 */
[----:B------:R-:W-:Y:S01]  /*18f40*/  LEA R30, P0, R2, c[0x0][0x1f8], 0x1 ;  /* 0x00007e00021e7a11 */ /* 0x000fe200078008ff */
[----:B------:R-:W-:Y:S01]  /*18f50*/  IMAD.X R3, R3, 0x1, R224, P1 ;  /* 0x0000000103037824 */ /* 0x000fe200008e06e0 */
[----:B------:R-:W-:Y:S02]  /*18f60*/  LEA R28, P1, R22, c[0x0][0x1f8], 0x1 ;  /* 0x00007e00161c7a11 */ /* 0x000fe400078208ff */
[----:B------:R-:W4:Y:S02]  /*18f70*/  LDSM.16.M88.4 R164, [R212] ;  /* 0x00000000d4a4783b */ /* 0x000f240000000200 */
[----:B------:R-:W-:Y:S02]  /*18f80*/  LEA.HI.X R31, R2, c[0x0][0x1fc], R3, 0x1, P0 ;  /* 0x00007f00021f7a11 */ /* 0x000fe400000f0c03 */
[----:B------:R-:W-:Y:S01]  /*18f90*/  LEA.HI.X R29, R22, c[0x0][0x1fc], R23, 0x1, P1 ;  /* 0x00007f00161d7a11 */ /* 0x000fe200008f0c17 */
[C---:B-1----:R-:W-:Y:S01]  /*18fa0*/  HMMA.16816.F32.BF16 R4, R32.reuse, R8, RZ ;  /* 0x000000082004723c */ /* 0x042fe200000418ff */
[----:B------:R-:W1:Y:S02]  /*18fb0*/  LDSM.16.M88.4 R168, [R211] ;  /* 0x00000000d3a8783b */ /* 0x000e640000000200 */
[C---:B------:R-:W-:Y:S03]  /*18fc0*/  LEA R2, P0, R0.reuse, c[0x0][0x1f8], 0x1 ;  /* 0x00007e0000027a11 */ /* 0x040fe600078008ff */
[----:B------:R-:W-:Y:S01]  /*18fd0*/  @!PT LDS RZ, [RZ] ;  /* 0x00000000fffff984 */ /* 0x000fe20000000800 */
[----:B------:R-:W-:Y:S01]  /*18fe0*/  @!PT LDS RZ, [RZ] ;  /* 0x00000000fffff984 */ /* 0x000fe20000000800 */
[----:B------:R-:W-:Y:S01]  /*18ff0*/  @!PT LDS RZ, [RZ] ;  /* 0x00000000fffff984 */ /* 0x000fe20000000800 */
[----:B------:R1:W-:Y:S01]  /*19000*/  LDGSTS.E.BYPASS.LTC128B.128 [R215+0x100], [R174.64], !P5 ;  /* 0x00100000aed77fae */ /* 0x0003e2000e901d46 */
[----:B------:R-:W-:Y:S01]  /*19010*/  LEA.HI.X R3, R0, c[0x0][0x1fc], R20, 0x1, P0 ;  /* 0x00007f0000037a11 */ /* 0x000fe200000f0c14 */
[C---:B------:R-:W-:Y:S01]  /*19020*/  HMMA.16816.F32.BF16 R8, R32.reuse, R10, RZ ;  /* 0x0000000a2008723c */ /* 0x040fe200000418ff */
[C---:B------:R-:W-:Y:S02]  /*19030*/  ISETP.GT.AND P0, PT, R214.reuse, R217, PT ;  /* 0x000000d9d600720c */ /* 0x040fe40003f04270 */
[----:B------:R1:W-:Y:S05]  /*19040*/  LDGSTS.E.BYPASS.LTC128B.128 [R215+0x2100], [R176.64], !P4 ;  /* 0x02100000b0d77fae */ /* 0x0003ea000e101d46 */
[C---:B--2---:R-:W-:Y:S01]  /*19050*/  HMMA.16816.F32.BF16 R12, R32.reuse, R16, RZ ;  /* 0x00000010200c723c */ /* 0x044fe200000418ff */
[----:B------:R2:W-:Y:S05]  /*19060*/  LDGSTS.E.BYPASS.LTC128B.128 [R215+0x4100], [R172.64], !P3 ;  /* 0x04100000acd77fae */ /* 0x0005ea000d901d46 */
[----:B------:R4:W-:Y:S01]  /*19070*/  LDGSTS.E.BYPASS.LTC128B.128 [R215+0x1100], [R30.64], !P5 ;  /* 0x011000001ed77fae */ /* 0x0009e2000e901d46 */
[----:B------:R-:W-:Y:S01]  /*19080*/  @P0 IMAD.MOV.U32 R127, RZ, RZ, c[0x0][0x1e4] ;  /* 0x00007900ff7f0624 */ /* 0x000fe200078e00ff */
[C---:B------:R-:W-:Y:S01]  /*19090*/  HMMA.16816.F32.BF16 R16, R32.reuse, R18, RZ ;  /* 0x000000122010723c */ /* 0x040fe200000418ff */
[----:B------:R-:W-:Y:S02]  /*190a0*/  @P0 IMAD.MOV.U32 R124, RZ, RZ, c[0x0][0x1e0] ;  /* 0x00007800ff7c0624 */ /* 0x000fe400078e00ff */
[----:B------:R4:W-:Y:S05]  /*190b0*/  LDGSTS.E.BYPASS.LTC128B.128 [R215+0x3100], [R28.64], !P4 ;  /* 0x031000001cd77fae */ /* 0x0009ea000e101d46 */
[C---:B---3--:R-:W-:Y:S01]  /*190c0*/  HMMA.16816.F32.BF16 R20, R32.reuse, R24, RZ ;  /* 0x000000182014723c */ /* 0x048fe200000418ff */
[----:B------:R-:W3:Y:S05]  /*190d0*/  LDL R216, [R1] ;  /* 0x0000000001d87983 */ /* 0x000eea0000100800 */
[----:B------:R5:W-:Y:S02]  /*190e0*/  LDGSTS.E.BYPASS.LTC128B.128 [R215+0x5100], [R2.64], !P3 ;  /* 0x0510000002d77fae */ /* 0x000be4000d901d46 */
[C---:B------:R-:W-:Y:S03]  /*190f0*/  HMMA.16816.F32.BF16 R24, R32.reuse, R26, RZ ;  /* 0x0000001a2018723c */ /* 0x040fe600000418ff */
[----:B-1----:R-:W-:Y:S05]  /*19100*/  LDSM.16.M88.4 R176, [R197] ;  /* 0x00000000c5b0783b */ /* 0x002fea0000000200 */
[----:B------:R-:W0:Y:S05]  /*19110*/  LDGDEPBAR ;  /* 0x00000000000079af */ /* 0x000e2a0000000000 */
[----:B--2---:R-:W1:Y:S01]  /*19120*/  LDSM.16.M88.4 R172, [R201] ;  /* 0x00000000c9ac783b */ /* 0x004e620000000200 */
[C---:B----4-:R-:W-:Y:S04]  /*19130*/  HMMA.16816.F32.BF16 R28, R32.reuse, R148, RZ ;  /* 0x00000094201c723c */ /* 0x050fe800000418ff */
[----:B------:R-:W-:Y:S04]  /*19140*/  LDSM.16.M88.4 R180, [R197+0x1800] ;  /* 0x00180000c5b4783b */ /* 0x000fe80000000200 */
[----:B------:R-:W-:Y:S01]  /*19150*/  HMMA.16816.F32.BF16 R32, R32, R150, RZ ;  /* 0x000000962020723c */ /* 0x000fe200000418ff */
[----:B------:R-:W2:Y:S03]  /*19160*/  LDSM.16.M88.4 R148, [R197+0x800] ;  /* 0x00080000c594783b */ /* 0x000ea60000000200 */
[----:B-----5:R-:W-:Y:S02]  /*19170*/  @P0 IADD3 R2, R214, -0x1, RZ ;  /* 0xffffffffd6020810 */ /* 0x020fe40007ffe0ff */
[----:B------:R-:W-:Y:S02]  /*19180*/  LDSM.16.M88.4 R184, [R200] ;  /* 0x00000000c8b8783b */ /* 0x000fe40000000200 */
[C---:B------:R-:W-:Y:S03]  /*19190*/  HMMA.16816.F32.BF16 R4, R152.reuse, R156, R4 ;  /* 0x0000009c9804723c */ /* 0x040fe60000041804 */
[----:B------:R-:W-:Y:S02]  /*191a0*/  LDSM.16.M88.4 R188, [R194] ;  /* 0x00000000c2bc783b */ /* 0x000fe40000000200 */
[----:B------:R-:W-:Y:S03]  /*191b0*/  @P0 SHF.R.S32.HI R0, RZ, 0x1f, R2 ;  /* 0x0000001fff000819 */ /* 0x000fe60000011402 */
[C---:B------:R-:W-:Y:S01]  /*191c0*/  HMMA.16816.F32.BF16 R8, R152.reuse, R158, R8 ;  /* 0x0000009e9808723c */ /* 0x040fe20000041808 */
[----:B------:R-:W4:Y:S03]  /*191d0*/  LDSM.16.M88.4 R156, [R197+0x1000] ;  /* 0x00100000c59c783b */ /* 0x000f260000000200 */
[----:B------:R-:W-:Y:S04]  /*191e0*/  @P0 IMAD R0, R0, c[0x0][0x1e0], RZ ;  /* 0x0000780000000a24 */ /* 0x000fe800078e02ff */
[C---:B------:R-:W-:Y:S04]  /*191f0*/  HMMA.16816.F32.BF16 R12, R152.reuse, R160, R12 ;  /* 0x000000a0980c723c */ /* 0x040fe8000004180c */
[C---:B------:R-:W-:Y:S02]  /*19200*/  @P0 IMAD R0, R2.reuse, c[0x0][0x1e4], R0 ;  /* 0x0000790002000a24 */ /* 0x040fe400078e0200 */
[----:B------:R-:W-:Y:S02]  /*19210*/  @P0 IMAD.WIDE.U32 R2, R2, c[0x0][0x1e0], RZ ;  /* 0x0000780002020a25 */ /* 0x000fe400078e00ff */
[C---:B------:R-:W-:Y:S01]  /*19220*/  HMMA.16816.F32.BF16 R16, R152.reuse, R162, R16 ;  /* 0x000000a29810723c */ /* 0x040fe20000041810 */
[----:B------:R-:W-:Y:S03]  /*19230*/  LDSM.16.M88.4 R160, [R194+0x1000] ;  /* 0x00100000c2a0783b */ /* 0x000fe60000000200 */
[----:B------:R-:W-:Y:S02]  /*19240*/  @P0 IMAD.IADD R3, R3, 0x1, R0 ;  /* 0x0000000103030824 */ /* 0x000fe400078e0200 */
[C---:B------:R-:W-:Y:S02]  /*19250*/  @P0 IMAD.SHL.U32 R0, R2.reuse, 0x40, RZ ;  /* 0x0000004002000824 */ /* 0x040fe400078e00ff */
[C---:B------:R-:W-:Y:S04]  /*19260*/  HMMA.16816.F32.BF16 R20, R152.reuse, R164, R20 ;  /* 0x000000a49814723c */ /* 0x040fe80000041814 */
[----:B------:R-:W-:Y:S02]  /*19270*/  @P0 SHF.L.U64.HI R2, R2, 0x6, R3 ;  /* 0x0000000602020819 */ /* 0x000fe40000010203 */
[C---:B------:R-:W-:Y:S02]  /*19280*/  @P0 LEA R3, P1, R124.reuse, R0, 0x5 ;  /* 0x000000007c030211 */ /* 0x040fe400078228ff */
[C---:B------:R-:W-:Y:S01]  /*19290*/  HMMA.16816.F32.BF16 R24, R152.reuse, R166, R24 ;  /* 0x000000a69818723c */ /* 0x040fe20000041818 */
[----:B------:R-:W-:Y:S03]  /*192a0*/  LDSM.16.M88.4 R164, [R147+0x2000] ;  /* 0x0020000093a4783b */ /* 0x000fe60000000200 */
[----:B------:R-:W-:Y:S02]  /*192b0*/  @P0 LEA.HI.X R124, R124, R2, R127, 0x5, P1 ;  /* 0x000000027c7c0211 */ /* 0x000fe400008f2c7f */
[----:B------:R-:W-:Y:S02]  /*192c0*/  @P0 IADD3 R127, P1, R0, R220, RZ ;  /* 0x000000dc007f0210 */ /* 0x000fe40007f3e0ff */
[C---:B------:R-:W-:Y:S08]  /*192d0*/  HMMA.16816.F32.BF16 R28, R152.reuse, R168, R28 ;  /* 0x000000a8981c723c */ /* 0x040ff0000004181c */
[----:B------:R-:W-:Y:S01]  /*192e0*/  HMMA.16816.F32.BF16 R32, R152, R170, R32 ;  /* 0x000000aa9820723c */ /* 0x000fe20000041820 */
[----:B------:R-:W5:Y:S05]  /*192f0*/  LDSM.16.M88.4 R152, [R194+0x800] ;  /* 0x00080000c298783b */ /* 0x000f6a0000000200 */
[----:B------:R-:W-:Y:S02]  /*19300*/  LDSM.16.M88.4 R168, [R147+0x2800] ;  /* 0x0028000093a8783b */ /* 0x000fe40000000200 */
[C---:B-1----:R-:W-:Y:S08]  /*19310*/  HMMA.16816.F32.BF16 R4, R172.reuse, R176, R4 ;  /* 0x000000b0ac04723c */ /* 0x042ff00000041804 */
[C---:B------:R-:W-:Y:S01]  /*19320*/  HMMA.16816.F32.BF16 R8, R172.reuse, R178, R8 ;  /* 0x000000b2ac08723c */ /* 0x040fe20000041808 */
[----:B------:R-:W-:Y:S07]  /*19330*/  LDSM.16.M88.4 R176, [R210] ;  /* 0x00000000d2b0783b */ /* 0x000fee0000000200 */
[C---:B--2---:R-:W-:Y:S08]  /*19340*/  HMMA.16816.F32.BF16 R12, R172.reuse, R148, R12 ;  /* 0x00000094ac0c723c */ /* 0x044ff0000004180c */
[C---:B------:R-:W-:Y:S01]  /*19350*/  HMMA.16816.F32.BF16 R16, R172.reuse, R150, R16 ;  /* 0x00000096ac10723c */ /* 0x040fe20000041810 */
[----:B------:R-:W1:Y:S07]  /*19360*/  LDSM.16.M88.4 R148, [R194+0x1800] ;  /* 0x00180000c294783b */ /* 0x000e6e0000000200 */
[C---:B----4-:R-:W-:Y:S08]  /*19370*/  HMMA.16816.F32.BF16 R20, R172.reuse, R156, R20 ;  /* 0x0000009cac14723c */ /* 0x050ff00000041814 */
[C---:B------:R-:W-:Y:S01]  /*19380*/  HMMA.16816.F32.BF16 R24, R172.reuse, R158, R24 ;  /* 0x0000009eac18723c */ /* 0x040fe20000041818 */
[----:B------:R-:W2:Y:S07]  /*19390*/  LDSM.16.M88.4 R156, [R198+0x4000] ;  /* 0x00400000c69c783b */ /* 0x000eae0000000200 */
[C---:B------:R-:W-:Y:S08]  /*193a0*/  HMMA.16816.F32.BF16 R28, R172.reuse, R180, R28 ;  /* 0x000000b4ac1c723c */ /* 0x040ff0000004181c */
[----:B------:R-:W-:Y:S01]  /*193b0*/  HMMA.16816.F32.BF16 R32, R172, R182, R32 ;  /* 0x000000b6ac20723c */ /* 0x000fe20000041820 */
[----:B------:R-:W4:Y:S05]  /*193c0*/  LDSM.16.M88.4 R172, [R147+0x3000] ;  /* 0x0030000093ac783b */ /* 0x000f2a0000000200 */
[----:B------:R-:W-:Y:S02]  /*193d0*/  LDSM.16.M88.4 R180, [R147+0x4000] ;  /* 0x0040000093b4783b */ /* 0x000fe40000000200 */
[C---:B------:R-:W-:Y:S08]  /*193e0*/  HMMA.16816.F32.BF16 R4, R184.reuse, R188, R4 ;  /* 0x000000bcb804723c */ /* 0x040ff00000041804 */
[C---:B------:R-:W-:Y:S08]  /*193f0*/  HMMA.16816.F32.BF16 R8, R184.reuse, R190, R8 ;  /* 0x000000beb808723c */ /* 0x040ff00000041808 */
[C---:B-----5:R-:W-:Y:S08]  /*19400*/  HMMA.16816.F32.BF16 R12, R184.reuse, R152, R12 ;  /* 0x00000098b80c723c */ /* 0x060ff0000004180c */
[C---:B------:R-:W-:Y:S01]  /*19410*/  HMMA.16816.F32.BF16 R16, R184.reuse, R154, R16 ;  /* 0x0000009ab810723c */ /* 0x040fe20000041810 */
[----:B------:R-:W5:Y:S07]  /*19420*/  LDSM.16.M88.4 R152, [R147+0x3800] ;  /* 0x003800009398783b */ /* 0x000f6e0000000200 */
[C---:B------:R-:W-:Y:S08]  /*19430*/  HMMA.16816.F32.BF16 R20, R184.reuse, R160, R20 ;  /* 0x000000a0b814723c */ /* 0x040ff00000041814 */
[C---:B------:R-:W-:Y:S01]  /*19440*/  HMMA.16816.F32.BF16 R24, R184.reuse, R162, R24 ;  /* 0x000000a2b818723c */ /* 0x040fe20000041818 */
[----:B------:R-:W4:Y:S07]  /*19450*/  LDSM.16.M88.4 R160, [R199+0x4000] ;  /* 0x00400000c7a0783b */ /* 0x000f2e0000000200 */
        /* <DEDUP_REMOVED lines=9> */
[C---:B----4-:R-:W-:Y:S08]  /*194f0*/  HMMA.16816.F32.BF16 R20, R156.reuse, R172, R20 ;  /* 0x000000ac9c14723c */ /* 0x050ff00000041814 */
[C---:B------:R-:W-:Y:S01]  /*19500*/  HMMA.16816.F32.BF16 R24, R156.reuse, R174, R24 ;  /* 0x000000ae9c18723c */ /* 0x040fe20000041818 */
[----:B------:R-:W-:Y:S07]  /*19510*/  LDSM.16.M88.4 R172, [R197+0x2800] ;  /* 0x00280000c5ac783b */ /* 0x000fee0000000200 */
[C---:B-----5:R-:W-:Y:S08]  /*19520*/  HMMA.16816.F32.BF16 R28, R156.reuse, R152, R28 ;  /* 0x000000989c1c723c */ /* 0x060ff0000004181c */
[----:B------:R-:W-:Y:S01]  /*19530*/  HMMA.16816.F32.BF16 R32, R156, R154, R32 ;  /* 0x0000009a9c20723c */ /* 0x000fe20000041820 */
[----:B------:R-:W4:Y:S05]  /*19540*/  LDSM.16.M88.4 R152, [R207] ;  /* 0x00000000cf98783b */ /* 0x000f2a0000000200 */
[----:B------:R-:W5:Y:S02]  /*19550*/  LDSM.16.M88.4 R156, [R201+0x4000] ;  /* 0x00400000c99c783b */ /* 0x000f640000000200 */
[C---:B------:R-:W-:Y:S08]  /*19560*/  HMMA.16816.F32.BF16 R4, R160.reuse, R176, R4 ;  /* 0x000000b0a004723c */ /* 0x040ff00000041804 */
[C---:B------:R-:W-:Y:S01]  /*19570*/  HMMA.16816.F32.BF16 R8, R160.reuse, R178, R8 ;  /* 0x000000b2a008723c */ /* 0x040fe20000041808 */
[----:B------:R-:W3:Y:S07]  /*19580*/  LDSM.16.M88.4 R176, [R197+0x3000] ;  /* 0x00300000c5b0783b */ /* 0x000eee0000000200 */
[C---:B-1----:R-:W-:Y:S08]  /*19590*/  HMMA.16816.F32.BF16 R12, R160.reuse, R148, R12 ;  /* 0x00000094a00c723c */ /* 0x042ff0000004180c */
[C---:B------:R-:W-:Y:S01]  /*195a0*/  HMMA.16816.F32.BF16 R16, R160.reuse, R150, R16 ;  /* 0x00000096a010723c */ /* 0x040fe20000041810 */
[----:B------:R-:W1:Y:S07]  /*195b0*/  LDSM.16.M88.4 R148, [R197+0x3800] ;  /* 0x00380000c594783b */ /* 0x000e6e0000000200 */
[C---:B--2---:R-:W-:Y:S08]  /*195c0*/  HMMA.16816.F32.BF16 R20, R160.reuse, R164, R20 ;  /* 0x000000a4a014723c */ /* 0x044ff00000041814 */
[C---:B------:R-:W-:Y:S01]  /*195d0*/  HMMA.16816.F32.BF16 R24, R160.reuse, R166, R24 ;  /* 0x000000a6a018723c */ /* 0x040fe20000041818 */
[----:B------:R-:W-:Y:S07]  /*195e0*/  LDSM.16.M88.4 R164, [R194+0x2800] ;  /* 0x00280000c2a4783b */ /* 0x000fee0000000200 */
[C---:B----4-:R-:W-:Y:S08]  /*195f0*/  HMMA.16816.F32.BF16 R28, R160.reuse, R152, R28 ;  /* 0x00000098a01c723c */ /* 0x050ff0000004181c */
[----:B------:R-:W-:Y:S01]  /*19600*/  HMMA.16816.F32.BF16 R32, R160, R154, R32 ;  /* 0x0000009aa020723c */ /* 0x000fe20000041820 */
[----:B------:R-:W-:Y:S05]  /*19610*/  LDSM.16.M88.4 R152, [R200+0x4000] ;  /* 0x00400000c898783b */ /* 0x000fea0000000200 */
[----:B------:R-:W2:Y:S02]  /*19620*/  LDSM.16.M88.4 R160, [R194+0x2000] ;  /* 0x00200000c2a0783b */ /* 0x000ea40000000200 */
[C---:B-----5:R-:W-:Y:S08]  /*19630*/  HMMA.16816.F32.BF16 R4, R156.reuse, R168, R4 ;  /* 0x000000a89c04723c */ /* 0x060ff00000041804 */
[C---:B------:R-:W-:Y:S01]  /*19640*/  HMMA.16816.F32.BF16 R8, R156.reuse, R170, R8 ;  /* 0x000000aa9c08723c */ /* 0x040fe20000041808 */
[----:B------:R-:W4:Y:S07]  /*19650*/  LDSM.16.M88.4 R168, [R194+0x3000] ;  /* 0x00300000c2a8783b */ /* 0x000f2e0000000200 */
[C---:B------:R-:W-:Y:S08]  /*19660*/  HMMA.16816.F32.BF16 R12, R156.reuse, R172, R12 ;  /* 0x000000ac9c0c723c */ /* 0x040ff0000004180c */
[C---:B------:R-:W-:Y:S01]  /*19670*/  HMMA.16816.F32.BF16 R16, R156.reuse, R174, R16 ;  /* 0x000000ae9c10723c */ /* 0x040fe20000041810 */
[----:B------:R-:W5:Y:S07]  /*19680*/  LDSM.16.M88.4 R172, [R194+0x3800] ;  /* 0x00380000c2ac783b */ /* 0x000f6e0000000200 */
[C---:B---3--:R-:W-:Y:S08]  /*19690*/  HMMA.16816.F32.BF16 R20, R156.reuse, R176, R20 ;  /* 0x000000b09c14723c */ /* 0x048ff00000041814 */
        /* <DEDUP_REMOVED lines=12> */
[C---:B----4-:R-:W-:Y:S08]  /*19760*/  HMMA.16816.F32.BF16 R20, R152.reuse, R168, R20 ;  /* 0x000000a89814723c */ /* 0x050ff00000041814 */
[C---:B------:R-:W-:Y:S01]  /*19770*/  HMMA.16816.F32.BF16 R24, R152.reuse, R170, R24 ;  /* 0x000000aa9818723c */ /* 0x040fe20000041818 */
[----:B------:R-:W-:Y:S07]  /*19780*/  LDSM.16.M88.4 R168, [R205] ;  /* 0x00000000cda8783b */ /* 0x000fee0000000200 */
[C---:B-----5:R-:W-:Y:S08]  /*19790*/  HMMA.16816.F32.BF16 R28, R152.reuse, R172, R28 ;  /* 0x000000ac981c723c */ /* 0x060ff0000004181c */
[----:B------:R-:W-:Y:S01]  /*197a0*/  HMMA.16816.F32.BF16 R32, R152, R174, R32 ;  /* 0x000000ae9820723c */ /* 0x000fe20000041820 */
[----:B------:R-:W2:Y:S05]  /*197b0*/  LDSM.16.M88.4 R152, [R147+0x5800] ;  /* 0x005800009398783b */ /* 0x000eaa0000000200 */
[----:B------:R-:W4:Y:S02]  /*197c0*/  LDSM.16.M88.4 R172, [R204] ;  /* 0x00000000ccac783b */ /* 0x000f240000000200 */
[C---:B---3--:R-:W-:Y:S08]  /*197d0*/  HMMA.16816.F32.BF16 R4, R176.reuse, R180, R4 ;  /* 0x000000b4b004723c */ /* 0x048ff00000041804 */
[C---:B------:R-:W-:Y:S01]  /*197e0*/  HMMA.16816.F32.BF16 R8, R176.reuse, R182, R8 ;  /* 0x000000b6b008723c */ /* 0x040fe20000041808 */
[----:B------:R-:W-:Y:S07]  /*197f0*/  LDSM.16.M88.4 R180, [R197+0x4000] ;  /* 0x00400000c5b4783b */ /* 0x000fee0000000200 */
[C---:B-1----:R-:W-:Y:S08]  /*19800*/  HMMA.16816.F32.BF16 R12, R176.reuse, R148, R12 ;  /* 0x00000094b00c723c */ /* 0x042ff0000004180c */
[C---:B------:R-:W-:Y:S01]  /*19810*/  HMMA.16816.F32.BF16 R16, R176.reuse, R150, R16 ;  /* 0x00000096b010723c */ /* 0x040fe20000041810 */
[----:B------:R-:W1:Y:S07]  /*19820*/  LDSM.16.M88.4 R148, [R203] ;  /* 0x00000000cb94783b */ /* 0x000e6e0000000200 */
[C---:B------:R-:W-:Y:S08]  /*19830*/  HMMA.16816.F32.BF16 R20, R176.reuse, R156, R20 ;  /* 0x0000009cb014723c */ /* 0x040ff00000041814 */
[C---:B------:R-:W-:Y:S01]  /*19840*/  HMMA.16816.F32.BF16 R24, R176.reuse, R158, R24 ;  /* 0x0000009eb018723c */ /* 0x040fe20000041818 */
[----:B------:R-:W3:Y:S07]  /*19850*/  LDSM.16.M88.4 R156, [R201+0x8000] ;  /* 0x00800000c99c783b */ /* 0x000eee0000000200 */
        /* <DEDUP_REMOVED lines=8> */
[C---:B----4-:R-:W-:Y:S08]  /*198e0*/  HMMA.16816.F32.BF16 R20, R160.reuse, R172, R20 ;  /* 0x000000aca014723c */ /* 0x050ff00000041814 */
[C---:B------:R-:W-:Y:S08]  /*198f0*/  HMMA.16816.F32.BF16 R24, R160.reuse, R174, R24 ;  /* 0x000000aea018723c */ /* 0x040ff00000041818 */
[C---:B-1----:R-:W-:Y:S08]  /*19900*/  HMMA.16816.F32.BF16 R28, R160.reuse, R148, R28 ;  /* 0x00000094a01c723c */ /* 0x042ff0000004181c */
[----:B------:R-:W-:Y:S01]  /*19910*/  HMMA.16816.F32.BF16 R32, R160, R150, R32 ;  /* 0x00000096a020723c */ /* 0x000fe20000041820 */
[----:B------:R-:W1:Y:S05]  /*19920*/  LDSM.16.M88.4 R148, [R197+0x5000] ;  /* 0x00500000c594783b */ /* 0x000e6a0000000200 */
[----:B------:R-:W4:Y:S02]  /*19930*/  LDSM.16.M88.4 R160, [R197+0x5800] ;  /* 0x00580000c5a0783b */ /* 0x000f240000000200 */
[C---:B---3--:R-:W-:Y:S08]  /*19940*/  HMMA.16816.F32.BF16 R4, R156.reuse, R180, R4 ;  /* 0x000000b49c04723c */ /* 0x048ff00000041804 */
        /* <DEDUP_REMOVED lines=8> */
[C---:B----4-:R-:W-:Y:S04]  /*199d0*/  HMMA.16816.F32.BF16 R28, R156.reuse, R160, R28 ;  /* 0x000000a09c1c723c */ /* 0x050fe8000004181c */
        /* <DEDUP_REMOVED lines=30> */
[----:B------:R-:W-:Y:S01]  /*19bc0*/  IMAD.IADD R127, R216, 0x1, R242 ;  /* 0x00000001d87f7824 */ /* 0x000fe200078e02f2 */
[C---:B---3--:R-:W-:Y:S01]  /*19bd0*/  HMMA.16816.F32.BF16 R20, R152.reuse, R156, R20 ;  /* 0x0000009c9814723c */ /* 0x048fe20000041814 */
[----:B------:R-:W-:Y:S02]  /*19be0*/  IMAD.MOV.U32 R216, RZ, RZ, c[0x0][0x32c] ;  /* 0x0000cb00ffd87624 */ /* 0x000fe400078e00ff */
        /* <DEDUP_REMOVED lines=19> */
[----:B------:R-:W-:Y:S01]  /*19d20*/  ISETP.GE.AND P6, PT, R216, 0x1, PT ;  /* 0x00000001d800780c */ /* 0x000fe20003fc6270 */
[----:B------:R2:W-:Y:S01]  /*19d30*/  @P0 LDGSTS.E.BYPASS.LTC128B.128 [R215+0xb100], [R148.64], !P3 ;  /* 0x0b10000094d70fae */ /* 0x0005e2000d901d46 */
[----:B------:R-:W-:Y:S04]  /*19d40*/  IADD3 R0, -R237, 0x1, -R124 ;  /* 0x00000001ed007810 */ /* 0x000fe80007ffe97c */
[----:B------:R-:W3:Y:S01]  /*19d50*/  SHFL.IDX PT, R3, R127, RZ, 0x1c1f ;  /* 0x001c1fff7f037589 */ /* 0x000ee200000e0000 */
[----:B------:R-:W-:Y:S04]  /*19d60*/  IADD3 R0, -R239, R0, R238 ;  /* 0x00000000ef007210 */ /* 0x000fe80007ffe1ee */
        /* <DEDUP_REMOVED lines=19> */
.L_x_725:
[----:B------:R-:W-:Y:S04]  /*19ea0*/  MOV R150, c[0x0][0x32c] ;  /* 0x0000cb0000967a02 */ /* 0x000fe80000000f00 */
[----:B------:R-:W-:Y:S11]  /*19eb0*/  ISETP.NE.AND P0, PT, R150, 0x1, PT ;  /* 0x000000019600780c */ /* 0x000ff60003f05270 */
[----:B------:R-:W-:Y:S02]  /*19ec0*/  @!UPT UIADD3 URZ, URZ, URZ, URZ ;  /* 0x0000003f3f3ff290 */ /* 0x000fe4000fffe03f */
[----:B------:R-:W-:Y:S05]  /*19ed0*/  @P0 IMAD.HI.U32 R150, R3, c[0x0][0x330], RZ ;  /* 0x0000cc0003960a27 */ /* 0x000fea00078e00ff */
[----:B------:R-:W-:Y:S02]  /*19ee0*/  @P0 SHF.R.U32.HI R3, RZ, c[0x0][0x334], R150 ;  /* 0x0000cd00ff030a19 */ /* 0x000fe40000011696 */
.L_x_726:
[----:B------:R-:W-:Y:S05]  /*19ef0*/  BSYNC B0 ;  /* 0x0000000000007941 */ /* 0x000fea0003800000 */
.L_x_724:
[----:B------:R-:W-:Y:S04]  /*19f00*/  IMAD R3, R3, c[0x0][0x32c], -R124 ;  /* 0x0000cb0003037a24 */ /* 0x000fe800078e0a7c */
[----:B------:R-:W-:Y:S05]  /*19f10*/  IMAD.IADD R3, R3, 0x1, -R237 ;  /* 0x0000000103037824 */ /* 0x000fea00078e0aed */
[----:B------:R-:W-:Y:S02]  /*19f20*/  IADD3 R150, R3, c[0x0][0x32c], RZ ;  /* 0x0000cb0003967a10 */ /* 0x000fe40007ffe0ff */
[----:B------:R-:W-:Y:S02]  /*19f30*/  IMNMX R0, R0, R3, !PT ;  /* 0x0000000300007217 */ /* 0x000fe40007800200 */
[----:B------:R-:W-:Y:S02]  /*19f40*/  IMNMX R2, R2, R150, PT ;  /* 0x0000009602027217 */ /* 0x000fe40003800200 */
.L_x_723:
        /* <DEDUP_REMOVED lines=66> */
.L_x_729:
[----:B------:R-:W-:Y:S04]  /*1a370*/  MOV R4, c[0x0][0x32c] ;  /* 0x0000cb0000047a02 */ /* 0x000fe80000000f00 */
[----:B------:R-:W-:Y:S11]  /*1a380*/  ISETP.NE.AND P0, PT, R4, 0x1, PT ;  /* 0x000000010400780c */ /* 0x000ff60003f05270 */
[----:B------:R-:W-:Y:S02]  /*1a390*/  @!UPT UIADD3 URZ, URZ, URZ, URZ ;  /* 0x0000003f3f3ff290 */ /* 0x000fe4000fffe03f */
[----:B------:R-:W-:Y:S05]  /*1a3a0*/  @P0 IMAD.HI.U32 R4, R3, c[0x0][0x330], RZ ;  /* 0x0000cc0003040a27 */ /* 0x000fea00078e00ff */
[----:B------:R-:W-:Y:S02]  /*1a3b0*/  @P0 SHF.R.U32.HI R3, RZ, c[0x0][0x334], R4 ;  /* 0x0000cd00ff030a19 */ /* 0x000fe40000011604 */
.L_x_730:
[----:B------:R-:W-:Y:S05]  /*1a3c0*/  BSYNC B0 ;  /* 0x0000000000007941 */ /* 0x000fea0003800000 */
.L_x_728:
[----:B------:R-:W-:Y:S04]  /*1a3d0*/  IMAD R124, R3, c[0x0][0x32c], -R124 ;  /* 0x0000cb00037c7a24 */ /* 0x000fe800078e0a7c */
[----:B------:R-:W-:Y:S05]  /*1a3e0*/  IMAD.IADD R3, R124, 0x1, -R237 ;  /* 0x000000017c037824 */ /* 0x000fea00078e0aed */
[----:B------:R-:W-:Y:S02]  /*1a3f0*/  IADD3 R4, R3, c[0x0][0x32c], RZ ;  /* 0x0000cb0003047a10 */ /* 0x000fe40007ffe0ff */
[----:B------:R-:W-:Y:S02]  /*1a400*/  IMNMX R0, R0, R3, !PT ;  /* 0x0000000300007217 */ /* 0x000fe40007800200 */
[----:B------:R-:W-:Y:S02]  /*1a410*/  IMNMX R2, R2, R4, PT ;  /* 0x0000000402027217 */ /* 0x000fe40003800200 */
.L_x_727:
        /* <DEDUP_REMOVED lines=56> */
[----:B------:R-:W-:Y:S01]  /*1a7a0*/  SHFL.BFLY PT, R11, R3, 0x2, 0x1f ;  /* 0x0c401f00030b7f89 */ /* 0x000fe200000e0000 */
        /* <DEDUP_REMOVED lines=12> */
[C---:B------:R-:W-:Y:S02]  /*1a870*/  ISETP.GT.AND P0, PT, R0.reuse, 0x31, P2 ;  /* 0x000000310000780c */ /* 0x040fe40001704270 */
[----:B------:R-:W-:Y:S02]  /*1a880*/  ISETP.GT.AND P1, PT, R0, 0x38, P2 ;  /* 0x000000380000780c */ /* 0x000fe40001724270 */
[C---:B------:R-:W-:Y:S02]  /*1a890*/  ISETP.LT.OR P0, PT, R2.reuse, 0x32, P0 ;  /* 0x000000320200780c */ /* 0x040fe40000701670 */
[----:B------:R-:W-:Y:S02]  /*1a8a0*/  FMNMX.FTZ R10, R161, R10, !PT ;  /* 0x0000000aa10a7209 */ /* 0x000fe40007810000 */
[----:B------:R-:W-:Y:S02]  /*1a8b0*/  FSEL R171, R31, -INF , !P0 ;  /* 0xff8000001fab7808 */ /* 0x000fe40004000000 */
[----:B------:R-:W-:Y:S01]  /*1a8c0*/  ISETP.LT.OR P1, PT, R2, 0x39, P1 ;  /* 0x000000390200780c */ /* 0x000fe20000f21670 */
[----:B------:R-:W-:Y:S01]  /*1a8d0*/  LDSM.16.MT88.4 R28, [R196] ;  /* 0x00000000c41c783b */ /* 0x000fe20000004200 */
[----:B------:R-:W-:Y:S02]  /*1a8e0*/  ISETP.GT.AND P0, PT, R0, 0x39, P2 ;  /* 0x000000390000780c */ /* 0x000fe40001704270 */
        /* <DEDUP_REMOVED lines=384> */
.L_x_722:
[----:B------:R-:W-:Y:S02]  /*1c0f0*/  MOV R7, 0x1f ;  /* 0x0000001f00077802 */ /* 0x000fe40000000f00 */
[----:B------:R-:W-:Y:S01]  /*1c100*/  MOV R6, 0xffffffff ;  /* 0xffffffff00067802 */ /* 0x000fe20000000f00 */
[----:B------:R-:W-:Y:S05]  /*1c110*/  BRA.DIV ~URZ, `(.L_x_732) ;  /* 0x000054627f007947 */ /* 0x000fea000b800000 */
[----:B------:R1:W2:Y:S02]  /*1c120*/  SHFL.BFLY PT, R0, R233, 0x2, 0x1f ;  /* 0x0c401f00e9007f89 */ /* 0x0002a400000e0000 */
.L_x_805:
[----:B--2---:R-:W-:Y:S01]  /*1c130*/  FADD.FTZ R0, R0, R233 ;  /* 0x000000e900007221 */ /* 0x004fe20000010000 */
[----:B------:R-:W-:Y:S05]  /*1c140*/  BRA.DIV ~URZ, `(.L_x_733) ;  /* 0x000054927f007947 */ /* 0x000fea000b800000 */
[----:B------:R-:W2:Y:S04]  /*1c150*/  SHFL.BFLY PT, R2, R234, 0x2, 0x1f ;  /* 0x0c401f00ea027f89 */ /* 0x000ea800000e0000 */
[----:B------:R-:W3:Y:S01]  /*1c160*/  SHFL.BFLY PT, R5, R0, 0x1, 0x1f ;  /* 0x0c201f0000057f89 */ /* 0x000ee200000e0000 */
[----:B--2---:R-:W-:-:S02]  /*1c170*/  FADD.FTZ R4, R2, R234 ;  /* 0x000000ea02047221 */ /* 0x004fc40000010000 */
[----:B---3--:R-:W-:-:S03]  /*1c180*/  FADD.FTZ R0, R0, R5 ;  /* 0x0000000500007221 */ /* 0x008fc60000010000 */
[----:B------:R2:W3:Y:S04]  /*1c190*/  SHFL.BFLY PT, R3, R4, 0x1, 0x1f ;  /* 0x0c201f0004037f89 */ /* 0x0004e800000e0000 */
.L_x_806:
[----:B------:R-:W-:Y:S01]  /*1c1a0*/  FSETP.NE.FTZ.AND P1, PT, R0, RZ, PT ;  /* 0x000000ff0000720b */ /* 0x000fe20003f35000 */
[----:B---3--:R-:W-:Y:S01]  /*1c1b0*/  FADD.FTZ R3, R3, R4 ;  /* 0x0000000403037221 */ /* 0x008fe20000010000 */
[----:B------:R-:W-:Y:S02]  /*1c1c0*/  MOV R2, RZ ;  /* 0x000000ff00027202 */ /* 0x000fe40000000f00 */
[----:B------:R-:W-:Y:S02]  /*1c1d0*/  MOV R23, 0xff800000 ;  /* 0xff80000000177802 */ /* 0x000fe40000000f00 */
[----:B------:R-:W-:Y:S02]  /*1c1e0*/  FSETP.NE.FTZ.AND P0, PT, R3, RZ, PT ;  /* 0x000000ff0300720b */ /* 0x000fe40003f15000 */
[----:B------:R-:W-:-:S05]  /*1c1f0*/  MOV R22, 0xff800000 ;  /* 0xff80000000167802 */ /* 0x000fca0000000f00 */
[----:B------:R-:W3:Y:S01]  /*1c200*/  @P1 MUFU.RCP R2, R0 ;  /* 0x0000000000021308 */ /* 0x000ee20000001000 */
[----:B--2---:R-:W-:-:S05]  /*1c210*/  @P1 MOV R4, 0x3f317218 ;  /* 0x3f31721800041802 */ /* 0x004fca0000000f00 */
[----:B------:R-:W-:Y:S02]  /*1c220*/  @P1 FMUL.FTZ R4, R4, c[0x0][0x2d0] ;  /* 0x0000b40004041a20 */ /* 0x000fe40000410000 */
[----:B------:R2:W4:Y:S01]  /*1c230*/  @P1 MUFU.LG2 R5, R0 ;  /* 0x0000000000051308 */ /* 0x0005220000000c00 */
[C---:B---3--:R-:W-:Y:S02]  /*1c240*/  FMUL.FTZ R34, R2.reuse, R100 ;  /* 0x0000006402227220 */ /* 0x048fe40000410000 */
[C---:B------:R-:W-:Y:S02]  /*1c250*/  FMUL.FTZ R35, R2.reuse, R101 ;  /* 0x0000006502237220 */ /* 0x040fe40000410000 */
[C---:B------:R-:W-:Y:S02]  /*1c260*/  FMUL.FTZ R100, R2.reuse, R104 ;  /* 0x0000006802647220 */ /* 0x040fe40000410000 */
[----:B------:R-:W-:Y:S01]  /*1c270*/  FMUL.FTZ R101, R2, R105 ;  /* 0x0000006902657220 */ /* 0x000fe20000410000 */
[----:B--2---:R-:W-:Y:S01]  /*1c280*/  MOV R0, RZ ;  /* 0x000000ff00007202 */ /* 0x004fe20000000f00 */
[----:B----4-:R-:W-:-:S02]  /*1c290*/  @P1 FMUL.FTZ R5, R5, 0.69314718246459960938 ;  /* 0x3f31721805051820 */ /* 0x010fc40000410000 */
[C---:B------:R-:W-:Y:S02]  /*1c2a0*/  FMUL.FTZ R104, R2.reuse, R108 ;  /* 0x0000006c02687220 */ /* 0x040fe40000410000 */
[C---:B------:R-:W-:Y:S01]  /*1c2b0*/  FMUL.FTZ R105, R2.reuse, R109 ;  /* 0x0000006d02697220 */ /* 0x040fe20000410000 */
[----:B------:R-:W2:Y:S01]  /*1c2c0*/  @P0 MUFU.RCP R0, R3 ;  /* 0x0000000300000308 */ /* 0x000ea20000001000 */
[C---:B------:R-:W-:Y:S02]  /*1c2d0*/  FMUL.FTZ R108, R2.reuse, R112 ;  /* 0x00000070026c7220 */ /* 0x040fe40000410000 */
[C---:B------:R-:W-:Y:S02]  /*1c2e0*/  FMUL.FTZ R109, R2.reuse, R113 ;  /* 0x00000071026d7220 */ /* 0x040fe40000410000 */
[C---:B------:R-:W-:Y:S02]  /*1c2f0*/  FMUL.FTZ R112, R2.reuse, R116 ;  /* 0x0000007402707220 */ /* 0x040fe40000410000 */
[----:B------:R-:W-:-:S02]  /*1c300*/  FMUL.FTZ R113, R2, R117 ;  /* 0x0000007502717220 */ /* 0x000fc40000410000 */
[----:B------:R-:W-:Y:S02]  /*1c310*/  FMUL.FTZ R158, R2, R132 ;  /* 0x00000084029e7220 */ /* 0x000fe40000410000 */
[----:B------:R-:W-:Y:S01]  /*1c320*/  @P1 FFMA.FTZ R23, R4, R124, R5 ;  /* 0x0000007c04171223 */ /* 0x000fe20000010005 */
[----:B------:R-:W-:Y:S01]  /*1c330*/  MOV R4, 0x1 ;  /* 0x0000000100047802 */ /* 0x000fe20000000f00 */
        /* <DEDUP_REMOVED lines=36> */
[----:B------:R-:W-:Y:S02]  /*1c580*/  FMUL.FTZ R65, R2, R97 ;  /* 0x0000006102417220 */ /* 0x000fe40000410000 */
[----:B------:R3:W4:Y:S01]  /*1c590*/  @P0 MUFU.LG2 R2, R3 ;  /* 0x0000000300020308 */ /* 0x0007220000000c00 */
[C---:B--2---:R-:W-:Y:S02]  /*1c5a0*/  FMUL.FTZ R176, R0.reuse, R114 ;  /* 0x0000007200b07220 */ /* 0x044fe40000410000 */
[C---:B------:R-:W-:Y:S02]  /*1c5b0*/  FMUL.FTZ R177, R0.reuse, R115 ;  /* 0x0000007300b17220 */ /* 0x040fe40000410000 */
[----:B------:R-:W-:-:S02]  /*1c5c0*/  FMUL.FTZ R72, R0, R110 ;  /* 0x0000006e00487220 */ /* 0x000fc40000410000 */
[C---:B------:R-:W-:Y:S02]  /*1c5d0*/  FMUL.FTZ R73, R0.reuse, R111 ;  /* 0x0000006f00497220 */ /* 0x040fe40000410000 */
[C---:B------:R-:W-:Y:S02]  /*1c5e0*/  FMUL.FTZ R114, R0.reuse, R122 ;  /* 0x0000007a00727220 */ /* 0x040fe40000410000 */
[C---:B------:R-:W-:Y:S02]  /*1c5f0*/  FMUL.FTZ R115, R0.reuse, R123 ;  /* 0x0000007b00737220 */ /* 0x040fe40000410000 */
[C---:B------:R-:W-:Y:S02]  /*1c600*/  FMUL.FTZ R96, R0.reuse, R66 ;  /* 0x0000004200607220 */ /* 0x040fe40000410000 */
[----:B------:R-:W-:Y:S01]  /*1c610*/  FMUL.FTZ R97, R0, R67 ;  /* 0x0000004300617220 */ /* 0x000fe20000410000 */
[----:B---3--:R-:W-:Y:S01]  /*1c620*/  @P0 MOV R3, 0x3f317218 ;  /* 0x3f31721800030802 */ /* 0x008fe20000000f00 */
[----:B----4-:R-:W-:-:S02]  /*1c630*/  @P0 FMUL.FTZ R2, R2, 0.69314718246459960938 ;  /* 0x3f31721802020820 */ /* 0x010fc40000410000 */
[C---:B------:R-:W-:Y:S02]  /*1c640*/  FMUL.FTZ R88, R0.reuse, R106 ;  /* 0x0000006a00587220 */ /* 0x040fe40000410000 */
        /* <DEDUP_REMOVED lines=40> */
[----:B------:R-:W-:Y:S01]  /*1c8d0*/  PRMT R0, R4, 0x7610, R0 ;  /* 0x0000761004007816 */ /* 0x000fe20000000000 */
[----:B------:R-:W-:-:S02]  /*1c8e0*/  @P0 FFMA.FTZ R22, R3, R8, R2 ;  /* 0x0000000803160223 */ /* 0x000fc40000010002 */
.L_x_635:
[----:B------:R-:W2:Y:S01]  /*1c8f0*/  S2R R6, SR_TID.X ;  /* 0x0000000000067919 */ /* 0x000ea20000002100 */
[----:B------:R-:W-:Y:S01]  /*1c900*/  BSSY B0, `(.L_x_734) ;  /* 0x0000010000007945 */ /* 0x000fe20003800000 */
[----:B--2---:R-:W-:-:S13]  /*1c910*/  LOP3.LUT P0, RZ, R6, 0xff, RZ, 0xc0, !PT ;  /* 0x000000ff06ff7812 */ /* 0x004fda000780c0ff */
[----:B------:R-:W-:Y:S05]  /*1c920*/  @P0 BRA `(.L_x_735) ;  /* 0x000000d000000947 */ /* 0x000fea0003800000 */
[----:B------:R-:W2:Y:S01]  /*1c930*/  S2R R4, SR_LANEID ;  /* 0x0000000000047919 */ /* 0x000ea20000000000 */
[----:B------:R-:W-:Y:S01]  /*1c940*/  VOTEU.ANY UR4, UPT, PT ;  /* 0x0000000000047886 */ /* 0x000fe200038e0100 */
[----:B------:R-:W-:Y:S01]  /*1c950*/  IMAD.MOV.U32 R5, RZ, RZ, c[0x0][0x564] ;  /* 0x00015900ff057624 */ /* 0x000fe200078e00ff */
[----:B------:R-:W2:Y:S08]  /*1c960*/  FLO.U32 R3, UR4 ;  /* 0x0000000400037d00 */ /* 0x000eb000080e0000 */
[----:B------:R-:W3:Y:S01]  /*1c970*/  POPC R2, UR4 ;  /* 0x0000000400027d09 */ /* 0x000ee20008000000 */
[----:B--2---:R-:W-:Y:S01]  /*1c980*/  ISETP.EQ.U32.AND P0, PT, R3, R4, PT ;  /* 0x000000040300720c */ /* 0x004fe20003f02070 */
[----:B------:R-:W-:-:S12]  /*1c990*/  IMAD.MOV.U32 R4, RZ, RZ, c[0x0][0x560] ;  /* 0x00015800ff047624 */ /* 0x000fd800078e00ff */
[----:B---3--:R2:W3:Y:S04]  /*1c9a0*/  @P0 ATOMG.E.ADD.STRONG.GPU PT, R2, [R4.64], R2 ;  /* 0x00000002040209a8 */ /* 0x0084e800081ee1c6 */
[----:B--2---:R-:W2:Y:S04]  /*1c9b0*/  S2R R4, SR_LTMASK ;  /* 0x0000000000047919 */ /* 0x004ea80000003900 */
[----:B---3--:R2:W3:Y:S02]  /*1c9c0*/  SHFL.IDX PT, R3, R2, R3, 0x1f ;  /* 0x00001f0302037589 */ /* 0x0084e400000e0000 */
[----:B--2---:R-:W-:-:S06]  /*1c9d0*/  LOP3.LUT R2, R4, UR4, RZ, 0xc0, !PT ;  /* 0x0000000404027c12 */ /* 0x004fcc000f8ec0ff */
[----:B------:R-:W3:Y:S02]  /*1c9e0*/  POPC R2, R2 ;  /* 0x0000000200027309 */ /* 0x000ee40000000000 */
[----:B---3--:R-:W-:-:S06]  /*1c9f0*/  IADD3 R244, R3, c[0x0][0xc], R2 ;  /* 0x0000030003f47a10 */ /* 0x008fcc0007ffe002 */
.L_x_735:
[----:B------:R-:W-:Y:S05]  /*1ca00*/  BSYNC B0 ;  /* 0x0000000000007941 */ /* 0x000fea0003800000 */
.L_x_734:
[----:B------:R-:W-:Y:S01]  /*1ca10*/  PRMT R0, R0, 0x9910, RZ ;  /* 0x0000991000007816 */ /* 0x000fe200000000ff */
[----:B------:R-:W-:Y:S01]  /*1ca20*/  BSSY B1, `(.L_x_736) ;  /* 0x0000341000017945 */ /* 0x000fe20003800000 */
[----:B------:R-:W-:Y:S01]  /*1ca30*/  IMAD.MOV.U32 R83, RZ, RZ, R244 ;  /* 0x000000ffff537224 */ /* 0x000fe200078e00f4 */
[----:B------:R-:W-:Y:S02]  /*1ca40*/  IADD3 R4, R248, 0x40, RZ ;  /* 0x00000040f8047810 */ /* 0x000fe40007ffe0ff */
[----:B------:R-:W-:Y:S02]  /*1ca50*/  ISETP.NE.AND P0, PT, R0, RZ, PT ;  /* 0x000000ff0000720c */ /* 0x000fe40003f05270 */
[----:B------:R-:W-:-:S11]  /*1ca60*/  IADD3 R0, R248, 0x80, RZ ;  /* 0x00000080f8007810 */ /* 0x000fd60007ffe0ff */
[----:B------:R-:W-:Y:S05]  /*1ca70*/  @!P0 BRA `(.L_x_737) ;  /* 0x0000273000008947 */ /* 0x000fea0003800000 */
[----:B------:R-:W2:Y:S04]  /*1ca80*/  LDL R14, [R1+0x18] ;  /* 0x00001800010e7983 */ /* 0x000ea80000100800 */
[----:B------:R-:W3:Y:S01]  /*1ca90*/  LDL R10, [R1+0x24] ;  /* 0x00002400010a7983 */ /* 0x000ee20000100800 */
[----:B------:R-:W-:-:S03]  /*1caa0*/  SHF.R.S32.HI R2, RZ, 0x1f, R6 ;  /* 0x0000001fff027819 */ /* 0x000fc60000011406 */
[----:B------:R-:W4:Y:S04]  /*1cab0*/  LDL R13, [R1+0x28] ;  /* 0x00002800010d7983 */ /* 0x000f280000100800 */
[----:B------:R-:W4:Y:S04]  /*1cac0*/  LDL R12, [R1+0x30] ;  /* 0x00003000010c7983 */ /* 0x000f280000100800 */
[----:B------:R-:W4:Y:S01]  /*1cad0*/  LDL R11, [R1+0x2c] ;  /* 0x00002c00010b7983 */ /* 0x000f220000100800 */
[----:B------:R-:W-:Y:S01]  /*1cae0*/  WARPSYNC 0xffffffff ;  /* 0xffffffff00007948 */ /* 0x000fe20003800000 */
[----:B------:R-:W-:-:S04]  /*1caf0*/  LEA.HI R2, R2, R6, RZ, 0x2 ;  /* 0x0000000602027211 */ /* 0x000fc800078f10ff */
[----:B------:R-:W-:-:S04]  /*1cb00*/  SHF.R.S32.HI R2, RZ, 0x1f, R2 ;  /* 0x0000001fff027819 */ /* 0x000fc80000011402 */
[----:B------:R-:W-:-:S04]  /*1cb10*/  LEA.HI R2, R2, R241, RZ, 0x3 ;  /* 0x000000f102027211 */ /* 0x000fc800078f18ff */
[----:B------:R-:W-:Y:S02]  /*1cb20*/  LOP3.LUT R2, R2, 0xfffffff8, RZ, 0xc0, !PT ;  /* 0xfffffff802027812 */ /* 0x000fe400078ec0ff */
[----:B------:R-:W-:Y:S01]  /*1cb30*/  F2FP.BF16.PACK_AB R5, R159, R158 ;  /* 0x0000009e9f05723e */ /* 0x000fe200000010ff */
[----:B------:R-:W-:Y:S02]  /*1cb40*/  BAR.SYNC.DEFER_BLOCKING 0x1, 0x100 ;  /* 0x0044000000007b1d */ /* 0x000fe40000010000 */
[----:B------:R-:W-:-:S05]  /*1cb50*/  IMAD.IADD R2, R241, 0x1, -R2 ;  /* 0x00000001f1027824 */ /* 0x000fca00078e0a02 */
[C---:B------:R-:W-:Y:S02]  /*1cb60*/  LOP3.LUT P0, RZ, R2.reuse, 0x2, RZ, 0xc0, !PT ;  /* 0x0000000202ff7812 */ /* 0x040fe4000780c0ff */
[----:B------:R-:W-:Y:S01]  /*1cb70*/  LOP3.LUT P1, RZ, R2, 0x4, RZ, 0xc0, !PT ;  /* 0x0000000402ff7812 */ /* 0x000fe2000782c0ff */
[----:B------:R-:W-:Y:S01]  /*1cb80*/  IMAD.MOV.U32 R9, RZ, RZ, 0x40 ;  /* 0x00000040ff097424 */ /* 0x000fe200078e00ff */
[----:B------:R-:W-:Y:S02]  /*1cb90*/  F2FP.BF16.PACK_AB R3, R169, R168 ;  /* 0x000000a8a903723e */ /* 0x000fe400000010ff */
[----:B------:R-:W-:Y:S02]  /*1cba0*/  F2FP.BF16.PACK_AB R7, R33, R32 ;  /* 0x000000202107723e */ /* 0x000fe400000010ff */
[----:B------:R-:W-:Y:S02]  /*1cbb0*/  F2FP.BF16.PACK_AB R6, R167, R166 ;  /* 0x000000a6a706723e */ /* 0x000fe400000010ff */
[----:B------:R-:W-:-:S02]  /*1cbc0*/  SEL R9, R9, 0xffffffc0, !P1 ;  /* 0xffffffc009097807 */ /* 0x000fc40004800000 */
[----:B------:R-:W-:Y:S02]  /*1cbd0*/  F2FP.BF16.PACK_AB R8, R101, R100 ;  /* 0x000000646508723e */ /* 0x000fe400000010ff */
[----:B------:R-:W-:-:S04]  /*1cbe0*/  ISETP.NE.U32.AND P2, PT, RZ, c[0x0][0x500], PT ;  /* 0x00014000ff007a0c */ /* 0x000fc80003f45070 */
[----:B------:R-:W-:Y:S01]  /*1cbf0*/  ISETP.NE.AND.EX P2, PT, RZ, c[0x0][0x504], PT, P2 ;  /* 0x00014100ff007a0c */ /* 0x000fe20003f45320 */
[----:B--2---:R2:W-:Y:S04]  /*1cc00*/  STS [R14], R5 ;  /* 0x000000050e007388 */ /* 0x0045e80000000800 */
[----:B------:R1:W-:Y:S04]  /*1cc10*/  STS [R14+0x400], R3 ;  /* 0x000400030e007388 */ /* 0x0003e80000000800 */
[----:B---3--:R3:W-:Y:S01]  /*1cc20*/  STS [R10], R7 ;  /* 0x000000070a007388 */ /* 0x0087e20000000800 */
[----:B--2---:R-:W-:-:S05]  /*1cc30*/  IMAD.MOV.U32 R5, RZ, RZ, 0x20 ;  /* 0x00000020ff057424 */ /* 0x004fca00078e00ff */
[----:B------:R-:W-:Y:S02]  /*1cc40*/  SEL R2, R5, 0xffffffe0, !P0 ;  /* 0xffffffe005027807 */ /* 0x000fe40004000000 */
[----:B------:R-:W-:-:S03]  /*1cc50*/  F2FP.BF16.PACK_AB R5, R35, R34 ;  /* 0x000000222305723e */ /* 0x000fc600000010ff */
[----:B------:R-:W-:Y:S01]  /*1cc60*/  IMAD.IADD R2, R14, 0x1, R2 ;  /* 0x000000010e027824 */ /* 0x000fe200078e0202 */
[----:B-1----:R-:W-:Y:S01]  /*1cc70*/  F2FP.BF16.PACK_AB R3, R103, R102 ;  /* 0x000000666703723e */ /* 0x002fe200000010ff */
[----:B------:R1:W-:Y:S01]  /*1cc80*/  STS [R10+0x400], R6 ;  /* 0x000400060a007388 */ /* 0x0003e20000000800 */
[----:B---3--:R-:W-:-:S03]  /*1cc90*/  F2FP.BF16.PACK_AB R7, R89, R88 ;  /* 0x000000585907723e */ /* 0x008fc600000010ff */
[----:B------:R2:W-:Y:S04]  /*1cca0*/  STS [R2], R5 ;  /* 0x0000000502007388 */ /* 0x0005e80000000800 */
[----:B------:R3:W-:Y:S04]  /*1ccb0*/  STS [R2+0x400], R3 ;  /* 0x0004000302007388 */ /* 0x0007e80000000800 */
[----:B----4-:R4:W-:Y:S04]  /*1ccc0*/  STS [R13], R8 ;  /* 0x000000080d007388 */ /* 0x0109e80000000800 */
[----:B------:R4:W-:Y:S01]  /*1ccd0*/  STS [R13+0x400], R7 ;  /* 0x000400070d007388 */ /* 0x0009e20000000800 */
[----:B-1----:R-:W-:Y:S01]  /*1cce0*/  F2FP.BF16.PACK_AB R6, R105, R104 ;  /* 0x000000686906723e */ /* 0x002fe200000010ff */
[----:B--2---:R-:W-:Y:S01]  /*1ccf0*/  IMAD.IADD R5, R14, 0x1, R9 ;  /* 0x000000010e057824 */ /* 0x004fe200078e0209 */
[----:B---3--:R-:W-:-:S04]  /*1cd00*/  F2FP.BF16.PACK_AB R3, R73, R72 ;  /* 0x000000484903723e */ /* 0x008fc800000010ff */
[----:B------:R1:W-:Y:S01]  /*1cd10*/  STS [R5], R6 ;  /* 0x0000000605007388 */ /* 0x0003e20000000800 */
[----:B----4-:R-:W-:-:S03]  /*1cd20*/  F2FP.BF16.PACK_AB R8, R109, R108 ;  /* 0x0000006c6d08723e */ /* 0x010fc600000010ff */
[----:B------:R2:W-:Y:S01]  /*1cd30*/  STS [R5+0x400], R3 ;  /* 0x0004000305007388 */ /* 0x0005e20000000800 */
[----:B------:R-:W-:-:S03]  /*1cd40*/  F2FP.BF16.PACK_AB R7, R113, R112 ;  /* 0x000000707107723e */ /* 0x000fc600000010ff */
[----:B------:R3:W-:Y:S01]  /*1cd50*/  STS [R12], R8 ;  /* 0x000000080c007388 */ /* 0x0007e20000000800 */
[----:B-1----:R-:W-:Y:S01]  /*1cd60*/  F2FP.BF16.PACK_AB R6, R177, R176 ;  /* 0x000000b0b106723e */ /* 0x002fe200000010ff */
[----:B--2---:R-:W-:-:S04]  /*1cd70*/  IMAD.IADD R3, R9, 0x1, R2 ;  /* 0x0000000109037824 */ /* 0x004fc800078e0202 */
        /* <DEDUP_REMOVED lines=16> */
[----:B------:R-:W-:Y:S02]  /*1ce80*/  F2FP.BF16.PACK_AB R9, R151, R150 ;  /* 0x000000969709723e */ /* 0x000fe400000010ff */
        /* <DEDUP_REMOVED lines=30> */
[----:B------:R-:W-:Y:S04]  /*1d070*/  STS [R10+0x8000], R9 ;  /* 0x008000090a007388 */ /* 0x000fe80000000800 */
[----:B------:R2:W-:Y:S04]  /*1d080*/  STS [R10+0x8400], R8 ;  /* 0x008400080a007388 */ /* 0x0005e80000000800 */
[----:B------:R3:W-:Y:S01]  /*1d090*/  STS [R2+0x8000], R7 ;  /* 0x0080000702007388 */ /* 0x0007e20000000800 */
[----:B-1----:R-:W-:-:S05]  /*1d0a0*/  F2FP.BF16.PACK_AB R6, R123, R122 ;  /* 0x0000007a7b06723e */ /* 0x002fca00000010ff */
[----:B------:R1:W-:Y:S01]  /*1d0b0*/  STS [R2+0x8400], R6 ;  /* 0x0084000602007388 */ /* 0x0003e20000000800 */
[----:B--2---:R-:W-:-:S03]  /*1d0c0*/  F2FP.BF16.PACK_AB R8, R81, R80 ;  /* 0x000000505108723e */ /* 0x004fc600000010ff */
[----:B------:R-:W2:Y:S01]  /*1d0d0*/  LDL.LU R10, [R1+0x1c] ;  /* 0x00001c00010a7983 */ /* 0x000ea20000300800 */
[----:B---3--:R-:W-:-:S03]  /*1d0e0*/  F2FP.BF16.PACK_AB R7, R79, R78 ;  /* 0x0000004e4f07723e */ /* 0x008fc600000010ff */
[----:B------:R-:W-:Y:S04]  /*1d0f0*/  STS [R13+0x8000], R8 ;  /* 0x008000080d007388 */ /* 0x000fe80000000800 */
[----:B------:R3:W-:Y:S01]  /*1d100*/  STS [R13+0x8400], R7 ;  /* 0x008400070d007388 */ /* 0x0007e20000000800 */
[----:B-1----:R-:W-:Y:S02]  /*1d110*/  F2FP.BF16.PACK_AB R6, R165, R164 ;  /* 0x000000a4a506723e */ /* 0x002fe400000010ff */
[----:B------:R-:W-:-:S03]  /*1d120*/  F2FP.BF16.PACK_AB R2, R75, R74 ;  /* 0x0000004a4b02723e */ /* 0x000fc600000010ff */
[----:B------:R1:W-:Y:S04]  /*1d130*/  STS [R5+0x8000], R6 ;  /* 0x0080000605007388 */ /* 0x0003e80000000800 */
[----:B------:R4:W-:Y:S01]  /*1d140*/  STS [R5+0x8400], R2 ;  /* 0x0084000205007388 */ /* 0x0009e20000000800 */
[----:B---3--:R-:W-:-:S05]  /*1d150*/  F2FP.BF16.PACK_AB R7, R163, R162 ;  /* 0x000000a2a307723e */ /* 0x008fca00000010ff */
[----:B------:R-:W-:Y:S01]  /*1d160*/  STS [R12+0x8000], R7 ;  /* 0x008000070c007388 */ /* 0x000fe20000000800 */
[----:B-1----:R-:W-:Y:S02]  /*1d170*/  F2FP.BF16.PACK_AB R6, R71, R70 ;  /* 0x000000464706723e */ /* 0x002fe400000010ff */
[----:B----4-:R-:W-:Y:S02]  /*1d180*/  F2FP.BF16.PACK_AB R5, R85, R84 ;  /* 0x000000545505723e */ /* 0x010fe400000010ff */
[----:B------:R-:W-:Y:S01]  /*1d190*/  F2FP.BF16.PACK_AB R2, R69, R68 ;  /* 0x000000444502723e */ /* 0x000fe200000010ff */
[----:B------:R-:W-:Y:S04]  /*1d1a0*/  STS [R12+0x8400], R6 ;  /* 0x008400060c007388 */ /* 0x000fe80000000800 */
[----:B------:R1:W-:Y:S04]  /*1d1b0*/  STS [R3+0x8000], R5 ;  /* 0x0080000503007388 */ /* 0x0003e80000000800 */
[----:B------:R3:W-:Y:S01]  /*1d1c0*/  STS [R3+0x8400], R2 ;  /* 0x0084000203007388 */ /* 0x0007e20000000800 */
[----:B------:R-:W-:-:S04]  /*1d1d0*/  ISETP.NE.U32.AND P0, PT, RZ, c[0x0][0x508], PT ;  /* 0x00014200ff007a0c */ /* 0x000fc80003f05070 */
[----:B------:R-:W-:Y:S02]  /*1d1e0*/  ISETP.NE.AND.EX P1, PT, RZ, c[0x0][0x50c], PT, P0 ;  /* 0x00014300ff007a0c */ /* 0x000fe40003f25300 */
[----:B-1----:R-:W-:Y:S02]  /*1d1f0*/  F2FP.BF16.PACK_AB R5, R65, R64 ;  /* 0x000000404105723e */ /* 0x002fe400000010ff */
[----:B---3--:R-:W-:-:S03]  /*1d200*/  F2FP.BF16.PACK_AB R2, R63, R62 ;  /* 0x0000003e3f02723e */ /* 0x008fc600000010ff */
[----:B------:R-:W-:Y:S04]  /*1d210*/  STS [R11+0x8000], R5 ;  /* 0x008000050b007388 */ /* 0x000fe80000000800 */
[----:B------:R1:W-:Y:S01]  /*1d220*/  STS [R11+0x8400], R2 ;  /* 0x008400020b007388 */ /* 0x0003e20000000800 */
[----:B------:R-:W-:Y:S02]  /*1d230*/  IMAD.MOV.U32 R6, RZ, RZ, 0x4 ;  /* 0x00000004ff067424 */ /* 0x000fe400078e00ff */
[----:B------:R-:W-:Y:S02]  /*1d240*/  IMAD.MOV.U32 R14, RZ, RZ, c[0x0][0x388] ;  /* 0x0000e200ff0e7624 */ /* 0x000fe400078e00ff */
[----:B------:R-:W-:Y:S02]  /*1d250*/  IMAD.MOV.U32 R3, RZ, RZ, RZ ;  /* 0x000000ffff037224 */ /* 0x000fe400078e00ff */
[CC--:B------:R-:W-:Y:S01]  /*1d260*/  @P1 IMAD.WIDE R8, R247.reuse, R6.reuse, c[0x0][0x508] ;  /* 0x00014200f7081625 */ /* 0x0c0fe200078e0206 */
[----:B------:R-:W-:Y:S03]  /*1d270*/  BAR.SYNC.DEFER_BLOCKING 0x1, 0x100 ;  /* 0x0044000000007b1d */ /* 0x000fe60000010000 */
[----:B------:R-:W-:-:S03]  /*1d280*/  IMAD.WIDE R6, R247, R6, c[0x0][0x500] ;  /* 0x00014000f7067625 */ /* 0x000fc600078e0206 */
[----:B------:R3:W5:Y:S04]  /*1d290*/  @P1 LDG.E R14, [R8.64] ;  /* 0x00000006080e1981 */ /* 0x000768000c1e1900 */
[----:B------:R3:W5:Y:S01]  /*1d2a0*/  @P2 LDG.E R3, [R6.64] ;  /* 0x0000000606032981 */ /* 0x000762000c1e1900 */
[----:B--2---:R-:W-:-:S04]  /*1d2b0*/  ISETP.NE.AND P0, PT, R10, RZ, PT ;  /* 0x000000ff0a00720c */ /* 0x004fc80003f05270 */
[----:B-1----:R-:W-:Y:S01]  /*1d2c0*/  SEL R2, R10, c[0x0][0x3d4], P0 ;  /* 0x0000f5000a027a07 */ /* 0x002fe20000000000 */
[----:B------:R-:W-:Y:S05]  /*1d2d0*/  @P1 BRA `(.L_x_738) ;  /* 0x0000004000001947 */ /* 0x000fea0003800000 */
[----:B---3--:R-:W-:Y:S05]  /*1d2e0*/  @!P2 BRA `(.L_x_738) ;  /* 0x000000300000a947 */ /* 0x008fea0003800000 */
[----:B-----5:R1:W2:Y:S04]  /*1d2f0*/  LDG.E R14, [R6.64] ;  /* 0x00000006060e7981 */ /* 0x0202a8000c1e1900 */
[----:B-1----:R-:W2:Y:S02]  /*1d300*/  LDG.E R6, [R6.64+0x4] ;  /* 0x0000040606067981 */ /* 0x002ea4000c1e1900 */
[----:B--2---:R-:W-:Y:S02]  /*1d310*/  IADD3 R14, -R14, R6, RZ ;  /* 0x000000060e0e7210 */ /* 0x004fe40007ffe1ff */
.L_x_738:
[----:B---3--:R-:W2:Y:S04]  /*1d320*/  LDL R5, [R1] ;  /* 0x0000000001057983 */ /* 0x008ea80000100800 */
[----:B------:R-:W3:Y:S04]  /*1d330*/  LDL R24, [R1+0x4] ;  /* 0x0000040001187983 */ /* 0x000ee80000100800 */
[----:B------:R-:W4:Y:S04]  /*1d340*/  LDL R15, [R1+0x20] ;  /* 0x00002000010f7983 */ /* 0x000f280000100800 */
[----:B------:R-:W4:Y:S01]  /*1d350*/  LDL R25, [R1+0x3c] ;  /* 0x00003c0001197983 */ /* 0x000f220000100800 */
[----:B------:R-:W-:Y:S01]  /*1d360*/  IMAD.MOV.U32 R12, RZ, RZ, 0x368 ;  /* 0x00000368ff0c7424 */ /* 0x000fe200078e00ff */
[----:B------:R-:W-:-:S04]  /*1d370*/  ISETP.GT.AND P2, PT, R2, 0x1, PT ;  /* 0x000000010200780c */ /* 0x000fc80003f44270 */
[----:B------:R-:W-:-:S04]  /*1d380*/  SEL R12, R12, 0x328, P2 ;  /* 0x000003280c0c7807 */ /* 0x000fc80001000000 */
[----:B------:R-:W1:Y:S08]  /*1d390*/  LDC.64 R8, c[0x0][R12+0x170] ;  /* 0x00005c000c087b82 */ /* 0x000e700000000a00 */
[----:B------:R1:W3:Y:S08]  /*1d3a0*/  LDC.64 R16, c[0x0][R12+0x168] ;  /* 0x00005a000c107b82 */ /* 0x0002f00000000a00 */
[----:B------:R1:W2:Y:S08]  /*1d3b0*/  LDC.64 R20, c[0x0][R12+0x178] ;  /* 0x00005e000c147b82 */ /* 0x0002b00000000a00 */
[----:B------:R1:W2:Y:S01]  /*1d3c0*/  LDC.64 R18, c[0x0][R12+0x160] ;  /* 0x000058000c127b82 */ /* 0x0002a20000000a00 */
[----:B------:R-:W-:Y:S01]  /*1d3d0*/  ISETP.NE.U32.AND P0, PT, RZ, c[0x0][0x500], PT ;  /* 0x00014000ff007a0c */ /* 0x000fe20003f05070 */
[----:B------:R-:W-:-:S03]  /*1d3e0*/  IMAD.MOV.U32 R2, RZ, RZ, c[0x0][0x4e8] ;  /* 0x00013a00ff027624 */ /* 0x000fc600078e00ff */
[----:B------:R-:W-:Y:S02]  /*1d3f0*/  ISETP.NE.AND.EX P0, PT, RZ, c[0x0][0x504], PT, P0 ;  /* 0x00014100ff007a0c */ /* 0x000fe40003f05300 */
[----:B------:R-:W-:Y:S02]  /*1d400*/  ISETP.NE.AND P3, PT, R2, 0x1, PT ;  /* 0x000000010200780c */ /* 0x000fe40003f65270 */
[----:B------:R-:W-:Y:S02]  /*1d410*/  SHF.R.S32.HI R6, RZ, 0x1f, R247 ;  /* 0x0000001fff067819 */ /* 0x000fe400000114f7 */
[----:B------:R-:W-:Y:S02]  /*1d420*/  SEL R2, R247, RZ, !P0 ;  /* 0x000000fff7027207 */ /* 0x000fe40004000000 */
[----:B------:R-:W-:Y:S01]  /*1d430*/  SEL R7, R6, RZ, !P0 ;  /* 0x000000ff06077207 */ /* 0x000fe20004000000 */
[----:B------:R-:W2:Y:S02]  /*1d440*/  S2R R26, SR_TID.X ;  /* 0x00000000001a7919 */ /* 0x000ea40000002100 */
[----:B-1----:R-:W-:-:S04]  /*1d450*/  IMAD R6, R9, R2, RZ ;  /* 0x0000000209067224 */ /* 0x002fc800078e02ff */
[C---:B------:R-:W-:Y:S02]  /*1d460*/  IMAD R12, R8.reuse, R7, R6 ;  /* 0x00000007080c7224 */ /* 0x040fe400078e0206 */
[----:B------:R-:W-:-:S04]  /*1d470*/  IMAD.WIDE.U32 R8, R8, R2, RZ ;  /* 0x0000000208087225 */ /* 0x000fc800078e00ff */
[----:B--2---:R-:W-:-:S04]  /*1d480*/  IMAD.IADD R5, R5, 0x1, R242 ;  /* 0x0000000105057824 */ /* 0x004fc800078e02f2 */
[----:B------:R-:W-:-:S04]  /*1d490*/  @P3 IMAD.HI.U32 R7, R5, c[0x0][0x4ec], RZ ;  /* 0x00013b0005073a27 */ /* 0x000fc800078e00ff */
[----:B------:R-:W-:Y:S01]  /*1d4a0*/  IMAD.MOV.U32 R6, RZ, RZ, R5 ;  /* 0x000000ffff067224 */ /* 0x000fe200078e0005 */
[----:B------:R-:W-:Y:S01]  /*1d4b0*/  @P3 SHF.R.U32.HI R6, RZ, c[0x0][0x4f0], R7 ;  /* 0x00013c00ff063a19 */ /* 0x000fe20000011607 */
[----:B---3--:R-:W-:Y:S01]  /*1d4c0*/  IMAD.WIDE.U32 R10, R16, R24, RZ ;  /* 0x00000018100a7225 */ /* 0x008fe200078e00ff */
[----:B----4-:R-:W-:-:S03]  /*1d4d0*/  SEL R7, R15, RZ, P2 ;  /* 0x000000ff0f077207 */ /* 0x010fc60001000000 */
[----:B------:R-:W-:Y:S01]  /*1d4e0*/  IMAD R13, R17, R24, RZ ;  /* 0x00000018110d7224 */ /* 0x000fe200078e02ff */
[--C-:B-----5:R-:W-:Y:S01]  /*1d4f0*/  IADD3 R16, P1, P0, R8, R10, R3.reuse ;  /* 0x0000000a08107210 */ /* 0x120fe2000783e003 */
[----:B------:R-:W-:Y:S01]  /*1d500*/  IMAD.IADD R15, R9, 0x1, R12 ;  /* 0x00000001090f7824 */ /* 0x000fe200078e020c */
[----:B------:R-:W-:Y:S01]  /*1d510*/  SHF.R.S32.HI R8, RZ, 0x1f, R3 ;  /* 0x0000001fff087819 */ /* 0x000fe20000011403 */
        /* <DEDUP_REMOVED lines=17> */
[----:B------:R-:W-:Y:S01]  /*1d630*/  SHF.R.S32.HI R17, RZ, 0x1f, R26 ;  /* 0x0000001fff117819 */ /* 0x000fe2000001141a */
[----:B------:R-:W-:Y:S01]  /*1d640*/  IMAD.IADD R7, R7, 0x1, R9 ;  /* 0x0000000107077824 */ /* 0x000fe200078e0209 */
[C---:B------:R-:W-:Y:S02]  /*1d650*/  LEA R10, P0, R6.reuse, R10, 0x2 ;  /* 0x0000000a060a7211 */ /* 0x040fe400078010ff */
[----:B------:R-:W-:Y:S02]  /*1d660*/  SEL R11, R11, c[0x0][0x454], P2 ;  /* 0x000115000b0b7a07 */ /* 0x000fe40001000000 */
[----:B------:R-:W-:Y:S02]  /*1d670*/  LEA.HI R17, R17, R26, RZ, 0x5 ;  /* 0x0000001a11117211 */ /* 0x000fe400078f28ff */
[----:B------:R-:W-:Y:S02]  /*1d680*/  LEA.HI.X R6, R6, R11, R7, 0x2, P0 ;  /* 0x0000000b06067211 */ /* 0x000fe400000f1407 */
[----:B------:R-:W-:Y:S01]  /*1d690*/  LOP3.LUT R17, R17, 0xffffffe0, RZ, 0xc0, !PT ;  /* 0xffffffe011117812 */ /* 0x000fe200078ec0ff */
[----:B------:R-:W-:Y:S04]  /*1d6a0*/  SHFL.IDX PT, R12, R10, RZ, 0x1c1f ;  /* 0x001c1fff0a0c7589 */ /* 0x000fe800000e0000 */
[----:B------:R-:W1:Y:S01]  /*1d6b0*/  SHFL.IDX PT, R13, R6, RZ, 0x1c1f ;  /* 0x001c1fff060d7589 */ /* 0x000e6200000e0000 */
[----:B------:R-:W-:-:S03]  /*1d6c0*/  IMAD.IADD R17, R26, 0x1, -R17 ;  /* 0x000000011a117824 */ /* 0x000fc600078e0a11 */
[----:B------:R-:W-:Y:S01]  /*1d6d0*/  SHFL.IDX PT, R10, R10, 0x1, 0x1c1f ;  /* 0x003c1f000a0a7f89 */ /* 0x000fe200000e0000 */
[----:B------:R-:W-:-:S03]  /*1d6e0*/  IMAD.IADD R7, R25, 0x1, R242 ;  /* 0x0000000119077824 */ /* 0x000fc600078e02f2 */
        /* <DEDUP_REMOVED lines=9> */
[----:B------:R-:W-:Y:S02]  /*1d780*/  ISETP.GE.AND P0, PT, R7, R6, PT ;  /* 0x000000060700720c */ /* 0x000fe40003f06270 */
[----:B------:R-:W-:Y:S01]  /*1d790*/  P2R R82, PR, RZ, 0x2 ;  /* 0x00000002ff527803 */ /* 0x000fe20000000000 */
[----:B------:R-:W-:Y:S05]  /*1d7a0*/  @P2 BRA `(.L_x_739) ;  /* 0x0000083000002947 */ /* 0x000fea0003800000 */
[----:B------:R-:W2:Y:S01]  /*1d7b0*/  LDL R17, [R1+0x34] ;  /* 0x0000340001117983 */ /* 0x000ea20000100800 */
[----:B------:R-:W-:Y:S01]  /*1d7c0*/  IMAD R5, R8, c[0x0][0x3a0], RZ ;  /* 0x0000e80008057a24 */ /* 0x000fe200078e02ff */
[----:B------:R-:W-:Y:S01]  /*1d7d0*/  SHF.R.S32.HI R7, RZ, 0x1f, R2 ;  /* 0x0000001fff077819 */ /* 0x000fe20000011402 */
[C---:B------:R-:W-:Y:S01]  /*1d7e0*/  IMAD.WIDE.U32 R8, R3.reuse, c[0x0][0x3a0], RZ ;  /* 0x0000e80003087a25 */ /* 0x040fe200078e00ff */
[----:B------:R3:W4:Y:S03]  /*1d7f0*/  LDS.128 R28, [R215+0x80] ;  /* 0x00008000d71c7984 */ /* 0x0007260000000c00 */
[----:B------:R-:W-:Y:S01]  /*1d800*/  IMAD R3, R3, c[0x0][0x3a4], R5 ;  /* 0x0000e90003037a24 */ /* 0x000fe200078e0205 */
[----:B------:R3:W1:Y:S01]  /*1d810*/  LDS.128 R40, [R215+0x1080] ;  /* 0x00108000d7287984 */ /* 0x0006620000000c00 */
[----:B------:R-:W-:-:S03]  /*1d820*/  IMAD R7, R7, c[0x0][0x3f0], RZ ;  /* 0x0000fc0007077a24 */ /* 0x000fc600078e02ff */
[----:B------:R-:W-:Y:S01]  /*1d830*/  IADD3 R9, R9, R3, RZ ;  /* 0x0000000309097210 */ /* 0x000fe20007ffe0ff */
[----:B------:R3:W1:Y:S04]  /*1d840*/  LDS.128 R52, [R215+0x2080] ;  /* 0x00208000d7347984 */ /* 0x0006680000000c00 */
[C---:B------:R-:W-:Y:S01]  /*1d850*/  IMAD.WIDE.U32 R8, R24.reuse, c[0x0][0x3e8], R8 ;  /* 0x0000fa0018087a25 */ /* 0x040fe200078e0008 */
[----:B------:R3:W1:Y:S03]  /*1d860*/  LDS.128 R60, [R215+0x3080] ;  /* 0x00308000d73c7984 */ /* 0x0006660000000c00 */
[----:B------:R-:W-:Y:S01]  /*1d870*/  IMAD R9, R24, c[0x0][0x3ec], R9 ;  /* 0x0000fb0018097a24 */ /* 0x000fe200078e0209 */
[----:B------:R3:W1:Y:S03]  /*1d880*/  LDS.128 R36, [R215+0x5080] ;  /* 0x00508000d7247984 */ /* 0x0006660000000c00 */
[----:B------:R-:W-:Y:S01]  /*1d890*/  IMAD.WIDE.U32 R8, R2, c[0x0][0x3f0], R8 ;  /* 0x0000fc0002087a25 */ /* 0x000fe200078e0008 */
[----:B------:R3:W1:Y:S04]  /*1d8a0*/  LDS.128 R24, [R215+0x4080] ;  /* 0x00408000d7187984 */ /* 0x0006680000000c00 */
[----:B------:R3:W1:Y:S04]  /*1d8b0*/  LDS.128 R48, [R215+0x6080] ;  /* 0x00608000d7307984 */ /* 0x0006680000000c00 */
[----:B------:R3:W1:Y:S04]  /*1d8c0*/  LDS.128 R56, [R215+0x7080] ;  /* 0x00708000d7387984 */ /* 0x0006680000000c00 */
[----:B-1----:R3:W1:Y:S04]  /*1d8d0*/  LDS.128 R20, [R215+0x8080] ;  /* 0x00808000d7147984 */ /* 0x0026680000000c00 */
        /* <DEDUP_REMOVED lines=30> */
.L_x_807:
[----:B------:R-:W-:Y:S05]  /*1dac0*/  BRA.DIV ~URZ, `(.L_x_741) ;  /* 0x00003c827f007947 */ /* 0x000fea000b800000 */
[----:B------:R3:W4:Y:S02]  /*1dad0*/  SHFL.IDX PT, R2, R14, RZ, 0x181f ;  /* 0x00181fff0e027589 */ /* 0x00072400000e0000 */
.L_x_808:
        /* <DEDUP_REMOVED lines=9> */
[-C--:B----4-:R-:W-:Y:S02]  /*1db70*/  @!P2 LEA R10, P5, R248, R2.reuse, 0x1 ;  /* 0x00000002f80aa211 */ /* 0x090fe400078a08ff */
[-C--:B------:R-:W-:Y:S02]  /*1db80*/  @!P1 LEA R8, P4, R4, R2.reuse, 0x1 ;  /* 0x0000000204089211 */ /* 0x080fe400078808ff */
[----:B------:R-:W-:Y:S02]  /*1db90*/  @!P0 LEA R2, P3, R0, R2, 0x1 ;  /* 0x0000000200028211 */ /* 0x000fe400078608ff */
[-C--:B--2---:R-:W-:Y:S02]  /*1dba0*/  @!P2 LEA.HI.X R11, R248, R7.reuse, R15, 0x1, P5 ;  /* 0x00000007f80ba211 */ /* 0x084fe400028f0c0f */
[-C--:B------:R-:W-:Y:S02]  /*1dbb0*/  @!P1 LEA.HI.X R9, R4, R7.reuse, R16, 0x1, P4 ;  /* 0x0000000704099211 */ /* 0x080fe400020f0c10 */
[----:B------:R-:W-:Y:S01]  /*1dbc0*/  @!P0 LEA.HI.X R3, R0, R7, R17, 0x1, P3 ;  /* 0x0000000700038211 */ /* 0x000fe200018f0c11 */
[----:B------:R2:W-:Y:S04]  /*1dbd0*/  @!P2 ST.E.128 [R10.64], R28 ;  /* 0x0000001c0a00a985 */ /* 0x0005e8000c101d06 */
[----:B------:R2:W-:Y:S04]  /*1dbe0*/  @!P1 ST.E.128 [R8.64], R24 ;  /* 0x0000001808009985 */ /* 0x0005e8000c101d06 */
[----:B------:R2:W-:Y:S02]  /*1dbf0*/  @!P0 ST.E.128 [R2.64], R20 ;  /* 0x0000001402008985 */ /* 0x0005e4000c101d06 */
.L_x_743:
[----:B------:R-:W-:Y:S05]  /*1dc00*/  BSYNC B0 ;  /* 0x0000000000007941 */ /* 0x000fea0003800000 */
.L_x_742:
[----:B------:R-:W-:Y:S05]  /*1dc10*/  BRA.DIV ~URZ, `(.L_x_744) ;  /* 0x00003ba27f007947 */ /* 0x000fea000b800000 */
[----:B--2---:R2:W1:Y:S04]  /*1dc20*/  SHFL.IDX PT, R7, R13, 0x1, 0x181f ;  /* 0x00381f000d077f89 */ /* 0x00446800000e0000 */
[----:B----4-:R2:W4:Y:S02]  /*1dc30*/  SHFL.IDX PT, R2, R14, 0x1, 0x181f ;  /* 0x00381f000e027f89 */ /* 0x01052400000e0000 */
.L_x_809:
        /* <DEDUP_REMOVED lines=9> */
[----:B------:R-:W-:Y:S02]  /*1dcd0*/  @!P0 LEA R2, P3, R0, R2, 0x1 ;  /* 0x0000000200028211 */ /* 0x000fe400078608ff */
[-C--:B-1----:R-:W-:Y:S02]  /*1dce0*/  @!P2 LEA.HI.X R11, R248, R7.reuse, R15, 0x1, P5 ;  /* 0x00000007f80ba211 */ /* 0x082fe400028f0c0f */
[-C--:B------:R-:W-:Y:S02]  /*1dcf0*/  @!P1 LEA.HI.X R9, R4, R7.reuse, R16, 0x1, P4 ;  /* 0x0000000704099211 */ /* 0x080fe400020f0c10 */
[----:B------:R-:W-:Y:S01]  /*1dd00*/  @!P0 LEA.HI.X R3, R0, R7, R17, 0x1, P3 ;  /* 0x0000000700038211 */ /* 0x000fe200018f0c11 */
[----:B------:R1:W-:Y:S04]  /*1dd10*/  @!P2 ST.E.128 [R10.64], R40 ;  /* 0x000000280a00a985 */ /* 0x0003e8000c101d06 */
[----:B------:R1:W-:Y:S04]  /*1dd20*/  @!P1 ST.E.128 [R8.64], R36 ;  /* 0x0000002408009985 */ /* 0x0003e8000c101d06 */
[----:B------:R1:W-:Y:S02]  /*1dd30*/  @!P0 ST.E.128 [R2.64], R32 ;  /* 0x0000002002008985 */ /* 0x0003e4000c101d06 */
.L_x_746:
[----:B------:R-:W-:Y:S05]  /*1dd40*/  BSYNC B0 ;  /* 0x0000000000007941 */ /* 0x000fea0003800000 */
.L_x_745:
[----:B------:R-:W-:Y:S05]  /*1dd50*/  BRA.DIV ~URZ, `(.L_x_747) ;  /* 0x00003b327f007947 */ /* 0x000fea000b800000 */
[----:B-1----:R1:W2:Y:S02]  /*1dd60*/  SHFL.IDX PT, R7, R13, 0x2, 0x181f ;  /* 0x00581f000d077f89 */ /* 0x0022a400000e0000 */
.L_x_810:
[----:B------:R-:W-:Y:S05]  /*1dd70*/  BRA.DIV ~URZ, `(.L_x_748) ;  /* 0x00003b827f007947 */ /* 0x000fea000b800000 */
[----:B----4-:R4:W1:Y:S02]  /*1dd80*/  SHFL.IDX PT, R2, R14, 0x2, 0x181f ;  /* 0x00581f000e027f89 */ /* 0x01086400000e0000 */
.L_x_811:
        /* <DEDUP_REMOVED lines=16> */
.L_x_750:
[----:B------:R-:W-:Y:S05]  /*1de90*/  BSYNC B0 ;  /* 0x0000000000007941 */ /* 0x000fea0003800000 */
.L_x_749:
[----:B------:R-:W-:Y:S05]  /*1dea0*/  BRA.DIV ~URZ, `(.L_x_751) ;  /* 0x00003ac27f007947 */ /* 0x000fea000b800000 */
[----:B-1----:R1:W3:Y:S04]  /*1deb0*/  SHFL.IDX PT, R10, R13, 0x3, 0x181f ;  /* 0x00781f000d0a7f89 */ /* 0x0022e800000e0000 */
[----:B------:R1:W4:Y:S02]  /*1dec0*/  SHFL.IDX PT, R2, R14, 0x3, 0x181f ;  /* 0x00781f000e027f89 */ /* 0x00032400000e0000 */
.L_x_812:
[----:B------:R-:W-:-:S04]  /*1ded0*/  IADD3 R3, R12, 0x60, RZ ;  /* 0x000000600c037810 */ /* 0x000fc80007ffe0ff */
[----:B------:R-:W-:-:S13]  /*1dee0*/  ISETP.GE.AND P0, PT, R3, R6, PT ;  /* 0x000000060300720c */ /* 0x000fda0003f06270 */
[----:B------:R-:W-:Y:S05]  /*1def0*/  @P0 BRA `(.L_x_752) ;  /* 0x00001f3000000947 */ /* 0x000fea0003800000 */
[----:B------:R-:W-:Y:S02]  /*1df00*/  ISETP.GE.AND P1, PT, R248, c[0x0][0x3c8], PT ;  /* 0x0000f200f8007a0c */ /* 0x000fe40003f26270 */
[----:B------:R-:W-:-:S11]  /*1df10*/  ISETP.GE.AND P0, PT, R4, c[0x0][0x3c8], PT ;  /* 0x0000f20004007a0c */ /* 0x000fd60003f06270 */
[-C--:B----4-:R-:W-:Y:S02]  /*1df20*/  @!P1 LEA R8, P3, R248, R2.reuse, 0x1 ;  /* 0x00000002f8089211 */ /* 0x090fe400078608ff */
[----:B------:R-:W-:Y:S02]  /*1df30*/  @!P0 LEA R6, P2, R4, R2, 0x1 ;  /* 0x0000000204068211 */ /* 0x000fe400078408ff */
[-C--:B---3--:R-:W-:Y:S02]  /*1df40*/  @!P1 LEA.HI.X R9, R248, R10.reuse, R15, 0x1, P3 ;  /* 0x0000000af8099211 */ /* 0x088fe400018f0c0f */
[----:B--2---:R-:W-:-:S03]  /*1df50*/  @!P0 LEA.HI.X R7, R4, R10, R16, 0x1, P2 ;  /* 0x0000000a04078211 */ /* 0x004fc600010f0c10 */
        /* <DEDUP_REMOVED lines=8> */
.L_x_739:
[----:B------:R-:W2:Y:S04]  /*1dfe0*/  LDL.LU R4, [R1+0x4] ;  /* 0x0000040001047983 */ /* 0x000ea80000300800 */
[----:B------:R-:W3:Y:S01]  /*1dff0*/  LDL.LU R9, [R1+0x20] ;  /* 0x0000200001097983 */ /* 0x000ee20000300800 */
[----:B------:R-:W-:Y:S01]  /*1e000*/  IMAD R8, R8, c[0x0][0x408], RZ ;  /* 0x0001020008087a24 */ /* 0x000fe200078e02ff */
[----:B------:R-:W-:Y:S01]  /*1e010*/  SHF.R.S32.HI R0, RZ, 0x1f, R2 ;  /* 0x0000001fff007819 */ /* 0x000fe20000011402 */
[----:B------:R-:W-:-:S04]  /*1e020*/  IMAD.WIDE.U32 R6, R3, c[0x0][0x408], RZ ;  /* 0x0001020003067a25 */ /* 0x000fc800078e00ff */
[----:B------:R-:W-:Y:S02]  /*1e030*/  IMAD R3, R3, c[0x0][0x40c], R8 ;  /* 0x0001030003037a24 */ /* 0x000fe400078e0208 */
[----:B------:R-:W-:Y:S02]  /*1e040*/  IMAD R0, R0, c[0x0][0x440], RZ ;  /* 0x0001100000007a24 */ /* 0x000fe400078e02ff */
[----:B------:R-:W-:Y:S01]  /*1e050*/  @P3 IMAD.HI.U32 R8, R5, c[0x0][0x4ec], RZ ;  /* 0x00013b0005083a27 */ /* 0x000fe200078e00ff */
[----:B------:R-:W-:-:S05]  /*1e060*/  IADD3 R7, R7, R3, RZ ;  /* 0x0000000307077210 */ /* 0x000fca0007ffe0ff */
[----:B--2---:R-:W-:-:S04]  /*1e070*/  IMAD.WIDE.U32 R6, R4, c[0x0][0x438], R6 ;  /* 0x00010e0004067a25 */ /* 0x004fc800078e0006 */
[----:B------:R-:W-:Y:S02]  /*1e080*/  IMAD R7, R4, c[0x0][0x43c], R7 ;  /* 0x00010f0004077a24 */ /* 0x000fe400078e0207 */
[C---:B------:R-:W-:Y:S01]  /*1e090*/  IMAD R4, R2.reuse, c[0x0][0x444], R0 ;  /* 0x0001110002047a24 */ /* 0x040fe200078e0200 */
[----:B------:R-:W-:Y:S01]  /*1e0a0*/  MOV R0, R5 ;  /* 0x0000000500007202 */ /* 0x000fe20000000f00 */
[----:B------:R-:W-:Y:S01]  /*1e0b0*/  IMAD.WIDE.U32 R2, R2, c[0x0][0x440], R6 ;  /* 0x0001100002027a25 */ /* 0x000fe200078e0006 */
[----:B------:R-:W-:-:S04]  /*1e0c0*/  @P3 SHF.R.U32.HI R0, RZ, c[0x0][0x4f0], R8 ;  /* 0x00013c00ff003a19 */ /* 0x000fc80000011608 */
[----:B------:R-:W-:Y:S02]  /*1e0d0*/  IADD3 R3, R3, R4, RZ ;  /* 0x0000000403037210 */ /* 0x000fe40007ffe0ff */
[----:B------:R-:W-:Y:S02]  /*1e0e0*/  SHF.R.S32.HI R6, RZ, 0x1f, R0 ;  /* 0x0000001fff067819 */ /* 0x000fe40000011400 */
[----:B------:R-:W-:Y:S01]  /*1e0f0*/  IADD3 R4, -R0, RZ, RZ ;  /* 0x000000ff00047210 */ /* 0x000fe20007ffe1ff */
[----:B---3--:R-:W-:-:S04]  /*1e100*/  IMAD.WIDE.U32 R2, R9, c[0x0][0x448], R2 ;  /* 0x0001120009027a25 */ /* 0x008fc800078e0002 */
        /* <DEDUP_REMOVED lines=15> */
.L_x_813:
[----:B------:R-:W-:Y:S05]  /*1e200*/  BRA.DIV ~URZ, `(.L_x_754) ;  /* 0x000038a27f007947 */ /* 0x000fea000b800000 */
[----:B------:R4:W1:Y:S02]  /*1e210*/  SHFL.IDX PT, R0, R38, RZ, 0x1c1f ;  /* 0x001c1fff26007589 */ /* 0x00086400000e0000 */
.L_x_814:
[C---:B------:R-:W-:Y:S01]  /*1e220*/  IADD3 R29, R237.reuse, 0x98, RZ ;  /* 0x00000098ed1d7810 */ /* 0x040fe20007ffe0ff */
[----:B------:R-:W-:Y:S01]  /*1e230*/  BSSY B0, `(.L_x_755) ;  /* 0x0000090000007945 */ /* 0x000fe20003800000 */
[C---:B------:R-:W-:Y:S02]  /*1e240*/  IADD3 R28, R237.reuse, 0xa0, RZ ;  /* 0x000000a0ed1c7810 */ /* 0x040fe40007ffe0ff */
[C---:B------:R-:W-:Y:S02]  /*1e250*/  IADD3 R27, R237.reuse, 0xa8, RZ ;  /* 0x000000a8ed1b7810 */ /* 0x040fe40007ffe0ff */
[C---:B------:R-:W-:Y:S02]  /*1e260*/  IADD3 R26, R237.reuse, 0xb0, RZ ;  /* 0x000000b0ed1a7810 */ /* 0x040fe40007ffe0ff */
[C---:B------:R-:W-:Y:S02]  /*1e270*/  IADD3 R25, R237.reuse, 0xb8, RZ ;  /* 0x000000b8ed197810 */ /* 0x040fe40007ffe0ff */
[----:B------:R-:W-:-:S02]  /*1e280*/  IADD3 R24, R237, 0x8, RZ ;  /* 0x00000008ed187810 */ /* 0x000fc40007ffe0ff */
[C---:B-1----:R-:W-:Y:S02]  /*1e290*/  IADD3 R23, R237.reuse, 0x10, RZ ;  /* 0x00000010ed177810 */ /* 0x042fe40007ffe0ff */
        /* <DEDUP_REMOVED lines=39> */
[----:B------:R-:W-:Y:S01]  /*1e510*/  SHF.R.S32.HI R54, RZ, 0x1f, R13 ;  /* 0x0000001fff367819 */ /* 0x000fe2000001140d */
[----:B------:R-:W-:Y:S05]  /*1e520*/  @P0 BRA `(.L_x_756) ;  /* 0x0000060000000947 */ /* 0x000fea0003800000 */
[----:B------:R-:W-:Y:S02]  /*1e530*/  ISETP.GE.AND P1, PT, R237, c[0x0][0x3c8], PT ;  /* 0x0000f200ed007a0c */ /* 0x000fe40003f26270 */
[----:B------:R-:W-:-:S02]  /*1e540*/  ISETP.GE.AND P0, PT, R24, c[0x0][0x3c8], PT ;  /* 0x0000f20018007a0c */ /* 0x000fc40003f06270 */
[----:B------:R-:W-:Y:S02]  /*1e550*/  ISETP.GE.AND P3, PT, R23, c[0x0][0x3c8], PT ;  /* 0x0000f20017007a0c */ /* 0x000fe40003f66270 */
[----:B------:R-:W-:Y:S02]  /*1e560*/  ISETP.GE.AND P4, PT, R22, c[0x0][0x3c8], PT ;  /* 0x0000f20016007a0c */ /* 0x000fe40003f86270 */
[----:B------:R-:W-:-:S05]  /*1e570*/  ISETP.GE.AND P6, PT, R17, c[0x0][0x3c8], PT ;  /* 0x0000f20011007a0c */ /* 0x000fca0003fc6270 */
[CC--:B------:R-:W-:Y:S02]  /*1e580*/  @!P1 LEA R2, P5, R237.reuse, R0.reuse, 0x2 ;  /* 0x00000000ed029211 */ /* 0x0c0fe400078a10ff */
[C---:B------:R-:W-:Y:S02]  /*1e590*/  @!P0 LEA R30, P2, R24.reuse, R0, 0x2 ;  /* 0x00000000181e8211 */ /* 0x040fe400078410ff */
[-C--:B---3--:R-:W-:Y:S02]  /*1e5a0*/  @!P1 LEA.HI.X R3, R237, R4.reuse, R40, 0x2, P5 ;  /* 0x00000004ed039211 */ /* 0x088fe400028f1428 */
[----:B------:R-:W-:Y:S02]  /*1e5b0*/  @!P0 LEA.HI.X R31, R24, R4, R37, 0x2, P2 ;  /* 0x00000004181f8211 */ /* 0x000fe400010f1425 */
[----:B------:R-:W-:Y:S01]  /*1e5c0*/  ISETP.GE.AND P2, PT, R21, c[0x0][0x3c8], PT ;  /* 0x0000f20015007a0c */ /* 0x000fe20003f46270 */
[----:B------:R1:W-:Y:S01]  /*1e5d0*/  @!P1 ST.E.64 [R2.64], R158 ;  /* 0x0000009e02009985 */ /* 0x0003e2000c101b06 */
[----:B------:R-:W-:-:S03]  /*1e5e0*/  ISETP.GE.AND P1, PT, R20, c[0x0][0x3c8], PT ;  /* 0x0000f20014007a0c */ /* 0x000fc60003f26270 */
[----:B------:R3:W-:Y:S01]  /*1e5f0*/  @!P0 ST.E.64 [R30.64], R32 ;  /* 0x000000201e008985 */ /* 0x0007e2000c101b06 */
        /* <DEDUP_REMOVED lines=16> */
[-C--:B-1----:R-:W-:Y:S02]  /*1e700*/  @!P3 LEA R2, P5, R18, R0.reuse, 0x2 ;  /* 0x000000001202b211 */ /* 0x082fe400078a10ff */
[----:B---3--:R-:W-:Y:S02]  /*1e710*/  @!P4 LEA R30, P0, R16, R0, 0x2 ;  /* 0x00000000101ec211 */ /* 0x008fe400078010ff */
        /* <DEDUP_REMOVED lines=27> */
[----:B------:R1:W-:Y:S01]  /*1e8d0*/  @!P2 ST.E.64 [R2.64], R136 ;  /* 0x000000880200a985 */ /* 0x0003e2000c101b06 */
[----:B------:R-:W-:Y:S02]  /*1e8e0*/  ISETP.GE.AND P2, PT, R13, c[0x0][0x3c8], PT ;  /* 0x0000f2000d007a0c */ /* 0x000fe40003f46270 */
[----:B------:R-:W-:Y:S01]  /*1e8f0*/  @!P3 LEA.HI.X R31, R7, R4, R52, 0x2, P5 ;  /* 0x00000004071fb211 */ /* 0x000fe200028f1434 */
[----:B------:R3:W-:Y:S01]  /*1e900*/  @!P1 ST.E.64 [R32.64], R148 ;  /* 0x0000009420009985 */ /* 0x0007e2000c101b06 */
[----:B------:R-:W-:Y:S02]  /*1e910*/  ISETP.GE.AND P1, PT, R19, c[0x0][0x3c8], PT ;  /* 0x0000f20013007a0c */ /* 0x000fe40003f26270 */
[----:B------:R-:W-:Y:S01]  /*1e920*/  ISETP.GE.AND P5, PT, R29, c[0x0][0x3c8], PT ;  /* 0x0000f2001d007a0c */ /* 0x000fe20003fa6270 */
[----:B------:R5:W-:Y:S01]  /*1e930*/  @!P3 ST.E.64 [R30.64], R150 ;  /* 0x000000961e00b985 */ /* 0x000be2000c101b06 */
[----:B-1----:R-:W-:-:S04]  /*1e940*/  @!P4 LEA R2, P0, R6, R0, 0x2 ;  /* 0x000000000602c211 */ /* 0x002fc800078010ff */
[----:B------:R-:W-:Y:S02]  /*1e950*/  @!P4 LEA.HI.X R3, R6, R4, R53, 0x2, P0 ;  /* 0x000000040603c211 */ /* 0x000fe400000f1435 */
[----:B---3--:R-:W-:-:S03]  /*1e960*/  @!P2 LEA R32, P0, R13, R0, 0x2 ;  /* 0x000000000d20a211 */ /* 0x008fc600078010ff */
[----:B------:R1:W-:Y:S01]  /*1e970*/  @!P4 ST.E.64 [R2.64], R152 ;  /* 0x000000980200c985 */ /* 0x0003e2000c101b06 */
[----:B------:R-:W-:Y:S02]  /*1e980*/  @!P2 LEA.HI.X R33, R13, R4, R54, 0x2, P0 ;  /* 0x000000040d21a211 */ /* 0x000fe400000f1436 */
[----:B-----5:R-:W-:Y:S02]  /*1e990*/  @!P6 LEA R30, P0, R17, R0, 0x2 ;  /* 0x00000000111ee211 */ /* 0x020fe400078010ff */
[----:B------:R-:W-:Y:S01]  /*1e9a0*/  ISETP.GE.AND P4, PT, R28, c[0x0][0x3c8], PT ;  /* 0x0000f2001c007a0c */ /* 0x000fe20003f86270 */
[----:B------:R-:W-:Y:S01]  /*1e9b0*/  @!P2 ST.E.64 [R32.64], R160 ;  /* 0x000000a02000a985 */ /* 0x000fe2000c101b06 */
[----:B------:R-:W-:Y:S02]  /*1e9c0*/  ISETP.GE.AND P2, PT, R27, c[0x0][0x3c8], PT ;  /* 0x0000f2001b007a0c */ /* 0x000fe40003f46270 */
[----:B------:R-:W-:Y:S02]  /*1e9d0*/  @!P6 LEA.HI.X R31, R17, R4, R56, 0x2, P0 ;  /* 0x00000004111fe211 */ /* 0x000fe400000f1438 */
[----:B------:R-:W-:-:S02]  /*1e9e0*/  ISETP.GE.AND P0, PT, R25, c[0x0][0x3c8], PT ;  /* 0x0000f20019007a0c */ /* 0x000fc40003f06270 */
[----:B-1----:R-:W-:-:S04]  /*1e9f0*/  @!P1 LEA R2, P3, R19, R0, 0x2 ;  /* 0x0000000013029211 */ /* 0x002fc800078610ff */
[----:B------:R-:W-:-:S05]  /*1ea00*/  @!P1 LEA.HI.X R3, R19, R4, R55, 0x2, P3 ;  /* 0x0000000413039211 */ /* 0x000fca00018f1437 */
[----:B------:R1:W-:Y:S01]  /*1ea10*/  @!P1 ST.E.64 [R2.64], R154 ;  /* 0x0000009a02009985 */ /* 0x0003e2000c101b06 */
[----:B------:R-:W-:-:S03]  /*1ea20*/  ISETP.GE.AND P1, PT, R26, c[0x0][0x3c8], PT ;  /* 0x0000f2001a007a0c */ /* 0x000fc60003f26270 */
[----:B------:R3:W-:Y:S01]  /*1ea30*/  @!P6 ST.E.64 [R30.64], R156 ;  /* 0x0000009c1e00e985 */ /* 0x0007e2000c101b06 */
[----:B------:R-:W-:-:S04]  /*1ea40*/  @!P4 LEA R34, P6, R28, R0, 0x2 ;  /* 0x000000001c22c211 */ /* 0x000fc800078c10ff */
[----:B------:R-:W-:Y:S02]  /*1ea50*/  @!P4 LEA.HI.X R35, R28, R4, R58, 0x2, P6 ;  /* 0x000000041c23c211 */ /* 0x000fe400030f143a */
[----:B-1----:R-:W-:-:S04]  /*1ea60*/  @!P5 LEA R2, P3, R29, R0, 0x2 ;  /* 0x000000001d02d211 */ /* 0x002fc800078610ff */
[----:B------:R-:W-:Y:S02]  /*1ea70*/  @!P5 LEA.HI.X R3, R29, R4, R57, 0x2, P3 ;  /* 0x000000041d03d211 */ /* 0x000fe400018f1439 */
[----:B------:R-:W-:-:S03]  /*1ea80*/  @!P2 LEA R32, P3, R27, R0, 0x2 ;  /* 0x000000001b20a211 */ /* 0x000fc600078610ff */
[----:B------:R1:W-:Y:S01]  /*1ea90*/  @!P5 ST.E.64 [R2.64], R80 ;  /* 0x000000500200d985 */ /* 0x0003e2000c101b06 */
[C---:B---3--:R-:W-:Y:S02]  /*1eaa0*/  @!P1 LEA R30, P5, R26.reuse, R0, 0x2 ;  /* 0x000000001a1e9211 */ /* 0x048fe400078a10ff */
        /* <DEDUP_REMOVED lines=8> */
.L_x_756:
[----:B------:R-:W-:Y:S05]  /*1eb30*/  BSYNC B0 ;  /* 0x0000000000007941 */ /* 0x000fea0003800000 */
.L_x_755:
[----:B------:R-:W-:Y:S05]  /*1eb40*/  BRA.DIV ~URZ, `(.L_x_757) ;  /* 0x00002fd27f007947 */ /* 0x000fea000b800000 */
[----:B---3--:R1:W3:Y:S04]  /*1eb50*/  SHFL.IDX PT, R4, R36, 0x1, 0x1c1f ;  /* 0x003c1f0024047f89 */ /* 0x0082e800000e0000 */
[----:B------:R1:W2:Y:S02]  /*1eb60*/  SHFL.IDX PT, R0, R38, 0x1, 0x1c1f ;  /* 0x003c1f0026007f89 */ /* 0x0002a400000e0000 */
.L_x_815:
[----:B------:R-:W-:-:S13]  /*1eb70*/  ISETP.NE.AND P0, PT, R82, RZ, PT ;  /* 0x000000ff5200720c */ /* 0x000fda0003f05270 */
[----:B------:R-:W-:Y:S05]  /*1eb80*/  @P0 BRA `(.L_x_752) ;  /* 0x000012a000000947 */ /* 0x000fea0003800000 */
[----:B------:R-:W-:Y:S02]  /*1eb90*/  ISETP.GE.AND P3, PT, R24, c[0x0][0x3c8], PT ;  /* 0x0000f20018007a0c */ /* 0x000fe40003f66270 */
[----:B------:R-:W-:Y:S02]  /*1eba0*/  ISETP.GE.AND P4, PT, R237, c[0x0][0x3c8], PT ;  /* 0x0000f200ed007a0c */ /* 0x000fe40003f86270 */
[----:B------:R-:W-:Y:S02]  /*1ebb0*/  ISETP.GE.AND P2, PT, R23, c[0x0][0x3c8], PT ;  /* 0x0000f20017007a0c */ /* 0x000fe40003f46270 */
[----:B------:R-:W-:Y:S02]  /*1ebc0*/  ISETP.GE.AND P1, PT, R22, c[0x0][0x3c8], PT ;  /* 0x0000f20016007a0c */ /* 0x000fe40003f26270 */
[----:B------:R-:W-:-:S05]  /*1ebd0*/  ISETP.GE.AND P0, PT, R21, c[0x0][0x3c8], PT ;  /* 0x0000f20015007a0c */ /* 0x000fca0003f06270 */
[CC--:B-12---:R-:W-:Y:S02]  /*1ebe0*/  @!P3 LEA R36, P5, R24.reuse, R0.reuse, 0x2 ;  /* 0x000000001824b211 */ /* 0x0c6fe400078a10ff */
[----:B------:R-:W-:Y:S02]  /*1ebf0*/  @!P4 LEA R34, P6, R237, R0, 0x2 ;  /* 0x00000000ed22c211 */ /* 0x000fe400078c10ff */
[----:B---3--:R-:W-:Y:S02]  /*1ec00*/  @!P3 LEA.HI.X R37, R24, R4, R37, 0x2, P5 ;  /* 0x000000041825b211 */ /* 0x008fe400028f1425 */
[----:B------:R-:W-:Y:S02]  /*1ec10*/  @!P2 LEA R32, P5, R23, R0, 0x2 ;  /* 0x000000001720a211 */ /* 0x000fe400078a10ff */
[----:B------:R-:W-:Y:S02]  /*1ec20*/  @!P4 LEA.HI.X R35, R237, R4, R40, 0x2, P6 ;  /* 0x00000004ed23c211 */ /* 0x000fe400030f1428 */
[----:B------:R-:W-:-:S02]  /*1ec30*/  @!P1 LEA R30, P6, R22, R0, 0x2 ;  /* 0x00000000161e9211 */ /* 0x000fc400078c10ff */
[----:B------:R-:W-:Y:S01]  /*1ec40*/  @!P2 LEA.HI.X R33, R23, R4, R39, 0x2, P5 ;  /* 0x000000041721a211 */ /* 0x000fe200028f1427 */
[----:B------:R1:W-:Y:S01]  /*1ec50*/  @!P4 ST.E.64 [R34.64], R168 ;  /* 0x000000a82200c985 */ /* 0x0003e2000c101b06 */
[C---:B------:R-:W-:Y:S02]  /*1ec60*/  @!P0 LEA R2, P5, R21.reuse, R0, 0x2 ;  /* 0x0000000015028211 */ /* 0x040fe400078a10ff */
[-C--:B------:R-:W-:Y:S01]  /*1ec70*/  @!P1 LEA.HI.X R31, R22, R4.reuse, R42, 0x2, P6 ;  /* 0x00000004161f9211 */ /* 0x080fe200030f142a */
[----:B------:R-:W-:Y:S01]  /*1ec80*/  @!P3 ST.E.64 [R36.64], R166 ;  /* 0x000000a62400b985 */ /* 0x000fe2000c101b06 */
[----:B------:R-:W-:Y:S02]  /*1ec90*/  ISETP.GE.AND P6, PT, R20, c[0x0][0x3c8], PT ;  /* 0x0000f20014007a0c */ /* 0x000fe40003fc6270 */
[----:B------:R-:W-:Y:S01]  /*1eca0*/  @!P0 LEA.HI.X R3, R21, R4, R41, 0x2, P5 ;  /* 0x0000000415038211 */ /* 0x000fe200028f1429 */
[----:B------:R2:W-:Y:S01]  /*1ecb0*/  @!P2 ST.E.64 [R32.64], R102 ;  /* 0x000000662000a985 */ /* 0x0005e2000c101b06 */
[----:B------:R-:W-:-:S02]  /*1ecc0*/  ISETP.GE.AND P5, PT, R18, c[0x0][0x3c8], PT ;  /* 0x0000f20012007a0c */ /* 0x000fc40003fa6270 */
[----:B------:R-:W-:Y:S01]  /*1ecd0*/  ISETP.GE.AND P4, PT, R16, c[0x0][0x3c8], PT ;  /* 0x0000f20010007a0c */ /* 0x000fe20003f86270 */
[----:B------:R3:W-:Y:S01]  /*1ece0*/  @!P1 ST.E.64 [R30.64], R88 ;  /* 0x000000581e009985 */ /* 0x0007e2000c101b06 */
[----:B------:R-:W-:Y:S02]  /*1ecf0*/  ISETP.GE.AND P3, PT, R15, c[0x0][0x3c8], PT ;  /* 0x0000f2000f007a0c */ /* 0x000fe40003f66270 */
[----:B------:R-:W-:Y:S01]  /*1ed00*/  ISETP.GE.AND P2, PT, R14, c[0x0][0x3c8], PT ;  /* 0x0000f2000e007a0c */ /* 0x000fe20003f46270 */
[----:B------:R5:W-:Y:S02]  /*1ed10*/  @!P0 ST.E.64 [R2.64], R72 ;  /* 0x0000004802008985 */ /* 0x000be4000c101b06 */
[----:B-1----:R-:W-:-:S04]  /*1ed20*/  @!P6 LEA R34, P0, R20, R0, 0x2 ;  /* 0x000000001422e211 */ /* 0x002fc800078010ff */
[----:B------:R-:W-:Y:S02]  /*1ed30*/  @!P6 LEA.HI.X R35, R20, R4, R43, 0x2, P0 ;  /* 0x000000041423e211 */ /* 0x000fe400000f142b */
[----:B--2---:R-:W-:-:S03]  /*1ed40*/  @!P5 LEA R32, P1, R18, R0, 0x2 ;  /* 0x000000001220d211 */ /* 0x004fc600078210ff */
[----:B------:R-:W-:Y:S01]  /*1ed50*/  @!P6 ST.E.64 [R34.64], R176 ;  /* 0x000000b02200e985 */ /* 0x000fe2000c101b06 */
[----:B------:R-:W-:Y:S02]  /*1ed60*/  ISETP.GE.AND P6, PT, R11, c[0x0][0x3c8], PT ;  /* 0x0000f2000b007a0c */ /* 0x000fe40003fc6270 */
[----:B---3--:R-:W-:Y:S02]  /*1ed70*/  @!P4 LEA R30, P0, R16, R0, 0x2 ;  /* 0x00000000101ec211 */ /* 0x008fe400078010ff */
[-C--:B------:R-:W-:Y:S02]  /*1ed80*/  @!P5 LEA.HI.X R33, R18, R4.reuse, R45, 0x2, P1 ;  /* 0x000000041221d211 */ /* 0x080fe400008f142d */
[----:B------:R-:W-:Y:S02]  /*1ed90*/  ISETP.GE.AND P1, PT, R12, c[0x0][0x3c8], PT ;  /* 0x0000f2000c007a0c */ /* 0x000fe40003f26270 */
[----:B------:R-:W-:Y:S01]  /*1eda0*/  @!P4 LEA.HI.X R31, R16, R4, R44, 0x2, P0 ;  /* 0x00000004101fc211 */ /* 0x000fe200000f142c */
[----:B------:R-:W-:Y:S01]  /*1edb0*/  @!P5 ST.E.64 [R32.64], R170 ;  /* 0x000000aa2000d985 */ /* 0x000fe2000c101b06 */
[----:B------:R-:W-:-:S02]  /*1edc0*/  @!P3 LEA R22, P0, R15, R0, 0x2 ;  /* 0x000000000f16b211 */ /* 0x000fc400078010ff */
[----:B------:R-:W-:Y:S01]  /*1edd0*/  ISETP.GE.AND P5, PT, R10, c[0x0][0x3c8], PT ;  /* 0x0000f2000a007a0c */ /* 0x000fe20003fa6270 */
[----:B------:R-:W-:Y:S01]  /*1ede0*/  @!P4 ST.E.64 [R30.64], R114 ;  /* 0x000000721e00c985 */ /* 0x000fe2000c101b06 */
[----:B------:R-:W-:Y:S02]  /*1edf0*/  @!P3 LEA.HI.X R23, R15, R4, R46, 0x2, P0 ;  /* 0x000000040f17b211 */ /* 0x000fe400000f142e */
[----:B------:R-:W-:Y:S02]  /*1ee00*/  @!P2 LEA R20, P0, R14, R0, 0x2 ;  /* 0x000000000e14a211 */ /* 0x000fe400078010ff */
[----:B------:R-:W-:Y:S01]  /*1ee10*/  ISETP.GE.AND P4, PT, R8, c[0x0][0x3c8], PT ;  /* 0x0000f20008007a0c */ /* 0x000fe20003f86270 */
[----:B------:R1:W-:Y:S01]  /*1ee20*/  @!P3 ST.E.64 [R22.64], R106 ;  /* 0x0000006a1600b985 */ /* 0x0003e2000c101b06 */
[----:B------:R-:W-:Y:S02]  /*1ee30*/  @!P2 LEA.HI.X R21, R14, R4, R47, 0x2, P0 ;  /* 0x000000040e15a211 */ /* 0x000fe400000f142f */
[----:B-----5:R-:W-:-:S02]  /*1ee40*/  @!P1 LEA R2, P0, R12, R0, 0x2 ;  /* 0x000000000c029211 */ /* 0x020fc400078010ff */
[----:B------:R-:W-:Y:S01]  /*1ee50*/  ISETP.GE.AND P3, PT, R7, c[0x0][0x3c8], PT ;  /* 0x0000f20007007a0c */ /* 0x000fe20003f66270 */
[----:B------:R2:W-:Y:S01]  /*1ee60*/  @!P2 ST.E.64 [R20.64], R92 ;  /* 0x0000005c1400a985 */ /* 0x0005e2000c101b06 */
[----:B------:R-:W-:Y:S02]  /*1ee70*/  @!P1 LEA.HI.X R3, R12, R4, R48, 0x2, P0 ;  /* 0x000000040c039211 */ /* 0x000fe400000f1430 */
[----:B------:R-:W-:-:S03]  /*1ee80*/  ISETP.GE.AND P2, PT, R6, c[0x0][0x3c8], PT ;  /* 0x0000f20006007a0c */ /* 0x000fc60003f46270 */
[----:B------:R3:W-:Y:S01]  /*1ee90*/  @!P1 ST.E.64 [R2.64], R76 ;  /* 0x0000004c02009985 */ /* 0x0007e2000c101b06 */
[----:B-1----:R-:W-:-:S04]  /*1eea0*/  @!P6 LEA R22, P0, R11, R0, 0x2 ;  /* 0x000000000b16e211 */ /* 0x002fc800078010ff */
[----:B------:R-:W-:Y:S02]  /*1eeb0*/  @!P6 LEA.HI.X R23, R11, R4, R49, 0x2, P0 ;  /* 0x000000040b17e211 */ /* 0x000fe400000f1431 */
[-C--:B--2---:R-:W-:Y:S02]  /*1eec0*/  @!P5 LEA R20, P1, R10, R0.reuse, 0x2 ;  /* 0x000000000a14d211 */ /* 0x084fe400078210ff */
[----:B------:R-:W-:Y:S01]  /*1eed0*/  @!P4 LEA R14, P0, R8, R0, 0x2 ;  /* 0x00000000080ec211 */ /* 0x000fe200078010ff */
[----:B------:R-:W-:Y:S01]  /*1eee0*/  @!P6 ST.E.64 [R22.64], R178 ;  /* 0x000000b21600e985 */ /* 0x000fe2000c101b06 */
[-C--:B------:R-:W-:Y:S02]  /*1eef0*/  @!P5 LEA.HI.X R21, R10, R4.reuse, R51, 0x2, P1 ;  /* 0x000000040a15d211 */ /* 0x080fe400008f1433 */
[----:B------:R-:W-:Y:S02]  /*1ef00*/  ISETP.GE.AND P1, PT, R13, c[0x0][0x3c8], PT ;  /* 0x0000f2000d007a0c */ /* 0x000fe40003f26270 */
[----:B------:R-:W-:Y:S01]  /*1ef10*/  @!P4 LEA.HI.X R15, R8, R4, R50, 0x2, P0 ;  /* 0x00000004080fc211 */ /* 0x000fe200000f1432 */
[----:B------:R-:W-:Y:S01]  /*1ef20*/  @!P5 ST.E.64 [R20.64], R172 ;  /* 0x000000ac1400d985 */ /* 0x000fe2000c101b06 */
[----:B------:R-:W-:-:S02]  /*1ef30*/  @!P3 LEA R10, P0, R7, R0, 0x2 ;  /* 0x00000000070ab211 */ /* 0x000fc400078010ff */
[----:B------:R-:W-:Y:S01]  /*1ef40*/  ISETP.GE.AND P6, PT, R19, c[0x0][0x3c8], PT ;  /* 0x0000f20013007a0c */ /* 0x000fe20003fc6270 */
[----:B------:R1:W-:Y:S01]  /*1ef50*/  @!P4 ST.E.64 [R14.64], R118 ;  /* 0x000000760e00c985 */ /* 0x0003e2000c101b06 */
[----:B------:R-:W-:Y:S02]  /*1ef60*/  @!P3 LEA.HI.X R11, R7, R4, R52, 0x2, P0 ;  /* 0x00000004070bb211 */ /* 0x000fe400000f1434 */
[C---:B------:R-:W-:Y:S02]  /*1ef70*/  @!P2 LEA R8, P0, R6.reuse, R0, 0x2 ;  /* 0x000000000608a211 */ /* 0x040fe400078010ff */
[----:B------:R-:W-:Y:S01]  /*1ef80*/  ISETP.GE.AND P5, PT, R17, c[0x0][0x3c8], PT ;  /* 0x0000f20011007a0c */ /* 0x000fe20003fa6270 */
[----:B------:R2:W-:Y:S01]  /*1ef90*/  @!P3 ST.E.64 [R10.64], R110 ;  /* 0x0000006e0a00b985 */ /* 0x0005e2000c101b06 */
[----:B------:R-:W-:Y:S02]  /*1efa0*/  @!P2 LEA.HI.X R9, R6, R4, R53, 0x2, P0 ;  /* 0x000000040609a211 */ /* 0x000fe400000f1435 */
[----:B---3--:R-:W-:-:S02]  /*1efb0*/  @!P1 LEA R2, P0, R13, R0, 0x2 ;  /* 0x000000000d029211 */ /* 0x008fc400078010ff */
[----:B------:R-:W-:Y:S01]  /*1efc0*/  ISETP.GE.AND P4, PT, R29, c[0x0][0x3c8], PT ;  /* 0x0000f2001d007a0c */ /* 0x000fe20003f86270 */
[----:B------:R3:W-:Y:S01]  /*1efd0*/  @!P2 ST.E.64 [R8.64], R96 ;  /* 0x000000600800a985 */ /* 0x0007e2000c101b06 */
[----:B------:R-:W-:Y:S02]  /*1efe0*/  @!P1 LEA.HI.X R3, R13, R4, R54, 0x2, P0 ;  /* 0x000000040d039211 */ /* 0x000fe400000f1436 */
[----:B------:R-:W-:Y:S02]  /*1eff0*/  ISETP.GE.AND P3, PT, R28, c[0x0][0x3c8], PT ;  /* 0x0000f2001c007a0c */ /* 0x000fe40003f66270 */
[----:B------:R-:W-:Y:S01]  /*1f000*/  ISETP.GE.AND P2, PT, R27, c[0x0][0x3c8], PT ;  /* 0x0000f2001b007a0c */ /* 0x000fe20003f46270 */
[----:B------:R5:W-:Y:S01]  /*1f010*/  @!P1 ST.E.64 [R2.64], R66 ;  /* 0x0000004202009985 */ /* 0x000be2000c101b06 */
[----:B------:R-:W-:-:S04]  /*1f020*/  @!P5 LEA R12, P1, R17, R0, 0x2 ;  /* 0x00000000110cd211 */ /* 0x000fc800078210ff */
[----:B------:R-:W-:Y:S02]  /*1f030*/  @!P5 LEA.HI.X R13, R17, R4, R56, 0x2, P1 ;  /* 0x00000004110dd211 */ /* 0x000fe400008f1438 */
[----:B------:R-:W-:Y:S02]  /*1f040*/  ISETP.GE.AND P1, PT, R26, c[0x0][0x3c8], PT ;  /* 0x0000f2001a007a0c */ /* 0x000fe40003f26270 */
[----:B-1----:R-:W-:-:S04]  /*1f050*/  @!P6 LEA R14, P0, R19, R0, 0x2 ;  /* 0x00000000130ee211 */ /* 0x002fc800078010ff */
[----:B------:R-:W-:Y:S02]  /*1f060*/  @!P6 LEA.HI.X R15, R19, R4, R55, 0x2, P0 ;  /* 0x00000004130fe211 */ /* 0x000fe400000f1437 */
[----:B--2---:R-:W-:-:S03]  /*1f070*/  @!P4 LEA R10, P0, R29, R0, 0x2 ;  /* 0x000000001d0ac211 */ /* 0x004fc600078010ff */
[----:B------:R1:W-:Y:S01]  /*1f080*/  @!P6 ST.E.64 [R14.64], R174 ;  /* 0x000000ae0e00e985 */ /* 0x0003e2000c101b06 */
[----:B------:R-:W-:Y:S02]  /*1f090*/  @!P4 LEA.HI.X R11, R29, R4, R57, 0x2, P0 ;  /* 0x000000041d0bc211 */ /* 0x000fe400000f1439 */
[C---:B---3--:R-:W-:Y:S01]  /*1f0a0*/  @!P3 LEA R8, P0, R28.reuse, R0, 0x2 ;  /* 0x000000001c08b211 */ /* 0x048fe200078010ff */
[----:B------:R1:W-:Y:S03]  /*1f0b0*/  @!P5 ST.E.64 [R12.64], R122 ;  /* 0x0000007a0c00d985 */ /* 0x0003e6000c101b06 */
[----:B------:R-:W-:Y:S01]  /*1f0c0*/  @!P3 LEA.HI.X R9, R28, R4, R58, 0x2, P0 ;  /* 0x000000041c09b211 */ /* 0x000fe200000f143a */
[----:B------:R1:W-:Y:S01]  /*1f0d0*/  @!P4 ST.E.64 [R10.64], R78 ;  /* 0x0000004e0a00c985 */ /* 0x0003e2000c101b06 */
[----:B------:R-:W-:-:S03]  /*1f0e0*/  @!P2 LEA R6, P0, R27, R0, 0x2 ;  /* 0x000000001b06a211 */ /* 0x000fc600078010ff */
[----:B------:R1:W-:Y:S01]  /*1f0f0*/  @!P3 ST.E.64 [R8.64], R74 ;  /* 0x0000004a0800b985 */ /* 0x0003e2000c101b06 */
[----:B------:R-:W-:Y:S02]  /*1f100*/  @!P2 LEA.HI.X R7, R27, R4, R59, 0x2, P0 ;  /* 0x000000041b07a211 */ /* 0x000fe400000f143b */
[----:B-----5:R-:W-:-:S03]  /*1f110*/  @!P1 LEA R2, P0, R26, R0, 0x2 ;  /* 0x000000001a029211 */ /* 0x020fc600078010ff */
[----:B------:R1:W-:Y:S01]  /*1f120*/  @!P2 ST.E.64 [R6.64], R70 ;  /* 0x000000460600a985 */ /* 0x0003e2000c101b06 */
[----:B------:R-:W-:Y:S02]  /*1f130*/  @!P1 LEA.HI.X R3, R26, R4, R60, 0x2, P0 ;  /* 0x000000041a039211 */ /* 0x000fe400000f143c */
[----:B------:R-:W-:-:S03]  /*1f140*/  ISETP.GE.AND P0, PT, R25, c[0x0][0x3c8], PT ;  /* 0x0000f20019007a0c */ /* 0x000fc60003f06270 */
[----:B------:R1:W-:Y:S10]  /*1f150*/  @!P1 ST.E.64 [R2.64], R68 ;  /* 0x0000004402009985 */ /* 0x0003f4000c101b06 */
[----:B------:R-:W-:Y:S05]  /*1f160*/  @P0 BRA `(.L_x_752) ;  /* 0x00000cc000000947 */ /* 0x000fea0003800000 */
[----:B-1----:R-:W-:-:S04]  /*1f170*/  LEA R2, P0, R25, R0, 0x2 ;  /* 0x0000000019027211 */ /* 0x002fc800078010ff */
[----:B------:R-:W-:-:S05]  /*1f180*/  LEA.HI.X R3, R25, R4, R61, 0x2, P0 ;  /* 0x0000000419037211 */ /* 0x000fca00000f143d */
[----:B------:R1:W-:Y:S01]  /*1f190*/  ST.E.64 [R2.64], R62 ;  /* 0x0000003e02007985 */ /* 0x0003e2000c101b06 */
[----:B------:R-:W-:Y:S05]  /*1f1a0*/  BRA `(.L_x_752) ;  /* 0x00000c8000007947 */ /* 0x000fea0003800000 */
.L_x_737:
        /* <DEDUP_REMOVED lines=9> */
[----:B------:R-:W-:Y:S02]  /*1f240*/  @P0 IMAD.WIDE R8, R247, R8, c[0x0][0x508] ;  /* 0x00014200f7080625 */ /* 0x000fe400078e0208 */
[----:B------:R3:W5:Y:S04]  /*1f250*/  @P2 LDG.E R2, [R6.64] ;  /* 0x0000000606022981 */ /* 0x000768000c1e1900 */
[----:B------:R3:W5:Y:S01]  /*1f260*/  @P0 LDG.E R15, [R8.64] ;  /* 0x00000006080f0981 */ /* 0x000762000c1e1900 */
[----:B--2---:R-:W-:-:S04]  /*1f270*/  ISETP.NE.AND P1, PT, R3, RZ, PT ;  /* 0x000000ff0300720c */ /* 0x004fc80003f25270 */
[----:B------:R-:W-:Y:S01]  /*1f280*/  SEL R19, R3, c[0x0][0x3d4], P1 ;  /* 0x0000f50003137a07 */ /* 0x000fe20000800000 */
[----:B------:R-:W-:Y:S05]  /*1f290*/  @P0 BRA `(.L_x_758) ;  /* 0x0000004000000947 */ /* 0x000fea0003800000 */
[----:B---3--:R-:W-:Y:S05]  /*1f2a0*/  @!P2 BRA `(.L_x_758) ;  /* 0x000000300000a947 */ /* 0x008fea0003800000 */
[----:B-----5:R2:W3:Y:S04]  /*1f2b0*/  LDG.E R15, [R6.64] ;  /* 0x00000006060f7981 */ /* 0x0204e8000c1e1900 */
[----:B--2---:R-:W3:Y:S02]  /*1f2c0*/  LDG.E R6, [R6.64+0x4] ;  /* 0x0000040606067981 */ /* 0x004ee4000c1e1900 */
[----:B---3--:R-:W-:Y:S02]  /*1f2d0*/  IADD3 R15, -R15, R6, RZ ;  /* 0x000000060f0f7210 */ /* 0x008fe40007ffe1ff */
.L_x_758:
[----:B---3--:R-:W2:Y:S01]  /*1f2e0*/  S2R R6, SR_TID.X ;  /* 0x0000000000067919 */ /* 0x008ea20000002100 */
[----:B------:R-:W-:Y:S01]  /*1f2f0*/  SHF.R.S32.HI R3, RZ, 0x1f, R247 ;  /* 0x0000001fff037819 */ /* 0x000fe200000114f7 */
[----:B------:R-:W-:Y:S01]  /*1f300*/  BSSY B0, `(.L_x_759) ;  /* 0x0000037000007945 */ /* 0x000fe20003800000 */
[----:B-----5:R-:W-:-:S02]  /*1f310*/  SHF.R.S32.HI R18, RZ, 0x1f, R2 ;  /* 0x0000001fff127819 */ /* 0x020fc40000011402 */
[----:B------:R-:W-:Y:S02]  /*1f320*/  SEL R5, R247, RZ, !P2 ;  /* 0x000000fff7057207 */ /* 0x000fe40005000000 */
[----:B------:R-:W-:Y:S02]  /*1f330*/  SEL R22, R3, RZ, !P2 ;  /* 0x000000ff03167207 */ /* 0x000fe40005000000 */
[----:B--2---:R-:W-:-:S13]  /*1f340*/  ISETP.GT.AND P0, PT, R6, 0x7f, PT ;  /* 0x0000007f0600780c */ /* 0x004fda0003f04270 */
[----:B------:R-:W-:Y:S05]  /*1f350*/  @P0 BRA `(.L_x_760) ;  /* 0x0000031000000947 */ /* 0x000fea0003800000 */
[----:B------:R-:W-:Y:S01]  /*1f360*/  IMAD R3, R15, c[0x0][0x4e8], RZ ;  /* 0x00013a000f037a24 */ /* 0x000fe200078e02ff */
[----:B------:R-:W-:-:S04]  /*1f370*/  IADD3 R14, R242, R6, RZ ;  /* 0x00000006f20e7210 */ /* 0x000fc80007ffe0ff */
[----:B------:R-:W-:-:S13]  /*1f380*/  ISETP.GE.AND P0, PT, R14, R3, PT ;  /* 0x000000030e00720c */ /* 0x000fda0003f06270 */
[----:B------:R-:W-:Y:S05]  /*1f390*/  @P0 BRA `(.L_x_760) ;  /* 0x000002d000000947 */ /* 0x000fea0003800000 */
[----:B------:R-:W2:Y:S04]  /*1f3a0*/  LDL R6, [R1+0x4] ;  /* 0x0000040001067983 */ /* 0x000ea80000100800 */
[----:B------:R-:W3:Y:S01]  /*1f3b0*/  LDL.LU R23, [R1+0x20] ;  /* 0x0000200001177983 */ /* 0x000ee20000300800 */
[----:B------:R-:W-:Y:S01]  /*1f3c0*/  IMAD.MOV.U32 R3, RZ, RZ, 0x368 ;  /* 0x00000368ff037424 */ /* 0x000fe200078e00ff */
[----:B------:R-:W-:-:S04]  /*1f3d0*/  ISETP.GT.AND P2, PT, R19, 0x1, PT ;  /* 0x000000011300780c */ /* 0x000fc80003f44270 */
[----:B------:R-:W-:-:S04]  /*1f3e0*/  SEL R3, R3, 0x328, P2 ;  /* 0x0000032803037807 */ /* 0x000fc80001000000 */
[----:B------:R4:W5:Y:S08]  /*1f3f0*/  LDC.64 R10, c[0x0][R3+0x170] ;  /* 0x00005c00030a7b82 */ /* 0x0009700000000a00 */
[----:B------:R4:W2:Y:S08]  /*1f400*/  LDC.64 R8, c[0x0][R3+0x168] ;  /* 0x00005a0003087b82 */ /* 0x0008b00000000a00 */
[----:B------:R4:W1:Y:S08]  /*1f410*/  LDC.64 R16, c[0x0][R3+0x178] ;  /* 0x00005e0003107b82 */ /* 0x0008700000000a00 */
[----:B------:R4:W1:Y:S02]  /*1f420*/  LDC.64 R12, c[0x0][R3+0x160] ;  /* 0x00005800030c7b82 */ /* 0x0008640000000a00 */
[----:B----4-:R-:W-:-:S02]  /*1f430*/  IMAD.MOV.U32 R3, RZ, RZ, c[0x0][0x4e8] ;  /* 0x00013a00ff037624 */ /* 0x010fc400078e00ff */
[----:B-----5:R-:W-:-:S03]  /*1f440*/  IMAD R11, R11, R5, RZ ;  /* 0x000000050b0b7224 */ /* 0x020fc600078e02ff */
[----:B------:R-:W-:Y:S01]  /*1f450*/  ISETP.NE.AND P0, PT, R3, 0x1, PT ;  /* 0x000000010300780c */ /* 0x000fe20003f05270 */
[----:B------:R-:W-:Y:S01]  /*1f460*/  IMAD R11, R10, R22, R11 ;  /* 0x000000160a0b7224 */ /* 0x000fe200078e020b */
[----:B------:R-:W-:-:S11]  /*1f470*/  MOV R3, R14 ;  /* 0x0000000e00037202 */ /* 0x000fd60000000f00 */
[----:B------:R-:W-:-:S05]  /*1f480*/  @P0 IMAD.HI.U32 R21, R14, c[0x0][0x4ec], RZ ;  /* 0x00013b000e150a27 */ /* 0x000fca00078e00ff */
[----:B------:R-:W-:Y:S01]  /*1f490*/  @P0 SHF.R.U32.HI R3, RZ, c[0x0][0x4f0], R21 ;  /* 0x00013c00ff030a19 */ /* 0x000fe20000011615 */
[-C--:B--2---:R-:W-:Y:S02]  /*1f4a0*/  IMAD R20, R9, R6.reuse, RZ ;  /* 0x0000000609147224 */ /* 0x084fe400078e02ff */
[----:B------:R-:W-:-:S04]  /*1f4b0*/  IMAD.WIDE.U32 R8, R8, R6, RZ ;  /* 0x0000000608087225 */ /* 0x000fc800078e00ff */
[----:B------:R-:W-:Y:S01]  /*1f4c0*/  IMAD.WIDE.U32 R6, R10, R5, RZ ;  /* 0x000000050a067225 */ /* 0x000fe200078e00ff */
[----:B---3--:R-:W-:-:S03]  /*1f4d0*/  SEL R10, R23, RZ, P2 ;  /* 0x000000ff170a7207 */ /* 0x008fc60001000000 */
[----:B------:R-:W-:Y:S01]  /*1f4e0*/  IMAD.IADD R20, R9, 0x1, R20 ;  /* 0x0000000109147824 */ /* 0x000fe200078e0214 */
[----:B------:R-:W-:Y:S01]  /*1f4f0*/  IADD3 R21, P1, P0, R6, R8, R2 ;  /* 0x0000000806157210 */ /* 0x000fe2000783e002 */
[----:B------:R-:W-:Y:S01]  /*1f500*/  IMAD.MOV R6, RZ, RZ, -R3 ;  /* 0x000000ffff067224 */ /* 0x000fe200078e0a03 */
[----:B------:R-:W-:Y:S01]  /*1f510*/  IADD3 R7, R7, R11, RZ ;  /* 0x0000000b07077210 */ /* 0x000fe20007ffe0ff */
[-C--:B-1----:R-:W-:Y:S02]  /*1f520*/  IMAD R11, R17, R10.reuse, RZ ;  /* 0x0000000a110b7224 */ /* 0x082fe400078e02ff */
[----:B------:R-:W-:-:S04]  /*1f530*/  IMAD.WIDE.U32 R8, R16, R10, RZ ;  /* 0x0000000a10087225 */ /* 0x000fc800078e00ff */
[----:B------:R-:W-:Y:S01]  /*1f540*/  IMAD R6, R6, c[0x0][0x4e8], R14 ;  /* 0x00013a0006067a24 */ /* 0x000fe200078e020e */
[----:B------:R-:W-:Y:S02]  /*1f550*/  IADD3.X R14, R7, R20, R18, P1, P0 ;  /* 0x00000014070e7210 */ /* 0x000fe40000fe0412 */
[----:B------:R-:W-:Y:S01]  /*1f560*/  IADD3 R9, R9, R11, RZ ;  /* 0x0000000b09097210 */ /* 0x000fe20007ffe0ff */
[----:B------:R-:W-:Y:S01]  /*1f570*/  IMAD.MOV.U32 R11, RZ, RZ, c[0x0][0x4a8] ;  /* 0x00012a00ff0b7624 */ /* 0x000fe200078e00ff */
[----:B------:R-:W-:Y:S02]  /*1f580*/  IADD3 R8, P1, P0, R3, R21, R8 ;  /* 0x0000001503087210 */ /* 0x000fe4000783e008 */
[----:B------:R-:W-:Y:S01]  /*1f590*/  SHF.R.S32.HI R7, RZ, 0x1f, R3 ;  /* 0x0000001fff077819 */ /* 0x000fe20000011403 */
[----:B------:R-:W-:Y:S01]  /*1f5a0*/  IMAD R3, R13, R6, RZ ;  /* 0x000000060d037224 */ /* 0x000fe200078e02ff */
[----:B------:R-:W-:Y:S02]  /*1f5b0*/  SHF.R.S32.HI R10, RZ, 0x1f, R6 ;  /* 0x0000001fff0a7819 */ /* 0x000fe40000011406 */
[----:B------:R-:W-:-:S03]  /*1f5c0*/  IADD3.X R9, R7, R14, R9, P1, P0 ;  /* 0x0000000e07097210 */ /* 0x000fc60000fe0409 */
        /* <DEDUP_REMOVED lines=10> */
.L_x_760:
[----:B------:R-:W-:Y:S05]  /*1f670*/  BSYNC B0 ;  /* 0x0000000000007941 */ /* 0x000fea0003800000 */
.L_x_759:
[----:B------:R-:W-:-:S13]  /*1f680*/  ISETP.GT.AND P0, PT, R19, 0x1, PT ;  /* 0x000000011300780c */ /* 0x000fda0003f04270 */
[----:B------:R-:W-:Y:S05]  /*1f690*/  @P0 BRA `(.L_x_752) ;  /* 0x0000079000000947 */ /* 0x000fea0003800000 */
[----:B-1----:R-:W2:Y:S04]  /*1f6a0*/  LDL.LU R3, [R1+0x4] ;  /* 0x0000040001037983 */ /* 0x002ea80000300800 */
[----:B------:R-:W3:Y:S01]  /*1f6b0*/  LDL R8, [R1+0x34] ;  /* 0x0000340001087983 */ /* 0x000ee20000100800 */
[----:B------:R-:W-:-:S03]  /*1f6c0*/  MOV R6, c[0x0][0x4e8] ;  /* 0x00013a0000067a02 */ /* 0x000fc60000000f00 */
[----:B------:R-:W1:Y:S01]  /*1f6d0*/  S2R R11, SR_TID.X ;  /* 0x00000000000b7919 */ /* 0x000e620000002100 */
[----:B------:R-:W-:Y:S01]  /*1f6e0*/  ISETP.NE.AND P0, PT, R6, 0x1, PT ;  /* 0x000000010600780c */ /* 0x000fe20003f05270 */
[----:B------:R-:W-:Y:S01]  /*1f6f0*/  IMAD.WIDE.U32 R6, R2, c[0x0][0x3a0], RZ ;  /* 0x0000e80002067a25 */ /* 0x000fe200078e00ff */
[----:B--2---:R-:W-:-:S03]  /*1f700*/  MOV R10, R3 ;  /* 0x00000003000a7202 */ /* 0x004fc60000000f00 */
[----:B------:R-:W-:-:S04]  /*1f710*/  IMAD R3, R18, c[0x0][0x3a0], RZ ;  /* 0x0000e80012037a24 */ /* 0x000fc800078e02ff */
[----:B------:R-:W-:Y:S01]  /*1f720*/  IMAD R2, R2, c[0x0][0x3a4], R3 ;  /* 0x0000e90002027a24 */ /* 0x000fe200078e0203 */
[----:B---3--:R-:W-:Y:S01]  /*1f730*/  IADD3 R3, R8, R242, RZ ;  /* 0x000000f208037210 */ /* 0x008fe20007ffe0ff */
[----:B------:R-:W-:-:S03]  /*1f740*/  IMAD R8, R22, c[0x0][0x3f0], RZ ;  /* 0x0000fc0016087a24 */ /* 0x000fc600078e02ff */
[----:B------:R-:W-:Y:S01]  /*1f750*/  IADD3 R7, R7, R2, RZ ;  /* 0x0000000207077210 */ /* 0x000fe20007ffe0ff */
[----:B------:R-:W-:Y:S01]  /*1f760*/  @P0 IMAD.HI.U32 R9, R3, c[0x0][0x4ec], RZ ;  /* 0x00013b0003090a27 */ /* 0x000fe200078e00ff */
[----:B------:R-:W-:-:S03]  /*1f770*/  MOV R2, R3 ;  /* 0x0000000300027202 */ /* 0x000fc60000000f00 */
[----:B------:R-:W-:Y:S01]  /*1f780*/  IMAD.WIDE.U32 R6, R10, c[0x0][0x3e8], R6 ;  /* 0x0000fa000a067a25 */ /* 0x000fe200078e0006 */
[----:B------:R-:W-:-:S03]  /*1f790*/  @P0 SHF.R.U32.HI R2, RZ, c[0x0][0x4f0], R9 ;  /* 0x00013c00ff020a19 */ /* 0x000fc60000011609 */
[----:B------:R-:W-:Y:S01]  /*1f7a0*/  IMAD R7, R10, c[0x0][0x3ec], R7 ;  /* 0x0000fb000a077a24 */ /* 0x000fe200078e0207 */
[----:B-1----:R-:W-:Y:S01]  /*1f7b0*/  SHF.R.S32.HI R10, RZ, 0x1f, R11 ;  /* 0x0000001fff0a7819 */ /* 0x002fe2000001140b */
[C---:B------:R-:W-:Y:S01]  /*1f7c0*/  IMAD R9, R5.reuse, c[0x0][0x3f4], R8 ;  /* 0x0000fd0005097a24 */ /* 0x040fe200078e0208 */
[----:B------:R-:W-:Y:S01]  /*1f7d0*/  SHF.R.S32.HI R8, RZ, 0x1f, R2 ;  /* 0x0000001fff087819 */ /* 0x000fe20000011402 */
[----:B------:R-:W-:Y:S01]  /*1f7e0*/  IMAD.WIDE.U32 R6, R5, c[0x0][0x3f0], R6 ;  /* 0x0000fc0005067a25 */ /* 0x000fe200078e0006 */
[----:B------:R-:W-:Y:S02]  /*1f7f0*/  IADD3 R5, -R2, RZ, RZ ;  /* 0x000000ff02057210 */ /* 0x000fe40007ffe1ff */
[----:B------:R-:W-:Y:S01]  /*1f800*/  LEA.HI R10, R10, R11, RZ, 0x3 ;  /* 0x0000000b0a0a7211 */ /* 0x000fe200078f18ff */
[----:B------:R-:W-:Y:S01]  /*1f810*/  IMAD R8, R8, c[0x0][0x3e0], RZ ;  /* 0x0000f80008087a24 */ /* 0x000fe200078e02ff */
[----:B------:R-:W-:Y:S01]  /*1f820*/  IADD3 R7, R7, R9, RZ ;  /* 0x0000000907077210 */ /* 0x000fe20007ffe0ff */
[----:B------:R-:W-:Y:S01]  /*1f830*/  IMAD R5, R5, c[0x0][0x4e8], R3 ;  /* 0x00013a0005057a24 */ /* 0x000fe200078e0203 */
[----:B------:R-:W-:Y:S01]  /*1f840*/  SHF.R.S32.HI R10, RZ, 0x3, R10 ;  /* 0x00000003ff0a7819 */ /* 0x000fe2000001140a */
[----:B------:R-:W-:-:S02]  /*1f850*/  IMAD R8, R2, c[0x0][0x3e4], R8 ;  /* 0x0000f90002087a24 */ /* 0x000fc400078e0208 */
[----:B------:R-:W-:Y:S01]  /*1f860*/  IMAD.WIDE.U32 R2, R2, c[0x0][0x3e0], R6 ;  /* 0x0000f80002027a25 */ /* 0x000fe200078e0006 */
[----:B------:R-:W-:Y:S02]  /*1f870*/  SHF.R.S32.HI R6, RZ, 0x1f, R5 ;  /* 0x0000001fff067819 */ /* 0x000fe40000011405 */
[----:B------:R-:W-:Y:S02]  /*1f880*/  IADD3 R13, R10, R242, RZ ;  /* 0x000000f20a0d7210 */ /* 0x000fe40007ffe0ff */
        /* <DEDUP_REMOVED lines=9> */
.L_x_816:
[----:B------:R-:W-:Y:S05]  /*1f920*/  BRA.DIV ~URZ, `(.L_x_762) ;  /* 0x000023327f007947 */ /* 0x000fea000b800000 */
[----:B------:R3:W4:Y:S02]  /*1f930*/  SHFL.IDX PT, R2, R14, RZ, 0x181f ;  /* 0x00181fff0e027589 */ /* 0x00072400000e0000 */
.L_x_817:
        /* <DEDUP_REMOVED lines=16> */
[----:B------:R2:W-:Y:S04]  /*1fa40*/  @!P2 ST.E.128 [R8.64], RZ ;  /* 0x000000ff0800a985 */ /* 0x0005e8000c101d06 */
[----:B------:R2:W-:Y:S04]  /*1fa50*/  @!P1 ST.E.128 [R6.64], RZ ;  /* 0x000000ff06009985 */ /* 0x0005e8000c101d06 */
[----:B------:R2:W-:Y:S02]  /*1fa60*/  @!P0 ST.E.128 [R2.64], RZ ;  /* 0x000000ff02008985 */ /* 0x0005e4000c101d06 */
.L_x_764:
[----:B------:R-:W-:Y:S05]  /*1fa70*/  BSYNC B0 ;  /* 0x0000000000007941 */ /* 0x000fea0003800000 */
.L_x_763:
[----:B------:R-:W-:Y:S05]  /*1fa80*/  BRA.DIV ~URZ, `(.L_x_765) ;  /* 0x000022427f007947 */ /* 0x000fea000b800000 */
[----:B--2---:R2:W1:Y:S04]  /*1fa90*/  SHFL.IDX PT, R10, R11, 0x1, 0x181f ;  /* 0x00381f000b0a7f89 */ /* 0x00446800000e0000 */
[----:B----4-:R2:W4:Y:S02]  /*1faa0*/  SHFL.IDX PT, R2, R14, 0x1, 0x181f ;  /* 0x00381f000e027f89 */ /* 0x01052400000e0000 */
.L_x_818:
        /* <DEDUP_REMOVED lines=13> */
[----:B------:R1:W-:Y:S04]  /*1fb80*/  @!P2 ST.E.128 [R8.64], RZ ;  /* 0x000000ff0800a985 */ /* 0x0003e8000c101d06 */
[----:B------:R1:W-:Y:S04]  /*1fb90*/  @!P1 ST.E.128 [R6.64], RZ ;  /* 0x000000ff06009985 */ /* 0x0003e8000c101d06 */
[----:B------:R1:W-:Y:S02]  /*1fba0*/  @!P0 ST.E.128 [R2.64], RZ ;  /* 0x000000ff02008985 */ /* 0x0003e4000c101d06 */
.L_x_767:
[----:B------:R-:W-:Y:S05]  /*1fbb0*/  BSYNC B0 ;  /* 0x0000000000007941 */ /* 0x000fea0003800000 */
.L_x_766:
[----:B------:R-:W-:Y:S05]  /*1fbc0*/  BRA.DIV ~URZ, `(.L_x_768) ;  /* 0x000021d27f007947 */ /* 0x000fea000b800000 */
[----:B-1----:R1:W2:Y:S02]  /*1fbd0*/  SHFL.IDX PT, R10, R11, 0x2, 0x181f ;  /* 0x00581f000b0a7f89 */ /* 0x0022a400000e0000 */
.L_x_819:
[----:B------:R-:W-:Y:S05]  /*1fbe0*/  BRA.DIV ~URZ, `(.L_x_769) ;  /* 0x000022227f007947 */ /* 0x000fea000b800000 */
[----:B----4-:R4:W1:Y:S02]  /*1fbf0*/  SHFL.IDX PT, R2, R14, 0x2, 0x181f ;  /* 0x00581f000e027f89 */ /* 0x01086400000e0000 */
.L_x_820:
        /* <DEDUP_REMOVED lines=16> */
.L_x_771:
[----:B------:R-:W-:Y:S05]  /*1fd00*/  BSYNC B0 ;  /* 0x0000000000007941 */ /* 0x000fea0003800000 */
.L_x_770:
[----:B------:R-:W-:Y:S05]  /*1fd10*/  BRA.DIV ~URZ, `(.L_x_772) ;  /* 0x000021627f007947 */ /* 0x000fea000b800000 */
[----:B--2---:R2:W3:Y:S04]  /*1fd20*/  SHFL.IDX PT, R10, R11, 0x3, 0x181f ;  /* 0x00781f000b0a7f89 */ /* 0x0044e800000e0000 */
[----:B-1----:R2:W1:Y:S02]  /*1fd30*/  SHFL.IDX PT, R2, R14, 0x3, 0x181f ;  /* 0x00781f000e027f89 */ /* 0x00246400000e0000 */
.L_x_821:
        /* <DEDUP_REMOVED lines=9> */
[-C--:B---3--:R-:W-:Y:S02]  /*1fdd0*/  @!P2 LEA.HI.X R9, R248, R10.reuse, R17, 0x1, P5 ;  /* 0x0000000af809a211 */ /* 0x088fe400028f0c11 */
[-C--:B------:R-:W-:Y:S02]  /*1fde0*/  @!P1 LEA.HI.X R7, R4, R10.reuse, R15, 0x1, P4 ;  /* 0x0000000a04079211 */ /* 0x080fe400020f0c0f */
[----:B------:R-:W-:Y:S01]  /*1fdf0*/  @!P0 LEA.HI.X R3, R0, R10, R16, 0x1, P3 ;  /* 0x0000000a00038211 */ /* 0x000fe200018f0c10 */
[----:B------:R1:W-:Y:S04]  /*1fe00*/  @!P2 ST.E.128 [R8.64], RZ ;  /* 0x000000ff0800a985 */ /* 0x0003e8000c101d06 */
[----:B------:R1:W-:Y:S04]  /*1fe10*/  @!P1 ST.E.128 [R6.64], RZ ;  /* 0x000000ff06009985 */ /* 0x0003e8000c101d06 */
[----:B------:R1:W-:Y:S02]  /*1fe20*/  @!P0 ST.E.128 [R2.64], RZ ;  /* 0x000000ff02008985 */ /* 0x0003e4000c101d06 */
.L_x_752:
[----:B------:R-:W-:Y:S05]  /*1fe30*/  BSYNC B1 ;  /* 0x0000000000017941 */ /* 0x000fea0003800000 */
.L_x_736:
[----:B--2---:R-:W2:Y:S02]  /*1fe40*/  LDL R0, [R1+0x38] ;  /* 0x0000380001007983 */ /* 0x004ea40000100800 */
[----:B--2---:R-:W-:-:S13]  /*1fe50*/  ISETP.NE.AND P0, PT, R0, RZ, PT ;  /* 0x000000ff0000720c */ /* 0x004fda0003f05270 */
[----:B------:R-:W-:Y:S01]  /*1fe60*/  @P0 WARPSYNC 0xffffffff ;  /* 0xffffffff00000948 */ /* 0x000fe20003800000 */
[----:B------:R-:W-:Y:S06]  /*1fe70*/  @P0 BAR.SYNC.DEFER_BLOCKING 0x5, 0x100 ;  /* 0x0144000000000b1d */ /* 0x000fec0000010000 */
[----:B------:R-:W2:Y:S04]  /*1fe80*/  @P0 LDS.128 R244, [0x18100] ;  /* 0x01810000fff40984 */ /* 0x000ea80000000c00 */
[----:B------:R-:W-:Y:S06]  /*1fe90*/  @P0 BAR.ARV 0x4, 0x100 ;  /* 0x0104000000000b1d */ /* 0x000fec0000002000 */
[----:B------:R-:W-:Y:S05]  /*1fea0*/  @P0 BRA `(.L_x_773) ;  /* 0x00000f5000000947 */ /* 0x000fea0003800000 */
[----:B------:R-:W5:Y:S01]  /*1feb0*/  S2R R0, SR_TID.X ;  /* 0x0000000000007919 */ /* 0x000f620000002100 */
[----:B-1----:R-:W-:Y:S01]  /*1fec0*/  IMAD.MOV.U32 R7, RZ, RZ, RZ ;  /* 0x000000ffff077224 */ /* 0x002fe200078e00ff */
[----:B-----5:R-:W-:-:S04]  /*1fed0*/  LOP3.LUT R13, R0, 0x1f, RZ, 0xc0, !PT ;  /* 0x0000001f000d7812 */ /* 0x020fc800078ec0ff */
[----:B------:R-:W-:Y:S01]  /*1fee0*/  ISETP.NE.AND P6, PT, R13, 0x1f, PT ;  /* 0x0000001f0d00780c */ /* 0x000fe20003fc5270 */
[----:B------:R-:W-:Y:S10]  /*1fef0*/  BRA.DIV ~URZ, `(.L_x_774) ;  /* 0x000020527f007947 */ /* 0x000ff4000b800000 */
[----:B---3--:R1:W3:Y:S02]  /*1ff00*/  SHFL.IDX PT, R10, R83, RZ, 0x1f ;  /* 0x00001fff530a7589 */ /* 0x0082e400000e0000 */
.L_x_822:
[----:B------:R-:W-:Y:S05]  /*1ff10*/  BRA.DIV ~URZ, `(.L_x_775) ;  /* 0x000020a27f007947 */ /* 0x000fea000b800000 */
[----:B------:R1:W4:Y:S02]  /*1ff20*/  SHFL.IDX PT, R8, R83, 0x1, 0x1f ;  /* 0x00201f0053087f89 */ /* 0x00032400000e0000 */
.L_x_823:
[----:B--2---:R-:W-:Y:S02]  /*1ff30*/  IMAD.IADD R0, R247, 0x1, R13 ;  /* 0x00000001f7007824 */ /* 0x004fe400078e020d */
[----:B------:R-:W-:-:S03]  /*1ff40*/  IMAD.MOV.U32 R6, RZ, RZ, RZ ;  /* 0x000000ffff067224 */ /* 0x000fc600078e00ff */
[----:B------:R-:W-:-:S13]  /*1ff50*/  ISETP.GE.OR P0, PT, R0, c[0x0][0x53c], !P6 ;  /* 0x00014f0000007a0c */ /* 0x000fda0007706670 */
[----:B----4-:R-:W-:Y:S01]  /*1ff60*/  @!P0 MOV R2, 0x4 ;  /* 0x0000000400028802 */ /* 0x010fe20000000f00 */
[----:B------:R-:W-:-:S04]  /*1ff70*/  @!P0 IMAD.MOV.U32 R4, RZ, RZ, 0x4 ;  /* 0x00000004ff048424 */ /* 0x000fc800078e00ff */
[----:B------:R-:W-:-:S04]  /*1ff80*/  @!P0 IMAD.WIDE R4, R0, R4, c[0x0][0x580] ;  /* 0x0001600000048625 */ /* 0x000fc800078e0204 */
[----:B------:R-:W-:Y:S01]  /*1ff90*/  @!P0 IMAD.WIDE R2, R0, R2, c[0x0][0x578] ;  /* 0x00015e0000028625 */ /* 0x000fe200078e0202 */
[----:B------:R-:W2:Y:S04]  /*1ffa0*/  @!P0 LDG.E R6, [R4.64] ;  /* 0x0000000604068981 */ /* 0x000ea8000c1e1900 */
[----:B------:R-:W2:Y:S01]  /*1ffb0*/  @!P0 LDG.E R7, [R2.64] ;  /* 0x0000000602078981 */ /* 0x000ea2000c1e1900 */
[C---:B------:R-:W-:Y:S02]  /*1ffc0*/  ISETP.GE.U32.AND P4, PT, R13.reuse, 0x10, PT ;  /* 0x000000100d00780c */ /* 0x040fe40003f86070 */
[C---:B------:R-:W-:Y:S02]  /*1ffd0*/  ISETP.GE.U32.AND P3, PT, R13.reuse, 0x8, PT ;  /* 0x000000080d00780c */ /* 0x040fe40003f66070 */
[----:B------:R-:W-:-:S02]  /*1ffe0*/  ISETP.GE.U32.AND P2, PT, R13, 0x4, PT ;  /* 0x000000040d00780c */ /* 0x000fc40003f46070 */
[C---:B------:R-:W-:Y:S02]  /*1fff0*/  ISETP.GE.U32.AND P1, PT, R13.reuse, 0x2, PT ;  /* 0x000000020d00780c */ /* 0x040fe40003f26070 */
[----:B------:R-:W-:Y:S02]  /*20000*/  ISETP.NE.AND P5, PT, R13, RZ, PT ;  /* 0x000000ff0d00720c */ /* 0x000fe40003fa5270 */
[----:B------:R-:W-:Y:S01]  /*20010*/  MOV R12, RZ ;  /* 0x000000ff000c7202 */ /* 0x000fe20000000f00 */
[----:B--2---:R-:W-:Y:S01]  /*20020*/  IMAD R4, R7, R6, RZ ;  /* 0x0000000607047224 */ /* 0x004fe200078e02ff */
[----:B------:R-:W-:Y:S07]  /*20030*/  BRA.DIV ~URZ, `(.L_x_776) ;  /* 0x00001ff27f007947 */ /* 0x000fee000b800000 */
[----:B------:R2:W4:Y:S02]  /*20040*/  SHFL.UP PT, R5, R4, 0x1, RZ ;  /* 0x0420000004057989 */ /* 0x00052400000e00ff */
.L_x_824:
[----:B----4-:R-:W-:-:S04]  /*20050*/  SEL R5, R5, RZ, P5 ;  /* 0x000000ff05057207 */ /* 0x010fc80002800000 */
[----:B--2---:R-:W-:Y:S01]  /*20060*/  IADD3 R4, R4, R5, RZ ;  /* 0x0000000504047210 */ /* 0x004fe20007ffe0ff */
[----:B------:R-:W-:Y:S05]  /*20070*/  BRA.DIV ~URZ, `(.L_x_777) ;  /* 0x000020027f007947 */ /* 0x000fea000b800000 */
[----:B------:R-:W2:Y:S02]  /*20080*/  SHFL.UP PT, R0, R4, 0x2, RZ ;  /* 0x0440000004007989 */ /* 0x000ea400000e00ff */
[----:B--2---:R-:W-:-:S05]  /*20090*/  SEL R0, R0, RZ, P1 ;  /* 0x000000ff00007207 */ /* 0x004fca0000800000 */
[----:B------:R-:W-:-:S05]  /*200a0*/  IMAD.IADD R4, R4, 0x1, R0 ;  /* 0x0000000104047824 */ /* 0x000fca00078e0200 */
        /* <DEDUP_REMOVED lines=9> */
[----:B------:R2:W4:Y:S02]  /*20140*/  SHFL.IDX PT, R0, R4, 0x1f, 0x1f ;  /* 0x03e01f0004007f89 */ /* 0x00052400000e0000 */
.L_x_825:
[----:B----4-:R-:W-:Y:S01]  /*20150*/  IMAD R0, R0, c[0x0][0x538], RZ ;  /* 0x00014e0000007a24 */ /* 0x010fe200078e02ff */
[----:B------:R-:W-:Y:S04]  /*20160*/  BSSY B1, `(.L_x_778) ;  /* 0x00000c4000017945 */ /* 0x000fe80003800000 */
[----:B------:R-:W-:-:S04]  /*20170*/  IADD3 R8, R0, R8, RZ ;  /* 0x0000000800087210 */ /* 0x000fc80007ffe0ff */
[----:B---3--:R-:W-:-:S13]  /*20180*/  ISETP.GT.AND P0, PT, R8, R10, PT ;  /* 0x0000000a0800720c */ /* 0x008fda0003f04270 */
[----:B------:R-:W-:Y:S05]  /*20190*/  @P0 BRA `(.L_x_779) ;  /* 0x0000024000000947 */ /* 0x000fea0003800000 */
.L_x_783:
[----:B------:R-:W-:-:S04]  /*201a0*/  IADD3 R0, R247, 0x1f, RZ ;  /* 0x0000001ff7007810 */ /* 0x000fc80007ffe0ff */
[----:B------:R-:W-:-:S13]  /*201b0*/  ISETP.GE.AND P0, PT, R0, c[0x0][0x53c], PT ;  /* 0x00014f0000007a0c */ /* 0x000fda0003f06270 */
[----:B------:R-:W-:Y:S05]  /*201c0*/  @P0 BRA `(.L_x_780) ;  /* 0x00000b9000000947 */ /* 0x000fea0003800000 */
[----:B------:R-:W-:Y:S01]  /*201d0*/  MOV R247, R0 ;  /* 0x0000000000f77202 */ /* 0x000fe20000000f00 */
[----:B------:R-:W-:-:S03]  /*201e0*/  CS2R R6, SRZ ;  /* 0x0000000000067805 */ /* 0x000fc6000001ff00 */
[----:B------:R-:W-:-:S04]  /*201f0*/  IADD3 R0, R247, R13, RZ ;  /* 0x0000000df7007210 */ /* 0x000fc80007ffe0ff */
[----:B------:R-:W-:-:S13]  /*20200*/  ISETP.GE.OR P0, PT, R0, c[0x0][0x53c], !P6 ;  /* 0x00014f0000007a0c */ /* 0x000fda0007706670 */
[----:B--2---:R-:W-:Y:S02]  /*20210*/  @!P0 MOV R4, 0x4 ;  /* 0x0000000400048802 */ /* 0x004fe40000000f00 */
[----:B------:R-:W-:-:S03]  /*20220*/  @!P0 MOV R2, 0x4 ;  /* 0x0000000400028802 */ /* 0x000fc60000000f00 */
[----:B------:R-:W-:-:S04]  /*20230*/  @!P0 IMAD.WIDE R4, R0, R4, c[0x0][0x580] ;  /* 0x0001600000048625 */ /* 0x000fc800078e0204 */
[----:B------:R-:W-:Y:S01]  /*20240*/  @!P0 IMAD.WIDE R2, R0, R2, c[0x0][0x578] ;  /* 0x00015e0000028625 */ /* 0x000fe200078e0202 */
[----:B------:R-:W2:Y:S04]  /*20250*/  @!P0 LDG.E R6, [R4.64] ;  /* 0x0000000604068981 */ /* 0x000ea8000c1e1900 */
[----:B------:R-:W2:Y:S02]  /*20260*/  @!P0 LDG.E R7, [R2.64] ;  /* 0x0000000602078981 */ /* 0x000ea4000c1e1900 */
[----:B--2---:R-:W-:Y:S01]  /*20270*/  IMAD R0, R7, R6, RZ ;  /* 0x0000000607007224 */ /* 0x004fe200078e02ff */
[----:B------:R-:W-:Y:S05]  /*20280*/  BRA.DIV ~URZ, `(.L_x_781) ;  /* 0x00001fe27f007947 */ /* 0x000fea000b800000 */
[----:B------:R2:W3:Y:S02]  /*20290*/  SHFL.UP PT, R2, R0, 0x1, RZ ;  /* 0x0420000000027989 */ /* 0x0004e400000e00ff */
.L_x_826:
[----:B---3--:R-:W-:-:S04]  /*202a0*/  SEL R2, R2, RZ, P5 ;  /* 0x000000ff02027207 */ /* 0x008fc80002800000 */
        /* <DEDUP_REMOVED lines=14> */
[----:B------:R2:W3:Y:S02]  /*20390*/  SHFL.IDX PT, R0, R4, 0x1f, 0x1f ;  /* 0x03e01f0004007f89 */ /* 0x0004e400000e0000 */
.L_x_827:
[----:B---3--:R-:W-:-:S05]  /*203a0*/  IMAD R0, R0, c[0x0][0x538], RZ ;  /* 0x00014e0000007a24 */ /* 0x008fca00078e02ff */
[----:B------:R-:W-:-:S04]  /*203b0*/  IADD3 R8, R0, R8, RZ ;  /* 0x0000000800087210 */ /* 0x000fc80007ffe0ff */
[----:B------:R-:W-:-:S13]  /*203c0*/  ISETP.GT.AND P0, PT, R8, R10, PT ;  /* 0x0000000a0800720c */ /* 0x000fda0003f04270 */
[----:B-12---:R-:W-:Y:S05]  /*203d0*/  @!P0 BRA `(.L_x_783) ;  /* 0xfffffdc000008947 */ /* 0x006fea000383ffff */
.L_x_779:
[----:B------:R-:W-:-:S05]  /*203e0*/  IADD3 R8, -R0, R8, RZ ;  /* 0x0000000800087210 */ /* 0x000fca0007ffe1ff */
[----:B------:R-:W-:-:S05]  /*203f0*/  IMAD R0, R4, c[0x0][0x538], R8 ;  /* 0x00014e0004007a24 */ /* 0x000fca00078e0208 */
[----:B------:R-:W-:Y:S01]  /*20400*/  ISETP.GT.AND P0, PT, R0, R10, PT ;  /* 0x0000000a0000720c */ /* 0x000fe20003f04270 */
[----:B------:R-:W-:-:S12]  /*20410*/  BRA.DIV ~URZ, `(.L_x_784) ;  /* 0x000020727f007947 */ /* 0x000fd8000b800000 */
[----:B------:R-:W-:-:S04]  /*20420*/  VOTE.ANY R11, PT, !P0 ;  /* 0x00000000000b7806 */ /* 0x000fc800040e0100 */
.L_x_828:
[----:B------:R-:W3:Y:S02]  /*20430*/  POPC R0, R11 ;  /* 0x0000000b00007309 */ /* 0x000ee40000000000 */
[----:B---3--:R-:W-:Y:S01]  /*20440*/  IADD3 R247, R0, R247, RZ ;  /* 0x000000f700f77210 */ /* 0x008fe20007ffe0ff */
[----:B------:R-:W-:Y:S05]  /*20450*/  BRA.DIV ~URZ, `(.L_x_785) ;  /* 0x000020827f007947 */ /* 0x000fea000b800000 */
[----:B------:R3:W4:Y:S04]  /*20460*/  SHFL.IDX PT, R6, R6, R0, 0x1f ;  /* 0x00001f0006067589 */ /* 0x00072800000e0000 */
[----:B------:R3:W1:Y:S02]  /*20470*/  SHFL.IDX PT, R7, R7, R0, 0x1f ;  /* 0x00001f0007077589 */ /* 0x00066400000e0000 */
.L_x_829:
[----:B------:R-:W-:Y:S01]  /*20480*/  ISETP.NE.AND P0, PT, R11, RZ, PT ;  /* 0x000000ff0b00720c */ /* 0x000fe20003f05270 */
[----:B------:R-:W-:-:S12]  /*20490*/  BSSY B0, `(.L_x_786) ;  /* 0x0000005000007945 */ /* 0x000fd80003800000 */
[----:B------:R-:W-:Y:S05]  /*204a0*/  @!P0 BRA `(.L_x_787) ;  /* 0x0000003000008947 */ /* 0x000fea0003800000 */
[----:B---3--:R-:W-:Y:S01]  /*204b0*/  IADD3 R0, R0, -0x1, RZ ;  /* 0xffffffff00007810 */ /* 0x008fe20007ffe0ff */
[----:B------:R-:W-:Y:S05]  /*204c0*/  BRA.DIV ~URZ, `(.L_x_788) ;  /* 0x000020e27f007947 */ /* 0x000fea000b800000 */
[----:B------:R3:W2:Y:S02]  /*204d0*/  SHFL.IDX PT, R12, R4, R0, 0x1f ;  /* 0x00001f00040c7589 */ /* 0x0006a400000e0000 */
.L_x_787:
[----:B------:R-:W-:Y:S05]  /*204e0*/  BSYNC B0 ;  /* 0x0000000000007941 */ /* 0x000fea0003800000 */
.L_x_786:
[----:B-1----:R-:W-:Y:S01]  /*204f0*/  ISETP.NE.AND P0, PT, R7, 0x1, PT ;  /* 0x000000010700780c */ /* 0x002fe20003f05270 */
[----:B--2---:R-:W-:Y:S01]  /*20500*/  IMAD R244, R12, c[0x0][0x538], R8 ;  /* 0x00014e000cf47a24 */ /* 0x004fe200078e0208 */
[----:B------:R-:W-:Y:S04]  /*20510*/  BSSY B0, `(.L_x_789) ;  /* 0x0000081000007945 */ /* 0x000fe80003800000 */
[----:B------:R-:W-:-:S07]  /*20520*/  IADD3 R3, -R244, R10, RZ ;  /* 0x0000000af4037210 */ /* 0x000fce0007ffe1ff */
[----:B------:R-:W-:Y:S05]  /*20530*/  @!P0 BRA `(.L_x_790) ;  /* 0x000003e000008947 */ /* 0x000fea0003800000 */
[-C--:B----4-:R-:W-:Y:S01]  /*20540*/  IABS R2, R6.reuse ;  /* 0x0000000600027213 */ /* 0x090fe20000000000 */
[----:B------:R-:W-:Y:S01]  /*20550*/  IMAD.MOV.U32 R8, RZ, RZ, RZ ;  /* 0x000000ffff087224 */ /* 0x000fe200078e00ff */
[----:B------:R-:W-:Y:S02]  /*20560*/  IABS R10, R6 ;  /* 0x00000006000a7213 */ /* 0x000fe40000000000 */
[----:B---3--:R-:W1:Y:S08]  /*20570*/  I2F.RP R0, R2 ;  /* 0x0000000200007306 */ /* 0x008e700000209400 */
[----:B-1----:R-:W1:Y:S02]  /*20580*/  MUFU.RCP R0, R0 ;  /* 0x0000000000007308 */ /* 0x002e640000001000 */
[----:B-1----:R-:W-:-:S06]  /*20590*/  IADD3 R0, R0, 0xffffffe, RZ ;  /* 0x0ffffffe00007810 */ /* 0x002fcc0007ffe0ff */
[----:B------:R-:W1:Y:S02]  /*205a0*/  F2I.FTZ.U32.TRUNC.NTZ R9, R0 ;  /* 0x0000000000097305 */ /* 0x000e64000021f000 */
[----:B-1----:R-:W-:Y:S01]  /*205b0*/  IMAD.MOV R4, RZ, RZ, -R9 ;  /* 0x000000ffff047224 */ /* 0x002fe200078e0a09 */
[----:B------:R-:W-:-:S03]  /*205c0*/  IABS R0, R7 ;  /* 0x0000000700007213 */ /* 0x000fc60000000000 */
[----:B------:R-:W-:Y:S02]  /*205d0*/  IMAD.MOV.U32 R5, RZ, RZ, R4 ;  /* 0x000000ffff057224 */ /* 0x000fe400078e0004 */
[----:B------:R-:W-:Y:S01]  /*205e0*/  IMAD.MOV.U32 R4, RZ, RZ, R0 ;  /* 0x000000ffff047224 */ /* 0x000fe200078e0000 */
[----:B------:R-:W-:Y:S01]  /*205f0*/  IABS R0, R3 ;  /* 0x0000000300007213 */ /* 0x000fe20000000000 */
[----:B------:R-:W-:Y:S02]  /*20600*/  IMAD R5, R5, R2, RZ ;  /* 0x0000000205057224 */ /* 0x000fe400078e02ff */
[----:B------:R-:W1:Y:S02]  /*20610*/  I2F.RP R11, R4 ;  /* 0x00000004000b7306 */ /* 0x000e640000209400 */
[----:B------:R-:W-:Y:S01]  /*20620*/  IMAD.HI.U32 R9, R9, R5, R8 ;  /* 0x0000000509097227 */ /* 0x000fe200078e0008 */
[----:B------:R-:W-:-:S03]  /*20630*/  MOV R5, R0 ;  /* 0x0000000000057202 */ /* 0x000fc60000000f00 */
[----:B------:R-:W-:-:S04]  /*20640*/  IMAD.MOV R0, RZ, RZ, -R10 ;  /* 0x000000ffff007224 */ /* 0x000fc800078e0a0a */
[----:B------:R-:W-:Y:S02]  /*20650*/  IMAD.MOV.U32 R8, RZ, RZ, R0 ;  /* 0x000000ffff087224 */ /* 0x000fe400078e0000 */
[----:B------:R-:W-:-:S04]  /*20660*/  IMAD.HI.U32 R0, R9, R5, RZ ;  /* 0x0000000509007227 */ /* 0x000fc800078e00ff */
[----:B------:R-:W-:Y:S02]  /*20670*/  IMAD R5, R0, R8, R5 ;  /* 0x0000000800057224 */ /* 0x000fe400078e0205 */
[----:B-1----:R-:W1:Y:S03]  /*20680*/  MUFU.RCP R8, R11 ;  /* 0x0000000b00087308 */ /* 0x002e660000001000 */
[----:B------:R-:W-:Y:S02]  /*20690*/  ISETP.GT.U32.AND P0, PT, R2, R5, PT ;  /* 0x000000050200720c */ /* 0x000fe40003f04070 */
[----:B-1----:R-:W-:-:S11]  /*206a0*/  IADD3 R8, R8, 0xffffffe, RZ ;  /* 0x0ffffffe08087810 */ /* 0x002fd60007ffe0ff */
[----:B------:R-:W-:Y:S01]  /*206b0*/  @!P0 IMAD.IADD R5, R5, 0x1, -R2 ;  /* 0x0000000105058824 */ /* 0x000fe200078e0a02 */
[----:B------:R-:W-:Y:S01]  /*206c0*/  @!P0 IADD3 R0, R0, 0x1, RZ ;  /* 0x0000000100008810 */ /* 0x000fe20007ffe0ff */
[----:B------:R-:W1:Y:S01]  /*206d0*/  F2I.FTZ.U32.TRUNC.NTZ R9, R8 ;  /* 0x0000000800097305 */ /* 0x000e62000021f000 */
[----:B------:R-:W-:Y:S02]  /*206e0*/  ISETP.NE.AND P0, PT, R6, RZ, PT ;  /* 0x000000ff0600720c */ /* 0x000fe40003f05270 */
[----:B------:R-:W-:Y:S02]  /*206f0*/  ISETP.GE.U32.AND P2, PT, R5, R2, PT ;  /* 0x000000020500720c */ /* 0x000fe40003f46070 */
[----:B------:R-:W-:-:S04]  /*20700*/  LOP3.LUT R2, R3, R6, RZ, 0x3c, !PT ;  /* 0x0000000603027212 */ /* 0x000fc800078e3cff */
[----:B------:R-:W-:-:S07]  /*20710*/  ISETP.GE.AND P1, PT, R2, RZ, PT ;  /* 0x000000ff0200720c */ /* 0x000fce0003f26270 */
[----:B------:R-:W-:Y:S02]  /*20720*/  @P2 IADD3 R0, R0, 0x1, RZ ;  /* 0x0000000100002810 */ /* 0x000fe40007ffe0ff */
[----:B-1----:R-:W-:Y:S02]  /*20730*/  IADD3 R2, RZ, -R9, RZ ;  /* 0x80000009ff027210 */ /* 0x002fe40007ffe0ff */
[----:B------:R-:W-:Y:S02]  /*20740*/  MOV R8, RZ ;  /* 0x000000ff00087202 */ /* 0x000fe40000000f00 */
[----:B------:R-:W-:Y:S01]  /*20750*/  @!P1 IMAD.MOV R0, RZ, RZ, -R0 ;  /* 0x000000ffff009224 */ /* 0x000fe200078e0a00 */
[----:B------:R-:W-:Y:S01]  /*20760*/  @!P0 LOP3.LUT R0, RZ, R6, RZ, 0x33, !PT ;  /* 0x00000006ff008212 */ /* 0x000fe200078e33ff */
[----:B------:R-:W-:Y:S01]  /*20770*/  IMAD.MOV.U32 R5, RZ, RZ, R2 ;  /* 0x000000ffff057224 */ /* 0x000fe200078e0002 */
[----:B------:R-:W-:Y:S02]  /*20780*/  IABS R2, R7 ;  /* 0x0000000700027213 */ /* 0x000fe40000000000 */
[----:B------:R-:W-:Y:S01]  /*20790*/  IABS R11, R0 ;  /* 0x00000000000b7213 */ /* 0x000fe20000000000 */
[----:B------:R-:W-:-:S02]  /*207a0*/  IMAD R5, R5, R4, RZ ;  /* 0x0000000405057224 */ /* 0x000fc400078e02ff */
        /* <DEDUP_REMOVED lines=10> */
[----:B------:R-:W-:Y:S01]  /*20850*/  ISETP.GE.U32.AND P2, PT, R5, R4, PT ;  /* 0x000000040500720c */ /* 0x000fe20003f46070 */
[----:B------:R-:W-:Y:S01]  /*20860*/  IMAD.MOV R5, RZ, RZ, -R0 ;  /* 0x000000ffff057224 */ /* 0x000fe200078e0a00 */
        /* <DEDUP_REMOVED lines=11> */
.L_x_790:
[----:B---3--:R-:W-:-:S04]  /*20920*/  IMAD.MOV.U32 R4, RZ, RZ, 0x4 ;  /* 0x00000004ff047424 */ /* 0x008fc800078e00ff */
[----:B------:R-:W-:-:S05]  /*20930*/  IMAD.WIDE R4, R247, R4, c[0x0][0x590] ;  /* 0x00016400f7047625 */ /* 0x000fca00078e0204 */
[----:B------:R1:W2:Y:S01]  /*20940*/  LDG.E R7, [R4.64] ;  /* 0x0000000604077981 */ /* 0x0002a2000c1e1900 */
[----:B------:R-:W-:Y:S01]  /*20950*/  IABS R2, R3 ;  /* 0x0000000300027213 */ /* 0x000fe20000000000 */
[----:B-1----:R-:W-:Y:S02]  /*20960*/  IMAD.MOV.U32 R4, RZ, RZ, RZ ;  /* 0x000000ffff047224 */ /* 0x002fe400078e00ff */
[----:B--2-4-:R-:W-:-:S05]  /*20970*/  IMAD R11, R7, R6, RZ ;  /* 0x00000006070b7224 */ /* 0x014fca00078e02ff */
        /* <DEDUP_REMOVED lines=8> */
[----:B------:R-:W-:-:S04]  /*20a00*/  IMAD R0, R0, R8, RZ ;  /* 0x0000000800007224 */ /* 0x000fc800078e02ff */
[----:B------:R-:W-:-:S04]  /*20a10*/  IMAD.HI.U32 R0, R5, R0, R4 ;  /* 0x0000000005007227 */ /* 0x000fc800078e0004 */
[----:B------:R-:W-:Y:S02]  /*20a20*/  IMAD.MOV R4, RZ, RZ, -R9 ;  /* 0x000000ffff047224 */ /* 0x000fe400078e0a09 */
[----:B------:R-:W-:-:S04]  /*20a30*/  IMAD.HI.U32 R0, R0, R2, RZ ;  /* 0x0000000200007227 */ /* 0x000fc800078e00ff */
[----:B------:R-:W-:-:S05]  /*20a40*/  IMAD R2, R0, R4, R2 ;  /* 0x0000000400027224 */ /* 0x000fca00078e0202 */
[----:B------:R-:W-:-:S13]  /*20a50*/  ISETP.GT.U32.AND P0, PT, R8, R2, PT ;  /* 0x000000020800720c */ /* 0x000fda0003f04070 */
[-C--:B------:R-:W-:Y:S02]  /*20a60*/  @!P0 IADD3 R2, R2, -R8.reuse, RZ ;  /* 0x8000000802028210 */ /* 0x080fe40007ffe0ff */
[----:B------:R-:W-:Y:S02]  /*20a70*/  @!P0 IADD3 R0, R0, 0x1, RZ ;  /* 0x0000000100008810 */ /* 0x000fe40007ffe0ff */
[----:B------:R-:W-:Y:S01]  /*20a80*/  ISETP.GE.U32.AND P2, PT, R2, R8, PT ;  /* 0x000000080200720c */ /* 0x000fe20003f46070 */
[----:B------:R-:W-:Y:S01]  /*20a90*/  IMAD.MOV.U32 R8, RZ, RZ, RZ ;  /* 0x000000ffff087224 */ /* 0x000fe200078e00ff */
[----:B------:R-:W-:Y:S02]  /*20aa0*/  LOP3.LUT R2, R3, R11, RZ, 0x3c, !PT ;  /* 0x0000000b03027212 */ /* 0x000fe400078e3cff */
[----:B------:R-:W-:Y:S02]  /*20ab0*/  ISETP.NE.AND P0, PT, R11, RZ, PT ;  /* 0x000000ff0b00720c */ /* 0x000fe40003f05270 */
[----:B------:R-:W-:-:S07]  /*20ac0*/  ISETP.GE.AND P1, PT, R2, RZ, PT ;  /* 0x000000ff0200720c */ /* 0x000fce0003f26270 */
[----:B------:R-:W-:-:S05]  /*20ad0*/  @P2 IADD3 R0, R0, 0x1, RZ ;  /* 0x0000000100002810 */ /* 0x000fca0007ffe0ff */
[----:B------:R-:W-:-:S04]  /*20ae0*/  IMAD.MOV.U32 R2, RZ, RZ, R0 ;  /* 0x000000ffff027224 */ /* 0x000fc800078e0000 */
[----:B------:R-:W-:Y:S01]  /*20af0*/  @!P1 IMAD.MOV R2, RZ, RZ, -R2 ;  /* 0x000000ffff029224 */ /* 0x000fe200078e0a02 */
[----:B------:R-:W-:-:S05]  /*20b00*/  @!P0 LOP3.LUT R2, RZ, R11, RZ, 0x33, !PT ;  /* 0x0000000bff028212 */ /* 0x000fca00078e33ff */
[----:B------:R-:W-:Y:S02]  /*20b10*/  IMAD R10, R7, R2, RZ ;  /* 0x00000002070a7224 */ /* 0x000fe400078e02ff */
[----:B------:R-:W-:-:S03]  /*20b20*/  IMAD.MOV R2, RZ, RZ, -R2 ;  /* 0x000000ffff027224 */ /* 0x000fc600078e0a02 */
[----:B------:R-:W-:-:S04]  /*20b30*/  IADD3 R0, -R10, c[0x0][0x538], RZ ;  /* 0x00014e000a007a10 */ /* 0x000fc80007ffe1ff */
[----:B------:R-:W-:-:S04]  /*20b40*/  IMNMX R0, R7, R0, PT ;  /* 0x0000000007007217 */ /* 0x000fc80003800200 */
[----:B------:R-:W-:-:S04]  /*20b50*/  IABS R4, R0 ;  /* 0x0000000000047213 */ /* 0x000fc80000000000 */
[----:B------:R-:W1:Y:S08]  /*20b60*/  I2F.RP R5, R4 ;  /* 0x0000000400057306 */ /* 0x000e700000209400 */
[----:B-1----:R-:W1:Y:S02]  /*20b70*/  MUFU.RCP R5, R5 ;  /* 0x0000000500057308 */ /* 0x002e640000001000 */
[----:B-1----:R-:W-:-:S06]  /*20b80*/  IADD3 R5, R5, 0xffffffe, RZ ;  /* 0x0ffffffe05057810 */ /* 0x002fcc0007ffe0ff */
[----:B------:R-:W1:Y:S02]  /*20b90*/  F2I.FTZ.U32.TRUNC.NTZ R9, R5 ;  /* 0x0000000500097305 */ /* 0x000e64000021f000 */
[----:B-1----:R-:W-:Y:S02]  /*20ba0*/  IMAD.MOV R7, RZ, RZ, -R9 ;  /* 0x000000ffff077224 */ /* 0x002fe400078e0a09 */
[----:B------:R-:W-:-:S03]  /*20bb0*/  IMAD R5, R11, R2, R3 ;  /* 0x000000020b057224 */ /* 0x000fc600078e0203 */
[----:B------:R-:W-:Y:S02]  /*20bc0*/  MOV R2, R7 ;  /* 0x0000000700027202 */ /* 0x000fe40000000f00 */
[----:B------:R-:W-:Y:S02]  /*20bd0*/  IABS R7, R0 ;  /* 0x0000000000077213 */ /* 0x000fe40000000000 */
[----:B------:R-:W-:Y:S01]  /*20be0*/  IABS R3, R5 ;  /* 0x0000000500037213 */ /* 0x000fe20000000000 */
[----:B------:R-:W-:-:S04]  /*20bf0*/  IMAD R2, R2, R4, RZ ;  /* 0x0000000402027224 */ /* 0x000fc800078e02ff */
[----:B------:R-:W-:-:S04]  /*20c00*/  IMAD.HI.U32 R8, R9, R2, R8 ;  /* 0x0000000209087227 */ /* 0x000fc800078e0008 */
[----:B------:R-:W-:-:S04]  /*20c10*/  IMAD.MOV R2, RZ, RZ, -R7 ;  /* 0x000000ffff027224 */ /* 0x000fc800078e0a07 */
        /* <DEDUP_REMOVED lines=16> */
.L_x_791:
[----:B------:R-:W-:Y:S05]  /*20d20*/  BSYNC B0 ;  /* 0x0000000000007941 */ /* 0x000fea0003800000 */
.L_x_789:
[----:B------:R-:W-:-:S04]  /*20d30*/  LOP3.LUT R2, RZ, R2, RZ, 0x33, !PT ;  /* 0x00000002ff027212 */ /* 0x000fc800078e33ff */
[----:B------:R-:W-:Y:S01]  /*20d40*/  IADD3 R245, R2, R6, RZ ;  /* 0x0000000602f57210 */ /* 0x000fe20007ffe0ff */
[----:B------:R-:W-:Y:S05]  /*20d50*/  BRA `(.L_x_792) ;  /* 0x0000004000007947 */ /* 0x000fea0003800000 */
.L_x_780:
[----:B------:R-:W-:Y:S01]  /*20d60*/  IMAD.MOV.U32 R244, RZ, RZ, R10 ;  /* 0x000000fffff47224 */ /* 0x000fe200078e000a */
[----:B------:R-:W-:Y:S01]  /*20d70*/  MOV R246, RZ ;  /* 0x000000ff00f67202 */ /* 0x000fe20000000f00 */
[----:B------:R-:W-:Y:S01]  /*20d80*/  IMAD.MOV.U32 R245, RZ, RZ, RZ ;  /* 0x000000fffff57224 */ /* 0x000fe200078e00ff */
[----:B------:R-:W-:Y:S02]  /*20d90*/  MOV R247, c[0x0][0x53c] ;  /* 0x00014f0000f77a02 */ /* 0x000fe40000000f00 */
.L_x_792:
[----:B------:R-:W-:Y:S05]  /*20da0*/  BSYNC B1 ;  /* 0x0000000000017941 */ /* 0x000fea0003800000 */
.L_x_778:
[----:B------:R-:W-:Y:S01]  /*20db0*/  WARPSYNC 0xffffffff ;  /* 0xffffffff00007948 */ /* 0x000fe20003800000 */
[----:B------:R-:W-:Y:S01]  /*20dc0*/  BAR.SYNC.DEFER_BLOCKING 0x4, 0x100 ;  /* 0x0104000000007b1d */ /* 0x000fe20000010000 */
[----:B------:R-:W-:-:S13]  /*20dd0*/  ISETP.NE.AND P0, PT, R13, RZ, PT ;  /* 0x000000ff0d00720c */ /* 0x000fda0003f05270 */
[----:B------:R3:W-:Y:S04]  /*20de0*/  @!P0 STS.128 [0x18100], R244 ;  /* 0x018100f4ff008388 */ /* 0x0007e80000000c00 */
[----:B------:R-:W-:Y:S06]  /*20df0*/  BAR.ARV 0x5, 0x100 ;  /* 0x0144000000007b1d */ /* 0x000fec0000002000 */
.L_x_773:
[----:B--2---:R-:W-:-:S13]  /*20e00*/  ISETP.GE.AND P0, PT, R247, c[0x0][0x53c], PT ;  /* 0x00014f00f7007a0c */ /* 0x004fda0003f06270 */
[----:B-1-34-:R-:W-:Y:S01]  /*20e10*/  @P0 CALL.REL.NOINC `(.L_x_793) ;  /* 0x0000001000000944 */ /* 0x01afe20003c00000 */
[----:B------:R-:W-:Y:S05]  /*20e20*/  BRA `(.L_x_794) ;  /* 0xfffe0b1000007947 */ /* 0x000fea000383ffff */
.L_x_793:
[----:B------:R-:W-:Y:S05]  /*20e30*/  EXIT ;  /* 0x000000000000794d */ /* 0x000fea0003800000 */
.L_x_574:
[----:B------:R-:W-:Y:S01]  /*20e40*/  IMAD.MOV.U32 R0, RZ, RZ, R4 ;  /* 0x000000ffff007224 */ /* 0x000fe200078e0004 */
[----:B------:R-:W-:Y:S02]  /*20e50*/  MOV R2, 0x1 ;  /* 0x0000000100027802 */ /* 0x000fe40000000f00 */
[----:B------:R-:W-:Y:S02]  /*20e60*/  MOV R3, 0x20e80 ;  /* 0x00020e8000037802 */ /* 0x000fe40000000f00 */
[----:B--2---:R-:W-:Y:S05]  /*20e70*/  CALL.REL.NOINC `($__internal_14_$__cuda_sm70_shflsync_up_p) ;  /* 0x0000184000007944 */ /* 0x004fea0003c00000 */
[----:B------:R-:W-:Y:S01]  /*20e80*/  MOV R0, R5 ;  /* 0x0000000500007202 */ /* 0x000fe20000000f00 */
[----:B------:R-:W-:Y:S05]  /*20e90*/  BRA `(.L_x_795) ;  /* 0xfffdf5c000007947 */ /* 0x000fea000383ffff */
.L_x_575:
[----:B------:R-:W-:Y:S01]  /*20ea0*/  IMAD.MOV.U32 R0, RZ, RZ, R4 ;  /* 0x000000ffff007224 */ /* 0x000fe200078e0004 */
[----:B------:R-:W-:Y:S02]  /*20eb0*/  MOV R2, 0x2 ;  /* 0x0000000200027802 */ /* 0x000fe40000000f00 */
[----:B------:R-:W-:Y:S02]  /*20ec0*/  MOV R3, 0x20ee0 ;  /* 0x00020ee000037802 */ /* 0x000fe40000000f00 */
[----:B--2---:R-:W-:Y:S05]  /*20ed0*/  CALL.REL.NOINC `($__internal_14_$__cuda_sm70_shflsync_up_p) ;  /* 0x000017e000007944 */ /* 0x004fea0003c00000 */
[----:B------:R-:W-:Y:S02]  /*20ee0*/  SEL R5, R5, RZ, P4 ;  /* 0x000000ff05057207 */ /* 0x000fe40002000000 */
[----:B------:R-:W-:Y:S02]  /*20ef0*/  MOV R2, 0x4 ;  /* 0x0000000400027802 */ /* 0x000fe40000000f00 */
[----:B------:R-:W-:Y:S01]  /*20f00*/  MOV R3, 0x20f40 ;  /* 0x00020f4000037802 */ /* 0x000fe20000000f00 */
[----:B------:R-:W-:-:S04]  /*20f10*/  IMAD.IADD R4, R4, 0x1, R5 ;  /* 0x0000000104047824 */ /* 0x000fc800078e0205 */
[----:B------:R-:W-:Y:S02]  /*20f20*/  IMAD.MOV.U32 R0, RZ, RZ, R4 ;  /* 0x000000ffff007224 */ /* 0x000fe400078e0004 */
[----:B------:R-:W-:Y:S05]  /*20f30*/  CALL.REL.NOINC `($__internal_14_$__cuda_sm70_shflsync_up_p) ;  /* 0x0000178000007944 */ /* 0x000fea0003c00000 */
        /* <DEDUP_REMOVED lines=15> */
[----:B------:R-:W-:Y:S02]  /*21030*/  IMAD.IADD R4, R4, 0x1, R5 ;  /* 0x0000000104047824 */ /* 0x000fe400078e0205 */
[----:B------:R-:W-:Y:S02]  /*21040*/  IMAD.MOV.U32 R5, RZ, RZ, 0x1f ;  /* 0x0000001fff057424 */ /* 0x000fe400078e00ff */
[----:B------:R-:W-:Y:S02]  /*21050*/  IMAD.MOV.U32 R9, RZ, RZ, R4 ;  /* 0x000000ffff097224 */ /* 0x000fe400078e0004 */
[----:B------:R-:W-:Y:S05]  /*21060*/  CALL.REL.NOINC `($__internal_13_$__cuda_sm70_shflsync_idx_p) ;  /* 0x0000160000007944 */ /* 0x000fea0003c00000 */
[----:B------:R-:W-:Y:S01]  /*21070*/  MOV R0, R5 ;  /* 0x0000000500007202 */ /* 0x000fe20000000f00 */
[----:B------:R-:W-:Y:S05]  /*21080*/  BRA `(.L_x_796) ;  /* 0xfffdf4d000007947 */ /* 0x000fea000383ffff */
.L_x_577:
[----:B------:R-:W-:Y:S02]  /*21090*/  SEL R0, RZ, 0x1, P0 ;  /* 0x00000001ff007807 */ /* 0x000fe40000000000 */
[----:B------:R-:W-:-:S02]  /*210a0*/  MOV R2, 0x210c0 ;  /* 0x000210c000027802 */ /* 0x000fc40000000f00 */
[----:B--2---:R-:W-:Y:S05]  /*210b0*/  CALL.REL.NOINC `($__internal_15_$__cuda_sm70_votesync_ballot) ;  /* 0x0000167000007944 */ /* 0x004fea0003c00000 */
[----:B------:R-:W-:Y:S01]  /*210c0*/  MOV R7, R0 ;  /* 0x0000000000077202 */ /* 0x000fe20000000f00 */
[----:B------:R-:W-:Y:S05]  /*210d0*/  BRA `(.L_x_797) ;  /* 0xfffdf51000007947 */ /* 0x000fea000383ffff */
.L_x_578:
[----:B------:R-:W-:Y:S01]  /*210e0*/  IMAD.MOV.U32 R9, RZ, RZ, R10 ;  /* 0x000000ffff097224 */ /* 0x000fe200078e000a */
[----:B------:R-:W-:Y:S01]  /*210f0*/  MOV R5, R0 ;  /* 0x0000000000057202 */ /* 0x000fe20000000f00 */
[----:B------:R-:W-:Y:S01]  /*21100*/  IMAD.MOV.U32 R3, RZ, RZ, 0x1f ;  /* 0x0000001fff037424 */ /* 0x000fe200078e00ff */
[----:B------:R-:W-:-:S02]  /*21110*/  MOV R2, 0x21130 ;  /* 0x0002113000027802 */ /* 0x000fc40000000f00 */
[----:B------:R-:W-:Y:S05]  /*21120*/  CALL.REL.NOINC `($__internal_13_$__cuda_sm70_shflsync_idx_p) ;  /* 0x0000154000007944 */ /* 0x000fea0003c00000 */
[----:B------:R-:W-:Y:S01]  /*21130*/  IMAD.MOV.U32 R245, RZ, RZ, R5 ;  /* 0x000000fffff57224 */ /* 0x000fe200078e0005 */
[----:B------:R-:W-:Y:S01]  /*21140*/  MOV R9, R8 ;  /* 0x0000000800097202 */ /* 0x000fe20000000f00 */
[----:B------:R-:W-:Y:S01]  /*21150*/  IMAD.MOV.U32 R6, RZ, RZ, RZ ;  /* 0x000000ffff067224 */ /* 0x000fe200078e00ff */
[----:B------:R-:W-:Y:S01]  /*21160*/  MOV R5, R0 ;  /* 0x0000000000057202 */ /* 0x000fe20000000f00 */
[----:B------:R-:W-:Y:S01]  /*21170*/  IMAD.MOV.U32 R3, RZ, RZ, 0x1f ;  /* 0x0000001fff037424 */ /* 0x000fe200078e00ff */
[----:B------:R-:W-:-:S02]  /*21180*/  MOV R2, 0x211a0 ;  /* 0x000211a000027802 */ /* 0x000fc40000000f00 */
[----:B------:R-:W-:Y:S05]  /*21190*/  CALL.REL.NOINC `($__internal_13_$__cuda_sm70_shflsync_idx_p) ;  /* 0x000014d000007944 */ /* 0x000fea0003c00000 */
[----:B------:R-:W-:Y:S01]  /*211a0*/  MOV R10, R5 ;  /* 0x00000005000a7202 */ /* 0x000fe20000000f00 */
[----:B------:R-:W-:Y:S05]  /*211b0*/  BRA `(.L_x_798) ;  /* 0xfffdf49000007947 */ /* 0x000fea000383ffff */
.L_x_581:
[----:B------:R-:W-:Y:S01]  /*211c0*/  IMAD.MOV.U32 R9, RZ, RZ, R4 ;  /* 0x000000ffff097224 */ /* 0x000fe200078e0004 */
[----:B------:R-:W-:-:S02]  /*211d0*/  MOV R3, 0x1f ;  /* 0x0000001f00037802 */ /* 0x000fc40000000f00 */
[----:B------:R-:W-:Y:S02]  /*211e0*/  MOV R2, 0x21200 ;  /* 0x0002120000027802 */ /* 0x000fe40000000f00 */
[----:B-123--:R-:W-:Y:S05]  /*211f0*/  CALL.REL.NOINC `($__internal_13_$__cuda_sm70_shflsync_idx_p) ;  /* 0x0000147000007944 */ /* 0x00efea0003c00000 */
[----:B------:R-:W-:Y:S01]  /*21200*/  MOV R6, R5 ;  /* 0x0000000500067202 */ /* 0x000fe20000000f00 */
[----:B------:R-:W-:Y:S05]  /*21210*/  BRA `(.L_x_580) ;  /* 0xfffdf49000007947 */ /* 0x000fea000383ffff */
.L_x_636:
[----:B-1----:R-:W-:Y:S01]  /*21220*/  IMAD.MOV.U32 R9, RZ, RZ, R12 ;  /* 0x000000ffff097224 */ /* 0x002fe200078e000c */
[----:B------:R-:W-:Y:S01]  /*21230*/  MOV R5, RZ ;  /* 0x000000ff00057202 */ /* 0x000fe20000000f00 */
[----:B------:R-:W-:Y:S01]  /*21240*/  IMAD.MOV.U32 R3, RZ, RZ, 0x181f ;  /* 0x0000181fff037424 */ /* 0x000fe200078e00ff */
[----:B------:R-:W-:Y:S02]  /*21250*/  MOV R2, 0x21270 ;  /* 0x0002127000027802 */ /* 0x000fe40000000f00 */
[----:B-----5:R-:W-:Y:S05]  /*21260*/  CALL.REL.NOINC `($__internal_13_$__cuda_sm70_shflsync_idx_p) ;  /* 0x0000140000007944 */ /* 0x020fea0003c00000 */
[----:B------:R-:W-:Y:S01]  /*21270*/  MOV R10, R5 ;  /* 0x00000005000a7202 */ /* 0x000fe20000000f00 */
[----:B------:R-:W-:Y:S05]  /*21280*/  BRA `(.L_x_799) ;  /* 0xfffe719000007947 */ /* 0x000fea000383ffff */
.L_x_637:
[----:B------:R-:W-:Y:S01]  /*21290*/  IMAD.MOV.U32 R9, RZ, RZ, R15 ;  /* 0x000000ffff097224 */ /* 0x000fe200078e000f */
[----:B------:R-:W-:Y:S01]  /*212a0*/  MOV R5, RZ ;  /* 0x000000ff00057202 */ /* 0x000fe20000000f00 */
[----:B------:R-:W-:Y:S01]  /*212b0*/  IMAD.MOV.U32 R3, RZ, RZ, 0x181f ;  /* 0x0000181fff037424 */ /* 0x000fe200078e00ff */
[----:B------:R-:W-:Y:S02]  /*212c0*/  MOV R2, 0x212e0 ;  /* 0x000212e000027802 */ /* 0x000fe40000000f00 */
[----:B-12--5:R-:W-:Y:S05]  /*212d0*/  CALL.REL.NOINC `($__internal_13_$__cuda_sm70_shflsync_idx_p) ;  /* 0x0000139000007944 */ /* 0x026fea0003c00000 */
[----:B------:R-:W-:Y:S01]  /*212e0*/  MOV R0, R5 ;  /* 0x0000000500007202 */ /* 0x000fe20000000f00 */
[----:B------:R-:W-:Y:S05]  /*212f0*/  BRA `(.L_x_800) ;  /* 0xfffe714000007947 */ /* 0x000fea000383ffff */
.L_x_640:
[----:B--2---:R-:W-:Y:S01]  /*21300*/  IMAD.MOV.U32 R9, RZ, RZ, R12 ;  /* 0x000000ffff097224 */ /* 0x004fe200078e000c */
[----:B------:R-:W-:Y:S01]  /*21310*/  MOV R5, 0x1 ;  /* 0x0000000100057802 */ /* 0x000fe20000000f00 */
[----:B------:R-:W-:Y:S01]  /*21320*/  IMAD.MOV.U32 R3, RZ, RZ, 0x181f ;  /* 0x0000181fff037424 */ /* 0x000fe200078e00ff */
[----:B------:R-:W-:-:S02]  /*21330*/  MOV R2, 0x21350 ;  /* 0x0002135000027802 */ /* 0x000fc40000000f00 */
[----:B-1-345:R-:W-:Y:S05]  /*21340*/  CALL.REL.NOINC `($__internal_13_$__cuda_sm70_shflsync_idx_p) ;  /* 0x0000132000007944 */ /* 0x03afea0003c00000 */
[----:B------:R-:W-:Y:S01]  /*21350*/  IMAD.MOV.U32 R10, RZ, RZ, R5 ;  /* 0x000000ffff0a7224 */ /* 0x000fe200078e0005 */
[----:B------:R-:W-:Y:S01]  /*21360*/  MOV R5, 0x1 ;  /* 0x0000000100057802 */ /* 0x000fe20000000f00 */
[----:B------:R-:W-:Y:S01]  /*21370*/  IMAD.MOV.U32 R9, RZ, RZ, R15 ;  /* 0x000000ffff097224 */ /* 0x000fe200078e000f */
[----:B------:R-:W-:-:S02]  /*21380*/  MOV R3, 0x181f ;  /* 0x0000181f00037802 */ /* 0x000fc40000000f00 */
[----:B------:R-:W-:Y:S02]  /*21390*/  MOV R2, 0x213b0 ;  /* 0x000213b000027802 */ /* 0x000fe40000000f00 */
[----:B------:R-:W-:Y:S05]  /*213a0*/  CALL.REL.NOINC `($__internal_13_$__cuda_sm70_shflsync_idx_p) ;  /* 0x000012c000007944 */ /* 0x000fea0003c00000 */
[----:B------:R-:W-:Y:S01]  /*213b0*/  MOV R0, R5 ;  /* 0x0000000500007202 */ /* 0x000fe20000000f00 */
[----:B------:R-:W-:Y:S05]  /*213c0*/  BRA `(.L_x_801) ;  /* 0xfffe71f000007947 */ /* 0x000fea000383ffff */
.L_x_643:
[----:B-1----:R-:W-:Y:S01]  /*213d0*/  IMAD.MOV.U32 R9, RZ, RZ, R12 ;  /* 0x000000ffff097224 */ /* 0x002fe200078e000c */
[----:B------:R-:W-:Y:S01]  /*213e0*/  MOV R5, 0x2 ;  /* 0x0000000200057802 */ /* 0x000fe20000000f00 */
[----:B------:R-:W-:Y:S01]  /*213f0*/  IMAD.MOV.U32 R3, RZ, RZ, 0x181f ;  /* 0x0000181fff037424 */ /* 0x000fe200078e00ff */
[----:B------:R-:W-:Y:S02]  /*21400*/  MOV R2, 0x21420 ;  /* 0x0002142000027802 */ /* 0x000fe40000000f00 */
[----:B--2345:R-:W-:Y:S05]  /*21410*/  CALL.REL.NOINC `($__internal_13_$__cuda_sm70_shflsync_idx_p) ;  /* 0x0000125000007944 */ /* 0x03cfea0003c00000 */
[----:B------:R-:W-:Y:S01]  /*21420*/  MOV R10, R5 ;  /* 0x00000005000a7202 */ /* 0x000fe20000000f00 */
[----:B------:R-:W-:Y:S05]  /*21430*/  BRA `(.L_x_802) ;  /* 0xfffe72d000007947 */ /* 0x000fea000383ffff */
.L_x_644:
[----:B------:R-:W-:Y:S01]  /*21440*/  IMAD.MOV.U32 R9, RZ, RZ, R15 ;  /* 0x000000ffff097224 */ /* 0x000fe200078e000f */
[----:B------:R-:W-:Y:S01]  /*21450*/  MOV R5, 0x2 ;  /* 0x0000000200057802 */ /* 0x000fe20000000f00 */
[----:B------:R-:W-:Y:S01]  /*21460*/  IMAD.MOV.U32 R3, RZ, RZ, 0x181f ;  /* 0x0000181fff037424 */ /* 0x000fe200078e00ff */
[----:B------:R-:W-:Y:S02]  /*21470*/  MOV R2, 0x21490 ;  /* 0x0002149000027802 */ /* 0x000fe40000000f00 */
[----:B-12345:R-:W-:Y:S05]  /*21480*/  CALL.REL.NOINC `($__internal_13_$__cuda_sm70_shflsync_idx_p) ;  /* 0x000011e000007944 */ /* 0x03efea0003c00000 */
[----:B------:R-:W-:Y:S01]  /*21490*/  MOV R0, R5 ;  /* 0x0000000500007202 */ /* 0x000fe20000000f00 */
[----:B------:R-:W-:Y:S05]  /*214a0*/  BRA `(.L_x_803) ;  /* 0xfffe728000007947 */ /* 0x000fea000383ffff */
.L_x_647:
[----:B-1----:R-:W-:Y:S01]  /*214b0*/  IMAD.MOV.U32 R9, RZ, RZ, R12 ;  /* 0x000000ffff097224 */ /* 0x002fe200078e000c */
[----:B------:R-:W-:Y:S01]  /*214c0*/  MOV R5, 0x3 ;  /* 0x0000000300057802 */ /* 0x000fe20000000f00 */
[----:B------:R-:W-:Y:S01]  /*214d0*/  IMAD.MOV.U32 R3, RZ, RZ, 0x181f ;  /* 0x0000181fff037424 */ /* 0x000fe200078e00ff */
[----:B------:R-:W-:-:S02]  /*214e0*/  MOV R2, 0x21500 ;  /* 0x0002150000027802 */ /* 0x000fc40000000f00 */
[----:B--2345:R-:W-:Y:S05]  /*214f0*/  CALL.REL.NOINC `($__internal_13_$__cuda_sm70_shflsync_idx_p) ;  /* 0x0000117000007944 */ /* 0x03cfea0003c00000 */
        /* <DEDUP_REMOVED lines=8> */
.L_x_732:
[----:B------:R-:W-:Y:S01]  /*21580*/  IMAD.MOV.U32 R2, RZ, RZ, R233 ;  /* 0x000000ffff027224 */ /* 0x000fe200078e00e9 */
[----:B------:R-:W-:Y:S02]  /*21590*/  MOV R5, 0x2 ;  /* 0x0000000200057802 */ /* 0x000fe40000000f00 */
[----:B------:R-:W-:Y:S02]  /*215a0*/  MOV R3, 0x215c0 ;  /* 0x000215c000037802 */ /* 0x000fe40000000f00 */
[----:B------:R-:W-:Y:S05]  /*215b0*/  CALL.REL.NOINC `($__internal_12_$__cuda_sm70_shflsync_bfly_p) ;  /* 0x0000106000007944 */ /* 0x000fea0003c00000 */
[----:B------:R-:W-:Y:S01]  /*215c0*/  MOV R0, R5 ;  /* 0x0000000500007202 */ /* 0x000fe20000000f00 */
[----:B------:R-:W-:Y:S05]  /*215d0*/  BRA `(.L_x_805) ;  /* 0xffffab5000007947 */ /* 0x000fea000383ffff */
.L_x_733:
[----:B------:R-:W-:Y:S01]  /*215e0*/  IMAD.MOV.U32 R2, RZ, RZ, R0 ;  /* 0x000000ffff027224 */ /* 0x000fe200078e0000 */
[----:B------:R-:W-:Y:S02]  /*215f0*/  MOV R5, 0x1 ;  /* 0x0000000100057802 */ /* 0x000fe40000000f00 */
[----:B------:R-:W-:Y:S02]  /*21600*/  MOV R3, 0x21620 ;  /* 0x0002162000037802 */ /* 0x000fe40000000f00 */
[----:B-1----:R-:W-:Y:S05]  /*21610*/  CALL.REL.NOINC `($__internal_12_$__cuda_sm70_shflsync_bfly_p) ;  /* 0x0000100000007944 */ /* 0x002fea0003c00000 */
[----:B------:R-:W-:Y:S01]  /*21620*/  FADD.FTZ R0, R0, R5 ;  /* 0x0000000500007221 */ /* 0x000fe20000010000 */
[----:B------:R-:W-:Y:S02]  /*21630*/  MOV R2, R234 ;  /* 0x000000ea00027202 */ /* 0x000fe40000000f00 */
[----:B------:R-:W-:-:S02]  /*21640*/  MOV R5, 0x2 ;  /* 0x0000000200057802 */ /* 0x000fc40000000f00 */
[----:B------:R-:W-:Y:S02]  /*21650*/  MOV R3, 0x21670 ;  /* 0x0002167000037802 */ /* 0x000fe40000000f00 */
[----:B------:R-:W-:Y:S05]  /*21660*/  CALL.REL.NOINC `($__internal_12_$__cuda_sm70_shflsync_bfly_p) ;  /* 0x00000fb000007944 */ /* 0x000fea0003c00000 */
[----:B------:R-:W-:Y:S01]  /*21670*/  FADD.FTZ R4, R234, R5 ;  /* 0x00000005ea047221 */ /* 0x000fe20000010000 */
[----:B------:R-:W-:Y:S02]  /*21680*/  MOV R5, 0x1 ;  /* 0x0000000100057802 */ /* 0x000fe40000000f00 */
[----:B------:R-:W-:Y:S02]  /*21690*/  MOV R3, 0x216c0 ;  /* 0x000216c000037802 */ /* 0x000fe40000000f00 */
[----:B------:R-:W-:Y:S02]  /*216a0*/  MOV R2, R4 ;  /* 0x0000000400027202 */ /* 0x000fe40000000f00 */
[----:B------:R-:W-:Y:S05]  /*216b0*/  CALL.REL.NOINC `($__internal_12_$__cuda_sm70_shflsync_bfly_p) ;  /* 0x00000f6000007944 */ /* 0x000fea0003c00000 */
[----:B------:R-:W-:Y:S01]  /*216c0*/  MOV R3, R5 ;  /* 0x0000000500037202 */ /* 0x000fe20000000f00 */
[----:B------:R-:W-:Y:S05]  /*216d0*/  BRA `(.L_x_806) ;  /* 0xffffaac000007947 */ /* 0x000fea000383ffff */
.L_x_740:
[----:B-1-34-:R-:W-:Y:S01]  /*216e0*/  IMAD.MOV.U32 R9, RZ, RZ, R13 ;  /* 0x000000ffff097224 */ /* 0x01afe200078e000d */
[----:B------:R-:W-:Y:S01]  /*216f0*/  MOV R5, RZ ;  /* 0x000000ff00057202 */ /* 0x000fe20000000f00 */
[----:B------:R-:W-:Y:S01]  /*21700*/  IMAD.MOV.U32 R3, RZ, RZ, 0x181f ;  /* 0x0000181fff037424 */ /* 0x000fe200078e00ff */
[----:B------:R-:W-:Y:S02]  /*21710*/  MOV R2, 0x21730 ;  /* 0x0002173000027802 */ /* 0x000fe40000000f00 */
[----:B------:R-:W-:Y:S05]  /*21720*/  CALL.REL.NOINC `($__internal_13_$__cuda_sm70_shflsync_idx_p) ;  /* 0x00000f4000007944 */ /* 0x000fea0003c00000 */
[----:B------:R-:W-:Y:S01]  /*21730*/  MOV R7, R5 ;  /* 0x0000000500077202 */ /* 0x000fe20000000f00 */
[----:B------:R-:W-:Y:S05]  /*21740*/  BRA `(.L_x_807) ;  /* 0xffffc37000007947 */ /* 0x000fea000383ffff */
.L_x_741:
[----:B------:R-:W-:Y:S01]  /*21750*/  IMAD.MOV.U32 R9, RZ, RZ, R14 ;  /* 0x000000ffff097224 */ /* 0x000fe200078e000e */
[----:B------:R-:W-:Y:S01]  /*21760*/  MOV R5, RZ ;  /* 0x000000ff00057202 */ /* 0x000fe20000000f00 */
[----:B------:R-:W-:Y:S01]  /*21770*/  IMAD.MOV.U32 R3, RZ, RZ, 0x181f ;  /* 0x0000181fff037424 */ /* 0x000fe200078e00ff */
[----:B------:R-:W-:-:S02]  /*21780*/  MOV R2, 0x217a0 ;  /* 0x000217a000027802 */ /* 0x000fc40000000f00 */
[----:B-12---:R-:W-:Y:S05]  /*21790*/  CALL.REL.NOINC `($__internal_13_$__cuda_sm70_shflsync_idx_p) ;  /* 0x00000ed000007944 */ /* 0x006fea0003c00000 */
[----:B------:R-:W-:Y:S01]  /*217a0*/  MOV R2, R5 ;  /* 0x0000000500027202 */ /* 0x000fe20000000f00 */
[----:B------:R-:W-:Y:S05]  /*217b0*/  BRA `(.L_x_808) ;  /* 0xffffc32000007947 */ /* 0x000fea000383ffff */
.L_x_744:
[----:B--2---:R-:W-:Y:S01]  /*217c0*/  IMAD.MOV.U32 R9, RZ, RZ, R13 ;  /* 0x000000ffff097224 */ /* 0x004fe200078e000d */
[----:B------:R-:W-:Y:S01]  /*217d0*/  MOV R5, 0x1 ;  /* 0x0000000100057802 */ /* 0x000fe20000000f00 */
[----:B------:R-:W-:Y:S01]  /*217e0*/  IMAD.MOV.U32 R3, RZ, RZ, 0x181f ;  /* 0x0000181fff037424 */ /* 0x000fe200078e00ff */
[----:B----4-:R-:W-:-:S02]  /*217f0*/  MOV R2, 0x21810 ;  /* 0x0002181000027802 */ /* 0x010fc40000000f00 */
[----:B-1-3--:R-:W-:Y:S05]  /*21800*/  CALL.REL.NOINC `($__internal_13_$__cuda_sm70_shflsync_idx_p) ;  /* 0x00000e6000007944 */ /* 0x00afea0003c00000 */
        /* <DEDUP_REMOVED lines=8> */
.L_x_747:
[----:B-1----:R-:W-:Y:S01]  /*21890*/  IMAD.MOV.U32 R9, RZ, RZ, R13 ;  /* 0x000000ffff097224 */ /* 0x002fe200078e000d */
[----:B------:R-:W-:Y:S01]  /*218a0*/  MOV R5, 0x2 ;  /* 0x0000000200057802 */ /* 0x000fe20000000f00 */
[----:B------:R-:W-:Y:S01]  /*218b0*/  IMAD.MOV.U32 R3, RZ, RZ, 0x181f ;  /* 0x0000181fff037424 */ /* 0x000fe200078e00ff */
[----:B----4-:R-:W-:Y:S02]  /*218c0*/  MOV R2, 0x218e0 ;  /* 0x000218e000027802 */ /* 0x010fe40000000f00 */
[----:B--23--:R-:W-:Y:S05]  /*218d0*/  CALL.REL.NOINC `($__internal_13_$__cuda_sm70_shflsync_idx_p) ;  /* 0x00000d9000007944 */ /* 0x00cfea0003c00000 */
[----:B------:R-:W-:Y:S01]  /*218e0*/  MOV R7, R5 ;  /* 0x0000000500077202 */ /* 0x000fe20000000f00 */
[----:B------:R-:W-:Y:S05]  /*218f0*/  BRA `(.L_x_810) ;  /* 0xffffc47000007947 */ /* 0x000fea000383ffff */
.L_x_748:
[----:B------:R-:W-:Y:S01]  /*21900*/  IMAD.MOV.U32 R9, RZ, RZ, R14 ;  /* 0x000000ffff097224 */ /* 0x000fe200078e000e */
[----:B------:R-:W-:Y:S01]  /*21910*/  MOV R5, 0x2 ;  /* 0x0000000200057802 */ /* 0x000fe20000000f00 */
[----:B------:R-:W-:Y:S01]  /*21920*/  IMAD.MOV.U32 R3, RZ, RZ, 0x181f ;  /* 0x0000181fff037424 */ /* 0x000fe200078e00ff */
[----:B----4-:R-:W-:Y:S02]  /*21930*/  MOV R2, 0x21950 ;  /* 0x0002195000027802 */ /* 0x010fe40000000f00 */
[----:B-123--:R-:W-:Y:S05]  /*21940*/  CALL.REL.NOINC `($__internal_13_$__cuda_sm70_shflsync_idx_p) ;  /* 0x00000d2000007944 */ /* 0x00efea0003c00000 */
[----:B------:R-:W-:Y:S01]  /*21950*/  MOV R2, R5 ;  /* 0x0000000500027202 */ /* 0x000fe20000000f00 */
[----:B------:R-:W-:Y:S05]  /*21960*/  BRA `(.L_x_811) ;  /* 0xffffc42000007947 */ /* 0x000fea000383ffff */
.L_x_751:
[----:B-1----:R-:W-:Y:S01]  /*21970*/  IMAD.MOV.U32 R9, RZ, RZ, R13 ;  /* 0x000000ffff097224 */ /* 0x002fe200078e000d */
[----:B------:R-:W-:Y:S01]  /*21980*/  MOV R5, 0x3 ;  /* 0x0000000300057802 */ /* 0x000fe20000000f00 */
[----:B------:R-:W-:Y:S01]  /*21990*/  IMAD.MOV.U32 R3, RZ, RZ, 0x181f ;  /* 0x0000181fff037424 */ /* 0x000fe200078e00ff */
[----:B------:R-:W-:-:S02]  /*219a0*/  MOV R2, 0x219c0 ;  /* 0x000219c000027802 */ /* 0x000fc40000000f00 */
[----:B--234-:R-:W-:Y:S05]  /*219b0*/  CALL.REL.NOINC `($__internal_13_$__cuda_sm70_shflsync_idx_p) ;  /* 0x00000cb000007944 */ /* 0x01cfea0003c00000 */
        /* <DEDUP_REMOVED lines=8> */
.L_x_753:
[----:B------:R-:W-:Y:S01]  /*21a40*/  IMAD.MOV.U32 R9, RZ, RZ, R36 ;  /* 0x000000ffff097224 */ /* 0x000fe200078e0024 */
[----:B------:R-:W-:Y:S01]  /*21a50*/  MOV R5, RZ ;  /* 0x000000ff00057202 */ /* 0x000fe20000000f00 */
[----:B------:R-:W-:Y:S01]  /*21a60*/  IMAD.MOV.U32 R3, RZ, RZ, 0x1c1f ;  /* 0x00001c1fff037424 */ /* 0x000fe200078e00ff */
[----:B------:R-:W-:Y:S02]  /*21a70*/  MOV R2, 0x21a90 ;  /* 0x00021a9000027802 */ /* 0x000fe40000000f00 */
[----:B-1----:R-:W-:Y:S05]  /*21a80*/  CALL.REL.NOINC `($__internal_13_$__cuda_sm70_shflsync_idx_p) ;  /* 0x00000be000007944 */ /* 0x002fea0003c00000 */
[----:B------:R-:W-:Y:S01]  /*21a90*/  MOV R4, R5 ;  /* 0x0000000500047202 */ /* 0x000fe20000000f00 */
[----:B------:R-:W-:Y:S05]  /*21aa0*/  BRA `(.L_x_813) ;  /* 0xffffc75000007947 */ /* 0x000fea000383ffff */
.L_x_754:
[----:B------:R-:W-:Y:S01]  /*21ab0*/  IMAD.MOV.U32 R9, RZ, RZ, R38 ;  /* 0x000000ffff097224 */ /* 0x000fe200078e0026 */
[----:B------:R-:W-:Y:S01]  /*21ac0*/  MOV R5, RZ ;  /* 0x000000ff00057202 */ /* 0x000fe20000000f00 */
[----:B------:R-:W-:Y:S01]  /*21ad0*/  IMAD.MOV.U32 R3, RZ, RZ, 0x1c1f ;  /* 0x00001c1fff037424 */ /* 0x000fe200078e00ff */
[----:B------:R-:W-:Y:S02]  /*21ae0*/  MOV R2, 0x21b00 ;  /* 0x00021b0000027802 */ /* 0x000fe40000000f00 */
[----:B-123--:R-:W-:Y:S05]  /*21af0*/  CALL.REL.NOINC `($__internal_13_$__cuda_sm70_shflsync_idx_p) ;  /* 0x00000b7000007944 */ /* 0x00efea0003c00000 */
[----:B------:R-:W-:Y:S01]  /*21b00*/  MOV R0, R5 ;  /* 0x0000000500007202 */ /* 0x000fe20000000f00 */
[----:B------:R-:W-:Y:S05]  /*21b10*/  BRA `(.L_x_814) ;  /* 0xffffc70000007947 */ /* 0x000fea000383ffff */
.L_x_757:
[----:B------:R-:W-:Y:S01]  /*21b20*/  IMAD.MOV.U32 R9, RZ, RZ, R36 ;  /* 0x000000ffff097224 */ /* 0x000fe200078e0024 */
[----:B------:R-:W-:Y:S01]  /*21b30*/  MOV R5, 0x1 ;  /* 0x0000000100057802 */ /* 0x000fe20000000f00 */
[----:B---3--:R-:W-:Y:S01]  /*21b40*/  IMAD.MOV.U32 R3, RZ, RZ, 0x1c1f ;  /* 0x00001c1fff037424 */ /* 0x008fe200078e00ff */
[----:B------:R-:W-:-:S02]  /*21b50*/  MOV R2, 0x21b70 ;  /* 0x00021b7000027802 */ /* 0x000fc40000000f00 */
[----:B--2-4-:R-:W-:Y:S05]  /*21b60*/  CALL.REL.NOINC `($__internal_13_$__cuda_sm70_shflsync_idx_p) ;  /* 0x00000b0000007944 */ /* 0x014fea0003c00000 */
        /* <DEDUP_REMOVED lines=8> */
.L_x_761:
[----:B------:R-:W-:Y:S01]  /*21bf0*/  IMAD.MOV.U32 R9, RZ, RZ, R11 ;  /* 0x000000ffff097224 */ /* 0x000fe200078e000b */
[----:B------:R-:W-:Y:S01]  /*21c00*/  MOV R5, RZ ;  /* 0x000000ff00057202 */ /* 0x000fe20000000f00 */
[----:B------:R-:W-:Y:S01]  /*21c10*/  IMAD.MOV.U32 R3, RZ, RZ, 0x181f ;  /* 0x0000181fff037424 */ /* 0x000fe200078e00ff */
[----:B------:R-:W-:Y:S02]  /*21c20*/  MOV R2, 0x21c40 ;  /* 0x00021c4000027802 */ /* 0x000fe40000000f00 */
[----:B------:R-:W-:Y:S05]  /*21c30*/  CALL.REL.NOINC `($__internal_13_$__cuda_sm70_shflsync_idx_p) ;  /* 0x00000a3000007944 */ /* 0x000fea0003c00000 */
[----:B------:R-:W-:Y:S01]  /*21c40*/  MOV R10, R5 ;  /* 0x00000005000a7202 */ /* 0x000fe20000000f00 */
[----:B------:R-:W-:Y:S05]  /*21c50*/  BRA `(.L_x_816) ;  /* 0xffffdcc000007947 */ /* 0x000fea000383ffff */
.L_x_762:
[----:B------:R-:W-:Y:S01]  /*21c60*/  IMAD.MOV.U32 R9, RZ, RZ, R14 ;  /* 0x000000ffff097224 */ /* 0x000fe200078e000e */
[----:B------:R-:W-:Y:S01]  /*21c70*/  MOV R5, RZ ;  /* 0x000000ff00057202 */ /* 0x000fe20000000f00 */
[----:B------:R-:W-:Y:S01]  /*21c80*/  IMAD.MOV.U32 R3, RZ, RZ, 0x181f ;  /* 0x0000181fff037424 */ /* 0x000fe200078e00ff */
[----:B------:R-:W-:Y:S02]  /*21c90*/  MOV R2, 0x21cb0 ;  /* 0x00021cb000027802 */ /* 0x000fe40000000f00 */
[----:B-12---:R-:W-:Y:S05]  /*21ca0*/  CALL.REL.NOINC `($__internal_13_$__cuda_sm70_shflsync_idx_p) ;  /* 0x000009c000007944 */ /* 0x006fea0003c00000 */
[----:B------:R-:W-:Y:S01]  /*21cb0*/  MOV R2, R5 ;  /* 0x0000000500027202 */ /* 0x000fe20000000f00 */
[----:B------:R-:W-:Y:S05]  /*21cc0*/  BRA `(.L_x_817) ;  /* 0xffffdc7000007947 */ /* 0x000fea000383ffff */
.L_x_765:
        /* <DEDUP_REMOVED lines=13> */
.L_x_768:
[----:B-1----:R-:W-:Y:S01]  /*21da0*/  IMAD.MOV.U32 R9, RZ, RZ, R11 ;  /* 0x000000ffff097224 */ /* 0x002fe200078e000b */
[----:B------:R-:W-:Y:S01]  /*21db0*/  MOV R5, 0x2 ;  /* 0x0000000200057802 */ /* 0x000fe20000000f00 */
[----:B------:R-:W-:Y:S01]  /*21dc0*/  IMAD.MOV.U32 R3, RZ, RZ, 0x181f ;  /* 0x0000181fff037424 */ /* 0x000fe200078e00ff */
[----:B----4-:R-:W-:Y:S02]  /*21dd0*/  MOV R2, 0x21df0 ;  /* 0x00021df000027802 */ /* 0x010fe40000000f00 */
[----:B--23--:R-:W-:Y:S05]  /*21de0*/  CALL.REL.NOINC `($__internal_13_$__cuda_sm70_shflsync_idx_p) ;  /* 0x0000088000007944 */ /* 0x00cfea0003c00000 */
[----:B------:R-:W-:Y:S01]  /*21df0*/  MOV R10, R5 ;  /* 0x00000005000a7202 */ /* 0x000fe20000000f00 */
[----:B------:R-:W-:Y:S05]  /*21e00*/  BRA `(.L_x_819) ;  /* 0xffffddd000007947 */ /* 0x000fea000383ffff */
.L_x_769:
[----:B------:R-:W-:Y:S01]  /*21e10*/  IMAD.MOV.U32 R9, RZ, RZ, R14 ;  /* 0x000000ffff097224 */ /* 0x000fe200078e000e */
[----:B------:R-:W-:Y:S01]  /*21e20*/  MOV R5, 0x2 ;  /* 0x0000000200057802 */ /* 0x000fe20000000f00 */
[----:B------:R-:W-:Y:S01]  /*21e30*/  IMAD.MOV.U32 R3, RZ, RZ, 0x181f ;  /* 0x0000181fff037424 */ /* 0x000fe200078e00ff */
[----:B----4-:R-:W-:Y:S02]  /*21e40*/  MOV R2, 0x21e60 ;  /* 0x00021e6000027802 */ /* 0x010fe40000000f00 */
[----:B-123--:R-:W-:Y:S05]  /*21e50*/  CALL.REL.NOINC `($__internal_13_$__cuda_sm70_shflsync_idx_p) ;  /* 0x0000081000007944 */ /* 0x00efea0003c00000 */
[----:B------:R-:W-:Y:S01]  /*21e60*/  MOV R2, R5 ;  /* 0x0000000500027202 */ /* 0x000fe20000000f00 */
[----:B------:R-:W-:Y:S05]  /*21e70*/  BRA `(.L_x_820) ;  /* 0xffffdd8000007947 */ /* 0x000fea000383ffff */
.L_x_772:
        /* <DEDUP_REMOVED lines=13> */
.L_x_774:
[----:B------:R-:W-:Y:S01]  /*21f50*/  IMAD.MOV.U32 R9, RZ, RZ, R83 ;  /* 0x000000ffff097224 */ /* 0x000fe200078e0053 */
[----:B------:R-:W-:Y:S01]  /*21f60*/  MOV R5, RZ ;  /* 0x000000ff00057202 */ /* 0x000fe20000000f00 */
[----:B---3--:R-:W-:Y:S01]  /*21f70*/  IMAD.MOV.U32 R3, RZ, RZ, 0x1f ;  /* 0x0000001fff037424 */ /* 0x008fe200078e00ff */
[----:B----4-:R-:W-:Y:S02]  /*21f80*/  MOV R2, 0x21fa0 ;  /* 0x00021fa000027802 */ /* 0x010fe40000000f00 */
[----:B--2---:R-:W-:Y:S05]  /*21f90*/  CALL.REL.NOINC `($__internal_13_$__cuda_sm70_shflsync_idx_p) ;  /* 0x000006d000007944 */ /* 0x004fea0003c00000 */
[----:B------:R-:W-:Y:S01]  /*21fa0*/  MOV R10, R5 ;  /* 0x00000005000a7202 */ /* 0x000fe20000000f00 */
[----:B------:R-:W-:Y:S05]  /*21fb0*/  BRA `(.L_x_822) ;  /* 0xffffdf5000007947 */ /* 0x000fea000383ffff */
.L_x_775:
[----:B------:R-:W-:Y:S01]  /*21fc0*/  IMAD.MOV.U32 R9, RZ, RZ, R83 ;  /* 0x000000ffff097224 */ /* 0x000fe200078e0053 */
[----:B------:R-:W-:Y:S01]  /*21fd0*/  MOV R5, 0x1 ;  /* 0x0000000100057802 */ /* 0x000fe20000000f00 */
[----:B------:R-:W-:Y:S01]  /*21fe0*/  IMAD.MOV.U32 R3, RZ, RZ, 0x1f ;  /* 0x0000001fff037424 */ /* 0x000fe200078e00ff */
[----:B----4-:R-:W-:Y:S02]  /*21ff0*/  MOV R2, 0x22010 ;  /* 0x0002201000027802 */ /* 0x010fe40000000f00 */
[----:B-123--:R-:W-:Y:S05]  /*22000*/  CALL.REL.NOINC `($__internal_13_$__cuda_sm70_shflsync_idx_p) ;  /* 0x0000066000007944 */ /* 0x00efea0003c00000 */
[----:B------:R-:W-:Y:S01]  /*22010*/  MOV R8, R5 ;  /* 0x0000000500087202 */ /* 0x000fe20000000f00 */
[----:B------:R-:W-:Y:S05]  /*22020*/  BRA `(.L_x_823) ;  /* 0xffffdf0000007947 */ /* 0x000fea000383ffff */
.L_x_776:
[----:B------:R-:W-:Y:S01]  /*22030*/  IMAD.MOV.U32 R0, RZ, RZ, R4 ;  /* 0x000000ffff007224 */ /* 0x000fe200078e0004 */
[----:B------:R-:W-:-:S02]  /*22040*/  MOV R2, 0x1 ;  /* 0x0000000100027802 */ /* 0x000fc40000000f00 */
[----:B------:R-:W-:Y:S02]  /*22050*/  MOV R3, 0x22070 ;  /* 0x0002207000037802 */ /* 0x000fe40000000f00 */
[----:B-1-3--:R-:W-:Y:S05]  /*22060*/  CALL.REL.NOINC `($__internal_14_$__cuda_sm70_shflsync_up_p) ;  /* 0x0000065000007944 */ /* 0x00afea0003c00000 */
[----:B------:R-:W-:Y:S05]  /*22070*/  BRA `(.L_x_824) ;  /* 0xffffdfd000007947 */ /* 0x000fea000383ffff */
.L_x_777:
[----:B------:R-:W-:Y:S01]  /*22080*/  IMAD.MOV.U32 R0, RZ, RZ, R4 ;  /* 0x000000ffff007224 */ /* 0x000fe200078e0004 */
[----:B------:R-:W-:Y:S02]  /*22090*/  MOV R2, 0x2 ;  /* 0x0000000200027802 */ /* 0x000fe40000000f00 */
[----:B------:R-:W-:Y:S02]  /*220a0*/  MOV R3, 0x220c0 ;  /* 0x000220c000037802 */ /* 0x000fe40000000f00 */
[----:B-1-3--:R-:W-:Y:S05]  /*220b0*/  CALL.REL.NOINC `($__internal_14_$__cuda_sm70_shflsync_up_p) ;  /* 0x0000060000007944 */ /* 0x00afea0003c00000 */
        /* <DEDUP_REMOVED lines=27> */
.L_x_781:
[----:B------:R-:W-:Y:S02]  /*22270*/  MOV R2, 0x1 ;  /* 0x0000000100027802 */ /* 0x000fe40000000f00 */
[----:B------:R-:W-:-:S02]  /*22280*/  MOV R3, 0x222a0 ;  /* 0x000222a000037802 */ /* 0x000fc40000000f00 */
[----:B-1----:R-:W-:Y:S05]  /*22290*/  CALL.REL.NOINC `($__internal_14_$__cuda_sm70_shflsync_up_p) ;  /* 0x0000042000007944 */ /* 0x002fea0003c00000 */
[----:B------:R-:W-:Y:S01]  /*222a0*/  MOV R2, R5 ;  /* 0x0000000500027202 */ /* 0x000fe20000000f00 */
[----:B------:R-:W-:Y:S05]  /*222b0*/  BRA `(.L_x_826) ;  /* 0xffffdfe000007947 */ /* 0x000fea000383ffff */
.L_x_782:
[----:B------:R-:W-:Y:S02]  /*222c0*/  MOV R2, 0x2 ;  /* 0x0000000200027802 */ /* 0x000fe40000000f00 */
[----:B------:R-:W-:-:S02]  /*222d0*/  MOV R3, 0x222f0 ;  /* 0x000222f000037802 */ /* 0x000fc40000000f00 */
[----:B-1----:R-:W-:Y:S05]  /*222e0*/  CALL.REL.NOINC `($__internal_14_$__cuda_sm70_shflsync_up_p) ;  /* 0x000003d000007944 */ /* 0x002fea0003c00000 */
[----:B------:R-:W-:Y:S01]  /*222f0*/  SEL R5, R5, RZ, P1 ;  /* 0x000000ff05057207 */ /* 0x000fe20000800000 */
[----:B------:R-:W-:Y:S01]  /*22300*/  IMAD.MOV.U32 R2, RZ, RZ, 0x4 ;  /* 0x00000004ff027424 */ /* 0x000fe200078e00ff */
[----:B------:R-:W-:-:S03]  /*22310*/  MOV R3, 0x22340 ;  /* 0x0002234000037802 */ /* 0x000fc60000000f00 */
[----:B------:R-:W-:Y:S02]  /*22320*/  IMAD.IADD R0, R0, 0x1, R5 ;  /* 0x0000000100007824 */ /* 0x000fe400078e0205 */
        /* <DEDUP_REMOVED lines=22> */
.L_x_784:
[----:B------:R-:W-:Y:S02]  /*22490*/  SEL R0, RZ, 0x1, P0 ;  /* 0x00000001ff007807 */ /* 0x000fe40000000000 */
[----:B------:R-:W-:-:S02]  /*224a0*/  MOV R2, 0x224c0 ;  /* 0x000224c000027802 */ /* 0x000fc40000000f00 */
[----:B-12---:R-:W-:Y:S05]  /*224b0*/  CALL.REL.NOINC `($__internal_15_$__cuda_sm70_votesync_ballot) ;  /* 0x0000027000007944 */ /* 0x006fea0003c00000 */
[----:B------:R-:W-:Y:S01]  /*224c0*/  MOV R11, R0 ;  /* 0x00000000000b7202 */ /* 0x000fe20000000f00 */
[----:B------:R-:W-:Y:S05]  /*224d0*/  BRA `(.L_x_828) ;  /* 0xffffdf5000007947 */ /* 0x000fea000383ffff */
.L_x_785:
[----:B------:R-:W-:Y:S01]  /*224e0*/  IMAD.MOV.U32 R9, RZ, RZ, R6 ;  /* 0x000000ffff097224 */ /* 0x000fe200078e0006 */
[----:B------:R-:W-:Y:S01]  /*224f0*/  MOV R5, R0 ;  /* 0x0000000000057202 */ /* 0x000fe20000000f00 */
[----:B------:R-:W-:Y:S01]  /*22500*/  IMAD.MOV.U32 R3, RZ, RZ, 0x1f ;  /* 0x0000001fff037424 */ /* 0x000fe200078e00ff */
[----:B------:R-:W-:-:S02]  /*22510*/  MOV R2, 0x22530 ;  /* 0x0002253000027802 */ /* 0x000fc40000000f00 */
[----:B-12---:R-:W-:Y:S05]  /*22520*/  CALL.REL.NOINC `($__internal_13_$__cuda_sm70_shflsync_idx_p) ;  /* 0x0000014000007944 */ /* 0x006fea0003c00000 */
[----:B------:R-:W-:Y:S01]  /*22530*/  IMAD.MOV.U32 R6, RZ, RZ, R5 ;  /* 0x000000ffff067224 */ /* 0x000fe200078e0005 */
[----:B------:R-:W-:Y:S01]  /*22540*/  MOV R5, R0 ;  /* 0x0000000000057202 */ /* 0x000fe20000000f00 */
[----:B------:R-:W-:Y:S01]  /*22550*/  IMAD.MOV.U32 R9, RZ, RZ, R7 ;  /* 0x000000ffff097224 */ /* 0x000fe200078e0007 */
[----:B------:R-:W-:-:S02]  /*22560*/  MOV R3, 0x1f ;  /* 0x0000001f00037802 */ /* 0x000fc40000000f00 */
[----:B------:R-:W-:Y:S02]  /*22570*/  MOV R2, 0x22590 ;  /* 0x0002259000027802 */ /* 0x000fe40000000f00 */
[----:B------:R-:W-:Y:S05]  /*22580*/  CALL.REL.NOINC `($__internal_13_$__cuda_sm70_shflsync_idx_p) ;  /* 0x000000e000007944 */ /* 0x000fea0003c00000 */
[----:B------:R-:W-:Y:S01]  /*22590*/  MOV R7, R5 ;  /* 0x0000000500077202 */ /* 0x000fe20000000f00 */
[----:B------:R-:W-:Y:S05]  /*225a0*/  BRA `(.L_x_829) ;  /* 0xffffded000007947 */ /* 0x000fea000383ffff */
.L_x_788:
[----:B------:R-:W-:Y:S01]  /*225b0*/  IMAD.MOV.U32 R9, RZ, RZ, R4 ;  /* 0x000000ffff097224 */ /* 0x000fe200078e0004 */
[----:B------:R-:W-:Y:S01]  /*225c0*/  MOV R5, R0 ;  /* 0x0000000000057202 */ /* 0x000fe20000000f00 */
[----:B------:R-:W-:Y:S01]  /*225d0*/  IMAD.MOV.U32 R3, RZ, RZ, 0x1f ;  /* 0x0000001fff037424 */ /* 0x000fe200078e00ff */
[----:B------:R-:W-:Y:S02]  /*225e0*/  MOV R2, 0x22600 ;  /* 0x0002260000027802 */ /* 0x000fe40000000f00 */
[----:B-12-4-:R-:W-:Y:S05]  /*225f0*/  CALL.REL.NOINC `($__internal_13_$__cuda_sm70_shflsync_idx_p) ;  /* 0x0000007000007944 */ /* 0x016fea0003c00000 */
[----:B------:R-:W-:Y:S01]  /*22600*/  MOV R12, R5 ;  /* 0x00000005000c7202 */ /* 0x000fe20000000f00 */
[----:B------:R-:W-:Y:S05]  /*22610*/  BRA `(.L_x_787) ;  /* 0xffffdec000007947 */ /* 0x000fea000383ffff */
        .weak           $__internal_12_$__cuda_sm70_shflsync_bfly_p
        .type           $__internal_12_$__cuda_sm70_shflsync_bfly_p,@function
        .size           $__internal_12_$__cuda_sm70_shflsync_bfly_p,($__internal_13_$__cuda_sm70_shflsync_idx_p - $__internal_12_$__cuda_sm70_shflsync_bfly_p)
$__internal_12_$__cuda_sm70_shflsync_bfly_p:
[----:B------:R-:W-:Y:S04]  /*22620*/  WARPSYNC R6 ;  /* 0x0000000600007348 */ /* 0x000fe80003800000 */
[----:B------:R1:W2:Y:S02]  /*22630*/  SHFL.BFLY PT, R5, R2, R5, R7 ;  /* 0x0c00000502057389 */ /* 0x0002a400000e0007 */
[----:B-1----:R-:W-:-:S02]  /*22640*/  MOV R2, R3 ;  /* 0x0000000300027202 */ /* 0x002fc40000000f00 */
[----:B------:R-:W-:-:S04]  /*22650*/  MOV R3, 0x0 ;  /* 0x0000000000037802 */ /* 0x000fc80000000f00 */
[----:B--2---:R-:W-:Y:S05]  /*22660*/  RET.REL.NODEC R2 `(_ZN7cutlass13device_kernelIN5flash19enable_sm80_to_sm89INS1_16FlashAttnFwdSm80INS1_25CollectiveMainloopFwdSm80ILi8ELi1ELb0EN4cute5tupleIJNS5_1CILi128EEENS7_ILi64EEENS7_ILi192EEEEEELi192ENS_10bfloat16_tEfNS_4arch4Sm80ELb0ELb1ELb0ELb1ELb0ELb1ELb1ELb1EEENS1_21CollectiveEpilogueFwdINS6_IJS8_SA_S9_EEENS6_IJNS7_ILi1EEESI_SI_EEESC_SE_Li256ELb1ELb1ELb1ELb0EEENS1_36VarlenDynamicPersistentTileSchedulerILi128ELi64ELi256ELi256ELb1ELb1ELb0ELb1ELb0ELb1EEEEEEEEEvNT_6ParamsE) ;  /* 0xfffdd99002007950 */ /* 0x004fea0003c3ffff */
        .weak           $__internal_13_$__cuda_sm70_shflsync_idx_p
        .type           $__internal_13_$__cuda_sm70_shflsync_idx_p,@function
        .size           $__internal_13_$__cuda_sm70_shflsync_idx_p,($__internal_14_$__cuda_sm70_shflsync_up_p - $__internal_13_$__cuda_sm70_shflsync_idx_p)
$__internal_13_$__cuda_sm70_shflsync_idx_p:
[----:B------:R-:W-:-:S04]  /*22670*/  MOV R86, 0xffffffff ;  /* 0xffffffff00567802 */ /* 0x000fc80000000f00 */
[----:B------:R-:W-:Y:S04]  /*22680*/  WARPSYNC R86 ;  /* 0x0000005600007348 */ /* 0x000fe80003800000 */
[----:B------:R1:W2:Y:S02]  /*22690*/  SHFL.IDX PT, R5, R9, R5, R3 ;  /* 0x0000000509057389 */ /* 0x0002a400000e0003 */
[----:B-1----:R-:W-:-:S04]  /*226a0*/  MOV R3, 0x0 ;  /* 0x0000000000037802 */ /* 0x002fc80000000f00 */
[----:B--2---:R-:W-:Y:S05]  /*226b0*/  RET.REL.NODEC R2 `(_ZN7cutlass13device_kernelIN5flash19enable_sm80_to_sm89INS1_16FlashAttnFwdSm80INS1_25CollectiveMainloopFwdSm80ILi8ELi1ELb0EN4cute5tupleIJNS5_1CILi128EEENS7_ILi64EEENS7_ILi192EEEEEELi192ENS_10bfloat16_tEfNS_4arch4Sm80ELb0ELb1ELb0ELb1ELb0ELb1ELb1ELb1EEENS1_21CollectiveEpilogueFwdINS6_IJS8_SA_S9_EEENS6_IJNS7_ILi1EEESI_SI_EEESC_SE_Li256ELb1ELb1ELb1ELb0EEENS1_36VarlenDynamicPersistentTileSchedulerILi128ELi64ELi256ELi256ELb1ELb1ELb0ELb1ELb0ELb1EEEEEEEEEvNT_6ParamsE) ;  /* 0xfffdd94002007950 */ /* 0x004fea0003c3ffff */
        .weak           $__internal_14_$__cuda_sm70_shflsync_up_p
        .type           $__internal_14_$__cuda_sm70_shflsync_up_p,@function
        .size           $__internal_14_$__cuda_sm70_shflsync_up_p,($__internal_15_$__cuda_sm70_votesync_ballot - $__internal_14_$__cuda_sm70_shflsync_up_p)
$__internal_14_$__cuda_sm70_shflsync_up_p:
[----:B------:R-:W-:Y:S02]  /*226c0*/  IMAD.MOV.U32 R5, RZ, RZ, RZ ;  /* 0x000000ffff057224 */ /* 0x000fe400078e00ff */
[----:B------:R-:W-:-:S04]  /*226d0*/  IMAD.MOV.U32 R9, RZ, RZ, -0x1 ;  /* 0xffffffffff097424 */ /* 0x000fc800078e00ff */
[----:B------:R-:W-:Y:S04]  /*226e0*/  WARPSYNC R9 ;  /* 0x0000000900007348 */ /* 0x000fe80003800000 */
[----:B------:R1:W2:Y:S02]  /*226f0*/  SHFL.UP PT, R5, R0, R2, R5 ;  /* 0x0400000200057389 */ /* 0x0002a400000e0005 */
[----:B-1----:R-:W-:Y:S02]  /*22700*/  MOV R2, R3 ;  /* 0x0000000300027202 */ /* 0x002fe40000000f00 */
[----:B------:R-:W-:-:S04]  /*22710*/  MOV R3, 0x0 ;  /* 0x0000000000037802 */ /* 0x000fc80000000f00 */
[----:B--2---:R-:W-:Y:S05]  /*22720*/  RET.REL.NODEC R2 `(_ZN7cutlass13device_kernelIN5flash19enable_sm80_to_sm89INS1_16FlashAttnFwdSm80INS1_25CollectiveMainloopFwdSm80ILi8ELi1ELb0EN4cute5tupleIJNS5_1CILi128EEENS7_ILi64EEENS7_ILi192EEEEEELi192ENS_10bfloat16_tEfNS_4arch4Sm80ELb0ELb1ELb0ELb1ELb0ELb1ELb1ELb1EEENS1_21CollectiveEpilogueFwdINS6_IJS8_SA_S9_EEENS6_IJNS7_ILi1EEESI_SI_EEESC_SE_Li256ELb1ELb1ELb1ELb0EEENS1_36VarlenDynamicPersistentTileSchedulerILi128ELi64ELi256ELi256ELb1ELb1ELb0ELb1ELb0ELb1EEEEEEEEEvNT_6ParamsE) ;  /* 0xfffdd8d002007950 */ /* 0x004fea0003c3ffff */
        .weak           $__internal_15_$__cuda_sm70_votesync_ballot
        .type           $__internal_15_$__cuda_sm70_votesync_ballot,@function
        .size           $__internal_15_$__cuda_sm70_votesync_ballot,(.L_x_2469 - $__internal_15_$__cuda_sm70_votesync_ballot)
$__internal_15_$__cuda_sm70_votesync_ballot:
[----:B------:R-:W-:Y:S01]  /*22730*/  ISETP.NE.U32.AND P0, PT, R0, 0x1, PT ;  /* 0x000000010000780c */ /* 0x000fe20003f05070 */
[----:B------:R-:W-:-:S04]  /*22740*/  IMAD.MOV.U32 R3, RZ, RZ, -0x1 ;  /* 0xffffffffff037424 */ /* 0x000fc800078e00ff */
[----:B------:R-:W-:Y:S08]  /*22750*/  WARPSYNC R3 ;  /* 0x0000000300007348 */ /* 0x000ff00003800000 */
[----:B------:R-:W-:-:S04]  /*22760*/  VOTE.ANY R0, PT, !P0 ;  /* 0x0000000000007806 */ /* 0x000fc800040e0100 */
[----:B------:R-:W-:Y:S01]  /*22770*/  LOP3.LUT R0, R0, R3, RZ, 0xc0, !PT ;  /* 0x0000000300007212 */ /* 0x000fe200078ec0ff */
[----:B------:R-:W-:-:S04]  /*22780*/  IMAD.MOV.U32 R3, RZ, RZ, 0x0 ;  /* 0x00000000ff037424 */ /* 0x000fc800078e00ff */
[----:B------:R-:W-:Y:S05]  /*22790*/  RET.REL.NODEC R2 `(_ZN7cutlass13device_kernelIN5flash19enable_sm80_to_sm89INS1_16FlashAttnFwdSm80INS1_25CollectiveMainloopFwdSm80ILi8ELi1ELb0EN4cute5tupleIJNS5_1CILi128EEENS7_ILi64EEENS7_ILi192EEEEEELi192ENS_10bfloat16_tEfNS_4arch4Sm80ELb0ELb1ELb0ELb1ELb0ELb1ELb1ELb1EEENS1_21CollectiveEpilogueFwdINS6_IJS8_SA_S9_EEENS6_IJNS7_ILi1EEESI_SI_EEESC_SE_Li256ELb1ELb1ELb1ELb0EEENS1_36VarlenDynamicPersistentTileSchedulerILi128ELi64ELi256ELi256ELb1ELb1ELb0ELb1ELb0ELb1EEEEEEEEEvNT_6ParamsE) ;  /* 0xfffdd86002007950 */ /* 0x000fea0003c3ffff */
.L_x_830:
        /* <DEDUP_REMOVED lines=14> */
.L_x_2469:


//--------------------- .text._ZN7cutlass13device_kernelIN5flash19enable_sm80_to_sm89INS1_16FlashAttnFwdSm80INS1_25CollectiveMainloopFwdSm80ILi8ELi1ELb1EN4cute5tupleIJNS5_1CILi128EEENS7_ILi96EEENS7_ILi192EEEEEELi192ENS_10bfloat16_tEfNS_4arch4Sm80ELb1ELb0ELb0ELb0ELb0ELb0ELb1ELb1EEENS1_21CollectiveEpilogueFwdINS6_IJS8_SA_S9_EEENS6_IJNS7_ILi1EEESI_SI_EEESC_SE_Li256ELb0ELb1ELb1ELb0EEENS1_30DynamicPersistentTileSchedulerILi256ELi256ELb1ELb1ELb0EEEEEEEEEvNT_6ParamsE --------------------------
	.section	.text._ZN7cutlass13device_kernelIN5flash19enable_sm80_to_sm89INS1_16FlashAttnFwdSm80INS1_25CollectiveMainloopFwdSm80ILi8ELi1ELb1EN4cute5tupleIJNS5_1CILi128EEENS7_ILi96EEENS7_ILi192EEEEEELi192ENS_10bfloat16_tEfNS_4arch4Sm80ELb1ELb0ELb0ELb0ELb0ELb0ELb1ELb1EEENS1_21CollectiveEpilogueFwdINS6_IJS8_SA_S9_EEENS6_IJNS7_ILi1EEESI_SI_EEESC_SE_Li256ELb0ELb1ELb1ELb0EEENS1_30DynamicPersistentTileSchedulerILi256ELi256ELb1ELb1ELb0EEEEEEEEEvNT_6ParamsE,"ax",@progbits
	.sectioninfo	@"SHI_REGISTERS=255"
	.align	128
.text._ZN7cutlass13device_kernelIN5flash19enable_sm80_to_sm89INS1_16FlashAttnFwdSm80INS1_25CollectiveMainloopFwdSm80ILi8ELi1ELb1EN4cute5tupleIJNS5_1CILi128EEENS7_ILi96EEENS7_ILi192EEEEEELi192ENS_10bfloat16_tEfNS_4arch4Sm80ELb1ELb0ELb0ELb0ELb0ELb0ELb1ELb1EEENS1_21CollectiveEpilogueFwdINS6_IJS8_SA_S9_EEENS6_IJNS7_ILi1EEESI_SI_EEESC_SE_Li256ELb0ELb1ELb1ELb0EEENS1_30DynamicPersistentTileSchedulerILi256ELi256ELb1ELb1ELb0EEEEEEEEEvNT_6ParamsE:
        .type           _ZN7cutlass13device_kernelIN5flash19enable_sm80_to_sm89INS1_16FlashAttnFwdSm80INS1_25CollectiveMainloopFwdSm80ILi8ELi1ELb1EN4cute5tupleIJNS5_1CILi128EEENS7_ILi96EEENS7_ILi192EEEEEELi192ENS_10bfloat16_tEfNS_4arch4Sm80ELb1ELb0ELb0ELb0ELb0ELb0ELb1ELb1EEENS1_21CollectiveEpilogueFwdINS6_IJS8_SA_S9_EEENS6_IJNS7_ILi1EEESI_SI_EEESC_SE_Li256ELb0ELb1ELb1ELb0EEENS1_30DynamicPersistentTileSchedulerILi256ELi256ELb1ELb1ELb0EEEEEEEEEvNT_6ParamsE,@function
        .size           _ZN7cutlass13device_kernelIN5flash19enable_sm80_to_sm89INS1_16FlashAttnFwdSm80INS1_25CollectiveMainloopFwdSm80ILi8ELi1ELb1EN4cute5tupleIJNS5_1CILi128EEENS7_ILi96EEENS7_ILi192EEEEEELi192ENS_10bfloat16_tEfNS_4arch4Sm80ELb1ELb0ELb0ELb0ELb0ELb0ELb1ELb1EEENS1_21CollectiveEpilogueFwdINS6_IJS8_SA_S9_EEENS6_IJNS7_ILi1EEESI_SI_EEESC_SE_Li256ELb0ELb1ELb1ELb0EEENS1_30DynamicPersistentTileSchedulerILi256ELi256ELb1ELb1ELb0EEEEEEEEEvNT_6ParamsE,(.L_x_2474 - _ZN7cutlass13device_kernelIN5flash19enable_sm80_to_sm89INS1_16FlashAttnFwdSm80INS1_25CollectiveMainloopFwdSm80ILi8ELi1ELb1EN4cute5tupleIJNS5_1CILi128EEENS7_ILi96EEENS7_ILi192EEEEEELi192ENS_10bfloat16_tEfNS_4arch4Sm80ELb1ELb0ELb0ELb0ELb0ELb0ELb1ELb1EEENS1_21CollectiveEpilogueFwdINS6_IJS8_SA_S9_EEENS6_IJNS7_ILi1EEESI_SI_EEESC_SE_Li256ELb0ELb1ELb1ELb0EEENS1_30DynamicPersistentTileSchedulerILi256ELi256ELb1ELb1ELb0EEEEEEEEEvNT_6ParamsE)
        .other          _ZN7cutlass13device_kernelIN5flash19enable_sm80_to_sm89INS1_16FlashAttnFwdSm80INS1_25CollectiveMainloopFwdSm80ILi8ELi1ELb1EN4cute5tupleIJNS5_1CILi128EEENS7_ILi96EEENS7_ILi192EEEEEELi192ENS_10bfloat16_tEfNS_4arch4Sm80ELb1ELb0ELb0ELb0ELb0ELb0ELb1ELb1EEENS1_21CollectiveEpilogueFwdINS6_IJS8_SA_S9_EEENS6_IJNS7_ILi1EEESI_SI_EEESC_SE_Li256ELb0ELb1ELb1ELb0EEENS1_30DynamicPersistentTileSchedulerILi256ELi256ELb1ELb1ELb0EEEEEEEEEvNT_6ParamsE,@"STO_CUDA_ENTRY STV_DEFAULT"
_ZN7cutlass13device_kernelIN5flash19enable_sm80_to_sm89INS1_16FlashAttnFwdSm80INS1_25CollectiveMainloopFwdSm80ILi8ELi1ELb1EN4cute5tupleIJNS5_1CILi128EEENS7_ILi96EEENS7_ILi192EEEEEELi192ENS_10bfloat16_tEfNS_4arch4Sm80ELb1ELb0ELb0ELb0ELb0ELb0ELb1ELb1EEENS1_21CollectiveEpilogueFwdINS6_IJS8_SA_S9_EEENS6_IJNS7_ILi1EEESI_SI_EEESC_SE_Li256ELb0ELb1ELb1ELb0EEENS1_30DynamicPersistentTileSchedulerILi256ELi256ELb1ELb1ELb0EEEEEEEEEvNT_6ParamsE:
[----:B------:R-:W-:-:S03]  /*0000*/  MOV R1, c[0x0][0x28] ;  /* 0x00000a0000017a02 */ /* 0x000fc60000000f00 */
[----:B------:R-:W1:Y:S01]  /*0010*/  S2R R14, SR_TID.X ;  /* 0x00000000000e7919 */ /* 0x000e620000002100 */
[----:B------:R-:W-:-:S03]  /*0020*/  IADD3 R1, R1, -0x90, RZ ;  /* 0xffffff7001017810 */ /* 0x000fc60007ffe0ff */
[----:B------:R-:W2:Y:S01]  /*0030*/  S2R R13, SR_CTAID.X ;  /* 0x00000000000d7919 */ /* 0x000ea20000002500 */
[----:B-1----:R-:W-:-:S05]  /*0040*/  SHF.R.U32.HI R2, RZ, 0x5, R14 ;  /* 0x00000005ff027819 */ /* 0x002fca000001160e */
[----:B------:R-:W1:Y:S02]  /*0050*/  SHFL.IDX PT, R0, R2, RZ, 0x1f ;  /* 0x00001fff02007589 */ /* 0x000e6400000e0000 */
[----:B-1----:R-:W-:Y:S02]  /*0060*/  ISETP.GE.AND P0, PT, R0, 0x1, PT ;  /* 0x000000010000780c */ /* 0x002fe40003f06270 */
[----:B------:R1:W-:Y:S11]  /*0070*/  STL [R1+0x7c], R0 ;  /* 0x00007c0001007387 */ /* 0x0003f60000100800 */
[----:B------:R-:W-:Y:S06]  /*0080*/  @P0 BAR.ARV 0x4, 0x100 ;  /* 0x0104000000000b1d */ /* 0x000fec0000002000 */
[----:B--2---:R-:W-:-:S13]  /*0090*/  ISETP.GE.AND P0, PT, R13, c[0x0][0x538], PT ;  /* 0x00014e000d007a0c */ /* 0x004fda0003f06270 */
[----:B------:R-:W-:Y:S05]  /*00a0*/  @P0 EXIT ;  /* 0x000000000000094d */ /* 0x000fea0003800000 */
[----:B-1----:R-:W-:Y:S01]  /*00b0*/  SHF.R.S32.HI R11, RZ, 0x1f, R14 ;  /* 0x0000001fff0b7819 */ /* 0x002fe2000001140e */
[----:B------:R-:W-:Y:S01]  /*00c0*/  IMAD.MOV.U32 R230, RZ, RZ, 0x20 ;  /* 0x00000020ffe67424 */ /* 0x000fe200078e00ff */
[----:B------:R-:W-:Y:S01]  /*00d0*/  ULDC.64 UR6, c[0x0][0x118] ;  /* 0x0000460000067ab9 */ /* 0x000fe20000000a00 */
[----:B------:R-:W-:Y:S01]  /*00e0*/  IMAD.MOV.U32 R249, RZ, RZ, 0x10 ;  /* 0x00000010fff97424 */ /* 0x000fe200078e00ff */
[CC--:B------:R-:W-:Y:S02]  /*00f0*/  LEA.HI R2, R11.reuse, R14.reuse, RZ, 0x4 ;  /* 0x0000000e0b027211 */ /* 0x0c0fe400078f20ff */
[CC--:B------:R-:W-:Y:S02]  /*0100*/  LEA.HI R0, R11.reuse, R14.reuse, RZ, 0x2 ;  /* 0x0000000e0b007211 */ /* 0x0c0fe400078f10ff */
[----:B------:R-:W-:Y:S02]  /*0110*/  SHF.R.S32.HI R3, RZ, 0x4, R2 ;  /* 0x00000004ff037819 */ /* 0x000fe40000011402 */
[----:B------:R-:W-:-:S02]  /*0120*/  LEA.HI R10, R11, R14, RZ, 0x3 ;  /* 0x0000000e0b0a7211 */ /* 0x000fc400078f18ff */
[----:B------:R-:W-:Y:S02]  /*0130*/  LOP3.LUT R4, R0, 0xfffffffc, RZ, 0xc0, !PT ;  /* 0xfffffffc00047812 */ /* 0x000fe400078ec0ff */
[C---:B------:R-:W-:Y:S02]  /*0140*/  LOP3.LUT R0, R2.reuse, 0xfffffff0, RZ, 0xc0, !PT ;  /* 0xfffffff002007812 */ /* 0x040fe400078ec0ff */
[----:B------:R-:W-:Y:S01]  /*0150*/  LEA.HI R2, R2, R3, RZ, 0x1 ;  /* 0x0000000302027211 */ /* 0x000fe200078f08ff */
[C---:B------:R-:W-:Y:S01]  /*0160*/  IMAD.IADD R4, R14.reuse, 0x1, -R4 ;  /* 0x000000010e047824 */ /* 0x040fe200078e0a04 */
[----:B------:R-:W-:Y:S01]  /*0170*/  SHF.R.S32.HI R15, RZ, 0x3, R10 ;  /* 0x00000003ff0f7819 */ /* 0x000fe2000001140a */
[----:B------:R-:W-:Y:S01]  /*0180*/  IMAD.IADD R5, R14, 0x1, -R0 ;  /* 0x000000010e057824 */ /* 0x000fe200078e0a00 */
[----:B------:R-:W-:Y:S02]  /*0190*/  LOP3.LUT R6, R10, 0xfffffff8, RZ, 0xc0, !PT ;  /* 0xfffffff80a067812 */ /* 0x000fe400078ec0ff */
[----:B------:R-:W-:Y:S01]  /*01a0*/  LOP3.LUT R0, R2, 0xfffffffe, RZ, 0xc0, !PT ;  /* 0xfffffffe02007812 */ /* 0x000fe200078ec0ff */
[----:B------:R-:W-:-:S02]  /*01b0*/  IMAD.SHL.U32 R7, R15, 0x40, RZ ;  /* 0x000000400f077824 */ /* 0x000fc400078e00ff */
[----:B------:R-:W-:Y:S02]  /*01c0*/  IMAD.IADD R6, R14, 0x1, -R6 ;  /* 0x000000010e067824 */ /* 0x000fe400078e0a06 */
[----:B------:R-:W-:Y:S01]  /*01d0*/  IMAD.IADD R9, R3, 0x1, -R0 ;  /* 0x0000000103097824 */ /* 0x000fe200078e0a00 */
[----:B------:R-:W-:Y:S01]  /*01e0*/  LEA.HI R0, R4, R4, RZ, 0x1 ;  /* 0x0000000404007211 */ /* 0x000fe200078f08ff */
[C---:B------:R-:W-:Y:S01]  /*01f0*/  IMAD.SHL.U32 R16, R6.reuse, 0x8, RZ ;  /* 0x0000000806107824 */ /* 0x040fe200078e00ff */
[----:B------:R-:W-:Y:S01]  /*0200*/  LOP3.LUT R2, R7, 0x1c0, RZ, 0xc0, !PT ;  /* 0x000001c007027812 */ /* 0x000fe200078ec0ff */
[----:B------:R-:W-:Y:S01]  /*0210*/  IMAD.SHL.U32 R8, R6, 0x40, RZ ;  /* 0x0000004006087824 */ /* 0x000fe200078e00ff */
[----:B------:R-:W-:Y:S02]  /*0220*/  SHF.R.S32.HI R7, RZ, 0x1f, R5 ;  /* 0x0000001fff077819 */ /* 0x000fe40000011405 */
[----:B------:R-:W-:Y:S01]  /*0230*/  LOP3.LUT R0, R0, 0x1ffffffe, RZ, 0xc0, !PT ;  /* 0x1ffffffe00007812 */ /* 0x000fe200078ec0ff */
[----:B------:R-:W-:Y:S01]  /*0240*/  STL [R1+0x50], R16 ;  /* 0x0000501001007387 */ /* 0x000fe20000100800 */
[----:B------:R-:W-:-:S02]  /*0250*/  LOP3.LUT R3, R2, 0x38, R16, 0xf8, !PT ;  /* 0x0000003802037812 */ /* 0x000fc400078ef810 */
[----:B------:R-:W-:Y:S01]  /*0260*/  SHF.R.U32.HI R2, RZ, 0x3, R2 ;  /* 0x00000003ff027819 */ /* 0x000fe20000011602 */
[----:B------:R-:W-:Y:S01]  /*0270*/  IMAD.IADD R12, R4, 0x1, -R0 ;  /* 0x00000001040c7824 */ /* 0x000fe200078e0a00 */
[----:B------:R-:W-:Y:S02]  /*0280*/  LEA.HI R224, R7, R5, RZ, 0x3 ;  /* 0x0000000507e07211 */ /* 0x000fe400078f18ff */
[----:B------:R-:W-:Y:S02]  /*0290*/  LOP3.LUT R7, R3, R2, RZ, 0x3c, !PT ;  /* 0x0000000203077212 */ /* 0x000fe400078e3cff */
[C---:B------:R-:W-:Y:S01]  /*02a0*/  LOP3.LUT R0, R224.reuse, 0xfffffff8, RZ, 0xc0, !PT ;  /* 0xfffffff8e0007812 */ /* 0x040fe200078ec0ff */
[----:B------:R-:W-:Y:S01]  /*02b0*/  IMAD.SHL.U32 R224, R224, 0x40, RZ ;  /* 0x00000040e0e07824 */ /* 0x000fe200078e00ff */
[----:B------:R-:W-:Y:S02]  /*02c0*/  LOP3.LUT R2, R8, 0x1c0, RZ, 0xc0, !PT ;  /* 0x000001c008027812 */ /* 0x000fe400078ec0ff */
[----:B------:R-:W-:Y:S01]  /*02d0*/  LEA.HI R4, R11, R14, RZ, 0x6 ;  /* 0x0000000e0b047211 */ /* 0x000fe200078f30ff */
[----:B------:R-:W-:Y:S01]  /*02e0*/  IMAD.IADD R5, R5, 0x1, -R0 ;  /* 0x0000000105057824 */ /* 0x000fe200078e0a00 */
[----:B------:R-:W-:-:S02]  /*02f0*/  LOP3.LUT R3, R2, 0x8, R10, 0xf8, !PT ;  /* 0x0000000802037812 */ /* 0x000fc400078ef80a */
[----:B------:R-:W-:Y:S01]  /*0300*/  SHF.R.U32.HI R2, RZ, 0x3, R2 ;  /* 0x00000003ff027819 */ /* 0x000fe20000011602 */
[----:B------:R-:W-:Y:S01]  /*0310*/  IMAD.SHL.U32 R0, R4, 0x8, RZ ;  /* 0x0000000804007824 */ /* 0x000fe200078e00ff */
[----:B------:R-:W-:Y:S01]  /*0320*/  LEA.HI R8, R11, R14, RZ, 0x5 ;  /* 0x0000000e0b087211 */ /* 0x000fe200078f28ff */
[----:B------:R-:W-:Y:S01]  /*0330*/  IMAD.SHL.U32 R4, R5, 0x40, RZ ;  /* 0x0000004005047824 */ /* 0x000fe200078e00ff */
[----:B------:R-:W-:Y:S01]  /*0340*/  LOP3.LUT R225, R3, R2, RZ, 0x3c, !PT ;  /* 0x0000000203e17212 */ /* 0x000fe200078e3cff */
[----:B------:R-:W-:Y:S01]  /*0350*/  IMAD.SHL.U32 R3, R9, 0x8, RZ ;  /* 0x0000000809037824 */ /* 0x000fe200078e00ff */
[----:B------:R-:W-:Y:S02]  /*0360*/  LOP3.LUT R2, R8, 0xffffffe0, RZ, 0xc0, !PT ;  /* 0xffffffe008027812 */ /* 0x000fe400078ec0ff */
[----:B------:R-:W-:Y:S01]  /*0370*/  LOP3.LUT R10, R7, 0x7ffffe00, R0, 0xf8, !PT ;  /* 0x7ffffe00070a7812 */ /* 0x000fe200078ef800 */
[----:B------:R-:W-:Y:S01]  /*0380*/  IMAD R225, R9, 0x200, R225 ;  /* 0x0000020009e17824 */ /* 0x000fe200078e02e1 */
[----:B------:R-:W-:Y:S01]  /*0390*/  LOP3.LUT R0, R4, 0x1c0, RZ, 0xc0, !PT ;  /* 0x000001c004007812 */ /* 0x000fe200078ec0ff */
[----:B------:R-:W-:Y:S01]  /*03a0*/  IMAD.IADD R14, R14, 0x1, -R2 ;  /* 0x000000010e0e7824 */ /* 0x000fe200078e0a02 */
[----:B------:R-:W-:-:S02]  /*03b0*/  SHF.R.S32.HI R250, RZ, 0x5, R8 ;  /* 0x00000005fffa7819 */ /* 0x000fc40000011408 */
[----:B------:R-:W-:Y:S02]  /*03c0*/  SHF.R.S32.HI R4, RZ, 0x1f, R8 ;  /* 0x0000001fff047819 */ /* 0x000fe40000011408 */
[----:B------:R-:W-:Y:S02]  /*03d0*/  LOP3.LUT R3, R0, 0x8, R3, 0xf8, !PT ;  /* 0x0000000800037812 */ /* 0x000fe400078ef803 */
[----:B------:R-:W-:Y:S02]  /*03e0*/  SHF.R.U32.HI R2, RZ, 0x3, R0 ;  /* 0x00000003ff027819 */ /* 0x000fe40000011600 */
[----:B------:R-:W-:Y:S02]  /*03f0*/  LEA.HI R0, R4, R250, RZ, 0x3 ;  /* 0x000000fa04007211 */ /* 0x000fe400078f18ff */
[----:B------:R-:W-:Y:S02]  /*0400*/  SHF.R.S32.HI R7, RZ, 0x1f, R14 ;  /* 0x0000001fff077819 */ /* 0x000fe4000001140e */
[----:B------:R-:W-:-:S02]  /*0410*/  LOP3.LUT R0, R0, 0xffffff8, RZ, 0xc0, !PT ;  /* 0x0ffffff800007812 */ /* 0x000fc400078ec0ff */
[----:B------:R-:W-:Y:S02]  /*0420*/  LOP3.LUT R4, R3, R2, RZ, 0x3c, !PT ;  /* 0x0000000203047212 */ /* 0x000fe400078e3cff */
[----:B------:R-:W-:Y:S01]  /*0430*/  LEA.HI R3, R7, R14, RZ, 0x2 ;  /* 0x0000000e07037211 */ /* 0x000fe200078f10ff */
[----:B------:R-:W-:Y:S01]  /*0440*/  IMAD.IADD R2, R250, 0x1, -R0 ;  /* 0x00000001fa027824 */ /* 0x000fe200078e0a00 */
[----:B------:R-:W-:Y:S01]  /*0450*/  LOP3.LUT R224, R4, 0x7ffffe00, R224, 0xf8, !PT ;  /* 0x7ffffe0004e07812 */ /* 0x000fe200078ef8e0 */
[----:B------:R-:W-:Y:S01]  /*0460*/  IMAD.MOV.U32 R4, RZ, RZ, 0x40 ;  /* 0x00000040ff047424 */ /* 0x000fe200078e00ff */
[----:B------:R-:W-:Y:S02]  /*0470*/  SHF.R.S32.HI R0, RZ, 0x2, R3 ;  /* 0x00000002ff007819 */ /* 0x000fe40000011403 */
[----:B------:R-:W-:Y:S02]  /*0480*/  LOP3.LUT R3, R3, 0x7ffffffc, RZ, 0xc0, !PT ;  /* 0x7ffffffc03037812 */ /* 0x000fe400078ec0ff */
[----:B------:R-:W-:Y:S01]  /*0490*/  R2P PR, R5, 0x6 ;  /* 0x0000000605007804 */ /* 0x000fe20000000000 */
[----:B------:R-:W-:Y:S01]  /*04a0*/  IMAD R8, R2, 0x10, R0 ;  /* 0x0000001002087824 */ /* 0x000fe200078e0200 */
[----:B------:R-:W-:Y:S01]  /*04b0*/  IADD3 R2, R16, 0x40, RZ ;  /* 0x0000004010027810 */ /* 0x000fe20007ffe0ff */
[----:B------:R-:W-:Y:S01]  /*04c0*/  IMAD R0, R6, 0x20, R15 ;  /* 0x0000002006007824 */ /* 0x000fe200078e020f */
[----:B------:R-:W-:Y:S01]  /*04d0*/  LEA R224, R224, 0x100, 0x1 ;  /* 0x00000100e0e07811 */ /* 0x000fe200078e08ff */
[----:B------:R-:W-:Y:S01]  /*04e0*/  IMAD.IADD R3, R14, 0x1, -R3 ;  /* 0x000000010e037824 */ /* 0x000fe200078e0a03 */
[----:B------:R-:W-:Y:S01]  /*04f0*/  STL [R1+0x80], R8 ;  /* 0x0000800801007387 */ /* 0x000fe20000100800 */
[----:B------:R-:W-:-:S02]  /*0500*/  SHF.R.S32.HI R2, RZ, 0x1f, R2 ;  /* 0x0000001fff027819 */ /* 0x000fc40000011402 */
[----:B------:R-:W-:Y:S01]  /*0510*/  IMAD.SHL.U32 R3, R3, 0x2, RZ ;  /* 0x0000000203037824 */ /* 0x000fe200078e00ff */
[----:B------:R-:W-:Y:S01]  /*0520*/  STL [R1+0x60], R13 ;  /* 0x0000600d01007387 */ /* 0x000fe20000100800 */
[----:B------:R-:W-:Y:S01]  /*0530*/  IMAD R250, R250, 0x800, R224 ;  /* 0x00000800fafa7824 */ /* 0x000fe200078e02e0 */
[----:B------:R-:W-:Y:S02]  /*0540*/  LOP3.LUT P3, RZ, R6, 0x2, RZ, 0xc0, !PT ;  /* 0x0000000206ff7812 */ /* 0x000fe4000786c0ff */
[----:B------:R1:W-:Y:S01]  /*0550*/  STL [R1+0x84], R0 ;  /* 0x0000840001007387 */ /* 0x0003e20000100800 */
[----:B------:R-:W-:Y:S02]  /*0560*/  SEL R5, R230, 0xffffffe0, !P2 ;  /* 0xffffffe0e6057807 */ /* 0x000fe40005000000 */
[----:B------:R-:W-:Y:S01]  /*0570*/  LOP3.LUT P0, RZ, R6, 0x4, RZ, 0xc0, !PT ;  /* 0x0000000406ff7812 */ /* 0x000fe2000780c0ff */
[----:B------:R2:W-:Y:S01]  /*0580*/  STL [R1+0x70], R2 ;  /* 0x0000700201007387 */ /* 0x0005e20000100800 */
[----:B------:R-:W-:-:S02]  /*0590*/  LEA R225, R225, 0xc100, 0x1 ;  /* 0x0000c100e1e17811 */ /* 0x000fc400078e08ff */
[----:B------:R-:W-:Y:S02]  /*05a0*/  SEL R249, R249, 0xfffffff0, !P1 ;  /* 0xfffffff0f9f97807 */ /* 0x000fe40004800000 */
[----:B------:R-:W-:Y:S02]  /*05b0*/  SEL R230, R230, 0xffffffe0, !P1 ;  /* 0xffffffe0e6e67807 */ /* 0x000fe40004800000 */
[----:B------:R-:W-:Y:S01]  /*05c0*/  SEL R226, R4, 0xffffffc0, !P0 ;  /* 0xffffffc004e27807 */ /* 0x000fe20004000000 */
[----:B------:R-:W-:Y:S01]  /*05d0*/  IMAD.IADD R249, R249, 0x1, R5 ;  /* 0x00000001f9f97824 */ /* 0x000fe200078e0205 */
[C---:B------:R-:W-:Y:S01]  /*05e0*/  IADD3 R231, R225.reuse, 0x20, RZ ;  /* 0x00000020e1e77810 */ /* 0x040fe20007ffe0ff */
[----:B------:R-:W-:Y:S01]  /*05f0*/  IMAD.IADD R251, R230, 0x1, R250 ;  /* 0x00000001e6fb7824 */ /* 0x000fe200078e02fa */
[C---:B------:R-:W-:Y:S01]  /*0600*/  @P3 IADD3 R231, R225.reuse, -0x20, RZ ;  /* 0xffffffe0e1e73810 */ /* 0x040fe20007ffe0ff */
[----:B------:R-:W-:Y:S02]  /*0610*/  IMAD.IADD R229, R225, 0x1, R226 ;  /* 0x00000001e1e57824 */ /* 0x000fe400078e02e2 */
[----:B------:R-:W-:Y:S01]  /*0620*/  IMAD.IADD R228, R224, 0x1, R230 ;  /* 0x00000001e0e47824 */ /* 0x000fe200078e02e6 */
[C---:B------:R-:W-:Y:S01]  /*0630*/  IADD3 R248, R231.reuse, 0x800, RZ ;  /* 0x00000800e7f87810 */ /* 0x040fe20007ffe0ff */
[----:B------:R-:W-:Y:S01]  /*0640*/  IMAD.IADD R226, R226, 0x1, R231 ;  /* 0x00000001e2e27824 */ /* 0x000fe200078e02e7 */
[----:B------:R-:W-:Y:S01]  /*0650*/  IADD3 R247, R231, 0x1000, RZ ;  /* 0x00001000e7f77810 */ /* 0x000fe20007ffe0ff */
[----:B------:R-:W-:Y:S01]  /*0660*/  IMAD R249, R249, 0x2, R224 ;  /* 0x00000002f9f97824 */ /* 0x000fe200078e02e0 */
[----:B------:R-:W-:-:S02]  /*0670*/  IADD3 R246, R231, 0x1800, RZ ;  /* 0x00001800e7f67810 */ /* 0x000fc40007ffe0ff */
[----:B-1----:R-:W-:Y:S02]  /*0680*/  IADD3 R0, R16, 0x80, RZ ;  /* 0x0000008010007810 */ /* 0x002fe40007ffe0ff */
[C---:B------:R-:W-:Y:S02]  /*0690*/  IADD3 R245, R231.reuse, 0x2000, RZ ;  /* 0x00002000e7f57810 */ /* 0x040fe40007ffe0ff */
[----:B------:R-:W-:Y:S01]  /*06a0*/  SHF.R.S32.HI R0, RZ, 0x1f, R0 ;  /* 0x0000001fff007819 */ /* 0x000fe20000011400 */
[----:B--2---:R-:W-:Y:S01]  /*06b0*/  IMAD.SHL.U32 R2, R10, 0x2, RZ ;  /* 0x000000020a027824 */ /* 0x004fe200078e00ff */
[C---:B------:R-:W-:Y:S02]  /*06c0*/  IADD3 R244, R231.reuse, 0x2800, RZ ;  /* 0x00002800e7f47810 */ /* 0x040fe40007ffe0ff */
[C---:B------:R-:W-:Y:S01]  /*06d0*/  IADD3 R243, R231.reuse, 0x3000, RZ ;  /* 0x00003000e7f37810 */ /* 0x040fe20007ffe0ff */
[----:B------:R1:W-:Y:S01]  /*06e0*/  STL [R1+0x6c], R0 ;  /* 0x00006c0001007387 */ /* 0x0003e20000100800 */
[----:B------:R-:W-:-:S02]  /*06f0*/  IADD3 R242, R231, 0x3800, RZ ;  /* 0x00003800e7f27810 */ /* 0x000fc40007ffe0ff */
[C---:B------:R-:W-:Y:S01]  /*0700*/  IADD3 R241, R231.reuse, 0x4000, RZ ;  /* 0x00004000e7f17810 */ /* 0x040fe20007ffe0ff */
[----:B------:R2:W-:Y:S01]  /*0710*/  STL [R1+0x4], R2 ;  /* 0x0000040201007387 */ /* 0x0005e20000100800 */
        /* <DEDUP_REMOVED lines=8> */
[----:B------:R-:W-:Y:S01]  /*07a0*/  IADD3 R232, R231, 0x8800, RZ ;  /* 0x00008800e7e87810 */ /* 0x000fe20007ffe0ff */
[----:B-1----:R-:W-:Y:S01]  /*07b0*/  IMAD R0, R12, 0x8, R8 ;  /* 0x000000080c007824 */ /* 0x002fe200078e0208 */
[----:B--2---:R-:W-:-:S04]  /*07c0*/  IADD3 R2, R3, 0xb8, RZ ;  /* 0x000000b803027810 */ /* 0x004fc80007ffe0ff */
[----:B------:R1:W-:Y:S04]  /*07d0*/  STL [R1+0x78], R0 ;  /* 0x0000780001007387 */ /* 0x0003e80000100800 */
[----:B------:R2:W-:Y:S04]  /*07e0*/  STL [R1+0x20], R3 ;  /* 0x0000200301007387 */ /* 0x0005e80000100800 */
[----:B------:R3:W-:Y:S01]  /*07f0*/  STL [R1+0x68], R2 ;  /* 0x0000680201007387 */ /* 0x0007e20000100800 */
[----:B-1----:R-:W-:Y:S02]  /*0800*/  SEL R0, R4, 0xffffffc0, !P2 ;  /* 0xffffffc004007807 */ /* 0x002fe40005000000 */
[----:B--2---:R-:W-:-:S03]  /*0810*/  IADD3 R3, R3, 0xb0, RZ ;  /* 0x000000b003037810 */ /* 0x004fc60007ffe0ff */
[----:B------:R-:W-:Y:S01]  /*0820*/  IMAD.IADD R227, R224, 0x1, R0 ;  /* 0x00000001e0e37824 */ /* 0x000fe200078e0200 */
[C---:B------:R-:W-:Y:S01]  /*0830*/  IADD3 R230, R0.reuse, R224, R230 ;  /* 0x000000e000e67210 */ /* 0x040fe20007ffe0e6 */
[C---:B------:R-:W-:Y:S01]  /*0840*/  IMAD.IADD R252, R0.reuse, 0x1, R251 ;  /* 0x0000000100fc7824 */ /* 0x040fe200078e02fb */
[----:B---3--:R-:W-:Y:S01]  /*0850*/  SHF.R.S32.HI R2, RZ, 0x1f, R2 ;  /* 0x0000001fff027819 */ /* 0x008fe20000011402 */
[----:B------:R-:W-:Y:S04]  /*0860*/  STL [R1+0x64], R3 ;  /* 0x0000640301007387 */ /* 0x000fe80000100800 */
[----:B------:R1:W-:Y:S02]  /*0870*/  STL [R1+0x74], R2 ;  /* 0x0000740201007387 */ /* 0x0003e40000100800 */
[----:B-1----:R-:W-:-:S05]  /*0880*/  IMAD.IADD R2, R0, 0x1, R250 ;  /* 0x0000000100027824 */ /* 0x002fca00078e02fa */
[----:B------:R1:W-:Y:S02]  /*0890*/  STL [R1], R2 ;  /* 0x0000000201007387 */ /* 0x0003e40000100800 */
.L_x_856:
[----:B------:R-:W2:Y:S01]  /*08a0*/  LDL R4, [R1+0x60] ;  /* 0x0000600001047983 */ /* 0x000ea20000100800 */
[----:B------:R-:W-:Y:S01]  /*08b0*/  IMAD.MOV.U32 R0, RZ, RZ, c[0x0][0x560] ;  /* 0x00015800ff007624 */ /* 0x000fe200078e00ff */
[----:B------:R-:W-:Y:S01]  /*08c0*/  YIELD ;  /* 0x0000000000007946 */ /* 0x000fe20003800000 */
[----:B------:R-:W-:Y:S03]  /*08d0*/  BSSY B0, `(.L_x_831) ;  /* 0x0000016000007945 */ /* 0x000fe60003800000 */
[----:B------:R-:W-:-:S13]  /*08e0*/  ISETP.NE.AND P0, PT, R0, 0x1, PT ;  /* 0x000000010000780c */ /* 0x000fda0003f05270 */
[----:B--2---:R-:W-:Y:S01]  /*08f0*/  @P0 IMAD.HI.U32 R0, R4, c[0x0][0x564], RZ ;  /* 0x0001590004000a27 */ /* 0x004fe200078e00ff */
[----:B------:R-:W-:-:S04]  /*0900*/  MOV R3, R4 ;  /* 0x0000000400037202 */ /* 0x000fc80000000f00 */
[----:B------:R-:W-:-:S04]  /*0910*/  @P0 SHF.R.U32.HI R3, RZ, c[0x0][0x568], R0 ;  /* 0x00015a00ff030a19 */ /* 0x000fc80000011600 */
[----:B------:R-:W-:Y:S01]  /*0920*/  ISETP.GE.AND P0, PT, R3, c[0x0][0x578], PT ;  /* 0x00015e0003007a0c */ /* 0x000fe20003f06270 */
[----:B-1----:R-:W-:-:S04]  /*0930*/  IMAD.MOV R2, RZ, RZ, -R3 ;  /* 0x000000ffff027224 */ /* 0x002fc800078e0a03 */
[----:B------:R-:W-:-:S08]  /*0940*/  IMAD R2, R2, c[0x0][0x560], R4 ;  /* 0x0001580002027a24 */ /* 0x000fd000078e0204 */
[----:B------:R-:W-:Y:S05]  /*0950*/  @!P0 BRA `(.L_x_832) ;  /* 0x0000007000008947 */ /* 0x000fea0003800000 */
[----:B------:R-:W-:-:S04]  /*0960*/  MOV R0, c[0x0][0x56c] ;  /* 0x00015b0000007a02 */ /* 0x000fc80000000f00 */
[----:B------:R-:W-:Y:S02]  /*0970*/  ISETP.NE.AND P0, PT, R0, 0x1, PT ;  /* 0x000000010000780c */ /* 0x000fe40003f05270 */
[----:B------:R-:W-:-:S11]  /*0980*/  MOV R0, R2 ;  /* 0x0000000200007202 */ /* 0x000fd60000000f00 */
[----:B------:R-:W-:-:S05]  /*0990*/  @P0 IMAD.HI.U32 R4, R2, c[0x0][0x570], RZ ;  /* 0x00015c0002040a27 */ /* 0x000fca00078e00ff */
[----:B------:R-:W-:-:S05]  /*09a0*/  @P0 SHF.R.U32.HI R0, RZ, c[0x0][0x574], R4 ;  /* 0x00015d00ff000a19 */ /* 0x000fca0000011604 */
[----:B------:R-:W-:Y:S01]  /*09b0*/  IMAD R4, R0, c[0x0][0x56c], RZ ;  /* 0x00015b0000047a24 */ /* 0x000fe200078e02ff */
[----:B------:R-:W-:Y:S05]  /*09c0*/  BRA `(.L_x_833) ;  /* 0x0000006000007947 */ /* 0x000fea0003800000 */
.L_x_832:
[----:B------:R-:W-:-:S04]  /*09d0*/  MOV R0, c[0x0][0x554] ;  /* 0x0001550000007a02 */ /* 0x000fc80000000f00 */
[----:B------:R-:W-:Y:S02]  /*09e0*/  ISETP.NE.AND P0, PT, R0, 0x1, PT ;  /* 0x000000010000780c */ /* 0x000fe40003f05270 */
[----:B------:R-:W-:-:S11]  /*09f0*/  MOV R0, R2 ;  /* 0x0000000200007202 */ /* 0x000fd60000000f00 */
[----:B------:R-:W-:-:S05]  /*0a00*/  @P0 IMAD.HI.U32 R4, R2, c[0x0][0x558], RZ ;  /* 0x0001560002040a27 */ /* 0x000fca00078e00ff */
[----:B------:R-:W-:-:S05]  /*0a10*/  @P0 SHF.R.U32.HI R0, RZ, c[0x0][0x55c], R4 ;  /* 0x00015700ff000a19 */ /* 0x000fca0000011604 */
[----:B------:R-:W-:Y:S02]  /*0a20*/  IMAD R4, R0, c[0x0][0x554], RZ ;  /* 0x0001550000047a24 */ /* 0x000fe400078e02ff */
.L_x_833:
[----:B------:R-:W-:Y:S05]  /*0a30*/  BSYNC B0 ;  /* 0x0000000000007941 */ /* 0x000fea0003800000 */
.L_x_831:
[----:B------:R-:W-:Y:S01]  /*0a40*/  IMAD.MOV.U32 R5, RZ, RZ, c[0x0][0x53c] ;  /* 0x00014f00ff057624 */ /* 0x000fe200078e00ff */
[----:B------:R-:W-:Y:S01]  /*0a50*/  ULDC UR4, c[0x0][0x1d0] ;  /* 0x0000740000047ab9 */ /* 0x000fe20000000800 */
[----:B------:R-:W-:Y:S01]  /*0a60*/  IMAD.MOV.U32 R11, RZ, RZ, R0 ;  /* 0x000000ffff0b7224 */ /* 0x000fe200078e0000 */
[----:B------:R-:W-:Y:S01]  /*0a70*/  UIADD3 UR4, UR4, 0x5f, URZ ;  /* 0x0000005f04047890 */ /* 0x000fe2000fffe03f */
[----:B------:R-:W-:Y:S01]  /*0a80*/  IMAD.MOV.U32 R24, RZ, RZ, c[0x0][0x2c4] ;  /* 0x0000b100ff187624 */ /* 0x000fe200078e00ff */
[----:B------:R-:W-:Y:S01]  /*0a90*/  ISETP.NE.AND P0, PT, R5, 0x1, PT ;  /* 0x000000010500780c */ /* 0x000fe20003f05270 */
[----:B------:R-:W-:Y:S01]  /*0aa0*/  IMAD.MOV.U32 R7, RZ, RZ, c[0x0][0x168] ;  /* 0x00005a00ff077624 */ /* 0x000fe200078e00ff */
[----:B------:R-:W-:Y:S01]  /*0ab0*/  LOP3.LUT R5, RZ, R0, RZ, 0x33, !PT ;  /* 0x00000000ff057212 */ /* 0x000fe200078e33ff */
[----:B------:R-:W-:Y:S01]  /*0ac0*/  UIMAD.WIDE UR4, UR4, 0x2aaaaaab, URZ ;  /* 0x2aaaaaab040478a5 */ /* 0x000fe2000f8e023f */
[----:B------:R-:W-:Y:S01]  /*0ad0*/  ISETP.NE.AND P1, PT, R24, 0x1, PT ;  /* 0x000000011800780c */ /* 0x000fe20003f25270 */
[----:B------:R-:W-:Y:S02]  /*0ae0*/  BSSY B0, `(.L_x_834) ;  /* 0x0000040000007945 */ /* 0x000fe40003800000 */
[----:B------:R-:W-:-:S04]  /*0af0*/  USHF.R.U32.HI UR4, URZ, 0x1f, UR5 ;  /* 0x0000001f3f047899 */ /* 0x000fc80008011605 */
[----:B------:R-:W-:Y:S02]  /*0b00*/  ULEA.HI.SX32 UR4, UR5, UR4, 0x1c ;  /* 0x0000000405047291 */ /* 0x000fe4000f8fe23f */
[----:B------:R-:W-:Y:S01]  /*0b10*/  @P0 IMAD.HI.U32 R6, R0, c[0x0][0x540], RZ ;  /* 0x0001500000060a27 */ /* 0x000fe200078e00ff */
[----:B------:R-:W-:-:S04]  /*0b20*/  IADD3 R0, R5, c[0x0][0x53c], RZ ;  /* 0x00014f0005007a10 */ /* 0x000fc80007ffe0ff */
[----:B------:R-:W-:Y:S02]  /*0b30*/  @P0 SHF.R.U32.HI R11, RZ, c[0x0][0x544], R6 ;  /* 0x00015100ff0b0a19 */ /* 0x000fe40000011606 */
[----:B------:R-:W-:-:S03]  /*0b40*/  MOV R6, c[0x0][0x548] ;  /* 0x0001520000067a02 */ /* 0x000fc60000000f00 */
[----:B------:R-:W-:Y:S01]  /*0b50*/  IMAD R0, R11, c[0x0][0x53c], R0 ;  /* 0x00014f000b007a24 */ /* 0x000fe200078e0200 */
[----:B------:R-:W-:Y:S01]  /*0b60*/  ISETP.NE.AND P0, PT, R6, 0x1, PT ;  /* 0x000000010600780c */ /* 0x000fe20003f05270 */
[----:B------:R1:W-:Y:S02]  /*0b70*/  STL [R1+0x58], R11 ;  /* 0x0000580b01007387 */ /* 0x0003e40000100800 */
[----:B------:R-:W-:-:S05]  /*0b80*/  IMAD.SHL.U32 R208, R0, 0x80, RZ ;  /* 0x0000008000d07824 */ /* 0x000fca00078e00ff */
[----:B------:R-:W-:Y:S01]  /*0b90*/  IADD3 R0, R208, 0x7f, RZ ;  /* 0x0000007fd0007810 */ /* 0x000fe20007ffe0ff */
[----:B------:R1:W-:Y:S04]  /*0ba0*/  STL [R1+0x5c], R208 ;  /* 0x00005cd001007387 */ /* 0x0003e80000100800 */
[----:B------:R-:W-:-:S05]  /*0bb0*/  @P1 IMAD.HI.U32 R5, R0, c[0x0][0x2c8], RZ ;  /* 0x0000b20000051a27 */ /* 0x000fca00078e00ff */
[----:B------:R-:W-:Y:S02]  /*0bc0*/  @P1 SHF.R.U32.HI R0, RZ, c[0x0][0x2cc], R5 ;  /* 0x0000b300ff001a19 */ /* 0x000fe40000011605 */
[----:B------:R-:W-:-:S04]  /*0bd0*/  IADD3 R5, -R7, 0x60, RZ ;  /* 0x0000006007057810 */ /* 0x000fc80007ffe1ff */
[----:B------:R-:W-:Y:S01]  /*0be0*/  IADD3 R5, R0, c[0x0][0x1d0], R5 ;  /* 0x0000740000057a10 */ /* 0x000fe20007ffe005 */
[----:B------:R-:W-:-:S04]  /*0bf0*/  IMAD.IADD R0, R2, 0x1, -R4 ;  /* 0x0000000102007824 */ /* 0x000fc800078e0a04 */
[----:B------:R-:W-:Y:S02]  /*0c00*/  IMAD R0, R3, c[0x0][0x554], R0 ;  /* 0x0001550003007a24 */ /* 0x000fe400078e0200 */
[----:B------:R-:W-:-:S04]  /*0c10*/  IMAD.HI R5, R5, 0x2aaaaaab, RZ ;  /* 0x2aaaaaab05057827 */ /* 0x000fc800078e02ff */
[----:B------:R-:W-:Y:S01]  /*0c20*/  @P0 IMAD.HI.U32 R2, R0, c[0x0][0x54c], RZ ;  /* 0x0001530000020a27 */ /* 0x000fe200078e00ff */
[----:B------:R-:W-:-:S03]  /*0c30*/  SHF.R.U32.HI R6, RZ, 0x1f, R5 ;  /* 0x0000001fff067819 */ /* 0x000fc60000011605 */
[----:B------:R-:W-:Y:S01]  /*0c40*/  IMAD.MOV.U32 R13, RZ, RZ, R0 ;  /* 0x000000ffff0d7224 */ /* 0x000fe200078e0000 */
[----:B------:R-:W-:Y:S01]  /*0c50*/  @P0 SHF.R.U32.HI R13, RZ, c[0x0][0x550], R2 ;  /* 0x00015400ff0d0a19 */ /* 0x000fe20000011602 */
[----:B------:R-:W-:Y:S01]  /*0c60*/  IMAD.MOV.U32 R2, RZ, RZ, RZ ;  /* 0x000000ffff027224 */ /* 0x000fe200078e00ff */
[----:B------:R-:W-:Y:S02]  /*0c70*/  LEA.HI.SX32 R6, R5, R6, 0x1c ;  /* 0x0000000605067211 */ /* 0x000fe400078fe2ff */
[----:B------:R-:W-:Y:S01]  /*0c80*/  IADD3 R3, -R13, RZ, RZ ;  /* 0x000000ff0d037210 */ /* 0x000fe20007ffe1ff */
[----:B------:R1:W-:Y:S01]  /*0c90*/  STL [R1+0x48], R13 ;  /* 0x0000480d01007387 */ /* 0x0003e20000100800 */
[----:B------:R-:W-:-:S03]  /*0ca0*/  IMNMX R6, R6, UR4, PT ;  /* 0x0000000406067c17 */ /* 0x000fc6000b800200 */
[----:B------:R-:W-:Y:S01]  /*0cb0*/  IMAD R14, R3, c[0x0][0x548], R0 ;  /* 0x00015200030e7a24 */ /* 0x000fe200078e0200 */
[----:B------:R-:W-:-:S04]  /*0cc0*/  ISETP.GE.AND P0, PT, R6, 0x1, PT ;  /* 0x000000010600780c */ /* 0x000fc80003f06270 */
[----:B------:R1:W-:Y:S09]  /*0cd0*/  STL [R1+0x44], R14 ;  /* 0x0000440e01007387 */ /* 0x0003f20000100800 */
[----:B------:R-:W-:Y:S05]  /*0ce0*/  @!P0 BRA `(.L_x_835) ;  /* 0x000001f000008947 */ /* 0x000fea0003800000 */
[----:B------:R-:W-:-:S04]  /*0cf0*/  SHF.R.U32.HI R0, RZ, 0x10, R11 ;  /* 0x00000010ff007819 */ /* 0x000fc8000001160b */
[----:B------:R-:W-:-:S04]  /*0d00*/  ISETP.NE.AND P0, PT, R0, RZ, PT ;  /* 0x000000ff0000720c */ /* 0x000fc80003f05270 */
[----:B------:R-:W-:-:S04]  /*0d10*/  SEL R0, R0, c[0x0][0x338], P0 ;  /* 0x0000ce0000007a07 */ /* 0x000fc80000000000 */
[-C--:B------:R-:W-:Y:S02]  /*0d20*/  IABS R3, R0.reuse ;  /* 0x0000000000037213 */ /* 0x080fe40000000000 */
[----:B------:R-:W-:Y:S02]  /*0d30*/  IADD3 R7, R0, -0x1, R6 ;  /* 0xffffffff00077810 */ /* 0x000fe40007ffe006 */
[----:B------:R-:W2:Y:S02]  /*0d40*/  I2F.RP R4, R3 ;  /* 0x0000000300047306 */ /* 0x000ea40000209400 */
[----:B------:R-:W-:Y:S02]  /*0d50*/  IABS R10, R7 ;  /* 0x00000007000a7213 */ /* 0x000fe40000000000 */
[----:B------:R-:W-:-:S04]  /*0d60*/  LOP3.LUT R7, R7, R0, RZ, 0x3c, !PT ;  /* 0x0000000007077212 */ /* 0x000fc800078e3cff */
[----:B------:R-:W-:Y:S01]  /*0d70*/  ISETP.GE.AND P0, PT, R7, RZ, PT ;  /* 0x000000ff0700720c */ /* 0x000fe20003f06270 */
[----:B--2---:R-:W2:Y:S02]  /*0d80*/  MUFU.RCP R4, R4 ;  /* 0x0000000400047308 */ /* 0x004ea40000001000 */
[----:B--2---:R-:W-:-:S06]  /*0d90*/  IADD3 R4, R4, 0xffffffe, RZ ;  /* 0x0ffffffe04047810 */ /* 0x004fcc0007ffe0ff */
[----:B------:R-:W2:Y:S02]  /*0da0*/  F2I.FTZ.U32.TRUNC.NTZ R5, R4 ;  /* 0x0000000400057305 */ /* 0x000ea4000021f000 */
[----:B--2---:R-:W-:Y:S02]  /*0db0*/  IMAD.MOV R2, RZ, RZ, -R5 ;  /* 0x000000ffff027224 */ /* 0x004fe400078e0a05 */
[----:B------:R-:W-:Y:S02]  /*0dc0*/  IMAD.MOV.U32 R4, RZ, RZ, RZ ;  /* 0x000000ffff047224 */ /* 0x000fe400078e00ff */
        /* <DEDUP_REMOVED lines=16> */
[----:B------:R-:W-:Y:S02]  /*0ed0*/  @!P2 LOP3.LUT R2, RZ, R0, RZ, 0x33, !PT ;  /* 0x00000000ff02a212 */ /* 0x000fe400078e33ff */
.L_x_835:
[----:B------:R-:W-:Y:S05]  /*0ee0*/  BSYNC B0 ;  /* 0x0000000000007941 */ /* 0x000fea0003800000 */
.L_x_834:
[----:B------:R-:W-:Y:S01]  /*0ef0*/  LOP3.LUT R0, R11, 0xffff, RZ, 0xc0, !PT ;  /* 0x0000ffff0b007812 */ /* 0x000fe200078ec0ff */
[----:B------:R-:W-:Y:S01]  /*0f00*/  IMAD.MOV.U32 R15, RZ, RZ, RZ ;  /* 0x000000ffff0f7224 */ /* 0x000fe200078e00ff */
[----:B------:R-:W-:Y:S01]  /*0f10*/  CS2R R98, SRZ ;  /* 0x0000000000627805 */ /* 0x000fe2000001ff00 */
[----:B------:R-:W-:Y:S01]  /*0f20*/  IMAD.MOV.U32 R16, RZ, RZ, RZ ;  /* 0x000000ffff107224 */ /* 0x000fe200078e00ff */
[----:B------:R-:W-:Y:S01]  /*0f30*/  CS2R R96, SRZ ;  /* 0x0000000000607805 */ /* 0x000fe2000001ff00 */
[----:B------:R-:W-:Y:S01]  /*0f40*/  IMAD R164, R0, R2, RZ ;  /* 0x0000000200a47224 */ /* 0x000fe200078e02ff */
[----:B------:R-:W-:Y:S01]  /*0f50*/  PRMT R0, RZ, 0x7610, R0 ;  /* 0x00007610ff007816 */ /* 0x000fe20000000000 */
[----:B------:R-:W-:Y:S01]  /*0f60*/  CS2R R94, SRZ ;  /* 0x00000000005e7805 */ /* 0x000fe2000001ff00 */
[----:B------:R-:W-:Y:S01]  /*0f70*/  CS2R R92, SRZ ;  /* 0x00000000005c7805 */ /* 0x000fe2000001ff00 */
[----:B------:R-:W-:Y:S01]  /*0f80*/  IMAD.IADD R2, R164, 0x1, R2 ;  /* 0x00000001a4027824 */ /* 0x000fe200078e0202 */
[----:B------:R2:W-:Y:S01]  /*0f90*/  STL [R1+0x14], R164 ;  /* 0x000014a401007387 */ /* 0x0005e20000100800 */
        /* <DEDUP_REMOVED lines=47> */
[----:B--2---:R-:W2:Y:S04]  /*1290*/  S2R R3, SR_TID.X ;  /* 0x0000000000037919 */ /* 0x004ea80000002100 */
[----:B------:R-:W3:Y:S04]  /*12a0*/  LDL.64 R4, [R1+0x50] ;  /* 0x0000500001047983 */ /* 0x000ee80000100a00 */
[----:B------:R4:W3:Y:S01]  /*12b0*/  LDL.64 R34, [R1+0x50] ;  /* 0x0000500001227983 */ /* 0x0008e20000100a00 */
[----:B------:R-:W-:-:S04]  /*12c0*/  ISETP.NE.U32.AND P0, PT, RZ, c[0x0][0x340], PT ;  /* 0x0000d000ff007a0c */ /* 0x000fc80003f05070 */
[----:B------:R-:W-:Y:S02]  /*12d0*/  ISETP.NE.AND.EX P0, PT, RZ, c[0x0][0x344], PT, P0 ;  /* 0x0000d100ff007a0c */ /* 0x000fe40003f05300 */
[----:B--2---:R-:W-:-:S11]  /*12e0*/  SHF.R.S32.HI R32, RZ, 0x1f, R3 ;  /* 0x0000001fff207819 */ /* 0x004fd60000011403 */
[----:B------:R-:W-:Y:S01]  /*12f0*/  @P0 IMAD.MOV.U32 R2, RZ, RZ, 0x4 ;  /* 0x00000004ff020424 */ /* 0x000fe200078e00ff */
[----:B------:R-:W-:-:S03]  /*1300*/  LEA.HI R32, R32, R3, RZ, 0x3 ;  /* 0x0000000320207211 */ /* 0x000fc600078f18ff */
[----:B------:R-:W-:Y:S01]  /*1310*/  @P0 IMAD.WIDE R2, R13, R2, c[0x0][0x340] ;  /* 0x0000d0000d020625 */ /* 0x000fe200078e0202 */
[----:B------:R-:W-:-:S04]  /*1320*/  SHF.R.S32.HI R32, RZ, 0x3, R32 ;  /* 0x00000003ff207819 */ /* 0x000fc80000011420 */
[----:B------:R2:W5:Y:S01]  /*1330*/  @P0 LDG.E R9, [R2.64] ;  /* 0x0000000602090981 */ /* 0x000562000c1e1900 */
[----:B------:R-:W-:Y:S01]  /*1340*/  SHF.R.S32.HI R0, RZ, 0x1f, R32 ;  /* 0x0000001fff007819 */ /* 0x000fe20000011420 */
[----:B------:R-:W-:Y:S01]  /*1350*/  WARPSYNC 0xffffffff ;  /* 0xffffffff00007948 */ /* 0x000fe20003800000 */
[----:B-1----:R-:W-:-:S05]  /*1360*/  SHF.R.S32.HI R11, RZ, 0x1f, R14 ;  /* 0x0000001fff0b7819 */ /* 0x002fca000001140e */
[----:B------:R-:W-:-:S04]  /*1370*/  IMAD R8, R11, c[0x0][0x210], RZ ;  /* 0x000084000b087a24 */ /* 0x000fc800078e02ff */
[----:B------:R-:W-:Y:S02]  /*1380*/  IMAD R8, R14, c[0x0][0x214], R8 ;  /* 0x000085000e087a24 */ /* 0x000fe400078e0208 */
[C---:B--2---:R-:W-:Y:S02]  /*1390*/  IMAD R2, R0.reuse, c[0x0][0x1e0], RZ ;  /* 0x0000780000027a24 */ /* 0x044fe400078e02ff */
[----:B------:R-:W-:Y:S02]  /*13a0*/  IMAD R0, R0, c[0x0][0x208], RZ ;  /* 0x0000820000007a24 */ /* 0x000fe400078e02ff */
[C---:B------:R-:W-:Y:S02]  /*13b0*/  IMAD R6, R32.reuse, c[0x0][0x1e4], R2 ;  /* 0x0000790020067a24 */ /* 0x040fe400078e0202 */
[----:B------:R-:W-:Y:S02]  /*13c0*/  IMAD R0, R32, c[0x0][0x20c], R0 ;  /* 0x0000830020007a24 */ /* 0x000fe400078e0200 */
[----:B---3--:R-:W-:-:S05]  /*13d0*/  IMAD.MOV.U32 R34, RZ, RZ, R4 ;  /* 0x000000ffff227224 */ /* 0x008fca00078e0004 */
[--C-:B------:R-:W-:Y:S02]  /*13e0*/  SHF.R.S32.HI R35, RZ, 0x1f, R34.reuse ;  /* 0x0000001fff237819 */ /* 0x100fe40000011422 */
[C---:B------:R-:W-:Y:S02]  /*13f0*/  IADD3 R19, R34.reuse, 0x40, RZ ;  /* 0x0000004022137810 */ /* 0x040fe40007ffe0ff */
[----:B------:R-:W-:Y:S01]  /*1400*/  ISETP.GE.AND P4, PT, R34, c[0x0][0x1d4], PT ;  /* 0x0000750022007a0c */ /* 0x000fe20003f86270 */
[C-C-:B------:R-:W-:Y:S01]  /*1410*/  IMAD.WIDE.U32 R4, R32.reuse, c[0x0][0x1e0], R34.reuse ;  /* 0x0000780020047a25 */ /* 0x140fe200078e0022 */
[----:B------:R-:W-:Y:S01]  /*1420*/  ISETP.GE.AND P3, PT, R19, c[0x0][0x1d4], PT ;  /* 0x0000750013007a0c */ /* 0x000fe20003f66270 */
[----:B------:R4:W-:Y:S01]  /*1430*/  STL [R1+0x54], R35 ;  /* 0x0000542301007387 */ /* 0x0009e20000100800 */
[----:B------:R-:W-:Y:S01]  /*1440*/  SEL R7, RZ, 0x1, P4 ;  /* 0x00000001ff077807 */ /* 0x000fe20002000000 */
[----:B------:R-:W-:Y:S01]  /*1450*/  IMAD.WIDE.U32 R2, R32, c[0x0][0x208], R34 ;  /* 0x0000820020027a25 */ /* 0x000fe200078e0022 */
[----:B------:R-:W-:-:S02]  /*1460*/  IADD3 R5, R5, R6, RZ ;  /* 0x0000000605057210 */ /* 0x000fc40007ffe0ff */
[----:B------:R-:W-:Y:S01]  /*1470*/  IADD3 R23, R34, 0x80, RZ ;  /* 0x0000008022177810 */ /* 0x000fe20007ffe0ff */
[----:B------:R-:W-:Y:S01]  /*1480*/  IMAD.IADD R3, R3, 0x1, R0 ;  /* 0x0000000103037824 */ /* 0x000fe200078e0200 */
[----:B------:R-:W-:Y:S01]  /*1490*/  SEL R0, RZ, 0xffffffff, P3 ;  /* 0xffffffffff007807 */ /* 0x000fe20001800000 */
[----:B------:R-:W-:Y:S01]  /*14a0*/  IMAD R6, R11, c[0x0][0x1e8], RZ ;  /* 0x00007a000b067a24 */ /* 0x000fe200078e02ff */
[----:B------:R-:W-:Y:S01]  /*14b0*/  ISETP.GE.AND P2, PT, R23, c[0x0][0x1d4], PT ;  /* 0x0000750017007a0c */ /* 0x000fe20003f46270 */
[----:B------:R-:W-:Y:S01]  /*14c0*/  IMAD.WIDE.U32 R4, R14, c[0x0][0x1e8], R4 ;  /* 0x00007a000e047a25 */ /* 0x000fe200078e0004 */
[----:B------:R-:W-:Y:S02]  /*14d0*/  SHF.L.U32 R0, R0, 0x1, RZ ;  /* 0x0000000100007819 */ /* 0x000fe400000006ff */
[----:B------:R-:W-:Y:S01]  /*14e0*/  SEL R10, RZ, 0x4, P2 ;  /* 0x00000004ff0a7807 */ /* 0x000fe20001000000 */
[----:B------:R-:W-:Y:S01]  /*14f0*/  IMAD R6, R14, c[0x0][0x1ec], R6 ;  /* 0x00007b000e067a24 */ /* 0x000fe200078e0206 */
[----:B------:R-:W-:Y:S01]  /*1500*/  LOP3.LUT R12, R0, 0x2, R7, 0xe2, !PT ;  /* 0x00000002000c7812 */ /* 0x000fe200078ee207 */
[----:B------:R-:W-:-:S03]  /*1510*/  IMAD.WIDE.U32 R2, R14, c[0x0][0x210], R2 ;  /* 0x000084000e027a25 */ /* 0x000fc600078e0002 */
[----:B------:R-:W-:Y:S01]  /*1520*/  LOP3.LUT R20, R12, R10, RZ, 0xfc, !PT ;  /* 0x0000000a0c147212 */ /* 0x000fe200078efcff */
[----:B------:R-:W-:Y:S01]  /*1530*/  IMAD.IADD R7, R5, 0x1, R6 ;  /* 0x0000000105077824 */ /* 0x000fe200078e0206 */
[----:B------:R-:W-:Y:S01]  /*1540*/  IADD3 R5, R3, R8, RZ ;  /* 0x0000000803057210 */ /* 0x000fe20007ffe0ff */
[----:B------:R-:W-:Y:S01]  /*1550*/  IMAD.MOV.U32 R6, RZ, RZ, R4 ;  /* 0x000000ffff067224 */ /* 0x000fe200078e0004 */
[----:B------:R-:W-:Y:S02]  /*1560*/  SHF.R.S32.HI R8, RZ, 0x1f, R13 ;  /* 0x0000001fff087819 */ /* 0x000fe4000001140d */
[--C-:B-----5:R-:W-:Y:S02]  /*1570*/  @P0 SHF.R.S32.HI R3, RZ, 0x1f, R9.reuse ;  /* 0x0000001fff030819 */ /* 0x120fe40000011409 */
[----:B------:R-:W-:Y:S01]  /*1580*/  MOV R4, R2 ;  /* 0x0000000200047202 */ /* 0x000fe20000000f00 */
[----:B------:R-:W-:Y:S02]  /*1590*/  @!P0 IMAD.MOV.U32 R3, RZ, RZ, R8 ;  /* 0x000000ffff038224 */ /* 0x000fe400078e0008 */
[----:B------:R-:W-:Y:S01]  /*15a0*/  @P0 IMAD.MOV.U32 R2, RZ, RZ, R9 ;  /* 0x000000ffff020224 */ /* 0x000fe200078e0009 */
[----:B------:R-:W-:Y:S01]  /*15b0*/  @!P0 MOV R2, R13 ;  /* 0x0000000d00028202 */ /* 0x000fe20000000f00 */
[----:B------:R-:W-:-:S02]  /*15c0*/  IMAD R0, R3, c[0x0][0x1f0], RZ ;  /* 0x00007c0003007a24 */ /* 0x000fc400078e02ff */
[----:B------:R-:W-:Y:S02]  /*15d0*/  IMAD R3, R3, c[0x0][0x218], RZ ;  /* 0x0000860003037a24 */ /* 0x000fe400078e02ff */
[----:B------:R-:W-:-:S04]  /*15e0*/  IMAD.WIDE.U32 R28, R2, c[0x0][0x1f0], R6 ;  /* 0x00007c00021c7a25 */ /* 0x000fc800078e0006 */
[C---:B------:R-:W-:Y:S01]  /*15f0*/  IMAD.WIDE.U32 R26, R2.reuse, c[0x0][0x218], R4 ;  /* 0x00008600021a7a25 */ /* 0x040fe200078e0004 */
[----:B------:R4:W-:Y:S03]  /*1600*/  STL.64 [R1+0x30], R28 ;  /* 0x0000301c01007387 */ /* 0x0009e60000100a00 */
[C---:B------:R-:W-:Y:S01]  /*1610*/  IMAD R0, R2.reuse, c[0x0][0x1f4], R0 ;  /* 0x00007d0002007a24 */ /* 0x040fe200078e0200 */
[----:B------:R4:W-:Y:S01]  /*1620*/  STL.64 [R1+0x38], R26 ;  /* 0x0000381a01007387 */ /* 0x0009e20000100a00 */
[----:B------:R-:W-:-:S03]  /*1630*/  IMAD R2, R2, c[0x0][0x21c], R3 ;  /* 0x0000870002027a24 */ /* 0x000fc600078e0203 */
[----:B------:R-:W-:Y:S02]  /*1640*/  IADD3 R30, R29, R0, RZ ;  /* 0x000000001d1e7210 */ /* 0x000fe40007ffe0ff */
[----:B------:R-:W-:-:S05]  /*1650*/  IADD3 R25, R27, R2, RZ ;  /* 0x000000021b197210 */ /* 0x000fca0007ffe0ff */
[----:B------:R4:W-:Y:S04]  /*1660*/  STL [R1+0x40], R25 ;  /* 0x0000401901007387 */ /* 0x0009e80000100800 */
[----:B------:R4:W-:Y:S02]  /*1670*/  STL [R1+0x28], R30 ;  /* 0x0000281e01007387 */ /* 0x0009e40000100800 */
[----:B------:R-:W2:Y:S01]  /*1680*/  LDL R15, [R1+0x84] ;  /* 0x00008400010f7983 */ /* 0x000ea20000100800 */
[----:B------:R-:W-:Y:S01]  /*1690*/  IMAD R5, R11, c[0x0][0x1b8], RZ ;  /* 0x00006e000b057a24 */ /* 0x000fe200078e02ff */
[----:B------:R-:W-:Y:S01]  /*16a0*/  P2R R22, PR, RZ, 0x8 ;  /* 0x00000008ff167803 */ /* 0x000fe20000000000 */
[C---:B------:R-:W-:Y:S01]  /*16b0*/  IMAD.WIDE.U32 R2, R14.reuse, c[0x0][0x1b8], RZ ;  /* 0x00006e000e027a25 */ /* 0x040fe200078e00ff */
[----:B------:R-:W3:Y:S01]  /*16c0*/  LDL R33, [R1+0x70] ;  /* 0x0000700001217983 */ /* 0x000ee20000100800 */
[----:B------:R-:W-:Y:S02]  /*16d0*/  P2R R21, PR, RZ, 0x4 ;  /* 0x00000004ff157803 */ /* 0x000fe40000000000 */
[----:B------:R-:W-:Y:S01]  /*16e0*/  IMAD R5, R14, c[0x0][0x1bc], R5 ;  /* 0x00006f000e057a24 */ /* 0x000fe200078e0205 */
[----:B------:R-:W5:Y:S01]  /*16f0*/  LDL R31, [R1+0x6c] ;  /* 0x00006c00011f7983 */ /* 0x000f620000100800 */
[----:B------:R-:W-:-:S03]  /*1700*/  P2R R18, PR, RZ, 0x10 ;  /* 0x00000010ff127803 */ /* 0x000fc60000000000 */
[----:B----4-:R-:W4:Y:S01]  /*1710*/  LDL R118, [R1+0x4] ;  /* 0x0000040001767983 */ /* 0x010f220000100800 */
[----:B------:R-:W-:Y:S02]  /*1720*/  IMAD R8, R8, c[0x0][0x1c0], RZ ;  /* 0x0000700008087a24 */ /* 0x000fe400078e02ff */
[----:B------:R-:W-:Y:S02]  /*1730*/  IMAD.IADD R3, R3, 0x1, R5 ;  /* 0x0000000103037824 */ /* 0x000fe400078e0205 */
[C---:B------:R-:W-:Y:S02]  /*1740*/  IMAD R8, R13.reuse, c[0x0][0x1c4], R8 ;  /* 0x000071000d087a24 */ /* 0x040fe400078e0208 */
[----:B------:R-:W-:-:S04]  /*1750*/  IMAD.WIDE.U32 R2, R13, c[0x0][0x1c0], R2 ;  /* 0x000070000d027a25 */ /* 0x000fc800078e0002 */
[----:B------:R-:W-:Y:S02]  /*1760*/  IMAD.IADD R3, R3, 0x1, R8 ;  /* 0x0000000103037824 */ /* 0x000fe400078e0208 */
[----:B------:R-:W-:Y:S02]  /*1770*/  IMAD R24, R24, c[0x0][0x168], RZ ;  /* 0x00005a0018187a24 */ /* 0x000fe400078e02ff */
[----:B------:R-:W-:Y:S01]  /*1780*/  IMAD.IADD R9, R32, 0x1, R208 ;  /* 0x0000000120097824 */ /* 0x000fe200078e02d0 */
[----:B------:R-:W-:Y:S02]  /*1790*/  ISETP.GE.AND P3, PT, R34, c[0x0][0x198], PT ;  /* 0x0000660022007a0c */ /* 0x000fe40003f66270 */
[----:B------:R-:W-:Y:S02]  /*17a0*/  ISETP.GE.AND P2, PT, R19, c[0x0][0x198], PT ;  /* 0x0000660013007a0c */ /* 0x000fe40003f46270 */
[----:B------:R-:W-:-:S04]  /*17b0*/  IADD3 R16, R9, 0x40, RZ ;  /* 0x0000004009107810 */ /* 0x000fc80007ffe0ff */
[----:B------:R-:W-:Y:S01]  /*17c0*/  ISETP.GE.AND P6, PT, R16, R24, PT ;  /* 0x000000181000720c */ /* 0x000fe20003fc6270 */
[----:B------:R-:W-:Y:S01]  /*17d0*/  BAR.SYNC.DEFER_BLOCKING 0x0 ;  /* 0x0000000000007b1d */ /* 0x000fe20000010000 */
[----:B--2---:R-:W-:-:S04]  /*17e0*/  IMAD.IADD R4, R15, 0x1, R208 ;  /* 0x000000010f047824 */ /* 0x004fc800078e02d0 */
[----:B------:R-:W-:-:S04]  /*17f0*/  @P1 IMAD.HI.U32 R6, R4, c[0x0][0x2c8], RZ ;  /* 0x0000b20004061a27 */ /* 0x000fc800078e00ff */
[----:B------:R-:W-:Y:S01]  /*1800*/  IMAD.MOV.U32 R0, RZ, RZ, R4 ;  /* 0x000000ffff007224 */ /* 0x000fe200078e0004 */
[----:B------:R-:W-:-:S04]  /*1810*/  @P1 SHF.R.U32.HI R0, RZ, c[0x0][0x2cc], R6 ;  /* 0x0000b300ff001a19 */ /* 0x000fc80000011606 */
[--C-:B------:R-:W-:Y:S01]  /*1820*/  SHF.R.S32.HI R6, RZ, 0x1f, R0.reuse ;  /* 0x0000001fff067819 */ /* 0x100fe20000011400 */
[----:B------:R-:W-:-:S04]  /*1830*/  IMAD.MOV R5, RZ, RZ, -R0 ;  /* 0x000000ffff057224 */ /* 0x000fc800078e0a00 */
[----:B------:R-:W-:Y:S02]  /*1840*/  IMAD R4, R5, c[0x0][0x2c4], R4 ;  /* 0x0000b10005047a24 */ /* 0x000fe400078e0204 */
[----:B------:R-:W-:Y:S02]  /*1850*/  IMAD R5, R6, c[0x0][0x1b0], RZ ;  /* 0x00006c0006057a24 */ /* 0x000fe400078e02ff */
[----:B------:R-:W-:-:S04]  /*1860*/  IMAD.WIDE.U32 R2, R0, c[0x0][0x1b0], R2 ;  /* 0x00006c0000027a25 */ /* 0x000fc800078e0002 */
[----:B------:R-:W-:Y:S01]  /*1870*/  IMAD R6, R0, c[0x0][0x1b4], R5 ;  /* 0x00006d0000067a24 */ /* 0x000fe200078e0205 */
[----:B------:R-:W-:-:S03]  /*1880*/  SHF.R.S32.HI R5, RZ, 0x1f, R4 ;  /* 0x0000001fff057819 */ /* 0x000fc60000011404 */
[----:B------:R-:W-:Y:S02]  /*1890*/  IMAD.IADD R3, R3, 0x1, R6 ;  /* 0x0000000103037824 */ /* 0x000fe400078e0206 */
[----:B------:R-:W-:Y:S02]  /*18a0*/  IMAD R0, R5, c[0x0][0x1a8], RZ ;  /* 0x00006a0005007a24 */ /* 0x000fe400078e02ff */
[----:B------:R-:W-:-:S04]  /*18b0*/  IMAD.WIDE.U32 R2, R4, c[0x0][0x1a8], R2 ;  /* 0x00006a0004027a25 */ /* 0x000fc800078e0002 */
[----:B------:R-:W-:-:S04]  /*18c0*/  IMAD R0, R4, c[0x0][0x1ac], R0 ;  /* 0x00006b0004007a24 */ /* 0x000fc800078e0200 */
[----:B------:R-:W-:Y:S01]  /*18d0*/  IMAD.IADD R8, R3, 0x1, R0 ;  /* 0x0000000103087824 */ /* 0x000fe200078e0200 */
[----:B------:R-:W-:-:S04]  /*18e0*/  LEA R0, P0, R2, c[0x0][0x160], 0x1 ;  /* 0x0000580002007a11 */ /* 0x000fc800078008ff */
[----:B------:R-:W-:Y:S02]  /*18f0*/  LEA.HI.X R8, R2, c[0x0][0x164], R8, 0x1, P0 ;  /* 0x0000590002087a11 */ /* 0x000fe400000f0c08 */
[----:B------:R-:W1:Y:S04]  /*1900*/  SHFL.IDX PT, R2, R0, RZ, 0x181f ;  /* 0x00181fff00027589 */ /* 0x000e6800000e0000 */
[----:B------:R-:W3:Y:S01]  /*1910*/  SHFL.IDX PT, R3, R8, RZ, 0x181f ;  /* 0x00181fff08037589 */ /* 0x000ee200000e0000 */
[----:B------:R-:W-:-:S13]  /*1920*/  ISETP.GE.AND P0, PT, R9, R24, PT ;  /* 0x000000180900720c */ /* 0x000fda0003f06270 */
[----:B-1----:R-:W-:-:S04]  /*1930*/  @!P0 LEA R12, P5, R19, R2, 0x1 ;  /* 0x00000002130c8211 */ /* 0x002fc800078a08ff */
[----:B---3--:R-:W-:Y:S02]  /*1940*/  @!P0 LEA.HI.X R13, R19, R3, R33, 0x1, P5 ;  /* 0x00000003130d8211 */ /* 0x008fe400028f0c21 */
[----:B------:R-:W-:-:S04]  /*1950*/  @!P0 LEA R10, P5, R23, R2, 0x1 ;  /* 0x00000002170a8211 */ /* 0x000fc800078a08ff */
[----:B-----5:R-:W-:Y:S01]  /*1960*/  @!P0 LEA.HI.X R11, R23, R3, R31, 0x1, P5 ;  /* 0x00000003170b8211 */ /* 0x020fe200028f0c1f */
[----:B------:R-:W-:-:S05]  /*1970*/  @!P0 IMAD.WIDE R2, R34, 0x2, R2 ;  /* 0x0000000222028825 */ /* 0x000fca00078e0202 */
[----:B------:R-:W-:Y:S01]  /*1980*/  @!PT LDS RZ, [RZ] ;  /* 0x00000000fffff984 */ /* 0x000fe20000000800 */
[----:B----4-:R1:W-:Y:S04]  /*1990*/  @!P0 LDGSTS.E.BYPASS.LTC128B.128 [R118+0x100], [R2.64], !P3 ;  /* 0x0010000002768fae */ /* 0x0103e8000d901d46 */
[----:B------:R2:W-:Y:S04]  /*19a0*/  @!P0 LDGSTS.E.BYPASS.LTC128B.128 [R118+0x4100], [R12.64], !P2 ;  /* 0x041000000c768fae */ /* 0x0005e8000d101d46 */
[----:B--2---:R-:W2:Y:S01]  /*19b0*/  LDL R13, [R1] ;  /* 0x00000000010d7983 */ /* 0x004ea20000100800 */
[----:B------:R-:W-:-:S03]  /*19c0*/  IADD3 R4, R9, 0x20, RZ ;  /* 0x0000002009047810 */ /* 0x000fc60007ffe0ff */
[----:B------:R-:W3:Y:S01]  /*19d0*/  SHFL.IDX PT, R6, R0, 0x1, 0x181f ;  /* 0x00381f0000067f89 */ /* 0x000ee200000e0000 */
[----:B------:R-:W-:-:S03]  /*19e0*/  ISETP.GE.AND P4, PT, R4, R24, PT ;  /* 0x000000180400720c */ /* 0x000fc60003f86270 */
[----:B------:R-:W4:Y:S04]  /*19f0*/  SHFL.IDX PT, R7, R8, 0x1, 0x181f ;  /* 0x00381f0008077f89 */ /* 0x000f2800000e0000 */
[----:B------:R-:W5:Y:S04]  /*1a00*/  SHFL.IDX PT, R4, R0, 0x2, 0x181f ;  /* 0x00581f0000047f89 */ /* 0x000f6800000e0000 */
[----:B------:R-:W5:Y:S04]  /*1a10*/  SHFL.IDX PT, R5, R8, 0x2, 0x181f ;  /* 0x00581f0008057f89 */ /* 0x000f6800000e0000 */
[----:B-1----:R-:W1:Y:S01]  /*1a20*/  SHFL.IDX PT, R2, R0, 0x3, 0x181f ;  /* 0x00781f0000027f89 */ /* 0x002e6200000e0000 */
[----:B------:R-:W-:-:S03]  /*1a30*/  IADD3 R9, R9, 0x60, RZ ;  /* 0x0000006009097810 */ /* 0x000fc60007ffe0ff */
[----:B------:R-:W1:Y:S01]  /*1a40*/  SHFL.IDX PT, R3, R8, 0x3, 0x181f ;  /* 0x00781f0008037f89 */ /* 0x000e6200000e0000 */
[----:B---3--:R-:W-:-:S04]  /*1a50*/  @!P4 LEA R14, P5, R19, R6, 0x1 ;  /* 0x00000006130ec211 */ /* 0x008fc800078a08ff */
[C-C-:B----4-:R-:W-:Y:S02]  /*1a60*/  @!P4 LEA.HI.X R15, R19.reuse, R7, R33.reuse, 0x1, P5 ;  /* 0x00000007130fc211 */ /* 0x150fe400028f0c21 */
[----:B-----5:R-:W-:Y:S02]  /*1a70*/  @!P6 LEA R16, P5, R19, R4, 0x1 ;  /* 0x000000041310e211 */ /* 0x020fe400078a08ff */
[----:B------:R-:W-:Y:S02]  /*1a80*/  ISETP.GE.AND P2, PT, R23, c[0x0][0x198], PT ;  /* 0x0000660017007a0c */ /* 0x000fe40003f46270 */
[----:B------:R-:W-:Y:S02]  /*1a90*/  @!P6 LEA.HI.X R17, R19, R5, R33, 0x1, P5 ;  /* 0x000000051311e211 */ /* 0x000fe400028f0c21 */
[----:B------:R-:W-:-:S09]  /*1aa0*/  ISETP.GE.AND P5, PT, R9, R24, PT ;  /* 0x000000180900720c */ /* 0x000fd20003fa6270 */
[----:B------:R1:W-:Y:S04]  /*1ab0*/  @!P0 LDGSTS.E.BYPASS.LTC128B.128 [R118+0x8100], [R10.64], !P2 ;  /* 0x081000000a768fae */ /* 0x0003e8000d101d46 */
[----:B-1----:R-:W-:-:S04]  /*1ac0*/  @!P5 LEA R10, P0, R19, R2, 0x1 ;  /* 0x00000002130ad211 */ /* 0x002fc800078008ff */
[----:B------:R-:W-:Y:S02]  /*1ad0*/  @!P5 LEA.HI.X R11, R19, R3, R33, 0x1, P0 ;  /* 0x00000003130bd211 */ /* 0x000fe400000f0c21 */
[----:B------:R-:W-:-:S04]  /*1ae0*/  @!P4 LEA R8, P0, R23, R6, 0x1 ;  /* 0x000000061708c211 */ /* 0x000fc800078008ff */
[----:B------:R-:W-:Y:S02]  /*1af0*/  @!P4 LEA.HI.X R9, R23, R7, R31, 0x1, P0 ;  /* 0x000000071709c211 */ /* 0x000fe400000f0c1f */
[----:B------:R-:W-:Y:S01]  /*1b00*/  ISETP.GE.AND P0, PT, R19, c[0x0][0x198], PT ;  /* 0x0000660013007a0c */ /* 0x000fe20003f06270 */
[----:B------:R-:W-:-:S05]  /*1b10*/  @!P4 IMAD.WIDE R6, R34, 0x2, R6 ;  /* 0x000000022206c825 */ /* 0x000fca00078e0206 */
[----:B------:R1:W-:Y:S07]  /*1b20*/  @!P4 LDGSTS.E.BYPASS.LTC128B.128 [R118+0x1100], [R6.64], !P3 ;  /* 0x011000000676cfae */ /* 0x0003ee000d901d46 */
[----:B------:R3:W-:Y:S04]  /*1b30*/  @!P4 LDGSTS.E.BYPASS.LTC128B.128 [R118+0x5100], [R14.64], !P0 ;  /* 0x051000000e76cfae */ /* 0x0007e8000c101d46 */
[----:B------:R4:W-:Y:S01]  /*1b40*/  @!P4 LDGSTS.E.BYPASS.LTC128B.128 [R118+0x9100], [R8.64], !P2 ;  /* 0x091000000876cfae */ /* 0x0009e2000d101d46 */
[----:B-1----:R-:W-:-:S04]  /*1b50*/  @!P6 LEA R6, P0, R23, R4, 0x1 ;  /* 0x000000041706e211 */ /* 0x002fc800078008ff */
[----:B------:R-:W-:Y:S02]  /*1b60*/  @!P6 LEA.HI.X R7, R23, R5, R31, 0x1, P0 ;  /* 0x000000051707e211 */ /* 0x000fe400000f0c1f */
[----:B------:R-:W-:Y:S01]  /*1b70*/  ISETP.GE.AND P0, PT, R19, c[0x0][0x198], PT ;  /* 0x0000660013007a0c */ /* 0x000fe20003f06270 */
[----:B------:R-:W-:-:S05]  /*1b80*/  @!P6 IMAD.WIDE R4, R34, 0x2, R4 ;  /* 0x000000022204e825 */ /* 0x000fca00078e0204 */
[----:B------:R1:W-:Y:S07]  /*1b90*/  @!P6 LDGSTS.E.BYPASS.LTC128B.128 [R118+0x2100], [R4.64], !P3 ;  /* 0x021000000476efae */ /* 0x0003ee000d901d46 */
[----:B------:R5:W-:Y:S04]  /*1ba0*/  @!P6 LDGSTS.E.BYPASS.LTC128B.128 [R118+0x6100], [R16.64], !P0 ;  /* 0x061000001076efae */ /* 0x000be8000c101d46 */
[----:B------:R3:W-:Y:S01]  /*1bb0*/  @!P6 LDGSTS.E.BYPASS.LTC128B.128 [R118+0xa100], [R6.64], !P2 ;  /* 0x0a1000000676efae */ /* 0x0007e2000d101d46 */
[----:B------:R-:W-:Y:S01]  /*1bc0*/  ISETP.GE.AND P6, PT, R34, c[0x0][0x198], PT ;  /* 0x0000660022007a0c */ /* 0x000fe20003fc6270 */
[----:B------:R-:W-:Y:S01]  /*1bd0*/  IMAD.MOV.U32 R112, RZ, RZ, -0x60 ;  /* 0xffffffa0ff707424 */ /* 0x000fe200078e00ff */
[----:B------:R-:W-:-:S03]  /*1be0*/  IADD3 R113, R165, -0x1, RZ ;  /* 0xffffffffa5717810 */ /* 0x000fc60007ffe0ff */
[----:B------:R-:W-:Y:S01]  /*1bf0*/  IMAD R112, R165, R112, 0x60 ;  /* 0x00000060a5707424 */ /* 0x000fe200078e0270 */
[----:B------:R-:W-:Y:S01]  /*1c00*/  SHF.R.S32.HI R12, RZ, 0x1f, R113 ;  /* 0x0000001fff0c7819 */ /* 0x000fe20000011471 */
[----:B-1----:R-:W-:-:S03]  /*1c10*/  @!P5 IMAD.WIDE R4, R34, 0x2, R2 ;  /* 0x000000022204d825 */ /* 0x002fc600078e0202 */
[----:B----4-:R-:W-:-:S03]  /*1c20*/  IADD3 R8, R112, c[0x0][0x1d0], -R32 ;  /* 0x0000740070087a10 */ /* 0x010fc60007ffe820 */
[----:B------:R1:W-:Y:S01]  /*1c30*/  @!P5 LDGSTS.E.BYPASS.LTC128B.128 [R118+0x3100], [R4.64], !P6 ;  /* 0x031000000476dfae */ /* 0x0003e2000f101d46 */
[----:B------:R-:W-:-:S03]  /*1c40*/  IMAD R0, R12, c[0x0][0x1e0], RZ ;  /* 0x000078000c007a24 */ /* 0x000fc600078e02ff */
[----:B------:R4:W-:Y:S01]  /*1c50*/  @!P5 LDGSTS.E.BYPASS.LTC128B.128 [R118+0x7100], [R10.64], !P0 ;  /* 0x071000000a76dfae */ /* 0x0009e2000c101d46 */
[----:B------:R-:W-:Y:S01]  /*1c60*/  ISETP.GE.AND P6, PT, R23, c[0x0][0x198], PT ;  /* 0x0000660017007a0c */ /* 0x000fe20003fc6270 */
[----:B------:R-:W-:Y:S02]  /*1c70*/  IMAD R0, R113, c[0x0][0x1e4], R0 ;  /* 0x0000790071007a24 */ /* 0x000fe400078e0200 */
[----:B------:R-:W-:Y:S02]  /*1c80*/  IMAD.MOV.U32 R114, RZ, RZ, R28 ;  /* 0x000000ffff727224 */ /* 0x000fe400078e001c */
[----:B------:R-:W-:Y:S01]  /*1c90*/  IMAD.MOV.U32 R115, RZ, RZ, R30 ;  /* 0x000000ffff737224 */ /* 0x000fe200078e001e */
[----:B------:R-:W-:Y:S02]  /*1ca0*/  ISETP.NE.AND P4, PT, R18, RZ, PT ;  /* 0x000000ff1200720c */ /* 0x000fe40003f85270 */
[----:B-1----:R-:W-:-:S04]  /*1cb0*/  @!P5 LEA R4, P0, R23, R2, 0x1 ;  /* 0x000000021704d211 */ /* 0x002fc800078008ff */
[----:B------:R-:W-:Y:S01]  /*1cc0*/  @!P5 LEA.HI.X R5, R23, R3, R31, 0x1, P0 ;  /* 0x000000031705d211 */ /* 0x000fe200000f0c1f */
[----:B------:R-:W-:Y:S01]  /*1cd0*/  IMAD.WIDE.U32 R2, R113, c[0x0][0x1e0], RZ ;  /* 0x0000780071027a25 */ /* 0x000fe200078e00ff */
[----:B------:R-:W-:-:S03]  /*1ce0*/  ISETP.GE.AND P0, PT, R8, 0x1, PT ;  /* 0x000000010800780c */ /* 0x000fc60003f06270 */
[----:B------:R-:W-:Y:S01]  /*1cf0*/  IMAD.IADD R0, R3, 0x1, R0 ;  /* 0x0000000103007824 */ /* 0x000fe200078e0200 */
[----:B------:R-:W-:Y:S01]  /*1d00*/  ISETP.NE.AND P3, PT, R22, RZ, PT ;  /* 0x000000ff1600720c */ /* 0x000fe20003f65270 */
[----:B------:R-:W-:Y:S01]  /*1d10*/  IMAD.WIDE.U32 R2, R2, 0x60, R114 ;  /* 0x0000006002027825 */ /* 0x000fe200078e0072 */
[----:B------:R-:W-:Y:S01]  /*1d20*/  ISETP.NE.AND P2, PT, R21, RZ, PT ;  /* 0x000000ff1500720c */ /* 0x000fe20003f45270 */
[----:B------:R1:W-:Y:S02]  /*1d30*/  @!P5 LDGSTS.E.BYPASS.LTC128B.128 [R118+0xb100], [R4.64], !P6 ;  /* 0x0b1000000476dfae */ /* 0x0003e4000f101d46 */
[----:B------:R-:W-:Y:S01]  /*1d40*/  IMAD R0, R0, 0x60, RZ ;  /* 0x0000006000007824 */ /* 0x000fe200078e02ff */
[----:B------:R-:W-:Y:S01]  /*1d50*/  ISETP.GE.AND P6, PT, R8, 0x21, PT ;  /* 0x000000210800780c */ /* 0x000fe20003fc6270 */
[----:B------:R-:W-:Y:S01]  /*1d60*/  IMAD.MOV.U32 R116, RZ, RZ, c[0x0][0x1e0] ;  /* 0x00007800ff747624 */ /* 0x000fe200078e00ff */
[----:B------:R-:W0:Y:S01]  /*1d70*/  LDGDEPBAR ;  /* 0x00000000000079af */ /* 0x000e220000000000 */
[----:B------:R-:W-:-:S02]  /*1d80*/  IMAD.IADD R0, R3, 0x1, R0 ;  /* 0x0000000103007824 */ /* 0x000fc400078e0200 */
[----:B------:R-:W-:Y:S02]  /*1d90*/  IMAD.MOV.U32 R117, RZ, RZ, c[0x0][0x1e4] ;  /* 0x00007900ff757624 */ /* 0x000fe400078e00ff */
[----:B---3--:R-:W-:Y:S01]  /*1da0*/  IMAD.WIDE.U32 R6, R116, 0x40, RZ ;  /* 0x0000004074067825 */ /* 0x008fe200078e00ff */
[----:B-1----:R-:W-:-:S04]  /*1db0*/  @P0 LEA R4, P5, R2, c[0x0][0x1c8], 0x1 ;  /* 0x0000720002040a11 */ /* 0x002fc800078a08ff */
[----:B------:R-:W-:Y:S02]  /*1dc0*/  @P0 LEA.HI.X R5, R2, c[0x0][0x1cc], R0, 0x1, P5 ;  /* 0x0000730002050a11 */ /* 0x000fe400028f0c00 */
[----:B------:R-:W-:-:S03]  /*1dd0*/  ISETP.GE.AND P5, PT, R8, 0x41, PT ;  /* 0x000000410800780c */ /* 0x000fc60003fa6270 */
[----:B------:R1:W-:Y:S04]  /*1de0*/  @P0 LDGSTS.E.BYPASS.LTC128B.128 [R118+0xc100], [R4.64], !P4 ;  /* 0x0c10000004760fae */ /* 0x0003e8000e101d46 */
[----:B------:R1:W-:Y:S04]  /*1df0*/  @P0 LDGSTS.E.BYPASS.LTC128B.128 [R118+0xf100], [R4.64+0x80], !P3 ;  /* 0x0f10008004760fae */ /* 0x0003e8000d901d46 */
[----:B------:R1:W-:Y:S01]  /*1e00*/  @P0 LDGSTS.E.BYPASS.LTC128B.128 [R118+0x12100], [R4.64+0x100], !P2 ;  /* 0x1210010004760fae */ /* 0x0003e2000d101d46 */
[----:B------:R-:W-:Y:S01]  /*1e10*/  @P6 LEA R3, P0, R116, R2, 0x5 ;  /* 0x0000000274036211 */ /* 0x000fe200078028ff */
[----:B------:R-:W-:-:S03]  /*1e20*/  IMAD.SHL.U32 R9, R117, 0x40, RZ ;  /* 0x0000004075097824 */ /* 0x000fc600078e00ff */
[----:B-1----:R-:W-:Y:S02]  /*1e30*/  @P6 LEA.HI.X R5, R116, R0, R117, 0x5, P0 ;  /* 0x0000000074056211 */ /* 0x002fe400000f2c75 */
[----:B------:R-:W-:-:S04]  /*1e40*/  @P6 LEA R4, P0, R3, c[0x0][0x1c8], 0x1 ;  /* 0x0000720003046a11 */ /* 0x000fc800078008ff */
[----:B------:R-:W-:Y:S02]  /*1e50*/  @P6 LEA.HI.X R5, R3, c[0x0][0x1cc], R5, 0x1, P0 ;  /* 0x0000730003056a11 */ /* 0x000fe400000f0c05 */
[----:B------:R-:W-:-:S03]  /*1e60*/  @P5 IADD3 R3, P0, R2, R6, RZ ;  /* 0x0000000602035210 */ /* 0x000fc60007f1e0ff */
[----:B------:R1:W-:Y:S01]  /*1e70*/  @P6 LDGSTS.E.BYPASS.LTC128B.128 [R118+0xd100], [R4.64], !P4 ;  /* 0x0d10000004766fae */ /* 0x0003e2000e101d46 */
[----:B------:R-:W-:Y:S02]  /*1e80*/  @P5 IADD3.X R9, R0, R7, R9, P0, !PT ;  /* 0x0000000700095210 */ /* 0x000fe400007fe409 */
[C---:B------:R-:W-:Y:S01]  /*1e90*/  @P5 LEA R2, P0, R3.reuse, c[0x0][0x1c8], 0x1 ;  /* 0x0000720003025a11 */ /* 0x040fe200078008ff */
[----:B------:R1:W-:Y:S03]  /*1ea0*/  @P6 LDGSTS.E.BYPASS.LTC128B.128 [R118+0x10100], [R4.64+0x80], !P3 ;  /* 0x1010008004766fae */ /* 0x0003e6000d901d46 */
[----:B------:R-:W-:Y:S01]  /*1eb0*/  @P5 LEA.HI.X R3, R3, c[0x0][0x1cc], R9, 0x1, P0 ;  /* 0x0000730003035a11 */ /* 0x000fe200000f0c09 */
[----:B------:R1:W-:Y:S04]  /*1ec0*/  @P6 LDGSTS.E.BYPASS.LTC128B.128 [R118+0x13100], [R4.64+0x100], !P2 ;  /* 0x1310010004766fae */ /* 0x0003e8000d101d46 */
[----:B------:R3:W-:Y:S04]  /*1ed0*/  @P5 LDGSTS.E.BYPASS.LTC128B.128 [R118+0xe100], [R2.64], !P4 ;  /* 0x0e10000002765fae */ /* 0x0007e8000e101d46 */
[----:B------:R3:W-:Y:S04]  /*1ee0*/  @P5 LDGSTS.E.BYPASS.LTC128B.128 [R118+0x11100], [R2.64+0x80], !P3 ;  /* 0x1110008002765fae */ /* 0x0007e8000d901d46 */
[----:B------:R3:W-:Y:S04]  /*1ef0*/  @P5 LDGSTS.E.BYPASS.LTC128B.128 [R118+0x14100], [R2.64+0x100], !P2 ;  /* 0x1410010002765fae */ /* 0x0007e8000d101d46 */
[----:B------:R-:W0:Y:S01]  /*1f00*/  LDGDEPBAR ;  /* 0x00000000000079af */ /* 0x000e220000000000 */
[----:B------:R-:W-:-:S04]  /*1f10*/  DEPBAR.LE SB0, 0x1 ;  /* 0x000080400000791a */ /* 0x000fc80000000000 */
[----:B------:R-:W-:Y:S01]  /*1f20*/  BAR.SYNC.DEFER_BLOCKING 0x0 ;  /* 0x0000000000007b1d */ /* 0x000fe20000010000 */
[----:B------:R-:W-:Y:S02]  /*1f30*/  IMAD R12, R12, c[0x0][0x208], RZ ;  /* 0x000082000c0c7a24 */ /* 0x000fe400078e02ff */
[----:B----4-:R-:W-:-:S04]  /*1f40*/  IMAD.WIDE.U32 R10, R113, c[0x0][0x208], RZ ;  /* 0x00008200710a7a25 */ /* 0x010fc800078e00ff */
[----:B------:R-:W-:Y:S02]  /*1f50*/  IMAD R12, R113, c[0x0][0x20c], R12 ;  /* 0x00008300710c7a24 */ /* 0x000fe400078e020c */
[----:B------:R-:W-:Y:S02]  /*1f60*/  IMAD.MOV.U32 R6, RZ, RZ, R26 ;  /* 0x000000ffff067224 */ /* 0x000fe400078e001a */
[----:B------:R-:W-:Y:S02]  /*1f70*/  IMAD.MOV.U32 R7, RZ, RZ, R25 ;  /* 0x000000ffff077224 */ /* 0x000fe400078e0019 */
[----:B------:R-:W-:Y:S01]  /*1f80*/  IMAD.IADD R0, R11, 0x1, R12 ;  /* 0x000000010b007824 */ /* 0x000fe200078e020c */
[----:B------:R-:W-:Y:S04]  /*1f90*/  LDSM.16.M88.4 R156, [R250] ;  /* 0x00000000fa9c783b */ /* 0x000fe80000000200 */
[----:B------:R-:W-:Y:S04]  /*1fa0*/  LDSM.16.M88.4 R160, [R251] ;  /* 0x00000000fba0783b */ /* 0x000fe80000000200 */
[----:B--2---:R-:W-:Y:S04]  /*1fb0*/  LDSM.16.M88.4 R168, [R13] ;  /* 0x000000000da8783b */ /* 0x004fe80000000200 */
[----:B------:R-:W-:Y:S04]  /*1fc0*/  LDSM.16.M88.4 R172, [R252] ;  /* 0x00000000fcac783b */ /* 0x000fe80000000200 */
[----:B------:R-:W-:Y:S04]  /*1fd0*/  LDSM.16.M88.4 R176, [R250+0x4000] ;  /* 0x00400000fab0783b */ /* 0x000fe80000000200 */
[----:B------:R-:W-:Y:S04]  /*1fe0*/  LDSM.16.M88.4 R180, [R251+0x4000] ;  /* 0x00400000fbb4783b */ /* 0x000fe80000000200 */
[----:B------:R-:W-:Y:S04]  /*1ff0*/  LDSM.16.M88.4 R184, [R13+0x4000] ;  /* 0x004000000db8783b */ /* 0x000fe80000000200 */
[----:B------:R-:W-:Y:S04]  /*2000*/  LDSM.16.M88.4 R188, [R252+0x4000] ;  /* 0x00400000fcbc783b */ /* 0x000fe80000000200 */
[----:B------:R-:W-:Y:S04]  /*2010*/  LDSM.16.M88.4 R192, [R250+0x8000] ;  /* 0x00800000fac0783b */ /* 0x000fe80000000200 */
[----:B------:R-:W-:Y:S04]  /*2020*/  LDSM.16.M88.4 R196, [R251+0x8000] ;  /* 0x00800000fbc4783b */ /* 0x000fe80000000200 */
[----:B------:R-:W-:Y:S04]  /*2030*/  LDSM.16.M88.4 R200, [R13+0x8000] ;  /* 0x008000000dc8783b */ /* 0x000fe80000000200 */
[----:B------:R-:W-:Y:S04]  /*2040*/  LDSM.16.M88.4 R204, [R252+0x8000] ;  /* 0x00800000fccc783b */ /* 0x000fe80000000200 */
[----:B------:R-:W-:Y:S01]  /*2050*/  BAR.SYNC.DEFER_BLOCKING 0x0 ;  /* 0x0000000000007b1d */ /* 0x000fe20000010000 */
[----:B------:R-:W-:-:S04]  /*2060*/  IMAD.WIDE.U32 R6, R10, 0x60, R6 ;  /* 0x000000600a067825 */ /* 0x000fc800078e0006 */
[----:B------:R-:W-:Y:S02]  /*2070*/  IMAD R0, R0, 0x60, RZ ;  /* 0x0000006000007824 */ /* 0x000fe400078e02ff */
[----:B-1----:R-:W-:Y:S02]  /*2080*/  IMAD.MOV.U32 R5, RZ, RZ, c[0x0][0x208] ;  /* 0x00008200ff057624 */ /* 0x002fe400078e00ff */
[----:B---3--:R-:W-:Y:S01]  /*2090*/  IMAD.MOV.U32 R3, RZ, RZ, 0x6 ;  /* 0x00000006ff037424 */ /* 0x008fe200078e00ff */
[C---:B------:R-:W-:Y:S01]  /*20a0*/  LEA R2, P0, R6.reuse, c[0x0][0x1f8], 0x1 ;  /* 0x00007e0006027a11 */ /* 0x040fe200078008ff */
[----:B------:R-:W-:Y:S02]  /*20b0*/  IMAD.IADD R0, R7, 0x1, R0 ;  /* 0x0000000107007824 */ /* 0x000fe400078e0200 */
[C---:B------:R-:W-:Y:S01]  /*20c0*/  IMAD.SHL.U32 R4, R5.reuse, 0x40, RZ ;  /* 0x0000004005047824 */ /* 0x040fe200078e00ff */
[----:B------:R-:W-:Y:S02]  /*20d0*/  SHF.L.U64.HI R5, R5, R3, c[0x0][0x20c] ;  /* 0x0000830005057619 */ /* 0x000fe40000010203 */
[----:B------:R-:W-:-:S02]  /*20e0*/  LEA.HI.X R3, R6, c[0x0][0x1fc], R0, 0x1, P0 ;  /* 0x00007f0006037a11 */ /* 0x000fc400000f0c00 */
[----:B------:R-:W-:Y:S01]  /*20f0*/  IADD3 R10, P5, P0, R4, 0x80, R2 ;  /* 0x00000080040a7810 */ /* 0x000fe200078be002 */
[----:B------:R-:W-:-:S04]  /*2100*/  DEPBAR.LE SB0, 0x0 ;  /* 0x000080000000791a */ /* 0x000fc80000000000 */
[----:B------:R-:W-:Y:S01]  /*2110*/  BAR.SYNC.DEFER_BLOCKING 0x0 ;  /* 0x0000000000007b1d */ /* 0x000fe20000010000 */
[C-C-:B------:R-:W-:Y:S02]  /*2120*/  IADD3.X R11, R5.reuse, RZ, R3.reuse, P5, P0 ;  /* 0x000000ff050b7210 */ /* 0x140fe40002fe0403 */
[----:B------:R-:W-:Y:S02]  /*2130*/  IADD3 R6, P5, P0, R4, 0x100, R2 ;  /* 0x0000010004067810 */ /* 0x000fe400078be002 */
[----:B------:R-:W-:Y:S02]  /*2140*/  LOP3.LUT R0, R20, 0x1, RZ, 0xc0, !PT ;  /* 0x0000000114007812 */ /* 0x000fe400078ec0ff */
[----:B------:R-:W-:Y:S02]  /*2150*/  IADD3.X R7, R5, RZ, R3, P5, P0 ;  /* 0x000000ff05077210 */ /* 0x000fe40002fe0403 */
[----:B------:R-:W-:-:S04]  /*2160*/  ISETP.NE.U32.AND P0, PT, R0, 0x1, PT ;  /* 0x000000010000780c */ /* 0x000fc80003f05070 */
[----:B------:R-:W-:Y:S02]  /*2170*/  ISETP.LT.OR P0, PT, R8, 0x1, P0 ;  /* 0x000000010800780c */ /* 0x000fe40000701670 */
[----:B------:R-:W-:Y:S01]  /*2180*/  LOP3.LUT P6, RZ, R20, 0x2, RZ, 0xc0, !PT ;  /* 0x0000000214ff7812 */ /* 0x000fe200078cc0ff */
[----:B-----5:R-:W1:Y:S04]  /*2190*/  LDSM.16.M88.4 R16, [R225] ;  /* 0x00000000e110783b */ /* 0x020e680000000200 */
[----:B------:R-:W-:Y:S04]  /*21a0*/  LDSM.16.M88.4 R12, [R225+0x800] ;  /* 0x00080000e10c783b */ /* 0x000fe80000000200 */
[----:B------:R-:W2:Y:S04]  /*21b0*/  LDSM.16.M88.4 R40, [R225+0x1000] ;  /* 0x00100000e128783b */ /* 0x000ea80000000200 */
[----:B------:R-:W3:Y:S04]  /*21c0*/  LDSM.16.M88.4 R44, [R225+0x1800] ;  /* 0x00180000e12c783b */ /* 0x000ee80000000200 */
[----:B------:R-:W-:Y:S04]  /*21d0*/  LDSM.16.M88.4 R60, [R225+0x2000] ;  /* 0x00200000e13c783b */ /* 0x000fe80000000200 */
[----:B------:R-:W-:Y:S04]  /*21e0*/  LDSM.16.M88.4 R68, [R225+0x2800] ;  /* 0x00280000e144783b */ /* 0x000fe80000000200 */
[----:B------:R-:W-:Y:S04]  /*21f0*/  LDSM.16.M88.4 R56, [R231] ;  /* 0x00000000e738783b */ /* 0x000fe80000000200 */
[----:B------:R-:W-:Y:S04]  /*2200*/  LDSM.16.M88.4 R52, [R248] ;  /* 0x00000000f834783b */ /* 0x000fe80000000200 */
[----:B------:R-:W4:Y:S04]  /*2210*/  LDSM.16.M88.4 R48, [R247] ;  /* 0x00000000f730783b */ /* 0x000f280000000200 */
[----:B------:R-:W5:Y:S04]  /*2220*/  LDSM.16.M88.4 R64, [R246] ;  /* 0x00000000f640783b */ /* 0x000f680000000200 */
[----:B------:R-:W1:Y:S04]  /*2230*/  LDSM.16.M88.4 R92, [R245] ;  /* 0x00000000f55c783b */ /* 0x000e680000000200 */
[----:B------:R-:W1:Y:S04]  /*2240*/  LDSM.16.M88.4 R104, [R244] ;  /* 0x00000000f468783b */ /* 0x000e680000000200 */
[----:B------:R-:W-:Y:S01]  /*2250*/  @!PT LDS RZ, [RZ] ;  /* 0x00000000fffff984 */ /* 0x000fe20000000800 */
[----:B------:R-:W-:Y:S01]  /*2260*/  @!PT LDS RZ, [RZ] ;  /* 0x00000000fffff984 */ /* 0x000fe20000000800 */
[----:B------:R-:W-:Y:S01]  /*2270*/  @!PT LDS RZ, [RZ] ;  /* 0x00000000fffff984 */ /* 0x000fe20000000800 */
[----:B------:R1:W-:Y:S01]  /*2280*/  LDGSTS.E.BYPASS.LTC128B.128 [R118+0x100], [R2.64], !P0 ;  /* 0x0010000002767fae */ /* 0x0003e2000c101d46 */
[----:B------:R-:W-:-:S02]  /*2290*/  ISETP.LT.OR P0, PT, R8, 0x1, !P6 ;  /* 0x000000010800780c */ /* 0x000fc40007701670 */
[----:B------:R-:W-:-:S11]  /*22a0*/  LOP3.LUT P5, RZ, R20, 0x4, RZ, 0xc0, !PT ;  /* 0x0000000414ff7812 */ /* 0x000fd600078ac0ff */
[----:B------:R1:W-:Y:S01]  /*22b0*/  LDGSTS.E.BYPASS.LTC128B.128 [R118+0x3100], [R2.64+0x80], !P0 ;  /* 0x0310008002767fae */ /* 0x0003e2000c101d46 */
[----:B------:R-:W-:-:S13]  /*22c0*/  ISETP.LT.OR P0, PT, R8, 0x1, !P5 ;  /* 0x000000010800780c */ /* 0x000fda0006f01670 */
[----:B------:R1:W-:Y:S02]  /*22d0*/  LDGSTS.E.BYPASS.LTC128B.128 [R118+0x6100], [R2.64+0x100], !P0 ;  /* 0x0610010002767fae */ /* 0x0003e4000c101d46 */
[----:B-1----:R-:W-:-:S05]  /*22e0*/  IADD3 R2, P0, R4, R2, RZ ;  /* 0x0000000204027210 */ /* 0x002fca0007f1e0ff */
[----:B------:R-:W-:Y:S01]  /*22f0*/  IMAD.X R3, R5, 0x1, R3, P0 ;  /* 0x0000000105037824 */ /* 0x000fe200000e0603 */
[----:B------:R-:W-:-:S05]  /*2300*/  IADD3 R4, P0, R2, R4, RZ ;  /* 0x0000000402047210 */ /* 0x000fca0007f1e0ff */
[----:B------:R-:W-:Y:S01]  /*2310*/  IMAD.X R5, R3, 0x1, R5, P0 ;  /* 0x0000000103057824 */ /* 0x000fe200000e0605 */
[----:B------:R-:W-:-:S04]  /*2320*/  ISETP.NE.U32.AND P0, PT, R0, 0x1, PT ;  /* 0x000000010000780c */ /* 0x000fc80003f05070 */
[----:B------:R-:W-:-:S13]  /*2330*/  ISETP.LT.OR P0, PT, R8, 0x21, P0 ;  /* 0x000000210800780c */ /* 0x000fda0000701670 */
[----:B------:R1:W-:Y:S01]  /*2340*/  LDGSTS.E.BYPASS.LTC128B.128 [R118+0x1100], [R2.64], !P0 ;  /* 0x0110000002767fae */ /* 0x0003e2000c101d46 */
[C---:B------:R-:W-:Y:S01]  /*2350*/  ISETP.LT.OR P0, PT, R8.reuse, 0x21, !P6 ;  /* 0x000000210800780c */ /* 0x040fe20007701670 */
[C---:B------:R-:W-:Y:S11]  /*2360*/  HMMA.16816.F32.BF16 R36, R156.reuse, R16, RZ ;  /* 0x000000109c24723c */ /* 0x040ff600000418ff */
[----:B------:R-:W-:Y:S01]  /*2370*/  @!UPT UIADD3 URZ, URZ, URZ, URZ ;  /* 0x0000003f3f3ff290 */ /* 0x000fe2000fffe03f */
[----:B------:R1:W-:Y:S01]  /*2380*/  LDGSTS.E.BYPASS.LTC128B.128 [R118+0x4100], [R10.64], !P0 ;  /* 0x041000000a767fae */ /* 0x0003e2000c101d46 */
[----:B------:R-:W-:Y:S01]  /*2390*/  ISETP.LT.OR P0, PT, R8, 0x21, !P5 ;  /* 0x000000210800780c */ /* 0x000fe20006f01670 */
[C---:B------:R-:W-:Y:S08]  /*23a0*/  HMMA.16816.F32.BF16 R32, R156.reuse, R18, RZ ;  /* 0x000000129c20723c */ /* 0x040ff000000418ff */
[----:B--2---:R-:W-:Y:S04]  /*23b0*/  HMMA.16816.F32.BF16 R16, R156, R42, RZ ;  /* 0x0000002a9c10723c */ /* 0x004fe800000418ff */
[----:B------:R2:W-:Y:S01]  /*23c0*/  LDGSTS.E.BYPASS.LTC128B.128 [R118+0x7100], [R6.64], !P0 ;  /* 0x0710000006767fae */ /* 0x0005e2000c101d46 */
[----:B------:R-:W-:-:S02]  /*23d0*/  ISETP.NE.U32.AND P0, PT, R0, 0x1, PT ;  /* 0x000000010000780c */ /* 0x000fc40003f05070 */
[C---:B------:R-:W-:Y:S02]  /*23e0*/  ISETP.LT.OR P6, PT, R8.reuse, 0x41, !P6 ;  /* 0x000000410800780c */ /* 0x040fe400077c1670 */
[C---:B------:R-:W-:Y:S02]  /*23f0*/  ISETP.LT.OR P0, PT, R8.reuse, 0x41, P0 ;  /* 0x000000410800780c */ /* 0x040fe40000701670 */
[----:B------:R-:W-:Y:S01]  /*2400*/  ISETP.LT.OR P5, PT, R8, 0x41, !P5 ;  /* 0x000000410800780c */ /* 0x000fe20006fa1670 */
[C---:B------:R-:W-:Y:S08]  /*2410*/  HMMA.16816.F32.BF16 R28, R156.reuse, R12, RZ ;  /* 0x0000000c9c1c723c */ /* 0x040ff000000418ff */
[C---:B------:R-:W-:Y:S02]  /*2420*/  HMMA.16816.F32.BF16 R24, R156.reuse, R14, RZ ;  /* 0x0000000e9c18723c */ /* 0x040fe400000418ff */
[----:B------:R2:W-:Y:S04]  /*2430*/  LDGSTS.E.BYPASS.LTC128B.128 [R118+0x2100], [R4.64], !P0 ;  /* 0x0210000004767fae */ /* 0x0005e8000c101d46 */
[----:B------:R2:W-:Y:S02]  /*2440*/  LDGSTS.E.BYPASS.LTC128B.128 [R118+0x5100], [R4.64+0x80], !P6 ;  /* 0x0510008004767fae */ /* 0x0005e4000f101d46 */
[C---:B------:R-:W-:Y:S02]  /*2450*/  HMMA.16816.F32.BF16 R20, R156.reuse, R40, RZ ;  /* 0x000000289c14723c */ /* 0x040fe400000418ff */
[----:B------:R2:W-:Y:S04]  /*2460*/  LDGSTS.E.BYPASS.LTC128B.128 [R118+0x8100], [R4.64+0x100], !P5 ;  /* 0x0810010004767fae */ /* 0x0005e8000e901d46 */
[----:B------:R-:W-:Y:S02]  /*2470*/  LDSM.16.M88.4 R108, [R226+0x5000] ;  /* 0x00500000e26c783b */ /* 0x000fe40000000200 */
[----:B---3--:R-:W-:Y:S02]  /*2480*/  HMMA.16816.F32.BF16 R12, R156, R44, RZ ;  /* 0x0000002c9c0c723c */ /* 0x008fe400000418ff */
[----:B------:R-:W0:Y:S06]  /*2490*/  LDGDEPBAR ;  /* 0x00000000000079af */ /* 0x000e2c0000000000 */
[C---:B----4-:R-:W-:Y:S08]  /*24a0*/  HMMA.16816.F32.BF16 R80, R160.reuse, R50, R16 ;  /* 0x00000032a050723c */ /* 0x050ff00000041810 */
[----:B------:R-:W-:Y:S01]  /*24b0*/  HMMA.16816.F32.BF16 R100, R160, R58, R32 ;  /* 0x0000003aa064723c */ /* 0x000fe20000041820 */
[----:B------:R-:W3:Y:S07]  /*24c0*/  LDSM.16.M88.4 R32, [R229] ;  /* 0x00000000e520783b */ /* 0x000eee0000000200 */
[----:B------:R-:W-:Y:S08]  /*24d0*/  HMMA.16816.F32.BF16 R16, R156, R62, RZ ;  /* 0x0000003e9c10723c */ /* 0x000ff000000418ff */
[C---:B------:R-:W-:Y:S01]  /*24e0*/  HMMA.16816.F32.BF16 R76, R160.reuse, R56, R36 ;  /* 0x00000038a04c723c */ /* 0x040fe20000041824 */
[----:B------:R-:W4:Y:S07]  /*24f0*/  LDSM.16.M88.4 R36, [R229+0x800] ;  /* 0x00080000e524783b */ /* 0x000f2e0000000200 */
[C---:B------:R-:W-:Y:S01]  /*2500*/  HMMA.16816.F32.BF16 R84, R160.reuse, R48, R20 ;  /* 0x00000030a054723c */ /* 0x040fe20000041814 */
[----:B------:R-:W3:Y:S07]  /*2510*/  LDSM.16.M88.4 R48, [R229+0x1000] ;  /* 0x00100000e530783b */ /* 0x000eee0000000200 */
[----:B-----5:R-:W-:Y:S08]  /*2520*/  HMMA.16816.F32.BF16 R56, R160, R64, R12 ;  /* 0x00000040a038723c */ /* 0x020ff0000004180c */
[C---:B-1----:R-:W-:Y:S01]  /*2530*/  HMMA.16816.F32.BF16 R8, R156.reuse, R46, RZ ;  /* 0x0000002e9c08723c */ /* 0x042fe200000418ff */
[----:B------:R-:W1:Y:S07]  /*2540*/  LDSM.16.M88.4 R44, [R229+0x2000] ;  /* 0x00200000e52c783b */ /* 0x000e6e0000000200 */
[C---:B------:R-:W-:Y:S01]  /*2550*/  HMMA.16816.F32.BF16 R20, R156.reuse, R60, RZ ;  /* 0x0000003c9c14723c */ /* 0x040fe200000418ff */
[----:B------:R-:W-:Y:S07]  /*2560*/  LDSM.16.M88.4 R60, [R229+0x1800] ;  /* 0x00180000e53c783b */ /* 0x000fee0000000200 */
[C---:B------:R-:W-:Y:S08]  /*2570*/  HMMA.16816.F32.BF16 R12, R156.reuse, R68, RZ ;  /* 0x000000449c0c723c */ /* 0x040ff000000418ff */
[----:B--2---:R-:W-:Y:S01]  /*2580*/  HMMA.16816.F32.BF16 R4, R156, R70, RZ ;  /* 0x000000469c04723c */ /* 0x004fe200000418ff */
[----:B------:R-:W-:Y:S07]  /*2590*/  LDSM.16.M88.4 R68, [R226+0x1000] ;  /* 0x00100000e244783b */ /* 0x000fee0000000200 */
[C---:B------:R-:W-:Y:S01]  /*25a0*/  HMMA.16816.F32.BF16 R96, R160.reuse, R52, R28 ;  /* 0x00000034a060723c */ /* 0x040fe2000004181c */
[----:B------:R-:W-:Y:S07]  /*25b0*/  LDSM.16.M88.4 R28, [R226+0x800] ;  /* 0x00080000e21c783b */ /* 0x000fee0000000200 */
[C---:B------:R-:W-:Y:S01]  /*25c0*/  HMMA.16816.F32.BF16 R88, R160.reuse, R54, R24 ;  /* 0x00000036a058723c */ /* 0x040fe20000041818 */
[----:B------:R-:W2:Y:S07]  /*25d0*/  LDSM.16.M88.4 R24, [R229+0x2800] ;  /* 0x00280000e518783b */ /* 0x000eae0000000200 */
[C---:B------:R-:W-:Y:S01]  /*25e0*/  HMMA.16816.F32.BF16 R52, R160.reuse, R94, R16 ;  /* 0x0000005ea034723c */ /* 0x040fe20000041810 */
[----:B------:R-:W5:Y:S07]  /*25f0*/  LDSM.16.M88.4 R16, [R226] ;  /* 0x00000000e210783b */ /* 0x000f6e0000000200 */
[C---:B------:R-:W-:Y:S08]  /*2600*/  HMMA.16816.F32.BF16 R72, R160.reuse, R66, R8 ;  /* 0x00000042a048723c */ /* 0x040ff00000041808 */
[C---:B------:R-:W-:Y:S01]  /*2610*/  HMMA.16816.F32.BF16 R64, R160.reuse, R92, R20 ;  /* 0x0000005ca040723c */ /* 0x040fe20000041814 */
[----:B------:R-:W-:Y:S07]  /*2620*/  LDSM.16.M88.4 R92, [R226+0x2800] ;  /* 0x00280000e25c783b */ /* 0x000fee0000000200 */
[C---:B------:R-:W-:Y:S08]  /*2630*/  HMMA.16816.F32.BF16 R40, R160.reuse, R104, R12 ;  /* 0x00000068a028723c */ /* 0x040ff0000004180c */
[----:B------:R-:W-:Y:S01]  /*2640*/  HMMA.16816.F32.BF16 R20, R160, R106, R4 ;  /* 0x0000006aa014723c */ /* 0x000fe20000041804 */
[----:B------:R-:W-:Y:S07]  /*2650*/  LDSM.16.M88.4 R104, [R225+0x7800] ;  /* 0x00780000e168783b */ /* 0x000fee0000000200 */
[C---:B---3--:R-:W-:Y:S08]  /*2660*/  HMMA.16816.F32.BF16 R12, R168.reuse, R32, R76 ;  /* 0x00000020a80c723c */ /* 0x048ff0000004184c */
[C---:B------:R-:W-:Y:S01]  /*2670*/  HMMA.16816.F32.BF16 R8, R168.reuse, R34, R100 ;  /* 0x00000022a808723c */ /* 0x040fe20000041864 */
[----:B------:R-:W3:Y:S07]  /*2680*/  LDSM.16.M88.4 R100, [R226+0x1800] ;  /* 0x00180000e264783b */ /* 0x000eee0000000200 */
[C---:B----4-:R-:W-:Y:S01]  /*2690*/  HMMA.16816.F32.BF16 R4, R168.reuse, R36, R96 ;  /* 0x00000024a804723c */ /* 0x050fe20000041860 */
[----:B------:R-:W-:Y:S07]  /*26a0*/  LDSM.16.M88.4 R96, [R242] ;  /* 0x00000000f260783b */ /* 0x000fee0000000200 */
[C---:B------:R-:W-:Y:S01]  /*26b0*/  HMMA.16816.F32.BF16 R32, R168.reuse, R38, R88 ;  /* 0x00000026a820723c */ /* 0x040fe20000041858 */
[----:B------:R-:W4:Y:S07]  /*26c0*/  LDSM.16.M88.4 R88, [R226+0x2000] ;  /* 0x00200000e258783b */ /* 0x000f2e0000000200 */
[C---:B------:R-:W-:Y:S08]  /*26d0*/  HMMA.16816.F32.BF16 R36, R168.reuse, R48, R84 ;  /* 0x00000030a824723c */ /* 0x040ff00000041854 */
[C---:B-1----:R-:W-:Y:S08]  /*26e0*/  HMMA.16816.F32.BF16 R84, R168.reuse, R46, R52 ;  /* 0x0000002ea854723c */ /* 0x042ff00000041834 */
[----:B--2---:R-:W-:Y:S08]  /*26f0*/  HMMA.16816.F32.BF16 R76, R168, R24, R40 ;  /* 0x00000018a84c723c */ /* 0x004ff00000041828 */
[C---:B-----5:R-:W-:Y:S08]  /*2700*/  HMMA.16816.F32.BF16 R52, R172.reuse, R16, R12 ;  /* 0x00000010ac34723c */ /* 0x060ff0000004180c */
[C---:B------:R-:W-:Y:S08]  /*2710*/  HMMA.16816.F32.BF16 R40, R172.reuse, R18, R8 ;  /* 0x00000012ac28723c */ /* 0x040ff00000041808 */
[C---:B------:R-:W-:Y:S08]  /*2720*/  HMMA.16816.F32.BF16 R16, R172.reuse, R28, R4 ;  /* 0x0000001cac10723c */ /* 0x040ff00000041804 */
[----:B------:R-:W-:Y:S01]  /*2730*/  HMMA.16816.F32.BF16 R12, R172, R30, R32 ;  /* 0x0000001eac0c723c */ /* 0x000fe20000041820 */
[----:B------:R-:W1:Y:S07]  /*2740*/  LDSM.16.M88.4 R28, [R225+0x3000] ;  /* 0x00300000e11c783b */ /* 0x000e6e0000000200 */
[C---:B------:R-:W-:Y:S08]  /*2750*/  HMMA.16816.F32.BF16 R48, R168.reuse, R50, R80 ;  /* 0x00000032a830723c */ /* 0x040ff00000041850 */
[C---:B------:R-:W-:Y:S01]  /*2760*/  HMMA.16816.F32.BF16 R80, R168.reuse, R26, R20 ;  /* 0x0000001aa850723c */ /* 0x040fe20000041814 */
[----:B------:R-:W2:Y:S04]  /*2770*/  LDSM.16.M88.4 R24, [R225+0x3800] ;  /* 0x00380000e118783b */ /* 0x000ea80000000200 */
[----:B------:R-:W5:Y:S03]  /*2780*/  LDSM.16.M88.4 R20, [R225+0x4000] ;  /* 0x00400000e114783b */ /* 0x000f660000000200 */
[C---:B------:R-:W-:Y:S08]  /*2790*/  HMMA.16816.F32.BF16 R56, R168.reuse, R60, R56 ;  /* 0x0000003ca838723c */ /* 0x040ff00000041838 */
[C---:B------:R-:W-:Y:S01]  /*27a0*/  HMMA.16816.F32.BF16 R72, R168.reuse, R62, R72 ;  /* 0x0000003ea848723c */ /* 0x040fe20000041848 */
[----:B------:R-:W-:Y:S07]  /*27b0*/  LDSM.16.M88.4 R60, [R225+0x5000] ;  /* 0x00500000e13c783b */ /* 0x000fee0000000200 */
[----:B------:R-:W-:Y:S08]  /*27c0*/  HMMA.16816.F32.BF16 R64, R168, R44, R64 ;  /* 0x0000002ca840723c */ /* 0x000ff00000041840 */
[C---:B------:R-:W-:Y:S01]  /*27d0*/  HMMA.16816.F32.BF16 R8, R172.reuse, R68, R36 ;  /* 0x00000044ac08723c */ /* 0x040fe20000041824 */
[----:B------:R-:W1:Y:S07]  /*27e0*/  LDSM.16.M88.4 R36, [R225+0x4800] ;  /* 0x00480000e124783b */ /* 0x000e6e0000000200 */
[C---:B---3--:R-:W-:Y:S08]  /*27f0*/  HMMA.16816.F32.BF16 R32, R172.reuse, R100, R56 ;  /* 0x00000064ac20723c */ /* 0x048ff00000041838 */
[C---:B------:R-:W-:Y:S08]  /*2800*/  HMMA.16816.F32.BF16 R4, R172.reuse, R70, R48 ;  /* 0x00000046ac04723c */ /* 0x040ff00000041830 */
[C---:B------:R-:W-:Y:S01]  /*2810*/  HMMA.16816.F32.BF16 R44, R172.reuse, R102, R72 ;  /* 0x00000066ac2c723c */ /* 0x040fe20000041848 */
[----:B------:R-:W-:Y:S07]  /*2820*/  LDSM.16.M88.4 R100, [R241] ;  /* 0x00000000f164783b */ /* 0x000fee0000000200 */
[C---:B----4-:R-:W-:Y:S08]  /*2830*/  HMMA.16816.F32.BF16 R56, R172.reuse, R88, R64 ;  /* 0x00000058ac38723c */ /* 0x050ff00000041840 */
[C---:B------:R-:W-:Y:S01]  /*2840*/  HMMA.16816.F32.BF16 R64, R172.reuse, R90, R84 ;  /* 0x0000005aac40723c */ /* 0x040fe20000041854 */
[----:B------:R-:W-:Y:S04]  /*2850*/  LDSM.16.M88.4 R84, [R243] ;  /* 0x00000000f354783b */ /* 0x000fe80000000200 */
[----:B------:R-:W-:Y:S03]  /*2860*/  LDSM.16.M88.4 R88, [R238] ;  /* 0x00000000ee58783b */ /* 0x000fe60000000200 */
[----:B------:R-:W-:Y:S01]  /*2870*/  HMMA.16816.F32.BF16 R72, R172, R92, R76 ;  /* 0x0000005cac48723c */ /* 0x000fe2000004184c */
[----:B------:R-:W3:Y:S07]  /*2880*/  LDSM.16.M88.4 R76, [R225+0x5800] ;  /* 0x00580000e14c783b */ /* 0x000eee0000000200 */
[----:B-1----:R-:W-:Y:S08]  /*2890*/  HMMA.16816.F32.BF16 R68, R176, R28, R52 ;  /* 0x0000001cb044723c */ /* 0x002ff00000041834 */
[----:B------:R-:W-:Y:S01]  /*28a0*/  HMMA.16816.F32.BF16 R80, R172, R94, R80 ;  /* 0x0000005eac50723c */ /* 0x000fe20000041850 */
[----:B------:R-:W1:Y:S07]  /*28b0*/  LDSM.16.M88.4 R92, [R240] ;  /* 0x00000000f05c783b */ /* 0x000e6e0000000200 */
[C---:B------:R-:W-:Y:S08]  /*28c0*/  HMMA.16816.F32.BF16 R52, R176.reuse, R30, R40 ;  /* 0x0000001eb034723c */ /* 0x040ff00000041828 */
[C---:B--2---:R-:W-:Y:S08]  /*28d0*/  HMMA.16816.F32.BF16 R48, R176.reuse, R24, R16 ;  /* 0x00000018b030723c */ /* 0x044ff00000041810 */
[C---:B------:R-:W-:Y:S01]  /*28e0*/  HMMA.16816.F32.BF16 R40, R176.reuse, R26, R12 ;  /* 0x0000001ab028723c */ /* 0x040fe2000004180c */
[----:B------:R-:W2:Y:S07]  /*28f0*/  LDSM.16.M88.4 R24, [R239] ;  /* 0x00000000ef18783b */ /* 0x000eae0000000200 */
[C---:B-----5:R-:W-:Y:S08]  /*2900*/  HMMA.16816.F32.BF16 R28, R176.reuse, R20, R8 ;  /* 0x00000014b01c723c */ /* 0x060ff00000041808 */
[C---:B------:R-:W-:Y:S08]  /*2910*/  HMMA.16816.F32.BF16 R20, R176.reuse, R22, R4 ;  /* 0x00000016b014723c */ /* 0x040ff00000041804 */
[C---:B------:R-:W-:Y:S08]  /*2920*/  HMMA.16816.F32.BF16 R12, R176.reuse, R38, R44 ;  /* 0x00000026b00c723c */ /* 0x040ff0000004182c */
[C---:B------:R-:W-:Y:S08]  /*2930*/  HMMA.16816.F32.BF16 R8, R176.reuse, R60, R56 ;  /* 0x0000003cb008723c */ /* 0x040ff00000041838 */
[C---:B------:R-:W-:Y:S08]  /*2940*/  HMMA.16816.F32.BF16 R4, R176.reuse, R62, R64 ;  /* 0x0000003eb004723c */ /* 0x040ff00000041840 */
[C---:B------:R-:W-:Y:S08]  /*2950*/  HMMA.16816.F32.BF16 R16, R176.reuse, R36, R32 ;  /* 0x00000024b010723c */ /* 0x040ff00000041820 */
[C---:B---3--:R-:W-:Y:S08]  /*2960*/  HMMA.16816.F32.BF16 R64, R176.reuse, R76, R72 ;  /* 0x0000004cb040723c */ /* 0x048ff00000041848 */
[----:B------:R-:W-:Y:S08]  /*2970*/  HMMA.16816.F32.BF16 R80, R176, R78, R80 ;  /* 0x0000004eb050723c */ /* 0x000ff00000041850 */
[C---:B------:R-:W-:Y:S08]  /*2980*/  HMMA.16816.F32.BF16 R76, R180.reuse, R84, R68 ;  /* 0x00000054b44c723c */ /* 0x040ff00000041844 */
[C---:B------:R-:W-:Y:S01]  /*2990*/  HMMA.16816.F32.BF16 R68, R180.reuse, R96, R48 ;  /* 0x00000060b444723c */ /* 0x040fe20000041830 */
[----:B------:R-:W3:Y:S07]  /*29a0*/  LDSM.16.M88.4 R48, [R229+0x3000] ;  /* 0x00300000e530783b */ /* 0x000eee0000000200 */
[C---:B------:R-:W-:Y:S01]  /*29b0*/  HMMA.16816.F32.BF16 R60, R180.reuse, R98, R40 ;  /* 0x00000062b43c723c */ /* 0x040fe20000041828 */
[----:B------:R-:W4:Y:S04]  /*29c0*/  LDSM.16.M88.4 R40, [R229+0x3800] ;  /* 0x00380000e528783b */ /* 0x000f280000000200 */
[----:B------:R-:W-:Y:S03]  /*29d0*/  LDSM.16.M88.4 R96, [R226+0x4000] ;  /* 0x00400000e260783b */ /* 0x000fe60000000200 */
[C---:B------:R-:W-:Y:S01]  /*29e0*/  HMMA.16816.F32.BF16 R56, R180.reuse, R100, R28 ;  /* 0x00000064b438723c */ /* 0x040fe2000004181c */
[----:B------:R-:W5:Y:S07]  /*29f0*/  LDSM.16.M88.4 R28, [R229+0x4000] ;  /* 0x00400000e51c783b */ /* 0x000f6e0000000200 */
[C---:B-1----:R-:W-:Y:S08]  /*2a00*/  HMMA.16816.F32.BF16 R36, R180.reuse, R94, R12 ;  /* 0x0000005eb424723c */ /* 0x042ff0000004180c */
[C---:B--2---:R-:W-:Y:S08]  /*2a10*/  HMMA.16816.F32.BF16 R32, R180.reuse, R24, R8 ;  /* 0x00000018b420723c */ /* 0x044ff00000041808 */
[C---:B------:R-:W-:Y:S01]  /*2a20*/  HMMA.16816.F32.BF16 R12, R180.reuse, R26, R4 ;  /* 0x0000001ab40c723c */ /* 0x040fe20000041804 */
[----:B------:R-:W1:Y:S07]  /*2a30*/  LDSM.16.M88.4 R24, [R229+0x4800] ;  /* 0x00480000e518783b */ /* 0x000e6e0000000200 */
[C---:B------:R-:W-:Y:S01]  /*2a40*/  HMMA.16816.F32.BF16 R72, R180.reuse, R86, R52 ;  /* 0x00000056b448723c */ /* 0x040fe20000041834 */
[----:B------:R-:W-:Y:S07]  /*2a50*/  LDSM.16.M88.4 R84, [R226+0x3800] ;  /* 0x00380000e254783b */ /* 0x000fee0000000200 */
[C---:B------:R-:W-:Y:S01]  /*2a60*/  HMMA.16816.F32.BF16 R52, R180.reuse, R102, R20 ;  /* 0x00000066b434723c */ /* 0x040fe20000041814 */
[----:B------:R-:W2:Y:S04]  /*2a70*/  LDSM.16.M88.4 R20, [R229+0x5000] ;  /* 0x00500000e514783b */ /* 0x000ea80000000200 */
[----:B------:R-:W-:Y:S03]  /*2a80*/  LDSM.16.M88.4 R100, [R226+0x4800] ;  /* 0x00480000e264783b */ /* 0x000fe60000000200 */
[C---:B------:R-:W-:Y:S01]  /*2a90*/  HMMA.16816.F32.BF16 R44, R180.reuse, R92, R16 ;  /* 0x0000005cb42c723c */ /* 0x040fe20000041810 */
[----:B------:R-:W1:Y:S04]  /*2aa0*/  LDSM.16.M88.4 R16, [R229+0x5800] ;  /* 0x00580000e510783b */ /* 0x000e680000000200 */
[----:B------:R-:W-:Y:S03]  /*2ab0*/  LDSM.16.M88.4 R92, [R225+0x7000] ;  /* 0x00700000e15c783b */ /* 0x000fe60000000200 */
[C---:B------:R-:W-:Y:S08]  /*2ac0*/  HMMA.16816.F32.BF16 R8, R180.reuse, R88, R64 ;  /* 0x00000058b408723c */ /* 0x040ff00000041840 */
[----:B------:R-:W-:Y:S01]  /*2ad0*/  HMMA.16816.F32.BF16 R4, R180, R90, R80 ;  /* 0x0000005ab404723c */ /* 0x000fe20000041850 */
[----:B------:R-:W1:Y:S07]  /*2ae0*/  LDSM.16.M88.4 R88, [R226+0x3000] ;  /* 0x00300000e258783b */ /* 0x000e6e0000000200 */
[C---:B---3--:R-:W-:Y:S08]  /*2af0*/  HMMA.16816.F32.BF16 R80, R184.reuse, R48, R76 ;  /* 0x00000030b850723c */ /* 0x048ff0000004184c */
[C---:B------:R-:W-:Y:S08]  /*2b00*/  HMMA.16816.F32.BF16 R76, R184.reuse, R50, R72 ;  /* 0x00000032b84c723c */ /* 0x040ff00000041848 */
[C---:B----4-:R-:W-:Y:S08]  /*2b10*/  HMMA.16816.F32.BF16 R72, R184.reuse, R40, R68 ;  /* 0x00000028b848723c */ /* 0x050ff00000041844 */
[C---:B------:R-:W-:Y:S08]  /*2b20*/  HMMA.16816.F32.BF16 R68, R184.reuse, R42, R60 ;  /* 0x0000002ab844723c */ /* 0x040ff0000004183c */
[C---:B-----5:R-:W-:Y:S08]  /*2b30*/  HMMA.16816.F32.BF16 R40, R184.reuse, R28, R56 ;  /* 0x0000001cb828723c */ /* 0x060ff00000041838 */
[C---:B-1----:R-:W-:Y:S08]  /*2b40*/  HMMA.16816.F32.BF16 R60, R184.reuse, R24, R44 ;  /* 0x00000018b83c723c */ /* 0x042ff0000004182c */
[C---:B------:R-:W-:Y:S01]  /*2b50*/  HMMA.16816.F32.BF16 R64, R184.reuse, R30, R52 ;  /* 0x0000001eb840723c */ /* 0x040fe20000041834 */
[----:B------:R-:W-:Y:S07]  /*2b60*/  LDSM.16.M88.4 R28, [R225+0x6800] ;  /* 0x00680000e11c783b */ /* 0x000fee0000000200 */
[C---:B------:R-:W-:Y:S01]  /*2b70*/  HMMA.16816.F32.BF16 R56, R184.reuse, R26, R36 ;  /* 0x0000001ab838723c */ /* 0x040fe20000041824 */
[----:B------:R-:W1:Y:S07]  /*2b80*/  LDSM.16.M88.4 R24, [R226+0x5800] ;  /* 0x00580000e218783b */ /* 0x000e6e0000000200 */
[C---:B--2---:R-:W-:Y:S08]  /*2b90*/  HMMA.16816.F32.BF16 R52, R184.reuse, R20, R32 ;  /* 0x00000014b834723c */ /* 0x044ff00000041820 */
[C---:B------:R-:W-:Y:S08]  /*2ba0*/  HMMA.16816.F32.BF16 R48, R184.reuse, R22, R12 ;  /* 0x00000016b830723c */ /* 0x040ff0000004180c */
[C---:B------:R-:W-:Y:S08]  /*2bb0*/  HMMA.16816.F32.BF16 R36, R184.reuse, R16, R8 ;  /* 0x00000010b824723c */ /* 0x040ff00000041808 */
[----:B------:R-:W-:Y:S01]  /*2bc0*/  HMMA.16816.F32.BF16 R20, R184, R18, R4 ;  /* 0x00000012b814723c */ /* 0x000fe20000041804 */
[----:B------:R-:W2:Y:S07]  /*2bd0*/  LDSM.16.M88.4 R16, [R225+0x6000] ;  /* 0x00600000e110783b */ /* 0x000eae0000000200 */
[C---:B------:R-:W-:Y:S01]  /*2be0*/  HMMA.16816.F32.BF16 R12, R188.reuse, R88, R80 ;  /* 0x00000058bc0c723c */ /* 0x040fe20000041850 */
[----:B------:R-:W3:Y:S07]  /*2bf0*/  LDSM.16.M88.4 R80, [R225+0x8000] ;  /* 0x00800000e150783b */ /* 0x000eee0000000200 */
[C---:B------:R-:W-:Y:S01]  /*2c00*/  HMMA.16816.F32.BF16 R8, R188.reuse, R90, R76 ;  /* 0x0000005abc08723c */ /* 0x040fe2000004184c */
[----:B------:R-:W-:Y:S07]  /*2c10*/  LDSM.16.M88.4 R88, [R237] ;  /* 0x00000000ed58783b */ /* 0x000fee0000000200 */
[C---:B------:R-:W-:Y:S08]  /*2c20*/  HMMA.16816.F32.BF16 R4, R188.reuse, R84, R72 ;  /* 0x00000054bc04723c */ /* 0x040ff00000041848 */
[C---:B------:R-:W-:Y:S01]  /*2c30*/  HMMA.16816.F32.BF16 R32, R188.reuse, R86, R68 ;  /* 0x00000056bc20723c */ /* 0x040fe20000041844 */
[----:B------:R-:W4:Y:S07]  /*2c40*/  LDSM.16.M88.4 R84, [R225+0x8800] ;  /* 0x00880000e154783b */ /* 0x000f2e0000000200 */
[C---:B------:R-:W-:Y:S08]  /*2c50*/  HMMA.16816.F32.BF16 R40, R188.reuse, R96, R40 ;  /* 0x00000060bc28723c */ /* 0x040ff00000041828 */
[C---:B------:R-:W-:Y:S08]  /*2c60*/  HMMA.16816.F32.BF16 R60, R188.reuse, R100, R60 ;  /* 0x00000064bc3c723c */ /* 0x040ff0000004183c */
[C---:B------:R-:W-:Y:S01]  /*2c70*/  HMMA.16816.F32.BF16 R44, R188.reuse, R98, R64 ;  /* 0x00000062bc2c723c */ /* 0x040fe20000041840 */
[----:B------:R-:W-:Y:S07]  /*2c80*/  LDSM.16.M88.4 R96, [R236] ;  /* 0x00000000ec60783b */ /* 0x000fee0000000200 */
[C---:B------:R-:W-:Y:S01]  /*2c90*/  HMMA.16816.F32.BF16 R76, R188.reuse, R102, R56 ;  /* 0x00000066bc4c723c */ /* 0x040fe20000041838 */
[----:B------:R-:W5:Y:S07]  /*2ca0*/  LDSM.16.M88.4 R100, [R235] ;  /* 0x00000000eb64783b */ /* 0x000f6e0000000200 */
[C---:B------:R-:W-:Y:S08]  /*2cb0*/  HMMA.16816.F32.BF16 R72, R188.reuse, R108, R52 ;  /* 0x0000006cbc48723c */ /* 0x040ff00000041834 */
[C---:B------:R-:W-:Y:S01]  /*2cc0*/  HMMA.16816.F32.BF16 R68, R188.reuse, R110, R48 ;  /* 0x0000006ebc44723c */ /* 0x040fe20000041830 */
[----:B------:R-:W-:Y:S07]  /*2cd0*/  LDSM.16.M88.4 R108, [R229+0x6000] ;  /* 0x00600000e56c783b */ /* 0x000fee0000000200 */
[C---:B-1----:R-:W-:Y:S08]  /*2ce0*/  HMMA.16816.F32.BF16 R64, R188.reuse, R24, R36 ;  /* 0x00000018bc40723c */ /* 0x042ff00000041824 */
[----:B------:R-:W-:Y:S08]  /*2cf0*/  HMMA.16816.F32.BF16 R52, R188, R26, R20 ;  /* 0x0000001abc34723c */ /* 0x000ff00000041814 */
[C---:B--2---:R-:W-:Y:S08]  /*2d00*/  HMMA.16816.F32.BF16 R56, R192.reuse, R16, R12 ;  /* 0x00000010c038723c */ /* 0x044ff0000004180c */
[C---:B------:R-:W-:Y:S08]  /*2d10*/  HMMA.16816.F32.BF16 R48, R192.reuse, R18, R8 ;  /* 0x00000012c030723c */ /* 0x040ff00000041808 */
[C---:B------:R-:W-:Y:S08]  /*2d20*/  HMMA.16816.F32.BF16 R24, R192.reuse, R28, R4 ;  /* 0x0000001cc018723c */ /* 0x040ff00000041804 */
[C---:B------:R-:W-:Y:S01]  /*2d30*/  HMMA.16816.F32.BF16 R20, R192.reuse, R30, R32 ;  /* 0x0000001ec014723c */ /* 0x040fe20000041820 */
[----:B------:R-:W1:Y:S07]  /*2d40*/  LDSM.16.M88.4 R28, [R234] ;  /* 0x00000000ea1c783b */ /* 0x000e6e0000000200 */
[C---:B------:R-:W-:Y:S08]  /*2d50*/  HMMA.16816.F32.BF16 R16, R192.reuse, R92, R40 ;  /* 0x0000005cc010723c */ /* 0x040ff00000041828 */
[C---:B------:R-:W-:Y:S01]  /*2d60*/  HMMA.16816.F32.BF16 R8, R192.reuse, R104, R60 ;  /* 0x00000068c008723c */ /* 0x040fe2000004183c */
[----:B------:R-:W2:Y:S07]  /*2d70*/  LDSM.16.M88.4 R60, [R233] ;  /* 0x00000000e93c783b */ /* 0x000eae0000000200 */
[C---:B------:R-:W-:Y:S01]  /*2d80*/  HMMA.16816.F32.BF16 R12, R192.reuse, R94, R44 ;  /* 0x0000005ec00c723c */ /* 0x040fe2000004182c */
[----:B------:R-:W1:Y:S07]  /*2d90*/  LDSM.16.M88.4 R92, [R232] ;  /* 0x00000000e85c783b */ /* 0x000e6e0000000200 */
[C---:B------:R-:W-:Y:S01]  /*2da0*/  HMMA.16816.F32.BF16 R4, R192.reuse, R106, R76 ;  /* 0x0000006ac004723c */ /* 0x040fe2000004184c */
[----:B------:R-:W-:Y:S07]  /*2db0*/  LDSM.16.M88.4 R104, [R229+0x8800] ;  /* 0x00880000e568783b */ /* 0x000fee0000000200 */
[C---:B---3--:R-:W-:Y:S08]  /*2dc0*/  HMMA.16816.F32.BF16 R32, R192.reuse, R80, R72 ;  /* 0x00000050c020723c */ /* 0x048ff00000041848 */
[C---:B------:R-:W-:Y:S01]  /*2dd0*/  HMMA.16816.F32.BF16 R36, R192.reuse, R82, R68 ;  /* 0x00000052c024723c */ /* 0x040fe20000041844 */
[----:B------:R-:W-:Y:S07]  /*2de0*/  LDSM.16.M88.4 R80, [R229+0x7000] ;  /* 0x00700000e550783b */ /* 0x000fee0000000200 */
[C---:B----4-:R-:W-:Y:S01]  /*2df0*/  HMMA.16816.F32.BF16 R40, R192.reuse, R84, R64 ;  /* 0x00000054c028723c */ /* 0x050fe20000041840 */
[----:B------:R-:W-:Y:S07]  /*2e00*/  LDSM.16.M88.4 R64, [R226+0x6000] ;  /* 0x00600000e240783b */ /* 0x000fee0000000200 */
[----:B------:R-:W-:Y:S01]  /*2e10*/  HMMA.16816.F32.BF16 R44, R192, R86, R52 ;  /* 0x00000056c02c723c */ /* 0x000fe20000041834 */
[----:B------:R-:W-:Y:S07]  /*2e20*/  LDSM.16.M88.4 R84, [R226+0x7000] ;  /* 0x00700000e254783b */ /* 0x000fee0000000200 */
[C---:B------:R-:W-:Y:S08]  /*2e30*/  HMMA.16816.F32.BF16 R56, R196.reuse, R88, R56 ;  /* 0x00000058c438723c */ /* 0x040ff00000041838 */
[C---:B------:R-:W-:Y:S01]  /*2e40*/  HMMA.16816.F32.BF16 R52, R196.reuse, R90, R48 ;  /* 0x0000005ac434723c */ /* 0x040fe20000041830 */
[----:B------:R-:W3:Y:S07]  /*2e50*/  LDSM.16.M88.4 R88, [R229+0x7800] ;  /* 0x00780000e558783b */ /* 0x000eee0000000200 */
[C---:B-----5:R-:W-:Y:S01]  /*2e60*/  HMMA.16816.F32.BF16 R72, R196.reuse, R100, R16 ;  /* 0x00000064c448723c */ /* 0x060fe20000041810 */
[----:B------:R-:W4:Y:S07]  /*2e70*/  LDSM.16.M88.4 R16, [R229+0x6800] ;  /* 0x00680000e510783b */ /* 0x000f2e0000000200 */
[C---:B------:R-:W-:Y:S08]  /*2e80*/  HMMA.16816.F32.BF16 R48, R196.reuse, R96, R24 ;  /* 0x00000060c430723c */ /* 0x040ff00000041818 */
[C---:B------:R-:W-:Y:S01]  /*2e90*/  HMMA.16816.F32.BF16 R76, R196.reuse, R98, R20 ;  /* 0x00000062c44c723c */ /* 0x040fe20000041814 */
[----:B------:R-:W5:Y:S07]  /*2ea0*/  LDSM.16.M88.4 R96, [R229+0x8000] ;  /* 0x00800000e560783b */ /* 0x000f6e0000000200 */
[C---:B------:R-:W-:Y:S01]  /*2eb0*/  HMMA.16816.F32.BF16 R68, R196.reuse, R102, R12 ;  /* 0x00000066c444723c */ /* 0x040fe2000004180c */
[----:B------:R-:W-:Y:S07]  /*2ec0*/  LDSM.16.M88.4 R100, [R226+0x8000] ;  /* 0x00800000e264783b */ /* 0x000fee0000000200 */
[C---:B-1----:R-:W-:Y:S08]  /*2ed0*/  HMMA.16816.F32.BF16 R24, R196.reuse, R28, R8 ;  /* 0x0000001cc418723c */ /* 0x042ff00000041808 */
[C---:B------:R-:W-:Y:S08]  /*2ee0*/  HMMA.16816.F32.BF16 R12, R196.reuse, R30, R4 ;  /* 0x0000001ec40c723c */ /* 0x040ff00000041804 */
[C---:B--2---:R-:W-:Y:S08]  /*2ef0*/  HMMA.16816.F32.BF16 R8, R196.reuse, R60, R32 ;  /* 0x0000003cc408723c */ /* 0x044ff00000041820 */
[C---:B------:R-:W-:Y:S01]  /*2f00*/  HMMA.16816.F32.BF16 R4, R196.reuse, R62, R36 ;  /* 0x0000003ec404723c */ /* 0x040fe20000041824 */
[----:B------:R-:W1:Y:S07]  /*2f10*/  LDSM.16.M88.4 R60, [R226+0x6800] ;  /* 0x00680000e23c783b */ /* 0x000e6e0000000200 */
[C---:B------:R-:W-:Y:S08]  /*2f20*/  HMMA.16816.F32.BF16 R20, R196.reuse, R92, R40 ;  /* 0x0000005cc414723c */ /* 0x040ff00000041828 */
[----:B------:R-:W-:Y:S01]  /*2f30*/  HMMA.16816.F32.BF16 R44, R196, R94, R44 ;  /* 0x0000005ec42c723c */ /* 0x000fe2000004182c */
[----:B------:R-:W2:Y:S07]  /*2f40*/  LDSM.16.M88.4 R92, [R226+0x7800] ;  /* 0x00780000e25c783b */ /* 0x000eae0000000200 */
[C---:B------:R-:W-:Y:S08]  /*2f50*/  HMMA.16816.F32.BF16 R56, R200.reuse, R108, R56 ;  /* 0x0000006cc838723c */ /* 0x040ff00000041838 */
[----:B------:R-:W-:Y:S01]  /*2f60*/  HMMA.16816.F32.BF16 R52, R200, R110, R52 ;  /* 0x0000006ec834723c */ /* 0x000fe20000041834 */
[----:B------:R-:W1:Y:S01]  /*2f70*/  LDSM.16.M88.4 R108, [R226+0x8800] ;  /* 0x00880000e26c783b */ /* 0x000e620000000200 */
[----:B------:R-:W-:Y:S01]  /*2f80*/  ISETP.GT.AND P0, PT, R113, R164, PT ;  /* 0x000000a47100720c */ /* 0x000fe20003f04270 */
[----:B------:R-:W-:-:S05]  /*2f90*/  DEPBAR.LE SB0, 0x0 ;  /* 0x000080000000791a */ /* 0x000fca0000000000 */
[C---:B---3--:R-:W-:Y:S08]  /*2fa0*/  HMMA.16816.F32.BF16 R28, R200.reuse, R88, R24 ;  /* 0x00000058c81c723c */ /* 0x048ff00000041818 */
[C---:B----4-:R-:W-:Y:S08]  /*2fb0*/  HMMA.16816.F32.BF16 R48, R200.reuse, R16, R48 ;  /* 0x00000010c830723c */ /* 0x050ff00000041830 */
[C---:B------:R-:W-:Y:S08]  /*2fc0*/  HMMA.16816.F32.BF16 R40, R200.reuse, R18, R76 ;  /* 0x00000012c828723c */ /* 0x040ff0000004184c */
[C---:B------:R-:W-:Y:S08]  /*2fd0*/  HMMA.16816.F32.BF16 R24, R200.reuse, R90, R12 ;  /* 0x0000005ac818723c */ /* 0x040ff0000004180c */
[C---:B-----5:R-:W-:Y:S08]  /*2fe0*/  HMMA.16816.F32.BF16 R16, R200.reuse, R96, R8 ;  /* 0x00000060c810723c */ /* 0x060ff00000041808 */
[C---:B------:R-:W-:Y:S08]  /*2ff0*/  HMMA.16816.F32.BF16 R12, R200.reuse, R98, R4 ;  /* 0x00000062c80c723c */ /* 0x040ff00000041804 */
[C---:B------:R-:W-:Y:S08]  /*3000*/  HMMA.16816.F32.BF16 R36, R200.reuse, R80, R72 ;  /* 0x00000050c824723c */ /* 0x040ff00000041848 */
[C---:B------:R-:W-:Y:S08]  /*3010*/  HMMA.16816.F32.BF16 R32, R200.reuse, R82, R68 ;  /* 0x00000052c820723c */ /* 0x040ff00000041844 */
[C---:B------:R-:W-:Y:S08]  /*3020*/  HMMA.16816.F32.BF16 R8, R200.reuse, R104, R20 ;  /* 0x00000068c808723c */ /* 0x040ff00000041814 */
[----:B------:R-:W-:Y:S01]  /*3030*/  HMMA.16816.F32.BF16 R4, R200, R106, R44 ;  /* 0x0000006ac804723c */ /* 0x000fe2000004182c */
[----:B------:R-:W-:Y:S07]  /*3040*/  BSSY B0, `(.L_x_837) ;  /* 0x0000031000007945 */ /* 0x000fee0003800000 */
[C---:B------:R-:W-:Y:S08]  /*3050*/  HMMA.16816.F32.BF16 R20, R204.reuse, R64, R56 ;  /* 0x00000040cc14723c */ /* 0x040ff00000041838 */
[C---:B-1----:R-:W-:Y:S08]  /*3060*/  HMMA.16816.F32.BF16 R48, R204.reuse, R60, R48 ;  /* 0x0000003ccc30723c */ /* 0x042ff00000041830 */
[C---:B------:R-:W-:Y:S08]  /*3070*/  HMMA.16816.F32.BF16 R40, R204.reuse, R62, R40 ;  /* 0x0000003ecc28723c */ /* 0x040ff00000041828 */
[C---:B------:R-:W-:Y:S08]  /*3080*/  HMMA.16816.F32.BF16 R56, R204.reuse, R102, R12 ;  /* 0x00000066cc38723c */ /* 0x040ff0000004180c */
[C---:B------:R-:W-:Y:S08]  /*3090*/  HMMA.16816.F32.BF16 R52, R204.reuse, R66, R52 ;  /* 0x00000042cc34723c */ /* 0x040ff00000041834 */
[C---:B------:R-:W-:Y:S08]  /*30a0*/  HMMA.16816.F32.BF16 R36, R204.reuse, R84, R36 ;  /* 0x00000054cc24723c */ /* 0x040ff00000041824 */
[C---:B------:R-:W-:Y:S08]  /*30b0*/  HMMA.16816.F32.BF16 R32, R204.reuse, R86, R32 ;  /* 0x00000056cc20723c */ /* 0x040ff00000041820 */
[C---:B--2---:R-:W-:Y:S08]  /*30c0*/  HMMA.16816.F32.BF16 R28, R204.reuse, R92, R28 ;  /* 0x0000005ccc1c723c */ /* 0x044ff0000004181c */
[C---:B------:R-:W-:Y:S08]  /*30d0*/  HMMA.16816.F32.BF16 R24, R204.reuse, R94, R24 ;  /* 0x0000005ecc18723c */ /* 0x040ff00000041818 */
[C---:B------:R-:W-:Y:S08]  /*30e0*/  HMMA.16816.F32.BF16 R44, R204.reuse, R100, R16 ;  /* 0x00000064cc2c723c */ /* 0x040ff00000041810 */
[C---:B------:R-:W-:Y:S08]  /*30f0*/  HMMA.16816.F32.BF16 R12, R204.reuse, R108, R8 ;  /* 0x0000006ccc0c723c */ /* 0x040ff00000041808 */
[----:B------:R-:W-:Y:S01]  /*3100*/  HMMA.16816.F32.BF16 R60, R204, R110, R4 ;  /* 0x0000006ecc3c723c */ /* 0x000fe20000041804 */
[----:B------:R-:W-:Y:S06]  /*3110*/  BAR.SYNC.DEFER_BLOCKING 0x0 ;  /* 0x0000000000007b1d */ /* 0x000fec0000010000 */
[----:B------:R-:W-:Y:S01]  /*3120*/  @!UPT UIADD3 URZ, URZ, URZ, URZ ;  /* 0x0000003f3f3ff290 */ /* 0x000fe2000fffe03f */
[----:B------:R-:W-:Y:S11]  /*3130*/  @!P0 BRA `(.L_x_838) ;  /* 0x0000021000008947 */ /* 0x000ff60003800000 */
[----:B------:R-:W-:Y:S01]  /*3140*/  IADD3 R0, R165, -0x2, RZ ;  /* 0xfffffffea5007810 */ /* 0x000fe20007ffe0ff */
[C---:B------:R-:W-:Y:S01]  /*3150*/  IMAD.SHL.U32 R6, R116.reuse, 0x40, RZ ;  /* 0x0000004074067824 */ /* 0x040fe200078e00ff */
[----:B------:R-:W-:-:S02]  /*3160*/  SHF.L.U64.HI R7, R116, 0x6, R117 ;  /* 0x0000000674077819 */ /* 0x000fc40000010275 */
[----:B------:R-:W-:-:S05]  /*3170*/  SHF.R.S32.HI R2, RZ, 0x1f, R0 ;  /* 0x0000001fff027819 */ /* 0x000fca0000011400 */
[----:B------:R-:W-:Y:S02]  /*3180*/  IMAD R4, R2, c[0x0][0x1e0], RZ ;  /* 0x0000780002047a24 */ /* 0x000fe400078e02ff */
[----:B------:R-:W-:-:S04]  /*3190*/  IMAD.WIDE.U32 R2, R0, c[0x0][0x1e0], RZ ;  /* 0x0000780000027a25 */ /* 0x000fc800078e00ff */
[----:B------:R-:W-:Y:S02]  /*31a0*/  IMAD R0, R0, c[0x0][0x1e4], R4 ;  /* 0x0000790000007a24 */ /* 0x000fe400078e0204 */
[----:B------:R-:W-:-:S04]  /*31b0*/  IMAD.WIDE.U32 R4, R2, 0x60, R114 ;  /* 0x0000006002047825 */ /* 0x000fc800078e0072 */
[----:B------:R-:W-:Y:S01]  /*31c0*/  IMAD.IADD R0, R3, 0x1, R0 ;  /* 0x0000000103007824 */ /* 0x000fe200078e0200 */
[----:B------:R-:W-:-:S03]  /*31d0*/  LEA R2, P0, R4, c[0x0][0x1c8], 0x1 ;  /* 0x0000720004027a11 */ /* 0x000fc600078008ff */
[----:B------:R-:W-:Y:S01]  /*31e0*/  IMAD R0, R0, 0x60, RZ ;  /* 0x0000006000007824 */ /* 0x000fe200078e02ff */
[----:B------:R-:W-:-:S03]  /*31f0*/  IADD3 R10, P6, P5, R6, 0x80, R2 ;  /* 0x00000080060a7810 */ /* 0x000fc60007dde002 */
[----:B------:R-:W-:-:S05]  /*3200*/  IMAD.IADD R0, R5, 0x1, R0 ;  /* 0x0000000105007824 */ /* 0x000fca00078e0200 */
        /* <DEDUP_REMOVED lines=20> */
.L_x_838:
[----:B------:R-:W-:Y:S05]  /*3350*/  BSYNC B0 ;  /* 0x0000000000007941 */ /* 0x000fea0003800000 */
.L_x_837:
[----:B------:R-:W2:Y:S04]  /*3360*/  LDL R0, [R1+0x78] ;  /* 0x0000780001007983 */ /* 0x000ea80000100800 */
[----:B-1----:R-:W3:Y:S04]  /*3370*/  LDL R5, [R1+0x20] ;  /* 0x0000200001057983 */ /* 0x002ee80000100800 */
[----:B------:R-:W0:Y:S01]  /*3380*/  LDGDEPBAR ;  /* 0x00000000000079af */ /* 0x000e220000000000 */
[----:B--2---:R-:W-:-:S04]  /*3390*/  IMAD.IADD R0, R0, 0x1, R208 ;  /* 0x0000000100007824 */ /* 0x004fc800078e02d0 */
[----:B------:R-:W-:Y:S01]  /*33a0*/  @P1 IMAD.HI.U32 R2, R0, c[0x0][0x2c8], RZ ;  /* 0x0000b20000021a27 */ /* 0x000fe200078e00ff */
[----:B------:R1:W-:Y:S04]  /*33b0*/  STL [R1+0x24], R0 ;  /* 0x0000240001007387 */ /* 0x0003e80000100800 */
[----:B-1----:R-:W-:-:S05]  /*33c0*/  @P1 SHF.R.U32.HI R0, RZ, c[0x0][0x2cc], R2 ;  /* 0x0000b300ff001a19 */ /* 0x002fca0000011602 */
[----:B------:R-:W-:Y:S04]  /*33d0*/  SHFL.IDX PT, R4, R0, RZ, 0x1c1f ;  /* 0x001c1fff00047589 */ /* 0x000fe800000e0000 */
[----:B------:R1:W2:Y:S02]  /*33e0*/  SHFL.IDX PT, R3, R0, 0x1, 0x1c1f ;  /* 0x003c1f0000037f89 */ /* 0x0002a400000e0000 */
[----:B-1----:R-:W-:-:S04]  /*33f0*/  IADD3 R0, R112, c[0x0][0x1d0], RZ ;  /* 0x0000740070007a10 */ /* 0x002fc80007ffe0ff */
[----:B---3--:R-:W-:Y:S01]  /*3400*/  IADD3 R2, -R5, 0x1, R0 ;  /* 0x0000000105027810 */ /* 0x008fe20007ffe100 */
[----:B------:R-:W-:-:S03]  /*3410*/  IMAD.IADD R0, R0, 0x1, -R5 ;  /* 0x0000000100007824 */ /* 0x000fc600078e0a05 */
[----:B------:R-:W-:-:S04]  /*3420*/  IADD3 R2, R2, -c[0x0][0x168], RZ ;  /* 0x80005a0002027a10 */ /* 0x000fc80007ffe0ff */
[C---:B--2---:R-:W-:Y:S01]  /*3430*/  IADD3 R3, R2.reuse, R3, RZ ;  /* 0x0000000302037210 */ /* 0x044fe20007ffe0ff */
[----:B------:R-:W-:-:S05]  /*3440*/  IMAD.IADD R4, R2, 0x1, R4 ;  /* 0x0000000102047824 */ /* 0x000fca00078e0204 */
[C---:B------:R-:W-:Y:S02]  /*3450*/  IMNMX R2, R0.reuse, R4, PT ;  /* 0x0000000400027217 */ /* 0x040fe40003800200 */
[----:B------:R-:W-:Y:S02]  /*3460*/  IMNMX R0, R0, R3, PT ;  /* 0x0000000300007217 */ /* 0x000fe40003800200 */
[C---:B------:R-:W-:Y:S02]  /*3470*/  ISETP.GT.AND P0, PT, R2.reuse, RZ, PT ;  /* 0x000000ff0200720c */ /* 0x040fe40003f04270 */
[----:B------:R-:W-:Y:S02]  /*3480*/  ISETP.GT.AND P6, PT, R2, 0x1, PT ;  /* 0x000000010200780c */ /* 0x000fe40003fc4270 */
[----:B------:R-:W-:Y:S02]  /*3490*/  FSEL R5, R20, -INF , P0 ;  /* 0xff80000014057808 */ /* 0x000fe40000000000 */
[----:B------:R-:W-:-:S02]  /*34a0*/  ISETP.GT.AND P0, PT, R0, 0x1, PT ;  /* 0x000000010000780c */ /* 0x000fc40003f04270 */
[----:B------:R-:W-:Y:S02]  /*34b0*/  ISETP.GT.AND P5, PT, R0, RZ, PT ;  /* 0x000000ff0000720c */ /* 0x000fe40003fa4270 */
[----:B------:R-:W-:Y:S02]  /*34c0*/  FSEL R6, R21, -INF , P6 ;  /* 0xff80000015067808 */ /* 0x000fe40003000000 */
[----:B------:R-:W-:Y:S02]  /*34d0*/  FSEL R11, R23, -INF , P0 ;  /* 0xff800000170b7808 */ /* 0x000fe40000000000 */
[----:B------:R-:W-:Y:S02]  /*34e0*/  ISETP.GT.AND P6, PT, R2, 0x8, PT ;  /* 0x000000080200780c */ /* 0x000fe40003fc4270 */
[----:B------:R-:W-:Y:S02]  /*34f0*/  ISETP.GT.AND P0, PT, R0, 0x8, PT ;  /* 0x000000080000780c */ /* 0x000fe40003f04270 */
[----:B------:R-:W-:-:S02]  /*3500*/  FSEL R10, R22, -INF , P5 ;  /* 0xff800000160a7808 */ /* 0x000fc40002800000 */
[----:B------:R-:W-:Y:S02]  /*3510*/  ISETP.GT.AND P5, PT, R2, 0x9, PT ;  /* 0x000000090200780c */ /* 0x000fe40003fa4270 */
[----:B------:R-:W-:Y:S02]  /*3520*/  FSEL R7, R52, -INF , P6 ;  /* 0xff80000034077808 */ /* 0x000fe40003000000 */
[----:B------:R-:W-:Y:S02]  /*3530*/  FSEL R16, R54, -INF , P0 ;  /* 0xff80000036107808 */ /* 0x000fe40000000000 */
[----:B------:R-:W-:Y:S02]  /*3540*/  FMNMX.FTZ R3, R5, R6, !PT ;  /* 0x0000000605037209 */ /* 0x000fe40007810000 */
[----:B------:R-:W-:Y:S02]  /*3550*/  ISETP.GT.AND P0, PT, R2, 0x11, PT ;  /* 0x000000110200780c */ /* 0x000fe40003f04270 */
[----:B------:R-:W-:-:S02]  /*3560*/  FSEL R8, R53, -INF , P5 ;  /* 0xff80000035087808 */ /* 0x000fc40002800000 */
[----:B------:R-:W-:Y:S02]  /*3570*/  ISETP.GT.AND P6, PT, R2, 0x10, PT ;  /* 0x000000100200780c */ /* 0x000fe40003fc4270 */
[----:B------:R-:W-:Y:S02]  /*3580*/  FMNMX.FTZ R3, R7, R3, !PT ;  /* 0x0000000307037209 */ /* 0x000fe40007810000 */
[----:B------:R-:W-:Y:S02]  /*3590*/  FSEL R18, R49, -INF , P0 ;  /* 0xff80000031127808 */ /* 0x000fe40000000000 */
[C---:B------:R-:W-:Y:S02]  /*35a0*/  ISETP.GT.AND P5, PT, R0.reuse, 0x9, PT ;  /* 0x000000090000780c */ /* 0x040fe40003fa4270 */
[----:B------:R-:W-:Y:S02]  /*35b0*/  ISETP.GT.AND P0, PT, R0, 0x11, PT ;  /* 0x000000110000780c */ /* 0x000fe40003f04270 */
[----:B------:R-:W-:-:S02]  /*35c0*/  FSEL R9, R48, -INF , P6 ;  /* 0xff80000030097808 */ /* 0x000fc40003000000 */
[----:B------:R-:W-:Y:S02]  /*35d0*/  FMNMX.FTZ R3, R8, R3, !PT ;  /* 0x0000000308037209 */ /* 0x000fe40007810000 */
[----:B------:R-:W-:Y:S02]  /*35e0*/  FSEL R17, R55, -INF , P5 ;  /* 0xff80000037117808 */ /* 0x000fe40002800000 */
[----:B------:R-:W-:Y:S01]  /*35f0*/  ISETP.GT.AND P6, PT, R2, 0x18, PT ;  /* 0x000000180200780c */ /* 0x000fe20003fc4270 */
[----:B------:R-:W-:Y:S01]  /*3600*/  LDSM.16.MT88.4 R52, [R228+0x3800] ;  /* 0x00380000e434783b */ /* 0x000fe20000004200 */
[----:B------:R-:W-:Y:S02]  /*3610*/  FSEL R22, R51, -INF , P0 ;  /* 0xff80000033167808 */ /* 0x000fe40000000000 */
[C---:B------:R-:W-:Y:S02]  /*3620*/  ISETP.GT.AND P5, PT, R0.reuse, 0x10, PT ;  /* 0x000000100000780c */ /* 0x040fe40003fa4270 */
[----:B------:R-:W-:-:S02]  /*3630*/  ISETP.GT.AND P0, PT, R0, 0x18, PT ;  /* 0x000000180000780c */ /* 0x000fc40003f04270 */
[----:B------:R-:W-:Y:S02]  /*3640*/  FMNMX.FTZ R3, R9, R3, !PT ;  /* 0x0000000309037209 */ /* 0x000fe40007810000 */
[----:B------:R-:W-:Y:S02]  /*3650*/  FSEL R19, R40, -INF , P6 ;  /* 0xff80000028137808 */ /* 0x000fe40003000000 */
[----:B------:R-:W-:Y:S02]  /*3660*/  FSEL R21, R50, -INF , P5 ;  /* 0xff80000032157808 */ /* 0x000fe40002800000 */
[----:B------:R-:W-:Y:S01]  /*3670*/  FSEL R40, R42, -INF , P0 ;  /* 0xff8000002a287808 */ /* 0x000fe20000000000 */
[----:B------:R-:W-:Y:S01]  /*3680*/  LDSM.16.MT88.4 R48, [R227] ;  /* 0x00000000e330783b */ /* 0x000fe20000004200 */
[C---:B------:R-:W-:Y:S02]  /*3690*/  ISETP.GT.AND P5, PT, R2.reuse, 0x19, PT ;  /* 0x000000190200780c */ /* 0x040fe40003fa4270 */
[----:B------:R-:W-:-:S02]  /*36a0*/  ISETP.GT.AND P0, PT, R2, 0x21, PT ;  /* 0x000000210200780c */ /* 0x000fc40003f04270 */
[----:B------:R-:W-:Y:S02]  /*36b0*/  FMNMX.FTZ R3, R18, R3, !PT ;  /* 0x0000000312037209 */ /* 0x000fe40007810000 */
[----:B------:R-:W-:Y:S02]  /*36c0*/  FSEL R20, R41, -INF , P5 ;  /* 0xff80000029147808 */ /* 0x000fe40002800000 */
[----:B------:R-:W-:Y:S02]  /*36d0*/  ISETP.GT.AND P6, PT, R2, 0x20, PT ;  /* 0x000000200200780c */ /* 0x000fe40003fc4270 */
[----:B------:R-:W-:Y:S02]  /*36e0*/  FSEL R76, R37, -INF , P0 ;  /* 0xff800000254c7808 */ /* 0x000fe40000000000 */
[----:B------:R-:W-:Y:S02]  /*36f0*/  FMNMX.FTZ R3, R19, R3, !PT ;  /* 0x0000000313037209 */ /* 0x000fe40007810000 */
[----:B------:R-:W-:-:S02]  /*3700*/  ISETP.GT.AND P0, PT, R0, 0x21, PT ;  /* 0x000000210000780c */ /* 0x000fc40003f04270 */
[----:B------:R-:W-:Y:S02]  /*3710*/  ISETP.GT.AND P5, PT, R0, 0x19, PT ;  /* 0x000000190000780c */ /* 0x000fe40003fa4270 */
[----:B------:R-:W-:Y:S02]  /*3720*/  FSEL R75, R36, -INF , P6 ;  /* 0xff800000244b7808 */ /* 0x000fe40003000000 */
[----:B------:R-:W-:Y:S02]  /*3730*/  FMNMX.FTZ R3, R20, R3, !PT ;  /* 0x0000000314037209 */ /* 0x000fe40007810000 */
[----:B------:R-:W-:Y:S02]  /*3740*/  FSEL R81, R39, -INF , P0 ;  /* 0xff80000027517808 */ /* 0x000fe40000000000 */
[----:B------:R-:W-:Y:S02]  /*3750*/  FMNMX.FTZ R4, R10, R11, !PT ;  /* 0x0000000b0a047209 */ /* 0x000fe40007810000 */
[----:B------:R-:W-:-:S02]  /*3760*/  FSEL R41, R43, -INF , P5 ;  /* 0xff8000002b297808 */ /* 0x000fc40002800000 */
[----:B------:R-:W-:Y:S02]  /*3770*/  ISETP.GT.AND P0, PT, R2, 0x29, PT ;  /* 0x000000290200780c */ /* 0x000fe40003f04270 */
[----:B------:R-:W-:Y:S02]  /*3780*/  ISETP.GT.AND P5, PT, R0, 0x20, PT ;  /* 0x000000200000780c */ /* 0x000fe40003fa4270 */
[----:B------:R-:W-:Y:S02]  /*3790*/  ISETP.GT.AND P6, PT, R2, 0x28, PT ;  /* 0x000000280200780c */ /* 0x000fe40003fc4270 */
[----:B------:R-:W-:Y:S02]  /*37a0*/  FMNMX.FTZ R3, R75, R3, !PT ;  /* 0x000000034b037209 */ /* 0x000fe40007810000 */
[----:B------:R-:W-:Y:S02]  /*37b0*/  FMNMX.FTZ R4, R16, R4, !PT ;  /* 0x0000000410047209 */ /* 0x000fe40007810000 */
[----:B------:R-:W-:-:S02]  /*37c0*/  FSEL R73, R33, -INF , P0 ;  /* 0xff80000021497808 */ /* 0x000fc40000000000 */
[----:B------:R-:W-:Y:S02]  /*37d0*/  FSEL R80, R38, -INF , P5 ;  /* 0xff80000026507808 */ /* 0x000fe40002800000 */
[----:B------:R-:W-:Y:S02]  /*37e0*/  ISETP.GT.AND P0, PT, R0, 0x29, PT ;  /* 0x000000290000780c */ /* 0x000fe40003f04270 */
[----:B------:R-:W-:Y:S02]  /*37f0*/  FSEL R74, R32, -INF , P6 ;  /* 0xff800000204a7808 */ /* 0x000fe40003000000 */
[----:B------:R-:W-:Y:S02]  /*3800*/  ISETP.GT.AND P5, PT, R0, 0x28, PT ;  /* 0x000000280000780c */ /* 0x000fe40003fa4270 */
[----:B------:R-:W-:Y:S02]  /*3810*/  FMNMX.FTZ R3, R76, R3, !PT ;  /* 0x000000034c037209 */ /* 0x000fe40007810000 */
[----:B------:R-:W-:-:S02]  /*3820*/  FMNMX.FTZ R4, R17, R4, !PT ;  /* 0x0000000411047209 */ /* 0x000fc40007810000 */
[----:B------:R-:W-:Y:S02]  /*3830*/  FSEL R79, R35, -INF , P0 ;  /* 0xff800000234f7808 */ /* 0x000fe40000000000 */
[----:B------:R-:W-:Y:S02]  /*3840*/  ISETP.GT.AND P6, PT, R2, 0x30, PT ;  /* 0x000000300200780c */ /* 0x000fe40003fc4270 */
[----:B------:R-:W-:Y:S02]  /*3850*/  FSEL R77, R34, -INF , P5 ;  /* 0xff800000224d7808 */ /* 0x000fe40002800000 */
[----:B------:R-:W-:Y:S02]  /*3860*/  ISETP.GT.AND P0, PT, R2, 0x31, PT ;  /* 0x000000310200780c */ /* 0x000fe40003f04270 */
[----:B------:R-:W-:Y:S02]  /*3870*/  FMNMX.FTZ R3, R74, R3, !PT ;  /* 0x000000034a037209 */ /* 0x000fe40007810000 */
[----:B------:R-:W-:-:S02]  /*3880*/  ISETP.GT.AND P5, PT, R0, 0x30, PT ;  /* 0x000000300000780c */ /* 0x000fc40003fa4270 */
[----:B------:R-:W-:Y:S02]  /*3890*/  FMNMX.FTZ R4, R21, R4, !PT ;  /* 0x0000000415047209 */ /* 0x000fe40007810000 */
[----:B------:R-:W-:Y:S02]  /*38a0*/  FSEL R102, R28, -INF , P6 ;  /* 0xff8000001c667808 */ /* 0x000fe40003000000 */
[----:B------:R-:W-:Y:S02]  /*38b0*/  FSEL R92, R29, -INF , P0 ;  /* 0xff8000001d5c7808 */ /* 0x000fe40000000000 */
[----:B------:R-:W-:Y:S02]  /*38c0*/  FMNMX.FTZ R3, R73, R3, !PT ;  /* 0x0000000349037209 */ /* 0x000fe40007810000 */
[----:B------:R-:W-:Y:S02]  /*38d0*/  ISETP.GT.AND P0, PT, R0, 0x31, PT ;  /* 0x000000310000780c */ /* 0x000fe40003f04270 */
[----:B------:R-:W-:-:S02]  /*38e0*/  FSEL R109, R30, -INF , P5 ;  /* 0xff8000001e6d7808 */ /* 0x000fc40002800000 */
[----:B------:R-:W-:Y:S02]  /*38f0*/  FMNMX.FTZ R4, R22, R4, !PT ;  /* 0x0000000416047209 */ /* 0x000fe40007810000 */
[----:B------:R-:W-:Y:S02]  /*3900*/  ISETP.GT.AND P5, PT, R2, 0x38, PT ;  /* 0x000000380200780c */ /* 0x000fe40003fa4270 */
[----:B------:R-:W-:Y:S02]  /*3910*/  FMNMX.FTZ R3, R102, R3, !PT ;  /* 0x0000000366037209 */ /* 0x000fe40007810000 */
[----:B------:R-:W-:Y:S02]  /*3920*/  FSEL R101, R31, -INF , P0 ;  /* 0xff8000001f657808 */ /* 0x000fe40000000000 */
[----:B------:R-:W-:Y:S01]  /*3930*/  FMNMX.FTZ R4, R40, R4, !PT ;  /* 0x0000000428047209 */ /* 0x000fe20007810000 */
[----:B------:R-:W-:Y:S01]  /*3940*/  LDSM.16.MT88.4 R28, [R224+0x800] ;  /* 0x00080000e01c783b */ /* 0x000fe20000004200 */
[----:B------:R-:W-:-:S02]  /*3950*/  ISETP.GT.AND P0, PT, R2, 0x39, PT ;  /* 0x000000390200780c */ /* 0x000fc40003f04270 */
[----:B------:R-:W-:Y:S02]  /*3960*/  FSEL R110, R24, -INF , P5 ;  /* 0xff800000186e7808 */ /* 0x000fe40002800000 */
[----:B------:R-:W-:Y:S02]  /*3970*/  ISETP.GT.AND P5, PT, R0, 0x38, PT ;  /* 0x000000380000780c */ /* 0x000fe40003fa4270 */
[----:B------:R-:W-:Y:S02]  /*3980*/  FMNMX.FTZ R3, R92, R3, !PT ;  /* 0x000000035c037209 */ /* 0x000fe40007810000 */
[----:B------:R-:W-:Y:S02]  /*3990*/  FMNMX.FTZ R4, R41, R4, !PT ;  /* 0x0000000429047209 */ /* 0x000fe40007810000 */
[----:B------:R-:W-:Y:S02]  /*39a0*/  FSEL R111, R25, -INF , P0 ;  /* 0xff800000196f7808 */ /* 0x000fe40000000000 */
[----:B------:R-:W-:-:S02]  /*39b0*/  ISETP.GT.AND P0, PT, R0, 0x39, PT ;  /* 0x000000390000780c */ /* 0x000fc40003f04270 */
        /* <DEDUP_REMOVED lines=10> */
[----:B------:R-:W-:Y:S02]  /*3a60*/  ISETP.GT.AND P5, PT, R2, 0x48, PT ;  /* 0x000000480200780c */ /* 0x000fe40003fa4270 */
[----:B------:R-:W-:Y:S02]  /*3a70*/  FSEL R103, R45, -INF , P0 ;  /* 0xff8000002d677808 */ /* 0x000fe40000000000 */
[----:B------:R-:W-:Y:S02]  /*3a80*/  FMNMX.FTZ R3, R83, R3, !PT ;  /* 0x0000000353037209 */ /* 0x000fe40007810000 */
[----:B------:R-:W-:-:S02]  /*3a90*/  FMNMX.FTZ R4, R77, R4, !PT ;  /* 0x000000044d047209 */ /* 0x000fc40007810000 */
[----:B------:R-:W-:Y:S02]  /*3aa0*/  ISETP.GT.AND P0, PT, R2, 0x49, PT ;  /* 0x000000490200780c */ /* 0x000fe40003f04270 */
[----:B------:R-:W-:Y:S02]  /*3ab0*/  FSEL R104, R56, -INF , P5 ;  /* 0xff80000038687808 */ /* 0x000fe40002800000 */
[----:B------:R-:W-:Y:S02]  /*3ac0*/  FMNMX.FTZ R3, R103, R3, !PT ;  /* 0x0000000367037209 */ /* 0x000fe40007810000 */
[----:B------:R-:W-:Y:S02]  /*3ad0*/  ISETP.GT.AND P5, PT, R2, 0x50, PT ;  /* 0x000000500200780c */ /* 0x000fe40003fa4270 */
[----:B------:R-:W-:Y:S02]  /*3ae0*/  FMNMX.FTZ R4, R79, R4, !PT ;  /* 0x000000044f047209 */ /* 0x000fe40007810000 */
[----:B------:R-:W-:-:S02]  /*3af0*/  FSEL R105, R57, -INF , P0 ;  /* 0xff80000039697808 */ /* 0x000fc40000000000 */
[----:B------:R-:W-:Y:S02]  /*3b00*/  FMNMX.FTZ R3, R104, R3, !PT ;  /* 0x0000000368037209 */ /* 0x000fe40007810000 */
[----:B------:R-:W-:Y:S02]  /*3b10*/  FSEL R106, R12, -INF , P5 ;  /* 0xff8000000c6a7808 */ /* 0x000fe40002800000 */
[----:B------:R-:W-:Y:S02]  /*3b20*/  FMNMX.FTZ R4, R109, R4, !PT ;  /* 0x000000046d047209 */ /* 0x000fe40007810000 */
[----:B------:R-:W-:Y:S02]  /*3b30*/  ISETP.GT.AND P5, PT, R0, 0x40, PT ;  /* 0x000000400000780c */ /* 0x000fe40003fa4270 */
[----:B------:R-:W-:Y:S02]  /*3b40*/  ISETP.GT.AND P0, PT, R2, 0x51, PT ;  /* 0x000000510200780c */ /* 0x000fe40003f04270 */
[----:B------:R-:W-:-:S02]  /*3b50*/  FMNMX.FTZ R3, R105, R3, !PT ;  /* 0x0000000369037209 */ /* 0x000fc40007810000 */
[----:B------:R-:W-:Y:S02]  /*3b60*/  FMNMX.FTZ R4, R101, R4, !PT ;  /* 0x0000000465047209 */ /* 0x000fe40007810000 */
[----:B------:R-:W-:Y:S02]  /*3b70*/  FSEL R98, R46, -INF , P5 ;  /* 0xff8000002e627808 */ /* 0x000fe40002800000 */
[C---:B------:R-:W-:Y:S02]  /*3b80*/  ISETP.GT.AND P6, PT, R2.reuse, 0x58, PT ;  /* 0x000000580200780c */ /* 0x040fe40003fc4270 */
[----:B------:R-:W-:Y:S02]  /*3b90*/  ISETP.GT.AND P5, PT, R2, 0x59, PT ;  /* 0x000000590200780c */ /* 0x000fe40003fa4270 */
[----:B------:R-:W-:Y:S02]  /*3ba0*/  FSEL R107, R13, -INF , P0 ;  /* 0xff8000000d6b7808 */ /* 0x000fe40000000000 */
[----:B------:R-:W-:-:S02]  /*3bb0*/  FMNMX.FTZ R2, R106, R3, !PT ;  /* 0x000000036a027209 */ /* 0x000fc40007810000 */
[----:B------:R-:W-:Y:S02]  /*3bc0*/  FMNMX.FTZ R4, R82, R4, !PT ;  /* 0x0000000452047209 */ /* 0x000fe40007810000 */
[----:B------:R-:W-:Y:S02]  /*3bd0*/  ISETP.GT.AND P0, PT, R0, 0x41, PT ;  /* 0x000000410000780c */ /* 0x000fe40003f04270 */
[----:B------:R-:W-:Y:S02]  /*3be0*/  FSEL R108, R60, -INF , P6 ;  /* 0xff8000003c6c7808 */ /* 0x000fe40003000000 */
[----:B------:R-:W-:Y:S02]  /*3bf0*/  FMNMX.FTZ R141, R107, R2, !PT ;  /* 0x000000026b8d7209 */ /* 0x000fe40007810000 */
[----:B------:R-:W-:Y:S02]  /*3c00*/  FMNMX.FTZ R3, R87, R4, !PT ;  /* 0x0000000457037209 */ /* 0x000fe40007810000 */
[----:B------:R-:W-:-:S02]  /*3c10*/  FSEL R99, R47, -INF , P0 ;  /* 0xff8000002f637808 */ /* 0x000fc40000000000 */
[----:B------:R-:W-:Y:S01]  /*3c20*/  FSEL R211, R61, -INF , P5 ;  /* 0xff8000003dd37808 */ /* 0x000fe20002800000 */
[----:B------:R-:W-:Y:S01]  /*3c30*/  LDSM.16.MT88.4 R44, [R249] ;  /* 0x00000000f92c783b */ /* 0x000fe20000004200 */
[----:B------:R-:W-:Y:S02]  /*3c40*/  FMNMX.FTZ R141, R108, R141, !PT ;  /* 0x0000008d6c8d7209 */ /* 0x000fe40007810000 */
[----:B------:R-:W-:Y:S02]  /*3c50*/  ISETP.GT.AND P0, PT, R0, 0x48, PT ;  /* 0x000000480000780c */ /* 0x000fe40003f04270 */
[----:B------:R-:W-:Y:S02]  /*3c60*/  FMNMX.FTZ R2, R98, R3, !PT ;  /* 0x0000000362027209 */ /* 0x000fe40007810000 */
[----:B------:R-:W-:Y:S02]  /*3c70*/  ISETP.GT.AND P5, PT, R0, 0x49, PT ;  /* 0x000000490000780c */ /* 0x000fe40003fa4270 */
[----:B------:R-:W-:-:S02]  /*3c80*/  FMNMX.FTZ R141, R211, R141, !PT ;  /* 0x0000008dd38d7209 */ /* 0x000fc40007810000 */
[----:B------:R-:W-:Y:S02]  /*3c90*/  FSEL R100, R58, -INF , P0 ;  /* 0xff8000003a647808 */ /* 0x000fe40000000000 */
[----:B------:R-:W-:Y:S01]  /*3ca0*/  FMNMX.FTZ R2, R99, R2, !PT ;  /* 0x0000000263027209 */ /* 0x000fe20007810000 */
[----:B------:R-:W1:Y:S01]  /*3cb0*/  SHFL.BFLY PT, R3, R141, 0x2, 0x1f ;  /* 0x0c401f008d037f89 */ /* 0x000e6200000e0000 */
[----:B------:R-:W-:Y:S02]  /*3cc0*/  FSEL R93, R59, -INF , P5 ;  /* 0xff8000003b5d7808 */ /* 0x000fe40002800000 */
[----:B------:R-:W-:Y:S01]  /*3cd0*/  ISETP.GT.AND P5, PT, R0, 0x50, PT ;  /* 0x000000500000780c */ /* 0x000fe20003fa4270 */
[----:B------:R-:W-:Y:S01]  /*3ce0*/  LDSM.16.MT88.4 R56, [R224+0x3000] ;  /* 0x00300000e038783b */ /* 0x000fe20000004200 */
[----:B------:R-:W-:Y:S02]  /*3cf0*/  FMNMX.FTZ R2, R100, R2, !PT ;  /* 0x0000000264027209 */ /* 0x000fe40007810000 */
[----:B------:R-:W-:-:S02]  /*3d00*/  ISETP.GT.AND P0, PT, R0, 0x51, PT ;  /* 0x000000510000780c */ /* 0x000fc40003f04270 */
[----:B------:R-:W-:Y:S02]  /*3d10*/  FSEL R94, R14, -INF , P5 ;  /* 0xff8000000e5e7808 */ /* 0x000fe40002800000 */
[----:B------:R-:W-:Y:S02]  /*3d20*/  FMNMX.FTZ R2, R93, R2, !PT ;  /* 0x000000025d027209 */ /* 0x000fe40007810000 */
[----:B------:R-:W-:Y:S02]  /*3d30*/  FSEL R95, R15, -INF , P0 ;  /* 0xff8000000f5f7808 */ /* 0x000fe40000000000 */
[----:B------:R-:W-:Y:S01]  /*3d40*/  ISETP.GT.AND P5, PT, R0, 0x58, PT ;  /* 0x000000580000780c */ /* 0x000fe20003fa4270 */
[----:B------:R-:W-:Y:S01]  /*3d50*/  LDSM.16.MT88.4 R12, [R224] ;  /* 0x00000000e00c783b */ /* 0x000fe20000004200 */
[----:B------:R-:W-:Y:S02]  /*3d60*/  FMNMX.FTZ R2, R94, R2, !PT ;  /* 0x000000025e027209 */ /* 0x000fe40007810000 */
[----:B------:R-:W-:-:S02]  /*3d70*/  ISETP.GT.AND P0, PT, R0, 0x59, PT ;  /* 0x000000590000780c */ /* 0x000fc40003f04270 */
[----:B------:R-:W-:Y:S02]  /*3d80*/  FSEL R96, R62, -INF , P5 ;  /* 0xff8000003e607808 */ /* 0x000fe40002800000 */
[----:B------:R-:W-:Y:S02]  /*3d90*/  FMNMX.FTZ R0, R95, R2, !PT ;  /* 0x000000025f007209 */ /* 0x000fe40007810000 */
[----:B------:R-:W-:Y:S02]  /*3da0*/  FSEL R97, R63, -INF , P0 ;  /* 0xff8000003f617808 */ /* 0x000fe40000000000 */
[----:B------:R-:W-:Y:S01]  /*3db0*/  FMNMX.FTZ R0, R96, R0, !PT ;  /* 0x0000000060007209 */ /* 0x000fe20007810000 */
[----:B------:R-:W-:Y:S01]  /*3dc0*/  LDSM.16.MT88.4 R60, [R227+0x800] ;  /* 0x00080000e33c783b */ /* 0x000fe20000004200 */
        /* <DEDUP_REMOVED lines=21> */
[----:B---3--:R-:W-:Y:S01]  /*3f20*/  F2FP.BF16.PACK_AB R8, R68, R71 ;  /* 0x000000474408723e */ /* 0x008fe200000010ff */
[----:B------:R-:W1:Y:S05]  /*3f30*/  LDSM.16.MT88.4 R4, [R228] ;  /* 0x00000000e404783b */ /* 0x000e6a0000004200 */
[----:B------:R2:W3:Y:S02]  /*3f40*/  MUFU.EX2 R70, R2 ;  /* 0x0000000200467308 */ /* 0x0004e40000000800 */
[----:B--2---:R-:W-:-:S05]  /*3f50*/  FMUL.FTZ R2, R140, c[0x0][0x2d0] ;  /* 0x0000b4008c027a20 */ /* 0x004fca0000410000 */
[----:B------:R-:W-:-:S05]  /*3f60*/  FSEL R2, R2, RZ, P0 ;  /* 0x000000ff02027208 */ /* 0x000fca0000000000 */
[----:B------:R-:W-:Y:S01]  /*3f70*/  FFMA.FTZ R3, R10, c[0x0][0x2d0], -R2 ;  /* 0x0000b4000a037a23 */ /* 0x000fe20000010802 */
[----:B---3--:R-:W-:-:S03]  /*3f80*/  F2FP.BF16.PACK_AB R10, R69, R70 ;  /* 0x00000046450a723e */ /* 0x008fc600000010ff */
[----:B------:R2:W-:Y:S02]  /*3f90*/  MUFU.EX2 R66, R3 ;  /* 0x0000000300427308 */ /* 0x0005e40000000800 */
[----:B--2---:R-:W-:-:S06]  /*3fa0*/  FFMA.FTZ R3, R11, c[0x0][0x2d0], -R2 ;  /* 0x0000b4000b037a23 */ /* 0x004fcc0000010802 */
[----:B------:R2:W3:Y:S02]  /*3fb0*/  MUFU.EX2 R65, R3 ;  /* 0x0000000300417308 */ /* 0x0004e40000000800 */
[----:B--2---:R-:W-:Y:S01]  /*3fc0*/  FFMA.FTZ R3, R16, c[0x0][0x2d0], -R2 ;  /* 0x0000b40010037a23 */ /* 0x004fe20000010802 */
[----:B---3--:R-:W-:-:S05]  /*3fd0*/  F2FP.BF16.PACK_AB R9, R65, R66 ;  /* 0x000000424109723e */ /* 0x008fca00000010ff */
[----:B------:R2:W-:Y:S02]  /*3fe0*/  MUFU.EX2 R64, R3 ;  /* 0x0000000300407308 */ /* 0x0005e40000000800 */
[----:B--2---:R-:W-:-:S06]  /*3ff0*/  FFMA.FTZ R3, R17, c[0x0][0x2d0], -R2 ;  /* 0x0000b40011037a23 */ /* 0x004fcc0000010802 */
[----:B------:R2:W3:Y:S02]  /*4000*/  MUFU.EX2 R67, R3 ;  /* 0x0000000300437308 */ /* 0x0004e40000000800 */
[----:B--2---:R-:W-:Y:S01]  /*4010*/  FFMA.FTZ R3, R18, c[0x0][0x2d0], -R0 ;  /* 0x0000b40012037a23 */ /* 0x004fe20000010800 */
[----:B---3--:R-:W-:-:S05]  /*4020*/  F2FP.BF16.PACK_AB R11, R67, R64 ;  /* 0x00000040430b723e */ /* 0x008fca00000010ff */
[----:B------:R2:W-:Y:S02]  /*4030*/  MUFU.EX2 R154, R3 ;  /* 0x00000003009a7308 */ /* 0x0005e40000000800 */
[C---:B------:R-:W-:Y:S08]  /*4040*/  HMMA.16816.F32.BF16 R36, R8.reuse, R12, RZ ;  /* 0x0000000c0824723c */ /* 0x040ff000000418ff */
[----:B------:R-:W-:Y:S01]  /*4050*/  HMMA.16816.F32.BF16 R32, R8, R14, RZ ;  /* 0x0000000e0820723c */ /* 0x000fe200000418ff */
[----:B--2---:R-:W-:-:S04]  /*4060*/  FFMA.FTZ R3, R19, c[0x0][0x2d0], -R0 ;  /* 0x0000b40013037a23 */ /* 0x004fc80000010800 */
[----:B------:R2:W-:Y:S03]  /*4070*/  MUFU.EX2 R155, R3 ;  /* 0x00000003009b7308 */ /* 0x0005e60000000800 */
[C---:B-1----:R-:W-:Y:S08]  /*4080*/  HMMA.16816.F32.BF16 R16, R8.reuse, R6, RZ ;  /* 0x000000060810723c */ /* 0x042ff000000418ff */
[----:B------:R-:W-:Y:S01]  /*4090*/  HMMA.16816.F32.BF16 R12, R8, R48, RZ ;  /* 0x00000030080c723c */ /* 0x000fe200000418ff */
[----:B--2---:R-:W-:-:S04]  /*40a0*/  FFMA.FTZ R3, R20, c[0x0][0x2d0], -R0 ;  /* 0x0000b40014037a23 */ /* 0x004fc80000010800 */
[----:B------:R1:W2:Y:S02]  /*40b0*/  MUFU.EX2 R210, R3 ;  /* 0x0000000300d27308 */ /* 0x0002a40000000800 */
[----:B-1----:R-:W-:Y:S01]  /*40c0*/  FFMA.FTZ R3, R21, c[0x0][0x2d0], -R2 ;  /* 0x0000b40015037a23 */ /* 0x002fe20000010802 */
[----:B--2---:R-:W-:-:S05]  /*40d0*/  F2FP.BF16.PACK_AB R6, R210, R155 ;  /* 0x0000009bd206723e */ /* 0x004fca00000010ff */
[----:B------:R1:W-:Y:S02]  /*40e0*/  MUFU.EX2 R143, R3 ;  /* 0x00000003008f7308 */ /* 0x0003e40000000800 */
[--C-:B-1----:R-:W-:Y:S02]  /*40f0*/  FFMA.FTZ R3, R22, c[0x0][0x2d0], -R2.reuse ;  /* 0x0000b40016037a23 */ /* 0x102fe40000010802 */
[----:B------:R-:W-:Y:S04]  /*4100*/  HMMA.16816.F32.BF16 R20, R8, R4, RZ ;  /* 0x000000040814723c */ /* 0x000fe800000418ff */
[----:B------:R1:W2:Y:S03]  /*4110*/  MUFU.EX2 R142, R3 ;  /* 0x00000003008e7308 */ /* 0x0002a60000000800 */
[----:B------:R-:W-:Y:S01]  /*4120*/  F2FP.BF16.PACK_AB R4, R154, R72 ;  /* 0x000000489a04723e */ /* 0x000fe200000010ff */
[----:B-1----:R-:W-:Y:S01]  /*4130*/  FFMA.FTZ R3, R40, c[0x0][0x2d0], -R2 ;  /* 0x0000b40028037a23 */ /* 0x002fe20000010802 */
[----:B--2---:R-:W-:-:S03]  /*4140*/  F2FP.BF16.PACK_AB R5, R142, R143 ;  /* 0x0000008f8e05723e */ /* 0x004fc600000010ff */
[----:B------:R1:W-:Y:S02]  /*4150*/  MUFU.EX2 R152, R3 ;  /* 0x0000000300987308 */ /* 0x0003e40000000800 */
[----:B-1----:R-:W-:Y:S02]  /*4160*/  FFMA.FTZ R3, R41, c[0x0][0x2d0], -R2 ;  /* 0x0000b40029037a23 */ /* 0x002fe40000010802 */
[----:B------:R-:W-:Y:S04]  /*4170*/  LDSM.16.MT88.4 R40, [R228+0x3000] ;  /* 0x00300000e428783b */ /* 0x000fe80000004200 */
[----:B------:R-:W1:Y:S02]  /*4180*/  MUFU.EX2 R153, R3 ;  /* 0x0000000300997308 */ /* 0x000e640000000800 */
[----:B-1----:R-:W-:Y:S01]  /*4190*/  F2FP.BF16.PACK_AB R7, R153, R152 ;  /* 0x000000989907723e */ /* 0x002fe200000010ff */
[----:B------:R-:W-:-:S04]  /*41a0*/  FADD.FTZ R3, R71, R68 ;  /* 0x0000004447037221 */ /* 0x000fc80000010000 */
[----:B------:R-:W-:Y:S02]  /*41b0*/  FADD.FTZ R3, R70, R3 ;  /* 0x0000000346037221 */ /* 0x000fe40000010000 */
[----:B------:R-:W-:Y:S01]  /*41c0*/  HMMA.16816.F32.BF16 R88, R4, R28, R36 ;  /* 0x0000001c0458723c */ /* 0x000fe20000041824 */
[----:B------:R-:W-:Y:S01]  /*41d0*/  LDSM.16.MT88.4 R36, [R224+0x3800] ;  /* 0x00380000e024783b */ /* 0x000fe20000004200 */
[----:B------:R-:W-:-:S06]  /*41e0*/  FADD.FTZ R3, R69, R3 ;  /* 0x0000000345037221 */ /* 0x000fcc0000010000 */
[C---:B------:R-:W-:Y:S08]  /*41f0*/  HMMA.16816.F32.BF16 R20, R4.reuse, R24, R20 ;  /* 0x000000180414723c */ /* 0x040ff00000041814 */
[----:B------:R-:W-:Y:S08]  /*4200*/  HMMA.16816.F32.BF16 R212, R4, R26, R16 ;  /* 0x0000001a04d4723c */ /* 0x000ff00000041810 */
[----:B------:R-:W-:Y:S01]  /*4210*/  IMAD.MOV.U32 R86, RZ, RZ, R88 ;  /* 0x000000ffff567224 */ /* 0x000fe200078e0058 */
[----:B------:R-:W-:Y:S01]  /*4220*/  MOV R78, R91 ;  /* 0x0000005b004e7202 */ /* 0x000fe20000000f00 */
[----:B------:R-:W-:Y:S01]  /*4230*/  IMAD.MOV.U32 R85, RZ, RZ, R89 ;  /* 0x000000ffff557224 */ /* 0x000fe200078e0059 */
[----:B------:R-:W-:Y:S01]  /*4240*/  HMMA.16816.F32.BF16 R16, R8, R50, RZ ;  /* 0x000000320810723c */ /* 0x000fe200000418ff */
[----:B------:R-:W-:Y:S01]  /*4250*/  IMAD.MOV.U32 R84, RZ, RZ, R90 ;  /* 0x000000ffff547224 */ /* 0x000fe200078e005a */
[----:B------:R-:W-:Y:S01]  /*4260*/  LDSM.16.MT88.4 R48, [R227+0x3000] ;  /* 0x00300000e330783b */ /* 0x000fe20000004200 */
[----:B------:R-:W-:Y:S01]  /*4270*/  IMAD.MOV.U32 R68, RZ, RZ, R86 ;  /* 0x000000ffff447224 */ /* 0x000fe200078e0056 */
[----:B------:R-:W-:Y:S01]  /*4280*/  MOV R71, R78 ;  /* 0x0000004e00477202 */ /* 0x000fe20000000f00 */
[----:B------:R-:W-:Y:S01]  /*4290*/  IMAD.MOV.U32 R91, RZ, RZ, R20 ;  /* 0x000000ffff5b7224 */ /* 0x000fe200078e0014 */
[----:B------:R-:W-:Y:S01]  /*42a0*/  MOV R88, R23 ;  /* 0x0000001700587202 */ /* 0x000fe20000000f00 */
[----:B------:R-:W-:Y:S01]  /*42b0*/  IMAD.MOV.U32 R90, RZ, RZ, R21 ;  /* 0x000000ffff5a7224 */ /* 0x000fe200078e0015 */
[----:B------:R-:W-:Y:S01]  /*42c0*/  HMMA.16816.F32.BF16 R216, R4, R30, R32 ;  /* 0x0000001e04d8723c */ /* 0x000fe20000041820 */
[----:B------:R-:W-:-:S02]  /*42d0*/  IMAD.MOV.U32 R89, RZ, RZ, R22 ;  /* 0x000000ffff597224 */ /* 0x000fc400078e0016 */
[----:B------:R-:W1:Y:S01]  /*42e0*/  LDSM.16.MT88.4 R20, [R230+0x800] ;  /* 0x00080000e614783b */ /* 0x000e620000004200 */
[----:B------:R-:W-:Y:S02]  /*42f0*/  IMAD.MOV.U32 R69, RZ, RZ, R85 ;  /* 0x000000ffff457224 */ /* 0x000fe400078e0055 */
[----:B------:R-:W-:Y:S02]  /*4300*/  IMAD.MOV.U32 R70, RZ, RZ, R84 ;  /* 0x000000ffff467224 */ /* 0x000fe400078e0054 */
[----:B------:R-:W-:Y:S07]  /*4310*/  HMMA.16816.F32.BF16 R220, R4, R60, R12 ;  /* 0x0000003c04dc723c */ /* 0x000fee000004180c */
[----:B------:R-:W-:Y:S01]  /*4320*/  IMAD.MOV.U32 R61, RZ, RZ, R111 ;  /* 0x000000ffff3d7224 */ /* 0x000fe200078e006f */
[----:B------:R-:W-:Y:S01]  /*4330*/  HMMA.16816.F32.BF16 R12, R8, R44, RZ ;  /* 0x0000002c080c723c */ /* 0x000fe200000418ff */
[----:B------:R-:W-:-:S07]  /*4340*/  IMAD.MOV.U32 R60, RZ, RZ, R110 ;  /* 0x000000ffff3c7224 */ /* 0x000fce00078e006e */
[C---:B------:R-:W-:Y:S01]  /*4350*/  HMMA.16816.F32.BF16 R32, R8.reuse, R46, RZ ;  /* 0x0000002e0820723c */ /* 0x040fe200000418ff */
[----:B------:R-:W-:Y:S07]  /*4360*/  LDSM.16.MT88.4 R44, [R227+0x3800] ;  /* 0x00380000e32c783b */ /* 0x000fee0000004200 */
[C---:B------:R-:W-:Y:S08]  /*4370*/  HMMA.16816.F32.BF16 R28, R8.reuse, R56, RZ ;  /* 0x00000038081c723c */ /* 0x040ff000000418ff */
[----:B------:R-:W-:Y:S01]  /*4380*/  HMMA.16816.F32.BF16 R24, R8, R58, RZ ;  /* 0x0000003a0818723c */ /* 0x000fe200000418ff */
[----:B------:R-:W2:Y:S07]  /*4390*/  LDSM.16.MT88.4 R56, [R230+0x3000] ;  /* 0x00300000e638783b */ /* 0x000eae0000004200 */
[C---:B------:R-:W-:Y:S07]  /*43a0*/  HMMA.16816.F32.BF16 R144, R4.reuse, R62, R16 ;  /* 0x0000003e0490723c */ /* 0x040fee0000041810 */
[----:B------:R-:W-:Y:S01]  /*43b0*/  IMAD.MOV.U32 R63, RZ, RZ, R165 ;  /* 0x000000ffff3f7224 */ /* 0x000fe200078e00a5 */
[----:B------:R-:W-:Y:S01]  /*43c0*/  MOV R62, R164 ;  /* 0x000000a4003e7202 */ /* 0x000fe20000000f00 */
[C---:B-1----:R-:W-:Y:S01]  /*43d0*/  HMMA.16816.F32.BF16 R128, R4.reuse, R22, R32 ;  /* 0x000000160480723c */ /* 0x042fe20000041820 */
[----:B------:R-:W1:Y:S07]  /*43e0*/  LDSM.16.MT88.4 R32, [R230+0x3800] ;  /* 0x00380000e620783b */ /* 0x000e6e0000004200 */
[C---:B------:R-:W-:Y:S08]  /*43f0*/  HMMA.16816.F32.BF16 R164, R4.reuse, R20, R12 ;  /* 0x0000001404a4723c */ /* 0x040ff0000004180c */
[C---:B------:R-:W-:Y:S08]  /*4400*/  HMMA.16816.F32.BF16 R136, R4.reuse, R36, R28 ;  /* 0x000000240488723c */ /* 0x040ff0000004181c */
[----:B------:R-:W-:Y:S01]  /*4410*/  HMMA.16816.F32.BF16 R124, R4, R38, R24 ;  /* 0x00000026047c723c */ /* 0x000fe20000041818 */
[----:B------:R-:W3:Y:S07]  /*4420*/  LDSM.16.MT88.4 R36, [R224+0x6000] ;  /* 0x00600000e024783b */ /* 0x000eee0000004200 */
[C---:B------:R-:W-:Y:S07]  /*4430*/  HMMA.16816.F32.BF16 R20, R8.reuse, R50, RZ ;  /* 0x000000320814723c */ /* 0x040fee00000418ff */
[----:B------:R-:W-:Y:S01]  /*4440*/  IMAD.MOV.U32 R51, RZ, RZ, R105 ;  /* 0x000000ffff337224 */ /* 0x000fe200078e0069 */
[C---:B------:R-:W-:Y:S07]  /*4450*/  HMMA.16816.F32.BF16 R12, R8.reuse, R40, RZ ;  /* 0x00000028080c723c */ /* 0x040fee00000418ff */
[----:B------:R-:W-:Y:S01]  /*4460*/  MOV R41, R87 ;  /* 0x0000005700297202 */ /* 0x000fe20000000f00 */
[C---:B--2---:R-:W-:Y:S07]  /*4470*/  HMMA.16816.F32.BF16 R16, R8.reuse, R56, RZ ;  /* 0x000000380810723c */ /* 0x044fee00000418ff */
[----:B------:R-:W-:Y:S01]  /*4480*/  IMAD.MOV.U32 R56, RZ, RZ, R103 ;  /* 0x000000ffff387224 */ /* 0x000fe200078e0067 */
[----:B------:R-:W-:Y:S01]  /*4490*/  HMMA.16816.F32.BF16 R24, R8, R48, RZ ;  /* 0x000000300818723c */ /* 0x000fe200000418ff */
[----:B------:R-:W-:-:S06]  /*44a0*/  IMAD.MOV.U32 R57, RZ, RZ, R104 ;  /* 0x000000ffff397224 */ /* 0x000fcc00078e0068 */
[----:B------:R-:W-:Y:S01]  /*44b0*/  IMAD.MOV.U32 R49, RZ, RZ, R107 ;  /* 0x000000ffff317224 */ /* 0x000fe200078e006b */
[----:B------:R-:W-:Y:S01]  /*44c0*/  HMMA.16816.F32.BF16 R112, R4, R46, R20 ;  /* 0x0000002e0470723c */ /* 0x000fe20000041814 */
[----:B------:R-:W2:Y:S01]  /*44d0*/  LDSM.16.MT88.4 R20, [R224+0x6800] ;  /* 0x00680000e014783b */ /* 0x000ea20000004200 */
[----:B------:R-:W-:-:S06]  /*44e0*/  MOV R48, R106 ;  /* 0x0000006a00307202 */ /* 0x000fcc0000000f00 */
[----:B------:R-:W-:Y:S08]  /*44f0*/  HMMA.16816.F32.BF16 R28, R8, R42, RZ ;  /* 0x0000002a081c723c */ /* 0x000ff000000418ff */
[----:B------:R-:W-:Y:S07]  /*4500*/  HMMA.16816.F32.BF16 R132, R4, R52, R12 ;  /* 0x000000340484723c */ /* 0x000fee000004180c */
[----:B------:R-:W-:Y:S01]  /*4510*/  IMAD.MOV.U32 R53, RZ, RZ, R109 ;  /* 0x000000ffff357224 */ /* 0x000fe200078e006d */
[----:B------:R-:W-:Y:S01]  /*4520*/  HMMA.16816.F32.BF16 R12, R8, R58, RZ ;  /* 0x0000003a080c723c */ /* 0x000fe200000418ff */
[----:B------:R-:W-:-:S06]  /*4530*/  IMAD.MOV.U32 R52, RZ, RZ, R108 ;  /* 0x000000ffff347224 */ /* 0x000fcc00078e006c */
[----:B------:R-:W-:Y:S01]  /*4540*/  MOV R59, R102 ;  /* 0x00000066003b7202 */ /* 0x000fe20000000f00 */
[----:B-1----:R-:W-:Y:S01]  /*4550*/  HMMA.16816.F32.BF16 R148, R4, R32, R16 ;  /* 0x000000200494723c */ /* 0x002fe20000041810 */
[----:B------:R-:W-:-:S06]  /*4560*/  IMAD.MOV.U32 R58, RZ, RZ, R101 ;  /* 0x000000ffff3a7224 */ /* 0x000fcc00078e0065 */
[----:B------:R-:W-:Y:S01]  /*4570*/  IMAD.MOV.U32 R33, RZ, RZ, R96 ;  /* 0x000000ffff217224 */ /* 0x000fe200078e0060 */
[----:B------:R-:W-:Y:S01]  /*4580*/  HMMA.16816.F32.BF16 R120, R4, R44, R24 ;  /* 0x0000002c0478723c */ /* 0x000fe20000041818 */
[----:B------:R-:W1:Y:S01]  /*4590*/  LDSM.16.MT88.4 R24, [R228+0x6000] ;  /* 0x00600000e418783b */ /* 0x000e620000004200 */
[----:B------:R-:W-:-:S06]  /*45a0*/  MOV R32, R95 ;  /* 0x0000005f00207202 */ /* 0x000fcc0000000f00 */
[----:B---3--:R-:W-:Y:S07]  /*45b0*/  HMMA.16816.F32.BF16 R16, R8, R36, RZ ;  /* 0x000000240810723c */ /* 0x008fee00000418ff */
[----:B------:R-:W-:Y:S01]  /*45c0*/  IMAD.MOV.U32 R37, RZ, RZ, R92 ;  /* 0x000000ffff257224 */ /* 0x000fe200078e005c */
[C---:B------:R-:W-:Y:S07]  /*45d0*/  HMMA.16816.F32.BF16 R116, R4.reuse, R54, R28 ;  /* 0x000000360474723c */ /* 0x040fee000004181c */
[----:B------:R-:W-:Y:S01]  /*45e0*/  IMAD.MOV.U32 R29, RZ, RZ, R100 ;  /* 0x000000ffff1d7224 */ /* 0x000fe200078e0064 */
[----:B------:R-:W-:Y:S01]  /*45f0*/  MOV R28, R99 ;  /* 0x00000063001c7202 */ /* 0x000fe20000000f00 */
[----:B------:R-:W-:Y:S01]  /*4600*/  HMMA.16816.F32.BF16 R100, R4, R34, R12 ;  /* 0x000000220464723c */ /* 0x000fe2000004180c */
[----:B------:R-:W-:-:S02]  /*4610*/  IMAD.MOV.U32 R55, RZ, RZ, R98 ;  /* 0x000000ffff377224 */ /* 0x000fc400078e0062 */
[----:B------:R-:W-:Y:S02]  /*4620*/  IMAD.MOV.U32 R54, RZ, RZ, R97 ;  /* 0x000000ffff367224 */ /* 0x000fe400078e0061 */
[----:B------:R-:W-:Y:S02]  /*4630*/  IMAD.MOV.U32 R30, RZ, RZ, R208 ;  /* 0x000000ffff1e7224 */ /* 0x000fe400078e00d0 */
[----:B------:R-:W-:Y:S01]  /*4640*/  IMAD.MOV.U32 R35, RZ, RZ, R94 ;  /* 0x000000ffff237224 */ /* 0x000fe200078e005e */
[----:B------:R-:W-:Y:S01]  /*4650*/  HMMA.16816.F32.BF16 R12, R8, R38, RZ ;  /* 0x00000026080c723c */ /* 0x000fe200000418ff */
[----:B------:R-:W-:Y:S02]  /*4660*/  IMAD.MOV.U32 R34, RZ, RZ, R93 ;  /* 0x000000ffff227224 */ /* 0x000fe400078e005d */
[----:B------:R-:W-:Y:S02]  /*4670*/  FADD.FTZ R208, R72, R3 ;  /* 0x0000000348d07221 */ /* 0x000fe40000010000 */
[----:B------:R-:W-:Y:S01]  /*4680*/  FFMA.FTZ R3, R75, c[0x0][0x2d0], -R0 ;  /* 0x0000b4004b037a23 */ /* 0x000fe20000010800 */
[----:B------:R-:W-:Y:S01]  /*4690*/  MOV R75, R55 ;  /* 0x00000037004b7202 */ /* 0x000fe20000000f00 */
[----:B------:R-:W-:Y:S01]  /*46a0*/  IMAD.MOV.U32 R31, RZ, RZ, R41 ;  /* 0x000000ffff1f7224 */ /* 0x000fe200078e0029 */
[----:B--2---:R-:W-:Y:S01]  /*46b0*/  HMMA.16816.F32.BF16 R108, R4, R20, R16 ;  /* 0x00000014046c723c */ /* 0x004fe20000041810 */
[----:B------:R-:W2:Y:S01]  /*46c0*/  LDSM.16.MT88.4 R16, [R228+0x6800] ;  /* 0x00680000e410783b */ /* 0x000ea20000004200 */
[----:B------:R-:W-:-:S02]  /*46d0*/  IMAD.MOV.U32 R55, RZ, RZ, R52 ;  /* 0x000000ffff377224 */ /* 0x000fc400078e0034 */
[----:B------:R-:W-:Y:S02]  /*46e0*/  IMAD.MOV.U32 R52, RZ, RZ, R62 ;  /* 0x000000ffff347224 */ /* 0x000fe400078e003e */
[----:B------:R-:W-:-:S10]  /*46f0*/  IMAD.MOV.U32 R72, RZ, RZ, R59 ;  /* 0x000000ffff487224 */ /* 0x000fd400078e003b */
[----:B------:R-:W-:Y:S01]  /*4700*/  HMMA.16816.F32.BF16 R104, R4, R22, R12 ;  /* 0x000000160468723c */ /* 0x000fe2000004180c */
[----:B------:R-:W3:Y:S07]  /*4710*/  LDSM.16.MT88.4 R20, [R227+0x6000] ;  /* 0x00600000e314783b */ /* 0x000eee0000004200 */
[----:B-1----:R-:W-:Y:S07]  /*4720*/  HMMA.16816.F32.BF16 R12, R8, R24, RZ ;  /* 0x00000018080c723c */ /* 0x002fee00000418ff */
[----:B------:R-:W-:Y:S01]  /*4730*/  MOV R24, R91 ;  /* 0x0000005b00187202 */ /* 0x000fe20000000f00 */
[----:B------:R-:W-:Y:S11]  /*4740*/  IMAD.MOV.U32 R25, RZ, RZ, R90 ;  /* 0x000000ffff197224 */ /* 0x000ff600078e005a */
[----:B------:R-:W-:Y:S05]  /*4750*/  @!UPT UIADD3 URZ, URZ, URZ, URZ ;  /* 0x0000003f3f3ff290 */ /* 0x000fea000fffe03f */
[----:B--2---:R-:W-:Y:S07]  /*4760*/  HMMA.16816.F32.BF16 R96, R4, R16, R12 ;  /* 0x000000100460723c */ /* 0x004fee000004180c */
[----:B------:R-:W-:-:S04]  /*4770*/  FADD.FTZ R12, R66, R65 ;  /* 0x00000041420c7221 */ /* 0x000fc80000010000 */
[----:B------:R-:W-:Y:S02]  /*4780*/  FADD.FTZ R16, R64, R12 ;  /* 0x0000000c40107221 */ /* 0x000fe40000010000 */
[----:B------:R-:W-:Y:S02]  /*4790*/  HMMA.16816.F32.BF16 R12, R8, R26, RZ ;  /* 0x0000001a080c723c */ /* 0x000fe400000418ff */
[----:B------:R-:W-:-:S05]  /*47a0*/  FADD.FTZ R209, R67, R16 ;  /* 0x0000001043d17221 */ /* 0x000fca0000010000 */
[----:B------:R-:W-:Y:S02]  /*47b0*/  IMAD.MOV.U32 R26, RZ, RZ, R89 ;  /* 0x000000ffff1a7224 */ /* 0x000fe400078e0059 */
[----:B------:R-:W-:Y:S11]  /*47c0*/  IMAD.MOV.U32 R27, RZ, RZ, R88 ;  /* 0x000000ffff1b7224 */ /* 0x000ff600078e0058 */
[----:B------:R-:W-:Y:S04]  /*47d0*/  @!UPT UIADD3 URZ, URZ, URZ, URZ ;  /* 0x0000003f3f3ff290 */ /* 0x000fe8000fffe03f */
[----:B------:R-:W-:Y:S01]  /*47e0*/  HMMA.16816.F32.BF16 R92, R4, R18, R12 ;  /* 0x00000012045c723c */ /* 0x000fe2000004180c */
[----:B------:R-:W1:Y:S07]  /*47f0*/  LDSM.16.MT88.4 R16, [R227+0x6800] ;  /* 0x00680000e310783b */ /* 0x000e6e0000004200 */
[----:B---3--:R-:W-:Y:S07]  /*4800*/  HMMA.16816.F32.BF16 R12, R8, R20, RZ ;  /* 0x00000014080c723c */ /* 0x008fee00000418ff */
[----:B------:R-:W-:Y:S01]  /*4810*/  MOV R21, R58 ;  /* 0x0000003a00157202 */ /* 0x000fe20000000f00 */
[----:B------:R-:W-:Y:S11]  /*4820*/  IMAD.MOV.U32 R20, RZ, RZ, R30 ;  /* 0x000000ffff147224 */ /* 0x000ff600078e001e */
[----:B------:R-:W-:Y:S05]  /*4830*/  @!UPT UIADD3 URZ, URZ, URZ, URZ ;  /* 0x0000003f3f3ff290 */ /* 0x000fea000fffe03f */
[----:B-1----:R-:W-:Y:S08]  /*4840*/  HMMA.16816.F32.BF16 R88, R4, R16, R12 ;  /* 0x000000100458723c */ /* 0x002ff0000004180c */
[----:B------:R-:W-:Y:S07]  /*4850*/  HMMA.16816.F32.BF16 R12, R8, R22, RZ ;  /* 0x00000016080c723c */ /* 0x000fee00000418ff */
[----:B------:R-:W-:-:S02]  /*4860*/  IMAD.MOV.U32 R22, RZ, RZ, R28 ;  /* 0x000000ffff167224 */ /* 0x000fc400078e001c */
[----:B------:R-:W-:Y:S11]  /*4870*/  IMAD.MOV.U32 R23, RZ, RZ, R29 ;  /* 0x000000ffff177224 */ /* 0x000ff600078e001d */
[----:B------:R-:W-:Y:S04]  /*4880*/  @!UPT UIADD3 URZ, URZ, URZ, URZ ;  /* 0x0000003f3f3ff290 */ /* 0x000fe8000fffe03f */
[----:B------:R-:W-:Y:S01]  /*4890*/  HMMA.16816.F32.BF16 R84, R4, R18, R12 ;  /* 0x000000120454723c */ /* 0x000fe2000004180c */
[----:B------:R-:W1:Y:S07]  /*48a0*/  LDSM.16.MT88.4 R12, [R230+0x6000] ;  /* 0x00600000e60c783b */ /* 0x000e6e0000004200 */
[C---:B-1----:R-:W-:Y:S08]  /*48b0*/  HMMA.16816.F32.BF16 R16, R8.reuse, R12, RZ ;  /* 0x0000000c0810723c */ /* 0x042ff000000418ff */
[----:B------:R-:W-:Y:S01]  /*48c0*/  HMMA.16816.F32.BF16 R8, R8, R14, RZ ;  /* 0x0000000e0808723c */ /* 0x000fe200000418ff */
[----:B------:R-:W1:Y:S11]  /*48d0*/  LDSM.16.MT88.4 R12, [R230+0x6800] ;  /* 0x00680000e60c783b */ /* 0x000e760000004200 */
[----:B------:R-:W-:Y:S04]  /*48e0*/  @!UPT UIADD3 URZ, URZ, URZ, URZ ;  /* 0x0000003f3f3ff290 */ /* 0x000fe8000fffe03f */
[C---:B-1----:R-:W-:Y:S08]  /*48f0*/  HMMA.16816.F32.BF16 R44, R4.reuse, R12, R16 ;  /* 0x0000000c042c723c */ /* 0x042ff00000041810 */
[----:B------:R-:W-:Y:S01]  /*4900*/  HMMA.16816.F32.BF16 R16, R4, R14, R8 ;  /* 0x0000000e0410723c */ /* 0x000fe20000041808 */
[----:B------:R1:W-:Y:S01]  /*4910*/  MUFU.EX2 R14, R3 ;  /* 0x00000003000e7308 */ /* 0x0003e20000000800 */
[----:B------:R-:W2:Y:S01]  /*4920*/  LDSM.16.MT88.4 R8, [R224+0x1000] ;  /* 0x00100000e008783b */ /* 0x000ea20000004200 */
[----:B-1----:R-:W-:-:S06]  /*4930*/  FFMA.FTZ R3, R76, c[0x0][0x2d0], -R0 ;  /* 0x0000b4004c037a23 */ /* 0x002fcc0000010800 */
[----:B------:R1:W3:Y:S02]  /*4940*/  MUFU.EX2 R15, R3 ;  /* 0x00000003000f7308 */ /* 0x0002e40000000800 */
[----:B-1----:R-:W-:Y:S01]  /*4950*/  FFMA.FTZ R3, R74, c[0x0][0x2d0], -R0 ;  /* 0x0000b4004a037a23 */ /* 0x002fe20000010800 */
[----:B---3--:R-:W-:Y:S01]  /*4960*/  F2FP.BF16.PACK_AB R4, R15, R14 ;  /* 0x0000000e0f04723e */ /* 0x008fe200000010ff */
[----:B------:R-:W-:-:S04]  /*4970*/  IMAD.MOV.U32 R74, RZ, RZ, R54 ;  /* 0x000000ffff4a7224 */ /* 0x000fc800078e0036 */
[----:B------:R1:W-:Y:S01]  /*4980*/  MUFU.EX2 R76, R3 ;  /* 0x00000003004c7308 */ /* 0x0003e20000000800 */
[----:B------:R-:W-:Y:S01]  /*4990*/  IMAD.MOV.U32 R54, RZ, RZ, R49 ;  /* 0x000000ffff367224 */ /* 0x000fe200078e0031 */
[----:B------:R-:W-:Y:S01]  /*49a0*/  MOV R49, R53 ;  /* 0x0000003500317202 */ /* 0x000fe20000000f00 */
[----:B------:R-:W-:Y:S02]  /*49b0*/  IMAD.MOV.U32 R53, RZ, RZ, R63 ;  /* 0x000000ffff357224 */ /* 0x000fe400078e003f */
[----:B-1----:R-:W-:Y:S02]  /*49c0*/  FFMA.FTZ R3, R73, c[0x0][0x2d0], -R0 ;  /* 0x0000b40049037a23 */ /* 0x002fe40000010800 */
[----:B------:R-:W-:Y:S02]  /*49d0*/  IMAD.MOV.U32 R73, RZ, RZ, R33 ;  /* 0x000000ffff497224 */ /* 0x000fe400078e0021 */
[----:B------:R1:W3:Y:S02]  /*49e0*/  MUFU.EX2 R78, R3 ;  /* 0x00000003004e7308 */ /* 0x0002e40000000800 */
[----:B-1----:R-:W-:Y:S01]  /*49f0*/  FFMA.FTZ R3, R80, c[0x0][0x2d0], -R2 ;  /* 0x0000b40050037a23 */ /* 0x002fe20000010802 */
[----:B---3--:R-:W-:Y:S01]  /*4a00*/  F2FP.BF16.PACK_AB R6, R78, R76 ;  /* 0x0000004c4e06723e */ /* 0x008fe200000010ff */
[----:B------:R-:W-:-:S04]  /*4a10*/  IMAD.MOV.U32 R80, RZ, RZ, R32 ;  /* 0x000000ffff507224 */ /* 0x000fc800078e0020 */
[----:B------:R1:W-:Y:S02]  /*4a20*/  MUFU.EX2 R12, R3 ;  /* 0x00000003000c7308 */ /* 0x0003e40000000800 */
[----:B-1----:R-:W-:Y:S01]  /*4a30*/  FFMA.FTZ R3, R81, c[0x0][0x2d0], -R2 ;  /* 0x0000b40051037a23 */ /* 0x002fe20000010802 */
[----:B------:R-:W-:-:S05]  /*4a40*/  MOV R81, R35 ;  /* 0x0000002300517202 */ /* 0x000fca0000000f00 */
[----:B------:R1:W3:Y:S02]  /*4a50*/  MUFU.EX2 R13, R3 ;  /* 0x00000003000d7308 */ /* 0x0002e40000000800 */
[----:B-1----:R-:W-:Y:S01]  /*4a60*/  FFMA.FTZ R3, R77, c[0x0][0x2d0], -R2 ;  /* 0x0000b4004d037a23 */ /* 0x002fe20000010802 */
[----:B---3--:R-:W-:-:S05]  /*4a70*/  F2FP.BF16.PACK_AB R5, R13, R12 ;  /* 0x0000000c0d05723e */ /* 0x008fca00000010ff */
[----:B------:R1:W-:Y:S02]  /*4a80*/  MUFU.EX2 R77, R3 ;  /* 0x00000003004d7308 */ /* 0x0003e40000000800 */
[----:B-1----:R-:W-:Y:S02]  /*4a90*/  FFMA.FTZ R3, R79, c[0x0][0x2d0], -R2 ;  /* 0x0000b4004f037a23 */ /* 0x002fe40000010802 */
[----:B------:R-:W-:-:S04]  /*4aa0*/  IMAD.MOV.U32 R79, RZ, RZ, R34 ;  /* 0x000000ffff4f7224 */ /* 0x000fc800078e0022 */
[----:B------:R-:W1:Y:S02]  /*4ab0*/  MUFU.EX2 R50, R3 ;  /* 0x0000000300327308 */ /* 0x000e640000000800 */
[----:B-1----:R-:W-:Y:S01]  /*4ac0*/  F2FP.BF16.PACK_AB R7, R50, R77 ;  /* 0x0000004d3207723e */ /* 0x002fe200000010ff */
[----:B------:R-:W-:-:S06]  /*4ad0*/  IMAD.MOV.U32 R3, RZ, RZ, R37 ;  /* 0x000000ffff037224 */ /* 0x000fcc00078e0025 */
[C---:B--2---:R-:W-:Y:S08]  /*4ae0*/  HMMA.16816.F32.BF16 R68, R4.reuse, R8, R68 ;  /* 0x000000080444723c */ /* 0x044ff00000041844 */
[C---:B------:R-:W-:Y:S01]  /*4af0*/  HMMA.16816.F32.BF16 R40, R4.reuse, R10, R216 ;  /* 0x0000000a0428723c */ /* 0x040fe200000418d8 */
[----:B------:R-:W1:Y:S06]  /*4b00*/  LDSM.16.MT88.4 R8, [R228+0x1000] ;  /* 0x00100000e408783b */ /* 0x000e6c0000004200 */
[----:B------:R-:W-:Y:S01]  /*4b10*/  MOV R219, R79 ;  /* 0x0000004f00db7202 */ /* 0x000fe20000000f00 */
[----:B------:R-:W-:Y:S01]  /*4b20*/  IMAD.MOV.U32 R218, RZ, RZ, R81 ;  /* 0x000000ffffda7224 */ /* 0x000fe200078e0051 */
[----:B------:R-:W-:Y:S01]  /*4b30*/  MOV R79, R21 ;  /* 0x00000015004f7202 */ /* 0x000fe20000000f00 */
[----:B------:R-:W-:Y:S01]  /*4b40*/  IMAD.MOV.U32 R217, RZ, RZ, R80 ;  /* 0x000000ffffd97224 */ /* 0x000fe200078e0050 */
[----:B------:R-:W-:Y:S01]  /*4b50*/  MOV R216, R73 ;  /* 0x0000004900d87202 */ /* 0x000fe20000000f00 */
[C---:B-1----:R-:W-:Y:S07]  /*4b60*/  HMMA.16816.F32.BF16 R64, R4.reuse, R8, R24 ;  /* 0x000000080440723c */ /* 0x042fee0000041818 */
[----:B------:R-:W-:Y:S01]  /*4b70*/  MOV R24, R51 ;  /* 0x0000003300187202 */ /* 0x000fe20000000f00 */
[----:B------:R-:W-:Y:S01]  /*4b80*/  HMMA.16816.F32.BF16 R36, R4, R10, R212 ;  /* 0x0000000a0424723c */ /* 0x000fe200000418d4 */
[----:B------:R-:W1:Y:S01]  /*4b90*/  LDSM.16.MT88.4 R8, [R227+0x1000] ;  /* 0x00100000e308783b */ /* 0x000e620000004200 */
[----:B------:R-:W-:Y:S01]  /*4ba0*/  IMAD.MOV.U32 R25, RZ, RZ, R48 ;  /* 0x000000ffff197224 */ /* 0x000fe200078e0030 */
[----:B------:R-:W-:Y:S01]  /*4bb0*/  MOV R51, R61 ;  /* 0x0000003d00337202 */ /* 0x000fe20000000f00 */
[----:B------:R-:W-:-:S02]  /*4bc0*/  IMAD.MOV.U32 R48, RZ, RZ, R60 ;  /* 0x000000ffff307224 */ /* 0x000fc400078e003c */
[----:B------:R-:W-:Y:S01]  /*4bd0*/  IMAD.MOV.U32 R26, RZ, RZ, R56 ;  /* 0x000000ffff1a7224 */ /* 0x000fe200078e0038 */
[----:B------:R-:W-:Y:S01]  /*4be0*/  MOV R214, R52 ;  /* 0x0000003400d67202 */ /* 0x000fe20000000f00 */
[----:B------:R-:W-:Y:S02]  /*4bf0*/  IMAD.MOV.U32 R27, RZ, RZ, R57 ;  /* 0x000000ffff1b7224 */ /* 0x000fe400078e0039 */
[----:B------:R-:W-:Y:S02]  /*4c00*/  IMAD.MOV.U32 R213, RZ, RZ, R53 ;  /* 0x000000ffffd57224 */ /* 0x000fe400078e0035 */
[----:B------:R-:W-:Y:S02]  /*4c10*/  IMAD.MOV.U32 R212, RZ, RZ, R20 ;  /* 0x000000ffffd47224 */ /* 0x000fe400078e0014 */
[----:B------:R-:W-:Y:S01]  /*4c20*/  IMAD.MOV.U32 R215, RZ, RZ, R50 ;  /* 0x000000ffffd77224 */ /* 0x000fe200078e0032 */
[C---:B-1----:R-:W-:Y:S07]  /*4c30*/  HMMA.16816.F32.BF16 R60, R4.reuse, R8, R220 ;  /* 0x00000008043c723c */ /* 0x042fee00000418dc */
[----:B------:R-:W-:Y:S01]  /*4c40*/  MOV R221, R22 ;  /* 0x0000001600dd7202 */ /* 0x000fe20000000f00 */
[----:B------:R-:W-:Y:S01]  /*4c50*/  HMMA.16816.F32.BF16 R32, R4, R10, R144 ;  /* 0x0000000a0420723c */ /* 0x000fe20000041890 */
[----:B------:R-:W1:Y:S01]  /*4c60*/  LDSM.16.MT88.4 R8, [R230+0x1000] ;  /* 0x00100000e608783b */ /* 0x000e620000004200 */
[----:B------:R-:W-:-:S02]  /*4c70*/  IMAD.MOV.U32 R220, RZ, RZ, R23 ;  /* 0x000000ffffdc7224 */ /* 0x000fc400078e0017 */
[----:B------:R-:W-:Y:S02]  /*4c80*/  IMAD.MOV.U32 R223, RZ, RZ, R74 ;  /* 0x000000ffffdf7224 */ /* 0x000fe400078e004a */
[----:B------:R-:W-:Y:S02]  /*4c90*/  IMAD.MOV.U32 R222, RZ, RZ, R75 ;  /* 0x000000ffffde7224 */ /* 0x000fe400078e004b */
[C---:B-1----:R-:W-:Y:S07]  /*4ca0*/  HMMA.16816.F32.BF16 R56, R4.reuse, R8, R164 ;  /* 0x000000080438723c */ /* 0x042fee00000418a4 */
[----:B------:R-:W-:Y:S01]  /*4cb0*/  IMAD.MOV.U32 R166, RZ, RZ, R31 ;  /* 0x000000ffffa67224 */ /* 0x000fe200078e001f */
[----:B------:R-:W-:Y:S01]  /*4cc0*/  MOV R165, R54 ;  /* 0x0000003600a57202 */ /* 0x000fe20000000f00 */
[----:B------:R-:W-:Y:S01]  /*4cd0*/  HMMA.16816.F32.BF16 R28, R4, R10, R128 ;  /* 0x0000000a041c723c */ /* 0x000fe20000041880 */
[----:B------:R-:W1:Y:S01]  /*4ce0*/  LDSM.16.MT88.4 R8, [R224+0x4000] ;  /* 0x00400000e008783b */ /* 0x000e620000004200 */
[----:B------:R-:W-:-:S02]  /*4cf0*/  IMAD.MOV.U32 R164, RZ, RZ, R25 ;  /* 0x000000ffffa47224 */ /* 0x000fc400078e0019 */
[----:B------:R-:W-:-:S03]  /*4d00*/  IMAD.MOV.U32 R167, RZ, RZ, R55 ;  /* 0x000000ffffa77224 */ /* 0x000fc600078e0037 */
[----:B------:R-:W-:Y:S01]  /*4d10*/  IMAD.MOV.U32 R128, RZ, RZ, R26 ;  /* 0x000000ffff807224 */ /* 0x000fe200078e001a */
[----:B------:R-:W-:Y:S01]  /*4d20*/  MOV R129, R27 ;  /* 0x0000001b00817202 */ /* 0x000fe20000000f00 */
[----:B------:R-:W-:Y:S02]  /*4d30*/  IMAD.MOV.U32 R130, RZ, RZ, R24 ;  /* 0x000000ffff827224 */ /* 0x000fe400078e0018 */
[----:B------:R-:W-:Y:S02]  /*4d40*/  IMAD.MOV.U32 R131, RZ, RZ, R3 ;  /* 0x000000ffff837224 */ /* 0x000fe400078e0003 */
[----:B------:R-:W-:-:S04]  /*4d50*/  IMAD.MOV.U32 R3, RZ, RZ, R72 ;  /* 0x000000ffff037224 */ /* 0x000fc800078e0048 */
[----:B------:R-:W-:Y:S01]  /*4d60*/  FFMA.FTZ R3, R3, c[0x0][0x2d0], -R0 ;  /* 0x0000b40003037a23 */ /* 0x000fe20000010800 */
[C---:B-1----:R-:W-:Y:S07]  /*4d70*/  HMMA.16816.F32.BF16 R52, R4.reuse, R8, R136 ;  /* 0x000000080434723c */ /* 0x042fee0000041888 */
[----:B------:R-:W-:Y:S01]  /*4d80*/  IMAD.MOV.U32 R136, RZ, RZ, R51 ;  /* 0x000000ffff887224 */ /* 0x000fe200078e0033 */
[----:B------:R-:W-:Y:S01]  /*4d90*/  HMMA.16816.F32.BF16 R24, R4, R10, R124 ;  /* 0x0000000a0418723c */ /* 0x000fe2000004187c */
[----:B------:R-:W1:Y:S01]  /*4da0*/  LDSM.16.MT88.4 R8, [R228+0x4000] ;  /* 0x00400000e408783b */ /* 0x000e620000004200 */
[----:B------:R-:W-:Y:S01]  /*4db0*/  MOV R137, R48 ;  /* 0x0000003000897202 */ /* 0x000fe20000000f00 */
[----:B------:R-:W-:-:S02]  /*4dc0*/  IMAD.MOV.U32 R138, RZ, RZ, R49 ;  /* 0x000000ffff8a7224 */ /* 0x000fc400078e0031 */
[----:B------:R-:W-:-:S03]  /*4dd0*/  IMAD.MOV.U32 R139, RZ, RZ, R83 ;  /* 0x000000ffff8b7224 */ /* 0x000fc600078e0053 */
[C---:B-1----:R-:W-:Y:S07]  /*4de0*/  HMMA.16816.F32.BF16 R48, R4.reuse, R8, R132 ;  /* 0x000000080430723c */ /* 0x042fee0000041884 */
[----:B------:R-:W-:Y:S01]  /*4df0*/  MOV R135, R82 ;  /* 0x0000005200877202 */ /* 0x000fe20000000f00 */
[C---:B------:R-:W-:Y:S01]  /*4e00*/  HMMA.16816.F32.BF16 R20, R4.reuse, R10, R116 ;  /* 0x0000000a0414723c */ /* 0x040fe20000041874 */
[----:B------:R-:W1:Y:S07]  /*4e10*/  LDSM.16.MT88.4 R8, [R227+0x4000] ;  /* 0x00400000e308783b */ /* 0x000e6e0000004200 */
[C---:B-1----:R-:W-:Y:S08]  /*4e20*/  HMMA.16816.F32.BF16 R80, R4.reuse, R8, R120 ;  /* 0x000000080450723c */ /* 0x042ff00000041878 */
[----:B------:R-:W-:Y:S01]  /*4e30*/  HMMA.16816.F32.BF16 R72, R4, R10, R112 ;  /* 0x0000000a0448723c */ /* 0x000fe20000041870 */
[----:B------:R-:W1:Y:S06]  /*4e40*/  LDSM.16.MT88.4 R8, [R230+0x4000] ;  /* 0x00400000e608783b */ /* 0x000e6c0000004200 */
[----:B------:R-:W-:Y:S01]  /*4e50*/  IMAD.MOV.U32 R112, RZ, RZ, R139 ;  /* 0x000000ffff707224 */ /* 0x000fe200078e008b */
[----:B------:R-:W-:Y:S01]  /*4e60*/  MOV R113, R128 ;  /* 0x0000008000717202 */ /* 0x000fe20000000f00 */
[----:B------:R-:W-:-:S02]  /*4e70*/  IMAD.MOV.U32 R114, RZ, RZ, R129 ;  /* 0x000000ffff727224 */ /* 0x000fc400078e0081 */
[----:B------:R-:W-:Y:S01]  /*4e80*/  IMAD.MOV.U32 R115, RZ, RZ, R130 ;  /* 0x000000ffff737224 */ /* 0x000fe200078e0082 */
[C---:B-1----:R-:W-:Y:S08]  /*4e90*/  HMMA.16816.F32.BF16 R148, R4.reuse, R8, R148 ;  /* 0x000000080494723c */ /* 0x042ff00000041894 */
        /* <DEDUP_REMOVED lines=9> */
[C---:B-1----:R-:W-:Y:S07]  /*4f30*/  HMMA.16816.F32.BF16 R136, R4.reuse, R8, R96 ;  /* 0x000000080488723c */ /* 0x042fee0000041860 */
[----:B------:R-:W-:Y:S01]  /*4f40*/  MOV R99, R131 ;  /* 0x0000008300637202 */ /* 0x000fe20000000f00 */
[C---:B------:R-:W-:Y:S01]  /*4f50*/  HMMA.16816.F32.BF16 R120, R4.reuse, R10, R92 ;  /* 0x0000000a0478723c */ /* 0x040fe2000004185c */
[----:B------:R-:W1:Y:S07]  /*4f60*/  LDSM.16.MT88.4 R8, [R227+0x7000] ;  /* 0x00700000e308783b */ /* 0x000e6e0000004200 */
[C---:B-1----:R-:W-:Y:S07]  /*4f70*/  HMMA.16816.F32.BF16 R132, R4.reuse, R8, R88 ;  /* 0x000000080484723c */ /* 0x042fee0000041858 */
[--C-:B------:R-:W-:Y:S01]  /*4f80*/  FFMA.FTZ R90, R115, c[0x0][0x2d0], -R0.reuse ;  /* 0x0000b400735a7a23 */ /* 0x100fe20000010800 */
[----:B------:R-:W-:Y:S01]  /*4f90*/  HMMA.16816.F32.BF16 R116, R4, R10, R84 ;  /* 0x0000000a0474723c */ /* 0x000fe20000041854 */
[----:B------:R-:W1:Y:S01]  /*4fa0*/  LDSM.16.MT88.4 R8, [R230+0x7000] ;  /* 0x00700000e608783b */ /* 0x000e620000004200 */
[----:B------:R2:W-:Y:S01]  /*4fb0*/  MUFU.EX2 R86, R3 ;  /* 0x0000000300567308 */ /* 0x0005e20000000800 */
[----:B------:R-:W-:Y:S01]  /*4fc0*/  MOV R115, R222 ;  /* 0x000000de00737202 */ /* 0x000fe20000000f00 */
[----:B--2---:R-:W-:-:S06]  /*4fd0*/  FFMA.FTZ R3, R99, c[0x0][0x2d0], -R0 ;  /* 0x0000b40063037a23 */ /* 0x004fcc0000010800 */
[----:B------:R2:W3:Y:S02]  /*4fe0*/  MUFU.EX2 R87, R3 ;  /* 0x0000000300577308 */ /* 0x0004e40000000800 */
[--C-:B--2---:R-:W-:Y:S01]  /*4ff0*/  FFMA.FTZ R3, R104, c[0x0][0x2d0], -R0.reuse ;  /* 0x0000b40068037a23 */ /* 0x104fe20000010800 */
[C---:B-1----:R-:W-:Y:S05]  /*5000*/  HMMA.16816.F32.BF16 R128, R4.reuse, R8, R44 ;  /* 0x000000080480723c */ /* 0x042fea000004182c */
[----:B------:R1:W-:Y:S02]  /*5010*/  MUFU.EX2 R89, R3 ;  /* 0x0000000300597308 */ /* 0x0003e40000000800 */
[--C-:B------:R-:W-:Y:S01]  /*5020*/  FFMA.FTZ R44, R167, c[0x0][0x2d0], -R0.reuse ;  /* 0x0000b400a72c7a23 */ /* 0x100fe20000010800 */
[----:B------:R-:W-:Y:S01]  /*5030*/  HMMA.16816.F32.BF16 R108, R4, R10, R16 ;  /* 0x0000000a046c723c */ /* 0x000fe20000041810 */
[----:B------:R-:W2:Y:S01]  /*5040*/  LDSM.16.MT88.4 R8, [R224+0x1800] ;  /* 0x00180000e008783b */ /* 0x000ea20000004200 */
[----:B------:R-:W-:-:S02]  /*5050*/  FFMA.FTZ R46, R164, c[0x0][0x2d0], -R0 ;  /* 0x0000b400a42e7a23 */ /* 0x000fc40000010800 */
[--C-:B------:R-:W-:Y:S02]  /*5060*/  FFMA.FTZ R45, R165, c[0x0][0x2d0], -R0.reuse ;  /* 0x0000b400a52d7a23 */ /* 0x100fe40000010800 */
[----:B------:R-:W-:Y:S02]  /*5070*/  FFMA.FTZ R167, R211, c[0x0][0x2d0], -R0 ;  /* 0x0000b400d3a77a23 */ /* 0x000fe40000010800 */
[----:B------:R-:W-:Y:S02]  /*5080*/  FFMA.FTZ R4, R106, c[0x0][0x2d0], -R2 ;  /* 0x0000b4006a047a23 */ /* 0x000fe40000010802 */
[----:B-1----:R-:W-:Y:S02]  /*5090*/  FFMA.FTZ R3, R105, c[0x0][0x2d0], -R0 ;  /* 0x0000b40069037a23 */ /* 0x002fe40000010800 */
[----:B------:R1:W-:Y:S01]  /*50a0*/  MUFU.EX2 R85, R4 ;  /* 0x0000000400557308 */ /* 0x0003e20000000800 */
[----:B------:R-:W-:Y:S02]  /*50b0*/  FADD.FTZ R5, R154, R208 ;  /* 0x000000d09a057221 */ /* 0x000fe40000010000 */
[----:B------:R-:W-:Y:S01]  /*50c0*/  FFMA.FTZ R16, R112, c[0x0][0x2d0], -R0 ;  /* 0x0000b40070107a23 */ /* 0x000fe20000010800 */
[----:B------:R-:W-:Y:S01]  /*50d0*/  MOV R112, R217 ;  /* 0x000000d900707202 */ /* 0x000fe20000000f00 */
[----:B------:R-:W-:-:S02]  /*50e0*/  FADD.FTZ R5, R155, R5 ;  /* 0x000000059b057221 */ /* 0x000fc40000010000 */
[--C-:B------:R-:W-:Y:S01]  /*50f0*/  FFMA.FTZ R17, R113, c[0x0][0x2d0], -R0.reuse ;  /* 0x0000b40071117a23 */ /* 0x100fe20000010800 */
[----:B------:R4:W-:Y:S01]  /*5100*/  MUFU.EX2 R88, R3 ;  /* 0x0000000300587308 */ /* 0x0009e20000000800 */
[----:B------:R-:W-:Y:S02]  /*5110*/  FADD.FTZ R19, R210, R5 ;  /* 0x00000005d2137221 */ /* 0x000fe40000010000 */
[----:B------:R-:W-:Y:S02]  /*5120*/  FFMA.FTZ R18, R114, c[0x0][0x2d0], -R0 ;  /* 0x0000b40072127a23 */ /* 0x000fe40000010800 */
[----:B------:R-:W-:Y:S02]  /*5130*/  IMAD.MOV.U32 R165, RZ, RZ, R220 ;  /* 0x000000ffffa57224 */ /* 0x000fe400078e00dc */
[----:B------:R-:W-:Y:S02]  /*5140*/  IMAD.MOV.U32 R164, RZ, RZ, R221 ;  /* 0x000000ffffa47224 */ /* 0x000fe400078e00dd */
[----:B-1----:R-:W-:-:S02]  /*5150*/  FFMA.FTZ R4, R166, c[0x0][0x2d0], -R2 ;  /* 0x0000b400a6047a23 */ /* 0x002fc40000010802 */
[----:B------:R-:W-:Y:S02]  /*5160*/  IMAD.MOV.U32 R106, RZ, RZ, R223 ;  /* 0x000000ffff6a7224 */ /* 0x000fe400078e00df */
[----:B------:R3:W-:Y:S01]  /*5170*/  MUFU.EX2 R166, R4 ;  /* 0x0000000400a67308 */ /* 0x0007e20000000800 */
[----:B------:R-:W-:Y:S02]  /*5180*/  IMAD.MOV.U32 R113, RZ, RZ, R218 ;  /* 0x000000ffff717224 */ /* 0x000fe400078e00da */
[----:B----4-:R-:W-:Y:S02]  /*5190*/  FADD.FTZ R3, R143, R209 ;  /* 0x000000d18f037221 */ /* 0x010fe40000010000 */
[----:B------:R-:W-:Y:S02]  /*51a0*/  IMAD.MOV.U32 R114, RZ, RZ, R219 ;  /* 0x000000ffff727224 */ /* 0x000fe400078e00db */
[----:B------:R-:W-:Y:S02]  /*51b0*/  FADD.FTZ R6, R142, R3 ;  /* 0x000000038e067221 */ /* 0x000fe40000010000 */
[----:B------:R-:W-:-:S02]  /*51c0*/  FFMA.FTZ R3, R79, c[0x0][0x2d0], -R2 ;  /* 0x0000b4004f037a23 */ /* 0x000fc40000010802 */
[----:B------:R-:W-:Y:S02]  /*51d0*/  IMAD.MOV.U32 R142, RZ, RZ, R214 ;  /* 0x000000ffff8e7224 */ /* 0x000fe400078e00d6 */
[----:B------:R1:W4:Y:S01]  /*51e0*/  MUFU.EX2 R79, R3 ;  /* 0x00000003004f7308 */ /* 0x0003220000000800 */
[----:B---3--:R-:W-:Y:S01]  /*51f0*/  F2FP.BF16.PACK_AB R4, R87, R86 ;  /* 0x000000565704723e */ /* 0x008fe200000010ff */
[----:B-1----:R-:W-:Y:S01]  /*5200*/  FFMA.FTZ R3, R107, c[0x0][0x2d0], -R2 ;  /* 0x0000b4006b037a23 */ /* 0x002fe20000010802 */
[----:B----4-:R-:W-:Y:S01]  /*5210*/  F2FP.BF16.PACK_AB R5, R79, R85 ;  /* 0x000000554f05723e */ /* 0x010fe200000010ff */
[----:B------:R-:W-:-:S04]  /*5220*/  IMAD.MOV.U32 R107, RZ, RZ, R216 ;  /* 0x000000ffff6b7224 */ /* 0x000fc800078e00d8 */
[----:B------:R1:W3:Y:S02]  /*5230*/  MUFU.EX2 R84, R3 ;  /* 0x0000000300547308 */ /* 0x0002e40000000800 */
[----:B-1----:R-:W-:Y:S01]  /*5240*/  FADD.FTZ R3, R152, R6 ;  /* 0x0000000698037221 */ /* 0x002fe20000010000 */
[----:B------:R-:W-:Y:S02]  /*5250*/  F2FP.BF16.PACK_AB R6, R88, R89 ;  /* 0x000000595806723e */ /* 0x000fe400000010ff */
[----:B---3--:R-:W-:Y:S01]  /*5260*/  F2FP.BF16.PACK_AB R7, R166, R84 ;  /* 0x00000054a607723e */ /* 0x008fe200000010ff */
[----:B------:R-:W-:-:S06]  /*5270*/  FADD.FTZ R91, R153, R3 ;  /* 0x00000003995b7221 */ /* 0x000fcc0000010000 */
[C---:B--2---:R-:W-:Y:S08]  /*5280*/  HMMA.16816.F32.BF16 R92, R4.reuse, R8, R68 ;  /* 0x00000008045c723c */ /* 0x044ff00000041844 */
[----:B------:R-:W-:Y:S11]  /*5290*/  HMMA.16816.F32.BF16 R8, R4, R10, R40 ;  /* 0x0000000a0408723c */ /* 0x000ff60000041828 */
[----:B------:R-:W-:Y:S05]  /*52a0*/  @!UPT UIADD3 URZ, URZ, URZ, URZ ;  /* 0x0000003f3f3ff290 */ /* 0x000fea000fffe03f */
[----:B------:R-:W-:Y:S01]  /*52b0*/  MOV R3, R94 ;  /* 0x0000005e00037202 */ /* 0x000fe20000000f00 */
[----:B------:R-:W-:Y:S01]  /*52c0*/  IMAD.MOV.U32 R0, RZ, RZ, R92 ;  /* 0x000000ffff007224 */ /* 0x000fe200078e005c */
[----:B------:R-:W-:Y:S01]  /*52d0*/  MOV R68, R93 ;  /* 0x0000005d00447202 */ /* 0x000fe20000000f00 */
[----:B------:R-:W-:-:S05]  /*52e0*/  IMAD.MOV.U32 R69, RZ, RZ, R95 ;  /* 0x000000ffff457224 */ /* 0x000fca00078e005f */
[----:B------:R-:W-:Y:S01]  /*52f0*/  IMAD.MOV.U32 R70, RZ, RZ, R9 ;  /* 0x000000ffff467224 */ /* 0x000fe200078e0009 */
[----:B------:R-:W-:Y:S01]  /*5300*/  MOV R43, R8 ;  /* 0x00000008002b7202 */ /* 0x000fe20000000f00 */
[----:B------:R-:W-:Y:S02]  /*5310*/  IMAD.MOV.U32 R47, RZ, RZ, R10 ;  /* 0x000000ffff2f7224 */ /* 0x000fe400078e000a */
[----:B------:R-:W-:Y:S02]  /*5320*/  IMAD.MOV.U32 R143, RZ, RZ, R11 ;  /* 0x000000ffff8f7224 */ /* 0x000fe400078e000b */
[----:B------:R-:W1:Y:S02]  /*5330*/  LDSM.16.MT88.4 R8, [R228+0x1800] ;  /* 0x00180000e408783b */ /* 0x000e640000004200 */
[C---:B-1----:R-:W-:Y:S07]  /*5340*/  HMMA.16816.F32.BF16 R92, R4.reuse, R8, R64 ;  /* 0x00000008045c723c */ /* 0x042fee0000041840 */
[----:B------:R-:W-:Y:S01]  /*5350*/  IMAD.MOV.U32 R65, RZ, RZ, R112 ;  /* 0x000000ffff417224 */ /* 0x000fe200078e0070 */
[----:B------:R-:W-:Y:S01]  /*5360*/  HMMA.16816.F32.BF16 R220, R4, R10, R36 ;  /* 0x0000000a04dc723c */ /* 0x000fe20000041824 */
[----:B------:R-:W1:Y:S01]  /*5370*/  LDSM.16.MT88.4 R8, [R227+0x1800] ;  /* 0x00180000e308783b */ /* 0x000e620000004200 */
[----:B------:R-:W-:Y:S01]  /*5380*/  IMAD.MOV.U32 R66, RZ, RZ, R113 ;  /* 0x000000ffff427224 */ /* 0x000fe200078e0071 */
[----:B------:R-:W-:-:S04]  /*5390*/  MOV R67, R114 ;  /* 0x0000007200437202 */ /* 0x000fc80000000f00 */
[----:B------:R-:W-:Y:S01]  /*53a0*/  MOV R36, R3 ;  /* 0x0000000300247202 */ /* 0x000fe20000000f00 */
[----:B------:R-:W-:Y:S01]  /*53b0*/  IMAD.MOV.U32 R3, RZ, RZ, R164 ;  /* 0x000000ffff037224 */ /* 0x000fe200078e00a4 */
[----:B------:R-:W-:Y:S01]  /*53c0*/  MOV R164, R212 ;  /* 0x000000d400a47202 */ /* 0x000fe20000000f00 */
[----:B------:R-:W-:Y:S01]  /*53d0*/  IMAD.MOV.U32 R37, RZ, RZ, R0 ;  /* 0x000000ffff257224 */ /* 0x000fe200078e0000 */
[----:B------:R-:W-:Y:S01]  /*53e0*/  MOV R39, R107 ;  /* 0x0000006b00277202 */ /* 0x000fe20000000f00 */
[----:B------:R-:W-:Y:S02]  /*53f0*/  IMAD.MOV.U32 R38, RZ, RZ, R106 ;  /* 0x000000ffff267224 */ /* 0x000fe400078e006a */
[----:B------:R-:W-:Y:S02]  /*5400*/  IMAD.MOV.U32 R0, RZ, RZ, R115 ;  /* 0x000000ffff007224 */ /* 0x000fe400078e0073 */
[----:B------:R-:W-:Y:S01]  /*5410*/  IMAD.MOV.U32 R64, RZ, RZ, R93 ;  /* 0x000000ffff407224 */ /* 0x000fe200078e005d */
[----:B------:R-:W-:Y:S01]  /*5420*/  MOV R42, R94 ;  /* 0x0000005e002a7202 */ /* 0x000fe20000000f00 */
[----:B------:R-:W-:-:S02]  /*5430*/  IMAD.MOV.U32 R41, RZ, RZ, R95 ;  /* 0x000000ffff297224 */ /* 0x000fc400078e005f */
[----:B------:R-:W-:Y:S02]  /*5440*/  IMAD.MOV.U32 R40, RZ, RZ, R92 ;  /* 0x000000ffff287224 */ /* 0x000fe400078e005c */
[--C-:B------:R-:W-:Y:S02]  /*5450*/  FFMA.FTZ R0, R0, c[0x0][0x2d0], -R2.reuse ;  /* 0x0000b40000007a23 */ /* 0x100fe40000010802 */
[----:B------:R-:W-:Y:S01]  /*5460*/  FFMA.FTZ R3, R3, c[0x0][0x2d0], -R2 ;  /* 0x0000b40003037a23 */ /* 0x000fe20000010802 */
[C---:B-1----:R-:W-:Y:S07]  /*5470*/  HMMA.16816.F32.BF16 R216, R4.reuse, R8, R60 ;  /* 0x0000000804d8723c */ /* 0x042fee000004183c */
[----:B------:R-:W-:Y:S01]  /*5480*/  IMAD.MOV.U32 R63, RZ, RZ, R47 ;  /* 0x000000ffff3f7224 */ /* 0x000fe200078e002f */
[----:B------:R-:W-:Y:S01]  /*5490*/  HMMA.16816.F32.BF16 R208, R4, R10, R32 ;  /* 0x0000000a04d0723c */ /* 0x000fe20000041820 */
[----:B------:R-:W1:Y:S01]  /*54a0*/  LDSM.16.MT88.4 R8, [R230+0x1800] ;  /* 0x00180000e608783b */ /* 0x000e620000004200 */
[----:B------:R-:W-:Y:S01]  /*54b0*/  IMAD.MOV.U32 R61, RZ, RZ, R43 ;  /* 0x000000ffff3d7224 */ /* 0x000fe200078e002b */
[----:B------:R-:W-:Y:S01]  /*54c0*/  MOV R43, R215 ;  /* 0x000000d7002b7202 */ /* 0x000fe20000000f00 */
[----:B------:R-:W-:Y:S01]  /*54d0*/  IMAD.MOV.U32 R47, RZ, RZ, R213 ;  /* 0x000000ffff2f7224 */ /* 0x000fe200078e00d5 */
[----:B------:R-:W-:Y:S01]  /*54e0*/  MOV R62, R70 ;  /* 0x00000046003e7202 */ /* 0x000fe20000000f00 */
[----:B------:R-:W-:-:S02]  /*54f0*/  IMAD.MOV.U32 R60, RZ, RZ, R69 ;  /* 0x000000ffff3c7224 */ /* 0x000fc400078e0045 */
[C---:B-1----:R-:W-:Y:S08]  /*5500*/  HMMA.16816.F32.BF16 R212, R4.reuse, R8, R56 ;  /* 0x0000000804d4723c */ /* 0x042ff00000041838 */
[C---:B------:R-:W-:Y:S01]  /*5510*/  HMMA.16816.F32.BF16 R152, R4.reuse, R10, R28 ;  /* 0x0000000a0498723c */ /* 0x040fe2000004181c */
[----:B------:R-:W1:Y:S06]  /*5520*/  LDSM.16.MT88.4 R8, [R224+0x4800] ;  /* 0x00480000e008783b */ /* 0x000e6c0000004200 */
        /* <DEDUP_REMOVED lines=9> */
[----:B------:R-:W-:Y:S01]  /*55c0*/  IMAD.MOV.U32 R22, RZ, RZ, R39 ;  /* 0x000000ffff167224 */ /* 0x000fe200078e0027 */
[----:B------:R-:W-:Y:S01]  /*55d0*/  MOV R23, R38 ;  /* 0x0000002600177202 */ /* 0x000fe20000000f00 */
[----:B------:R-:W-:-:S02]  /*55e0*/  FFMA.FTZ R20, R20, c[0x0][0x2d0], -R2 ;  /* 0x0000b40014147a23 */ /* 0x000fc40000010802 */
[--C-:B------:R-:W-:Y:S02]  /*55f0*/  FFMA.FTZ R21, R21, c[0x0][0x2d0], -R2.reuse ;  /* 0x0000b40015157a23 */ /* 0x100fe40000010802 */
[----:B------:R-:W-:Y:S01]  /*5600*/  FFMA.FTZ R23, R23, c[0x0][0x2d0], -R2 ;  /* 0x0000b40017177a23 */ /* 0x000fe20000010802 */
[C---:B-1----:R-:W-:Y:S08]  /*5610*/  HMMA.16816.F32.BF16 R92, R4.reuse, R8, R80 ;  /* 0x00000008045c723c */ /* 0x042ff00000041850 */
[----:B------:R-:W-:Y:S01]  /*5620*/  HMMA.16816.F32.BF16 R68, R4, R10, R72 ;  /* 0x0000000a0444723c */ /* 0x000fe20000041848 */
[----:B------:R-:W1:Y:S06]  /*5630*/  LDSM.16.MT88.4 R8, [R230+0x4800] ;  /* 0x00480000e608783b */ /* 0x000e6c0000004200 */
[----:B------:R-:W-:Y:S01]  /*5640*/  MOV R74, R42 ;  /* 0x0000002a004a7202 */ /* 0x000fe20000000f00 */
[----:B------:R-:W-:-:S02]  /*5650*/  IMAD.MOV.U32 R75, RZ, RZ, R41 ;  /* 0x000000ffff4b7224 */ /* 0x000fc400078e0029 */
        /* <DEDUP_REMOVED lines=8> */
[----:B------:R-:W-:Y:S01]  /*56e0*/  IMAD.MOV.U32 R151, RZ, RZ, R36 ;  /* 0x000000ffff977224 */ /* 0x000fe200078e0024 */
[----:B------:R-:W-:Y:S01]  /*56f0*/  MOV R100, R43 ;  /* 0x0000002b00647202 */ /* 0x000fe20000000f00 */
[----:B------:R-:W-:Y:S01]  /*5700*/  IMAD.MOV.U32 R102, RZ, RZ, R47 ;  /* 0x000000ffff667224 */ /* 0x000fe200078e002f */
[----:B------:R-:W-:Y:S01]  /*5710*/  MOV R103, R164 ;  /* 0x000000a400677202 */ /* 0x000fe20000000f00 */
[----:B------:R-:W-:Y:S01]  /*5720*/  IMAD.MOV.U32 R101, RZ, RZ, R142 ;  /* 0x000000ffff657224 */ /* 0x000fe200078e008e */
[----:B------:R-:W-:Y:S08]  /*5730*/  MUFU.EX2 R164, R18 ;  /* 0x0000001200a47308 */ /* 0x000ff00000000800 */
[----:B------:R-:W-:Y:S01]  /*5740*/  MUFU.EX2 R142, R16 ;  /* 0x00000010008e7308 */ /* 0x000fe20000000800 */
[C---:B-1----:R-:W-:Y:S07]  /*5750*/  HMMA.16816.F32.BF16 R40, R4.reuse, R8, R144 ;  /* 0x000000080428723c */ /* 0x042fee0000041890 */
[----:B------:R-:W-:Y:S01]  /*5760*/  MUFU.EX2 R147, R17 ;  /* 0x0000001100937308 */ /* 0x000fe20000000800 */
[----:B------:R-:W-:Y:S01]  /*5770*/  IMAD.MOV.U32 R144, RZ, RZ, R46 ;  /* 0x000000ffff907224 */ /* 0x000fe200078e002e */
[----:B------:R-:W-:Y:S01]  /*5780*/  HMMA.16816.F32.BF16 R28, R4, R10, R124 ;  /* 0x0000000a041c723c */ /* 0x000fe2000004187c */
[----:B------:R-:W1:Y:S01]  /*5790*/  LDSM.16.MT88.4 R8, [R228+0x7800] ;  /* 0x00780000e408783b */ /* 0x000e620000004200 */
[----:B------:R-:W-:Y:S01]  /*57a0*/  IMAD.MOV.U32 R145, RZ, RZ, R45 ;  /* 0x000000ffff917224 */ /* 0x000fe200078e002d */
[----:B------:R-:W-:-:S04]  /*57b0*/  MOV R146, R44 ;  /* 0x0000002c00927202 */ /* 0x000fc80000000f00 */
[----:B------:R-:W-:Y:S02]  /*57c0*/  IMAD.MOV.U32 R127, RZ, RZ, R165 ;  /* 0x000000ffff7f7224 */ /* 0x000fe400078e00a5 */
[----:B------:R-:W-:Y:S01]  /*57d0*/  IMAD.MOV.U32 R126, RZ, RZ, R145 ;  /* 0x000000ffff7e7224 */ /* 0x000fe200078e0091 */
[----:B------:R-:W-:Y:S01]  /*57e0*/  MUFU.EX2 R165, R90 ;  /* 0x0000005a00a57308 */ /* 0x000fe20000000800 */
[----:B------:R-:W-:Y:S01]  /*57f0*/  IMAD.MOV.U32 R125, RZ, RZ, R127 ;  /* 0x000000ffff7d7224 */ /* 0x000fe200078e007f */
[----:B------:R-:W-:Y:S01]  /*5800*/  MOV R127, R144 ;  /* 0x00000090007f7202 */ /* 0x000fe20000000f00 */
[----:B------:R-:W-:Y:S01]  /*5810*/  IMAD.MOV.U32 R144, RZ, RZ, R146 ;  /* 0x000000ffff907224 */ /* 0x000fe200078e0092 */
[----:B------:R-:W-:Y:S01]  /*5820*/  MOV R146, R100 ;  /* 0x0000006400927202 */ /* 0x000fe20000000f00 */
[----:B------:R-:W-:Y:S02]  /*5830*/  IMAD.MOV.U32 R100, RZ, RZ, R101 ;  /* 0x000000ffff647224 */ /* 0x000fe400078e0065 */
[----:B------:R-:W-:Y:S01]  /*5840*/  IMAD.MOV.U32 R101, RZ, RZ, R102 ;  /* 0x000000ffff657224 */ /* 0x000fe200078e0066 */
[----:B------:R-:W-:Y:S01]  /*5850*/  MOV R102, R103 ;  /* 0x0000006700667202 */ /* 0x000fe20000000f00 */
[----:B------:R-:W-:Y:S01]  /*5860*/  IMAD.MOV.U32 R103, RZ, RZ, R148 ;  /* 0x000000ffff677224 */ /* 0x000fe200078e0094 */
[----:B------:R2:W-:Y:S01]  /*5870*/  MUFU.EX2 R145, R0 ;  /* 0x0000000000917308 */ /* 0x0005e20000000800 */
[----:B------:R-:W-:Y:S01]  /*5880*/  IMAD.MOV.U32 R148, RZ, RZ, R149 ;  /* 0x000000ffff947224 */ /* 0x000fe200078e0095 */
[----:B------:R-:W-:Y:S01]  /*5890*/  MOV R149, R150 ;  /* 0x0000009600957202 */ /* 0x000fe20000000f00 */
[----:B------:R-:W-:-:S02]  /*58a0*/  IMAD.MOV.U32 R150, RZ, RZ, R151 ;  /* 0x000000ffff967224 */ /* 0x000fc400078e0097 */
[----:B------:R-:W-:Y:S01]  /*58b0*/  IMAD.MOV.U32 R151, RZ, RZ, R60 ;  /* 0x000000ffff977224 */ /* 0x000fe200078e003c */
[----:B------:R-:W-:Y:S01]  /*58c0*/  MOV R60, R61 ;  /* 0x0000003d003c7202 */ /* 0x000fe20000000f00 */
[----:B------:R-:W-:Y:S02]  /*58d0*/  IMAD.MOV.U32 R61, RZ, RZ, R62 ;  /* 0x000000ffff3d7224 */ /* 0x000fe400078e003e */
[----:B------:R-:W-:Y:S01]  /*58e0*/  IMAD.MOV.U32 R62, RZ, RZ, R63 ;  /* 0x000000ffff3e7224 */ /* 0x000fe200078e003f */
[----:B------:R-:W-:Y:S01]  /*58f0*/  MOV R63, R143 ;  /* 0x0000008f003f7202 */ /* 0x000fe20000000f00 */
[----:B------:R-:W-:Y:S01]  /*5900*/  IMAD.MOV.U32 R124, RZ, RZ, R146 ;  /* 0x000000ffff7c7224 */ /* 0x000fe200078e0092 */
[----:B------:R3:W4:Y:S01]  /*5910*/  MUFU.EX2 R143, R3 ;  /* 0x00000003008f7308 */ /* 0x0007220000000800 */
[----:B--2---:R-:W-:Y:S02]  /*5920*/  FADD.FTZ R0, R14, R19 ;  /* 0x000000130e007221 */ /* 0x004fe40000010000 */
[----:B------:R-:W-:Y:S01]  /*5930*/  LDSM.16.MT88.4 R16, [R224+0x2000] ;  /* 0x00200000e010783b */ /* 0x000fe20000004200 */
[----:B-1----:R-:W-:Y:S01]  /*5940*/  HMMA.16816.F32.BF16 R80, R4, R8, R136 ;  /* 0x000000080450723c */ /* 0x002fe20000041888 */
[----:B---3--:R-:W-:-:S07]  /*5950*/  FADD.FTZ R3, R15, R0 ;  /* 0x000000000f037221 */ /* 0x008fce0000010000 */
[----:B------:R-:W-:Y:S01]  /*5960*/  HMMA.16816.F32.BF16 R64, R4, R10, R120 ;  /* 0x0000000a0440723c */ /* 0x000fe20000041878 */
[----:B------:R-:W1:Y:S01]  /*5970*/  LDSM.16.MT88.4 R8, [R227+0x7800] ;  /* 0x00780000e308783b */ /* 0x000e620000004200 */
[----:B------:R-:W-:Y:S01]  /*5980*/  FFMA.FTZ R0, R125, c[0x0][0x2d0], -R2 ;  /* 0x0000b4007d007a23 */ /* 0x000fe20000010802 */
[----:B------:R-:W-:Y:S01]  /*5990*/  MOV R139, R100 ;  /* 0x00000064008b7202 */ /* 0x000fe20000000f00 */
[----:B------:R-:W-:Y:S02]  /*59a0*/  IMAD.MOV.U32 R125, RZ, RZ, R144 ;  /* 0x000000ffff7d7224 */ /* 0x000fe400078e0090 */
[----:B------:R2:W-:Y:S01]  /*59b0*/  MUFU.EX2 R144, R0 ;  /* 0x0000000000907308 */ /* 0x0005e20000000800 */
[----:B------:R-:W-:Y:S02]  /*59c0*/  IMAD.MOV.U32 R138, RZ, RZ, R101 ;  /* 0x000000ffff8a7224 */ /* 0x000fe400078e0065 */
[----:B------:R-:W-:Y:S02]  /*59d0*/  IMAD.MOV.U32 R137, RZ, RZ, R102 ;  /* 0x000000ffff897224 */ /* 0x000fe400078e0066 */
[----:B------:R-:W-:-:S02]  /*59e0*/  IMAD.MOV.U32 R136, RZ, RZ, R124 ;  /* 0x000000ffff887224 */ /* 0x000fc400078e007c */
[----:B------:R-:W-:Y:S02]  /*59f0*/  IMAD.MOV.U32 R90, RZ, RZ, R138 ;  /* 0x000000ffff5a7224 */ /* 0x000fe400078e008a */
[----:B--2---:R-:W-:-:S04]  /*5a00*/  FFMA.FTZ R0, R103, c[0x0][0x2d0], -R2 ;  /* 0x0000b40067007a23 */ /* 0x004fc80000010802 */
[----:B------:R2:W3:Y:S01]  /*5a10*/  MUFU.EX2 R146, R0 ;  /* 0x0000000000927308 */ /* 0x0004e20000000800 */
[----:B-1----:R-:W-:Y:S01]  /*5a20*/  HMMA.16816.F32.BF16 R52, R4, R8, R132 ;  /* 0x000000080434723c */ /* 0x002fe20000041884 */
[----:B--2---:R-:W-:Y:S02]  /*5a30*/  FADD.FTZ R0, R76, R3 ;  /* 0x000000034c007221 */ /* 0x004fe40000010000 */
[----:B------:R-:W-:Y:S02]  /*5a40*/  FFMA.FTZ R3, R22, c[0x0][0x2d0], -R2 ;  /* 0x0000b40016037a23 */ /* 0x000fe40000010802 */
[----:B------:R-:W-:-:S03]  /*5a50*/  FADD.FTZ R2, R78, R0 ;  /* 0x000000004e027221 */ /* 0x000fc60000010000 */
[C---:B------:R-:W-:Y:S01]  /*5a60*/  HMMA.16816.F32.BF16 R44, R4.reuse, R10, R116 ;  /* 0x0000000a042c723c */ /* 0x040fe20000041874 */
[----:B------:R-:W1:Y:S07]  /*5a70*/  LDSM.16.MT88.4 R8, [R230+0x7800] ;  /* 0x00780000e608783b */ /* 0x000e6e0000004200 */
[C---:B-1----:R-:W-:Y:S07]  /*5a80*/  HMMA.16816.F32.BF16 R36, R4.reuse, R8, R128 ;  /* 0x000000080424723c */ /* 0x042fee0000041880 */
[----:B------:R-:W-:Y:S01]  /*5a90*/  IMAD.MOV.U32 R131, RZ, RZ, R125 ;  /* 0x000000ffff837224 */ /* 0x000fe200078e007d */
[----:B------:R-:W-:Y:S01]  /*5aa0*/  HMMA.16816.F32.BF16 R24, R4, R10, R108 ;  /* 0x0000000a0418723c */ /* 0x000fe2000004186c */
[----:B------:R-:W1:Y:S01]  /*5ab0*/  LDSM.16.MT88.4 R8, [R227+0x2000] ;  /* 0x00200000e308783b */ /* 0x000e620000004200 */
[----:B------:R-:W-:Y:S01]  /*5ac0*/  MOV R130, R126 ;  /* 0x0000007e00827202 */ /* 0x000fe20000000f00 */
[----:B------:R-:W-:-:S04]  /*5ad0*/  IMAD.MOV.U32 R129, RZ, RZ, R127 ;  /* 0x000000ffff817224 */ /* 0x000fc800078e007f */
[----:B------:R-:W-:Y:S01]  /*5ae0*/  FADD.FTZ R4, R12, R91 ;  /* 0x0000005b0c047221 */ /* 0x000fe20000010000 */
[----:B----4-:R-:W-:Y:S02]  /*5af0*/  F2FP.BF16.PACK_AB R5, R143, R145 ;  /* 0x000000918f05723e */ /* 0x010fe400000010ff */
[----:B------:R-:W-:Y:S01]  /*5b00*/  F2FP.BF16.PACK_AB R6, R165, R164 ;  /* 0x000000a4a506723e */ /* 0x000fe200000010ff */
[----:B------:R-:W-:Y:S01]  /*5b10*/  FADD.FTZ R4, R13, R4 ;  /* 0x000000040d047221 */ /* 0x000fe20000010000 */
[----:B---3--:R-:W-:Y:S01]  /*5b20*/  F2FP.BF16.PACK_AB R7, R146, R144 ;  /* 0x000000909207723e */ /* 0x008fe200000010ff */
[----:B------:R-:W2:Y:S01]  /*5b30*/  LDSM.16.MT88.4 R12, [R228+0x2000] ;  /* 0x00200000e40c783b */ /* 0x000ea20000004200 */
[----:B------:R-:W-:Y:S01]  /*5b40*/  MOV R91, R139 ;  /* 0x0000008b005b7202 */ /* 0x000fe20000000f00 */
[----:B------:R-:W-:Y:S01]  /*5b50*/  FADD.FTZ R22, R77, R4 ;  /* 0x000000044d167221 */ /* 0x000fe20000010000 */
[----:B------:R-:W-:-:S03]  /*5b60*/  F2FP.BF16.PACK_AB R4, R147, R142 ;  /* 0x0000008e9304723e */ /* 0x000fc600000010ff */
[----:B------:R-:W-:-:S04]  /*5b70*/  FADD.FTZ R0, R136, R22 ;  /* 0x0000001688007221 */ /* 0x000fc80000010000 */
[----:B------:R-:W-:Y:S01]  /*5b80*/  HMMA.16816.F32.BF16 R148, R4, R16, R148 ;  /* 0x000000100494723c */ /* 0x000fe20000041894 */
[----:B------:R-:W-:-:S07]  /*5b90*/  FADD.FTZ R0, R85, R0 ;  /* 0x0000000055007221 */ /* 0x000fce0000010000 */
[C---:B------:R-:W-:Y:S08]  /*5ba0*/  HMMA.16816.F32.BF16 R60, R4.reuse, R18, R60 ;  /* 0x00000012043c723c */ /* 0x040ff0000004183c */
[C---:B-1----:R-:W-:Y:S08]  /*5bb0*/  HMMA.16816.F32.BF16 R16, R4.reuse, R10, R208 ;  /* 0x0000000a0410723c */ /* 0x042ff000000418d0 */
[C---:B------:R-:W-:Y:S01]  /*5bc0*/  HMMA.16816.F32.BF16 R108, R4.reuse, R8, R216 ;  /* 0x00000008046c723c */ /* 0x040fe200000418d8 */
[----:B------:R-:W1:Y:S07]  /*5bd0*/  LDSM.16.MT88.4 R8, [R228+0x5000] ;  /* 0x00500000e408783b */ /* 0x000e6e0000004200 */
[C---:B--2---:R-:W-:Y:S08]  /*5be0*/  HMMA.16816.F32.BF16 R100, R4.reuse, R12, R72 ;  /* 0x0000000c0464723c */ /* 0x044ff00000041848 */
[----:B------:R-:W-:Y:S01]  /*5bf0*/  HMMA.16816.F32.BF16 R72, R4, R14, R220 ;  /* 0x0000000e0448723c */ /* 0x000fe200000418dc */
[----:B------:R-:W2:Y:S01]  /*5c00*/  LDSM.16.MT88.4 R12, [R224+0x5000] ;  /* 0x00500000e00c783b */ /* 0x000ea20000004200 */
[----:B------:R-:W-:Y:S01]  /*5c10*/  MOV R123, R16 ;  /* 0x00000010007b7202 */ /* 0x000fe20000000f00 */
[----:B------:R-:W-:Y:S01]  /*5c20*/  IMAD.MOV.U32 R122, RZ, RZ, R17 ;  /* 0x000000ffff7a7224 */ /* 0x000fe200078e0011 */
[----:B------:R-:W-:Y:S01]  /*5c30*/  MOV R120, R19 ;  /* 0x0000001300787202 */ /* 0x000fe20000000f00 */
[----:B------:R-:W-:-:S02]  /*5c40*/  IMAD.MOV.U32 R121, RZ, RZ, R18 ;  /* 0x000000ffff797224 */ /* 0x000fc400078e0012 */
[----:B------:R-:W3:Y:S01]  /*5c50*/  LDSM.16.MT88.4 R16, [R230+0x2000] ;  /* 0x00200000e610783b */ /* 0x000ee20000004200 */
[C---:B-1----:R-:W-:Y:S08]  /*5c60*/  HMMA.16816.F32.BF16 R132, R4.reuse, R8, R96 ;  /* 0x000000080484723c */ /* 0x042ff00000041860 */
[C---:B------:R-:W-:Y:S01]  /*5c70*/  HMMA.16816.F32.BF16 R32, R4.reuse, R10, R32 ;  /* 0x0000000a0420723c */ /* 0x040fe20000041820 */
[----:B------:R-:W1:Y:S07]  /*5c80*/  LDSM.16.MT88.4 R8, [R224+0x8000] ;  /* 0x00800000e008783b */ /* 0x000e6e0000004200 */
[C---:B--2---:R-:W-:Y:S01]  /*5c90*/  HMMA.16816.F32.BF16 R124, R4.reuse, R12, R112 ;  /* 0x0000000c047c723c */ /* 0x044fe20000041870 */
[----:B------:R-:W-:Y:S07]  /*5ca0*/  LDSM.16.MT88.4 R112, [R227+0x2800] ;  /* 0x00280000e370783b */ /* 0x000fee0000004200 */
[C---:B------:R-:W-:Y:S01]  /*5cb0*/  HMMA.16816.F32.BF16 R208, R4.reuse, R14, R104 ;  /* 0x0000000e04d0723c */ /* 0x040fe20000041868 */
[----:B------:R-:W2:Y:S04]  /*5cc0*/  LDSM.16.MT88.4 R12, [R230+0x5000] ;  /* 0x00500000e60c783b */ /* 0x000ea80000004200 */
[----:B------:R-:W-:Y:S03]  /*5cd0*/  LDSM.16.MT88.4 R104, [R228+0x2800] ;  /* 0x00280000e468783b */ /* 0x000fe60000004200 */
[C---:B---3--:R-:W-:Y:S08]  /*5ce0*/  HMMA.16816.F32.BF16 R116, R4.reuse, R16, R212 ;  /* 0x000000100474723c */ /* 0x048ff000000418d4 */
[C---:B------:R-:W-:Y:S01]  /*5cf0*/  HMMA.16816.F32.BF16 R216, R4.reuse, R18, R152 ;  /* 0x0000001204d8723c */ /* 0x040fe20000041898 */
[----:B------:R-:W3:Y:S04]  /*5d00*/  LDSM.16.MT88.4 R16, [R227+0x5000] ;  /* 0x00500000e310783b */ /* 0x000ee80000004200 */
[----:B------:R-:W-:Y:S03]  /*5d10*/  LDSM.16.MT88.4 R152, [R224+0x2800] ;  /* 0x00280000e098783b */ /* 0x000fe60000004200 */
[C---:B-1----:R-:W-:Y:S08]  /*5d20*/  HMMA.16816.F32.BF16 R212, R4.reuse, R10, R28 ;  /* 0x0000000a04d4723c */ /* 0x042ff0000004181c */
[C---:B--2---:R-:W-:Y:S08]  /*5d30*/  HMMA.16816.F32.BF16 R220, R4.reuse, R12, R56 ;  /* 0x0000000c04dc723c */ /* 0x044ff00000041838 */
[C---:B------:R-:W-:Y:S08]  /*5d40*/  HMMA.16816.F32.BF16 R12, R4.reuse, R14, R48 ;  /* 0x0000000e040c723c */ /* 0x040ff00000041830 */
[C---:B---3--:R-:W-:Y:S08]  /*5d50*/  HMMA.16816.F32.BF16 R92, R4.reuse, R16, R92 ;  /* 0x00000010045c723c */ /* 0x048ff0000004185c */
[----:B------:R-:W-:Y:S01]  /*5d60*/  IMAD.MOV.U32 R59, RZ, RZ, R220 ;  /* 0x000000ffff3b7224 */ /* 0x000fe200078e00dc */
[----:B------:R-:W-:Y:S01]  /*5d70*/  MOV R58, R221 ;  /* 0x000000dd003a7202 */ /* 0x000fe20000000f00 */
[----:B------:R-:W-:Y:S01]  /*5d80*/  IMAD.MOV.U32 R57, RZ, RZ, R222 ;  /* 0x000000ffff397224 */ /* 0x000fe200078e00de */
[C---:B------:R-:W-:Y:S01]  /*5d90*/  HMMA.16816.F32.BF16 R68, R4.reuse, R18, R68 ;  /* 0x000000120444723c */ /* 0x040fe20000041844 */
[----:B------:R-:W-:Y:S01]  /*5da0*/  IMAD.MOV.U32 R56, RZ, RZ, R223 ;  /* 0x000000ffff387224 */ /* 0x000fe200078e00df */
[----:B------:R-:W1:Y:S03]  /*5db0*/  LDSM.16.MT88.4 R16, [R228+0x8000] ;  /* 0x00800000e410783b */ /* 0x000e660000004200 */
[----:B------:R-:W-:Y:S01]  /*5dc0*/  MOV R96, R12 ;  /* 0x0000000c00607202 */ /* 0x000fe20000000f00 */
[----:B------:R-:W-:Y:S01]  /*5dd0*/  IMAD.MOV.U32 R78, RZ, RZ, R13 ;  /* 0x000000ffff4e7224 */ /* 0x000fe200078e000d */
[----:B------:R-:W-:Y:S01]  /*5de0*/  MOV R76, R15 ;  /* 0x0000000f004c7202 */ /* 0x000fe20000000f00 */
[----:B------:R-:W-:Y:S01]  /*5df0*/  IMAD.MOV.U32 R77, RZ, RZ, R14 ;  /* 0x000000ffff4d7224 */ /* 0x000fe200078e000e */
[----:B------:R-:W-:Y:S01]  /*5e00*/  HMMA.16816.F32.BF16 R220, R4, R8, R40 ;  /* 0x0000000804dc723c */ /* 0x000fe20000041828 */
[----:B------:R-:W2:Y:S02]  /*5e10*/  LDSM.16.MT88.4 R12, [R227+0x8000] ;  /* 0x00800000e30c783b */ /* 0x000ea40000004200 */
[----:B------:R-:W-:-:S02]  /*5e20*/  IMAD.MOV.U32 R22, RZ, RZ, R77 ;  /* 0x000000ffff167224 */ /* 0x000fc400078e004d */
[----:B------:R-:W3:Y:S01]  /*5e30*/  LDSM.16.MT88.4 R8, [R230+0x8000] ;  /* 0x00800000e608783b */ /* 0x000ee20000004200 */
[----:B------:R-:W-:Y:S02]  /*5e40*/  IMAD.MOV.U32 R77, RZ, RZ, R58 ;  /* 0x000000ffff4d7224 */ /* 0x000fe400078e003a */
[C---:B-1----:R-:W-:Y:S07]  /*5e50*/  HMMA.16816.F32.BF16 R48, R4.reuse, R16, R80 ;  /* 0x000000100430723c */ /* 0x042fee0000041850 */
[----:B------:R-:W-:Y:S01]  /*5e60*/  IMAD.MOV.U32 R80, RZ, RZ, R123 ;  /* 0x000000ffff507224 */ /* 0x000fe200078e007b */
[C---:B------:R-:W-:Y:S01]  /*5e70*/  HMMA.16816.F32.BF16 R40, R4.reuse, R18, R64 ;  /* 0x000000120428723c */ /* 0x040fe20000041840 */
[----:B------:R-:W-:Y:S01]  /*5e80*/  IMAD.MOV.U32 R81, RZ, RZ, R122 ;  /* 0x000000ffff517224 */ /* 0x000fe200078e007a */
[----:B------:R-:W-:Y:S01]  /*5e90*/  MOV R82, R121 ;  /* 0x0000007900527202 */ /* 0x000fe20000000f00 */
[----:B------:R-:W-:Y:S01]  /*5ea0*/  IMAD.MOV.U32 R83, RZ, RZ, R120 ;  /* 0x000000ffff537224 */ /* 0x000fe200078e0078 */
[----:B------:R-:W-:Y:S04]  /*5eb0*/  LDSM.16.MT88.4 R64, [R230+0x5800] ;  /* 0x00580000e640783b */ /* 0x000fe80000004200 */
[C---:B--2---:R-:W-:Y:S01]  /*5ec0*/  HMMA.16816.F32.BF16 R28, R4.reuse, R12, R52 ;  /* 0x0000000c041c723c */ /* 0x044fe20000041834 */
[----:B------:R-:W-:Y:S04]  /*5ed0*/  LDSM.16.MT88.4 R120, [R230+0x2800] ;  /* 0x00280000e678783b */ /* 0x000fe80000004200 */
[----:B------:R-:W-:Y:S02]  /*5ee0*/  LDSM.16.MT88.4 R16, [R230+0x8800] ;  /* 0x00880000e610783b */ /* 0x000fe40000004200 */
[----:B------:R-:W-:Y:S01]  /*5ef0*/  IMAD.MOV.U32 R13, RZ, RZ, R137 ;  /* 0x000000ffff0d7224 */ /* 0x000fe200078e0089 */
[C---:B------:R-:W-:Y:S01]  /*5f00*/  HMMA.16816.F32.BF16 R44, R4.reuse, R14, R44 ;  /* 0x0000000e042c723c */ /* 0x040fe2000004182c */
[----:B------:R-:W-:Y:S06]  /*5f10*/  LDSM.16.MT88.4 R136, [R228+0x5800] ;  /* 0x00580000e488783b */ /* 0x000fec0000004200 */
[----:B------:R-:W-:Y:S01]  /*5f20*/  IMAD.MOV.U32 R15, RZ, RZ, R91 ;  /* 0x000000ffff0f7224 */ /* 0x000fe200078e005b */
[----:B---3--:R-:W-:Y:S01]  /*5f30*/  HMMA.16816.F32.BF16 R36, R4, R8, R36 ;  /* 0x000000080424723c */ /* 0x008fe20000041824 */
[----:B------:R-:W-:Y:S01]  /*5f40*/  MUFU.EX2 R8, R129 ;  /* 0x0000008100087308 */ /* 0x000fe20000000800 */
[----:B------:R-:W-:-:S05]  /*5f50*/  IMAD.MOV.U32 R14, RZ, RZ, R90 ;  /* 0x000000ffff0e7224 */ /* 0x000fca00078e005a */
[----:B------:R-:W-:Y:S01]  /*5f60*/  IADD3 R14, R14, -0x2, RZ ;  /* 0xfffffffe0e0e7810 */ /* 0x000fe20007ffe0ff */
[----:B------:R-:W-:Y:S01]  /*5f70*/  HMMA.16816.F32.BF16 R24, R4, R10, R24 ;  /* 0x0000000a0418723c */ /* 0x000fe20000041818 */
[----:B------:R1:W-:Y:S03]  /*5f80*/  MUFU.EX2 R4, R3 ;  /* 0x0000000300047308 */ /* 0x0003e60000000800 */
[----:B------:R-:W-:Y:S05]  /*5f90*/  STL [R1+0x8], R14 ;  /* 0x0000080e01007387 */ /* 0x000fea0000100800 */
[----:B------:R-:W-:Y:S01]  /*5fa0*/  MUFU.EX2 R11, R130 ;  /* 0x00000082000b7308 */ /* 0x000fe20000000800 */
[----:B-1----:R-:W-:-:S07]  /*5fb0*/  FADD.FTZ R3, R86, R2 ;  /* 0x0000000256037221 */ /* 0x002fce0000010000 */
[----:B------:R1:W-:Y:S01]  /*5fc0*/  MUFU.EX2 R10, R131 ;  /* 0x00000083000a7308 */ /* 0x0003e20000000800 */
[----:B------:R-:W-:Y:S01]  /*5fd0*/  FADD.FTZ R2, R79, R0 ;  /* 0x000000004f027221 */ /* 0x000fe20000010000 */
[----:B------:R-:W-:Y:S01]  /*5fe0*/  MOV R79, R56 ;  /* 0x00000038004f7202 */ /* 0x000fe20000000f00 */
[----:B------:R-:W-:Y:S02]  /*5ff0*/  FADD.FTZ R3, R87, R3 ;  /* 0x0000000357037221 */ /* 0x000fe40000010000 */
[----:B------:R-:W-:Y:S02]  /*6000*/  FADD.FTZ R12, R84, R2 ;  /* 0x00000002540c7221 */ /* 0x000fe40000010000 */
[----:B------:R-:W-:Y:S01]  /*6010*/  FADD.FTZ R0, R89, R3 ;  /* 0x0000000359007221 */ /* 0x000fe20000010000 */
[----:B------:R-:W2:Y:S01]  /*6020*/  MUFU.EX2 R9, R167 ;  /* 0x000000a700097308 */ /* 0x000ea20000000800 */
[----:B------:R-:W-:-:S04]  /*6030*/  @P1 IMAD.HI.U32 R2, R13, c[0x0][0x2c8], RZ ;  /* 0x0000b2000d021a27 */ /* 0x000fc800078e00ff */
[----:B------:R-:W-:Y:S01]  /*6040*/  FADD.FTZ R3, R88, R0 ;  /* 0x0000000058037221 */ /* 0x000fe20000010000 */
[----:B------:R-:W-:Y:S01]  /*6050*/  MOV R0, R13 ;  /* 0x0000000d00007202 */ /* 0x000fe20000000f00 */
[----:B------:R-:W-:Y:S01]  /*6060*/  IMAD.MOV.U32 R13, RZ, RZ, c[0x0][0x168] ;  /* 0x00005a00ff0d7624 */ /* 0x000fe200078e00ff */
[----:B------:R3:W-:Y:S01]  /*6070*/  MUFU.EX2 R7, R21 ;  /* 0x0000001500077308 */ /* 0x0007e20000000800 */
[----:B------:R-:W-:Y:S01]  /*6080*/  @P1 SHF.R.U32.HI R0, RZ, c[0x0][0x2cc], R2 ;  /* 0x0000b300ff001a19 */ /* 0x000fe20000011602 */
[----:B------:R-:W-:Y:S01]  /*6090*/  FADD.FTZ R2, R166, R12 ;  /* 0x0000000ca6027221 */ /* 0x000fe20000010000 */
[----:B-1----:R-:W-:Y:S01]  /*60a0*/  LDSM.16.MT88.4 R128, [R224+0x5800] ;  /* 0x00580000e080783b */ /* 0x002fe20000004200 */
[----:B------:R-:W-:Y:S01]  /*60b0*/  FADD.FTZ R12, R142, R3 ;  /* 0x000000038e0c7221 */ /* 0x000fe20000010000 */
[----:B------:R-:W-:Y:S01]  /*60c0*/  IADD3 R3, R0, c[0x0][0x1d0], -R13 ;  /* 0x0000740000037a10 */ /* 0x000fe20007ffe80d */
[----:B------:R-:W-:Y:S01]  /*60d0*/  FADD.FTZ R2, R145, R2 ;  /* 0x0000000291027221 */ /* 0x000fe20000010000 */
[----:B------:R-:W-:Y:S01]  /*60e0*/  LDSM.16.MT88.4 R88, [R227+0x8800] ;  /* 0x00880000e358783b */ /* 0x000fe20000004200 */
[----:B------:R-:W1:Y:S01]  /*60f0*/  MUFU.EX2 R6, R20 ;  /* 0x0000001400067308 */ /* 0x000e620000000800 */
[----:B--2---:R-:W-:Y:S01]  /*6100*/  F2FP.BF16.PACK_AB R98, R9, R10 ;  /* 0x0000000a0962723e */ /* 0x004fe200000010ff */
[----:B------:R-:W-:-:S02]  /*6110*/  FADD.FTZ R0, R147, R12 ;  /* 0x0000000c93007221 */ /* 0x000fc40000010000 */
[----:B------:R-:W-:Y:S02]  /*6120*/  FADD.FTZ R12, R143, R2 ;  /* 0x000000028f0c7221 */ /* 0x000fe40000010000 */
[----:B------:R-:W-:Y:S02]  /*6130*/  FADD.FTZ R2, R164, R0 ;  /* 0x00000000a4027221 */ /* 0x000fe40000010000 */
[----:B------:R-:W2:Y:S01]  /*6140*/  MUFU.EX2 R5, R23 ;  /* 0x0000001700057308 */ /* 0x000ea20000000800 */
[----:B---3--:R-:W-:Y:S01]  /*6150*/  MOV R21, R78 ;  /* 0x0000004e00157202 */ /* 0x008fe20000000f00 */
[----:B------:R-:W-:Y:S02]  /*6160*/  IMAD.MOV.U32 R78, RZ, RZ, R57 ;  /* 0x000000ffff4e7224 */ /* 0x000fe400078e0039 */
[----:B------:R-:W-:Y:S02]  /*6170*/  FADD.FTZ R0, R144, R12 ;  /* 0x0000000c90007221 */ /* 0x000fe40000010000 */
[----:B------:R-:W-:Y:S01]  /*6180*/  IMAD.HI R13, R3, 0x2aaaaaab, RZ ;  /* 0x2aaaaaab030d7827 */ /* 0x000fe200078e02ff */
[----:B-1----:R-:W-:-:S03]  /*6190*/  F2FP.BF16.PACK_AB R97, R6, R7 ;  /* 0x000000070661723e */ /* 0x002fc600000010ff */
[----:B------:R-:W-:Y:S01]  /*61a0*/  IMAD.MOV.U32 R20, RZ, RZ, R96 ;  /* 0x000000ffff147224 */ /* 0x000fe200078e0060 */
[----:B------:R-:W-:Y:S01]  /*61b0*/  F2FP.BF16.PACK_AB R96, R11, R8 ;  /* 0x000000080b60723e */ /* 0x000fe200000010ff */
[----:B------:R-:W-:Y:S01]  /*61c0*/  FADD.FTZ R0, R146, R0 ;  /* 0x0000000092007221 */ /* 0x000fe20000010000 */
[----:B------:R-:W-:Y:S01]  /*61d0*/  SHF.R.U32.HI R3, RZ, 0x1f, R13 ;  /* 0x0000001fff037819 */ /* 0x000fe2000001160d */
[----:B------:R-:W-:Y:S01]  /*61e0*/  FADD.FTZ R2, R165, R2 ;  /* 0x00000002a5027221 */ /* 0x000fe20000010000 */
[----:B--2---:R-:W-:Y:S01]  /*61f0*/  F2FP.BF16.PACK_AB R99, R5, R4 ;  /* 0x000000040563723e */ /* 0x004fe200000010ff */
[----:B------:R-:W-:Y:S01]  /*6200*/  IMAD.MOV.U32 R23, RZ, RZ, R76 ;  /* 0x000000ffff177224 */ /* 0x000fe200078e004c */
[----:B------:R-:W-:Y:S01]  /*6210*/  MOV R76, R59 ;  /* 0x0000003b004c7202 */ /* 0x000fe20000000f00 */
[----:B------:R-:W-:Y:S01]  /*6220*/  FADD.FTZ R7, R7, R0 ;  /* 0x0000000007077221 */ /* 0x000fe20000010000 */
[----:B------:R-:W1:Y:S01]  /*6230*/  LDSM.16.MT88.4 R56, [R227+0x5800] ;  /* 0x00580000e338783b */ /* 0x000e620000004200 */
[----:B------:R-:W-:Y:S01]  /*6240*/  FADD.FTZ R8, R8, R2 ;  /* 0x0000000208087221 */ /* 0x000fe20000010000 */
[----:B------:R-:W-:Y:S01]  /*6250*/  LEA.HI.SX32 R3, R13, R3, 0x1c ;  /* 0x000000030d037211 */ /* 0x000fe200078fe2ff */
[----:B------:R-:W-:Y:S01]  /*6260*/  HMMA.16816.F32.BF16 R100, R96, R104, R100 ;  /* 0x000000686064723c */ /* 0x000fe20000041864 */
[----:B------:R-:W-:-:S02]  /*6270*/  FADD.FTZ R6, R6, R7 ;  /* 0x0000000706067221 */ /* 0x000fc40000010000 */
[----:B------:R-:W-:Y:S01]  /*6280*/  FADD.FTZ R11, R11, R8 ;  /* 0x000000080b0b7221 */ /* 0x000fe20000010000 */
[----:B------:R-:W-:Y:S01]  /*6290*/  IMNMX R0, R15, R3, !PT ;  /* 0x000000030f007217 */ /* 0x000fe20007800200 */
[----:B------:R-:W-:Y:S02]  /*62a0*/  FADD.FTZ R4, R4, R6 ;  /* 0x0000000604047221 */ /* 0x000fe40000010000 */
[----:B------:R-:W-:Y:S01]  /*62b0*/  FADD.FTZ R10, R10, R11 ;  /* 0x0000000b0a0a7221 */ /* 0x000fe20000010000 */
[----:B------:R-:W-:Y:S01]  /*62c0*/  HMMA.16816.F32.BF16 R108, R96, R112, R108 ;  /* 0x00000070606c723c */ /* 0x000fe2000004186c */
[----:B------:R2:W-:Y:S01]  /*62d0*/  STL [R1+0x18], R0 ;  /* 0x0000180001007387 */ /* 0x0005e20000100800 */
[----:B------:R-:W-:Y:S01]  /*62e0*/  ISETP.GE.AND P0, PT, R14, R0, PT ;  /* 0x000000000e00720c */ /* 0x000fe20003f06270 */
[----:B------:R-:W-:-:S05]  /*62f0*/  FADD.FTZ R2, R9, R10 ;  /* 0x0000000a09027221 */ /* 0x000fca0000010000 */
[C---:B------:R-:W-:Y:S01]  /*6300*/  HMMA.16816.F32.BF16 R104, R96.reuse, R106, R72 ;  /* 0x0000006a6068723c */ /* 0x040fe20000041848 */
[----:B------:R-:W3:Y:S07]  /*6310*/  LDSM.16.MT88.4 R72, [R224+0x8800] ;  /* 0x00880000e048783b */ /* 0x000eee0000004200 */
[C---:B------:R-:W-:Y:S01]  /*6320*/  HMMA.16816.F32.BF16 R112, R96.reuse, R114, R80 ;  /* 0x000000726070723c */ /* 0x040fe20000041850 */
[----:B------:R-:W4:Y:S07]  /*6330*/  LDSM.16.MT88.4 R80, [R228+0x8800] ;  /* 0x00880000e450783b */ /* 0x000f2e0000004200 */
[----:B------:R-:W-:Y:S01]  /*6340*/  HMMA.16816.F32.BF16 R148, R96, R152, R148 ;  /* 0x000000986094723c */ /* 0x000fe20000041894 */
[----:B--2---:R-:W-:-:S05]  /*6350*/  FADD.FTZ R0, R5, R4 ;  /* 0x0000000405007221 */ /* 0x004fca0000010000 */
[----:B------:R2:W-:Y:S02]  /*6360*/  STL [R1+0x10], R0 ;  /* 0x0000100001007387 */ /* 0x0005e40000100800 */
[C---:B------:R-:W-:Y:S02]  /*6370*/  HMMA.16816.F32.BF16 R152, R96.reuse, R154, R60 ;  /* 0x0000009a6098723c */ /* 0x040fe4000004183c */
[----:B------:R2:W-:Y:S06]  /*6380*/  STL [R1+0xc], R2 ;  /* 0x00000c0201007387 */ /* 0x0005ec0000100800 */
[C---:B-1----:R-:W-:Y:S08]  /*6390*/  HMMA.16816.F32.BF16 R52, R96.reuse, R56, R92 ;  /* 0x000000386034723c */ /* 0x042ff0000004185c */
[C---:B------:R-:W-:Y:S08]  /*63a0*/  HMMA.16816.F32.BF16 R56, R96.reuse, R58, R68 ;  /* 0x0000003a6038723c */ /* 0x040ff00000041844 */
[C---:B------:R-:W-:Y:S08]  /*63b0*/  HMMA.16816.F32.BF16 R60, R96.reuse, R64, R76 ;  /* 0x00000040603c723c */ /* 0x040ff0000004184c */
[C---:B------:R-:W-:Y:S08]  /*63c0*/  HMMA.16816.F32.BF16 R116, R96.reuse, R120, R116 ;  /* 0x000000786074723c */ /* 0x040ff00000041874 */
[C---:B------:R-:W-:Y:S08]  /*63d0*/  HMMA.16816.F32.BF16 R124, R96.reuse, R128, R124 ;  /* 0x00000080607c723c */ /* 0x040ff0000004187c */
[C---:B------:R-:W-:Y:S08]  /*63e0*/  HMMA.16816.F32.BF16 R132, R96.reuse, R136, R132 ;  /* 0x000000886084723c */ /* 0x040ff00000041884 */
[C---:B---3--:R-:W-:Y:S08]  /*63f0*/  HMMA.16816.F32.BF16 R68, R96.reuse, R72, R220 ;  /* 0x000000486044723c */ /* 0x048ff000000418dc */
        /* <DEDUP_REMOVED lines=12> */
[----:B--2---:R-:W2:Y:S01]  /*64c0*/  LDL R15, [R1+0x24] ;  /* 0x00002400010f7983 */ /* 0x004ea20000100800 */
[----:B------:R-:W-:-:S02]  /*64d0*/  MOV R144, R140 ;  /* 0x0000008c00907202 */ /* 0x000fc40000000f00 */
[----:B------:R-:W-:Y:S02]  /*64e0*/  MOV R143, R141 ;  /* 0x0000008d008f7202 */ /* 0x000fe40000000f00 */
[----:B------:R-:W-:Y:S01]  /*64f0*/  MOV R218, R14 ;  /* 0x0000000e00da7202 */ /* 0x000fe20000000f00 */
[----:B--2---:R-:W-:-:S05]  /*6500*/  @P1 IMAD.HI.U32 R0, R15, c[0x0][0x2c8], RZ ;  /* 0x0000b2000f001a27 */ /* 0x004fca00078e00ff */
[----:B------:R-:W-:-:S05]  /*6510*/  @P1 SHF.R.U32.HI R0, RZ, c[0x0][0x2cc], R0 ;  /* 0x0000b300ff001a19 */ /* 0x000fca0000011600 */
[----:B------:R1:W-:Y:S02]  /*6520*/  @P1 STL [R1+0x1c], R0 ;  /* 0x00001c0001001387 */ /* 0x0003e40000100800 */
.L_x_840:
[----:B------:R-:W-:Y:S04]  /*6530*/  DEPBAR.LE SB0, 0x0 ;  /* 0x000080000000791a */ /* 0x000fe80000000000 */
[----:B------:R-:W-:Y:S01]  /*6540*/  WARPSYNC 0xffffffff ;  /* 0xffffffff00007948 */ /* 0x000fe20003800000 */
[----:B------:R-:W-:Y:S08]  /*6550*/  BAR.SYNC.DEFER_BLOCKING 0x0 ;  /* 0x0000000000007b1d */ /* 0x000ff00000010000 */
[----:B------:R-:W2:Y:S08]  /*6560*/  LDSM.16.M88.4 R8, [R225] ;  /* 0x00000000e108783b */ /* 0x000eb00000000200 */
[----:B------:R-:W3:Y:S04]  /*6570*/  LDL R145, [R1+0x14] ;  /* 0x0000140001917983 */ /* 0x000ee80000100800 */
[----:B------:R-:W4:Y:S08]  /*6580*/  LDSM.16.M88.4 R16, [R225+0x800] ;  /* 0x00080000e110783b */ /* 0x000f300000000200 */
[----:B------:R-:W5:Y:S04]  /*6590*/  LDL R146, [R1+0x40] ;  /* 0x0000400001927983 */ /* 0x000f680000100800 */
[----:B------:R-:W5:Y:S06]  /*65a0*/  LDL.64 R2, [R1+0x38] ;  /* 0x0000380001027983 */ /* 0x000f6c0000100a00 */
[----:B------:R-:W1:Y:S08]  /*65b0*/  LDSM.16.M88.4 R24, [R225+0x1000] ;  /* 0x00100000e118783b */ /* 0x000e700000000200 */
[----:B------:R-:W5:Y:S01]  /*65c0*/  LDL R142, [R1+0x4] ;  /* 0x00000400018e7983 */ /* 0x000f620000100800 */
[C---:B--2---:R-:W-:Y:S03]  /*65d0*/  HMMA.16816.F32.BF16 R4, R156.reuse, R8, RZ ;  /* 0x000000089c04723c */ /* 0x044fe600000418ff */
[----:B------:R-:W2:Y:S05]  /*65e0*/  LDSM.16.M88.4 R32, [R225+0x1800] ;  /* 0x00180000e120783b */ /* 0x000eaa0000000200 */
[C---:B------:R-:W-:Y:S03]  /*65f0*/  HMMA.16816.F32.BF16 R8, R156.reuse, R10, RZ ;  /* 0x0000000a9c08723c */ /* 0x040fe600000418ff */
[----:B------:R-:W2:Y:S05]  /*6600*/  LDSM.16.M88.4 R40, [R225+0x2000] ;  /* 0x00200000e128783b */ /* 0x000eaa0000000200 */
[C---:B----4-:R-:W-:Y:S03]  /*6610*/  HMMA.16816.F32.BF16 R12, R156.reuse, R16, RZ ;  /* 0x000000109c0c723c */ /* 0x050fe600000418ff */
[----:B------:R-:W4:Y:S05]  /*6620*/  LDSM.16.M88.4 R48, [R225+0x2800] ;  /* 0x00280000e130783b */ /* 0x000f2a0000000200 */
[C---:B------:R-:W-:Y:S03]  /*6630*/  HMMA.16816.F32.BF16 R16, R156.reuse, R18, RZ ;  /* 0x000000129c10723c */ /* 0x040fe600000418ff */
[----:B------:R-:W4:Y:S05]  /*6640*/  LDSM.16.M88.4 R164, [R231] ;  /* 0x00000000e7a4783b */ /* 0x000f2a0000000200 */
[C---:B-1----:R-:W-:Y:S03]  /*6650*/  HMMA.16816.F32.BF16 R20, R156.reuse, R24, RZ ;  /* 0x000000189c14723c */ /* 0x042fe600000418ff */
[----:B------:R-:W5:Y:S04]  /*6660*/  LDL R209, [R1+0x1c] ;  /* 0x00001c0001d17983 */ /* 0x000f680000100800 */
[----:B------:R-:W5:Y:S01]  /*6670*/  LDL R208, [R1+0x20] ;  /* 0x0000200001d07983 */ /* 0x000f620000100800 */
[C---:B------:R-:W-:Y:S08]  /*6680*/  HMMA.16816.F32.BF16 R24, R156.reuse, R26, RZ ;  /* 0x0000001a9c18723c */ /* 0x040ff000000418ff */
[C---:B--2---:R-:W-:Y:S08]  /*6690*/  HMMA.16816.F32.BF16 R28, R156.reuse, R32, RZ ;  /* 0x000000209c1c723c */ /* 0x044ff000000418ff */
[C---:B------:R-:W-:Y:S08]  /*66a0*/  HMMA.16816.F32.BF16 R32, R156.reuse, R34, RZ ;  /* 0x000000229c20723c */ /* 0x040ff000000418ff */
[C---:B------:R-:W-:Y:S08]  /*66b0*/  HMMA.16816.F32.BF16 R36, R156.reuse, R40, RZ ;  /* 0x000000289c24723c */ /* 0x040ff000000418ff */
[C---:B------:R-:W-:Y:S08]  /*66c0*/  HMMA.16816.F32.BF16 R40, R156.reuse, R42, RZ ;  /* 0x0000002a9c28723c */ /* 0x040ff000000418ff */
[C---:B----4-:R-:W-:Y:S08]  /*66d0*/  HMMA.16816.F32.BF16 R44, R156.reuse, R48, RZ ;  /* 0x000000309c2c723c */ /* 0x050ff000000418ff */
[----:B------:R-:W-:Y:S08]  /*66e0*/  HMMA.16816.F32.BF16 R48, R156, R50, RZ ;  /* 0x000000329c30723c */ /* 0x000ff000000418ff */
[C---:B------:R-:W-:Y:S08]  /*66f0*/  HMMA.16816.F32.BF16 R4, R160.reuse, R164, R4 ;  /* 0x000000a4a004723c */ /* 0x040ff00000041804 */
[C---:B------:R-:W-:Y:S01]  /*6700*/  HMMA.16816.F32.BF16 R8, R160.reuse, R166, R8 ;  /* 0x000000a6a008723c */ /* 0x040fe20000041808 */
[----:B------:R-:W1:Y:S07]  /*6710*/  LDSM.16.M88.4 R164, [R248] ;  /* 0x00000000f8a4783b */ /* 0x000e6e0000000200 */
[C---:B-1----:R-:W-:Y:S08]  /*6720*/  HMMA.16816.F32.BF16 R12, R160.reuse, R164, R12 ;  /* 0x000000a4a00c723c */ /* 0x042ff0000004180c */
[C---:B------:R-:W-:Y:S01]  /*6730*/  HMMA.16816.F32.BF16 R16, R160.reuse, R166, R16 ;  /* 0x000000a6a010723c */ /* 0x040fe20000041810 */
[----:B------:R-:W1:Y:S07]  /*6740*/  LDSM.16.M88.4 R164, [R247] ;  /* 0x00000000f7a4783b */ /* 0x000e6e0000000200 */
[C---:B-1----:R-:W-:Y:S08]  /*6750*/  HMMA.16816.F32.BF16 R20, R160.reuse, R164, R20 ;  /* 0x000000a4a014723c */ /* 0x042ff00000041814 */
[C---:B------:R-:W-:Y:S01]  /*6760*/  HMMA.16816.F32.BF16 R24, R160.reuse, R166, R24 ;  /* 0x000000a6a018723c */ /* 0x040fe20000041818 */
[----:B------:R-:W1:Y:S07]  /*6770*/  LDSM.16.M88.4 R164, [R246] ;  /* 0x00000000f6a4783b */ /* 0x000e6e0000000200 */
[C---:B-1----:R-:W-:Y:S08]  /*6780*/  HMMA.16816.F32.BF16 R28, R160.reuse, R164, R28 ;  /* 0x000000a4a01c723c */ /* 0x042ff0000004181c */
[C---:B------:R-:W-:Y:S01]  /*6790*/  HMMA.16816.F32.BF16 R32, R160.reuse, R166, R32 ;  /* 0x000000a6a020723c */ /* 0x040fe20000041820 */
[----:B------:R-:W1:Y:S02]  /*67a0*/  LDSM.16.M88.4 R164, [R245] ;  /* 0x00000000f5a4783b */ /* 0x000e640000000200 */
[----:B---3--:R-:W-:Y:S11]  /*67b0*/  ISETP.GT.AND P6, PT, R145, R218, PT ;  /* 0x000000da9100720c */ /* 0x008ff60003fc4270 */
[----:B------:R-:W-:Y:S02]  /*67c0*/  @!UPT UIADD3 URZ, URZ, URZ, URZ ;  /* 0x0000003f3f3ff290 */ /* 0x000fe4000fffe03f */
[----:B------:R-:W-:Y:S01]  /*67d0*/  @!P6 SHF.R.S32.HI R0, RZ, 0x1f, R218 ;  /* 0x0000001fff00e819 */ /* 0x000fe200000114da */
[----:B------:R-:W-:Y:S04]  /*67e0*/  @!P6 IMAD.WIDE.U32 R140, R218, c[0x0][0x208], RZ ;  /* 0x00008200da8cea25 */ /* 0x000fe800078e00ff */
[----:B------:R-:W-:Y:S02]  /*67f0*/  @!P6 IMAD R0, R0, c[0x0][0x208], RZ ;  /* 0x000082000000ea24 */ /* 0x000fe400078e02ff */
[----:B-----5:R-:W-:Y:S02]  /*6800*/  @!P6 IMAD.MOV.U32 R3, RZ, RZ, R146 ;  /* 0x000000ffff03e224 */ /* 0x020fe400078e0092 */
[----:B------:R-:W-:Y:S01]  /*6810*/  @!P6 IMAD R0, R218, c[0x0][0x20c], R0 ;  /* 0x00008300da00ea24 */ /* 0x000fe200078e0200 */
[C---:B-1----:R-:W-:Y:S03]  /*6820*/  HMMA.16816.F32.BF16 R36, R160.reuse, R164, R36 ;  /* 0x000000a4a024723c */ /* 0x042fe60000041824 */
[----:B------:R-:W-:Y:S02]  /*6830*/  @!P6 IMAD.IADD R0, R141, 0x1, R0 ;  /* 0x000000018d00e824 */ /* 0x000fe400078e0200 */
[----:B------:R-:W-:Y:S03]  /*6840*/  @!P6 IMAD.WIDE.U32 R2, R140, 0x60, R2 ;  /* 0x000000608c02e825 */ /* 0x000fe600078e0002 */
[C---:B------:R-:W-:Y:S01]  /*6850*/  HMMA.16816.F32.BF16 R40, R160.reuse, R166, R40 ;  /* 0x000000a6a028723c */ /* 0x040fe20000041828 */
[----:B------:R-:W1:Y:S03]  /*6860*/  LDSM.16.M88.4 R164, [R244] ;  /* 0x00000000f4a4783b */ /* 0x000e660000000200 */
[----:B------:R-:W-:Y:S05]  /*6870*/  @!P6 IMAD R0, R0, 0x60, RZ ;  /* 0x000000600000e824 */ /* 0x000fea00078e02ff */
[----:B------:R-:W-:Y:S04]  /*6880*/  @!P6 IADD3 R0, R3, R0, RZ ;  /* 0x000000000300e210 */ /* 0x000fe80007ffe0ff */
[C---:B------:R-:W-:Y:S01]  /*6890*/  @!P6 SHF.L.U64.HI R140, R2.reuse, 0x1, R0 ;  /* 0x00000001028ce819 */ /* 0x040fe20000010200 */
[----:B------:R-:W-:Y:S05]  /*68a0*/  @!P6 IMAD.SHL.U32 R0, R2, 0x2, RZ ;  /* 0x000000020200e824 */ /* 0x000fea00078e00ff */
[C---:B------:R-:W-:Y:S02]  /*68b0*/  @!P6 IADD3 R2, P0, R0.reuse, c[0x0][0x1f8], RZ ;  /* 0x00007e000002ea10 */ /* 0x040fe40007f1e0ff */
[----:B------:R-:W-:Y:S02]  /*68c0*/  @!P6 IADD3 R146, P5, R0, 0x80, RZ ;  /* 0x000000800092e810 */ /* 0x000fe40007fbe0ff */
[----:B------:R-:W-:Y:S02]  /*68d0*/  @!P6 IADD3.X R3, R140, c[0x0][0x1fc], RZ, P0, !PT ;  /* 0x00007f008c03ea10 */ /* 0x000fe400007fe4ff */
[----:B------:R-:W-:Y:S03]  /*68e0*/  @!P6 IADD3 R146, P0, R146, c[0x0][0x1f8], RZ ;  /* 0x00007e009292ea10 */ /* 0x000fe60007f1e0ff */
[----:B------:R-:W-:Y:S01]  /*68f0*/  @!PT LDS RZ, [RZ] ;  /* 0x00000000fffff984 */ /* 0x000fe20000000800 */
[----:B------:R-:W-:Y:S01]  /*6900*/  @!PT LDS RZ, [RZ] ;  /* 0x00000000fffff984 */ /* 0x000fe20000000800 */
[----:B------:R-:W-:Y:S01]  /*6910*/  @!PT LDS RZ, [RZ] ;  /* 0x00000000fffff984 */ /* 0x000fe20000000800 */
[----:B------:R2:W-:Y:S01]  /*6920*/  @!P6 LDGSTS.E.BYPASS.LTC128B.128 [R142+0x100], [R2.64], !P4 ;  /* 0x00100000028eefae */ /* 0x0005e2000e101d46 */
[--C-:B------:R-:W-:Y:S02]  /*6930*/  @!P6 IADD3.X R147, RZ, c[0x0][0x1fc], R140.reuse, P0, P5 ;  /* 0x00007f00ff93ea10 */ /* 0x100fe400007ea48c */
[----:B------:R-:W-:Y:S05]  /*6940*/  @!P6 IADD3 R0, P5, R0, 0x100, RZ ;  /* 0x000001000000e810 */ /* 0x000fea0007fbe0ff */
[----:B------:R3:W-:Y:S01]  /*6950*/  @!P6 LDGSTS.E.BYPASS.LTC128B.128 [R142+0x3100], [R146.64], !P3 ;  /* 0x03100000928eefae */ /* 0x0007e2000d901d46 */
[C---:B-1----:R-:W-:Y:S08]  /*6960*/  HMMA.16816.F32.BF16 R44, R160.reuse, R164, R44 ;  /* 0x000000a4a02c723c */ /* 0x042ff0000004182c */
[----:B------:R-:W-:Y:S04]  /*6970*/  HMMA.16816.F32.BF16 R48, R160, R166, R48 ;  /* 0x000000a6a030723c */ /* 0x000fe80000041830 */
[----:B---3--:R-:W-:Y:S01]  /*6980*/  @!P6 IADD3 R146, P0, R0, c[0x0][0x1f8], RZ ;  /* 0x00007e000092ea10 */ /* 0x008fe20007f1e0ff */
[----:B------:R-:W-:Y:S03]  /*6990*/  @!P6 IMAD.MOV.U32 R0, RZ, RZ, 0x6 ;  /* 0x00000006ff00e424 */ /* 0x000fe600078e00ff */
[----:B------:R-:W-:Y:S04]  /*69a0*/  @!P6 IADD3.X R147, RZ, c[0x0][0x1fc], R140, P0, P5 ;  /* 0x00007f00ff93ea10 */ /* 0x000fe800007ea48c */
[----:B------:R-:W-:Y:S01]  /*69b0*/  @!P6 MOV R140, c[0x0][0x208] ;  /* 0x00008200008cea02 */ /* 0x000fe20000000f00 */
[----:B------:R1:W-:Y:S03]  /*69c0*/  @!P6 LDGSTS.E.BYPASS.LTC128B.128 [R142+0x6100], [R146.64], !P2 ;  /* 0x06100000928eefae */ /* 0x0003e6000d101d46 */
[C---:B------:R-:W-:Y:S02]  /*69d0*/  @!P6 SHF.L.U64.HI R0, R140.reuse, R0, c[0x0][0x20c] ;  /* 0x000083008c00e619 */ /* 0x040fe40000010200 */
[----:B------:R-:W-:Y:S04]  /*69e0*/  @!P6 SHF.L.U32 R140, R140, 0x6, RZ ;  /* 0x000000068c8ce819 */ /* 0x000fe800000006ff */
[----:B--2---:R-:W-:Y:S05]  /*69f0*/  @!P6 IADD3 R2, P0, R2, R140, RZ ;  /* 0x0000008c0202e210 */ /* 0x004fea0007f1e0ff */
[----:B------:R-:W-:Y:S01]  /*6a00*/  @!P6 IMAD.X R3, R3, 0x1, R0, P0 ;  /* 0x000000010303e824 */ /* 0x000fe200000e0600 */
[----:B------:R-:W-:Y:S04]  /*6a10*/  @!P6 IADD3 R140, P0, R140, R2, RZ ;  /* 0x000000028c8ce210 */ /* 0x000fe80007f1e0ff */
[----:B------:R2:W-:Y:S01]  /*6a20*/  @!P6 LDGSTS.E.BYPASS.LTC128B.128 [R142+0x1100], [R2.64], !P4 ;  /* 0x01100000028eefae */ /* 0x0005e2000e101d46 */
[----:B------:R-:W-:Y:S07]  /*6a30*/  @!P6 IADD3.X R141, R0, R3, RZ, P0, !PT ;  /* 0x00000003008de210 */ /* 0x000fee00007fe4ff */
[----:B------:R2:W-:Y:S08]  /*6a40*/  @!P6 LDGSTS.E.BYPASS.LTC128B.128 [R142+0x4100], [R2.64+0x80], !P3 ;  /* 0x04100080028eefae */ /* 0x0005f0000d901d46 */
[----:B------:R2:W-:Y:S08]  /*6a50*/  @!P6 LDGSTS.E.BYPASS.LTC128B.128 [R142+0x7100], [R2.64+0x100], !P2 ;  /* 0x07100100028eefae */ /* 0x0005f0000d101d46 */
[----:B------:R3:W-:Y:S08]  /*6a60*/  @!P6 LDGSTS.E.BYPASS.LTC128B.128 [R142+0x2100], [R140.64], !P4 ;  /* 0x021000008c8eefae */ /* 0x0007f0000e101d46 */
[----:B------:R3:W-:Y:S08]  /*6a70*/  @!P6 LDGSTS.E.BYPASS.LTC128B.128 [R142+0x5100], [R140.64+0x80], !P3 ;  /* 0x051000808c8eefae */ /* 0x0007f0000d901d46 */
[----:B------:R3:W-:Y:S01]  /*6a80*/  @!P6 LDGSTS.E.BYPASS.LTC128B.128 [R142+0x8100], [R140.64+0x100], !P2 ;  /* 0x081001008c8eefae */ /* 0x0007e2000d101d46 */
[----:B--2---:R-:W-:Y:S07]  /*6a90*/  IMAD R3, R218, -0x60, RZ ;  /* 0xffffffa0da037824 */ /* 0x004fee00078e02ff */
[----:B------:R-:W2:Y:S01]  /*6aa0*/  LDSM.16.M88.4 R164, [R229] ;  /* 0x00000000e5a4783b */ /* 0x000ea20000000200 */
[----:B------:R-:W-:Y:S04]  /*6ab0*/  IADD3 R3, -R208, 0x1, R3 ;  /* 0x00000001d0037810 */ /* 0x000fe80007ffe103 */
[----:B------:R-:W-:Y:S03]  /*6ac0*/  IADD3 R3, R3, c[0x0][0x1d0], RZ ;  /* 0x0000740003037a10 */ /* 0x000fe60007ffe0ff */
[----:B------:R-:W0:Y:S01]  /*6ad0*/  LDGDEPBAR ;  /* 0x00000000000079af */ /* 0x000e220000000000 */
[----:B------:R-:W-:Y:S07]  /*6ae0*/  IADD3 R3, R3, -c[0x0][0x168], RZ ;  /* 0x80005a0003037a10 */ /* 0x000fee0007ffe0ff */
[----:B------:R4:W5:Y:S04]  /*6af0*/  LDL R2, [R1+0x24] ;  /* 0x0000240001027983 */ /* 0x0009680000100800 */
[----:B------:R-:W3:Y:S01]  /*6b00*/  LDL.LU R208, [R1+0xc] ;  /* 0x00000c0001d07983 */ /* 0x000ee20000300800 */
[C---:B--2---:R-:W-:Y:S08]  /*6b10*/  HMMA.16816.F32.BF16 R4, R168.reuse, R164, R4 ;  /* 0x000000a4a804723c */ /* 0x044ff00000041804 */
[C---:B------:R-:W-:Y:S01]  /*6b20*/  HMMA.16816.F32.BF16 R8, R168.reuse, R166, R8 ;  /* 0x000000a6a808723c */ /* 0x040fe20000041808 */
[----:B------:R-:W2:Y:S07]  /*6b30*/  LDSM.16.M88.4 R164, [R229+0x800] ;  /* 0x00080000e5a4783b */ /* 0x000eae0000000200 */
        /* <DEDUP_REMOVED lines=13> */
[----:B------:R-:W-:Y:S01]  /*6c10*/  HMMA.16816.F32.BF16 R48, R168, R166, R48 ;  /* 0x000000a6a830723c */ /* 0x000fe20000041830 */
[----:B------:R-:W2:Y:S03]  /*6c20*/  LDSM.16.M88.4 R164, [R226] ;  /* 0x00000000e2a4783b */ /* 0x000ea60000000200 */
[----:B-----5:R-:W-:Y:S05]  /*6c30*/  @P1 IMAD.MOV.U32 R2, RZ, RZ, R209 ;  /* 0x000000ffff021224 */ /* 0x020fea00078e00d1 */
[----:B------:R-:W5:Y:S01]  /*6c40*/  SHFL.IDX PT, R0, R2, RZ, 0x1c1f ;  /* 0x001c1fff02007589 */ /* 0x000f6200000e0000 */
[C---:B--2---:R-:W-:Y:S08]  /*6c50*/  HMMA.16816.F32.BF16 R4, R172.reuse, R164, R4 ;  /* 0x000000a4ac04723c */ /* 0x044ff00000041804 */
[C---:B------:R-:W-:Y:S01]  /*6c60*/  HMMA.16816.F32.BF16 R8, R172.reuse, R166, R8 ;  /* 0x000000a6ac08723c */ /* 0x040fe20000041808 */
[----:B------:R-:W2:Y:S03]  /*6c70*/  LDSM.16.M88.4 R164, [R226+0x800] ;  /* 0x00080000e2a4783b */ /* 0x000ea60000000200 */
[----:B-----5:R-:W-:Y:S04]  /*6c80*/  IADD3 R0, R3, R0, RZ ;  /* 0x0000000003007210 */ /* 0x020fe80007ffe0ff */
[C---:B------:R-:W-:Y:S02]  /*6c90*/  ISETP.GT.AND P5, PT, R0.reuse, 0x1, PT ;  /* 0x000000010000780c */ /* 0x040fe40003fa4270 */
[C---:B------:R-:W-:Y:S02]  /*6ca0*/  ISETP.GT.AND P0, PT, R0.reuse, 0x8, PT ;  /* 0x000000080000780c */ /* 0x040fe40003f04270 */
[----:B------:R-:W-:Y:S01]  /*6cb0*/  ISETP.GT.AND P6, PT, R0, RZ, PT ;  /* 0x000000ff0000720c */ /* 0x000fe20003fc4270 */
        /* <DEDUP_REMOVED lines=32> */
[----:B------:R-:W2:Y:S07]  /*6ec0*/  LDSM.16.M88.4 R164, [R243] ;  /* 0x00000000f3a4783b */ /* 0x000eae0000000200 */
[C---:B--2---:R-:W-:Y:S08]  /*6ed0*/  HMMA.16816.F32.BF16 R4, R180.reuse, R164, R4 ;  /* 0x000000a4b404723c */ /* 0x044ff00000041804 */
[C---:B------:R-:W-:Y:S01]  /*6ee0*/  HMMA.16816.F32.BF16 R8, R180.reuse, R166, R8 ;  /* 0x000000a6b408723c */ /* 0x040fe20000041808 */
        /* <DEDUP_REMOVED lines=108> */
[----:B------:R-:W2:Y:S11]  /*75b0*/  LDSM.16.M88.4 R164, [R226+0x6800] ;  /* 0x00680000e2a4783b */ /* 0x000eb60000000200 */
[----:B------:R-:W-:Y:S04]  /*75c0*/  @!UPT UIADD3 URZ, URZ, URZ, URZ ;  /* 0x0000003f3f3ff290 */ /* 0x000fe8000fffe03f */
[----:B------:R-:W-:Y:S02]  /*75d0*/  FSEL R4, R4, -INF , P6 ;  /* 0xff80000004047808 */ /* 0x000fe40003000000 */
[C---:B------:R-:W-:Y:S01]  /*75e0*/  ISETP.GT.AND P6, PT, R0.reuse, 0x9, PT ;  /* 0x000000090000780c */ /* 0x040fe20003fc4270 */
        /* <DEDUP_REMOVED lines=11> */
[----:B------:R-:W2:Y:S01]  /*76a0*/  LDSM.16.M88.4 R164, [R226+0x8800] ;  /* 0x00880000e2a4783b */ /* 0x000ea20000000200 */
[----:B------:R-:W-:Y:S07]  /*76b0*/  DEPBAR.LE SB0, 0x0 ;  /* 0x000080000000791a */ /* 0x000fee0000000000 */
[----:B------:R-:W-:Y:S01]  /*76c0*/  BAR.SYNC.DEFER_BLOCKING 0x0 ;  /* 0x0000000000007b1d */ /* 0x000fe20000010000 */
[C---:B--2---:R-:W-:Y:S07]  /*76d0*/  HMMA.16816.F32.BF16 R44, R204.reuse, R164, R44 ;  /* 0x000000a4cc2c723c */ /* 0x044fee000004182c */
[----:B------:R-:W-:Y:S01]  /*76e0*/  FSEL R165, R5, -INF , P5 ;  /* 0xff80000005a57808 */ /* 0x000fe20002800000 */
[----:B------:R-:W-:Y:S01]  /*76f0*/  HMMA.16816.F32.BF16 R48, R204, R166, R48 ;  /* 0x000000a6cc30723c */ /* 0x000fe20000041830 */
[----:B------:R2:W5:Y:S02]  /*7700*/  SHFL.IDX PT, R5, R2, 0x1, 0x1c1f ;  /* 0x003c1f0002057f89 */ /* 0x00056400000e0000 */
[----:B------:R-:W-:Y:S04]  /*7710*/  ISETP.GT.AND P5, PT, R0, 0x10, PT ;  /* 0x000000100000780c */ /* 0x000fe80003fa4270 */
[----:B------:R-:W-:Y:S02]  /*7720*/  FSEL R166, R8, -INF , P0 ;  /* 0xff80000008a67808 */ /* 0x000fe40000000000 */
[C---:B------:R-:W-:Y:S03]  /*7730*/  ISETP.GT.AND P0, PT, R0.reuse, 0x11, PT ;  /* 0x000000110000780c */ /* 0x040fe60003f04270 */
[----:B------:R-:W-:Y:S02]  /*7740*/  FSEL R167, R9, -INF , P6 ;  /* 0xff80000009a77808 */ /* 0x000fe40003000000 */
[----:B------:R-:W-:Y:S02]  /*7750*/  ISETP.GT.AND P6, PT, R0, 0x18, PT ;  /* 0x000000180000780c */ /* 0x000fe40003fc4270 */
[----:B------:R-:W-:Y:S01]  /*7760*/  FSEL R213, R12, -INF , P5 ;  /* 0xff8000000cd57808 */ /* 0x000fe20002800000 */
[----:B------:R-:W-:Y:S01]  /*7770*/  IMAD.MOV.U32 R12, RZ, RZ, R145 ;  /* 0x000000ffff0c7224 */ /* 0x000fe200078e0091 */
[C---:B------:R-:W-:Y:S02]  /*7780*/  ISETP.GT.AND P5, PT, R0.reuse, 0x19, PT ;  /* 0x000000190000780c */ /* 0x040fe40003fa4270 */
[----:B------:R-:W-:Y:S02]  /*7790*/  FSEL R214, R13, -INF , P0 ;  /* 0xff8000000dd67808 */ /* 0x000fe40000000000 */
[----:B------:R-:W-:Y:S02]  /*77a0*/  ISETP.GT.AND P0, PT, R0, 0x20, PT ;  /* 0x000000200000780c */ /* 0x000fe40003f04270 */
[----:B------:R-:W-:Y:S02]  /*77b0*/  FSEL R215, R16, -INF , P6 ;  /* 0xff80000010d77808 */ /* 0x000fe40003000000 */
[----:B------:R-:W-:Y:S02]  /*77c0*/  FSEL R216, R17, -INF , P5 ;  /* 0xff80000011d87808 */ /* 0x000fe40002800000 */
[----:B------:R-:W-:Y:S02]  /*77d0*/  ISETP.GT.AND P6, PT, R0, 0x21, PT ;  /* 0x000000210000780c */ /* 0x000fe40003fc4270 */
[----:B------:R-:W-:Y:S02]  /*77e0*/  FSEL R222, R20, -INF , P0 ;  /* 0xff80000014de7808 */ /* 0x000fe40000000000 */
[C---:B------:R-:W-:Y:S02]  /*77f0*/  ISETP.GT.AND P0, PT, R0.reuse, 0x29, PT ;  /* 0x000000290000780c */ /* 0x040fe40003f04270 */
[----:B------:R-:W-:Y:S02]  /*7800*/  ISETP.GT.AND P5, PT, R0, 0x28, PT ;  /* 0x000000280000780c */ /* 0x000fe40003fa4270 */
[----:B------:R-:W-:Y:S02]  /*7810*/  FSEL R223, R21, -INF , P6 ;  /* 0xff80000015df7808 */ /* 0x000fe40003000000 */
[----:B------:R-:W-:Y:S02]  /*7820*/  FSEL R8, R25, -INF , P0 ;  /* 0xff80000019087808 */ /* 0x000fe40000000000 */
[----:B------:R-:W-:Y:S02]  /*7830*/  FSEL R9, R24, -INF , P5 ;  /* 0xff80000018097808 */ /* 0x000fe40002800000 */
[C---:B------:R-:W-:Y:S02]  /*7840*/  ISETP.GT.AND P6, PT, R0.reuse, 0x30, PT ;  /* 0x000000300000780c */ /* 0x040fe40003fc4270 */
        /* <DEDUP_REMOVED lines=20> */
[----:B------:R-:W-:Y:S02]  /*7990*/  FMNMX.FTZ R0, R4, R143, !PT ;  /* 0x0000008f04007209 */ /* 0x000fe40007810000 */
[----:B------:R-:W-:Y:S02]  /*79a0*/  FSEL R45, R45, -INF , P6 ;  /* 0xff8000002d2d7808 */ /* 0x000fe40003000000 */
[----:B------:R-:W-:Y:S02]  /*79b0*/  FMNMX.FTZ R0, R165, R0, !PT ;  /* 0x00000000a5007209 */ /* 0x000fe40007810000 */
[----:B------:R-:W-:Y:S02]  /*79c0*/  FSEL R48, R48, -INF , P5 ;  /* 0xff80000030307808 */ /* 0x000fe40002800000 */
[----:B------:R-:W-:Y:S02]  /*79d0*/  FMNMX.FTZ R0, R166, R0, !PT ;  /* 0x00000000a6007209 */ /* 0x000fe40007810000 */
[----:B------:R-:W-:Y:S02]  /*79e0*/  FSEL R49, R49, -INF , P0 ;  /* 0xff80000031317808 */ /* 0x000fe40000000000 */
[----:B------:R-:W-:Y:S02]  /*79f0*/  FMNMX.FTZ R0, R167, R0, !PT ;  /* 0x00000000a7007209 */ /* 0x000fe40007810000 */
[----:B------:R-:W-:Y:S02]  /*7a00*/  MOV R17, R142 ;  /* 0x0000008e00117202 */ /* 0x000fe40000000f00 */
[----:B------:R-:W-:Y:S04]  /*7a10*/  FMNMX.FTZ R0, R213, R0, !PT ;  /* 0x00000000d5007209 */ /* 0x000fe80007810000 */
        /* <DEDUP_REMOVED lines=13> */
[----:B--2---:R-:W-:Y:S01]  /*7af0*/  FMNMX.FTZ R2, R40, R0, !PT ;  /* 0x0000000028027209 */ /* 0x004fe20007810000 */
[----:B-----5:R-:W-:Y:S03]  /*7b00*/  IMAD.IADD R0, R3, 0x1, R5 ;  /* 0x0000000103007824 */ /* 0x020fe600078e0205 */
[----:B------:R-:W-:Y:S02]  /*7b10*/  FMNMX.FTZ R2, R41, R2, !PT ;  /* 0x0000000229027209 */ /* 0x000fe40007810000 */
[----:B------:R-:W-:Y:S02]  /*7b20*/  ISETP.GT.AND P5, PT, R0, RZ, PT ;  /* 0x000000ff0000720c */ /* 0x000fe40003fa4270 */
[----:B------:R-:W-:Y:S02]  /*7b30*/  FMNMX.FTZ R2, R44, R2, !PT ;  /* 0x000000022c027209 */ /* 0x000fe40007810000 */
[----:B------:R-:W-:Y:S02]  /*7b40*/  ISETP.GT.AND P0, PT, R0, 0x1, PT ;  /* 0x000000010000780c */ /* 0x000fe40003f04270 */
[----:B------:R-:W-:Y:S02]  /*7b50*/  FMNMX.FTZ R2, R45, R2, !PT ;  /* 0x000000022d027209 */ /* 0x000fe40007810000 */
[----:B------:R-:W-:Y:S02]  /*7b60*/  FSEL R6, R6, -INF , P5 ;  /* 0xff80000006067808 */ /* 0x000fe40002800000 */
[----:B------:R-:W-:Y:S02]  /*7b70*/  FMNMX.FTZ R2, R48, R2, !PT ;  /* 0x0000000230027209 */ /* 0x000fe40007810000 */
[----:B-1----:R-:W-:Y:S02]  /*7b80*/  FSEL R146, R7, -INF , P0 ;  /* 0xff80000007927808 */ /* 0x002fe40000000000 */
[----:B------:R-:W-:Y:S02]  /*7b90*/  FMNMX.FTZ R2, R49, R2, !PT ;  /* 0x0000000231027209 */ /* 0x000fe40007810000 */
[C---:B------:R-:W-:Y:S02]  /*7ba0*/  ISETP.GT.AND P5, PT, R0.reuse, 0x8, PT ;  /* 0x000000080000780c */ /* 0x040fe40003fa4270 */
[----:B------:R-:W-:Y:S01]  /*7bb0*/  ISETP.GT.AND P0, PT, R0, 0x9, PT ;  /* 0x000000090000780c */ /* 0x000fe20003f04270 */
[----:B------:R-:W1:Y:S01]  /*7bc0*/  SHFL.BFLY PT, R3, R2, 0x2, 0x1f ;  /* 0x0c401f0002037f89 */ /* 0x000e6200000e0000 */
[----:B------:R-:W-:Y:S02]  /*7bd0*/  FSEL R147, R10, -INF , P5 ;  /* 0xff8000000a937808 */ /* 0x000fe40002800000 */
[----:B------:R-:W-:Y:S01]  /*7be0*/  FSEL R164, R11, -INF , P0 ;  /* 0xff8000000ba47808 */ /* 0x000fe20000000000 */
[----:B------:R-:W-:Y:S01]  /*7bf0*/  IMAD.MOV.U32 R11, RZ, RZ, R49 ;  /* 0x000000ffff0b7224 */ /* 0x000fe200078e0031 */
[C---:B------:R-:W-:Y:S02]  /*7c00*/  ISETP.GT.AND P5, PT, R0.reuse, 0x10, PT ;  /* 0x000000100000780c */ /* 0x040fe40003fa4270 */
[----:B------:R-:W-:Y:S02]  /*7c10*/  ISETP.GT.AND P0, PT, R0, 0x11, PT ;  /* 0x000000110000780c */ /* 0x000fe40003f04270 */
[----:B------:R-:W-:Y:S01]  /*7c20*/  FSEL R210, R14, -INF , P5 ;  /* 0xff8000000ed27808 */ /* 0x000fe20002800000 */
[----:B------:R-:W-:Y:S01]  /*7c30*/  IMAD.MOV.U32 R14, RZ, RZ, R9 ;  /* 0x000000ffff0e7224 */ /* 0x000fe200078e0009 */
[----:B------:R-:W-:Y:S02]  /*7c40*/  FSEL R209, R15, -INF , P0 ;  /* 0xff8000000fd17808 */ /* 0x000fe40000000000 */
[C---:B------:R-:W-:Y:S02]  /*7c50*/  ISETP.GT.AND P5, PT, R0.reuse, 0x18, PT ;  /* 0x000000180000780c */ /* 0x040fe40003fa4270 */
[----:B------:R-:W-:Y:S02]  /*7c60*/  ISETP.GT.AND P0, PT, R0, 0x19, PT ;  /* 0x000000190000780c */ /* 0x000fe40003f04270 */
[----:B------:R-:W-:Y:S02]  /*7c70*/  FSEL R211, R18, -INF , P5 ;  /* 0xff80000012d37808 */ /* 0x000fe40002800000 */
[----:B------:R-:W-:Y:S01]  /*7c80*/  FSEL R212, R19, -INF , P0 ;  /* 0xff80000013d47808 */ /* 0x000fe20000000000 */
[----:B------:R-:W-:Y:S01]  /*7c90*/  IMAD.MOV.U32 R19, RZ, RZ, R32 ;  /* 0x000000ffff137224 */ /* 0x000fe200078e0020 */
[C---:B------:R-:W-:Y:S02]  /*7ca0*/  ISETP.GT.AND P5, PT, R0.reuse, 0x20, PT ;  /* 0x000000200000780c */ /* 0x040fe40003fa4270 */
[----:B------:R-:W-:Y:S02]  /*7cb0*/  ISETP.GT.AND P0, PT, R0, 0x21, PT ;  /* 0x000000210000780c */ /* 0x000fe40003f04270 */
[----:B-1----:R-:W-:Y:S02]  /*7cc0*/  FMNMX.FTZ R2, R2, R3, !PT ;  /* 0x0000000302027209 */ /* 0x002fe40007810000 */
[----:B------:R-:W-:Y:S02]  /*7cd0*/  FMNMX.FTZ R3, R6, R144, !PT ;  /* 0x0000009006037209 */ /* 0x000fe40007810000 */
[----:B------:R-:W-:Y:S01]  /*7ce0*/  FSEL R219, R22, -INF , P5 ;  /* 0xff80000016db7808 */ /* 0x000fe20002800000 */
[----:B---3--:R-:W1:Y:S01]  /*7cf0*/  SHFL.BFLY PT, R141, R2, 0x1, 0x1f ;  /* 0x0c201f00028d7f89 */ /* 0x008e6200000e0000 */
[----:B------:R-:W-:Y:S02]  /*7d00*/  FMNMX.FTZ R3, R146, R3, !PT ;  /* 0x0000000392037209 */ /* 0x000fe40007810000 */
[----:B------:R-:W-:Y:S02]  /*7d10*/  FSEL R217, R23, -INF , P0 ;  /* 0xff80000017d97808 */ /* 0x000fe40000000000 */
[----:B------:R-:W-:Y:S02]  /*7d20*/  FMNMX.FTZ R3, R147, R3, !PT ;  /* 0x0000000393037209 */ /* 0x000fe40007810000 */
[----:B------:R-:W-:Y:S02]  /*7d30*/  ISETP.GT.AND P5, PT, R0, 0x28, PT ;  /* 0x000000280000780c */ /* 0x000fe40003fa4270 */
[----:B------:R-:W-:Y:S02]  /*7d40*/  FMNMX.FTZ R3, R164, R3, !PT ;  /* 0x00000003a4037209 */ /* 0x000fe40007810000 */
[----:B------:R-:W-:Y:S01]  /*7d50*/  FSEL R220, R26, -INF , P5 ;  /* 0xff8000001adc7808 */ /* 0x000fe20002800000 */
[----:B------:R-:W-:Y:S01]  /*7d60*/  IMAD.MOV.U32 R26, RZ, RZ, R45 ;  /* 0x000000ffff1a7224 */ /* 0x000fe200078e002d */
[----:B------:R-:W-:Y:S02]  /*7d70*/  FMNMX.FTZ R3, R210, R3, !PT ;  /* 0x00000003d2037209 */ /* 0x000fe40007810000 */
[C---:B------:R-:W-:Y:S02]  /*7d80*/  ISETP.GT.AND P0, PT, R0.reuse, 0x29, PT ;  /* 0x000000290000780c */ /* 0x040fe40003f04270 */
[----:B------:R-:W-:Y:S02]  /*7d90*/  FMNMX.FTZ R3, R209, R3, !PT ;  /* 0x00000003d1037209 */ /* 0x000fe40007810000 */
[----:B------:R-:W-:Y:S02]  /*7da0*/  FSEL R221, R27, -INF , P0 ;  /* 0xff8000001bdd7808 */ /* 0x000fe40000000000 */
[----:B------:R-:W-:Y:S02]  /*7db0*/  FMNMX.FTZ R3, R211, R3, !PT ;  /* 0x00000003d3037209 */ /* 0x000fe40007810000 */
[----:B------:R-:W-:Y:S02]  /*7dc0*/  ISETP.GT.AND P5, PT, R0, 0x30, PT ;  /* 0x000000300000780c */ /* 0x000fe40003fa4270 */
[----:B------:R-:W-:Y:S02]  /*7dd0*/  FMNMX.FTZ R3, R212, R3, !PT ;  /* 0x00000003d4037209 */ /* 0x000fe40007810000 */
[----:B------:R-:W-:Y:S02]  /*7de0*/  ISETP.GT.AND P0, PT, R0, 0x31, PT ;  /* 0x000000310000780c */ /* 0x000fe40003f04270 */
[----:B------:R-:W-:Y:S02]  /*7df0*/  FMNMX.FTZ R3, R219, R3, !PT ;  /* 0x00000003db037209 */ /* 0x000fe40007810000 */
[----:B------:R-:W-:Y:S01]  /*7e00*/  FSEL R10, R30, -INF , P5 ;  /* 0xff8000001e0a7808 */ /* 0x000fe20002800000 */
[----:B------:R-:W-:Y:S01]  /*7e10*/  IMAD.MOV.U32 R30, RZ, RZ, R41 ;  /* 0x000000ffff1e7224 */ /* 0x000fe200078e0029 */
[----:B------:R-:W-:Y:S02]  /*7e20*/  FMNMX.FTZ R3, R217, R3, !PT ;  /* 0x00000003d9037209 */ /* 0x000fe40007810000 */
[----:B------:R-:W-:Y:S02]  /*7e30*/  FSEL R13, R31, -INF , P0 ;  /* 0xff8000001f0d7808 */ /* 0x000fe40000000000 */
[----:B------:R-:W-:Y:S02]  /*7e40*/  FMNMX.FTZ R3, R220, R3, !PT ;  /* 0x00000003dc037209 */ /* 0x000fe40007810000 */
[----:B------:R-:W-:Y:S02]  /*7e50*/  ISETP.GT.AND P5, PT, R0, 0x38, PT ;  /* 0x000000380000780c */ /* 0x000fe40003fa4270 */
        /* <DEDUP_REMOVED lines=9> */
[----:B------:R-:W-:Y:S02]  /*7ef0*/  ISETP.GT.AND P6, PT, R0, 0x41, PT ;  /* 0x000000410000780c */ /* 0x000fe40003fc4270 */
[----:B------:R-:W-:Y:S02]  /*7f00*/  FSEL R16, R38, -INF , P0 ;  /* 0xff80000026107808 */ /* 0x000fe40000000000 */
[----:B------:R-:W-:Y:S02]  /*7f10*/  FMNMX.FTZ R3, R7, R3, !PT ;  /* 0x0000000307037209 */ /* 0x000fe40007810000 */
[----:B------:R-:W-:Y:S02]  /*7f20*/  FSEL R39, R39, -INF , P6 ;  /* 0xff80000027277808 */ /* 0x000fe40003000000 */
[----:B------:R-:W-:Y:S02]  /*7f30*/  ISETP.GT.AND P0, PT, R0, 0x49, PT ;  /* 0x000000490000780c */ /* 0x000fe40003f04270 */
[----:B------:R-:W-:Y:S02]  /*7f40*/  FMNMX.FTZ R3, R16, R3, !PT ;  /* 0x0000000310037209 */ /* 0x000fe40007810000 */
[----:B------:R-:W-:Y:S02]  /*7f50*/  ISETP.GT.AND P5, PT, R0, 0x48, PT ;  /* 0x000000480000780c */ /* 0x000fe40003fa4270 */
[----:B------:R-:W-:Y:S02]  /*7f60*/  FSEL R43, R43, -INF , P0 ;  /* 0xff8000002b2b7808 */ /* 0x000fe40000000000 */
[----:B------:R-:W-:Y:S02]  /*7f70*/  FSEL R42, R42, -INF , P5 ;  /* 0xff8000002a2a7808 */ /* 0x000fe40002800000 */
[C---:B------:R-:W-:Y:S02]  /*7f80*/  ISETP.GT.AND P0, PT, R0.reuse, 0x50, PT ;  /* 0x000000500000780c */ /* 0x040fe40003f04270 */
[----:B------:R-:W-:Y:S02]  /*7f90*/  FMNMX.FTZ R3, R39, R3, !PT ;  /* 0x0000000327037209 */ /* 0x000fe40007810000 */
[----:B------:R-:W-:Y:S02]  /*7fa0*/  ISETP.GT.AND P6, PT, R0, 0x51, PT ;  /* 0x000000510000780c */ /* 0x000fe40003fc4270 */
[----:B------:R-:W-:Y:S02]  /*7fb0*/  FSEL R46, R46, -INF , P0 ;  /* 0xff8000002e2e7808 */ /* 0x000fe40000000000 */
[C---:B------:R-:W-:Y:S02]  /*7fc0*/  ISETP.GT.AND P5, PT, R0.reuse, 0x58, PT ;  /* 0x000000580000780c */ /* 0x040fe40003fa4270 */
[----:B------:R-:W-:Y:S02]  /*7fd0*/  ISETP.GT.AND P0, PT, R0, 0x59, PT ;  /* 0x000000590000780c */ /* 0x000fe40003f04270 */
[----:B------:R-:W-:Y:S02]  /*7fe0*/  FMNMX.FTZ R0, R42, R3, !PT ;  /* 0x000000032a007209 */ /* 0x000fe40007810000 */
[----:B------:R-:W-:Y:S02]  /*7ff0*/  FSEL R47, R47, -INF , P6 ;  /* 0xff8000002f2f7808 */ /* 0x000fe40003000000 */
[----:B------:R-:W-:Y:S02]  /*8000*/  FMNMX.FTZ R0, R43, R0, !PT ;  /* 0x000000002b007209 */ /* 0x000fe40007810000 */
[----:B------:R-:W-:Y:S02]  /*8010*/  FSEL R50, R50, -INF , P5 ;  /* 0xff80000032327808 */ /* 0x000fe40002800000 */
[----:B------:R-:W-:Y:S02]  /*8020*/  FMNMX.FTZ R0, R46, R0, !PT ;  /* 0x000000002e007209 */ /* 0x000fe40007810000 */
[----:B------:R-:W-:Y:S01]  /*8030*/  FSEL R142, R51, -INF , P0 ;  /* 0xff800000338e7808 */ /* 0x000fe20000000000 */
[----:B------:R-:W-:Y:S01]  /*8040*/  IMAD.MOV.U32 R51, RZ, RZ, R16 ;  /* 0x000000ffff337224 */ /* 0x000fe200078e0010 */
[----:B------:R-:W-:Y:S02]  /*8050*/  FMNMX.FTZ R0, R47, R0, !PT ;  /* 0x000000002f007209 */ /* 0x000fe40007810000 */
[----:B-1----:R-:W-:Y:S02]  /*8060*/  FMNMX.FTZ R141, R2, R141, !PT ;  /* 0x0000008d028d7209 */ /* 0x002fe40007810000 */
[----:B------:R-:W-:Y:S02]  /*8070*/  FMNMX.FTZ R0, R50, R0, !PT ;  /* 0x0000000032007209 */ /* 0x000fe40007810000 */
[C---:B------:R-:W-:Y:S02]  /*8080*/  FSETP.NEU.FTZ.AND P0, PT, R141.reuse, -INF , PT ;  /* 0xff8000008d00780b */ /* 0x040fe40003f1d000 */
[----:B------:R-:W-:Y:S02]  /*8090*/  FMNMX.FTZ R0, R142, R0, !PT ;  /* 0x000000008e007209 */ /* 0x000fe40007810000 */
[----:B------:R-:W-:Y:S02]  /*80a0*/  FSEL R3, R141, RZ, P0 ;  /* 0x000000ff8d037208 */ /* 0x000fe40000000000 */
[----:B------:R-:W-:Y:S01]  /*80b0*/  MOV R15, R8 ;  /* 0x00000008000f7202 */ /* 0x000fe20000000f00 */
[----:B------:R-:W1:Y:S01]  /*80c0*/  SHFL.BFLY PT, R2, R0, 0x2, 0x1f ;  /* 0x0c401f0000027f89 */ /* 0x000e6200000e0000 */
[----:B------:R-:W-:Y:S02]  /*80d0*/  MOV R18, R33 ;  /* 0x0000002100127202 */ /* 0x000fe40000000f00 */
[----:B------:R-:W-:Y:S02]  /*80e0*/  MOV R22, R17 ;  /* 0x0000001100167202 */ /* 0x000fe40000000f00 */
[----:B------:R-:W-:Y:S02]  /*80f0*/  MOV R23, R48 ;  /* 0x0000003000177202 */ /* 0x000fe40000000f00 */
[----:B------:R-:W-:Y:S02]  /*8100*/  MOV R27, R44 ;  /* 0x0000002c001b7202 */ /* 0x000fe40000000f00 */
[----:B------:R-:W-:Y:S02]  /*8110*/  MOV R31, R40 ;  /* 0x00000028001f7202 */ /* 0x000fe40000000f00 */
[----:B------:R-:W-:Y:S02]  /*8120*/  MOV R38, R36 ;  /* 0x0000002400267202 */ /* 0x000fe40000000f00 */
[----:B-1----:R-:W-:Y:S01]  /*8130*/  FMNMX.FTZ R0, R0, R2, !PT ;  /* 0x0000000200007209 */ /* 0x002fe20007810000 */
[----:B------:R-:W-:Y:S02]  /*8140*/  FADD.FTZ R2, -R3, R143 ;  /* 0x0000008f03027221 */ /* 0x000fe40000010100 */
[----:B------:R-:W-:Y:S02]  /*8150*/  FMUL.FTZ R143, R141, c[0x0][0x2d0] ;  /* 0x0000b4008d8f7a20 */ /* 0x000fe40000410000 */
[----:B------:R-:W1:Y:S03]  /*8160*/  SHFL.BFLY PT, R3, R0, 0x1, 0x1f ;  /* 0x0c201f0000037f89 */ /* 0x000e6600000e0000 */
[----:B------:R-:W-:Y:S05]  /*8170*/  FSEL R143, R143, RZ, P0 ;  /* 0x000000ff8f8f7208 */ /* 0x000fea0000000000 */
[----:B------:R-:W-:Y:S04]  /*8180*/  FFMA.FTZ R4, R4, c[0x0][0x2d0], -R143 ;  /* 0x0000b40004047a23 */ /* 0x000fe8000001088f */
[----:B------:R-:W-:Y:S01]  /*8190*/  MUFU.EX2 R145, R4 ;  /* 0x0000000400917308 */ /* 0x000fe20000000800 */
[----:B-1----:R-:W-:Y:S01]  /*81a0*/  FMNMX.FTZ R140, R0, R3, !PT ;  /* 0x00000003008c7209 */ /* 0x002fe20007810000 */
[----:B------:R-:W-:Y:S03]  /*81b0*/  FMUL.FTZ R0, R2, c[0x0][0x2d0] ;  /* 0x0000b40002007a20 */ /* 0x000fe60000410000 */
[C---:B------:R-:W-:Y:S05]  /*81c0*/  FSETP.NEU.FTZ.AND P0, PT, R140.reuse, -INF , PT ;  /* 0xff8000008c00780b */ /* 0x040fea0003f1d000 */
[----:B------:R1:W2:Y:S01]  /*81d0*/  MUFU.EX2 R2, R0 ;  /* 0x0000000000027308 */ /* 0x0002a20000000800 */
[----:B------:R-:W-:Y:S05]  /*81e0*/  FSEL R3, R140, RZ, P0 ;  /* 0x000000ff8c037208 */ /* 0x000fea0000000000 */
[----:B-1----:R-:W-:Y:S02]  /*81f0*/  FADD.FTZ R0, -R3, R144 ;  /* 0x0000009003007221 */ /* 0x002fe40000010100 */
[----:B--2---:R-:W-:Y:S02]  /*8200*/  FMUL.FTZ R8, R2, R152 ;  /* 0x0000009802087220 */ /* 0x004fe40000410000 */
[----:B------:R-:W-:Y:S01]  /*8210*/  FMUL.FTZ R0, R0, c[0x0][0x2d0] ;  /* 0x0000b40000007a20 */ /* 0x000fe20000410000 */
[----:B------:R-:W2:Y:S01]  /*8220*/  LDL.LU R152, [R1+0x10] ;  /* 0x0000100001987983 */ /* 0x000ea20000300800 */
[C---:B------:R-:W-:Y:S01]  /*8230*/  FMUL.FTZ R4, R2.reuse, R148 ;  /* 0x0000009402047220 */ /* 0x040fe20000410000 */
[----:B------:R-:W-:Y:S01]  /*8240*/  MOV R148, R13 ;  /* 0x0000000d00947202 */ /* 0x000fe20000000f00 */
[C---:B------:R-:W-:Y:S02]  /*8250*/  FMUL.FTZ R13, R2.reuse, R101 ;  /* 0x00000065020d7220 */ /* 0x040fe40000410000 */
[----:B------:R-:W1:Y:S01]  /*8260*/  MUFU.EX2 R0, R0 ;  /* 0x0000000000007308 */ /* 0x000e620000000800 */
[C---:B------:R-:W-:Y:S02]  /*8270*/  FMUL.FTZ R9, R2.reuse, R153 ;  /* 0x0000009902097220 */ /* 0x040fe40000410000 */
[----:B------:R-:W-:Y:S02]  /*8280*/  IMAD.MOV.U32 R153, RZ, RZ, R12 ;  /* 0x000000ffff997224 */ /* 0x000fe400078e000c */
[C---:B------:R-:W-:Y:S02]  /*8290*/  FMUL.FTZ R12, R2.reuse, R100 ;  /* 0x00000064020c7220 */ /* 0x040fe40000410000 */
[----:B------:R-:W-:Y:S01]  /*82a0*/  FMUL.FTZ R25, R2, R113 ;  /* 0x0000007102197220 */ /* 0x000fe20000410000 */
[----:B------:R-:W-:Y:S01]  /*82b0*/  MOV R113, R18 ;  /* 0x0000001200717202 */ /* 0x000fe20000000f00 */
[----:B------:R-:W3:Y:S01]  /*82c0*/  LDL.64 R100, [R1+0x30] ;  /* 0x0000300001647983 */ /* 0x000ee20000100a00 */
[----:B------:R-:W-:Y:S01]  /*82d0*/  FMUL.FTZ R3, R140, c[0x0][0x2d0] ;  /* 0x0000b4008c037a20 */ /* 0x000fe20000410000 */
[----:B------:R-:W-:Y:S01]  /*82e0*/  ISETP.GT.AND P6, PT, R218, R153, PT ;  /* 0x00000099da00720c */ /* 0x000fe20003fc4270 */
[C---:B------:R-:W-:Y:S01]  /*82f0*/  FMUL.FTZ R5, R2.reuse, R149 ;  /* 0x0000009502057220 */ /* 0x040fe20000410000 */
[----:B------:R-:W-:Y:S01]  /*8300*/  MOV R149, R28 ;  /* 0x0000001c00957202 */ /* 0x000fe20000000f00 */
[----:B------:R-:W-:Y:S01]  /*8310*/  FMUL.FTZ R28, R2, R116 ;  /* 0x00000074021c7220 */ /* 0x000fe20000410000 */
[----:B------:R-:W-:Y:S01]  /*8320*/  FSEL R3, R3, RZ, P0 ;  /* 0x000000ff03037208 */ /* 0x000fe20000000000 */
[----:B------:R-:W-:Y:S02]  /*8330*/  IMAD.MOV.U32 R116, RZ, RZ, R19 ;  /* 0x000000ffff747224 */ /* 0x000fe400078e0013 */
[----:B------:R-:W-:Y:S02]  /*8340*/  IMAD.MOV.U32 R153, RZ, RZ, R43 ;  /* 0x000000ffff997224 */ /* 0x000fe400078e002b */
[----:B------:R-:W-:Y:S02]  /*8350*/  FFMA.FTZ R6, R6, c[0x0][0x2d0], -R3 ;  /* 0x0000b40006067a23 */ /* 0x000fe40000010803 */
[----:B------:R-:W-:Y:S02]  /*8360*/  FMUL.FTZ R16, R2, R104 ;  /* 0x0000006802107220 */ /* 0x000fe40000410000 */
[C---:B-1----:R-:W-:Y:S01]  /*8370*/  FMUL.FTZ R18, R0.reuse, R106 ;  /* 0x0000006a00127220 */ /* 0x042fe20000410000 */
[----:B------:R1:W2:Y:S01]  /*8380*/  MUFU.EX2 R144, R6 ;  /* 0x0000000600907308 */ /* 0x0002a20000000800 */
[----:B------:R-:W3:Y:S01]  /*8390*/  LDL R106, [R1+0x28] ;  /* 0x00002800016a7983 */ /* 0x000ee20000100800 */
[----:B------:R-:W-:Y:S01]  /*83a0*/  FMUL.FTZ R19, R0, R107 ;  /* 0x0000006b00137220 */ /* 0x000fe20000410000 */
[----:B------:R-:W-:Y:S01]  /*83b0*/  IADD3 R107, R218, -0x1, RZ ;  /* 0xffffffffda6b7810 */ /* 0x000fe20007ffe0ff */
[C---:B------:R-:W-:Y:S02]  /*83c0*/  FMUL.FTZ R17, R2.reuse, R105 ;  /* 0x0000006902117220 */ /* 0x040fe40000410000 */
[----:B------:R-:W-:Y:S02]  /*83d0*/  IMAD.MOV.U32 R105, RZ, RZ, R14 ;  /* 0x000000ffff697224 */ /* 0x000fe400078e000e */
[C---:B------:R-:W-:Y:S01]  /*83e0*/  FMUL.FTZ R20, R2.reuse, R108 ;  /* 0x0000006c02147220 */ /* 0x040fe20000410000 */
[----:B------:R-:W-:Y:S01]  /*83f0*/  MOV R108, R149 ;  /* 0x00000095006c7202 */ /* 0x000fe20000000f00 */
[C---:B------:R-:W-:Y:S01]  /*8400*/  FMUL.FTZ R21, R2.reuse, R109 ;  /* 0x0000006d02157220 */ /* 0x040fe20000410000 */
[----:B------:R-:W-:Y:S01]  /*8410*/  MOV R109, R15 ;  /* 0x0000000f006d7202 */ /* 0x000fe20000000f00 */
[C---:B------:R-:W-:Y:S02]  /*8420*/  FMUL.FTZ R24, R2.reuse, R112 ;  /* 0x0000007002187220 */ /* 0x040fe40000410000 */
[C---:B------:R-:W-:Y:S01]  /*8430*/  FMUL.FTZ R32, R2.reuse, R120 ;  /* 0x0000007802207220 */ /* 0x040fe20000410000 */
[----:B------:R-:W-:Y:S01]  /*8440*/  MOV R120, R42 ;  /* 0x0000002a00787202 */ /* 0x000fe20000000f00 */
[C---:B------:R-:W-:Y:S02]  /*8450*/  FMUL.FTZ R33, R2.reuse, R121 ;  /* 0x0000007902217220 */ /* 0x040fe40000410000 */
[C---:B------:R-:W-:Y:S01]  /*8460*/  FMUL.FTZ R36, R2.reuse, R124 ;  /* 0x0000007c02247220 */ /* 0x040fe20000410000 */
[----:B------:R-:W-:Y:S01]  /*8470*/  MOV R124, R23 ;  /* 0x00000017007c7202 */ /* 0x000fe20000000f00 */
[C---:B------:R-:W-:Y:S02]  /*8480*/  FMUL.FTZ R37, R2.reuse, R125 ;  /* 0x0000007d02257220 */ /* 0x040fe40000410000 */
[C---:B------:R-:W-:Y:S02]  /*8490*/  FMUL.FTZ R40, R2.reuse, R128 ;  /* 0x0000008002287220 */ /* 0x040fe40000410000 */
[----:B-1----:R-:W-:Y:S02]  /*84a0*/  IMAD.MOV.U32 R6, RZ, RZ, R29 ;  /* 0x000000ffff067224 */ /* 0x002fe400078e001d */
[C---:B------:R-:W-:Y:S02]  /*84b0*/  FMUL.FTZ R29, R2.reuse, R117 ;  /* 0x00000075021d7220 */ /* 0x040fe40000410000 */
[C---:B------:R-:W-:Y:S01]  /*84c0*/  FMUL.FTZ R41, R2.reuse, R129 ;  /* 0x0000008102297220 */ /* 0x040fe20000410000 */
[----:B------:R-:W-:Y:S01]  /*84d0*/  MOV R129, R27 ;  /* 0x0000001b00817202 */ /* 0x000fe20000000f00 */
[C---:B------:R-:W-:Y:S02]  /*84e0*/  FMUL.FTZ R44, R2.reuse, R132 ;  /* 0x00000084022c7220 */ /* 0x040fe40000410000 */
[C---:B------:R-:W-:Y:S01]  /*84f0*/  FMUL.FTZ R45, R2.reuse, R133 ;  /* 0x00000085022d7220 */ /* 0x040fe20000410000 */
[----:B------:R-:W-:Y:S01]  /*8500*/  MOV R133, R10 ;  /* 0x0000000a00857202 */ /* 0x000fe20000000f00 */
[C---:B------:R-:W-:Y:S01]  /*8510*/  FMUL.FTZ R48, R2.reuse, R136 ;  /* 0x0000008802307220 */ /* 0x040fe20000410000 */
[----:B------:R-:W-:Y:S01]  /*8520*/  MOV R136, R31 ;  /* 0x0000001f00887202 */ /* 0x000fe20000000f00 */
        /* <DEDUP_REMOVED lines=25> */
[C---:B------:R-:W-:Y:S01]  /*86c0*/  FMUL.FTZ R10, R0.reuse, R154 ;  /* 0x0000009a000a7220 */ /* 0x040fe20000410000 */
[----:B------:R-:W-:Y:S01]  /*86d0*/  MOV R154, R148 ;  /* 0x00000094009a7202 */ /* 0x000fe20000000f00 */
[----:B------:R-:W-:Y:S01]  /*86e0*/  IMAD.MOV.U32 R121, RZ, RZ, R11 ;  /* 0x000000ffff797224 */ /* 0x000fe200078e000b */
[----:B------:R-:W-:Y:S01]  /*86f0*/  MOV R148, R50 ;  /* 0x0000003200947202 */ /* 0x000fe20000000f00 */
[----:B------:R-:W-:Y:S02]  /*8700*/  IMAD.MOV.U32 R149, RZ, RZ, R47 ;  /* 0x000000ffff957224 */ /* 0x000fe400078e002f */
[----:B------:R-:W-:Y:S02]  /*8710*/  IMAD.MOV.U32 R117, RZ, RZ, R39 ;  /* 0x000000ffff757224 */ /* 0x000fe400078e0027 */
        /* <DEDUP_REMOVED lines=38> */
[----:B------:R-:W-:Y:S02]  /*8980*/  FFMA.FTZ R208, R2, R208, R145 ;  /* 0x000000d002d07223 */ /* 0x000fe40000010091 */
[----:B------:R-:W-:Y:S02]  /*8990*/  IMAD.MOV.U32 R2, RZ, RZ, R7 ;  /* 0x000000ffff027224 */ /* 0x000fe400078e0007 */
[C---:B------:R-:W-:Y:S01]  /*89a0*/  FMUL.FTZ R7, R0.reuse, R151 ;  /* 0x0000009700077220 */ /* 0x040fe20000410000 */
[----:B------:R-:W-:Y:S01]  /*89b0*/  MOV R151, R38 ;  /* 0x0000002600977202 */ /* 0x000fe20000000f00 */
[C---:B------:R-:W-:Y:S02]  /*89c0*/  FMUL.FTZ R38, R0.reuse, R126 ;  /* 0x0000007e00267220 */ /* 0x040fe40000410000 */
[----:B------:R-:W-:Y:S02]  /*89d0*/  IMAD.MOV.U32 R128, RZ, RZ, R6 ;  /* 0x000000ffff807224 */ /* 0x000fe400078e0006 */
[C---:B------:R-:W-:Y:S02]  /*89e0*/  FMUL.FTZ R6, R0.reuse, R150 ;  /* 0x0000009600067220 */ /* 0x040fe40000410000 */
[----:B------:R-:W-:Y:S02]  /*89f0*/  IMAD.MOV.U32 R150, RZ, RZ, R51 ;  /* 0x000000ffff967224 */ /* 0x000fe400078e0033 */
[C---:B------:R-:W-:Y:S02]  /*8a00*/  FMUL.FTZ R51, R0.reuse, R139 ;  /* 0x0000008b00337220 */ /* 0x040fe40000410000 */
[----:B------:R-:W-:Y:S02]  /*8a10*/  IMAD.MOV.U32 R137, RZ, RZ, R35 ;  /* 0x000000ffff897224 */ /* 0x000fe400078e0023 */
[C---:B------:R-:W-:Y:S02]  /*8a20*/  FMUL.FTZ R35, R0.reuse, R123 ;  /* 0x0000007b00237220 */ /* 0x040fe40000410000 */
[----:B------:R-:W-:Y:S01]  /*8a30*/  IMAD.MOV.U32 R132, RZ, RZ, R30 ;  /* 0x000000ffff847224 */ /* 0x000fe200078e001e */
[----:B------:R-:W-:Y:S01]  /*8a40*/  MOV R138, R137 ;  /* 0x00000089008a7202 */ /* 0x000fe20000000f00 */
[C---:B------:R-:W-:Y:S01]  /*8a50*/  FMUL.FTZ R30, R0.reuse, R118 ;  /* 0x00000076001e7220 */ /* 0x040fe20000410000 */
[----:B------:R-:W-:Y:S01]  /*8a60*/  MOV R137, R121 ;  /* 0x0000007900897202 */ /* 0x000fe20000000f00 */
[----:B------:R-:W-:Y:S02]  /*8a70*/  IMAD.MOV.U32 R125, RZ, RZ, R26 ;  /* 0x000000ffff7d7224 */ /* 0x000fe400078e001a */
[C---:B------:R-:W-:Y:S02]  /*8a80*/  FMUL.FTZ R26, R0.reuse, R114 ;  /* 0x00000072001a7220 */ /* 0x040fe40000410000 */
[----:B------:R-:W-:Y:S01]  /*8a90*/  IMAD.MOV.U32 R112, RZ, RZ, R34 ;  /* 0x000000ffff707224 */ /* 0x000fe200078e0022 */
[----:B------:R-:W-:Y:S01]  /*8aa0*/  MOV R154, R125 ;  /* 0x0000007d009a7202 */ /* 0x000fe20000000f00 */
[C---:B------:R-:W-:Y:S02]  /*8ab0*/  FMUL.FTZ R34, R0.reuse, R122 ;  /* 0x0000007a00227220 */ /* 0x040fe40000410000 */
[C---:B------:R-:W-:Y:S04]  /*8ac0*/  @P6 IMAD.WIDE.U32 R102, R107.reuse, c[0x0][0x1e0], RZ ;  /* 0x000078006b666a25 */ /* 0x040fe800078e00ff */
[----:B------:R-:W-:Y:S02]  /*8ad0*/  IMAD.MOV.U32 R139, RZ, RZ, R116 ;  /* 0x000000ffff8b7224 */ /* 0x000fe400078e0074 */
[----:B------:R-:W-:Y:S02]  /*8ae0*/  IMAD.MOV.U32 R131, RZ, RZ, R151 ;  /* 0x000000ffff837224 */ /* 0x000fe400078e0097 */
[----:B------:R-:W-:Y:S02]  /*8af0*/  IMAD.MOV.U32 R151, RZ, RZ, R124 ;  /* 0x000000ffff977224 */ /* 0x000fe400078e007c */
[----:B------:R-:W-:Y:S02]  /*8b00*/  IMAD.MOV.U32 R135, RZ, RZ, R136 ;  /* 0x000000ffff877224 */ /* 0x000fe400078e0088 */
[----:B------:R-:W-:Y:S02]  /*8b10*/  IMAD.MOV.U32 R136, RZ, RZ, R120 ;  /* 0x000000ffff887224 */ /* 0x000fe400078e0078 */
[C---:B--2---:R-:W-:Y:S01]  /*8b20*/  FFMA.FTZ R104, R0.reuse, R152, R144 ;  /* 0x0000009800687223 */ /* 0x044fe20000010090 */
[----:B------:R-:W-:Y:S01]  /*8b30*/  MOV R152, R46 ;  /* 0x0000002e00987202 */ /* 0x000fe20000000f00 */
[----:B------:R-:W-:Y:S01]  /*8b40*/  FMUL.FTZ R46, R0, R134 ;  /* 0x00000086002e7220 */ /* 0x000fe20000410000 */
[----:B------:R-:W-:Y:S02]  /*8b50*/  @P6 SHF.R.S32.HI R0, RZ, 0x1f, R107 ;  /* 0x0000001fff006819 */ /* 0x000fe4000001146b */
[----:B------:R-:W-:Y:S02]  /*8b60*/  MOV R134, R132 ;  /* 0x0000008400867202 */ /* 0x000fe40000000f00 */
[----:B------:R-:W-:Y:S01]  /*8b70*/  MOV R132, R117 ;  /* 0x0000007500847202 */ /* 0x000fe20000000f00 */
[----:B------:R-:W-:Y:S04]  /*8b80*/  @P6 IMAD R0, R0, c[0x0][0x1e0], RZ ;  /* 0x0000780000006a24 */ /* 0x000fe800078e02ff */
[----:B------:R-:W-:Y:S01]  /*8b90*/  @P6 IMAD R0, R107, c[0x0][0x1e4], R0 ;  /* 0x000079006b006a24 */ /* 0x000fe200078e0200 */
[----:B------:R-:W-:Y:S01]  /*8ba0*/  MOV R107, R155 ;  /* 0x0000009b006b7202 */ /* 0x000fe20000000f00 */
[----:B------:R-:W-:Y:S03]  /*8bb0*/  IMAD.MOV.U32 R155, RZ, RZ, R2 ;  /* 0x000000ffff9b7224 */ /* 0x000fe600078e0002 */
[----:B------:R-:W-:Y:S01]  /*8bc0*/  @P6 IADD3 R0, R103, R0, RZ ;  /* 0x0000000067006210 */ /* 0x000fe20007ffe0ff */
[----:B------:R-:W-:Y:S02]  /*8bd0*/  IMAD.MOV.U32 R126, RZ, RZ, R155 ;  /* 0x000000ffff7e7224 */ /* 0x000fe400078e009b */
[----:B------:R-:W-:Y:S02]  /*8be0*/  IMAD.MOV.U32 R155, RZ, RZ, R129 ;  /* 0x000000ffff9b7224 */ /* 0x000fe400078e0081 */
[----:B------:R-:W-:Y:S02]  /*8bf0*/  @P6 IMAD R0, R0, 0x60, RZ ;  /* 0x0000006000006824 */ /* 0x000fe400078e02ff */
[----:B------:R-:W-:Y:S02]  /*8c00*/  IMAD.MOV.U32 R129, RZ, RZ, R105 ;  /* 0x000000ffff817224 */ /* 0x000fe400078e0069 */
[----:B---3--:R-:W-:Y:S01]  /*8c10*/  @P6 IMAD.MOV.U32 R101, RZ, RZ, R106 ;  /* 0x000000ffff656224 */ /* 0x008fe200078e006a */
[----:B------:R-:W-:Y:S01]  /*8c20*/  MOV R106, R133 ;  /* 0x00000085006a7202 */ /* 0x000fe20000000f00 */
[----:B------:R-:W-:Y:S01]  /*8c30*/  IMAD.MOV.U32 R133, RZ, RZ, R128 ;  /* 0x000000ffff857224 */ /* 0x000fe200078e0080 */
[----:B------:R-:W-:Y:S01]  /*8c40*/  MOV R128, R108 ;  /* 0x0000006c00807202 */ /* 0x000fe20000000f00 */
[----:B------:R-:W-:Y:S01]  /*8c50*/  @P6 IMAD.WIDE.U32 R100, R102, 0x60, R100 ;  /* 0x0000006066646825 */ /* 0x000fe200078e0064 */
[----:B------:R-:W-:Y:S03]  /*8c60*/  MOV R127, R106 ;  /* 0x0000006a007f7202 */ /* 0x000fe60000000f00 */
[----:B------:R-:W-:Y:S02]  /*8c70*/  @P6 IMAD.IADD R0, R101, 0x1, R0 ;  /* 0x0000000165006824 */ /* 0x000fe400078e0200 */
[--C-:B------:R-:W-:Y:S01]  /*8c80*/  FFMA.FTZ R108, R166, c[0x0][0x2d0], -R143.reuse ;  /* 0x0000b400a66c7a23 */ /* 0x100fe2000001088f */
[----:B------:R-:W-:Y:S02]  /*8c90*/  MOV R166, R109 ;  /* 0x0000006d00a67202 */ /* 0x000fe40000000f00 */
[C---:B------:R-:W-:Y:S02]  /*8ca0*/  @P6 SHF.L.U64.HI R2, R100.reuse, 0x1, R0 ;  /* 0x0000000164026819 */ /* 0x040fe40000010200 */
[----:B------:R-:W-:Y:S01]  /*8cb0*/  @P6 SHF.L.U32 R0, R100, 0x1, RZ ;  /* 0x0000000164006819 */ /* 0x000fe200000006ff */
[----:B------:R-:W-:Y:S03]  /*8cc0*/  MUFU.EX2 R108, R108 ;  /* 0x0000006c006c7308 */ /* 0x000fe60000000800 */
[C---:B------:R-:W-:Y:S02]  /*8cd0*/  @P6 IADD3 R100, P0, R0.reuse, c[0x0][0x1c8], RZ ;  /* 0x0000720000646a10 */ /* 0x040fe40007f1e0ff */
[----:B------:R-:W-:Y:S02]  /*8ce0*/  @P6 IADD3 R102, P5, R0, 0x80, RZ ;  /* 0x0000008000666810 */ /* 0x000fe40007fbe0ff */
[----:B------:R-:W-:Y:S02]  /*8cf0*/  @P6 IADD3.X R101, R2, c[0x0][0x1cc], RZ, P0, !PT ;  /* 0x0000730002656a10 */ /* 0x000fe400007fe4ff */
[----:B------:R-:W-:Y:S03]  /*8d00*/  @P6 IADD3 R102, P0, R102, c[0x0][0x1c8], RZ ;  /* 0x0000720066666a10 */ /* 0x000fe60007f1e0ff */
[----:B------:R1:W-:Y:S01]  /*8d10*/  @P6 LDGSTS.E.BYPASS.LTC128B.128 [R107+0xc100], [R100.64], !P4 ;  /* 0x0c100000646b6fae */ /* 0x0003e2000e101d46 */
[--C-:B------:R-:W-:Y:S02]  /*8d20*/  @P6 IADD3.X R103, RZ, c[0x0][0x1cc], R2.reuse, P0, P5 ;  /* 0x00007300ff676a10 */ /* 0x100fe400007ea402 */
[----:B------:R-:W-:Y:S05]  /*8d30*/  @P6 IADD3 R0, P5, R0, 0x100, RZ ;  /* 0x0000010000006810 */ /* 0x000fea0007fbe0ff */
[----:B------:R2:W-:Y:S02]  /*8d40*/  @P6 LDGSTS.E.BYPASS.LTC128B.128 [R107+0xf100], [R102.64], !P3 ;  /* 0x0f100000666b6fae */ /* 0x0005e4000d901d46 */
[----:B--2---:R-:W-:Y:S01]  /*8d50*/  @P6 IADD3 R102, P0, R0, c[0x0][0x1c8], RZ ;  /* 0x0000720000666a10 */ /* 0x004fe20007f1e0ff */
[----:B------:R-:W-:Y:S01]  /*8d60*/  FFMA.FTZ R0, R165, c[0x0][0x2d0], -R143 ;  /* 0x0000b400a5007a23 */ /* 0x000fe2000001088f */
[----:B------:R-:W-:Y:S02]  /*8d70*/  MOV R165, R113 ;  /* 0x0000007100a57202 */ /* 0x000fe40000000f00 */
[----:B------:R-:W-:Y:S01]  /*8d80*/  @P6 IADD3.X R103, RZ, c[0x0][0x1cc], R2, P0, P5 ;  /* 0x00007300ff676a10 */ /* 0x000fe200007ea402 */
[----:B------:R-:W-:Y:S02]  /*8d90*/  FFMA.FTZ R2, R146, c[0x0][0x2d0], -R3 ;  /* 0x0000b40092027a23 */ /* 0x000fe40000010803 */
[----:B------:R-:W-:Y:S01]  /*8da0*/  MUFU.EX2 R0, R0 ;  /* 0x0000000000007308 */ /* 0x000fe20000000800 */
[----:B------:R-:W-:Y:S01]  /*8db0*/  IMAD.MOV.U32 R146, RZ, RZ, R112 ;  /* 0x000000ffff927224 */ /* 0x000fe200078e0070 */
[----:B------:R2:W-:Y:S08]  /*8dc0*/  @P6 LDGSTS.E.BYPASS.LTC128B.128 [R107+0x12100], [R102.64], !P2 ;  /* 0x12100000666b6fae */ /* 0x0005f0000d101d46 */
[----:B------:R-:W3:Y:S01]  /*8dd0*/  MUFU.EX2 R2, R2 ;  /* 0x0000000200027308 */ /* 0x000ee20000000800 */
[----:B--2---:R-:W-:Y:S01]  /*8de0*/  @P6 IMAD.MOV.U32 R102, RZ, RZ, c[0x0][0x1e0] ;  /* 0x00007800ff666624 */ /* 0x004fe200078e00ff */
[----:B------:R-:W-:Y:S04]  /*8df0*/  @P6 MOV R103, 0x6 ;  /* 0x0000000600676802 */ /* 0x000fe80000000f00 */
[C---:B------:R-:W-:Y:S01]  /*8e00*/  @P6 SHF.L.U64.HI R103, R102.reuse, R103, c[0x0][0x1e4] ;  /* 0x0000790066676619 */ /* 0x040fe20000010267 */
[----:B------:R-:W-:Y:S02]  /*8e10*/  @P6 IMAD.SHL.U32 R102, R102, 0x40, RZ ;  /* 0x0000004066666824 */ /* 0x000fe400078e00ff */
[----:B---3--:R-:W-:Y:S03]  /*8e20*/  FADD.FTZ R118, R2, R104 ;  /* 0x0000006802767221 */ /* 0x008fe60000010000 */
[----:B-1----:R-:W-:Y:S04]  /*8e30*/  @P6 IADD3 R100, P0, R100, R102, RZ ;  /* 0x0000006664646210 */ /* 0x002fe80007f1e0ff */
[C---:B------:R-:W-:Y:S02]  /*8e40*/  @P6 IADD3.X R101, R103.reuse, R101, RZ, P0, !PT ;  /* 0x0000006567656210 */ /* 0x040fe400007fe4ff */
[----:B------:R-:W-:Y:S03]  /*8e50*/  @P6 IADD3 R102, P0, R102, R100, RZ ;  /* 0x0000006466666210 */ /* 0x000fe60007f1e0ff */
[----:B------:R1:W-:Y:S02]  /*8e60*/  @P6 LDGSTS.E.BYPASS.LTC128B.128 [R107+0xd100], [R100.64], !P4 ;  /* 0x0d100000646b6fae */ /* 0x0003e4000e101d46 */
[----:B------:R-:W-:Y:S06]  /*8e70*/  @P6 IMAD.X R103, R103, 0x1, R101, P0 ;  /* 0x0000000167676824 */ /* 0x000fec00000e0665 */
[----:B------:R1:W-:Y:S08]  /*8e80*/  @P6 LDGSTS.E.BYPASS.LTC128B.128 [R107+0x10100], [R100.64+0x80], !P3 ;  /* 0x10100080646b6fae */ /* 0x0003f0000d901d46 */
[----:B------:R1:W-:Y:S08]  /*8e90*/  @P6 LDGSTS.E.BYPASS.LTC128B.128 [R107+0x13100], [R100.64+0x100], !P2 ;  /* 0x13100100646b6fae */ /* 0x0003f0000d101d46 */
[----:B------:R2:W-:Y:S08]  /*8ea0*/  @P6 LDGSTS.E.BYPASS.LTC128B.128 [R107+0xe100], [R102.64], !P4 ;  /* 0x0e100000666b6fae */ /* 0x0005f0000e101d46 */
[----:B------:R2:W-:Y:S08]  /*8eb0*/  @P6 LDGSTS.E.BYPASS.LTC128B.128 [R107+0x11100], [R102.64+0x80], !P3 ;  /* 0x11100080666b6fae */ /* 0x0005f0000d901d46 */
[----:B------:R2:W-:Y:S01]  /*8ec0*/  @P6 LDGSTS.E.BYPASS.LTC128B.128 [R107+0x14100], [R102.64+0x100], !P2 ;  /* 0x14100100666b6fae */ /* 0x0005e2000d101d46 */
[--C-:B-1----:R-:W-:Y:S01]  /*8ed0*/  FFMA.FTZ R100, R167, c[0x0][0x2d0], -R143.reuse ;  /* 0x0000b400a7647a23 */ /* 0x102fe2000001088f */
[----:B------:R-:W-:Y:S01]  /*8ee0*/  F2FP.BF16.PACK_AB R101, R2, R144 ;  /* 0x000000900265723e */ /* 0x000fe200000010ff */
[----:B------:R-:W-:Y:S02]  /*8ef0*/  FFMA.FTZ R2, R214, c[0x0][0x2d0], -R143 ;  /* 0x0000b400d6027a23 */ /* 0x000fe4000001088f */
[----:B------:R1:W3:Y:S03]  /*8f00*/  MUFU.EX2 R111, R100 ;  /* 0x00000064006f7308 */ /* 0x0002e60000000800 */
[----:B------:R-:W0:Y:S01]  /*8f10*/  LDGDEPBAR ;  /* 0x00000000000079af */ /* 0x000e220000000000 */
[----:B------:R-:W-:Y:S01]  /*8f20*/  IMAD.MOV.U32 R167, RZ, RZ, R165 ;  /* 0x000000ffffa77224 */ /* 0x000fe200078e00a5 */
[----:B------:R-:W-:Y:S05]  /*8f30*/  MOV R165, R130 ;  /* 0x0000008200a57202 */ /* 0x000fea0000000f00 */
[----:B------:R5:W-:Y:S01]  /*8f40*/  MUFU.EX2 R116, R2 ;  /* 0x0000000200747308 */ /* 0x000be20000000800 */
[----:B--2---:R-:W2:Y:S01]  /*8f50*/  LDSM.16.MT88.4 R104, [R224] ;  /* 0x00000000e068783b */ /* 0x004ea20000004200 */
[--C-:B------:R-:W-:Y:S01]  /*8f60*/  FFMA.FTZ R102, R147, c[0x0][0x2d0], -R3.reuse ;  /* 0x0000b40093667a23 */ /* 0x100fe20000010803 */
[----:B------:R-:W-:Y:S01]  /*8f70*/  MOV R147, R139 ;  /* 0x0000008b00937202 */ /* 0x000fe20000000f00 */
[C---:B------:R-:W-:Y:S01]  /*8f80*/  FADD.FTZ R103, R0.reuse, R208 ;  /* 0x000000d000677221 */ /* 0x040fe20000010000 */
[----:B-1----:R-:W-:Y:S01]  /*8f90*/  F2FP.BF16.PACK_AB R100, R0, R145 ;  /* 0x000000910064723e */ /* 0x002fe200000010ff */
[----:B------:R-:W-:Y:S04]  /*8fa0*/  FFMA.FTZ R0, R164, c[0x0][0x2d0], -R3 ;  /* 0x0000b400a4007a23 */ /* 0x000fe80000010803 */
[----:B------:R3:W-:Y:S01]  /*8fb0*/  MUFU.EX2 R109, R102 ;  /* 0x00000066006d7308 */ /* 0x0007e20000000800 */
[----:B------:R-:W-:Y:S02]  /*8fc0*/  FADD.FTZ R112, R108, R103 ;  /* 0x000000676c707221 */ /* 0x000fe40000010000 */
[----:B------:R-:W-:Y:S02]  /*8fd0*/  IMAD.MOV.U32 R139, RZ, RZ, R131 ;  /* 0x000000ffff8b7224 */ /* 0x000fe400078e0083 */
[--C-:B-----5:R-:W-:Y:S05]  /*8fe0*/  FFMA.FTZ R2, R210, c[0x0][0x2d0], -R3.reuse ;  /* 0x0000b400d2027a23 */ /* 0x120fea0000010803 */
[----:B------:R-:W1:Y:S10]  /*8ff0*/  MUFU.EX2 R110, R0 ;  /* 0x00000000006e7308 */ /* 0x000e740000000800 */
[----:B------:R5:W-:Y:S01]  /*9000*/  MUFU.EX2 R113, R2 ;  /* 0x0000000200717308 */ /* 0x000be20000000800 */
[----:B---3--:R-:W-:Y:S01]  /*9010*/  F2FP.BF16.PACK_AB R102, R111, R108 ;  /* 0x0000006c6f66723e */ /* 0x008fe200000010ff */
[----:B------:R-:W-:Y:S08]  /*9020*/  FFMA.FTZ R108, R211, c[0x0][0x2d0], -R3 ;  /* 0x0000b400d36c7a23 */ /* 0x000ff00000010803 */
[----:B------:R-:W-:Y:S01]  /*9030*/  MUFU.EX2 R117, R108 ;  /* 0x0000006c00757308 */ /* 0x000fe20000000800 */
[----:B-1----:R-:W-:Y:S01]  /*9040*/  F2FP.BF16.PACK_AB R103, R110, R109 ;  /* 0x0000006d6e67723e */ /* 0x002fe200000010ff */
[----:B------:R-:W-:Y:S06]  /*9050*/  FFMA.FTZ R0, R213, c[0x0][0x2d0], -R143 ;  /* 0x0000b400d5007a23 */ /* 0x000fec000001088f */
[C---:B--2---:R-:W-:Y:S02]  /*9060*/  HMMA.16816.F32.BF16 R4, R100.reuse, R104, R4 ;  /* 0x000000686404723c */ /* 0x044fe40000041804 */
[----:B------:R-:W-:Y:S03]  /*9070*/  MUFU.EX2 R0, R0 ;  /* 0x0000000000007308 */ /* 0x000fe60000000800 */
[----:B-----5:R-:W-:Y:S03]  /*9080*/  FFMA.FTZ R2, R209, c[0x0][0x2d0], -R3 ;  /* 0x0000b400d1027a23 */ /* 0x020fe60000010803 */
[C---:B------:R-:W-:Y:S01]  /*9090*/  HMMA.16816.F32.BF16 R8, R100.reuse, R106, R8 ;  /* 0x0000006a6408723c */ /* 0x040fe20000041808 */
[----:B------:R-:W1:Y:S03]  /*90a0*/  LDSM.16.MT88.4 R104, [R228] ;  /* 0x00000000e468783b */ /* 0x000e660000004200 */
[----:B------:R2:W3:Y:S02]  /*90b0*/  MUFU.EX2 R115, R2 ;  /* 0x0000000200737308 */ /* 0x0004e40000000800 */
[--C-:B--2---:R-:W-:Y:S08]  /*90c0*/  FFMA.FTZ R2, R215, c[0x0][0x2d0], -R143.reuse ;  /* 0x0000b400d7027a23 */ /* 0x104ff0000001088f */
[----:B------:R2:W-:Y:S01]  /*90d0*/  MUFU.EX2 R114, R2 ;  /* 0x0000000200727308 */ /* 0x0005e20000000800 */
[C---:B-1----:R-:W-:Y:S08]  /*90e0*/  HMMA.16816.F32.BF16 R12, R100.reuse, R104, R12 ;  /* 0x00000068640c723c */ /* 0x042ff0000004180c */
[C---:B------:R-:W-:Y:S01]  /*90f0*/  HMMA.16816.F32.BF16 R16, R100.reuse, R106, R16 ;  /* 0x0000006a6410723c */ /* 0x040fe20000041810 */
[----:B------:R-:W1:Y:S03]  /*9100*/  LDSM.16.MT88.4 R104, [R227] ;  /* 0x00000000e368783b */ /* 0x000e660000004200 */
[----:B--2---:R-:W-:Y:S04]  /*9110*/  FFMA.FTZ R2, R216, c[0x0][0x2d0], -R143 ;  /* 0x0000b400d8027a23 */ /* 0x004fe8000001088f */
[----:B------:R2:W5:Y:S04]  /*9120*/  MUFU.EX2 R124, R2 ;  /* 0x00000002007c7308 */ /* 0x0005680000000800 */
[--C-:B--2---:R-:W-:Y:S06]  /*9130*/  FFMA.FTZ R2, R212, c[0x0][0x2d0], -R3.reuse ;  /* 0x0000b400d4027a23 */ /* 0x104fec0000010803 */
[----:B------:R2:W2:Y:S01]  /*9140*/  MUFU.EX2 R120, R2 ;  /* 0x0000000200787308 */ /* 0x0004a20000000800 */
[C---:B-1----:R-:W-:Y:S08]  /*9150*/  HMMA.16816.F32.BF16 R20, R100.reuse, R104, R20 ;  /* 0x000000686414723c */ /* 0x042ff00000041814 */
[C---:B------:R-:W-:Y:S01]  /*9160*/  HMMA.16816.F32.BF16 R24, R100.reuse, R106, R24 ;  /* 0x0000006a6418723c */ /* 0x040fe20000041818 */
[----:B------:R-:W1:Y:S03]  /*9170*/  LDSM.16.MT88.4 R104, [R249] ;  /* 0x00000000f968783b */ /* 0x000e660000004200 */
[----:B--2---:R-:W-:Y:S02]  /*9180*/  FADD.FTZ R2, R111, R112 ;  /* 0x000000706f027221 */ /* 0x004fe40000010000 */
[----:B------:R-:W-:Y:S02]  /*9190*/  FFMA.FTZ R112, R220, c[0x0][0x2d0], -R3 ;  /* 0x0000b400dc707a23 */ /* 0x000fe40000010803 */
[C---:B-1----:R-:W-:Y:S08]  /*91a0*/  HMMA.16816.F32.BF16 R28, R100.reuse, R104, R28 ;  /* 0x00000068641c723c */ /* 0x042ff0000004181c */
[C---:B------:R-:W-:Y:S01]  /*91b0*/  HMMA.16816.F32.BF16 R32, R100.reuse, R106, R32 ;  /* 0x0000006a6420723c */ /* 0x040fe20000041820 */
[----:B------:R-:W1:Y:S07]  /*91c0*/  LDSM.16.MT88.4 R104, [R224+0x3000] ;  /* 0x00300000e068783b */ /* 0x000e6e0000004200 */
        /* <DEDUP_REMOVED lines=22> */
[----:B------:R-:W-:Y:S01]  /*9330*/  HMMA.16816.F32.BF16 R96, R100, R106, R96 ;  /* 0x0000006a6460723c */ /* 0x000fe20000041860 */
[----:B------:R-:W1:Y:S06]  /*9340*/  LDSM.16.MT88.4 R104, [R224+0x800] ;  /* 0x00080000e068783b */ /* 0x000e6c0000004200 */
[----:B------:R-:W-:Y:S01]  /*9350*/  FADD.FTZ R100, R109, R118 ;  /* 0x000000766d647221 */ /* 0x000fe20000010000 */
[----:B---3--:R-:W-:Y:S01]  /*9360*/  F2FP.BF16.PACK_AB R101, R115, R113 ;  /* 0x000000717365723e */ /* 0x008fe200000010ff */
[----:B------:R-:W-:Y:S03]  /*9370*/  FADD.FTZ R118, R0, R2 ;  /* 0x0000000200767221 */ /* 0x000fe60000010000 */
[----:B------:R-:W-:Y:S01]  /*9380*/  FADD.FTZ R119, R110, R100 ;  /* 0x000000646e777221 */ /* 0x000fe20000010000 */
[----:B-----5:R-:W-:Y:S01]  /*9390*/  F2FP.BF16.PACK_AB R102, R124, R114 ;  /* 0x000000727c66723e */ /* 0x020fe200000010ff */
[----:B------:R-:W-:Y:S01]  /*93a0*/  LDSM.16.MT88.4 R108, [R228+0x1000] ;  /* 0x00100000e46c783b */ /* 0x000fe20000004200 */
[----:B------:R-:W-:Y:S01]  /*93b0*/  F2FP.BF16.PACK_AB R100, R116, R0 ;  /* 0x000000007464723e */ /* 0x000fe200000010ff */
[----:B------:R-:W-:Y:S01]  /*93c0*/  FFMA.FTZ R0, R222, c[0x0][0x2d0], -R143 ;  /* 0x0000b400de007a23 */ /* 0x000fe2000001088f */
[C---:B------:R-:W-:Y:S01]  /*93d0*/  F2FP.BF16.PACK_AB R103, R120.reuse, R117 ;  /* 0x000000757867723e */ /* 0x040fe200000010ff */
[----:B------:R-:W-:Y:S02]  /*93e0*/  FADD.FTZ R2, R113, R119 ;  /* 0x0000007771027221 */ /* 0x000fe40000010000 */
[----:B------:R2:W3:Y:S02]  /*93f0*/  MUFU.EX2 R121, R0 ;  /* 0x0000000000797308 */ /* 0x0004e40000000800 */
[----:B------:R-:W-:Y:S04]  /*9400*/  FADD.FTZ R2, R115, R2 ;  /* 0x0000000273027221 */ /* 0x000fe80000010000 */
[----:B------:R-:W-:Y:S04]  /*9410*/  FADD.FTZ R2, R117, R2 ;  /* 0x0000000275027221 */ /* 0x000fe80000010000 */
[----:B------:R-:W-:Y:S01]  /*9420*/  FADD.FTZ R120, R120, R2 ;  /* 0x0000000278787221 */ /* 0x000fe20000010000 */
[C---:B-1----:R-:W-:Y:S03]  /*9430*/  HMMA.16816.F32.BF16 R4, R100.reuse, R104, R4 ;  /* 0x000000686404723c */ /* 0x042fe60000041804 */
[----:B--2---:R-:W-:Y:S01]  /*9440*/  FFMA.FTZ R0, R223, c[0x0][0x2d0], -R143 ;  /* 0x0000b400df007a23 */ /* 0x004fe2000001088f */
[----:B------:R-:W-:Y:S03]  /*9450*/  IADD3 R223, R218, -0x1, RZ ;  /* 0xffffffffdadf7810 */ /* 0x000fe60007ffe0ff */
[----:B------:R1:W2:Y:S01]  /*9460*/  MUFU.EX2 R125, R0 ;  /* 0x00000000007d7308 */ /* 0x0002a20000000800 */
[C---:B------:R-:W-:Y:S01]  /*9470*/  HMMA.16816.F32.BF16 R8, R100.reuse, R106, R8 ;  /* 0x0000006a6408723c */ /* 0x040fe20000041808 */
[----:B------:R-:W5:Y:S03]  /*9480*/  LDSM.16.MT88.4 R104, [R228+0x800] ;  /* 0x00080000e468783b */ /* 0x000f660000004200 */
[--C-:B-1----:R-:W-:Y:S05]  /*9490*/  FFMA.FTZ R0, R219, c[0x0][0x2d0], -R3.reuse ;  /* 0x0000b400db007a23 */ /* 0x102fea0000010803 */
[----:B------:R1:W-:Y:S01]  /*94a0*/  MUFU.EX2 R122, R0 ;  /* 0x00000000007a7308 */ /* 0x0003e20000000800 */
[C---:B-----5:R-:W-:Y:S08]  /*94b0*/  HMMA.16816.F32.BF16 R12, R100.reuse, R104, R12 ;  /* 0x00000068640c723c */ /* 0x060ff0000004180c */
[C---:B------:R-:W-:Y:S01]  /*94c0*/  HMMA.16816.F32.BF16 R16, R100.reuse, R106, R16 ;  /* 0x0000006a6410723c */ /* 0x040fe20000041810 */
[----:B------:R-:W5:Y:S03]  /*94d0*/  LDSM.16.MT88.4 R104, [R227+0x800] ;  /* 0x00080000e368783b */ /* 0x000f660000004200 */
[----:B-1----:R-:W-:Y:S04]  /*94e0*/  FFMA.FTZ R0, R217, c[0x0][0x2d0], -R3 ;  /* 0x0000b400d9007a23 */ /* 0x002fe80000010803 */
[----:B------:R1:W-:Y:S04]  /*94f0*/  MUFU.EX2 R123, R0 ;  /* 0x00000000007b7308 */ /* 0x0003e80000000800 */
[--C-:B-1----:R-:W-:Y:S06]  /*9500*/  FFMA.FTZ R0, R129, c[0x0][0x2d0], -R143.reuse ;  /* 0x0000b40081007a23 */ /* 0x102fec000001088f */
[----:B------:R1:W1:Y:S01]  /*9510*/  MUFU.EX2 R129, R0 ;  /* 0x0000000000817308 */ /* 0x0002620000000800 */
[C---:B-----5:R-:W-:Y:S08]  /*9520*/  HMMA.16816.F32.BF16 R20, R100.reuse, R104, R20 ;  /* 0x000000686414723c */ /* 0x060ff00000041814 */
[C---:B------:R-:W-:Y:S01]  /*9530*/  HMMA.16816.F32.BF16 R24, R100.reuse, R106, R24 ;  /* 0x0000006a6418723c */ /* 0x040fe20000041818 */
[----:B------:R-:W5:Y:S03]  /*9540*/  LDSM.16.MT88.4 R104, [R230+0x800] ;  /* 0x00080000e668783b */ /* 0x000f660000004200 */
[----:B-1----:R-:W-:Y:S01]  /*9550*/  FFMA.FTZ R0, R166, c[0x0][0x2d0], -R143 ;  /* 0x0000b400a6007a23 */ /* 0x002fe2000001088f */
[----:B------:R-:W-:Y:S01]  /*9560*/  MOV R166, R146 ;  /* 0x0000009200a67202 */ /* 0x000fe20000000f00 */
[----:B------:R-:W-:Y:S01]  /*9570*/  IMAD.MOV.U32 R146, RZ, RZ, R127 ;  /* 0x000000ffff927224 */ /* 0x000fe200078e007f */
[----:B------:R-:W-:Y:S01]  /*9580*/  MOV R127, R128 ;  /* 0x00000080007f7202 */ /* 0x000fe20000000f00 */
[----:B------:R1:W1:Y:S10]  /*9590*/  MUFU.EX2 R131, R0 ;  /* 0x0000000000837308 */ /* 0x0002740000000800 */
[----:B------:R-:W-:Y:S01]  /*95a0*/  MUFU.EX2 R128, R112 ;  /* 0x0000007000807308 */ /* 0x000fe20000000800 */
[----:B-1----:R-:W-:Y:S01]  /*95b0*/  FFMA.FTZ R0, R221, c[0x0][0x2d0], -R3 ;  /* 0x0000b400dd007a23 */ /* 0x002fe20000010803 */
[C---:B-----5:R-:W-:Y:S08]  /*95c0*/  HMMA.16816.F32.BF16 R28, R100.reuse, R104, R28 ;  /* 0x00000068641c723c */ /* 0x060ff0000004181c */
[----:B------:R1:W-:Y:S01]  /*95d0*/  MUFU.EX2 R130, R0 ;  /* 0x0000000000827308 */ /* 0x0003e20000000800 */
[C---:B------:R-:W-:Y:S01]  /*95e0*/  HMMA.16816.F32.BF16 R32, R100.reuse, R106, R32 ;  /* 0x0000006a6420723c */ /* 0x040fe20000041820 */
[----:B------:R-:W5:Y:S02]  /*95f0*/  LDSM.16.MT88.4 R104, [R224+0x3800] ;  /* 0x00380000e068783b */ /* 0x000f640000004200 */
[----:B-1----:R-:W-:Y:S04]  /*9600*/  FADD.FTZ R0, R116, R118 ;  /* 0x0000007674007221 */ /* 0x002fe80000010000 */
[----:B------:R-:W-:Y:S02]  /*9610*/  FADD.FTZ R119, R114, R0 ;  /* 0x0000000072777221 */ /* 0x000fe40000010000 */
[----:B------:R-:W-:Y:S03]  /*9620*/  LDSM.16.MT88.4 R112, [R228+0x1800] ;  /* 0x00180000e470783b */ /* 0x000fe60000004200 */
[----:B------:R-:W-:Y:S02]  /*9630*/  FFMA.FTZ R0, R127, c[0x0][0x2d0], -R143 ;  /* 0x0000b4007f007a23 */ /* 0x000fe4000001088f */
[----:B------:R-:W-:Y:S02]  /*9640*/  FADD.FTZ R119, R124, R119 ;  /* 0x000000777c777221 */ /* 0x000fe40000010000 */
[----:B------:R-:W-:Y:S01]  /*9650*/  FFMA.FTZ R124, R148, c[0x0][0x2d0], -R3 ;  /* 0x0000b400947c7a23 */ /* 0x000fe20000010803 */
[----:B------:R1:W1:Y:S01]  /*9660*/  MUFU.EX2 R127, R0 ;  /* 0x00000000007f7308 */ /* 0x0002620000000800 */
[----:B---3--:R-:W-:Y:S04]  /*9670*/  FADD.FTZ R2, R121, R119 ;  /* 0x0000007779027221 */ /* 0x008fe80000010000 */
[----:B--2---:R-:W-:Y:S04]  /*9680*/  FADD.FTZ R2, R125, R2 ;  /* 0x000000027d027221 */ /* 0x004fe80000010000 */
[----:B------:R-:W-:Y:S01]  /*9690*/  FADD.FTZ R2, R129, R2 ;  /* 0x0000000281027221 */ /* 0x000fe20000010000 */
[C---:B-----5:R-:W-:Y:S03]  /*96a0*/  HMMA.16816.F32.BF16 R36, R100.reuse, R104, R36 ;  /* 0x000000686424723c */ /* 0x060fe60000041824 */
[----:B------:R-:W-:Y:S05]  /*96b0*/  FADD.FTZ R2, R131, R2 ;  /* 0x0000000283027221 */ /* 0x000fea0000010000 */
[C---:B------:R-:W-:Y:S01]  /*96c0*/  HMMA.16816.F32.BF16 R40, R100.reuse, R106, R40 ;  /* 0x0000006a6428723c */ /* 0x040fe20000041828 */
[----:B------:R-:W2:Y:S03]  /*96d0*/  LDSM.16.MT88.4 R104, [R228+0x3800] ;  /* 0x00380000e468783b */ /* 0x000ea60000004200 */
[----:B-1----:R-:W-:Y:S02]  /*96e0*/  FFMA.FTZ R0, R133, c[0x0][0x2d0], -R143 ;  /* 0x0000b40085007a23 */ /* 0x002fe4000001088f */
[----:B------:R-:W-:Y:S02]  /*96f0*/  FADD.FTZ R2, R127, R2 ;  /* 0x000000027f027221 */ /* 0x000fe40000010000 */
[----:B------:R1:W3:Y:S04]  /*9700*/  MUFU.EX2 R133, R0 ;  /* 0x0000000000857308 */ /* 0x0002e80000000800 */
[--C-:B-1----:R-:W-:Y:S02]  /*9710*/  FFMA.FTZ R0, R146, c[0x0][0x2d0], -R3.reuse ;  /* 0x0000b40092007a23 */ /* 0x102fe40000010803 */
[----:B------:R-:W-:Y:S04]  /*9720*/  IMAD.MOV.U32 R146, RZ, RZ, R126 ;  /* 0x000000ffff927224 */ /* 0x000fe800078e007e */
[----:B------:R1:W-:Y:S01]  /*9730*/  MUFU.EX2 R126, R0 ;  /* 0x00000000007e7308 */ /* 0x0003e20000000800 */
[----:B---3--:R-:W-:Y:S01]  /*9740*/  FADD.FTZ R2, R133, R2 ;  /* 0x0000000285027221 */ /* 0x008fe20000010000 */
[C---:B--2---:R-:W-:Y:S08]  /*9750*/  HMMA.16816.F32.BF16 R44, R100.reuse, R104, R44 ;  /* 0x00000068642c723c */ /* 0x044ff0000004182c */
[C---:B------:R-:W-:Y:S01]  /*9760*/  HMMA.16816.F32.BF16 R48, R100.reuse, R106, R48 ;  /* 0x0000006a6430723c */ /* 0x040fe20000041830 */
[----:B------:R-:W2:Y:S03]  /*9770*/  LDSM.16.MT88.4 R104, [R227+0x3800] ;  /* 0x00380000e368783b */ /* 0x000ea60000004200 */
[----:B-1----:R-:W-:Y:S01]  /*9780*/  FFMA.FTZ R0, R165, c[0x0][0x2d0], -R3 ;  /* 0x0000b400a5007a23 */ /* 0x002fe20000010803 */
[----:B------:R-:W-:Y:S01]  /*9790*/  MOV R165, R139 ;  /* 0x0000008b00a57202 */ /* 0x000fe20000000f00 */
[----:B------:R-:W-:Y:S01]  /*97a0*/  IMAD.MOV.U32 R139, RZ, RZ, R138 ;  /* 0x000000ffff8b7224 */ /* 0x000fe200078e008a */
[----:B------:R-:W-:Y:S01]  /*97b0*/  MOV R138, R135 ;  /* 0x00000087008a7202 */ /* 0x000fe20000000f00 */
[----:B------:R-:W-:Y:S01]  /*97c0*/  IMAD.MOV.U32 R135, RZ, RZ, R134 ;  /* 0x000000ffff877224 */ /* 0x000fe200078e0086 */
[----:B------:R-:W-:Y:S03]  /*97d0*/  MOV R134, R155 ;  /* 0x0000009b00867202 */ /* 0x000fe60000000f00 */
[----:B------:R-:W-:Y:S01]  /*97e0*/  IMAD.MOV.U32 R155, RZ, RZ, R154 ;  /* 0x000000ffff9b7224 */ /* 0x000fe200078e009a */
[----:B------:R-:W-:Y:S01]  /*97f0*/  MOV R154, R151 ;  /* 0x00000097009a7202 */ /* 0x000fe20000000f00 */
[--C-:B------:R-:W-:Y:S02]  /*9800*/  FFMA.FTZ R116, R139, c[0x0][0x2d0], -R143.reuse ;  /* 0x0000b4008b747a23 */ /* 0x100fe4000001088f */
[--C-:B------:R-:W-:Y:S02]  /*9810*/  FFMA.FTZ R117, R138, c[0x0][0x2d0], -R143.reuse ;  /* 0x0000b4008a757a23 */ /* 0x100fe4000001088f */
[--C-:B------:R-:W-:Y:S01]  /*9820*/  FFMA.FTZ R118, R135, c[0x0][0x2d0], -R143.reuse ;  /* 0x0000b40087767a23 */ /* 0x100fe2000001088f */
[----:B------:R-:W-:Y:S01]  /*9830*/  MUFU.EX2 R216, R116 ;  /* 0x0000007400d87308 */ /* 0x000fe20000000800 */
[----:B------:R-:W-:Y:S02]  /*9840*/  FFMA.FTZ R209, R155, c[0x0][0x2d0], -R143 ;  /* 0x0000b4009bd17a23 */ /* 0x000fe4000001088f */
[----:B------:R-:W-:Y:S01]  /*9850*/  IMAD.MOV.U32 R151, RZ, RZ, R137 ;  /* 0x000000ffff977224 */ /* 0x000fe200078e0089 */
[----:B------:R-:W-:Y:S01]  /*9860*/  MOV R137, R132 ;  /* 0x0000008400897202 */ /* 0x000fe20000000f00 */
[--C-:B------:R-:W-:Y:S05]  /*9870*/  FFMA.FTZ R208, R134, c[0x0][0x2d0], -R143.reuse ;  /* 0x0000b40086d07a23 */ /* 0x100fea000001088f */
[----:B------:R-:W-:Y:S01]  /*9880*/  MUFU.EX2 R215, R117 ;  /* 0x0000007500d77308 */ /* 0x000fe20000000800 */
[C---:B--2---:R-:W-:Y:S09]  /*9890*/  HMMA.16816.F32.BF16 R52, R100.reuse, R104, R52 ;  /* 0x000000686434723c */ /* 0x044ff20000041834 */
[----:B------:R1:W-:Y:S01]  /*98a0*/  MUFU.EX2 R212, R118 ;  /* 0x0000007600d47308 */ /* 0x0003e20000000800 */
[C---:B------:R-:W-:Y:S01]  /*98b0*/  HMMA.16816.F32.BF16 R56, R100.reuse, R106, R56 ;  /* 0x0000006a6438723c */ /* 0x040fe20000041838 */
[----:B------:R-:W2:Y:S08]  /*98c0*/  LDSM.16.MT88.4 R104, [R230+0x3800] ;  /* 0x00380000e668783b */ /* 0x000eb00000004200 */
[----:B------:R3:W-:Y:S10]  /*98d0*/  MUFU.EX2 R132, R0 ;  /* 0x0000000000847308 */ /* 0x0007f40000000800 */
[----:B------:R-:W-:Y:S01]  /*98e0*/  MUFU.EX2 R208, R208 ;  /* 0x000000d000d07308 */ /* 0x000fe20000000800 */
[----:B-1----:R-:W-:Y:S09]  /*98f0*/  LDSM.16.MT88.4 R116, [R227+0x2000] ;  /* 0x00200000e374783b */ /* 0x002ff20000004200 */
[----:B------:R-:W1:Y:S01]  /*9900*/  MUFU.EX2 R209, R209 ;  /* 0x000000d100d17308 */ /* 0x000e620000000800 */
[--C-:B---3--:R-:W-:Y:S09]  /*9910*/  FFMA.FTZ R0, R147, c[0x0][0x2d0], -R143.reuse ;  /* 0x0000b40093007a23 */ /* 0x108ff2000001088f */
[----:B------:R3:W5:Y:S01]  /*9920*/  MUFU.EX2 R222, R0 ;  /* 0x0000000000de7308 */ /* 0x0007620000000800 */
[C---:B--2---:R-:W-:Y:S08]  /*9930*/  HMMA.16816.F32.BF16 R60, R100.reuse, R104, R60 ;  /* 0x00000068643c723c */ /* 0x044ff0000004183c */
[C---:B------:R-:W-:Y:S01]  /*9940*/  HMMA.16816.F32.BF16 R64, R100.reuse, R106, R64 ;  /* 0x0000006a6440723c */ /* 0x040fe20000041840 */
[----:B------:R-:W2:Y:S03]  /*9950*/  LDSM.16.MT88.4 R104, [R224+0x6800] ;  /* 0x00680000e068783b */ /* 0x000ea60000004200 */
[----:B-1----:R-:W-:Y:S01]  /*9960*/  F2FP.BF16.PACK_AB R144, R209, R208 ;  /* 0x000000d0d190723e */ /* 0x002fe200000010ff */
[----:B---3--:R-:W-:Y:S02]  /*9970*/  FFMA.FTZ R0, R167, c[0x0][0x2d0], -R143 ;  /* 0x0000b400a7007a23 */ /* 0x008fe4000001088f */
[--C-:B------:R-:W-:Y:S02]  /*9980*/  FFMA.FTZ R167, R149, c[0x0][0x2d0], -R3.reuse ;  /* 0x0000b40095a77a23 */ /* 0x100fe40000010803 */
[----:B------:R1:W3:Y:S03]  /*9990*/  MUFU.EX2 R221, R0 ;  /* 0x0000000000dd7308 */ /* 0x0002e60000000800 */
[----:B-----5:R-:W-:Y:S07]  /*99a0*/  FADD.FTZ R2, R222, R2 ;  /* 0x00000002de027221 */ /* 0x020fee0000010000 */
[----:B------:R-:W-:Y:S01]  /*99b0*/  MUFU.EX2 R167, R167 ;  /* 0x000000a700a77308 */ /* 0x000fe20000000800 */
[----:B-1----:R-:W-:Y:S01]  /*99c0*/  FFMA.FTZ R0, R166, c[0x0][0x2d0], -R3 ;  /* 0x0000b400a6007a23 */ /* 0x002fe20000010803 */
[C---:B--2---:R-:W-:Y:S03]  /*99d0*/  HMMA.16816.F32.BF16 R68, R100.reuse, R104, R68 ;  /* 0x000000686444723c */ /* 0x044fe60000041844 */
[----:B------:R-:W-:Y:S05]  /*99e0*/  FFMA.FTZ R166, R154, c[0x0][0x2d0], -R143 ;  /* 0x0000b4009aa67a23 */ /* 0x000fea000001088f */
[----:B------:R1:W-:Y:S01]  /*99f0*/  MUFU.EX2 R220, R0 ;  /* 0x0000000000dc7308 */ /* 0x0003e20000000800 */
[----:B---3--:R-:W-:Y:S01]  /*9a00*/  FADD.FTZ R2, R221, R2 ;  /* 0x00000002dd027221 */ /* 0x008fe20000010000 */
[C---:B------:R-:W-:Y:S01]  /*9a10*/  HMMA.16816.F32.BF16 R72, R100.reuse, R106, R72 ;  /* 0x0000006a6448723c */ /* 0x040fe20000041848 */
[----:B------:R-:W2:Y:S07]  /*9a20*/  LDSM.16.MT88.4 R104, [R228+0x6800] ;  /* 0x00680000e468783b */ /* 0x000eae0000004200 */
[----:B------:R-:W-:Y:S01]  /*9a30*/  MUFU.EX2 R166, R166 ;  /* 0x000000a600a67308 */ /* 0x000fe20000000800 */
[----:B-1----:R-:W-:Y:S09]  /*9a40*/  FFMA.FTZ R0, R146, c[0x0][0x2d0], -R3 ;  /* 0x0000b40092007a23 */ /* 0x002ff20000010803 */
[----:B------:R1:W-:Y:S01]  /*9a50*/  MUFU.EX2 R219, R0 ;  /* 0x0000000000db7308 */ /* 0x0003e20000000800 */
[C---:B--2---:R-:W-:Y:S03]  /*9a60*/  HMMA.16816.F32.BF16 R76, R100.reuse, R104, R76 ;  /* 0x00000068644c723c */ /* 0x044fe6000004184c */
[----:B-1----:R-:W-:Y:S05]  /*9a70*/  FFMA.FTZ R0, R165, c[0x0][0x2d0], -R143 ;  /* 0x0000b400a5007a23 */ /* 0x002fea000001088f */
[C---:B------:R-:W-:Y:S01]  /*9a80*/  HMMA.16816.F32.BF16 R80, R100.reuse, R106, R80 ;  /* 0x0000006a6450723c */ /* 0x040fe20000041850 */
[----:B------:R-:W1:Y:S01]  /*9a90*/  LDSM.16.MT88.4 R104, [R227+0x6800] ;  /* 0x00680000e368783b */ /* 0x000e620000004200 */
[----:B------:R2:W3:Y:S02]  /*9aa0*/  MUFU.EX2 R217, R0 ;  /* 0x0000000000d97308 */ /* 0x0004e40000000800 */
[----:B------:R-:W-:Y:S02]  /*9ab0*/  FFMA.FTZ R165, R152, c[0x0][0x2d0], -R3 ;  /* 0x0000b40098a57a23 */ /* 0x000fe40000010803 */
[----:B------:R-:W-:Y:S06]  /*9ac0*/  FFMA.FTZ R143, R151, c[0x0][0x2d0], -R143 ;  /* 0x0000b400978f7a23 */ /* 0x000fec000001088f */
[----:B------:R-:W5:Y:S10]  /*9ad0*/  MUFU.EX2 R164, R143 ;  /* 0x0000008f00a47308 */ /* 0x000f740000000800 */
[----:B------:R-:W4:Y:S01]  /*9ae0*/  MUFU.EX2 R165, R165 ;  /* 0x000000a500a57308 */ /* 0x000f220000000800 */
[--C-:B--2---:R-:W-:Y:S02]  /*9af0*/  FFMA.FTZ R0, R150, c[0x0][0x2d0], -R3.reuse ;  /* 0x0000b40096007a23 */ /* 0x104fe40000010803 */
[----:B---3--:R-:W-:Y:S07]  /*9b00*/  FADD.FTZ R2, R217, R2 ;  /* 0x00000002d9027221 */ /* 0x008fee0000010000 */
[----:B------:R2:W-:Y:S01]  /*9b10*/  MUFU.EX2 R213, R0 ;  /* 0x0000000000d57308 */ /* 0x0005e20000000800 */
[----:B------:R-:W-:Y:S01]  /*9b20*/  FADD.FTZ R2, R216, R2 ;  /* 0x00000002d8027221 */ /* 0x000fe20000010000 */
[----:B-----5:R-:W-:Y:S03]  /*9b30*/  F2FP.BF16.PACK_AB R146, R164, R166 ;  /* 0x000000a6a492723e */ /* 0x020fe600000010ff */
[----:B------:R-:W-:Y:S01]  /*9b40*/  FADD.FTZ R2, R215, R2 ;  /* 0x00000002d7027221 */ /* 0x000fe20000010000 */
[C---:B-1----:R-:W-:Y:S04]  /*9b50*/  HMMA.16816.F32.BF16 R84, R100.reuse, R104, R84 ;  /* 0x000000686454723c */ /* 0x042fe80000041854 */
[----:B------:R-:W-:Y:S01]  /*9b60*/  MUFU.EX2 R143, R124 ;  /* 0x0000007c008f7308 */ /* 0x000fe20000000800 */
[----:B------:R-:W-:Y:S01]  /*9b70*/  FADD.FTZ R2, R212, R2 ;  /* 0x00000002d4027221 */ /* 0x000fe20000010000 */
[----:B----4-:R-:W-:Y:S03]  /*9b80*/  F2FP.BF16.PACK_AB R145, R167, R165 ;  /* 0x000000a5a791723e */ /* 0x010fe600000010ff */
[----:B------:R-:W-:Y:S01]  /*9b90*/  FADD.FTZ R2, R208, R2 ;  /* 0x00000002d0027221 */ /* 0x000fe20000010000 */
[C---:B------:R-:W-:Y:S01]  /*9ba0*/  HMMA.16816.F32.BF16 R88, R100.reuse, R106, R88 ;  /* 0x0000006a6458723c */ /* 0x040fe20000041858 */
[----:B------:R-:W1:Y:S02]  /*9bb0*/  LDSM.16.MT88.4 R104, [R230+0x6800] ;  /* 0x00680000e668783b */ /* 0x000e640000004200 */
[--C-:B--2---:R-:W-:Y:S04]  /*9bc0*/  FFMA.FTZ R0, R137, c[0x0][0x2d0], -R3.reuse ;  /* 0x0000b40089007a23 */ /* 0x104fe80000010803 */
[----:B------:R2:W-:Y:S02]  /*9bd0*/  MUFU.EX2 R214, R0 ;  /* 0x0000000000d67308 */ /* 0x0005e40000000800 */
[--C-:B--2---:R-:W-:Y:S02]  /*9be0*/  FFMA.FTZ R0, R136, c[0x0][0x2d0], -R3.reuse ;  /* 0x0000b40088007a23 */ /* 0x104fe40000010803 */
[----:B------:R-:W-:Y:S06]  /*9bf0*/  LDSM.16.MT88.4 R136, [R228+0x5800] ;  /* 0x00580000e488783b */ /* 0x000fec0000004200 */
[----:B------:R2:W-:Y:S01]  /*9c00*/  MUFU.EX2 R211, R0 ;  /* 0x0000000000d37308 */ /* 0x0005e20000000800 */
[C---:B-1----:R-:W-:Y:S08]  /*9c10*/  HMMA.16816.F32.BF16 R92, R100.reuse, R104, R92 ;  /* 0x00000068645c723c */ /* 0x042ff0000004185c */
[----:B------:R-:W-:Y:S01]  /*9c20*/  HMMA.16816.F32.BF16 R96, R100, R106, R96 ;  /* 0x0000006a6460723c */ /* 0x000fe20000041860 */
[----:B------:R-:W1:Y:S06]  /*9c30*/  LDSM.16.MT88.4 R104, [R224+0x1000] ;  /* 0x00100000e068783b */ /* 0x000e6c0000004200 */
[----:B------:R-:W-:Y:S02]  /*9c40*/  F2FP.BF16.PACK_AB R100, R125, R121 ;  /* 0x000000797d64723e */ /* 0x000fe400000010ff */
[----:B------:R-:W-:Y:S03]  /*9c50*/  F2FP.BF16.PACK_AB R101, R123, R122 ;  /* 0x0000007a7b65723e */ /* 0x000fe600000010ff */
[----:B------:R-:W-:Y:S02]  /*9c60*/  F2FP.BF16.PACK_AB R102, R131, R129 ;  /* 0x000000818366723e */ /* 0x000fe400000010ff */
[----:B------:R-:W-:Y:S01]  /*9c70*/  F2FP.BF16.PACK_AB R103, R130, R128 ;  /* 0x000000808267723e */ /* 0x000fe200000010ff */
[--C-:B--2---:R-:W-:Y:S02]  /*9c80*/  FFMA.FTZ R0, R153, c[0x0][0x2d0], -R3.reuse ;  /* 0x0000b40099007a23 */ /* 0x104fe40000010803 */
[----:B------:R-:W-:Y:S01]  /*9c90*/  LDSM.16.MT88.4 R152, [R224+0x2800] ;  /* 0x00280000e098783b */ /* 0x000fe20000004200 */
[----:B------:R-:W-:Y:S01]  /*9ca0*/  FFMA.FTZ R3, R142, c[0x0][0x2d0], -R3 ;  /* 0x0000b4008e037a23 */ /* 0x000fe20000010803 */
[----:B------:R2:W-:Y:S10]  /*9cb0*/  MUFU.EX2 R210, R0 ;  /* 0x0000000000d27308 */ /* 0x0005f40000000800 */
[----:B------:R-:W3:Y:S01]  /*9cc0*/  MUFU.EX2 R142, R3 ;  /* 0x00000003008e7308 */ /* 0x000ee20000000800 */
[C---:B-1----:R-:W-:Y:S03]  /*9cd0*/  HMMA.16816.F32.BF16 R4, R100.reuse, R104, R4 ;  /* 0x000000686404723c */ /* 0x042fe60000041804 */
[----:B--2---:R-:W-:Y:S04]  /*9ce0*/  FADD.FTZ R0, R122, R120 ;  /* 0x000000787a007221 */ /* 0x004fe80000010000 */
[----:B------:R-:W-:Y:S01]  /*9cf0*/  FADD.FTZ R0, R123, R0 ;  /* 0x000000007b007221 */ /* 0x000fe20000010000 */
[C---:B------:R-:W-:Y:S01]  /*9d00*/  HMMA.16816.F32.BF16 R8, R100.reuse, R106, R8 ;  /* 0x0000006a6408723c */ /* 0x040fe20000041808 */
[----:B------:R-:W1:Y:S03]  /*9d10*/  LDSM.16.MT88.4 R104, [R227+0x1000] ;  /* 0x00100000e368783b */ /* 0x000e660000004200 */
[----:B------:R-:W-:Y:S01]  /*9d20*/  FADD.FTZ R0, R128, R0 ;  /* 0x0000000080007221 */ /* 0x000fe20000010000 */
[----:B---3--:R-:W-:Y:S03]  /*9d30*/  F2FP.BF16.PACK_AB R147, R142, R143 ;  /* 0x0000008f8e93723e */ /* 0x008fe600000010ff */
[C---:B------:R-:W-:Y:S01]  /*9d40*/  HMMA.16816.F32.BF16 R12, R100.reuse, R108, R12 ;  /* 0x0000006c640c723c */ /* 0x040fe2000004180c */
[----:B------:R-:W-:Y:S03]  /*9d50*/  LDSM.16.MT88.4 R120, [R228+0x5000] ;  /* 0x00500000e478783b */ /* 0x000fe60000004200 */
[----:B------:R-:W-:Y:S04]  /*9d60*/  FADD.FTZ R0, R130, R0 ;  /* 0x0000000082007221 */ /* 0x000fe80000010000 */
[C---:B------:R-:W-:Y:S01]  /*9d70*/  HMMA.16816.F32.BF16 R16, R100.reuse, R110, R16 ;  /* 0x0000006e6410723c */ /* 0x040fe20000041810 */
[----:B------:R-:W2:Y:S03]  /*9d80*/  LDSM.16.MT88.4 R108, [R230+0x1000] ;  /* 0x00100000e66c783b */ /* 0x000ea60000004200 */
[----:B------:R-:W-:Y:S04]  /*9d90*/  FADD.FTZ R0, R126, R0 ;  /* 0x000000007e007221 */ /* 0x000fe80000010000 */
[----:B------:R-:W-:Y:S01]  /*9da0*/  FADD.FTZ R0, R132, R0 ;  /* 0x0000000084007221 */ /* 0x000fe20000010000 */
[----:B------:R-:W-:Y:S03]  /*9db0*/  LDSM.16.MT88.4 R128, [R224+0x5800] ;  /* 0x00580000e080783b */ /* 0x000fe60000004200 */
[----:B------:R-:W-:Y:S04]  /*9dc0*/  FADD.FTZ R0, R220, R0 ;  /* 0x00000000dc007221 */ /* 0x000fe80000010000 */
[----:B------:R-:W-:Y:S04]  /*9dd0*/  FADD.FTZ R0, R219, R0 ;  /* 0x00000000db007221 */ /* 0x000fe80000010000 */
[----:B------:R-:W-:Y:S04]  /*9de0*/  FADD.FTZ R0, R213, R0 ;  /* 0x00000000d5007221 */ /* 0x000fe80000010000 */
[----:B------:R-:W-:Y:S01]  /*9df0*/  FADD.FTZ R0, R214, R0 ;  /* 0x00000000d6007221 */ /* 0x000fe20000010000 */
[C---:B-1----:R-:W-:Y:S03]  /*9e00*/  HMMA.16816.F32.BF16 R20, R100.reuse, R104, R20 ;  /* 0x000000686414723c */ /* 0x042fe60000041814 */
[----:B------:R-:W-:Y:S04]  /*9e10*/  FADD.FTZ R0, R211, R0 ;  /* 0x00000000d3007221 */ /* 0x000fe80000010000 */
[----:B------:R-:W-:Y:S01]  /*9e20*/  FADD.FTZ R0, R210, R0 ;  /* 0x00000000d2007221 */ /* 0x000fe20000010000 */
[C---:B------:R-:W-:Y:S01]  /*9e30*/  HMMA.16816.F32.BF16 R24, R100.reuse, R106, R24 ;  /* 0x0000006a6418723c */ /* 0x040fe20000041818 */
[----:B------:R-:W1:Y:S03]  /*9e40*/  LDSM.16.MT88.4 R104, [R224+0x4000] ;  /* 0x00400000e068783b */ /* 0x000e660000004200 */
[----:B------:R-:W-:Y:S02]  /*9e50*/  FADD.FTZ R3, R165, R0 ;  /* 0x00000000a5037221 */ /* 0x000fe40000010000 */
[----:B------:R-:W-:Y:S02]  /*9e60*/  FADD.FTZ R0, R209, R2 ;  /* 0x00000002d1007221 */ /* 0x000fe40000010000 */
[C---:B--2---:R-:W-:Y:S04]  /*9e70*/  HMMA.16816.F32.BF16 R28, R100.reuse, R108, R28 ;  /* 0x0000006c641c723c */ /* 0x044fe8000004181c */
[----:B------:R-:W-:Y:S02]  /*9e80*/  FADD.FTZ R2, R166, R0 ;  /* 0x00000000a6027221 */ /* 0x000fe40000010000 */
[----:B------:R-:W-:Y:S02]  /*9e90*/  FADD.FTZ R3, R167, R3 ;  /* 0x00000003a7037221 */ /* 0x000fe40000010000 */
[C---:B------:R-:W-:Y:S01]  /*9ea0*/  HMMA.16816.F32.BF16 R32, R100.reuse, R110, R32 ;  /* 0x0000006e6420723c */ /* 0x040fe20000041820 */
[----:B------:R-:W2:Y:S03]  /*9eb0*/  LDSM.16.MT88.4 R108, [R228+0x4000] ;  /* 0x00400000e46c783b */ /* 0x000ea60000004200 */
[----:B------:R-:W-:Y:S02]  /*9ec0*/  FADD.FTZ R2, R164, R2 ;  /* 0x00000002a4027221 */ /* 0x000fe40000010000 */
[----:B------:R-:W-:Y:S02]  /*9ed0*/  FADD.FTZ R0, R143, R3 ;  /* 0x000000038f007221 */ /* 0x000fe40000010000 */
[----:B------:R-:W-:Y:S04]  /*9ee0*/  IMAD.MOV.U32 R143, RZ, RZ, R141 ;  /* 0x000000ffff8f7224 */ /* 0x000fe800078e008d */
[----:B------:R-:W-:Y:S01]  /*9ef0*/  FADD.FTZ R0, R142, R0 ;  /* 0x000000008e007221 */ /* 0x000fe20000010000 */
[C---:B-1----:R-:W-:Y:S08]  /*9f00*/  HMMA.16816.F32.BF16 R36, R100.reuse, R104, R36 ;  /* 0x000000686424723c */ /* 0x042ff00000041824 */
[C---:B------:R-:W-:Y:S01]  /*9f10*/  HMMA.16816.F32.BF16 R40, R100.reuse, R106, R40 ;  /* 0x0000006a6428723c */ /* 0x040fe20000041828 */
[----:B------:R-:W1:Y:S07]  /*9f20*/  LDSM.16.MT88.4 R104, [R227+0x4000] ;  /* 0x00400000e368783b */ /* 0x000e6e0000004200 */
[C---:B--2---:R-:W-:Y:S08]  /*9f30*/  HMMA.16816.F32.BF16 R44, R100.reuse, R108, R44 ;  /* 0x0000006c642c723c */ /* 0x044ff0000004182c */
[C---:B------:R-:W-:Y:S01]  /*9f40*/  HMMA.16816.F32.BF16 R48, R100.reuse, R110, R48 ;  /* 0x0000006e6430723c */ /* 0x040fe20000041830 */
[----:B------:R-:W2:Y:S07]  /*9f50*/  LDSM.16.MT88.4 R108, [R230+0x4000] ;  /* 0x00400000e66c783b */ /* 0x000eae0000004200 */
        /* <DEDUP_REMOVED lines=16> */
[----:B------:R-:W-:Y:S01]  /*a060*/  HMMA.16816.F32.BF16 R96, R100, R110, R96 ;  /* 0x0000006e6460723c */ /* 0x000fe20000041860 */
[----:B------:R-:W2:Y:S06]  /*a070*/  LDSM.16.MT88.4 R108, [R227+0x1800] ;  /* 0x00180000e36c783b */ /* 0x000eac0000004200 */
[----:B------:R-:W-:Y:S02]  /*a080*/  F2FP.BF16.PACK_AB R100, R133, R127 ;  /* 0x0000007f8564723e */ /* 0x000fe400000010ff */
[----:B------:R-:W-:Y:S03]  /*a090*/  F2FP.BF16.PACK_AB R101, R132, R126 ;  /* 0x0000007e8465723e */ /* 0x000fe600000010ff */
[----:B------:R-:W-:Y:S02]  /*a0a0*/  F2FP.BF16.PACK_AB R102, R221, R222 ;  /* 0x000000dedd66723e */ /* 0x000fe400000010ff */
[----:B------:R-:W-:Y:S07]  /*a0b0*/  F2FP.BF16.PACK_AB R103, R219, R220 ;  /* 0x000000dcdb67723e */ /* 0x000fee00000010ff */
[C---:B-1----:R-:W-:Y:S08]  /*a0c0*/  HMMA.16816.F32.BF16 R4, R100.reuse, R104, R4 ;  /* 0x000000686404723c */ /* 0x042ff00000041804 */
[C---:B------:R-:W-:Y:S01]  /*a0d0*/  HMMA.16816.F32.BF16 R8, R100.reuse, R106, R8 ;  /* 0x0000006a6408723c */ /* 0x040fe20000041808 */
[----:B------:R-:W1:Y:S07]  /*a0e0*/  LDSM.16.MT88.4 R104, [R230+0x1800] ;  /* 0x00180000e668783b */ /* 0x000e6e0000004200 */
[C---:B------:R-:W-:Y:S08]  /*a0f0*/  HMMA.16816.F32.BF16 R12, R100.reuse, R112, R12 ;  /* 0x00000070640c723c */ /* 0x040ff0000004180c */
        /* <DEDUP_REMOVED lines=39> */
[C---:B---3--:R-:W-:Y:S08]  /*a370*/  HMMA.16816.F32.BF16 R12, R100.reuse, R112, R12 ;  /* 0x00000070640c723c */ /* 0x048ff0000004180c */
[C---:B------:R-:W-:Y:S01]  /*a380*/  HMMA.16816.F32.BF16 R16, R100.reuse, R114, R16 ;  /* 0x000000726410723c */ /* 0x040fe20000041810 */
[----:B------:R-:W3:Y:S07]  /*a390*/  LDSM.16.MT88.4 R112, [R227+0x5000] ;  /* 0x00500000e370783b */ /* 0x000eee0000004200 */
[C---:B------:R-:W-:Y:S08]  /*a3a0*/  HMMA.16816.F32.BF16 R20, R100.reuse, R116, R20 ;  /* 0x000000746414723c */ /* 0x040ff00000041814 */
[C---:B------:R-:W-:Y:S01]  /*a3b0*/  HMMA.16816.F32.BF16 R24, R100.reuse, R118, R24 ;  /* 0x000000766418723c */ /* 0x040fe20000041818 */
[----:B------:R-:W4:Y:S07]  /*a3c0*/  LDSM.16.MT88.4 R116, [R230+0x5000] ;  /* 0x00500000e674783b */ /* 0x000f2e0000004200 */
[C---:B--2---:R-:W-:Y:S08]  /*a3d0*/  HMMA.16816.F32.BF16 R28, R100.reuse, R108, R28 ;  /* 0x0000006c641c723c */ /* 0x044ff0000004181c */
[C---:B------:R-:W-:Y:S01]  /*a3e0*/  HMMA.16816.F32.BF16 R32, R100.reuse, R110, R32 ;  /* 0x0000006e6420723c */ /* 0x040fe20000041820 */
[----:B------:R-:W-:Y:S07]  /*a3f0*/  LDSM.16.MT88.4 R108, [R228+0x8000] ;  /* 0x00800000e46c783b */ /* 0x000fee0000004200 */
[C---:B-1----:R-:W-:Y:S08]  /*a400*/  HMMA.16816.F32.BF16 R36, R100.reuse, R104, R36 ;  /* 0x000000686424723c */ /* 0x042ff00000041824 */
[C---:B------:R-:W-:Y:S01]  /*a410*/  HMMA.16816.F32.BF16 R40, R100.reuse, R106, R40 ;  /* 0x0000006a6428723c */ /* 0x040fe20000041828 */
[----:B------:R-:W1:Y:S07]  /*a420*/  LDSM.16.MT88.4 R104, [R224+0x8000] ;  /* 0x00800000e068783b */ /* 0x000e6e0000004200 */
[C---:B------:R-:W-:Y:S08]  /*a430*/  HMMA.16816.F32.BF16 R44, R100.reuse, R120, R44 ;  /* 0x00000078642c723c */ /* 0x040ff0000004182c */
[C---:B------:R-:W-:Y:S01]  /*a440*/  HMMA.16816.F32.BF16 R48, R100.reuse, R122, R48 ;  /* 0x0000007a6430723c */ /* 0x040fe20000041830 */
[----:B------:R-:W2:Y:S07]  /*a450*/  LDSM.16.MT88.4 R120, [R227+0x8000] ;  /* 0x00800000e378783b */ /* 0x000eae0000004200 */
[C---:B---3--:R-:W-:Y:S08]  /*a460*/  HMMA.16816.F32.BF16 R52, R100.reuse, R112, R52 ;  /* 0x000000706434723c */ /* 0x048ff00000041834 */
[C---:B------:R-:W-:Y:S01]  /*a470*/  HMMA.16816.F32.BF16 R56, R100.reuse, R114, R56 ;  /* 0x000000726438723c */ /* 0x040fe20000041838 */
[----:B------:R-:W3:Y:S07]  /*a480*/  LDSM.16.MT88.4 R112, [R230+0x8000] ;  /* 0x00800000e670783b */ /* 0x000eee0000004200 */
[C---:B----4-:R-:W-:Y:S08]  /*a490*/  HMMA.16816.F32.BF16 R60, R100.reuse, R116, R60 ;  /* 0x00000074643c723c */ /* 0x050ff0000004183c */
[C---:B------:R-:W-:Y:S01]  /*a4a0*/  HMMA.16816.F32.BF16 R64, R100.reuse, R118, R64 ;  /* 0x000000766440723c */ /* 0x040fe20000041840 */
[----:B------:R-:W-:Y:S07]  /*a4b0*/  LDSM.16.MT88.4 R116, [R227+0x2800] ;  /* 0x00280000e374783b */ /* 0x000fee0000004200 */
        /* <DEDUP_REMOVED lines=8> */
[C---:B---3--:R-:W-:Y:S08]  /*a540*/  HMMA.16816.F32.BF16 R92, R100.reuse, R112, R92 ;  /* 0x00000070645c723c */ /* 0x048ff0000004185c */
[----:B------:R-:W-:Y:S08]  /*a550*/  HMMA.16816.F32.BF16 R96, R100, R114, R96 ;  /* 0x000000726460723c */ /* 0x000ff00000041860 */
[C---:B------:R-:W-:Y:S01]  /*a560*/  HMMA.16816.F32.BF16 R148, R144.reuse, R152, R4 ;  /* 0x000000989094723c */ /* 0x040fe20000041804 */
[----:B------:R-:W3:Y:S07]  /*a570*/  LDSM.16.MT88.4 R4, [R227+0x5800] ;  /* 0x00580000e304783b */ /* 0x000eee0000004200 */
[C---:B------:R-:W-:Y:S01]  /*a580*/  HMMA.16816.F32.BF16 R152, R144.reuse, R154, R8 ;  /* 0x0000009a9098723c */ /* 0x040fe20000041808 */
[----:B------:R-:W4:Y:S07]  /*a590*/  LDSM.16.MT88.4 R8, [R230+0x5800] ;  /* 0x00580000e608783b */ /* 0x000f2e0000004200 */
[C---:B-1----:R-:W-:Y:S01]  /*a5a0*/  HMMA.16816.F32.BF16 R100, R144.reuse, R104, R12 ;  /* 0x000000689064723c */ /* 0x042fe2000004180c */
[----:B------:R-:W1:Y:S07]  /*a5b0*/  LDSM.16.MT88.4 R12, [R224+0x8800] ;  /* 0x00880000e00c783b */ /* 0x000e6e0000004200 */
[C---:B------:R-:W-:Y:S01]  /*a5c0*/  HMMA.16816.F32.BF16 R104, R144.reuse, R106, R16 ;  /* 0x0000006a9068723c */ /* 0x040fe20000041810 */
[----:B------:R-:W5:Y:S07]  /*a5d0*/  LDSM.16.MT88.4 R16, [R228+0x8800] ;  /* 0x00880000e410783b */ /* 0x000f6e0000004200 */
[C---:B------:R-:W-:Y:S01]  /*a5e0*/  HMMA.16816.F32.BF16 R108, R144.reuse, R116, R20 ;  /* 0x00000074906c723c */ /* 0x040fe20000041814 */
[----:B------:R-:W1:Y:S07]  /*a5f0*/  LDSM.16.MT88.4 R20, [R227+0x8800] ;  /* 0x00880000e314783b */ /* 0x000e6e0000004200 */
[C---:B------:R-:W-:Y:S01]  /*a600*/  HMMA.16816.F32.BF16 R112, R144.reuse, R118, R24 ;  /* 0x000000769070723c */ /* 0x040fe20000041818 */
[----:B------:R-:W1:Y:S07]  /*a610*/  LDSM.16.MT88.4 R24, [R230+0x8800] ;  /* 0x00880000e618783b */ /* 0x000e6e0000004200 */
[C---:B--2---:R-:W-:Y:S01]  /*a620*/  HMMA.16816.F32.BF16 R116, R144.reuse, R120, R28 ;  /* 0x000000789074723c */ /* 0x044fe2000004181c */
[----:B------:R-:W2:Y:S04]  /*a630*/  LDL R31, [R1+0x18] ;  /* 0x00001800011f7983 */ /* 0x000ea80000100800 */
[----:B------:R1:W-:Y:S03]  /*a640*/  STL [R1+0xc], R2 ;  /* 0x00000c0201007387 */ /* 0x0003e60000100800 */
[C---:B------:R-:W-:Y:S01]  /*a650*/  HMMA.16816.F32.BF16 R120, R144.reuse, R122, R32 ;  /* 0x0000007a9078723c */ /* 0x040fe20000041820 */
[----:B------:R1:W-:Y:S04]  /*a660*/  STL [R1+0x8], R223 ;  /* 0x000008df01007387 */ /* 0x0003e80000100800 */
[----:B------:R1:W-:Y:S03]  /*a670*/  STL [R1+0x10], R0 ;  /* 0x0000100001007387 */ /* 0x0003e60000100800 */
[C---:B------:R-:W-:Y:S08]  /*a680*/  HMMA.16816.F32.BF16 R124, R144.reuse, R128, R36 ;  /* 0x00000080907c723c */ /* 0x040ff00000041824 */
[C---:B------:R-:W-:Y:S08]  /*a690*/  HMMA.16816.F32.BF16 R128, R144.reuse, R130, R40 ;  /* 0x000000829080723c */ /* 0x040ff00000041828 */
[C---:B------:R-:W-:Y:S08]  /*a6a0*/  HMMA.16816.F32.BF16 R132, R144.reuse, R136, R44 ;  /* 0x000000889084723c */ /* 0x040ff0000004182c */
[C---:B------:R-:W-:Y:S08]  /*a6b0*/  HMMA.16816.F32.BF16 R136, R144.reuse, R138, R48 ;  /* 0x0000008a9088723c */ /* 0x040ff00000041830 */
[C---:B---3--:R-:W-:Y:S08]  /*a6c0*/  HMMA.16816.F32.BF16 R52, R144.reuse, R4, R52 ;  /* 0x000000049034723c */ /* 0x048ff00000041834 */
[C---:B------:R-:W-:Y:S08]  /*a6d0*/  HMMA.16816.F32.BF16 R56, R144.reuse, R6, R56 ;  /* 0x000000069038723c */ /* 0x040ff00000041838 */
[C---:B----4-:R-:W-:Y:S08]  /*a6e0*/  HMMA.16816.F32.BF16 R60, R144.reuse, R8, R60 ;  /* 0x00000008903c723c */ /* 0x050ff0000004183c */
[C---:B------:R-:W-:Y:S08]  /*a6f0*/  HMMA.16816.F32.BF16 R64, R144.reuse, R10, R64 ;  /* 0x0000000a9040723c */ /* 0x040ff00000041840 */
[C---:B-1----:R-:W-:Y:S08]  /*a700*/  HMMA.16816.F32.BF16 R68, R144.reuse, R12, R68 ;  /* 0x0000000c9044723c */ /* 0x042ff00000041844 */
[C---:B------:R-:W-:Y:S08]  /*a710*/  HMMA.16816.F32.BF16 R72, R144.reuse, R14, R72 ;  /* 0x0000000e9048723c */ /* 0x040ff00000041848 */
[C---:B-----5:R-:W-:Y:S08]  /*a720*/  HMMA.16816.F32.BF16 R76, R144.reuse, R16, R76 ;  /* 0x00000010904c723c */ /* 0x060ff0000004184c */
[C---:B------:R-:W-:Y:S08]  /*a730*/  HMMA.16816.F32.BF16 R80, R144.reuse, R18, R80 ;  /* 0x000000129050723c */ /* 0x040ff00000041850 */
[C---:B------:R-:W-:Y:S08]  /*a740*/  HMMA.16816.F32.BF16 R84, R144.reuse, R20, R84 ;  /* 0x000000149054723c */ /* 0x040ff00000041854 */
[C---:B------:R-:W-:Y:S08]  /*a750*/  HMMA.16816.F32.BF16 R88, R144.reuse, R22, R88 ;  /* 0x000000169058723c */ /* 0x040ff00000041858 */
[C---:B------:R-:W-:Y:S08]  /*a760*/  HMMA.16816.F32.BF16 R92, R144.reuse, R24, R92 ;  /* 0x00000018905c723c */ /* 0x040ff0000004185c */
[----:B------:R-:W-:Y:S07]  /*a770*/  HMMA.16816.F32.BF16 R96, R144, R26, R96 ;  /* 0x0000001a9060723c */ /* 0x000fee0000041860 */
[----:B------:R-:W-:Y:S02]  /*a780*/  MOV R144, R140 ;  /* 0x0000008c00907202 */ /* 0x000fe40000000f00 */
[----:B--2---:R-:W-:Y:S03]  /*a790*/  ISETP.GT.AND P0, PT, R218, R31, PT ;  /* 0x0000001fda00720c */ /* 0x004fe60003f04270 */
[----:B------:R-:W-:Y:S10]  /*a7a0*/  IMAD.MOV.U32 R218, RZ, RZ, R223 ;  /* 0x000000ffffda7224 */ /* 0x000ff400078e00df */
[----:B------:R-:W-:-:S05]  /*a7b0*/  @P0 BRA `(.L_x_840) ;  /* 0xffffbd7000000947 */ /* 0x000fca000383ffff */
.L_x_839:
[----:B--2---:R-:W2:Y:S04]  /*a7c0*/  LDL R2, [R1+0x14] ;  /* 0x0000140001027983 */ /* 0x004ea80000100800 */
[----:B------:R-:W2:Y:S02]  /*a7d0*/  LDL R0, [R1+0x8] ;  /* 0x0000080001007983 */ /* 0x000ea40000100800 */
[----:B--2---:R-:W-:-:S13]  /*a7e0*/  ISETP.GE.AND P0, PT, R0, R2, PT ;  /* 0x000000020000720c */ /* 0x004fda0003f06270 */
[----:B------:R-:W-:Y:S05]  /*a7f0*/  @!P0 BRA `(.L_x_841) ;  /* 0x000037d000008947 */ /* 0x000fea0003800000 */
[----:B------:R-:W-:Y:S02]  /*a800*/  MOV R143, R140 ;  /* 0x0000008c008f7202 */ /* 0x000fe40000000f00 */
[----:B------:R-:W-:Y:S02]  /*a810*/  MOV R142, R141 ;  /* 0x0000008d008e7202 */ /* 0x000fe40000000f00 */
.L_x_842:
[----:B-1----:R-:W2:Y:S01]  /*a820*/  LDL.64 R2, [R1+0x38] ;  /* 0x0000380001027983 */ /* 0x002ea20000100a00 */
[----:B------:R-:W-:Y:S04]  /*a830*/  DEPBAR.LE SB0, 0x0 ;  /* 0x000080000000791a */ /* 0x000fe80000000000 */
[----:B------:R-:W-:Y:S01]  /*a840*/  WARPSYNC 0xffffffff ;  /* 0xffffffff00007948 */ /* 0x000fe20003800000 */
[----:B------:R-:W2:Y:S01]  /*a850*/  LDL R22, [R1+0x40] ;  /* 0x0000400001167983 */ /* 0x000ea20000100800 */
[----:B------:R-:W-:Y:S03]  /*a860*/  MOV R141, 0x6 ;  /* 0x00000006008d7802 */ /* 0x000fe60000000f00 */
[----:B-----5:R1:W-:Y:S04]  /*a870*/  STL [R1+0x8c], R251 ;  /* 0x00008cfb01007387 */ /* 0x0203e80000100800 */
[----:B------:R-:W-:Y:S08]  /*a880*/  BAR.SYNC.DEFER_BLOCKING 0x0 ;  /* 0x0000000000007b1d */ /* 0x000ff00000010000 */
[----:B------:R-:W3:Y:S08]  /*a890*/  LDSM.16.M88.4 R8, [R225] ;  /* 0x00000000e108783b */ /* 0x000ef00000000200 */
[----:B-1----:R-:W4:Y:S04]  /*a8a0*/  LDL.LU R251, [R1+0x8] ;  /* 0x0000080001fb7983 */ /* 0x002f280000300800 */
[----:B------:R1:W-:Y:S04]  /*a8b0*/  STL [R1+0x88], R250 ;  /* 0x000088fa01007387 */ /* 0x0003e80000100800 */
[----:B------:R-:W1:Y:S08]  /*a8c0*/  LDSM.16.M88.4 R16, [R225+0x800] ;  /* 0x00080000e110783b */ /* 0x000e700000000200 */
[----:B------:R-:W2:Y:S08]  /*a8d0*/  LDSM.16.M88.4 R24, [R225+0x1000] ;  /* 0x00100000e118783b */ /* 0x000eb00000000200 */
[----:B------:R-:W2:Y:S01]  /*a8e0*/  LDSM.16.M88.4 R32, [R225+0x1800] ;  /* 0x00180000e120783b */ /* 0x000ea20000000200 */
[C---:B---3--:R-:W-:Y:S07]  /*a8f0*/  HMMA.16816.F32.BF16 R4, R156.reuse, R8, RZ ;  /* 0x000000089c04723c */ /* 0x048fee00000418ff */
[----:B-1----:R-:W3:Y:S04]  /*a900*/  LDL R250, [R1+0x4] ;  /* 0x0000040001fa7983 */ /* 0x002ee80000100800 */
[----:B------:R-:W1:Y:S01]  /*a910*/  LDSM.16.M88.4 R40, [R225+0x2000] ;  /* 0x00200000e128783b */ /* 0x000e620000000200 */
[C---:B------:R-:W-:Y:S07]  /*a920*/  HMMA.16816.F32.BF16 R8, R156.reuse, R10, RZ ;  /* 0x0000000a9c08723c */ /* 0x040fee00000418ff */
[----:B------:R-:W1:Y:S01]  /*a930*/  LDSM.16.M88.4 R48, [R225+0x2800] ;  /* 0x00280000e130783b */ /* 0x000e620000000200 */
[C---:B------:R-:W-:Y:S07]  /*a940*/  HMMA.16816.F32.BF16 R12, R156.reuse, R16, RZ ;  /* 0x000000109c0c723c */ /* 0x040fee00000418ff */
[----:B------:R-:W1:Y:S01]  /*a950*/  LDSM.16.M88.4 R144, [R231] ;  /* 0x00000000e790783b */ /* 0x000e620000000200 */
[C---:B------:R-:W-:Y:S07]  /*a960*/  HMMA.16816.F32.BF16 R16, R156.reuse, R18, RZ ;  /* 0x000000129c10723c */ /* 0x040fee00000418ff */
[----:B------:R-:W1:Y:S08]  /*a970*/  LDSM.16.M88.4 R164, [R248] ;  /* 0x00000000f8a4783b */ /* 0x000e700000000200 */
[----:B------:R-:W1:Y:S08]  /*a980*/  LDSM.16.M88.4 R208, [R247] ;  /* 0x00000000f7d0783b */ /* 0x000e700000000200 */
[----:B------:R-:W1:Y:S08]  /*a990*/  LDSM.16.M88.4 R212, [R246] ;  /* 0x00000000f6d4783b */ /* 0x000e700000000200 */
[----:B------:R-:W1:Y:S08]  /*a9a0*/  LDSM.16.M88.4 R216, [R245] ;  /* 0x00000000f5d8783b */ /* 0x000e700000000200 */
[----:B------:R-:W1:Y:S01]  /*a9b0*/  LDSM.16.M88.4 R220, [R244] ;  /* 0x00000000f4dc783b */ /* 0x000e620000000200 */
[----:B--2---:R-:W-:Y:S02]  /*a9c0*/  MOV R3, R22 ;  /* 0x0000001600037202 */ /* 0x004fe40000000f00 */
[----:B----4-:R-:W-:Y:S01]  /*a9d0*/  SHF.R.S32.HI R0, RZ, 0x1f, R251 ;  /* 0x0000001fff007819 */ /* 0x010fe200000114fb */
[C---:B------:R-:W-:Y:S04]  /*a9e0*/  IMAD.WIDE.U32 R20, R251.reuse, c[0x0][0x208], RZ ;  /* 0x00008200fb147a25 */ /* 0x040fe800078e00ff */
[----:B------:R-:W-:Y:S02]  /*a9f0*/  IMAD R0, R0, c[0x0][0x208], RZ ;  /* 0x0000820000007a24 */ /* 0x000fe400078e02ff */
[----:B------:R-:W-:Y:S04]  /*aa00*/  IMAD.WIDE.U32 R2, R20, 0x60, R2 ;  /* 0x0000006014027825 */ /* 0x000fe800078e0002 */
[----:B------:R-:W-:Y:S05]  /*aa10*/  IMAD R0, R251, c[0x0][0x20c], R0 ;  /* 0x00008300fb007a24 */ /* 0x000fea00078e0200 */
[----:B------:R-:W-:Y:S02]  /*aa20*/  IADD3 R0, R21, R0, RZ ;  /* 0x0000000015007210 */ /* 0x000fe40007ffe0ff */
[C---:B------:R-:W-:Y:S03]  /*aa30*/  HMMA.16816.F32.BF16 R20, R156.reuse, R24, RZ ;  /* 0x000000189c14723c */ /* 0x040fe600000418ff */
[----:B------:R-:W-:Y:S05]  /*aa40*/  IMAD R0, R0, 0x60, RZ ;  /* 0x0000006000007824 */ /* 0x000fea00078e02ff */
[C---:B------:R-:W-:Y:S01]  /*aa50*/  HMMA.16816.F32.BF16 R24, R156.reuse, R26, RZ ;  /* 0x0000001a9c18723c */ /* 0x040fe200000418ff */
[----:B------:R-:W-:Y:S03]  /*aa60*/  IADD3 R44, R3, R0, RZ ;  /* 0x00000000032c7210 */ /* 0x000fe60007ffe0ff */
[C---:B------:R-:W-:Y:S02]  /*aa70*/  SHF.L.U32 R0, R2.reuse, 0x1, RZ ;  /* 0x0000000102007819 */ /* 0x040fe400000006ff */
[----:B------:R-:W-:Y:S02]  /*aa80*/  SHF.L.U64.HI R44, R2, 0x1, R44 ;  /* 0x00000001022c7819 */ /* 0x000fe4000001022c */
[C---:B------:R-:W-:Y:S01]  /*aa90*/  HMMA.16816.F32.BF16 R28, R156.reuse, R32, RZ ;  /* 0x000000209c1c723c */ /* 0x040fe200000418ff */
[C---:B------:R-:W-:Y:S03]  /*aaa0*/  IADD3 R2, P0, R0.reuse, c[0x0][0x1f8], RZ ;  /* 0x00007e0000027a10 */ /* 0x040fe60007f1e0ff */
[----:B------:R-:W-:Y:S02]  /*aab0*/  IADD3 R36, P5, R0, 0x80, RZ ;  /* 0x0000008000247810 */ /* 0x000fe40007fbe0ff */
[----:B------:R-:W-:Y:S02]  /*aac0*/  IADD3.X R3, R44, c[0x0][0x1fc], RZ, P0, !PT ;  /* 0x00007f002c037a10 */ /* 0x000fe400007fe4ff */
[C---:B------:R-:W-:Y:S01]  /*aad0*/  HMMA.16816.F32.BF16 R32, R156.reuse, R34, RZ ;  /* 0x000000229c20723c */ /* 0x040fe200000418ff */
[----:B------:R-:W-:Y:S02]  /*aae0*/  IADD3 R36, P1, R36, c[0x0][0x1f8], RZ ;  /* 0x00007e0024247a10 */ /* 0x000fe40007f3e0ff */
[----:B------:R-:W-:Y:S01]  /*aaf0*/  @!PT LDS RZ, [RZ] ;  /* 0x00000000fffff984 */ /* 0x000fe20000000800 */
[----:B------:R-:W-:Y:S01]  /*ab00*/  @!PT LDS RZ, [RZ] ;  /* 0x00000000fffff984 */ /* 0x000fe20000000800 */
[----:B------:R-:W-:Y:S01]  /*ab10*/  @!PT LDS RZ, [RZ] ;  /* 0x00000000fffff984 */ /* 0x000fe20000000800 */
[----:B---3--:R2:W-:Y:S01]  /*ab20*/  LDGSTS.E.BYPASS.LTC128B.128 [R250+0x100], [R2.64], !P4 ;  /* 0x0010000002fa7fae */ /* 0x0085e2000e101d46 */
[----:B------:R-:W-:Y:S02]  /*ab30*/  IADD3 R0, P0, R0, 0x100, RZ ;  /* 0x0000010000007810 */ /* 0x000fe40007f1e0ff */
[--C-:B------:R-:W-:Y:S02]  /*ab40*/  IADD3.X R37, RZ, c[0x0][0x1fc], R44.reuse, P1, P5 ;  /* 0x00007f00ff257a10 */ /* 0x100fe40000fea42c */
[----:B------:R-:W-:Y:S03]  /*ab50*/  IADD3 R46, P1, R0, c[0x0][0x1f8], RZ ;  /* 0x00007e00002e7a10 */ /* 0x000fe60007f3e0ff */
[----:B------:R1:W-:Y:S01]  /*ab60*/  LDGSTS.E.BYPASS.LTC128B.128 [R250+0x3100], [R36.64], !P3 ;  /* 0x0310000024fa7fae */ /* 0x0003e2000d901d46 */
[----:B------:R-:W-:Y:S02]  /*ab70*/  IADD3.X R47, RZ, c[0x0][0x1fc], R44, P1, P0 ;  /* 0x00007f00ff2f7a10 */ /* 0x000fe40000fe042c */
[----:B------:R-:W-:Y:S04]  /*ab80*/  MOV R0, c[0x0][0x208] ;  /* 0x0000820000007a02 */ /* 0x000fe80000000f00 */
[C---:B------:R-:W-:Y:S01]  /*ab90*/  SHF.L.U32 R140, R0.reuse, 0x6, RZ ;  /* 0x00000006008c7819 */ /* 0x040fe200000006ff */
[----:B------:R3:W-:Y:S01]  /*aba0*/  LDGSTS.E.BYPASS.LTC128B.128 [R250+0x6100], [R46.64], !P2 ;  /* 0x061000002efa7fae */ /* 0x0007e2000d101d46 */
[----:B------:R-:W-:Y:S02]  /*abb0*/  SHF.L.U64.HI R0, R0, R141, c[0x0][0x20c] ;  /* 0x0000830000007619 */ /* 0x000fe4000001028d */
[----:B--2---:R-:W-:Y:S04]  /*abc0*/  IADD3 R2, P1, R2, R140, RZ ;  /* 0x0000008c02027210 */ /* 0x004fe80007f3e0ff */
[----:B------:R-:W-:Y:S02]  /*abd0*/  IADD3.X R3, R3, R0, RZ, P1, !PT ;  /* 0x0000000003037210 */ /* 0x000fe40000ffe4ff */
[----:B------:R-:W-:Y:S01]  /*abe0*/  IADD3 R140, P0, R140, R2, RZ ;  /* 0x000000028c8c7210 */ /* 0x000fe20007f1e0ff */
[C---:B-1----:R-:W-:Y:S02]  /*abf0*/  HMMA.16816.F32.BF16 R36, R156.reuse, R40, RZ ;  /* 0x000000289c24723c */ /* 0x042fe400000418ff */
[----:B------:R1:W-:Y:S01]  /*ac00*/  LDGSTS.E.BYPASS.LTC128B.128 [R250+0x1100], [R2.64], !P4 ;  /* 0x0110000002fa7fae */ /* 0x0003e2000e101d46 */
[----:B------:R-:W-:Y:S05]  /*ac10*/  IADD3.X R141, R0, R3, RZ, P0, !PT ;  /* 0x00000003008d7210 */ /* 0x000fea00007fe4ff */
[C---:B------:R-:W-:Y:S02]  /*ac20*/  HMMA.16816.F32.BF16 R40, R156.reuse, R42, RZ ;  /* 0x0000002a9c28723c */ /* 0x040fe400000418ff */
[----:B------:R1:W-:Y:S06]  /*ac30*/  LDGSTS.E.BYPASS.LTC128B.128 [R250+0x4100], [R2.64+0x80], !P3 ;  /* 0x0410008002fa7fae */ /* 0x0003ec000d901d46 */
[C---:B---3--:R-:W-:Y:S02]  /*ac40*/  HMMA.16816.F32.BF16 R44, R156.reuse, R48, RZ ;  /* 0x000000309c2c723c */ /* 0x048fe400000418ff */
[----:B------:R1:W-:Y:S06]  /*ac50*/  LDGSTS.E.BYPASS.LTC128B.128 [R250+0x7100], [R2.64+0x100], !P2 ;  /* 0x0710010002fa7fae */ /* 0x0003ec000d101d46 */
[----:B------:R-:W-:Y:S02]  /*ac60*/  HMMA.16816.F32.BF16 R48, R156, R50, RZ ;  /* 0x000000329c30723c */ /* 0x000fe400000418ff */
[----:B------:R2:W-:Y:S06]  /*ac70*/  LDGSTS.E.BYPASS.LTC128B.128 [R250+0x2100], [R140.64], !P4 ;  /* 0x021000008cfa7fae */ /* 0x0005ec000e101d46 */
[C---:B------:R-:W-:Y:S02]  /*ac80*/  HMMA.16816.F32.BF16 R4, R160.reuse, R144, R4 ;  /* 0x00000090a004723c */ /* 0x040fe40000041804 */
[----:B------:R2:W-:Y:S06]  /*ac90*/  LDGSTS.E.BYPASS.LTC128B.128 [R250+0x5100], [R140.64+0x80], !P3 ;  /* 0x051000808cfa7fae */ /* 0x0005ec000d901d46 */
[C---:B------:R-:W-:Y:S02]  /*aca0*/  HMMA.16816.F32.BF16 R8, R160.reuse, R146, R8 ;  /* 0x00000092a008723c */ /* 0x040fe40000041808 */
[----:B------:R2:W-:Y:S06]  /*acb0*/  LDGSTS.E.BYPASS.LTC128B.128 [R250+0x8100], [R140.64+0x100], !P2 ;  /* 0x081001008cfa7fae */ /* 0x0005ec000d101d46 */
[C---:B------:R-:W-:Y:S02]  /*acc0*/  HMMA.16816.F32.BF16 R12, R160.reuse, R164, R12 ;  /* 0x000000a4a00c723c */ /* 0x040fe4000004180c */
[----:B------:R-:W3:Y:S06]  /*acd0*/  LDSM.16.M88.4 R144, [R229] ;  /* 0x00000000e590783b */ /* 0x000eec0000000200 */
[C---:B------:R-:W-:Y:S02]  /*ace0*/  HMMA.16816.F32.BF16 R16, R160.reuse, R166, R16 ;  /* 0x000000a6a010723c */ /* 0x040fe40000041810 */
[----:B------:R-:W0:Y:S06]  /*acf0*/  LDGDEPBAR ;  /* 0x00000000000079af */ /* 0x000e2c0000000000 */
[C---:B------:R-:W-:Y:S02]  /*ad00*/  HMMA.16816.F32.BF16 R20, R160.reuse, R208, R20 ;  /* 0x000000d0a014723c */ /* 0x040fe40000041814 */
[----:B------:R-:W4:Y:S06]  /*ad10*/  LDSM.16.M88.4 R164, [R229+0x800] ;  /* 0x00080000e5a4783b */ /* 0x000f2c0000000200 */
[C---:B------:R-:W-:Y:S02]  /*ad20*/  HMMA.16816.F32.BF16 R24, R160.reuse, R210, R24 ;  /* 0x000000d2a018723c */ /* 0x040fe40000041818 */
[----:B------:R-:W1:Y:S06]  /*ad30*/  LDSM.16.M88.4 R208, [R229+0x1000] ;  /* 0x00100000e5d0783b */ /* 0x000e6c0000000200 */
        /* <DEDUP_REMOVED lines=8> */
[----:B------:R-:W-:Y:S07]  /*adc0*/  LDSM.16.M88.4 R220, [R241] ;  /* 0x00000000f1dc783b */ /* 0x000fee0000000200 */
[C---:B---3--:R-:W-:Y:S08]  /*add0*/  HMMA.16816.F32.BF16 R4, R168.reuse, R144, R4 ;  /* 0x00000090a804723c */ /* 0x048ff00000041804 */
[C---:B------:R-:W-:Y:S01]  /*ade0*/  HMMA.16816.F32.BF16 R8, R168.reuse, R146, R8 ;  /* 0x00000092a808723c */ /* 0x040fe20000041808 */
[----:B------:R-:W3:Y:S07]  /*adf0*/  LDSM.16.M88.4 R144, [R229+0x2800] ;  /* 0x00280000e590783b */ /* 0x000eee0000000200 */
[C---:B----4-:R-:W-:Y:S08]  /*ae00*/  HMMA.16816.F32.BF16 R12, R168.reuse, R164, R12 ;  /* 0x000000a4a80c723c */ /* 0x050ff0000004180c */
[C---:B------:R-:W-:Y:S01]  /*ae10*/  HMMA.16816.F32.BF16 R16, R168.reuse, R166, R16 ;  /* 0x000000a6a810723c */ /* 0x040fe20000041810 */
[----:B------:R-:W4:Y:S07]  /*ae20*/  LDSM.16.M88.4 R164, [R226] ;  /* 0x00000000e2a4783b */ /* 0x000f2e0000000200 */
[C---:B-1----:R-:W-:Y:S08]  /*ae30*/  HMMA.16816.F32.BF16 R20, R168.reuse, R208, R20 ;  /* 0x000000d0a814723c */ /* 0x042ff00000041814 */
[C---:B------:R-:W-:Y:S01]  /*ae40*/  HMMA.16816.F32.BF16 R24, R168.reuse, R210, R24 ;  /* 0x000000d2a818723c */ /* 0x040fe20000041818 */
[----:B------:R-:W1:Y:S07]  /*ae50*/  LDSM.16.M88.4 R208, [R226+0x800] ;  /* 0x00080000e2d0783b */ /* 0x000e6e0000000200 */
[C---:B------:R-:W-:Y:S08]  /*ae60*/  HMMA.16816.F32.BF16 R28, R168.reuse, R212, R28 ;  /* 0x000000d4a81c723c */ /* 0x040ff0000004181c */
[C---:B------:R-:W-:Y:S01]  /*ae70*/  HMMA.16816.F32.BF16 R32, R168.reuse, R214, R32 ;  /* 0x000000d6a820723c */ /* 0x040fe20000041820 */
[----:B------:R-:W1:Y:S07]  /*ae80*/  LDSM.16.M88.4 R212, [R226+0x1000] ;  /* 0x00100000e2d4783b */ /* 0x000e6e0000000200 */
[C---:B------:R-:W-:Y:S08]  /*ae90*/  HMMA.16816.F32.BF16 R36, R168.reuse, R216, R36 ;  /* 0x000000d8a824723c */ /* 0x040ff00000041824 */
[C---:B------:R-:W-:Y:S01]  /*aea0*/  HMMA.16816.F32.BF16 R40, R168.reuse, R218, R40 ;  /* 0x000000daa828723c */ /* 0x040fe20000041828 */
[----:B------:R-:W2:Y:S07]  /*aeb0*/  LDSM.16.M88.4 R216, [R226+0x1800] ;  /* 0x00180000e2d8783b */ /* 0x000eae0000000200 */
[C---:B---3--:R-:W-:Y:S08]  /*aec0*/  HMMA.16816.F32.BF16 R44, R168.reuse, R144, R44 ;  /* 0x00000090a82c723c */ /* 0x048ff0000004182c */
[----:B------:R-:W-:Y:S01]  /*aed0*/  HMMA.16816.F32.BF16 R48, R168, R146, R48 ;  /* 0x00000092a830723c */ /* 0x000fe20000041830 */
[----:B------:R-:W3:Y:S07]  /*aee0*/  LDSM.16.M88.4 R144, [R226+0x2000] ;  /* 0x00200000e290783b */ /* 0x000eee0000000200 */
[C---:B----4-:R-:W-:Y:S08]  /*aef0*/  HMMA.16816.F32.BF16 R4, R172.reuse, R164, R4 ;  /* 0x000000a4ac04723c */ /* 0x050ff00000041804 */
[C---:B------:R-:W-:Y:S01]  /*af00*/  HMMA.16816.F32.BF16 R8, R172.reuse, R166, R8 ;  /* 0x000000a6ac08723c */ /* 0x040fe20000041808 */
[----:B------:R-:W4:Y:S07]  /*af10*/  LDSM.16.M88.4 R164, [R226+0x2800] ;  /* 0x00280000e2a4783b */ /* 0x000f2e0000000200 */
[C---:B-1----:R-:W-:Y:S08]  /*af20*/  HMMA.16816.F32.BF16 R12, R172.reuse, R208, R12 ;  /* 0x000000d0ac0c723c */ /* 0x042ff0000004180c */
[C---:B------:R-:W-:Y:S01]  /*af30*/  HMMA.16816.F32.BF16 R16, R172.reuse, R210, R16 ;  /* 0x000000d2ac10723c */ /* 0x040fe20000041810 */
[----:B------:R-:W1:Y:S07]  /*af40*/  LDSM.16.M88.4 R208, [R225+0x3000] ;  /* 0x00300000e1d0783b */ /* 0x000e6e0000000200 */
[C---:B------:R-:W-:Y:S08]  /*af50*/  HMMA.16816.F32.BF16 R20, R172.reuse, R212, R20 ;  /* 0x000000d4ac14723c */ /* 0x040ff00000041814 */
[C---:B------:R-:W-:Y:S01]  /*af60*/  HMMA.16816.F32.BF16 R24, R172.reuse, R214, R24 ;  /* 0x000000d6ac18723c */ /* 0x040fe20000041818 */
[----:B------:R-:W1:Y:S07]  /*af70*/  LDSM.16.M88.4 R212, [R225+0x3800] ;  /* 0x00380000e1d4783b */ /* 0x000e6e0000000200 */
        /* <DEDUP_REMOVED lines=8> */
[----:B------:R-:W4:Y:S07]  /*b000*/  LDSM.16.M88.4 R164, [R225+0x5000] ;  /* 0x00500000e1a4783b */ /* 0x000f2e0000000200 */
[C---:B-1----:R-:W-:Y:S08]  /*b010*/  HMMA.16816.F32.BF16 R4, R176.reuse, R208, R4 ;  /* 0x000000d0b004723c */ /* 0x042ff00000041804 */
[C---:B------:R-:W-:Y:S01]  /*b020*/  HMMA.16816.F32.BF16 R8, R176.reuse, R210, R8 ;  /* 0x000000d2b008723c */ /* 0x040fe20000041808 */
[----:B------:R-:W1:Y:S07]  /*b030*/  LDSM.16.M88.4 R208, [R225+0x5800] ;  /* 0x00580000e1d0783b */ /* 0x000e6e0000000200 */
[C---:B------:R-:W-:Y:S08]  /*b040*/  HMMA.16816.F32.BF16 R12, R176.reuse, R212, R12 ;  /* 0x000000d4b00c723c */ /* 0x040ff0000004180c */
[C---:B------:R-:W-:Y:S01]  /*b050*/  HMMA.16816.F32.BF16 R16, R176.reuse, R214, R16 ;  /* 0x000000d6b010723c */ /* 0x040fe20000041810 */
[----:B------:R-:W1:Y:S07]  /*b060*/  LDSM.16.M88.4 R212, [R243] ;  /* 0x00000000f3d4783b */ /* 0x000e6e0000000200 */
[C---:B--2---:R-:W-:Y:S08]  /*b070*/  HMMA.16816.F32.BF16 R20, R176.reuse, R216, R20 ;  /* 0x000000d8b014723c */ /* 0x044ff00000041814 */
[C---:B------:R-:W-:Y:S01]  /*b080*/  HMMA.16816.F32.BF16 R24, R176.reuse, R218, R24 ;  /* 0x000000dab018723c */ /* 0x040fe20000041818 */
[----:B------:R-:W2:Y:S07]  /*b090*/  LDSM.16.M88.4 R216, [R242] ;  /* 0x00000000f2d8783b */ /* 0x000eae0000000200 */
[C---:B---3--:R-:W-:Y:S08]  /*b0a0*/  HMMA.16816.F32.BF16 R28, R176.reuse, R144, R28 ;  /* 0x00000090b01c723c */ /* 0x048ff0000004181c */
[C---:B------:R-:W-:Y:S01]  /*b0b0*/  HMMA.16816.F32.BF16 R32, R176.reuse, R146, R32 ;  /* 0x00000092b020723c */ /* 0x040fe20000041820 */
[----:B------:R-:W3:Y:S07]  /*b0c0*/  LDSM.16.M88.4 R144, [R240] ;  /* 0x00000000f090783b */ /* 0x000eee0000000200 */
[C---:B----4-:R-:W-:Y:S08]  /*b0d0*/  HMMA.16816.F32.BF16 R36, R176.reuse, R164, R36 ;  /* 0x000000a4b024723c */ /* 0x050ff00000041824 */
[C---:B------:R-:W-:Y:S01]  /*b0e0*/  HMMA.16816.F32.BF16 R40, R176.reuse, R166, R40 ;  /* 0x000000a6b028723c */ /* 0x040fe20000041828 */
[----:B------:R-:W4:Y:S07]  /*b0f0*/  LDSM.16.M88.4 R164, [R239] ;  /* 0x00000000efa4783b */ /* 0x000f2e0000000200 */
[C---:B-1----:R-:W-:Y:S08]  /*b100*/  HMMA.16816.F32.BF16 R44, R176.reuse, R208, R44 ;  /* 0x000000d0b02c723c */ /* 0x042ff0000004182c */
[----:B------:R-:W-:Y:S01]  /*b110*/  HMMA.16816.F32.BF16 R48, R176, R210, R48 ;  /* 0x000000d2b030723c */ /* 0x000fe20000041830 */
[----:B------:R-:W1:Y:S07]  /*b120*/  LDSM.16.M88.4 R208, [R238] ;  /* 0x00000000eed0783b */ /* 0x000e6e0000000200 */
[C---:B------:R-:W-:Y:S08]  /*b130*/  HMMA.16816.F32.BF16 R4, R180.reuse, R212, R4 ;  /* 0x000000d4b404723c */ /* 0x040ff00000041804 */
[C---:B------:R-:W-:Y:S01]  /*b140*/  HMMA.16816.F32.BF16 R8, R180.reuse, R214, R8 ;  /* 0x000000d6b408723c */ /* 0x040fe20000041808 */
[----:B------:R-:W1:Y:S07]  /*b150*/  LDSM.16.M88.4 R212, [R229+0x3000] ;  /* 0x00300000e5d4783b */ /* 0x000e6e0000000200 */
[C---:B--2---:R-:W-:Y:S08]  /*b160*/  HMMA.16816.F32.BF16 R12, R180.reuse, R216, R12 ;  /* 0x000000d8b40c723c */ /* 0x044ff0000004180c */
[C---:B------:R-:W-:Y:S01]  /*b170*/  HMMA.16816.F32.BF16 R16, R180.reuse, R218, R16 ;  /* 0x000000dab410723c */ /* 0x040fe20000041810 */
[----:B------:R-:W2:Y:S07]  /*b180*/  LDSM.16.M88.4 R216, [R229+0x3800] ;  /* 0x00380000e5d8783b */ /* 0x000eae0000000200 */
[C---:B------:R-:W-:Y:S08]  /*b190*/  HMMA.16816.F32.BF16 R20, R180.reuse, R220, R20 ;  /* 0x000000dcb414723c */ /* 0x040ff00000041814 */
[C---:B------:R-:W-:Y:S01]  /*b1a0*/  HMMA.16816.F32.BF16 R24, R180.reuse, R222, R24 ;  /* 0x000000deb418723c */ /* 0x040fe20000041818 */
[----:B------:R-:W-:Y:S07]  /*b1b0*/  LDSM.16.M88.4 R220, [R229+0x5800] ;  /* 0x00580000e5dc783b */ /* 0x000fee0000000200 */
[C---:B---3--:R-:W-:Y:S08]  /*b1c0*/  HMMA.16816.F32.BF16 R28, R180.reuse, R144, R28 ;  /* 0x00000090b41c723c */ /* 0x048ff0000004181c */
[C---:B------:R-:W-:Y:S01]  /*b1d0*/  HMMA.16816.F32.BF16 R32, R180.reuse, R146, R32 ;  /* 0x00000092b420723c */ /* 0x040fe20000041820 */
[----:B------:R-:W3:Y:S07]  /*b1e0*/  LDSM.16.M88.4 R144, [R229+0x4000] ;  /* 0x00400000e590783b */ /* 0x000eee0000000200 */
[C---:B----4-:R-:W-:Y:S08]  /*b1f0*/  HMMA.16816.F32.BF16 R36, R180.reuse, R164, R36 ;  /* 0x000000a4b424723c */ /* 0x050ff00000041824 */
[C---:B------:R-:W-:Y:S01]  /*b200*/  HMMA.16816.F32.BF16 R40, R180.reuse, R166, R40 ;  /* 0x000000a6b428723c */ /* 0x040fe20000041828 */
[----:B------:R-:W4:Y:S07]  /*b210*/  LDSM.16.M88.4 R164, [R229+0x4800] ;  /* 0x00480000e5a4783b */ /* 0x000f2e0000000200 */
[C---:B-1----:R-:W-:Y:S08]  /*b220*/  HMMA.16816.F32.BF16 R44, R180.reuse, R208, R44 ;  /* 0x000000d0b42c723c */ /* 0x042ff0000004182c */
[----:B------:R-:W-:Y:S01]  /*b230*/  HMMA.16816.F32.BF16 R48, R180, R210, R48 ;  /* 0x000000d2b430723c */ /* 0x000fe20000041830 */
        /* <DEDUP_REMOVED lines=37> */
[C---:B------:R-:W-:Y:S08]  /*b490*/  HMMA.16816.F32.BF16 R4, R192.reuse, R220, R4 ;  /* 0x000000dcc004723c */ /* 0x040ff00000041804 */
[C---:B------:R-:W-:Y:S01]  /*b4a0*/  HMMA.16816.F32.BF16 R8, R192.reuse, R222, R8 ;  /* 0x000000dec008723c */ /* 0x040fe20000041808 */
[----:B------:R-:W-:Y:S07]  /*b4b0*/  LDSM.16.M88.4 R220, [R235] ;  /* 0x00000000ebdc783b */ /* 0x000fee0000000200 */
        /* <DEDUP_REMOVED lines=10> */
[C---:B------:R-:W-:Y:S01]  /*b560*/  HMMA.16816.F32.BF16 R40, R192.reuse, R210, R40 ;  /* 0x000000d2c028723c */ /* 0x040fe20000041828 */
[----:B------:R-:W1:Y:S07]  /*b570*/  LDSM.16.M88.4 R208, [R233] ;  /* 0x00000000e9d0783b */ /* 0x000e6e0000000200 */
[C---:B------:R-:W-:Y:S08]  /*b580*/  HMMA.16816.F32.BF16 R44, R192.reuse, R212, R44 ;  /* 0x000000d4c02c723c */ /* 0x040ff0000004182c */
[----:B------:R-:W-:Y:S01]  /*b590*/  HMMA.16816.F32.BF16 R48, R192, R214, R48 ;  /* 0x000000d6c030723c */ /* 0x000fe20000041830 */
[----:B------:R-:W1:Y:S07]  /*b5a0*/  LDSM.16.M88.4 R212, [R232] ;  /* 0x00000000e8d4783b */ /* 0x000e6e0000000200 */
[C---:B--2---:R-:W-:Y:S08]  /*b5b0*/  HMMA.16816.F32.BF16 R4, R196.reuse, R216, R4 ;  /* 0x000000d8c404723c */ /* 0x044ff00000041804 */
[C---:B------:R-:W-:Y:S01]  /*b5c0*/  HMMA.16816.F32.BF16 R8, R196.reuse, R218, R8 ;  /* 0x000000dac408723c */ /* 0x040fe20000041808 */
[----:B------:R-:W-:Y:S07]  /*b5d0*/  LDSM.16.M88.4 R216, [R229+0x6800] ;  /* 0x00680000e5d8783b */ /* 0x000fee0000000200 */
[C---:B---3--:R-:W-:Y:S08]  /*b5e0*/  HMMA.16816.F32.BF16 R12, R196.reuse, R144, R12 ;  /* 0x00000090c40c723c */ /* 0x048ff0000004180c */
[C---:B------:R-:W-:Y:S01]  /*b5f0*/  HMMA.16816.F32.BF16 R16, R196.reuse, R146, R16 ;  /* 0x00000092c410723c */ /* 0x040fe20000041810 */
[----:B------:R-:W2:Y:S07]  /*b600*/  LDSM.16.M88.4 R144, [R229+0x6000] ;  /* 0x00600000e590783b */ /* 0x000eae0000000200 */
[C---:B------:R-:W-:Y:S08]  /*b610*/  HMMA.16816.F32.BF16 R20, R196.reuse, R220, R20 ;  /* 0x000000dcc414723c */ /* 0x040ff00000041814 */
        /* <DEDUP_REMOVED lines=8> */
[C---:B------:R-:W-:Y:S08]  /*b6a0*/  HMMA.16816.F32.BF16 R44, R196.reuse, R212, R44 ;  /* 0x000000d4c42c723c */ /* 0x040ff0000004182c */
[----:B------:R-:W-:Y:S01]  /*b6b0*/  HMMA.16816.F32.BF16 R48, R196, R214, R48 ;  /* 0x000000d6c430723c */ /* 0x000fe20000041830 */
[----:B------:R-:W4:Y:S07]  /*b6c0*/  LDSM.16.M88.4 R212, [R229+0x8000] ;  /* 0x00800000e5d4783b */ /* 0x000f2e0000000200 */
[C---:B--2---:R-:W-:Y:S08]  /*b6d0*/  HMMA.16816.F32.BF16 R4, R200.reuse, R144, R4 ;  /* 0x00000090c804723c */ /* 0x044ff00000041804 */
[C---:B------:R-:W-:Y:S01]  /*b6e0*/  HMMA.16816.F32.BF16 R8, R200.reuse, R146, R8 ;  /* 0x00000092c808723c */ /* 0x040fe20000041808 */
[----:B------:R-:W2:Y:S07]  /*b6f0*/  LDSM.16.M88.4 R144, [R229+0x8800] ;  /* 0x00880000e590783b */ /* 0x000eae0000000200 */
[C---:B------:R-:W-:Y:S08]  /*b700*/  HMMA.16816.F32.BF16 R12, R200.reuse, R216, R12 ;  /* 0x000000d8c80c723c */ /* 0x040ff0000004180c */
[C---:B------:R-:W-:Y:S01]  /*b710*/  HMMA.16816.F32.BF16 R16, R200.reuse, R218, R16 ;  /* 0x000000dac810723c */ /* 0x040fe20000041810 */
[----:B------:R-:W2:Y:S07]  /*b720*/  LDSM.16.M88.4 R216, [R226+0x6800] ;  /* 0x00680000e2d8783b */ /* 0x000eae0000000200 */
[C---:B---3--:R-:W-:Y:S08]  /*b730*/  HMMA.16816.F32.BF16 R20, R200.reuse, R164, R20 ;  /* 0x000000a4c814723c */ /* 0x048ff00000041814 */
[C---:B------:R-:W-:Y:S01]  /*b740*/  HMMA.16816.F32.BF16 R24, R200.reuse, R166, R24 ;  /* 0x000000a6c818723c */ /* 0x040fe20000041818 */
[----:B------:R-:W3:Y:S07]  /*b750*/  LDSM.16.M88.4 R164, [R226+0x7000] ;  /* 0x00700000e2a4783b */ /* 0x000eee0000000200 */
[C---:B-1----:R-:W-:Y:S08]  /*b760*/  HMMA.16816.F32.BF16 R28, R200.reuse, R208, R28 ;  /* 0x000000d0c81c723c */ /* 0x042ff0000004181c */
[C---:B------:R-:W-:Y:S01]  /*b770*/  HMMA.16816.F32.BF16 R32, R200.reuse, R210, R32 ;  /* 0x000000d2c820723c */ /* 0x040fe20000041820 */
[----:B------:R-:W-:Y:S07]  /*b780*/  LDSM.16.M88.4 R208, [R226+0x8000] ;  /* 0x00800000e2d0783b */ /* 0x000fee0000000200 */
[C---:B----4-:R-:W-:Y:S01]  /*b790*/  HMMA.16816.F32.BF16 R36, R200.reuse, R212, R36 ;  /* 0x000000d4c824723c */ /* 0x050fe20000041824 */
[----:B------:R-:W4:Y:S04]  /*b7a0*/  LDL R212, [R1+0x14] ;  /* 0x0000140001d47983 */ /* 0x000f280000100800 */
[----:B------:R-:W4:Y:S03]  /*b7b0*/  LDL R213, [R1+0x28] ;  /* 0x0000280001d57983 */ /* 0x000f260000100800 */
[C---:B------:R-:W-:Y:S08]  /*b7c0*/  HMMA.16816.F32.BF16 R40, R200.reuse, R214, R40 ;  /* 0x000000d6c828723c */ /* 0x040ff00000041828 */
[C---:B--2---:R-:W-:Y:S08]  /*b7d0*/  HMMA.16816.F32.BF16 R44, R200.reuse, R144, R44 ;  /* 0x00000090c82c723c */ /* 0x044ff0000004182c */
[----:B------:R-:W-:Y:S01]  /*b7e0*/  HMMA.16816.F32.BF16 R48, R200, R146, R48 ;  /* 0x00000092c830723c */ /* 0x000fe20000041830 */
[----:B------:R-:W1:Y:S07]  /*b7f0*/  LDSM.16.M88.4 R144, [R226+0x7800] ;  /* 0x00780000e290783b */ /* 0x000e6e0000000200 */
[C---:B------:R-:W-:Y:S01]  /*b800*/  HMMA.16816.F32.BF16 R4, R204.reuse, R220, R4 ;  /* 0x000000dccc04723c */ /* 0x040fe20000041804 */
[----:B------:R-:W2:Y:S07]  /*b810*/  LDL.64 R220, [R1+0x30] ;  /* 0x0000300001dc7983 */ /* 0x000eae0000100a00 */
[C---:B------:R-:W-:Y:S08]  /*b820*/  HMMA.16816.F32.BF16 R8, R204.reuse, R222, R8 ;  /* 0x000000decc08723c */ /* 0x040ff00000041808 */
[C---:B------:R-:W-:Y:S08]  /*b830*/  HMMA.16816.F32.BF16 R12, R204.reuse, R216, R12 ;  /* 0x000000d8cc0c723c */ /* 0x040ff0000004180c */
[C---:B------:R-:W-:Y:S04]  /*b840*/  HMMA.16816.F32.BF16 R16, R204.reuse, R218, R16 ;  /* 0x000000dacc10723c */ /* 0x040fe80000041810 */
[----:B------:R-:W-:Y:S02]  /*b850*/  FMNMX.FTZ R0, R4, R142, !PT ;  /* 0x0000008e04007209 */ /* 0x000fe40007810000 */
[----:B------:R-:W-:Y:S02]  /*b860*/  FMNMX.FTZ R2, R6, R143, !PT ;  /* 0x0000008f06027209 */ /* 0x000fe40007810000 */
[C---:B---3--:R-:W-:Y:S04]  /*b870*/  HMMA.16816.F32.BF16 R20, R204.reuse, R164, R20 ;  /* 0x000000a4cc14723c */ /* 0x048fe80000041814 */
[----:B------:R-:W-:Y:S02]  /*b880*/  FMNMX.FTZ R0, R5, R0, !PT ;  /* 0x0000000005007209 */ /* 0x000fe40007810000 */
[----:B------:R-:W-:Y:S02]  /*b890*/  FMNMX.FTZ R2, R7, R2, !PT ;  /* 0x0000000207027209 */ /* 0x000fe40007810000 */
[C---:B------:R-:W-:Y:S01]  /*b8a0*/  HMMA.16816.F32.BF16 R24, R204.reuse, R166, R24 ;  /* 0x000000a6cc18723c */ /* 0x040fe20000041818 */
[----:B------:R-:W3:Y:S01]  /*b8b0*/  LDSM.16.M88.4 R164, [R226+0x8800] ;  /* 0x00880000e2a4783b */ /* 0x000ee20000000200 */
[----:B------:R-:W-:Y:S04]  /*b8c0*/  DEPBAR.LE SB0, 0x0 ;  /* 0x000080000000791a */ /* 0x000fe80000000000 */
[----:B------:R-:W-:Y:S02]  /*b8d0*/  FMNMX.FTZ R0, R8, R0, !PT ;  /* 0x0000000008007209 */ /* 0x000fe40007810000 */
[C---:B-1----:R-:W-:Y:S01]  /*b8e0*/  HMMA.16816.F32.BF16 R28, R204.reuse, R144, R28 ;  /* 0x00000090cc1c723c */ /* 0x042fe2000004181c */
        /* <DEDUP_REMOVED lines=13> */
[C---:B---3--:R-:W-:Y:S03]  /*b9c0*/  HMMA.16816.F32.BF16 R44, R204.reuse, R164, R44 ;  /* 0x000000a4cc2c723c */ /* 0x048fe6000004182c */
        /* <DEDUP_REMOVED lines=36> */
[----:B------:R-:W3:Y:S01]  /*bc10*/  SHFL.BFLY PT, R2, R0, 0x2, 0x1f ;  /* 0x0c401f0000027f89 */ /* 0x000ee200000e0000 */
[----:B-1----:R-:W-:Y:S07]  /*bc20*/  FMNMX.FTZ R141, R141, R3, !PT ;  /* 0x000000038d8d7209 */ /* 0x002fee0007810000 */
[----:B------:R-:W1:Y:S01]  /*bc30*/  SHFL.BFLY PT, R140, R141, 0x1, 0x1f ;  /* 0x0c201f008d8c7f89 */ /* 0x000e6200000e0000 */
[----:B---3--:R-:W-:Y:S07]  /*bc40*/  FMNMX.FTZ R0, R0, R2, !PT ;  /* 0x0000000200007209 */ /* 0x008fee0007810000 */
[----:B------:R-:W3:Y:S01]  /*bc50*/  SHFL.BFLY PT, R3, R0, 0x1, 0x1f ;  /* 0x0c201f0000037f89 */ /* 0x000ee200000e0000 */
[----:B-1----:R-:W-:Y:S05]  /*bc60*/  FMNMX.FTZ R141, R141, R140, !PT ;  /* 0x0000008c8d8d7209 */ /* 0x002fea0007810000 */
[----:B------:R-:W-:Y:S01]  /*bc70*/  FADD.FTZ R2, -R141, R142 ;  /* 0x0000008e8d027221 */ /* 0x000fe20000010100 */
[----:B---3--:R-:W-:Y:S03]  /*bc80*/  FMNMX.FTZ R140, R0, R3, !PT ;  /* 0x00000003008c7209 */ /* 0x008fe60007810000 */
[----:B------:R-:W-:Y:S04]  /*bc90*/  FMUL.FTZ R0, R2, c[0x0][0x2d0] ;  /* 0x0000b40002007a20 */ /* 0x000fe80000410000 */
[----:B------:R1:W3:Y:S02]  /*bca0*/  MUFU.EX2 R2, R0 ;  /* 0x0000000000027308 */ /* 0x0002e40000000800 */
[----:B-1----:R-:W-:Y:S02]  /*bcb0*/  FADD.FTZ R0, -R140, R143 ;  /* 0x0000008f8c007221 */ /* 0x002fe40000010100 */
[----:B---3--:R-:W-:Y:S02]  /*bcc0*/  FMUL.FTZ R100, R2, R100 ;  /* 0x0000006402647220 */ /* 0x008fe40000410000 */
[----:B------:R-:W-:Y:S02]  /*bcd0*/  FMUL.FTZ R0, R0, c[0x0][0x2d0] ;  /* 0x0000b40000007a20 */ /* 0x000fe40000410000 */
[C---:B------:R-:W-:Y:S02]  /*bce0*/  FMUL.FTZ R101, R2.reuse, R101 ;  /* 0x0000006502657220 */ /* 0x040fe40000410000 */
[C---:B------:R-:W-:Y:S02]  /*bcf0*/  FMUL.FTZ R104, R2.reuse, R104 ;  /* 0x0000006802687220 */ /* 0x040fe40000410000 */
[----:B------:R-:W1:Y:S01]  /*bd00*/  MUFU.EX2 R0, R0 ;  /* 0x0000000000007308 */ /* 0x000e620000000800 */
[C---:B------:R-:W-:Y:S02]  /*bd10*/  FMUL.FTZ R105, R2.reuse, R105 ;  /* 0x0000006902697220 */ /* 0x040fe40000410000 */
[C---:B------:R-:W-:Y:S02]  /*bd20*/  FMUL.FTZ R108, R2.reuse, R108 ;  /* 0x0000006c026c7220 */ /* 0x040fe40000410000 */
[C---:B------:R-:W-:Y:S02]  /*bd30*/  FMUL.FTZ R109, R2.reuse, R109 ;  /* 0x0000006d026d7220 */ /* 0x040fe40000410000 */
[C---:B------:R-:W-:Y:S01]  /*bd40*/  FMUL.FTZ R112, R2.reuse, R112 ;  /* 0x0000007002707220 */ /* 0x040fe20000410000 */
[----:B----4-:R-:W-:Y:S01]  /*bd50*/  ISETP.GT.AND P0, PT, R251, R212, PT ;  /* 0x000000d4fb00720c */ /* 0x010fe20003f04270 */
[----:B------:R-:W-:Y:S01]  /*bd60*/  FMUL.FTZ R212, R141, c[0x0][0x2d0] ;  /* 0x0000b4008dd47a20 */ /* 0x000fe20000410000 */
[----:B------:R-:W-:Y:S01]  /*bd70*/  IADD3 R251, R251, -0x1, RZ ;  /* 0xfffffffffbfb7810 */ /* 0x000fe20007ffe0ff */
[----:B------:R-:W-:Y:S02]  /*bd80*/  FMUL.FTZ R113, R2, R113 ;  /* 0x0000007102717220 */ /* 0x000fe40000410000 */
[--C-:B------:R-:W-:Y:S02]  /*bd90*/  FFMA.FTZ R5, R5, c[0x0][0x2d0], -R212.reuse ;  /* 0x0000b40005057a23 */ /* 0x100fe400000108d4 */
[--C-:B------:R-:W-:Y:S01]  /*bda0*/  FFMA.FTZ R4, R4, c[0x0][0x2d0], -R212.reuse ;  /* 0x0000b40004047a23 */ /* 0x100fe200000108d4 */
[----:B------:R3:W-:Y:S01]  /*bdb0*/  STL [R1+0x8], R251 ;  /* 0x000008fb01007387 */ /* 0x0007e20000100800 */
[----:B------:R4:W-:Y:S01]  /*bdc0*/  MUFU.EX2 R219, R5 ;  /* 0x0000000500db7308 */ /* 0x0009e20000000800 */
[--C-:B------:R-:W-:Y:S02]  /*bdd0*/  FFMA.FTZ R9, R9, c[0x0][0x2d0], -R212.reuse ;  /* 0x0000b40009097a23 */ /* 0x100fe400000108d4 */
[----:B------:R-:W-:Y:S01]  /*bde0*/  FMUL.FTZ R116, R2, R116 ;  /* 0x0000007402747220 */ /* 0x000fe20000410000 */
[----:B------:R-:W-:Y:S01]  /*bdf0*/  @P0 SHF.R.S32.HI R3, RZ, 0x1f, R251 ;  /* 0x0000001fff030819 */ /* 0x000fe200000114fb */
[----:B------:R-:W-:Y:S01]  /*be00*/  @P0 IMAD.WIDE.U32 R144, R251, c[0x0][0x1e0], RZ ;  /* 0x00007800fb900a25 */ /* 0x000fe200078e00ff */
[----:B------:R-:W-:Y:S02]  /*be10*/  @P0 MOV R143, R213 ;  /* 0x000000d5008f0202 */ /* 0x000fe40000000f00 */
[----:B------:R-:W-:Y:S01]  /*be20*/  MOV R213, 0x6 ;  /* 0x0000000600d57802 */ /* 0x000fe20000000f00 */
[----:B------:R-:W-:Y:S01]  /*be30*/  @P0 IMAD R3, R3, c[0x0][0x1e0], RZ ;  /* 0x0000780003030a24 */ /* 0x000fe200078e02ff */
[----:B------:R3:W3:Y:S01]  /*be40*/  MUFU.EX2 R214, R4 ;  /* 0x0000000400d67308 */ /* 0x0006e20000000800 */
[C---:B-1----:R-:W-:Y:S02]  /*be50*/  FMUL.FTZ R102, R0.reuse, R102 ;  /* 0x0000006600667220 */ /* 0x042fe40000410000 */
[----:B------:R-:W-:Y:S02]  /*be60*/  @P0 IMAD R3, R251, c[0x0][0x1e4], R3 ;  /* 0x00007900fb030a24 */ /* 0x000fe400078e0203 */
[C---:B------:R-:W-:Y:S02]  /*be70*/  FMUL.FTZ R103, R0.reuse, R103 ;  /* 0x0000006700677220 */ /* 0x040fe40000410000 */
[C---:B------:R-:W-:Y:S01]  /*be80*/  FMUL.FTZ R106, R0.reuse, R106 ;  /* 0x0000006a006a7220 */ /* 0x040fe20000410000 */
[----:B------:R-:W-:Y:S01]  /*be90*/  @P0 IADD3 R3, R145, R3, RZ ;  /* 0x0000000391030210 */ /* 0x000fe20007ffe0ff */
[C---:B------:R-:W-:Y:S01]  /*bea0*/  FMUL.FTZ R107, R0.reuse, R107 ;  /* 0x0000006b006b7220 */ /* 0x040fe20000410000 */
[----:B------:R-:W-:Y:S01]  /*beb0*/  MUFU.EX2 R222, R9 ;  /* 0x0000000900de7308 */ /* 0x000fe20000000800 */
[----:B------:R-:W-:Y:S01]  /*bec0*/  FMUL.FTZ R110, R0, R110 ;  /* 0x0000006e006e7220 */ /* 0x000fe20000410000 */
[----:B--2---:R-:W-:Y:S01]  /*bed0*/  @P0 MOV R142, R220 ;  /* 0x000000dc008e0202 */ /* 0x004fe20000000f00 */
[----:B----4-:R-:W-:Y:S01]  /*bee0*/  FFMA.FTZ R5, R8, c[0x0][0x2d0], -R212 ;  /* 0x0000b40008057a23 */ /* 0x010fe200000108d4 */
[----:B------:R-:W-:Y:S01]  /*bef0*/  @P0 MOV R8, c[0x0][0x1e0] ;  /* 0x0000780000080a02 */ /* 0x000fe20000000f00 */
[----:B------:R-:W-:Y:S01]  /*bf00*/  @P0 IMAD R3, R3, 0x60, RZ ;  /* 0x0000006003030824 */ /* 0x000fe200078e02ff */
[----:B---3--:R1:W5:Y:S01]  /*bf10*/  LDL.LU R251, [R1+0x8c] ;  /* 0x00008c0001fb7983 */ /* 0x0083620000300800 */
[----:B------:R-:W-:Y:S01]  /*bf20*/  @P0 IMAD.WIDE.U32 R142, R144, 0x60, R142 ;  /* 0x00000060908e0825 */ /* 0x000fe200078e008e */
[----:B------:R-:W-:Y:S02]  /*bf30*/  @P0 SHF.L.U64.HI R146, R8, R213, c[0x0][0x1e4] ;  /* 0x0000790008920619 */ /* 0x000fe400000102d5 */
[----:B------:R2:W3:Y:S01]  /*bf40*/  MUFU.EX2 R223, R5 ;  /* 0x0000000500df7308 */ /* 0x0004e20000000800 */
[C---:B------:R-:W-:Y:S01]  /*bf50*/  FMUL.FTZ R111, R0.reuse, R111 ;  /* 0x0000006f006f7220 */ /* 0x040fe20000410000 */
[----:B------:R-:W-:Y:S01]  /*bf60*/  @P0 IADD3 R4, R143, R3, RZ ;  /* 0x000000038f040210 */ /* 0x000fe20007ffe0ff */
[----:B------:R-:W-:Y:S01]  /*bf70*/  FMUL.FTZ R114, R0, R114 ;  /* 0x0000007200727220 */ /* 0x000fe20000410000 */
[----:B------:R-:W-:Y:S01]  /*bf80*/  @P0 SHF.L.U32 R3, R142, 0x1, RZ ;  /* 0x000000018e030819 */ /* 0x000fe200000006ff */
[----:B------:R-:W-:Y:S01]  /*bf90*/  FMUL.FTZ R115, R0, R115 ;  /* 0x0000007300737220 */ /* 0x000fe20000410000 */
[----:B------:R-:W-:Y:S01]  /*bfa0*/  @P0 SHF.L.U64.HI R142, R142, 0x1, R4 ;  /* 0x000000018e8e0819 */ /* 0x000fe20000010204 */
[----:B------:R-:W-:Y:S01]  /*bfb0*/  FMUL.FTZ R117, R2, R117 ;  /* 0x0000007502757220 */ /* 0x000fe20000410000 */
[C---:B------:R-:W-:Y:S01]  /*bfc0*/  @P0 IADD3 R4, P6, R3.reuse, c[0x0][0x1c8], RZ ;  /* 0x0000720003040a10 */ /* 0x040fe20007fde0ff */
[C---:B------:R-:W-:Y:S01]  /*bfd0*/  FMUL.FTZ R118, R0.reuse, R118 ;  /* 0x0000007600767220 */ /* 0x040fe20000410000 */
[C---:B------:R-:W-:Y:S01]  /*bfe0*/  @P0 IADD3 R144, P5, R3.reuse, 0x80, RZ ;  /* 0x0000008003900810 */ /* 0x040fe20007fbe0ff */
[----:B------:R-:W-:Y:S01]  /*bff0*/  FMUL.FTZ R119, R0, R119 ;  /* 0x0000007700777220 */ /* 0x000fe20000410000 */
[----:B------:R-:W-:Y:S01]  /*c000*/  @P0 SHF.L.U32 R143, R8, 0x6, RZ ;  /* 0x00000006088f0819 */ /* 0x000fe200000006ff */
[----:B------:R-:W-:Y:S01]  /*c010*/  FMUL.FTZ R120, R2, R120 ;  /* 0x0000007802787220 */ /* 0x000fe20000410000 */
[----:B------:R-:W-:Y:S01]  /*c020*/  @P0 IADD3 R144, P1, R144, c[0x0][0x1c8], RZ ;  /* 0x0000720090900a10 */ /* 0x000fe20007f3e0ff */
[----:B------:R-:W-:Y:S02]  /*c030*/  FMUL.FTZ R121, R2, R121 ;  /* 0x0000007902797220 */ /* 0x000fe40000410000 */
[C---:B------:R-:W-:Y:S01]  /*c040*/  FMUL.FTZ R122, R0.reuse, R122 ;  /* 0x0000007a007a7220 */ /* 0x040fe20000410000 */
[--C-:B------:R-:W-:Y:S01]  /*c050*/  @P0 IADD3.X R145, RZ, c[0x0][0x1cc], R142.reuse, P1, P5 ;  /* 0x00007300ff910a10 */ /* 0x100fe20000fea48e */
[----:B------:R-:W-:Y:S02]  /*c060*/  FMUL.FTZ R123, R0, R123 ;  /* 0x0000007b007b7220 */ /* 0x000fe40000410000 */
[----:B------:R-:W-:Y:S01]  /*c070*/  FMUL.FTZ R124, R2, R124 ;  /* 0x0000007c027c7220 */ /* 0x000fe20000410000 */
[----:B--2---:R-:W-:Y:S01]  /*c080*/  @P0 IADD3.X R5, R142, c[0x0][0x1cc], RZ, P6, !PT ;  /* 0x000073008e050a10 */ /* 0x004fe200037fe4ff */
[----:B------:R-:W-:Y:S01]  /*c090*/  FMUL.FTZ R125, R2, R125 ;  /* 0x0000007d027d7220 */ /* 0x000fe20000410000 */
[----:B------:R-:W-:Y:S01]  /*c0a0*/  @P0 IADD3 R3, P6, R3, 0x100, RZ ;  /* 0x0000010003030810 */ /* 0x000fe20007fde0ff */
[----:B------:R-:W-:Y:S02]  /*c0b0*/  FMUL.FTZ R126, R0, R126 ;  /* 0x0000007e007e7220 */ /* 0x000fe40000410000 */
[----:B------:R2:W-:Y:S01]  /*c0c0*/  @P0 LDGSTS.E.BYPASS.LTC128B.128 [R250+0xc100], [R4.64], !P4 ;  /* 0x0c10000004fa0fae */ /* 0x0005e2000e101d46 */
[----:B------:R-:W-:Y:S01]  /*c0d0*/  @P0 IADD3 R8, P5, R3, c[0x0][0x1c8], RZ ;  /* 0x0000720003080a10 */ /* 0x000fe20007fbe0ff */
[----:B------:R-:W-:Y:S02]  /*c0e0*/  FMUL.FTZ R3, R140, c[0x0][0x2d0] ;  /* 0x0000b4008c037a20 */ /* 0x000fe40000410000 */
[----:B------:R-:W-:Y:S01]  /*c0f0*/  FMUL.FTZ R127, R0, R127 ;  /* 0x0000007f007f7220 */ /* 0x000fe20000410000 */
[----:B------:R-:W-:Y:S01]  /*c100*/  @P0 IADD3.X R9, RZ, c[0x0][0x1cc], R142, P5, P6 ;  /* 0x00007300ff090a10 */ /* 0x000fe20002fec48e */
[--C-:B------:R-:W-:Y:S02]  /*c110*/  FFMA.FTZ R6, R6, c[0x0][0x2d0], -R3.reuse ;  /* 0x0000b40006067a23 */ /* 0x100fe40000010803 */
[----:B------:R4:W-:Y:S01]  /*c120*/  @P0 LDGSTS.E.BYPASS.LTC128B.128 [R250+0xf100], [R144.64], !P3 ;  /* 0x0f10000090fa0fae */ /* 0x0009e2000d901d46 */
[--C-:B------:R-:W-:Y:S01]  /*c130*/  FFMA.FTZ R142, R7, c[0x0][0x2d0], -R3.reuse ;  /* 0x0000b400078e7a23 */ /* 0x100fe20000010803 */
[----:B------:R1:W-:Y:S01]  /*c140*/  MUFU.EX2 R218, R6 ;  /* 0x0000000600da7308 */ /* 0x0003e20000000800 */
[--C-:B------:R-:W-:Y:S02]  /*c150*/  FFMA.FTZ R10, R10, c[0x0][0x2d0], -R3.reuse ;  /* 0x0000b4000a0a7a23 */ /* 0x100fe40000010803 */
[--C-:B------:R-:W-:Y:S02]  /*c160*/  FFMA.FTZ R11, R11, c[0x0][0x2d0], -R3.reuse ;  /* 0x0000b4000b0b7a23 */ /* 0x100fe40000010803 */
[C---:B------:R-:W-:Y:S01]  /*c170*/  FMUL.FTZ R128, R2.reuse, R128 ;  /* 0x0000008002807220 */ /* 0x040fe20000410000 */
[----:B------:R3:W-:Y:S01]  /*c180*/  @P0 LDGSTS.E.BYPASS.LTC128B.128 [R250+0x12100], [R8.64], !P2 ;  /* 0x1210000008fa0fae */ /* 0x0007e2000d101d46 */
[----:B------:R-:W-:Y:S02]  /*c190*/  FMUL.FTZ R129, R2, R129 ;  /* 0x0000008102817220 */ /* 0x000fe40000410000 */
[C---:B------:R-:W-:Y:S01]  /*c1a0*/  FMUL.FTZ R130, R0.reuse, R130 ;  /* 0x0000008200827220 */ /* 0x040fe20000410000 */
[----:B------:R-:W3:Y:S01]  /*c1b0*/  MUFU.EX2 R217, R142 ;  /* 0x0000008e00d97308 */ /* 0x000ee20000000800 */
[----:B------:R-:W-:Y:S02]  /*c1c0*/  FMUL.FTZ R131, R0, R131 ;  /* 0x0000008300837220 */ /* 0x000fe40000410000 */
[C---:B------:R-:W-:Y:S02]  /*c1d0*/  FMUL.FTZ R132, R2.reuse, R132 ;  /* 0x0000008402847220 */ /* 0x040fe40000410000 */
[----:B------:R-:W-:Y:S01]  /*c1e0*/  FMUL.FTZ R133, R2, R133 ;  /* 0x0000008502857220 */ /* 0x000fe20000410000 */
[----:B--2---:R-:W-:Y:S01]  /*c1f0*/  @P0 IADD3 R4, P1, R4, R143, RZ ;  /* 0x0000008f04040210 */ /* 0x004fe20007f3e0ff */
[C---:B------:R-:W-:Y:S03]  /*c200*/  FMUL.FTZ R134, R0.reuse, R134 ;  /* 0x0000008600867220 */ /* 0x040fe60000410000 */
[----:B------:R2:W-:Y:S01]  /*c210*/  MUFU.EX2 R216, R10 ;  /* 0x0000000a00d87308 */ /* 0x0005e20000000800 */
[----:B------:R-:W-:Y:S01]  /*c220*/  @P0 IADD3.X R5, R5, R146, RZ, P1, !PT ;  /* 0x0000009205050210 */ /* 0x000fe20000ffe4ff */
[----:B------:R-:W-:Y:S01]  /*c230*/  FMUL.FTZ R135, R0, R135 ;  /* 0x0000008700877220 */ /* 0x000fe20000410000 */
[----:B-1----:R-:W-:Y:S01]  /*c240*/  @P0 IADD3 R6, P5, R143, R4, RZ ;  /* 0x000000048f060210 */ /* 0x002fe20007fbe0ff */
[C---:B------:R-:W-:Y:S02]  /*c250*/  FMUL.FTZ R136, R2.reuse, R136 ;  /* 0x0000008802887220 */ /* 0x040fe40000410000 */
[----:B------:R1:W-:Y:S01]  /*c260*/  @P0 LDGSTS.E.BYPASS.LTC128B.128 [R250+0xd100], [R4.64], !P4 ;  /* 0x0d10000004fa0fae */ /* 0x0003e2000e101d46 */
[----:B----4-:R-:W-:Y:S01]  /*c270*/  F2FP.BF16.PACK_AB R144, R219, R214 ;  /* 0x000000d6db90723e */ /* 0x010fe200000010ff */
[----:B------:R-:W-:Y:S01]  /*c280*/  FMUL.FTZ R137, R2, R137 ;  /* 0x0000008902897220 */ /* 0x000fe20000410000 */
[----:B------:R-:W-:Y:S01]  /*c290*/  @P0 IADD3.X R7, R146, R5, RZ, P5, !PT ;  /* 0x0000000592070210 */ /* 0x000fe20002ffe4ff */
[----:B------:R-:W4:Y:S01]  /*c2a0*/  MUFU.EX2 R215, R11 ;  /* 0x0000000b00d77308 */ /* 0x000f220000000800 */
[----:B---3--:R-:W-:Y:S01]  /*c2b0*/  F2FP.BF16.PACK_AB R146, R222, R223 ;  /* 0x000000dfde92723e */ /* 0x008fe200000010ff */
[----:B------:R-:W-:Y:S02]  /*c2c0*/  FMUL.FTZ R138, R0, R138 ;  /* 0x0000008a008a7220 */ /* 0x000fe40000410000 */
[----:B------:R1:W-:Y:S01]  /*c2d0*/  @P0 LDGSTS.E.BYPASS.LTC128B.128 [R250+0x10100], [R4.64+0x80], !P3 ;  /* 0x1010008004fa0fae */ /* 0x0003e2000d901d46 */
[----:B------:R-:W-:Y:S01]  /*c2e0*/  F2FP.BF16.PACK_AB R145, R217, R218 ;  /* 0x000000dad991723e */ /* 0x000fe200000010ff */
[C---:B------:R-:W-:Y:S02]  /*c2f0*/  FMUL.FTZ R8, R2.reuse, R152 ;  /* 0x0000009802087220 */ /* 0x040fe40000410000 */
[----:B------:R-:W-:Y:S02]  /*c300*/  FMUL.FTZ R9, R2, R153 ;  /* 0x0000009902097220 */ /* 0x000fe40000410000 */
[----:B------:R-:W-:Y:S02]  /*c310*/  FMUL.FTZ R139, R0, R139 ;  /* 0x0000008b008b7220 */ /* 0x000fe40000410000 */
[----:B------:R1:W-:Y:S01]  /*c320*/  @P0 LDGSTS.E.BYPASS.LTC128B.128 [R250+0x13100], [R4.64+0x100], !P2 ;  /* 0x1310010004fa0fae */ /* 0x0003e2000d101d46 */
[----:B------:R-:W-:Y:S02]  /*c330*/  FMUL.FTZ R52, R2, R52 ;  /* 0x0000003402347220 */ /* 0x000fe40000410000 */
[----:B--2---:R-:W-:Y:S02]  /*c340*/  FMUL.FTZ R10, R0, R154 ;  /* 0x0000009a000a7220 */ /* 0x004fe40000410000 */
[----:B------:R-:W-:Y:S02]  /*c350*/  FMUL.FTZ R53, R2, R53 ;  /* 0x0000003502357220 */ /* 0x000fe40000410000 */
[C---:B------:R-:W-:Y:S01]  /*c360*/  FMUL.FTZ R54, R0.reuse, R54 ;  /* 0x0000003600367220 */ /* 0x040fe20000410000 */
[----:B------:R2:W-:Y:S01]  /*c370*/  @P0 LDGSTS.E.BYPASS.LTC128B.128 [R250+0xe100], [R6.64], !P4 ;  /* 0x0e10000006fa0fae */ /* 0x0005e2000e101d46 */
[----:B------:R-:W-:Y:S02]  /*c380*/  FMUL.FTZ R55, R0, R55 ;  /* 0x0000003700377220 */ /* 0x000fe40000410000 */
[----:B------:R-:W-:Y:S01]  /*c390*/  FMUL.FTZ R56, R2, R56 ;  /* 0x0000003802387220 */ /* 0x000fe20000410000 */
[----:B----4-:R-:W-:Y:S01]  /*c3a0*/  F2FP.BF16.PACK_AB R147, R215, R216 ;  /* 0x000000d8d793723e */ /* 0x010fe200000010ff */
[----:B------:R-:W-:Y:S02]  /*c3b0*/  FMUL.FTZ R11, R0, R155 ;  /* 0x0000009b000b7220 */ /* 0x000fe40000410000 */
[----:B------:R-:W-:Y:S01]  /*c3c0*/  FMUL.FTZ R57, R2, R57 ;  /* 0x0000003902397220 */ /* 0x000fe20000410000 */
[----:B------:R2:W-:Y:S01]  /*c3d0*/  @P0 LDGSTS.E.BYPASS.LTC128B.128 [R250+0x11100], [R6.64+0x80], !P3 ;  /* 0x1110008006fa0fae */ /* 0x0005e2000d901d46 */
[C---:B------:R-:W-:Y:S02]  /*c3e0*/  FMUL.FTZ R58, R0.reuse, R58 ;  /* 0x0000003a003a7220 */ /* 0x040fe40000410000 */
[----:B------:R-:W-:Y:S02]  /*c3f0*/  FMUL.FTZ R59, R0, R59 ;  /* 0x0000003b003b7220 */ /* 0x000fe40000410000 */
[C---:B------:R-:W-:Y:S02]  /*c400*/  FMUL.FTZ R60, R2.reuse, R60 ;  /* 0x0000003c023c7220 */ /* 0x040fe40000410000 */
[----:B------:R-:W-:Y:S01]  /*c410*/  FMUL.FTZ R61, R2, R61 ;  /* 0x0000003d023d7220 */ /* 0x000fe20000410000 */
[----:B------:R2:W-:Y:S01]  /*c420*/  @P0 LDGSTS.E.BYPASS.LTC128B.128 [R250+0x14100], [R6.64+0x100], !P2 ;  /* 0x1410010006fa0fae */ /* 0x0005e2000d101d46 */
[----:B------:R-:W-:Y:S02]  /*c430*/  FMUL.FTZ R62, R0, R62 ;  /* 0x0000003e003e7220 */ /* 0x000fe40000410000 */
[C---:B-1----:R-:W-:Y:S02]  /*c440*/  FMUL.FTZ R4, R2.reuse, R148 ;  /* 0x0000009402047220 */ /* 0x042fe40000410000 */
[----:B------:R-:W-:Y:S02]  /*c450*/  FMUL.FTZ R5, R2, R149 ;  /* 0x0000009502057220 */ /* 0x000fe40000410000 */
[----:B------:R-:W-:Y:S01]  /*c460*/  FMUL.FTZ R63, R0, R63 ;  /* 0x0000003f003f7220 */ /* 0x000fe20000410000 */
[----:B------:R-:W1:Y:S01]  /*c470*/  LDSM.16.MT88.4 R164, [R224] ;  /* 0x00000000e0a4783b */ /* 0x000e620000004200 */
[--C-:B------:R-:W-:Y:S02]  /*c480*/  FFMA.FTZ R12, R12, c[0x0][0x2d0], -R212.reuse ;  /* 0x0000b4000c0c7a23 */ /* 0x100fe400000108d4 */
[--C-:B------:R-:W-:Y:S02]  /*c490*/  FFMA.FTZ R13, R13, c[0x0][0x2d0], -R212.reuse ;  /* 0x0000b4000d0d7a23 */ /* 0x100fe400000108d4 */
[--C-:B------:R-:W-:Y:S01]  /*c4a0*/  FFMA.FTZ R14, R14, c[0x0][0x2d0], -R3.reuse ;  /* 0x0000b4000e0e7a23 */ /* 0x100fe20000010803 */
[----:B------:R-:W-:Y:S01]  /*c4b0*/  MUFU.EX2 R143, R12 ;  /* 0x0000000c008f7308 */ /* 0x000fe20000000800 */
[--C-:B------:R-:W-:Y:S01]  /*c4c0*/  FFMA.FTZ R15, R15, c[0x0][0x2d0], -R3.reuse ;  /* 0x0000b4000f0f7a23 */ /* 0x100fe20000010803 */
[----:B------:R-:W3:Y:S01]  /*c4d0*/  LDSM.16.MT88.4 R208, [R228] ;  /* 0x00000000e4d0783b */ /* 0x000ee20000004200 */
[C---:B------:R-:W-:Y:S02]  /*c4e0*/  FMUL.FTZ R64, R2.reuse, R64 ;  /* 0x0000004002407220 */ /* 0x040fe40000410000 */
[----:B------:R-:W-:Y:S02]  /*c4f0*/  FMUL.FTZ R65, R2, R65 ;  /* 0x0000004102417220 */ /* 0x000fe40000410000 */
[C---:B------:R-:W-:Y:S02]  /*c500*/  FMUL.FTZ R66, R0.reuse, R66 ;  /* 0x0000004200427220 */ /* 0x040fe40000410000 */
[----:B------:R-:W-:Y:S01]  /*c510*/  FMUL.FTZ R67, R0, R67 ;  /* 0x0000004300437220 */ /* 0x000fe20000410000 */
[----:B------:R-:W-:Y:S01]  /*c520*/  LDSM.16.MT88.4 R152, [R249] ;  /* 0x00000000f998783b */ /* 0x000fe20000004200 */
[----:B------:R-:W-:Y:S01]  /*c530*/  MUFU.EX2 R213, R14 ;  /* 0x0000000e00d57308 */ /* 0x000fe20000000800 */
[----:B------:R-:W-:Y:S02]  /*c540*/  FMUL.FTZ R68, R2, R68 ;  /* 0x0000004402447220 */ /* 0x000fe40000410000 */
[C---:B--2---:R-:W-:Y:S02]  /*c550*/  FMUL.FTZ R6, R0.reuse, R150 ;  /* 0x0000009600067220 */ /* 0x044fe40000410000 */
[----:B------:R-:W-:Y:S02]  /*c560*/  FMUL.FTZ R7, R0, R151 ;  /* 0x0000009700077220 */ /* 0x000fe40000410000 */
[----:B------:R-:W2:Y:S01]  /*c570*/  LDSM.16.MT88.4 R148, [R227] ;  /* 0x00000000e394783b */ /* 0x000ea20000004200 */
[--C-:B------:R-:W-:Y:S02]  /*c580*/  FFMA.FTZ R16, R16, c[0x0][0x2d0], -R212.reuse ;  /* 0x0000b40010107a23 */ /* 0x100fe400000108d4 */
[--C-:B------:R-:W-:Y:S02]  /*c590*/  FFMA.FTZ R17, R17, c[0x0][0x2d0], -R212.reuse ;  /* 0x0000b40011117a23 */ /* 0x100fe400000108d4 */
[--C-:B------:R-:W-:Y:S01]  /*c5a0*/  FFMA.FTZ R18, R18, c[0x0][0x2d0], -R3.reuse ;  /* 0x0000b40012127a23 */ /* 0x100fe20000010803 */
[----:B------:R-:W-:Y:S01]  /*c5b0*/  MUFU.EX2 R221, R16 ;  /* 0x0000001000dd7308 */ /* 0x000fe20000000800 */
[--C-:B------:R-:W-:Y:S01]  /*c5c0*/  FFMA.FTZ R142, R19, c[0x0][0x2d0], -R3.reuse ;  /* 0x0000b400138e7a23 */ /* 0x100fe20000010803 */
[----:B------:R-:W0:Y:S01]  /*c5d0*/  LDGDEPBAR ;  /* 0x00000000000079af */ /* 0x000e220000000000 */
[--C-:B------:R-:W-:Y:S02]  /*c5e0*/  FFMA.FTZ R20, R20, c[0x0][0x2d0], -R212.reuse ;  /* 0x0000b40014147a23 */ /* 0x100fe400000108d4 */
[--C-:B------:R-:W-:Y:S02]  /*c5f0*/  FFMA.FTZ R21, R21, c[0x0][0x2d0], -R212.reuse ;  /* 0x0000b40015157a23 */ /* 0x100fe400000108d4 */
[--C-:B------:R-:W-:Y:S02]  /*c600*/  FFMA.FTZ R22, R22, c[0x0][0x2d0], -R3.reuse ;  /* 0x0000b40016167a23 */ /* 0x100fe40000010803 */
[--C-:B------:R-:W-:Y:S01]  /*c610*/  FFMA.FTZ R23, R23, c[0x0][0x2d0], -R3.reuse ;  /* 0x0000b40017177a23 */ /* 0x100fe20000010803 */
[C---:B-1----:R-:W-:Y:S01]  /*c620*/  HMMA.16816.F32.BF16 R4, R144.reuse, R164, R4 ;  /* 0x000000a49004723c */ /* 0x042fe20000041804 */
[----:B------:R1:W5:Y:S01]  /*c630*/  LDL.LU R250, [R1+0x88] ;  /* 0x0000880001fa7983 */ /* 0x0003620000300800 */
[----:B------:R-:W-:Y:S03]  /*c640*/  MUFU.EX2 R220, R17 ;  /* 0x0000001100dc7308 */ /* 0x000fe60000000800 */
[--C-:B------:R-:W-:Y:S02]  /*c650*/  FFMA.FTZ R24, R24, c[0x0][0x2d0], -R212.reuse ;  /* 0x0000b40018187a23 */ /* 0x100fe400000108d4 */
[--C-:B------:R-:W-:Y:S01]  /*c660*/  FFMA.FTZ R25, R25, c[0x0][0x2d0], -R212.reuse ;  /* 0x0000b40019197a23 */ /* 0x100fe200000108d4 */
[C---:B------:R-:W-:Y:S01]  /*c670*/  HMMA.16816.F32.BF16 R8, R144.reuse, R166, R8 ;  /* 0x000000a69008723c */ /* 0x040fe20000041808 */
[----:B------:R-:W4:Y:S03]  /*c680*/  LDSM.16.MT88.4 R164, [R224+0x3000] ;  /* 0x00300000e0a4783b */ /* 0x000f260000004200 */
[--C-:B------:R-:W-:Y:S02]  /*c690*/  FFMA.FTZ R26, R26, c[0x0][0x2d0], -R3.reuse ;  /* 0x0000b4001a1a7a23 */ /* 0x100fe40000010803 */
[--C-:B------:R-:W-:Y:S02]  /*c6a0*/  FFMA.FTZ R27, R27, c[0x0][0x2d0], -R3.reuse ;  /* 0x0000b4001b1b7a23 */ /* 0x100fe40000010803 */
[C---:B---3--:R-:W-:Y:S01]  /*c6b0*/  HMMA.16816.F32.BF16 R100, R144.reuse, R208, R100 ;  /* 0x000000d09064723c */ /* 0x048fe20000041864 */
[----:B------:R-:W3:Y:S03]  /*c6c0*/  MUFU.EX2 R208, R13 ;  /* 0x0000000d00d07308 */ /* 0x000ee60000000800 */
[--C-:B------:R-:W-:Y:S02]  /*c6d0*/  FFMA.FTZ R34, R34, c[0x0][0x2d0], -R3.reuse ;  /* 0x0000b40022227a23 */ /* 0x100fe40000010803 */
[--C-:B------:R-:W-:Y:S02]  /*c6e0*/  FFMA.FTZ R28, R28, c[0x0][0x2d0], -R212.reuse ;  /* 0x0000b4001c1c7a23 */ /* 0x100fe400000108d4 */
[C---:B------:R-:W-:Y:S03]  /*c6f0*/  HMMA.16816.F32.BF16 R104, R144.reuse, R210, R104 ;  /* 0x000000d29068723c */ /* 0x040fe60000041868 */
[----:B------:R1:W1:Y:S01]  /*c700*/  MUFU.EX2 R211, R15 ;  /* 0x0000000f00d37308 */ /* 0x0002620000000800 */
[--C-:B------:R-:W-:Y:S02]  /*c710*/  FFMA.FTZ R29, R29, c[0x0][0x2d0], -R212.reuse ;  /* 0x0000b4001d1d7a23 */ /* 0x100fe400000108d4 */
[--C-:B------:R-:W-:Y:S02]  /*c720*/  FFMA.FTZ R30, R30, c[0x0][0x2d0], -R3.reuse ;  /* 0x0000b4001e1e7a23 */ /* 0x100fe40000010803 */
[C---:B--2---:R-:W-:Y:S04]  /*c730*/  HMMA.16816.F32.BF16 R108, R144.reuse, R148, R108 ;  /* 0x00000094906c723c */ /* 0x044fe8000004186c */
[--C-:B------:R-:W-:Y:S01]  /*c740*/  FFMA.FTZ R31, R31, c[0x0][0x2d0], -R3.reuse ;  /* 0x0000b4001f1f7a23 */ /* 0x100fe20000010803 */
[----:B------:R2:W-:Y:S01]  /*c750*/  MUFU.EX2 R210, R18 ;  /* 0x0000001200d27308 */ /* 0x0005e20000000800 */
[----:B------:R-:W-:Y:S02]  /*c760*/  FMUL.FTZ R69, R2, R69 ;  /* 0x0000004502457220 */ /* 0x000fe40000410000 */
[C---:B------:R-:W-:Y:S01]  /*c770*/  HMMA.16816.F32.BF16 R112, R144.reuse, R150, R112 ;  /* 0x000000969070723c */ /* 0x040fe20000041870 */
[----:B------:R-:W3:Y:S03]  /*c780*/  LDSM.16.MT88.4 R148, [R228+0x3000] ;  /* 0x00300000e494783b */ /* 0x000ee60000004200 */
[C---:B------:R-:W-:Y:S02]  /*c790*/  FMUL.FTZ R70, R0.reuse, R70 ;  /* 0x0000004600467220 */ /* 0x040fe40000410000 */
[----:B------:R-:W-:Y:S01]  /*c7a0*/  FMUL.FTZ R71, R0, R71 ;  /* 0x0000004700477220 */ /* 0x000fe20000410000 */
[----:B------:R3:W3:Y:S01]  /*c7b0*/  MUFU.EX2 R209, R142 ;  /* 0x0000008e00d17308 */ /* 0x0006e20000000800 */
[C---:B------:R-:W-:Y:S01]  /*c7c0*/  HMMA.16816.F32.BF16 R116, R144.reuse, R152, R116 ;  /* 0x000000989074723c */ /* 0x040fe20000041874 */
[----:B-1----:R-:W-:Y:S03]  /*c7d0*/  LDSM.16.MT88.4 R12, [R230+0x6000] ;  /* 0x00600000e60c783b */ /* 0x002fe60000004200 */
[C---:B------:R-:W-:Y:S02]  /*c7e0*/  FMUL.FTZ R72, R2.reuse, R72 ;  /* 0x0000004802487220 */ /* 0x040fe40000410000 */
[----:B------:R-:W-:Y:S02]  /*c7f0*/  FMUL.FTZ R73, R2, R73 ;  /* 0x0000004902497220 */ /* 0x000fe40000410000 */
[C---:B------:R-:W-:Y:S01]  /*c800*/  HMMA.16816.F32.BF16 R120, R144.reuse, R154, R120 ;  /* 0x0000009a9078723c */ /* 0x040fe20000041878 */
[----:B------:R-:W1:Y:S03]  /*c810*/  LDSM.16.MT88.4 R152, [R227+0x3000] ;  /* 0x00300000e398783b */ /* 0x000e660000004200 */
[C---:B------:R-:W-:Y:S02]  /*c820*/  FMUL.FTZ R74, R0.reuse, R74 ;  /* 0x0000004a004a7220 */ /* 0x040fe40000410000 */
[----:B------:R-:W-:Y:S02]  /*c830*/  FMUL.FTZ R75, R0, R75 ;  /* 0x0000004b004b7220 */ /* 0x000fe40000410000 */
[C---:B----4-:R-:W-:Y:S01]  /*c840*/  HMMA.16816.F32.BF16 R124, R144.reuse, R164, R124 ;  /* 0x000000a4907c723c */ /* 0x050fe2000004187c */
[----:B--2---:R-:W-:Y:S03]  /*c850*/  LDSM.16.MT88.4 R16, [R228+0x800] ;  /* 0x00080000e410783b */ /* 0x004fe60000004200 */
[C---:B------:R-:W-:Y:S02]  /*c860*/  FMUL.FTZ R76, R2.reuse, R76 ;  /* 0x0000004c024c7220 */ /* 0x040fe40000410000 */
[----:B------:R-:W-:Y:S01]  /*c870*/  FMUL.FTZ R77, R2, R77 ;  /* 0x0000004d024d7220 */ /* 0x000fe20000410000 */
[----:B---3--:R-:W-:Y:S01]  /*c880*/  MOV R142, R208 ;  /* 0x000000d0008e7202 */ /* 0x008fe20000000f00 */
[C---:B------:R-:W-:Y:S01]  /*c890*/  HMMA.16816.F32.BF16 R128, R144.reuse, R166, R128 ;  /* 0x000000a69080723c */ /* 0x040fe20000041880 */
[----:B------:R-:W-:Y:S01]  /*c8a0*/  MUFU.EX2 R208, R22 ;  /* 0x0000001600d07308 */ /* 0x000fe20000000800 */
[----:B------:R-:W2:Y:S02]  /*c8b0*/  LDSM.16.MT88.4 R164, [R230+0x3000] ;  /* 0x00300000e6a4783b */ /* 0x000ea40000004200 */
[C---:B------:R-:W-:Y:S02]  /*c8c0*/  FMUL.FTZ R78, R0.reuse, R78 ;  /* 0x0000004e004e7220 */ /* 0x040fe40000410000 */
[----:B------:R-:W-:Y:S02]  /*c8d0*/  FMUL.FTZ R79, R0, R79 ;  /* 0x0000004f004f7220 */ /* 0x000fe40000410000 */
[C---:B------:R-:W-:Y:S01]  /*c8e0*/  FMUL.FTZ R80, R2.reuse, R80 ;  /* 0x0000005002507220 */ /* 0x040fe20000410000 */
[C---:B------:R-:W-:Y:S03]  /*c8f0*/  HMMA.16816.F32.BF16 R132, R144.reuse, R148, R132 ;  /* 0x000000949084723c */ /* 0x040fe60000041884 */
[----:B------:R-:W-:Y:S02]  /*c900*/  FMUL.FTZ R81, R2, R81 ;  /* 0x0000005102517220 */ /* 0x000fe40000410000 */
[C---:B------:R-:W-:Y:S02]  /*c910*/  FMUL.FTZ R82, R0.reuse, R82 ;  /* 0x0000005200527220 */ /* 0x040fe40000410000 */
[----:B------:R-:W-:Y:S01]  /*c920*/  FMUL.FTZ R83, R0, R83 ;  /* 0x0000005300537220 */ /* 0x000fe20000410000 */
[C---:B------:R-:W-:Y:S01]  /*c930*/  HMMA.16816.F32.BF16 R136, R144.reuse, R150, R136 ;  /* 0x000000969088723c */ /* 0x040fe20000041888 */
[----:B------:R-:W3:Y:S03]  /*c940*/  LDSM.16.MT88.4 R148, [R224+0x6000] ;  /* 0x00600000e094783b */ /* 0x000ee60000004200 */
[C---:B------:R-:W-:Y:S02]  /*c950*/  FMUL.FTZ R84, R2.reuse, R84 ;  /* 0x0000005402547220 */ /* 0x040fe40000410000 */
[----:B------:R-:W-:Y:S02]  /*c960*/  FMUL.FTZ R85, R2, R85 ;  /* 0x0000005502557220 */ /* 0x000fe40000410000 */
[C---:B------:R-:W-:Y:S01]  /*c970*/  FMUL.FTZ R86, R0.reuse, R86 ;  /* 0x0000005600567220 */ /* 0x040fe20000410000 */
[C---:B-1----:R-:W-:Y:S03]  /*c980*/  HMMA.16816.F32.BF16 R52, R144.reuse, R152, R52 ;  /* 0x000000989034723c */ /* 0x042fe60000041834 */
[----:B------:R-:W-:Y:S02]  /*c990*/  FMUL.FTZ R87, R0, R87 ;  /* 0x0000005700577220 */ /* 0x000fe40000410000 */
[C---:B------:R-:W-:Y:S02]  /*c9a0*/  FMUL.FTZ R88, R2.reuse, R88 ;  /* 0x0000005802587220 */ /* 0x040fe40000410000 */
[----:B------:R-:W-:Y:S01]  /*c9b0*/  FMUL.FTZ R89, R2, R89 ;  /* 0x0000005902597220 */ /* 0x000fe20000410000 */
[C---:B------:R-:W-:Y:S01]  /*c9c0*/  HMMA.16816.F32.BF16 R56, R144.reuse, R154, R56 ;  /* 0x0000009a9038723c */ /* 0x040fe20000041838 */
[----:B------:R-:W1:Y:S03]  /*c9d0*/  LDSM.16.MT88.4 R152, [R228+0x6000] ;  /* 0x00600000e498783b */ /* 0x000e660000004200 */
        /* <DEDUP_REMOVED lines=9> */
[C---:B---3--:R-:W-:Y:S04]  /*ca70*/  HMMA.16816.F32.BF16 R68, R144.reuse, R148, R68 ;  /* 0x000000949044723c */ /* 0x048fe80000041844 */
[C---:B------:R-:W-:Y:S02]  /*ca80*/  FMUL.FTZ R96, R2.reuse, R96 ;  /* 0x0000006002607220 */ /* 0x040fe40000410000 */
[----:B------:R-:W-:Y:S02]  /*ca90*/  FMUL.FTZ R97, R2, R97 ;  /* 0x0000006102617220 */ /* 0x000fe40000410000 */
[C---:B------:R-:W-:Y:S01]  /*caa0*/  HMMA.16816.F32.BF16 R72, R144.reuse, R150, R72 ;  /* 0x000000969048723c */ /* 0x040fe20000041848 */
[----:B------:R-:W3:Y:S03]  /*cab0*/  LDSM.16.MT88.4 R148, [R224+0x800] ;  /* 0x00080000e094783b */ /* 0x000ee60000004200 */
[C---:B------:R-:W-:Y:S02]  /*cac0*/  FMUL.FTZ R98, R0.reuse, R98 ;  /* 0x0000006200627220 */ /* 0x040fe40000410000 */
[----:B------:R-:W-:Y:S02]  /*cad0*/  FMUL.FTZ R99, R0, R99 ;  /* 0x0000006300637220 */ /* 0x000fe40000410000 */
[--C-:B------:R-:W-:Y:S01]  /*cae0*/  FFMA.FTZ R32, R32, c[0x0][0x2d0], -R212.reuse ;  /* 0x0000b40020207a23 */ /* 0x100fe200000108d4 */
[C---:B-1----:R-:W-:Y:S03]  /*caf0*/  HMMA.16816.F32.BF16 R76, R144.reuse, R152, R76 ;  /* 0x00000098904c723c */ /* 0x042fe6000004184c */
[--C-:B------:R-:W-:Y:S02]  /*cb00*/  FFMA.FTZ R33, R33, c[0x0][0x2d0], -R212.reuse ;  /* 0x0000b40021217a23 */ /* 0x100fe400000108d4 */
[--C-:B------:R-:W-:Y:S02]  /*cb10*/  FFMA.FTZ R35, R35, c[0x0][0x2d0], -R3.reuse ;  /* 0x0000b40023237a23 */ /* 0x100fe40000010803 */
[--C-:B------:R-:W-:Y:S01]  /*cb20*/  FFMA.FTZ R40, R40, c[0x0][0x2d0], -R212.reuse ;  /* 0x0000b40028287a23 */ /* 0x100fe200000108d4 */
[C---:B------:R-:W-:Y:S01]  /*cb30*/  HMMA.16816.F32.BF16 R80, R144.reuse, R154, R80 ;  /* 0x0000009a9050723c */ /* 0x040fe20000041850 */
[----:B------:R-:W1:Y:S03]  /*cb40*/  LDSM.16.MT88.4 R152, [R227+0x800] ;  /* 0x00080000e398783b */ /* 0x000e660000004200 */
[--C-:B------:R-:W-:Y:S01]  /*cb50*/  FFMA.FTZ R41, R41, c[0x0][0x2d0], -R212.reuse ;  /* 0x0000b40029297a23 */ /* 0x100fe200000108d4 */
[----:B------:R-:W-:Y:S01]  /*cb60*/  MUFU.EX2 R40, R40 ;  /* 0x0000002800287308 */ /* 0x000fe20000000800 */
[--C-:B------:R-:W-:Y:S02]  /*cb70*/  FFMA.FTZ R42, R42, c[0x0][0x2d0], -R3.reuse ;  /* 0x0000b4002a2a7a23 */ /* 0x100fe40000010803 */
[C---:B--2---:R-:W-:Y:S04]  /*cb80*/  HMMA.16816.F32.BF16 R84, R144.reuse, R164, R84 ;  /* 0x000000a49054723c */ /* 0x044fe80000041854 */
[--C-:B------:R-:W-:Y:S02]  /*cb90*/  FFMA.FTZ R43, R43, c[0x0][0x2d0], -R3.reuse ;  /* 0x0000b4002b2b7a23 */ /* 0x100fe40000010803 */
[--C-:B------:R-:W-:Y:S01]  /*cba0*/  FFMA.FTZ R36, R36, c[0x0][0x2d0], -R212.reuse ;  /* 0x0000b40024247a23 */ /* 0x100fe200000108d4 */
[----:B------:R-:W-:Y:S01]  /*cbb0*/  MOV R164, R219 ;  /* 0x000000db00a47202 */ /* 0x000fe20000000f00 */
[C---:B------:R-:W-:Y:S01]  /*cbc0*/  HMMA.16816.F32.BF16 R88, R144.reuse, R166, R88 ;  /* 0x000000a69058723c */ /* 0x040fe20000041858 */
[----:B------:R-:W2:Y:S03]  /*cbd0*/  MUFU.EX2 R166, R20 ;  /* 0x0000001400a67308 */ /* 0x000ea60000000800 */
[----:B------:R-:W-:Y:S01]  /*cbe0*/  MOV R165, R223 ;  /* 0x000000df00a57202 */ /* 0x000fe20000000f00 */
[--C-:B------:R-:W-:Y:S02]  /*cbf0*/  FFMA.FTZ R37, R37, c[0x0][0x2d0], -R212.reuse ;  /* 0x0000b40025257a23 */ /* 0x100fe400000108d4 */
[--C-:B------:R-:W-:Y:S01]  /*cc00*/  FFMA.FTZ R38, R38, c[0x0][0x2d0], -R3.reuse ;  /* 0x0000b40026267a23 */ /* 0x100fe20000010803 */
[C---:B------:R-:W-:Y:S03]  /*cc10*/  HMMA.16816.F32.BF16 R92, R144.reuse, R12, R92 ;  /* 0x0000000c905c723c */ /* 0x040fe6000004185c */
[----:B------:R-:W-:Y:S01]  /*cc20*/  MUFU.EX2 R219, R21 ;  /* 0x0000001500db7308 */ /* 0x000fe20000000800 */
[--C-:B------:R-:W-:Y:S02]  /*cc30*/  FFMA.FTZ R39, R39, c[0x0][0x2d0], -R3.reuse ;  /* 0x0000b40027277a23 */ /* 0x100fe40000010803 */
[--C-:B------:R-:W-:Y:S01]  /*cc40*/  FFMA.FTZ R44, R44, c[0x0][0x2d0], -R212.reuse ;  /* 0x0000b4002c2c7a23 */ /* 0x100fe200000108d4 */
[----:B------:R-:W-:Y:S01]  /*cc50*/  F2FP.BF16.PACK_AB R12, R142, R143 ;  /* 0x0000008f8e0c723e */ /* 0x000fe200000010ff */
[----:B------:R-:W-:Y:S01]  /*cc60*/  HMMA.16816.F32.BF16 R96, R144, R14, R96 ;  /* 0x0000000e9060723c */ /* 0x000fe20000041860 */
[----:B------:R-:W4:Y:S03]  /*cc70*/  LDSM.16.MT88.4 R144, [R230+0x800] ;  /* 0x00080000e690783b */ /* 0x000f260000004200 */
[----:B------:R-:W-:Y:S01]  /*cc80*/  F2FP.BF16.PACK_AB R13, R211, R213 ;  /* 0x000000d5d30d723e */ /* 0x000fe200000010ff */
[----:B------:R1:W-:Y:S01]  /*cc90*/  MUFU.EX2 R167, R23 ;  /* 0x0000001700a77308 */ /* 0x0003e20000000800 */
[--C-:B------:R-:W-:Y:S01]  /*cca0*/  FFMA.FTZ R45, R45, c[0x0][0x2d0], -R212.reuse ;  /* 0x0000b4002d2d7a23 */ /* 0x100fe200000108d4 */
[-C--:B------:R-:W-:Y:S01]  /*ccb0*/  F2FP.BF16.PACK_AB R14, R220, R221.reuse ;  /* 0x000000dddc0e723e */ /* 0x080fe200000010ff */
[--C-:B------:R-:W-:Y:S01]  /*ccc0*/  FFMA.FTZ R48, R48, c[0x0][0x2d0], -R212.reuse ;  /* 0x0000b40030307a23 */ /* 0x100fe200000108d4 */
[----:B------:R-:W-:Y:S03]  /*ccd0*/  F2FP.BF16.PACK_AB R15, R209, R210 ;  /* 0x000000d2d10f723e */ /* 0x000fe600000010ff */
[----:B------:R-:W-:Y:S03]  /*cce0*/  FFMA.FTZ R212, R49, c[0x0][0x2d0], -R212 ;  /* 0x0000b40031d47a23 */ /* 0x000fe600000108d4 */
[----:B------:R-:W-:Y:S01]  /*ccf0*/  MUFU.EX2 R223, R25 ;  /* 0x0000001900df7308 */ /* 0x000fe20000000800 */
[C---:B---3--:R-:W-:Y:S08]  /*cd00*/  HMMA.16816.F32.BF16 R4, R12.reuse, R148, R4 ;  /* 0x000000940c04723c */ /* 0x048ff00000041804 */
[C---:B------:R-:W-:Y:S01]  /*cd10*/  HMMA.16816.F32.BF16 R8, R12.reuse, R150, R8 ;  /* 0x000000960c08723c */ /* 0x040fe20000041808 */
[----:B------:R-:W3:Y:S01]  /*cd20*/  LDSM.16.MT88.4 R148, [R224+0x3800] ;  /* 0x00380000e094783b */ /* 0x000ee20000004200 */
[----:B------:R-:W-:Y:S06]  /*cd30*/  MUFU.EX2 R212, R212 ;  /* 0x000000d400d47308 */ /* 0x000fec0000000800 */
[C---:B------:R-:W-:Y:S01]  /*cd40*/  HMMA.16816.F32.BF16 R100, R12.reuse, R16, R100 ;  /* 0x000000100c64723c */ /* 0x040fe20000041864 */
[----:B-1----:R-:W-:Y:S03]  /*cd50*/  LDSM.16.MT88.4 R20, [R228+0x1000] ;  /* 0x00100000e414783b */ /* 0x002fe60000004200 */
[----:B------:R-:W-:Y:S04]  /*cd60*/  MUFU.EX2 R41, R41 ;  /* 0x0000002900297308 */ /* 0x000fe80000000800 */
[C---:B------:R-:W-:Y:S01]  /*cd70*/  HMMA.16816.F32.BF16 R104, R12.reuse, R18, R104 ;  /* 0x000000120c68723c */ /* 0x040fe20000041868 */
[----:B------:R-:W1:Y:S05]  /*cd80*/  LDSM.16.MT88.4 R16, [R228+0x3800] ;  /* 0x00380000e410783b */ /* 0x000e6a0000004200 */
[----:B------:R-:W-:Y:S02]  /*cd90*/  MUFU.EX2 R42, R42 ;  /* 0x0000002a002a7308 */ /* 0x000fe40000000800 */
[C---:B------:R-:W-:Y:S08]  /*cda0*/  HMMA.16816.F32.BF16 R108, R12.reuse, R152, R108 ;  /* 0x000000980c6c723c */ /* 0x040ff0000004186c */
[C---:B------:R-:W-:Y:S01]  /*cdb0*/  HMMA.16816.F32.BF16 R112, R12.reuse, R154, R112 ;  /* 0x0000009a0c70723c */ /* 0x040fe20000041870 */
[----:B------:R-:W2:Y:S01]  /*cdc0*/  LDSM.16.MT88.4 R152, [R227+0x3800] ;  /* 0x00380000e398783b */ /* 0x000ea20000004200 */
[----:B------:R-:W-:Y:S06]  /*cdd0*/  MUFU.EX2 R43, R43 ;  /* 0x0000002b002b7308 */ /* 0x000fec0000000800 */
[C---:B----4-:R-:W-:Y:S04]  /*cde0*/  HMMA.16816.F32.BF16 R116, R12.reuse, R144, R116 ;  /* 0x000000900c74723c */ /* 0x050fe80000041874 */
[----:B------:R-:W-:Y:S04]  /*cdf0*/  MUFU.EX2 R44, R44 ;  /* 0x0000002c002c7308 */ /* 0x000fe80000000800 */
[C---:B------:R-:W-:Y:S01]  /*ce00*/  HMMA.16816.F32.BF16 R120, R12.reuse, R146, R120 ;  /* 0x000000920c78723c */ /* 0x040fe20000041878 */
[----:B------:R-:W4:Y:S05]  /*ce10*/  LDSM.16.MT88.4 R144, [R230+0x3800] ;  /* 0x00380000e690783b */ /* 0x000f2a0000004200 */
[----:B------:R-:W-:Y:S02]  /*ce20*/  MUFU.EX2 R45, R45 ;  /* 0x0000002d002d7308 */ /* 0x000fe40000000800 */
[C---:B---3--:R-:W-:Y:S08]  /*ce30*/  HMMA.16816.F32.BF16 R124, R12.reuse, R148, R124 ;  /* 0x000000940c7c723c */ /* 0x048ff0000004187c */
[C---:B------:R-:W-:Y:S01]  /*ce40*/  HMMA.16816.F32.BF16 R128, R12.reuse, R150, R128 ;  /* 0x000000960c80723c */ /* 0x040fe20000041880 */
[----:B------:R-:W3:Y:S01]  /*ce50*/  LDSM.16.MT88.4 R148, [R224+0x6800] ;  /* 0x00680000e094783b */ /* 0x000ee20000004200 */
[----:B------:R-:W-:Y:S06]  /*ce60*/  MUFU.EX2 R48, R48 ;  /* 0x0000003000307308 */ /* 0x000fec0000000800 */
[C---:B-1----:R-:W-:Y:S08]  /*ce70*/  HMMA.16816.F32.BF16 R132, R12.reuse, R16, R132 ;  /* 0x000000100c84723c */ /* 0x042ff00000041884 */
[C---:B------:R-:W-:Y:S01]  /*ce80*/  HMMA.16816.F32.BF16 R136, R12.reuse, R18, R136 ;  /* 0x000000120c88723c */ /* 0x040fe20000041888 */
[----:B------:R-:W1:Y:S07]  /*ce90*/  LDSM.16.MT88.4 R16, [R228+0x6800] ;  /* 0x00680000e410783b */ /* 0x000e6e0000004200 */
[C---:B--2---:R-:W-:Y:S08]  /*cea0*/  HMMA.16816.F32.BF16 R52, R12.reuse, R152, R52 ;  /* 0x000000980c34723c */ /* 0x044ff00000041834 */
[C---:B------:R-:W-:Y:S01]  /*ceb0*/  HMMA.16816.F32.BF16 R56, R12.reuse, R154, R56 ;  /* 0x0000009a0c38723c */ /* 0x040fe20000041838 */
[----:B------:R-:W2:Y:S07]  /*cec0*/  LDSM.16.MT88.4 R152, [R227+0x6800] ;  /* 0x00680000e398783b */ /* 0x000eae0000004200 */
[C---:B----4-:R-:W-:Y:S08]  /*ced0*/  HMMA.16816.F32.BF16 R60, R12.reuse, R144, R60 ;  /* 0x000000900c3c723c */ /* 0x050ff0000004183c */
[C---:B------:R-:W-:Y:S01]  /*cee0*/  HMMA.16816.F32.BF16 R64, R12.reuse, R146, R64 ;  /* 0x000000920c40723c */ /* 0x040fe20000041840 */
[----:B------:R-:W4:Y:S07]  /*cef0*/  LDSM.16.MT88.4 R144, [R230+0x6800] ;  /* 0x00680000e690783b */ /* 0x000f2e0000004200 */
[C---:B---3--:R-:W-:Y:S01]  /*cf00*/  HMMA.16816.F32.BF16 R68, R12.reuse, R148, R68 ;  /* 0x000000940c44723c */ /* 0x048fe20000041844 */
[----:B------:R-:W3:Y:S06]  /*cf10*/  MUFU.EX2 R148, R24 ;  /* 0x0000001800947308 */ /* 0x000eec0000000800 */
[----:B------:R-:W-:Y:S01]  /*cf20*/  MOV R149, R221 ;  /* 0x000000dd00957202 */ /* 0x000fe20000000f00 */
[C---:B------:R-:W-:Y:S03]  /*cf30*/  HMMA.16816.F32.BF16 R72, R12.reuse, R150, R72 ;  /* 0x000000960c48723c */ /* 0x040fe60000041848 */
[----:B------:R-:W-:Y:S04]  /*cf40*/  MUFU.EX2 R221, R29 ;  /* 0x0000001d00dd7308 */ /* 0x000fe80000000800 */
[----:B------:R-:W-:Y:S01]  /*cf50*/  MOV R151, R166 ;  /* 0x000000a600977202 */ /* 0x000fe20000000f00 */
[C---:B-1----:R-:W-:Y:S05]  /*cf60*/  HMMA.16816.F32.BF16 R76, R12.reuse, R16, R76 ;  /* 0x000000100c4c723c */ /* 0x042fea000004184c */
[----:B------:R-:W-:Y:S03]  /*cf70*/  MUFU.EX2 R166, R26 ;  /* 0x0000001a00a67308 */ /* 0x000fe60000000800 */
[C---:B------:R-:W-:Y:S01]  /*cf80*/  HMMA.16816.F32.BF16 R80, R12.reuse, R18, R80 ;  /* 0x000000120c50723c */ /* 0x040fe20000041850 */
[----:B------:R-:W1:Y:S07]  /*cf90*/  LDSM.16.MT88.4 R16, [R224+0x1000] ;  /* 0x00100000e010783b */ /* 0x000e6e0000004200 */
[C---:B--2---:R-:W-:Y:S07]  /*cfa0*/  HMMA.16816.F32.BF16 R84, R12.reuse, R152, R84 ;  /* 0x000000980c54723c */ /* 0x044fee0000041854 */
[----:B------:R-:W-:Y:S01]  /*cfb0*/  MOV R152, R165 ;  /* 0x000000a500987202 */ /* 0x000fe20000000f00 */
[C---:B------:R-:W-:Y:S01]  /*cfc0*/  HMMA.16816.F32.BF16 R88, R12.reuse, R154, R88 ;  /* 0x0000009a0c58723c */ /* 0x040fe20000041858 */
[----:B------:R2:W1:Y:S03]  /*cfd0*/  MUFU.EX2 R165, R27 ;  /* 0x0000001b00a57308 */ /* 0x0004660000000800 */
[----:B------:R-:W-:Y:S03]  /*cfe0*/  MOV R153, R164 ;  /* 0x000000a400997202 */ /* 0x000fe60000000f00 */
[----:B---3--:R-:W-:Y:S01]  /*cff0*/  MOV R154, R148 ;  /* 0x00000094009a7202 */ /* 0x008fe20000000f00 */
[C---:B----4-:R-:W-:Y:S03]  /*d000*/  HMMA.16816.F32.BF16 R92, R12.reuse, R144, R92 ;  /* 0x000000900c5c723c */ /* 0x050fe6000004185c */
[----:B------:R-:W-:Y:S01]  /*d010*/  MUFU.EX2 R164, R30 ;  /* 0x0000001e00a47308 */ /* 0x000fe20000000800 */
[----:B------:R-:W-:Y:S02]  /*d020*/  MOV R155, R222 ;  /* 0x000000de009b7202 */ /* 0x000fe40000000f00 */
[----:B------:R-:W-:Y:S02]  /*d030*/  MOV R49, R154 ;  /* 0x0000009a00317202 */ /* 0x000fe40000000f00 */
[----:B------:R-:W-:Y:S01]  /*d040*/  HMMA.16816.F32.BF16 R96, R12, R146, R96 ;  /* 0x000000920c60723c */ /* 0x000fe20000041860 */
[----:B------:R-:W-:Y:S03]  /*d050*/  LDSM.16.MT88.4 R144, [R230+0x1000] ;  /* 0x00100000e690783b */ /* 0x000fe60000004200 */
[----:B------:R-:W-:Y:S01]  /*d060*/  MOV R148, R220 ;  /* 0x000000dc00947202 */ /* 0x000fe20000000f00 */
[----:B------:R-:W3:Y:S02]  /*d070*/  MUFU.EX2 R222, R28 ;  /* 0x0000001c00de7308 */ /* 0x000ee40000000800 */
[----:B------:R-:W-:Y:S02]  /*d080*/  F2FP.BF16.PACK_AB R14, R223, R154 ;  /* 0x0000009adf0e723e */ /* 0x000fe400000010ff */
[----:B--2---:R-:W2:Y:S03]  /*d090*/  LDSM.16.MT88.4 R24, [R227+0x1000] ;  /* 0x00100000e318783b */ /* 0x004ea60000004200 */
[----:B------:R-:W-:Y:S02]  /*d0a0*/  F2FP.BF16.PACK_AB R12, R219, R151 ;  /* 0x00000097db0c723e */ /* 0x000fe400000010ff */
[----:B------:R-:W-:Y:S01]  /*d0b0*/  F2FP.BF16.PACK_AB R13, R167, R208 ;  /* 0x000000d0a70d723e */ /* 0x000fe200000010ff */
[----:B------:R4:W-:Y:S01]  /*d0c0*/  MUFU.EX2 R220, R32 ;  /* 0x0000002000dc7308 */ /* 0x0009e20000000800 */
[----:B-1----:R-:W-:Y:S02]  /*d0d0*/  F2FP.BF16.PACK_AB R15, R165, R166 ;  /* 0x000000a6a50f723e */ /* 0x002fe400000010ff */
[----:B------:R-:W-:Y:S02]  /*d0e0*/  MOV R150, R148 ;  /* 0x0000009400967202 */ /* 0x000fe40000000f00 */
[----:B------:R-:W-:Y:S03]  /*d0f0*/  MOV R148, R142 ;  /* 0x0000008e00947202 */ /* 0x000fe60000000f00 */
[C---:B------:R-:W-:Y:S02]  /*d100*/  HMMA.16816.F32.BF16 R4, R12.reuse, R16, R4 ;  /* 0x000000100c04723c */ /* 0x040fe40000041804 */
[----:B------:R1:W-:Y:S06]  /*d110*/  MUFU.EX2 R142, R39 ;  /* 0x00000027008e7308 */ /* 0x0003ec0000000800 */
[C---:B------:R-:W-:Y:S01]  /*d120*/  HMMA.16816.F32.BF16 R8, R12.reuse, R18, R8 ;  /* 0x000000120c08723c */ /* 0x040fe20000041808 */
[----:B------:R-:W3:Y:S07]  /*d130*/  LDSM.16.MT88.4 R16, [R224+0x4000] ;  /* 0x00400000e010783b */ /* 0x000eee0000004200 */
[C---:B------:R-:W-:Y:S04]  /*d140*/  HMMA.16816.F32.BF16 R100, R12.reuse, R20, R100 ;  /* 0x000000140c64723c */ /* 0x040fe80000041864 */
[----:B----4-:R-:W-:Y:S02]  /*d150*/  MOV R32, R219 ;  /* 0x000000db00207202 */ /* 0x010fe40000000f00 */
[----:B------:R4:W-:Y:S02]  /*d160*/  MUFU.EX2 R219, R33 ;  /* 0x0000002100db7308 */ /* 0x0009e40000000800 */
[C---:B------:R-:W-:Y:S01]  /*d170*/  HMMA.16816.F32.BF16 R104, R12.reuse, R22, R104 ;  /* 0x000000160c68723c */ /* 0x040fe20000041868 */
[----:B------:R-:W3:Y:S03]  /*d180*/  LDSM.16.MT88.4 R20, [R228+0x4000] ;  /* 0x00400000e414783b */ /* 0x000ee60000004200 */
[--C-:B-1----:R-:W-:Y:S04]  /*d190*/  FFMA.FTZ R39, R47, c[0x0][0x2d0], -R3.reuse ;  /* 0x0000b4002f277a23 */ /* 0x102fe80000010803 */
[C---:B--2---:R-:W-:Y:S02]  /*d1a0*/  HMMA.16816.F32.BF16 R108, R12.reuse, R24, R108 ;  /* 0x000000180c6c723c */ /* 0x044fe4000004186c */
[----:B------:R-:W-:Y:S06]  /*d1b0*/  MUFU.EX2 R39, R39 ;  /* 0x0000002700277308 */ /* 0x000fec0000000800 */
[C---:B------:R-:W-:Y:S01]  /*d1c0*/  HMMA.16816.F32.BF16 R112, R12.reuse, R26, R112 ;  /* 0x0000001a0c70723c */ /* 0x040fe20000041870 */
[----:B------:R-:W1:Y:S03]  /*d1d0*/  LDSM.16.MT88.4 R24, [R227+0x4000] ;  /* 0x00400000e318783b */ /* 0x000e660000004200 */
[----:B----4-:R-:W-:Y:S04]  /*d1e0*/  MOV R33, R151 ;  /* 0x0000009700217202 */ /* 0x010fe80000000f00 */
[C---:B------:R-:W-:Y:S04]  /*d1f0*/  HMMA.16816.F32.BF16 R116, R12.reuse, R144, R116 ;  /* 0x000000900c74723c */ /* 0x040fe80000041874 */
[----:B------:R-:W-:Y:S02]  /*d200*/  MOV R47, R33 ;  /* 0x00000021002f7202 */ /* 0x000fe40000000f00 */
[----:B------:R-:W-:Y:S02]  /*d210*/  MOV R151, R149 ;  /* 0x0000009500977202 */ /* 0x000fe40000000f00 */
[C---:B------:R-:W-:Y:S01]  /*d220*/  HMMA.16816.F32.BF16 R120, R12.reuse, R146, R120 ;  /* 0x000000920c78723c */ /* 0x040fe20000041878 */
[----:B------:R-:W2:Y:S03]  /*d230*/  LDSM.16.MT88.4 R144, [R230+0x4000] ;  /* 0x00400000e690783b */ /* 0x000ea60000004200 */
[----:B------:R-:W-:Y:S02]  /*d240*/  MOV R149, R143 ;  /* 0x0000008f00957202 */ /* 0x000fe40000000f00 */
[----:B------:R4:W-:Y:S02]  /*d250*/  MUFU.EX2 R143, R38 ;  /* 0x00000026008f7308 */ /* 0x0009e40000000800 */
[C---:B---3--:R-:W-:Y:S08]  /*d260*/  HMMA.16816.F32.BF16 R124, R12.reuse, R16, R124 ;  /* 0x000000100c7c723c */ /* 0x048ff0000004187c */
[C---:B------:R-:W-:Y:S01]  /*d270*/  HMMA.16816.F32.BF16 R128, R12.reuse, R18, R128 ;  /* 0x000000120c80723c */ /* 0x040fe20000041880 */
[----:B------:R-:W3:Y:S07]  /*d280*/  LDSM.16.MT88.4 R16, [R224+0x7000] ;  /* 0x00700000e010783b */ /* 0x000eee0000004200 */
[C---:B------:R-:W-:Y:S04]  /*d290*/  HMMA.16816.F32.BF16 R132, R12.reuse, R20, R132 ;  /* 0x000000140c84723c */ /* 0x040fe80000041884 */
[--C-:B----4-:R-:W-:Y:S01]  /*d2a0*/  FFMA.FTZ R38, R46, c[0x0][0x2d0], -R3.reuse ;  /* 0x0000b4002e267a23 */ /* 0x110fe20000010803 */
[----:B------:R-:W-:Y:S03]  /*d2b0*/  MOV R46, R32 ;  /* 0x00000020002e7202 */ /* 0x000fe60000000f00 */
[C---:B------:R-:W-:Y:S01]  /*d2c0*/  HMMA.16816.F32.BF16 R136, R12.reuse, R22, R136 ;  /* 0x000000160c88723c */ /* 0x040fe20000041888 */
[----:B------:R-:W4:Y:S01]  /*d2d0*/  LDSM.16.MT88.4 R20, [R228+0x7000] ;  /* 0x00700000e414783b */ /* 0x000f220000004200 */
[----:B------:R-:W-:Y:S06]  /*d2e0*/  MUFU.EX2 R38, R38 ;  /* 0x0000002600267308 */ /* 0x000fec0000000800 */
[C---:B-1----:R-:W-:Y:S08]  /*d2f0*/  HMMA.16816.F32.BF16 R52, R12.reuse, R24, R52 ;  /* 0x000000180c34723c */ /* 0x042ff00000041834 */
[C---:B------:R-:W-:Y:S01]  /*d300*/  HMMA.16816.F32.BF16 R56, R12.reuse, R26, R56 ;  /* 0x0000001a0c38723c */ /* 0x040fe20000041838 */
[----:B------:R-:W1:Y:S07]  /*d310*/  LDSM.16.MT88.4 R24, [R227+0x7000] ;  /* 0x00700000e318783b */ /* 0x000e6e0000004200 */
[C---:B--2---:R-:W-:Y:S01]  /*d320*/  HMMA.16816.F32.BF16 R60, R12.reuse, R144, R60 ;  /* 0x000000900c3c723c */ /* 0x044fe2000004183c */
[----:B------:R2:W-:Y:S07]  /*d330*/  MUFU.EX2 R145, R34 ;  /* 0x0000002200917308 */ /* 0x0005ee0000000800 */
[C---:B------:R-:W-:Y:S03]  /*d340*/  HMMA.16816.F32.BF16 R64, R12.reuse, R146, R64 ;  /* 0x000000920c40723c */ /* 0x040fe60000041840 */
[----:B------:R1:W1:Y:S05]  /*d350*/  MUFU.EX2 R146, R31 ;  /* 0x0000001f00927308 */ /* 0x00026a0000000800 */
[C---:B---3--:R-:W-:Y:S05]  /*d360*/  HMMA.16816.F32.BF16 R68, R12.reuse, R16, R68 ;  /* 0x000000100c44723c */ /* 0x048fea0000041844 */
[----:B------:R3:W3:Y:S03]  /*d370*/  MUFU.EX2 R144, R35 ;  /* 0x0000002300907308 */ /* 0x0006e60000000800 */
[C---:B------:R-:W-:Y:S01]  /*d380*/  HMMA.16816.F32.BF16 R72, R12.reuse, R18, R72 ;  /* 0x000000120c48723c */ /* 0x040fe20000041848 */
[----:B--2---:R-:W2:Y:S04]  /*d390*/  LDL.LU R34, [R1+0xc] ;  /* 0x00000c0001227983 */ /* 0x004ea80000300800 */
[----:B------:R-:W-:Y:S02]  /*d3a0*/  LDSM.16.MT88.4 R16, [R224+0x1800] ;  /* 0x00180000e010783b */ /* 0x000fe40000004200 */
[----:B------:R3:W-:Y:S01]  /*d3b0*/  MUFU.EX2 R147, R37 ;  /* 0x0000002500937308 */ /* 0x0007e20000000800 */
[C---:B----4-:R-:W-:Y:S05]  /*d3c0*/  HMMA.16816.F32.BF16 R76, R12.reuse, R20, R76 ;  /* 0x000000140c4c723c */ /* 0x050fea000004184c */
[----:B-1----:R-:W1:Y:S03]  /*d3d0*/  LDSM.16.MT88.4 R28, [R230+0x7000] ;  /* 0x00700000e61c783b */ /* 0x002e660000004200 */
[C---:B------:R-:W-:Y:S05]  /*d3e0*/  HMMA.16816.F32.BF16 R80, R12.reuse, R22, R80 ;  /* 0x000000160c50723c */ /* 0x040fea0000041850 */
[----:B------:R-:W4:Y:S01]  /*d3f0*/  LDSM.16.MT88.4 R20, [R228+0x1800] ;  /* 0x00180000e414783b */ /* 0x000f220000004200 */
[----:B---3--:R-:W-:Y:S02]  /*d400*/  MOV R35, R214 ;  /* 0x000000d600237202 */ /* 0x008fe40000000f00 */
[C---:B------:R-:W-:Y:S01]  /*d410*/  HMMA.16816.F32.BF16 R84, R12.reuse, R24, R84 ;  /* 0x000000180c54723c */ /* 0x040fe20000041854 */
[----:B------:R-:W3:Y:S03]  /*d420*/  MUFU.EX2 R214, R36 ;  /* 0x0000002400d67308 */ /* 0x000ee60000000800 */
[--C-:B------:R-:W-:Y:S04]  /*d430*/  FFMA.FTZ R37, R50, c[0x0][0x2d0], -R3.reuse ;  /* 0x0000b40032257a23 */ /* 0x100fe80000010803 */
[C---:B------:R-:W-:Y:S01]  /*d440*/  HMMA.16816.F32.BF16 R88, R12.reuse, R26, R88 ;  /* 0x0000001a0c58723c */ /* 0x040fe20000041858 */
[----:B------:R-:W3:Y:S03]  /*d450*/  LDSM.16.MT88.4 R24, [R227+0x1800] ;  /* 0x00180000e318783b */ /* 0x000ee60000004200 */
[----:B------:R-:W-:Y:S01]  /*d460*/  MOV R50, R155 ;  /* 0x0000009b00327202 */ /* 0x000fe20000000f00 */
[----:B------:R-:W-:Y:S01]  /*d470*/  FFMA.FTZ R3, R51, c[0x0][0x2d0], -R3 ;  /* 0x0000b40033037a23 */ /* 0x000fe20000010803 */
[----:B------:R-:W-:Y:S01]  /*d480*/  MOV R51, R152 ;  /* 0x0000009800337202 */ /* 0x000fe20000000f00 */
[----:B------:R-:W-:Y:S10]  /*d490*/  MUFU.EX2 R37, R37 ;  /* 0x0000002500257308 */ /* 0x000ff40000000800 */
[----:B------:R3:W2:Y:S01]  /*d4a0*/  MUFU.EX2 R36, R3 ;  /* 0x0000000300247308 */ /* 0x0006a20000000800 */
[C---:B-1----:R-:W-:Y:S08]  /*d4b0*/  HMMA.16816.F32.BF16 R92, R12.reuse, R28, R92 ;  /* 0x0000001c0c5c723c */ /* 0x042ff0000004185c */
[----:B------:R-:W-:Y:S01]  /*d4c0*/  HMMA.16816.F32.BF16 R96, R12, R30, R96 ;  /* 0x0000001e0c60723c */ /* 0x000fe20000041860 */
[----:B------:R-:W1:Y:S06]  /*d4d0*/  LDSM.16.MT88.4 R28, [R230+0x1800] ;  /* 0x00180000e61c783b */ /* 0x000e6c0000004200 */
[----:B------:R-:W-:Y:S02]  /*d4e0*/  F2FP.BF16.PACK_AB R12, R221, R222 ;  /* 0x000000dedd0c723e */ /* 0x000fe400000010ff */
[----:B------:R-:W-:Y:S03]  /*d4f0*/  F2FP.BF16.PACK_AB R13, R146, R164 ;  /* 0x000000a4920d723e */ /* 0x000fe600000010ff */
[----:B------:R-:W-:Y:S02]  /*d500*/  F2FP.BF16.PACK_AB R14, R219, R220 ;  /* 0x000000dcdb0e723e */ /* 0x000fe400000010ff */
[----:B------:R-:W-:Y:S02]  /*d510*/  F2FP.BF16.PACK_AB R15, R144, R145 ;  /* 0x00000091900f723e */ /* 0x000fe400000010ff */
[----:B---3--:R-:W-:Y:S05]  /*d520*/  MOV R3, R148 ;  /* 0x0000009400037202 */ /* 0x008fea0000000f00 */
[C---:B------:R-:W-:Y:S08]  /*d530*/  HMMA.16816.F32.BF16 R4, R12.reuse, R16, R4 ;  /* 0x000000100c04723c */ /* 0x040ff00000041804 */
[C---:B------:R-:W-:Y:S01]  /*d540*/  HMMA.16816.F32.BF16 R8, R12.reuse, R18, R8 ;  /* 0x000000120c08723c */ /* 0x040fe20000041808 */
[----:B------:R-:W3:Y:S07]  /*d550*/  LDSM.16.MT88.4 R16, [R224+0x4800] ;  /* 0x00480000e010783b */ /* 0x000eee0000004200 */
[C---:B----4-:R-:W-:Y:S08]  /*d560*/  HMMA.16816.F32.BF16 R100, R12.reuse, R20, R100 ;  /* 0x000000140c64723c */ /* 0x050ff00000041864 */
[C---:B------:R-:W-:Y:S01]  /*d570*/  HMMA.16816.F32.BF16 R104, R12.reuse, R22, R104 ;  /* 0x000000160c68723c */ /* 0x040fe20000041868 */
[----:B------:R-:W4:Y:S07]  /*d580*/  LDSM.16.MT88.4 R20, [R228+0x4800] ;  /* 0x00480000e414783b */ /* 0x000f2e0000004200 */
        /* <DEDUP_REMOVED lines=26> */
[----:B------:R-:W2:Y:S07]  /*d730*/  LDSM.16.MT88.4 R24, [R227+0x2000] ;  /* 0x00200000e318783b */ /* 0x000eae0000004200 */
[C---:B-1----:R-:W-:Y:S08]  /*d740*/  HMMA.16816.F32.BF16 R92, R12.reuse, R28, R92 ;  /* 0x0000001c0c5c723c */ /* 0x042ff0000004185c */
[----:B------:R-:W-:Y:S01]  /*d750*/  HMMA.16816.F32.BF16 R96, R12, R30, R96 ;  /* 0x0000001e0c60723c */ /* 0x000fe20000041860 */
[----:B------:R-:W1:Y:S06]  /*d760*/  LDSM.16.MT88.4 R28, [R230+0x2000] ;  /* 0x00200000e61c783b */ /* 0x000e6c0000004200 */
[----:B------:R-:W-:Y:S02]  /*d770*/  F2FP.BF16.PACK_AB R12, R147, R214 ;  /* 0x000000d6930c723e */ /* 0x000fe400000010ff */
[----:B------:R-:W-:Y:S03]  /*d780*/  F2FP.BF16.PACK_AB R13, R142, R143 ;  /* 0x0000008f8e0d723e */ /* 0x000fe600000010ff */
[----:B------:R-:W-:Y:S02]  /*d790*/  F2FP.BF16.PACK_AB R14, R41, R40 ;  /* 0x00000028290e723e */ /* 0x000fe400000010ff */
[----:B------:R-:W-:Y:S07]  /*d7a0*/  F2FP.BF16.PACK_AB R15, R43, R42 ;  /* 0x0000002a2b0f723e */ /* 0x000fee00000010ff */
[C---:B---3--:R-:W-:Y:S08]  /*d7b0*/  HMMA.16816.F32.BF16 R4, R12.reuse, R16, R4 ;  /* 0x000000100c04723c */ /* 0x048ff00000041804 */
[C---:B------:R-:W-:Y:S01]  /*d7c0*/  HMMA.16816.F32.BF16 R8, R12.reuse, R18, R8 ;  /* 0x000000120c08723c */ /* 0x040fe20000041808 */
[----:B------:R-:W3:Y:S03]  /*d7d0*/  LDSM.16.MT88.4 R16, [R224+0x5000] ;  /* 0x00500000e010783b */ /* 0x000ee60000004200 */
[----:B--2---:R-:W-:Y:S04]  /*d7e0*/  FFMA.FTZ R2, R2, R34, R35 ;  /* 0x0000002202027223 */ /* 0x004fe80000010023 */
[C---:B----4-:R-:W-:Y:S01]  /*d7f0*/  HMMA.16816.F32.BF16 R100, R12.reuse, R20, R100 ;  /* 0x000000140c64723c */ /* 0x050fe20000041864 */
[----:B------:R-:W2:Y:S07]  /*d800*/  LDSM.16.MT88.4 R32, [R228+0x5000] ;  /* 0x00500000e420783b */ /* 0x000eae0000004200 */
[C---:B------:R-:W-:Y:S01]  /*d810*/  HMMA.16816.F32.BF16 R104, R12.reuse, R22, R104 ;  /* 0x000000160c68723c */ /* 0x040fe20000041868 */
[----:B------:R-:W4:Y:S07]  /*d820*/  LDSM.16.MT88.4 R20, [R227+0x5000] ;  /* 0x00500000e314783b */ /* 0x000f2e0000004200 */
[C---:B------:R-:W-:Y:S08]  /*d830*/  HMMA.16816.F32.BF16 R108, R12.reuse, R24, R108 ;  /* 0x000000180c6c723c */ /* 0x040ff0000004186c */
[C---:B------:R-:W-:Y:S01]  /*d840*/  HMMA.16816.F32.BF16 R112, R12.reuse, R26, R112 ;  /* 0x0000001a0c70723c */ /* 0x040fe20000041870 */
[----:B------:R-:W4:Y:S07]  /*d850*/  LDSM.16.MT88.4 R24, [R230+0x5000] ;  /* 0x00500000e618783b */ /* 0x000f2e0000004200 */
[C---:B-1----:R-:W-:Y:S08]  /*d860*/  HMMA.16816.F32.BF16 R116, R12.reuse, R28, R116 ;  /* 0x0000001c0c74723c */ /* 0x042ff00000041874 */
[C---:B------:R-:W-:Y:S01]  /*d870*/  HMMA.16816.F32.BF16 R120, R12.reuse, R30, R120 ;  /* 0x0000001e0c78723c */ /* 0x040fe20000041878 */
[----:B------:R-:W-:Y:S07]  /*d880*/  LDSM.16.MT88.4 R28, [R228+0x8000] ;  /* 0x00800000e41c783b */ /* 0x000fee0000004200 */
[C---:B---3--:R-:W-:Y:S08]  /*d890*/  HMMA.16816.F32.BF16 R124, R12.reuse, R16, R124 ;  /* 0x000000100c7c723c */ /* 0x048ff0000004187c */
[C---:B------:R-:W-:Y:S01]  /*d8a0*/  HMMA.16816.F32.BF16 R128, R12.reuse, R18, R128 ;  /* 0x000000120c80723c */ /* 0x040fe20000041880 */
[----:B------:R-:W1:Y:S07]  /*d8b0*/  LDSM.16.MT88.4 R16, [R224+0x8000] ;  /* 0x00800000e010783b */ /* 0x000e6e0000004200 */
[C---:B--2---:R-:W-:Y:S08]  /*d8c0*/  HMMA.16816.F32.BF16 R132, R12.reuse, R32, R132 ;  /* 0x000000200c84723c */ /* 0x044ff00000041884 */
[C---:B------:R-:W-:Y:S01]  /*d8d0*/  HMMA.16816.F32.BF16 R136, R12.reuse, R34, R136 ;  /* 0x000000220c88723c */ /* 0x040fe20000041888 */
[----:B------:R-:W2:Y:S07]  /*d8e0*/  LDSM.16.MT88.4 R32, [R227+0x8000] ;  /* 0x00800000e320783b */ /* 0x000eae0000004200 */
[C---:B----4-:R-:W-:Y:S08]  /*d8f0*/  HMMA.16816.F32.BF16 R52, R12.reuse, R20, R52 ;  /* 0x000000140c34723c */ /* 0x050ff00000041834 */
[C---:B------:R-:W-:Y:S01]  /*d900*/  HMMA.16816.F32.BF16 R56, R12.reuse, R22, R56 ;  /* 0x000000160c38723c */ /* 0x040fe20000041838 */
[----:B------:R-:W3:Y:S07]  /*d910*/  LDSM.16.MT88.4 R20, [R230+0x8000] ;  /* 0x00800000e614783b */ /* 0x000eee0000004200 */
[C---:B------:R-:W-:Y:S01]  /*d920*/  HMMA.16816.F32.BF16 R60, R12.reuse, R24, R60 ;  /* 0x000000180c3c723c */ /* 0x040fe2000004183c */
[----:B------:R-:W4:Y:S07]  /*d930*/  LDL.LU R25, [R1+0x10] ;  /* 0x0000100001197983 */ /* 0x000f2e0000300800 */
[C---:B------:R-:W-:Y:S08]  /*d940*/  HMMA.16816.F32.BF16 R64, R12.reuse, R26, R64 ;  /* 0x0000001a0c40723c */ /* 0x040ff00000041840 */
[C---:B-1----:R-:W-:Y:S08]  /*d950*/  HMMA.16816.F32.BF16 R68, R12.reuse, R16, R68 ;  /* 0x000000100c44723c */ /* 0x042ff00000041844 */
[C---:B------:R-:W-:Y:S01]  /*d960*/  HMMA.16816.F32.BF16 R72, R12.reuse, R18, R72 ;  /* 0x000000120c48723c */ /* 0x040fe20000041848 */
[----:B------:R-:W-:Y:S07]  /*d970*/  LDSM.16.MT88.4 R16, [R228+0x2800] ;  /* 0x00280000e410783b */ /* 0x000fee0000004200 */
[C---:B------:R-:W-:Y:S07]  /*d980*/  HMMA.16816.F32.BF16 R76, R12.reuse, R28, R76 ;  /* 0x0000001c0c4c723c */ /* 0x040fee000004184c */
[----:B------:R-:W-:Y:S01]  /*d990*/  MOV R29, R153 ;  /* 0x00000099001d7202 */ /* 0x000fe20000000f00 */
[C---:B------:R-:W-:Y:S01]  /*d9a0*/  HMMA.16816.F32.BF16 R80, R12.reuse, R30, R80 ;  /* 0x0000001e0c50723c */ /* 0x040fe20000041850 */
[----:B------:R-:W1:Y:S03]  /*d9b0*/  LDSM.16.MT88.4 R152, [R224+0x2800] ;  /* 0x00280000e098783b */ /* 0x000e660000004200 */
[----:B------:R-:W-:Y:S04]  /*d9c0*/  FADD.FTZ R2, R29, R2 ;  /* 0x000000021d027221 */ /* 0x000fe80000010000 */
[C---:B--2---:R-:W-:Y:S01]  /*d9d0*/  HMMA.16816.F32.BF16 R84, R12.reuse, R32, R84 ;  /* 0x000000200c54723c */ /* 0x044fe20000041854 */
[----:B------:R-:W-:Y:S03]  /*d9e0*/  LDSM.16.MT88.4 R28, [R227+0x5800] ;  /* 0x00580000e31c783b */ /* 0x000fe60000004200 */
[----:B------:R-:W-:Y:S01]  /*d9f0*/  FADD.FTZ R2, R51, R2 ;  /* 0x0000000233027221 */ /* 0x000fe20000010000 */
[----:B------:R-:W-:Y:S03]  /*da00*/  MOV R51, R151 ;  /* 0x0000009700337202 */ /* 0x000fe60000000f00 */
[C---:B------:R-:W-:Y:S01]  /*da10*/  HMMA.16816.F32.BF16 R88, R12.reuse, R34, R88 ;  /* 0x000000220c58723c */ /* 0x040fe20000041858 */
[----:B------:R-:W-:Y:S03]  /*da20*/  LDSM.16.MT88.4 R32, [R230+0x5800] ;  /* 0x00580000e620783b */ /* 0x000fe60000004200 */
[----:B------:R-:W-:Y:S01]  /*da30*/  FADD.FTZ R2, R50, R2 ;  /* 0x0000000232027221 */ /* 0x000fe20000010000 */
[----:B------:R-:W-:Y:S03]  /*da40*/  MOV R50, R150 ;  /* 0x0000009600327202 */ /* 0x000fe60000000f00 */
[C---:B---3--:R-:W-:Y:S08]  /*da50*/  HMMA.16816.F32.BF16 R92, R12.reuse, R20, R92 ;  /* 0x000000140c5c723c */ /* 0x048ff0000004185c */
[----:B------:R-:W-:Y:S01]  /*da60*/  HMMA.16816.F32.BF16 R96, R12, R22, R96 ;  /* 0x000000160c60723c */ /* 0x000fe20000041860 */
[----:B------:R-:W-:Y:S06]  /*da70*/  LDSM.16.MT88.4 R20, [R230+0x2800] ;  /* 0x00280000e614783b */ /* 0x000fec0000004200 */
[----:B------:R-:W-:Y:S02]  /*da80*/  F2FP.BF16.PACK_AB R12, R45, R44 ;  /* 0x0000002c2d0c723e */ /* 0x000fe400000010ff */
[----:B------:R-:W-:Y:S03]  /*da90*/  F2FP.BF16.PACK_AB R13, R39, R38 ;  /* 0x00000026270d723e */ /* 0x000fe600000010ff */
[----:B------:R-:W-:Y:S02]  /*daa0*/  F2FP.BF16.PACK_AB R14, R212, R48 ;  /* 0x00000030d40e723e */ /* 0x000fe400000010ff */
[----:B------:R-:W-:Y:S01]  /*dab0*/  F2FP.BF16.PACK_AB R15, R36, R37 ;  /* 0x00000025240f723e */ /* 0x000fe200000010ff */
[----:B----4-:R-:W-:Y:S01]  /*dac0*/  FFMA.FTZ R0, R0, R25, R218 ;  /* 0x0000001900007223 */ /* 0x010fe200000100da */
[----:B------:R-:W-:Y:S01]  /*dad0*/  MOV R218, R149 ;  /* 0x0000009500da7202 */ /* 0x000fe20000000f00 */
[----:B------:R-:W2:Y:S04]  /*dae0*/  LDSM.16.MT88.4 R24, [R227+0x2800] ;  /* 0x00280000e318783b */ /* 0x000ea80000004200 */
[C---:B-1----:R-:W-:Y:S03]  /*daf0*/  HMMA.16816.F32.BF16 R148, R12.reuse, R152, R4 ;  /* 0x000000980c94723c */ /* 0x042fe60000041804 */
[----:B------:R-:W-:Y:S02]  /*db00*/  FADD.FTZ R2, R218, R2 ;  /* 0x00000002da027221 */ /* 0x000fe40000010000 */
[----:B------:R-:W-:Y:S01]  /*db10*/  FADD.FTZ R0, R217, R0 ;  /* 0x00000000d9007221 */ /* 0x000fe20000010000 */
[----:B------:R-:W1:Y:S02]  /*db20*/  LDSM.16.MT88.4 R4, [R224+0x5800] ;  /* 0x00580000e004783b */ /* 0x000e640000004200 */
[C---:B------:R-:W-:Y:S04]  /*db30*/  HMMA.16816.F32.BF16 R152, R12.reuse, R154, R8 ;  /* 0x0000009a0c98723c */ /* 0x040fe80000041808 */
[----:B------:R-:W-:Y:S02]  /*db40*/  FADD.FTZ R2, R3, R2 ;  /* 0x0000000203027221 */ /* 0x000fe40000010000 */
[----:B------:R-:W-:Y:S01]  /*db50*/  FADD.FTZ R0, R216, R0 ;  /* 0x00000000d8007221 */ /* 0x000fe20000010000 */
[----:B------:R-:W3:Y:S01]  /*db60*/  LDSM.16.MT88.4 R8, [R228+0x5800] ;  /* 0x00580000e408783b */ /* 0x000ee20000004200 */
[C---:B------:R-:W-:Y:S04]  /*db70*/  HMMA.16816.F32.BF16 R100, R12.reuse, R16, R100 ;  /* 0x000000100c64723c */ /* 0x040fe80000041864 */
[----:B------:R-:W-:Y:S02]  /*db80*/  FADD.FTZ R2, R51, R2 ;  /* 0x0000000233027221 */ /* 0x000fe40000010000 */
[----:B------:R-:W-:Y:S02]  /*db90*/  FADD.FTZ R0, R215, R0 ;  /* 0x00000000d7007221 */ /* 0x000fe40000010000 */
[C---:B------:R-:W-:Y:S01]  /*dba0*/  HMMA.16816.F32.BF16 R104, R12.reuse, R18, R104 ;  /* 0x000000120c68723c */ /* 0x040fe20000041868 */
[----:B------:R-:W4:Y:S03]  /*dbb0*/  LDSM.16.MT88.4 R16, [R224+0x8800] ;  /* 0x00880000e010783b */ /* 0x000f260000004200 */
[----:B------:R-:W-:Y:S02]  /*dbc0*/  FADD.FTZ R2, R50, R2 ;  /* 0x0000000232027221 */ /* 0x000fe40000010000 */
[----:B------:R-:W-:Y:S02]  /*dbd0*/  FADD.FTZ R0, R213, R0 ;  /* 0x00000000d5007221 */ /* 0x000fe40000010000 */
[----:B------:R-:W-:Y:S04]  /*dbe0*/  FADD.FTZ R2, R47, R2 ;  /* 0x000000022f027221 */ /* 0x000fe80000010000 */
[----:B------:R-:W-:Y:S02]  /*dbf0*/  FADD.FTZ R2, R46, R2 ;  /* 0x000000022e027221 */ /* 0x000fe40000010000 */
[----:B------:R-:W-:Y:S01]  /*dc00*/  FADD.FTZ R0, R211, R0 ;  /* 0x00000000d3007221 */ /* 0x000fe20000010000 */
[C---:B--2---:R-:W-:Y:S03]  /*dc10*/  HMMA.16816.F32.BF16 R108, R12.reuse, R24, R108 ;  /* 0x000000180c6c723c */ /* 0x044fe6000004186c */
[----:B------:R-:W-:Y:S02]  /*dc20*/  FADD.FTZ R2, R49, R2 ;  /* 0x0000000231027221 */ /* 0x000fe40000010000 */
[----:B------:R-:W-:Y:S02]  /*dc30*/  FADD.FTZ R0, R210, R0 ;  /* 0x00000000d2007221 */ /* 0x000fe40000010000 */
[----:B------:R-:W-:Y:S01]  /*dc40*/  FADD.FTZ R2, R223, R2 ;  /* 0x00000002df027221 */ /* 0x000fe20000010000 */
[C---:B------:R-:W-:Y:S04]  /*dc50*/  HMMA.16816.F32.BF16 R112, R12.reuse, R26, R112 ;  /* 0x0000001a0c70723c */ /* 0x040fe80000041870 */
        /* <DEDUP_REMOVED lines=9> */
[C---:B-1----:R-:W-:Y:S04]  /*dcf0*/  HMMA.16816.F32.BF16 R124, R12.reuse, R4, R124 ;  /* 0x000000040c7c723c */ /* 0x042fe8000004187c */
[----:B------:R-:W-:Y:S02]  /*dd00*/  FADD.FTZ R2, R219, R2 ;  /* 0x00000002db027221 */ /* 0x000fe40000010000 */
[----:B------:R-:W-:Y:S02]  /*dd10*/  FADD.FTZ R0, R166, R0 ;  /* 0x00000000a6007221 */ /* 0x000fe40000010000 */
[C---:B------:R-:W-:Y:S01]  /*dd20*/  HMMA.16816.F32.BF16 R128, R12.reuse, R6, R128 ;  /* 0x000000060c80723c */ /* 0x040fe20000041880 */
[----:B------:R-:W1:Y:S03]  /*dd30*/  LDSM.16.MT88.4 R4, [R227+0x8800] ;  /* 0x00880000e304783b */ /* 0x000e660000004200 */
[----:B------:R-:W-:Y:S02]  /*dd40*/  FADD.FTZ R2, R214, R2 ;  /* 0x00000002d6027221 */ /* 0x000fe40000010000 */
[----:B------:R-:W-:Y:S02]  /*dd50*/  FADD.FTZ R0, R165, R0 ;  /* 0x00000000a5007221 */ /* 0x000fe40000010000 */
[C---:B---3--:R-:W-:Y:S04]  /*dd60*/  HMMA.16816.F32.BF16 R132, R12.reuse, R8, R132 ;  /* 0x000000080c84723c */ /* 0x048fe80000041884 */
[----:B------:R-:W-:Y:S02]  /*dd70*/  FADD.FTZ R2, R147, R2 ;  /* 0x0000000293027221 */ /* 0x000fe40000010000 */
[----:B------:R-:W-:Y:S02]  /*dd80*/  FADD.FTZ R0, R164, R0 ;  /* 0x00000000a4007221 */ /* 0x000fe40000010000 */
[C---:B------:R-:W-:Y:S01]  /*dd90*/  HMMA.16816.F32.BF16 R136, R12.reuse, R10, R136 ;  /* 0x0000000a0c88723c */ /* 0x040fe20000041888 */
[----:B------:R-:W3:Y:S03]  /*dda0*/  LDSM.16.MT88.4 R8, [R230+0x8800] ;  /* 0x00880000e608783b */ /* 0x000ee60000004200 */
[----:B------:R-:W-:Y:S02]  /*ddb0*/  FADD.FTZ R2, R40, R2 ;  /* 0x0000000228027221 */ /* 0x000fe40000010000 */
[----:B------:R-:W-:Y:S02]  /*ddc0*/  FADD.FTZ R0, R146, R0 ;  /* 0x0000000092007221 */ /* 0x000fe40000010000 */
[C---:B------:R-:W-:Y:S04]  /*ddd0*/  HMMA.16816.F32.BF16 R52, R12.reuse, R28, R52 ;  /* 0x0000001c0c34723c */ /* 0x040fe80000041834 */
[----:B------:R-:W-:Y:S02]  /*dde0*/  FADD.FTZ R2, R41, R2 ;  /* 0x0000000229027221 */ /* 0x000fe40000010000 */
[----:B------:R-:W-:Y:S02]  /*ddf0*/  FADD.FTZ R0, R145, R0 ;  /* 0x0000000091007221 */ /* 0x000fe40000010000 */
[C---:B------:R-:W-:Y:S04]  /*de00*/  HMMA.16816.F32.BF16 R56, R12.reuse, R30, R56 ;  /* 0x0000001e0c38723c */ /* 0x040fe80000041838 */
[----:B------:R-:W-:Y:S04]  /*de10*/  FADD.FTZ R0, R144, R0 ;  /* 0x0000000090007221 */ /* 0x000fe80000010000 */
[C---:B------:R-:W-:Y:S04]  /*de20*/  HMMA.16816.F32.BF16 R60, R12.reuse, R32, R60 ;  /* 0x000000200c3c723c */ /* 0x040fe8000004183c */
[----:B------:R-:W-:Y:S01]  /*de30*/  FADD.FTZ R0, R143, R0 ;  /* 0x000000008f007221 */ /* 0x000fe20000010000 */
[----:B------:R-:W-:Y:S03]  /*de40*/  MOV R143, R140 ;  /* 0x0000008c008f7202 */ /* 0x000fe60000000f00 */
[C---:B------:R-:W-:Y:S04]  /*de50*/  HMMA.16816.F32.BF16 R64, R12.reuse, R34, R64 ;  /* 0x000000220c40723c */ /* 0x040fe80000041840 */
[----:B------:R-:W-:Y:S01]  /*de60*/  FADD.FTZ R0, R142, R0 ;  /* 0x000000008e007221 */ /* 0x000fe20000010000 */
[----:B------:R-:W-:Y:S03]  /*de70*/  MOV R142, R141 ;  /* 0x0000008d008e7202 */ /* 0x000fe60000000f00 */
[C---:B----4-:R-:W-:Y:S04]  /*de80*/  HMMA.16816.F32.BF16 R68, R12.reuse, R16, R68 ;  /* 0x000000100c44723c */ /* 0x050fe80000041844 */
[----:B------:R-:W-:Y:S04]  /*de90*/  FADD.FTZ R0, R42, R0 ;  /* 0x000000002a007221 */ /* 0x000fe80000010000 */
[C---:B------:R-:W-:Y:S04]  /*dea0*/  HMMA.16816.F32.BF16 R72, R12.reuse, R18, R72 ;  /* 0x000000120c48723c */ /* 0x040fe80000041848 */
[----:B------:R-:W-:Y:S02]  /*deb0*/  FADD.FTZ R3, R43, R0 ;  /* 0x000000002b037221 */ /* 0x000fe40000010000 */
[----:B------:R-:W-:Y:S02]  /*dec0*/  FADD.FTZ R0, R44, R2 ;  /* 0x000000022c007221 */ /* 0x000fe40000010000 */
[C---:B--2---:R-:W-:Y:S04]  /*ded0*/  HMMA.16816.F32.BF16 R76, R12.reuse, R20, R76 ;  /* 0x000000140c4c723c */ /* 0x044fe8000004184c */
[----:B------:R-:W-:Y:S02]  /*dee0*/  FADD.FTZ R0, R45, R0 ;  /* 0x000000002d007221 */ /* 0x000fe40000010000 */
[----:B------:R-:W-:Y:S02]  /*def0*/  FADD.FTZ R3, R38, R3 ;  /* 0x0000000326037221 */ /* 0x000fe40000010000 */
[C---:B------:R-:W-:Y:S04]  /*df00*/  HMMA.16816.F32.BF16 R80, R12.reuse, R22, R80 ;  /* 0x000000160c50723c */ /* 0x040fe80000041850 */
[----:B------:R-:W-:Y:S02]  /*df10*/  FADD.FTZ R2, R48, R0 ;  /* 0x0000000030027221 */ /* 0x000fe40000010000 */
[----:B------:R-:W-:Y:S02]  /*df20*/  FADD.FTZ R3, R39, R3 ;  /* 0x0000000327037221 */ /* 0x000fe40000010000 */
[C---:B-1----:R-:W-:Y:S04]  /*df30*/  HMMA.16816.F32.BF16 R84, R12.reuse, R4, R84 ;  /* 0x000000040c54723c */ /* 0x042fe80000041854 */
[----:B------:R-:W-:Y:S02]  /*df40*/  FADD.FTZ R2, R212, R2 ;  /* 0x00000002d4027221 */ /* 0x000fe40000010000 */
[----:B------:R-:W-:Y:S02]  /*df50*/  FADD.FTZ R0, R37, R3 ;  /* 0x0000000325007221 */ /* 0x000fe40000010000 */
[C---:B------:R-:W-:Y:S01]  /*df60*/  HMMA.16816.F32.BF16 R88, R12.reuse, R6, R88 ;  /* 0x000000060c58723c */ /* 0x040fe20000041858 */
[----:B------:R1:W-:Y:S03]  /*df70*/  STL [R1+0xc], R2 ;  /* 0x00000c0201007387 */ /* 0x0003e60000100800 */
[----:B------:R-:W-:Y:S04]  /*df80*/  FADD.FTZ R0, R36, R0 ;  /* 0x0000000024007221 */ /* 0x000fe80000010000 */
[C---:B---3--:R-:W-:Y:S01]  /*df90*/  HMMA.16816.F32.BF16 R92, R12.reuse, R8, R92 ;  /* 0x000000080c5c723c */ /* 0x048fe2000004185c */
[----:B------:R1:W-:Y:S07]  /*dfa0*/  STL [R1+0x10], R0 ;  /* 0x0000100001007387 */ /* 0x0003ee0000100800 */
[----:B------:R-:W-:Y:S01]  /*dfb0*/  HMMA.16816.F32.BF16 R96, R12, R10, R96 ;  /* 0x0000000a0c60723c */ /* 0x000fe20000041860 */
[----:B------:R-:W-:-:S07]  /*dfc0*/  @P0 BRA `(.L_x_842) ;  /* 0xffffc85000000947 */ /* 0x000fce000383ffff */
.L_x_841:
[----:B------:R-:W-:Y:S07]  /*dfd0*/  @!UPT UIADD3 URZ, URZ, URZ, URZ ;  /* 0x0000003f3f3ff290 */ /* 0x000fee000fffe03f */
[----:B------:R-:W-:Y:S02]  /*dfe0*/  MOV R7, 0x1f ;  /* 0x0000001f00077802 */ /* 0x000fe40000000f00 */
[----:B------:R-:W-:Y:S01]  /*dff0*/  MOV R6, 0xffffffff ;  /* 0xffffffff00067802 */ /* 0x000fe20000000f00 */
[----:B------:R-:W-:Y:S06]  /*e000*/  BRA.DIV ~URZ, `(.L_x_843) ;  /* 0x000023427f007947 */ /* 0x000fec000b800000 */
[----:B-1----:R-:W2:Y:S04]  /*e010*/  LDL R2, [R1+0xc] ;  /* 0x00000c0001027983 */ /* 0x002ea80000100800 */
[----:B--2---:R1:W2:Y:S02]  /*e020*/  SHFL.BFLY PT, R0, R2, 0x2, 0x1f ;  /* 0x0c401f0002007f89 */ /* 0x0042a400000e0000 */
.L_x_857:
[----:B-1----:R-:W3:Y:S02]  /*e030*/  LDL.LU R2, [R1+0xc] ;  /* 0x00000c0001027983 */ /* 0x002ee40000300800 */
[----:B--23--:R-:W-:Y:S01]  /*e040*/  FADD.FTZ R0, R0, R2 ;  /* 0x0000000200007221 */ /* 0x00cfe20000010000 */
[----:B------:R-:W-:Y:S05]  /*e050*/  BRA.DIV ~URZ, `(.L_x_844) ;  /* 0x000023527f007947 */ /* 0x000fea000b800000 */
[----:B------:R-:W2:Y:S04]  /*e060*/  LDL.LU R5, [R1+0x10] ;  /* 0x0000100001057983 */ /* 0x000ea80000300800 */
[----:B------:R-:W1:Y:S02]  /*e070*/  SHFL.BFLY PT, R2, R0, 0x1, 0x1f ;  /* 0x0c201f0000027f89 */ /* 0x000e6400000e0000 */
[----:B-1----:R-:W-:-:S02]  /*e080*/  FADD.FTZ R0, R0, R2 ;  /* 0x0000000200007221 */ /* 0x002fc40000010000 */
[----:B--2---:R-:W1:Y:S02]  /*e090*/  SHFL.BFLY PT, R4, R5, 0x2, 0x1f ;  /* 0x0c401f0005047f89 */ /* 0x004e6400000e0000 */
[----:B-1----:R-:W-:-:S05]  /*e0a0*/  FADD.FTZ R4, R4, R5 ;  /* 0x0000000504047221 */ /* 0x002fca0000010000 */
[----:B------:R1:W2:Y:S02]  /*e0b0*/  SHFL.BFLY PT, R3, R4, 0x1, 0x1f ;  /* 0x0c201f0004037f89 */ /* 0x0002a400000e0000 */
.L_x_858:
[----:B------:R-:W-:Y:S01]  /*e0c0*/  FSETP.NE.FTZ.AND P1, PT, R0, RZ, PT ;  /* 0x000000ff0000720b */ /* 0x000fe20003f35000 */
[----:B--2---:R-:W-:Y:S01]  /*e0d0*/  FADD.FTZ R3, R3, R4 ;  /* 0x0000000403037221 */ /* 0x004fe20000010000 */
[----:B------:R-:W-:Y:S02]  /*e0e0*/  MOV R2, RZ ;  /* 0x000000ff00027202 */ /* 0x000fe40000000f00 */
[----:B------:R-:W-:Y:S02]  /*e0f0*/  MOV R16, 0xff800000 ;  /* 0xff80000000107802 */ /* 0x000fe40000000f00 */
[----:B------:R-:W-:Y:S02]  /*e100*/  FSETP.NE.FTZ.AND P0, PT, R3, RZ, PT ;  /* 0x000000ff0300720b */ /* 0x000fe40003f15000 */
[----:B------:R-:W-:-:S05]  /*e110*/  MOV R15, 0xff800000 ;  /* 0xff800000000f7802 */ /* 0x000fca0000000f00 */
[----:B------:R-:W2:Y:S01]  /*e120*/  @P1 MUFU.RCP R2, R0 ;  /* 0x0000000000021308 */ /* 0x000ea20000001000 */
[----:B-1----:R-:W-:-:S05]  /*e130*/  @P1 MOV R4, 0x3f317218 ;  /* 0x3f31721800041802 */ /* 0x002fca0000000f00 */
[----:B------:R-:W-:Y:S02]  /*e140*/  @P1 FMUL.FTZ R4, R4, c[0x0][0x2d0] ;  /* 0x0000b40004041a20 */ /* 0x000fe40000410000 */
[----:B------:R1:W3:Y:S01]  /*e150*/  @P1 MUFU.LG2 R5, R0 ;  /* 0x0000000000051308 */ /* 0x0002e20000000c00 */
[C---:B--2---:R-:W-:Y:S02]  /*e160*/  FMUL.FTZ R148, R2.reuse, R148 ;  /* 0x0000009402947220 */ /* 0x044fe40000410000 */
[C---:B------:R-:W-:Y:S02]  /*e170*/  FMUL.FTZ R149, R2.reuse, R149 ;  /* 0x0000009502957220 */ /* 0x040fe40000410000 */
[C---:B------:R-:W-:Y:S02]  /*e180*/  FMUL.FTZ R152, R2.reuse, R152 ;  /* 0x0000009802987220 */ /* 0x040fe40000410000 */
[C---:B------:R-:W-:Y:S01]  /*e190*/  FMUL.FTZ R153, R2.reuse, R153 ;  /* 0x0000009902997220 */ /* 0x040fe20000410000 */
[----:B-1----:R-:W-:Y:S01]  /*e1a0*/  MOV R0, RZ ;  /* 0x000000ff00007202 */ /* 0x002fe20000000f00 */
[----:B------:R-:W-:-:S02]  /*e1b0*/  FMUL.FTZ R100, R2, R100 ;  /* 0x0000006402647220 */ /* 0x000fc40000410000 */
[C---:B------:R-:W-:Y:S02]  /*e1c0*/  FMUL.FTZ R101, R2.reuse, R101 ;  /* 0x0000006502657220 */ /* 0x040fe40000410000 */
[C---:B------:R-:W-:Y:S01]  /*e1d0*/  FMUL.FTZ R104, R2.reuse, R104 ;  /* 0x0000006802687220 */ /* 0x040fe20000410000 */
[----:B------:R-:W1:Y:S01]  /*e1e0*/  @P0 MUFU.RCP R0, R3 ;  /* 0x0000000300000308 */ /* 0x000e620000001000 */
        /* <DEDUP_REMOVED lines=40> */
[----:B------:R-:W-:Y:S02]  /*e470*/  FMUL.FTZ R97, R2, R97 ;  /* 0x0000006102617220 */ /* 0x000fe40000410000 */
[----:B------:R2:W4:Y:S01]  /*e480*/  @P0 MUFU.LG2 R2, R3 ;  /* 0x0000000300020308 */ /* 0x0005220000000c00 */
[----:B---3--:R-:W-:Y:S02]  /*e490*/  @P1 FMUL.FTZ R5, R5, 0.69314718246459960938 ;  /* 0x3f31721805051820 */ /* 0x008fe40000410000 */
[----:B-1----:R-:W-:Y:S02]  /*e4a0*/  FMUL.FTZ R150, R0, R150 ;  /* 0x0000009600967220 */ /* 0x002fe40000410000 */
[----:B------:R-:W-:Y:S01]  /*e4b0*/  @P1 FFMA.FTZ R16, R4, R141, R5 ;  /* 0x0000008d04101223 */ /* 0x000fe20000010005 */
[----:B------:R-:W-:Y:S01]  /*e4c0*/  MOV R4, 0x1 ;  /* 0x0000000100047802 */ /* 0x000fe20000000f00 */
[C---:B------:R-:W-:Y:S02]  /*e4d0*/  FMUL.FTZ R151, R0.reuse, R151 ;  /* 0x0000009700977220 */ /* 0x040fe40000410000 */
[----:B------:R-:W-:-:S02]  /*e4e0*/  FMUL.FTZ R154, R0, R154 ;  /* 0x0000009a009a7220 */ /* 0x000fc40000410000 */
[C---:B------:R-:W-:Y:S02]  /*e4f0*/  FMUL.FTZ R155, R0.reuse, R155 ;  /* 0x0000009b009b7220 */ /* 0x040fe40000410000 */
[C---:B------:R-:W-:Y:S02]  /*e500*/  FMUL.FTZ R102, R0.reuse, R102 ;  /* 0x0000006600667220 */ /* 0x040fe40000410000 */
[----:B------:R-:W-:Y:S01]  /*e510*/  FMUL.FTZ R103, R0, R103 ;  /* 0x0000006700677220 */ /* 0x000fe20000410000 */
[----:B--2---:R-:W-:Y:S01]  /*e520*/  @P0 MOV R3, 0x3f317218 ;  /* 0x3f31721800030802 */ /* 0x004fe20000000f00 */
[----:B----4-:R-:W-:Y:S02]  /*e530*/  @P0 FMUL.FTZ R2, R2, 0.69314718246459960938 ;  /* 0x3f31721802020820 */ /* 0x010fe40000410000 */
[----:B------:R-:W-:Y:S02]  /*e540*/  FMUL.FTZ R106, R0, R106 ;  /* 0x0000006a006a7220 */ /* 0x000fe40000410000 */
[----:B------:R-:W-:-:S02]  /*e550*/  @P0 FMUL.FTZ R3, R3, c[0x0][0x2d0] ;  /* 0x0000b40003030a20 */ /* 0x000fc40000410000 */
        /* <DEDUP_REMOVED lines=43> */
.L_x_836:
[----:B--2---:R2:W5:Y:S01]  /*e810*/  LDL R7, [R1+0x60] ;  /* 0x0000600001077983 */ /* 0x0045620000100800 */
[----:B------:R-:W-:Y:S03]  /*e820*/  BSSY B0, `(.L_x_845) ;  /* 0x0000012000007945 */ /* 0x000fe60003800000 */
[----:B------:R-:W3:Y:S02]  /*e830*/  S2R R6, SR_TID.X ;  /* 0x0000000000067919 */ /* 0x000ee40000002100 */
[----:B---3--:R-:W-:-:S13]  /*e840*/  LOP3.LUT P6, RZ, R6, 0xff, RZ, 0xc0, !PT ;  /* 0x000000ff06ff7812 */ /* 0x008fda00078cc0ff */
[----:B------:R-:W-:Y:S05]  /*e850*/  @P6 BRA `(.L_x_846) ;  /* 0x000000e000006947 */ /* 0x000fea0003800000 */
[----:B--2---:R-:W2:Y:S01]  /*e860*/  S2R R4, SR_LANEID ;  /* 0x0000000000047919 */ /* 0x004ea20000000000 */
        /* <DEDUP_REMOVED lines=11> */
[----:B---3-5:R-:W-:-:S05]  /*e920*/  IADD3 R7, R3, c[0x0][0xc], R2 ;  /* 0x0000030003077a10 */ /* 0x028fca0007ffe002 */
[----:B------:R2:W-:Y:S02]  /*e930*/  STL [R1+0x60], R7 ;  /* 0x0000600701007387 */ /* 0x0005e40000100800 */
.L_x_846:
[----:B--2---:R-:W-:Y:S05]  /*e940*/  BSYNC B0 ;  /* 0x0000000000007941 */ /* 0x004fea0003800000 */
.L_x_845:
[----:B------:R-:W-:Y:S01]  /*e950*/  PRMT R0, R0, 0x9910, RZ ;  /* 0x0000991000007816 */ /* 0x000fe200000000ff */
[----:B------:R-:W-:Y:S01]  /*e960*/  BSSY B1, `(.L_x_847) ;  /* 0x000018a000017945 */ /* 0x000fe20003800000 */
[----:B-----5:R-:W-:Y:S01]  /*e970*/  IMAD.MOV.U32 R140, RZ, RZ, R7 ;  /* 0x000000ffff8c7224 */ /* 0x020fe200078e0007 */
[----:B------:R-:W-:Y:S01]  /*e980*/  MOV R142, 0x1f ;  /* 0x0000001f008e7802 */ /* 0x000fe20000000f00 */
[----:B------:R-:W-:Y:S01]  /*e990*/  IMAD.MOV.U32 R143, RZ, RZ, RZ ;  /* 0x000000ffff8f7224 */ /* 0x000fe200078e00ff */
[----:B------:R-:W-:Y:S01]  /*e9a0*/  ISETP.NE.AND P0, PT, R0, RZ, PT ;  /* 0x000000ff0000720c */ /* 0x000fe20003f05270 */
[----:B------:R-:W-:-:S12]  /*e9b0*/  IMAD.MOV.U32 R141, RZ, RZ, -0x1 ;  /* 0xffffffffff8d7424 */ /* 0x000fd800078e00ff */
[----:B------:R-:W-:Y:S05]  /*e9c0*/  @!P0 BRA `(.L_x_848) ;  /* 0x0000157000008947 */ /* 0x000fea0003800000 */
[----:B------:R-:W-:Y:S01]  /*e9d0*/  WARPSYNC 0xffffffff ;  /* 0xffffffff00007948 */ /* 0x000fe20003800000 */
[----:B------:R-:W-:Y:S06]  /*e9e0*/  BAR.SYNC.DEFER_BLOCKING 0x1, 0x100 ;  /* 0x0044000000007b1d */ /* 0x000fec0000010000 */
[----:B------:R-:W-:Y:S05]  /*e9f0*/  BRA.CONV ~URZ, `(.L_x_849) ;  /* 0x000000537f007947 */ /* 0x000fea000b800000 */
[----:B------:R-:W-:Y:S02]  /*ea00*/  SHF.R.S32.HI R0, RZ, 0x1f, R6 ;  /* 0x0000001fff007819 */ /* 0x000fe40000011406 */
[----:B------:R-:W-:Y:S02]  /*ea10*/  MOV R2, 0xea50 ;  /* 0x0000ea5000027802 */ /* 0x000fe40000000f00 */
[----:B------:R-:W-:-:S04]  /*ea20*/  LEA.HI R0, R0, R6, RZ, 0x7 ;  /* 0x0000000600007211 */ /* 0x000fc800078f38ff */
[----:B------:R-:W-:Y:S02]  /*ea30*/  SHF.R.S32.HI R0, RZ, 0x7, R0 ;  /* 0x00000007ff007819 */ /* 0x000fe40000011400 */
[----:B-1----:R-:W-:Y:S05]  /*ea40*/  CALL.REL.NOINC `($__internal_17_$__cuda_sm70_shflsync_idx_p) ;  /* 0x00001b0000007944 */ /* 0x002fea0003c00000 */
.L_x_849:
[----:B------:R-:W3:Y:S04]  /*ea50*/  LDL R8, [R1+0x78] ;  /* 0x0000780001087983 */ /* 0x000ee80000100800 */
[----:B------:R-:W4:Y:S04]  /*ea60*/  LDL.LU R5, [R1+0x44] ;  /* 0x0000440001057983 */ /* 0x000f280000300800 */
[----:B-12---:R-:W2:Y:S04]  /*ea70*/  LDL.LU R11, [R1+0x48] ;  /* 0x00004800010b7983 */ /* 0x006ea80000300800 */
[----:B------:R-:W2:Y:S04]  /*ea80*/  LDL.LU R17, [R1+0x58] ;  /* 0x0000580001117983 */ /* 0x000ea80000300800 */
[----:B------:R-:W3:Y:S01]  /*ea90*/  LDL.LU R19, [R1+0x5c] ;  /* 0x00005c0001137983 */ /* 0x000ee20000300800 */
[----:B------:R-:W-:-:S03]  /*eaa0*/  IMAD.MOV.U32 R3, RZ, RZ, 0x1 ;  /* 0x00000001ff037424 */ /* 0x000fc600078e00ff */
[----:B------:R-:W3:Y:S02]  /*eab0*/  LDL R18, [R1+0x80] ;  /* 0x0000800001127983 */ /* 0x000ee40000100800 */
[----:B------:R-:W-:Y:S02]  /*eac0*/  ISETP.NE.AND P1, PT, R3, c[0x0][0x4e8], PT ;  /* 0x00013a0003007a0c */ /* 0x000fe40003f25270 */
[----:B------:R-:W3:Y:S04]  /*ead0*/  LDL R147, [R1+0x20] ;  /* 0x0000200001937983 */ /* 0x000ee80000100800 */
[----:B------:R-:W3:Y:S04]  /*eae0*/  LDL R146, [R1+0x64] ;  /* 0x0000640001927983 */ /* 0x000ee80000100800 */
[----:B------:R1:W5:Y:S04]  /*eaf0*/  LDL R145, [R1+0x74] ;  /* 0x0000740001917983 */ /* 0x0003680000100800 */
[----:B------:R1:W5:Y:S04]  /*eb00*/  LDL R144, [R1+0x68] ;  /* 0x0000680001907983 */ /* 0x0003680000100800 */
[----:B------:R-:W1:Y:S01]  /*eb10*/  S2R R20, SR_TID.X ;  /* 0x0000000000147919 */ /* 0x000e620000002100 */
[----:B------:R-:W-:-:S02]  /*eb20*/  ULDC UR5, c[0x0][0x4e8] ;  /* 0x00013a0000057ab9 */ /* 0x000fc40000000800 */
[----:B------:R-:W-:Y:S02]  /*eb30*/  ULDC UR4, c[0x0][0x388] ;  /* 0x0000e20000047ab9 */ /* 0x000fe40000000800 */
[----:B------:R-:W-:Y:S01]  /*eb40*/  UIMAD UR4, UR5, UR4, URZ ;  /* 0x00000004050472a4 */ /* 0x000fe2000f8e023f */
[----:B------:R-:W-:Y:S01]  /*eb50*/  BSSY B0, `(.L_x_850) ;  /* 0x00000da000007945 */ /* 0x000fe20003800000 */
[----:B----4-:R-:W-:Y:S01]  /*eb60*/  SHF.R.S32.HI R0, RZ, 0x1f, R5 ;  /* 0x0000001fff007819 */ /* 0x010fe20000011405 */
[----:B------:R-:W-:-:S04]  /*eb70*/  IMAD.WIDE.U32 R6, R5, c[0x0][0x4d0], RZ ;  /* 0x0001340005067a25 */ /* 0x000fc800078e00ff */
[C---:B------:R-:W-:Y:S02]  /*eb80*/  IMAD R2, R0.reuse, c[0x0][0x4d0], RZ ;  /* 0x0001340000027a24 */ /* 0x040fe400078e02ff */
[----:B------:R-:W-:Y:S02]  /*eb90*/  IMAD R4, R0, c[0x0][0x438], RZ ;  /* 0x00010e0000047a24 */ /* 0x000fe400078e02ff */
[----:B------:R-:W-:Y:S01]  /*eba0*/  IMAD R3, R5, c[0x0][0x4d4], R2 ;  /* 0x0001350005037a24 */ /* 0x000fe200078e0202 */
[----:B--2---:R-:W-:Y:S01]  /*ebb0*/  SHF.R.S32.HI R2, RZ, 0x1f, R11 ;  /* 0x0000001fff027819 */ /* 0x004fe2000001140b */
[----:B---3--:R-:W-:Y:S02]  /*ebc0*/  IMAD.IADD R0, R8, 0x1, R19 ;  /* 0x0000000108007824 */ /* 0x008fe400078e0213 */
[----:B------:R-:W-:Y:S02]  /*ebd0*/  IMAD.IADD R7, R7, 0x1, R3 ;  /* 0x0000000107077824 */ /* 0x000fe400078e0203 */
[----:B------:R-:W-:-:S02]  /*ebe0*/  IMAD R9, R2, c[0x0][0x4d8], RZ ;  /* 0x0001360002097a24 */ /* 0x000fc400078e02ff */
[----:B------:R-:W-:-:S04]  /*ebf0*/  @P1 IMAD.HI.U32 R10, R0, c[0x0][0x4ec], RZ ;  /* 0x00013b00000a1a27 */ /* 0x000fc800078e00ff */
[----:B------:R-:W-:Y:S02]  /*ec00*/  IMAD R8, R5, c[0x0][0x43c], R4 ;  /* 0x00010f0005087a24 */ /* 0x000fe400078e0204 */
[----:B------:R-:W-:Y:S01]  /*ec10*/  IMAD.MOV.U32 R3, RZ, RZ, R0 ;  /* 0x000000ffff037224 */ /* 0x000fe200078e0000 */
[----:B------:R-:W-:Y:S01]  /*ec20*/  @P1 SHF.R.U32.HI R3, RZ, c[0x0][0x4f0], R10 ;  /* 0x00013c00ff031a19 */ /* 0x000fe2000001160a */
[C---:B------:R-:W-:Y:S02]  /*ec30*/  IMAD R9, R11.reuse, c[0x0][0x4dc], R9 ;  /* 0x000137000b097a24 */ /* 0x040fe400078e0209 */
[----:B------:R-:W-:-:S04]  /*ec40*/  IMAD.WIDE.U32 R6, R11, c[0x0][0x4d8], R6 ;  /* 0x000136000b067a25 */ /* 0x000fc800078e0006 */
[----:B------:R-:W-:-:S04]  /*ec50*/  IMAD.WIDE.U32 R4, R5, c[0x0][0x438], RZ ;  /* 0x00010e0005047a25 */ /* 0x000fc800078e00ff */
[----:B------:R-:W-:Y:S01]  /*ec60*/  IMAD.IADD R7, R7, 0x1, R9 ;  /* 0x0000000107077824 */ /* 0x000fe200078e0209 */
[----:B------:R-:W-:Y:S01]  /*ec70*/  SHF.R.S32.HI R9, RZ, 0x1f, R17 ;  /* 0x0000001fff097819 */ /* 0x000fe20000011411 */
[----:B------:R-:W-:Y:S02]  /*ec80*/  IMAD.IADD R5, R5, 0x1, R8 ;  /* 0x0000000105057824 */ /* 0x000fe400078e0208 */
[----:B------:R-:W-:Y:S02]  /*ec90*/  IMAD.MOV R8, RZ, RZ, -R3 ;  /* 0x000000ffff087224 */ /* 0x000fe400078e0a03 */
[----:B------:R-:W-:Y:S02]  /*eca0*/  IMAD R2, R2, c[0x0][0x440], RZ ;  /* 0x0001100002027a24 */ /* 0x000fe400078e02ff */
[----:B------:R-:W-:Y:S02]  /*ecb0*/  IMAD R10, R9, c[0x0][0x4e0], RZ ;  /* 0x00013800090a7a24 */ /* 0x000fe400078e02ff */
[----:B------:R-:W-:-:S02]  /*ecc0*/  IMAD R8, R8, c[0x0][0x4e8], R0 ;  /* 0x00013a0008087a24 */ /* 0x000fc400078e0200 */
[----:B------:R-:W-:Y:S01]  /*ecd0*/  IMAD.WIDE.U32 R6, R17, c[0x0][0x4e0], R6 ;  /* 0x0001380011067a25 */ /* 0x000fe200078e0006 */
[----:B------:R-:W-:-:S03]  /*ece0*/  SHF.R.S32.HI R12, RZ, 0x1f, R3 ;  /* 0x0000001fff0c7819 */ /* 0x000fc60000011403 */
[C---:B------:R-:W-:Y:S02]  /*ecf0*/  IMAD R14, R11.reuse, c[0x0][0x444], R2 ;  /* 0x000111000b0e7a24 */ /* 0x040fe400078e0202 */
[----:B------:R-:W-:Y:S01]  /*ed00*/  IMAD.WIDE.U32 R4, R11, c[0x0][0x440], R4 ;  /* 0x000110000b047a25 */ /* 0x000fe200078e0004 */
[----:B------:R-:W-:Y:S02]  /*ed10*/  SHF.R.S32.HI R13, RZ, 0x1f, R8 ;  /* 0x0000001fff0d7819 */ /* 0x000fe40000011408 */
[----:B------:R-:W-:Y:S01]  /*ed20*/  IADD3 R6, P0, R3, R6, RZ ;  /* 0x0000000603067210 */ /* 0x000fe20007f1e0ff */
[----:B------:R-:W-:Y:S02]  /*ed30*/  IMAD R11, R17, c[0x0][0x4e4], R10 ;  /* 0x00013900110b7a24 */ /* 0x000fe400078e020a */
[----:B------:R-:W-:-:S03]  /*ed40*/  @P1 IMAD.HI.U32 R10, R0, c[0x0][0x4ec], RZ ;  /* 0x00013b00000a1a27 */ /* 0x000fc600078e00ff */
[----:B------:R-:W-:Y:S01]  /*ed50*/  IADD3.X R7, R12, R7, R11, P0, !PT ;  /* 0x000000070c077210 */ /* 0x000fe200007fe40b */
[----:B------:R-:W-:Y:S02]  /*ed60*/  IMAD R9, R9, c[0x0][0x448], RZ ;  /* 0x0001120009097a24 */ /* 0x000fe400078e02ff */
[----:B------:R-:W-:Y:S01]  /*ed70*/  IMAD.MOV.U32 R2, RZ, RZ, R0 ;  /* 0x000000ffff027224 */ /* 0x000fe200078e0000 */
[----:B------:R-:W-:Y:S01]  /*ed80*/  @P1 SHF.R.U32.HI R2, RZ, c[0x0][0x4f0], R10 ;  /* 0x00013c00ff021a19 */ /* 0x000fe2000001160a */
[----:B------:R-:W-:Y:S02]  /*ed90*/  IMAD.IADD R5, R5, 0x1, R14 ;  /* 0x0000000105057824 */ /* 0x000fe400078e020e */
[----:B------:R-:W-:Y:S02]  /*eda0*/  IMAD R3, R13, c[0x0][0x4c8], RZ ;  /* 0x000132000d037a24 */ /* 0x000fe400078e02ff */
[C---:B------:R-:W-:Y:S02]  /*edb0*/  IMAD R10, R17.reuse, c[0x0][0x44c], R9 ;  /* 0x00011300110a7a24 */ /* 0x040fe400078e0209 */
[----:B------:R-:W-:Y:S01]  /*edc0*/  IMAD.WIDE.U32 R4, R17, c[0x0][0x448], R4 ;  /* 0x0001120011047a25 */ /* 0x000fe200078e0004 */
[----:B-1----:R-:W-:-:S03]  /*edd0*/  SHF.R.S32.HI R17, RZ, 0x1f, R20 ;  /* 0x0000001fff117819 */ /* 0x002fc60000011414 */
[C---:B------:R-:W-:Y:S02]  /*ede0*/  IMAD R9, R8.reuse, c[0x0][0x4cc], R3 ;  /* 0x0001330008097a24 */ /* 0x040fe400078e0203 */
[----:B------:R-:W-:Y:S01]  /*edf0*/  IMAD.WIDE.U32 R6, R8, c[0x0][0x4c8], R6 ;  /* 0x0001320008067a25 */ /* 0x000fe200078e0006 */
[----:B------:R-:W-:-:S03]  /*ee00*/  SHF.R.S32.HI R8, RZ, 0x1f, R2 ;  /* 0x0000001fff087819 */ /* 0x000fc60000011402 */
[----:B------:R-:W-:Y:S02]  /*ee10*/  IMAD.MOV R3, RZ, RZ, -R2 ;  /* 0x000000ffff037224 */ /* 0x000fe400078e0a02 */
[----:B------:R-:W-:Y:S01]  /*ee20*/  IMAD.IADD R5, R5, 0x1, R10 ;  /* 0x0000000105057824 */ /* 0x000fe200078e020a */
[----:B------:R-:W-:Y:S01]  /*ee30*/  LEA R10, P0, R6, c[0x0][0x4a8], 0x2 ;  /* 0x00012a00060a7a11 */ /* 0x000fe200078010ff */
[----:B------:R-:W-:Y:S01]  /*ee40*/  IMAD.IADD R9, R7, 0x1, R9 ;  /* 0x0000000107097824 */ /* 0x000fe200078e0209 */
[----:B------:R-:W-:Y:S01]  /*ee50*/  LEA.HI R17, R17, R20, RZ, 0x5 ;  /* 0x0000001411117211 */ /* 0x000fe200078f28ff */
[----:B------:R-:W-:Y:S02]  /*ee60*/  IMAD R7, R3, c[0x0][0x4e8], R0 ;  /* 0x00013a0003077a24 */ /* 0x000fe400078e0200 */
[----:B------:R-:W-:Y:S01]  /*ee70*/  IMAD R0, R8, c[0x0][0x430], RZ ;  /* 0x00010c0008007a24 */ /* 0x000fe200078e02ff */
[----:B------:R-:W-:Y:S02]  /*ee80*/  LEA.HI.X R6, R6, c[0x0][0x4ac], R9, 0x2, P0 ;  /* 0x00012b0006067a11 */ /* 0x000fe400000f1409 */
[----:B------:R-:W-:Y:S01]  /*ee90*/  LOP3.LUT R17, R17, 0xffffffe0, RZ, 0xc0, !PT ;  /* 0xffffffe011117812 */ /* 0x000fe200078ec0ff */
[----:B------:R-:W-:-:S02]  /*eea0*/  IMAD R0, R2, c[0x0][0x434], R0 ;  /* 0x00010d0002007a24 */ /* 0x000fc400078e0200 */
[----:B------:R-:W-:Y:S01]  /*eeb0*/  IMAD.WIDE.U32 R2, R2, c[0x0][0x430], R4 ;  /* 0x00010c0002027a25 */ /* 0x000fe200078e0004 */
[----:B------:R-:W-:Y:S04]  /*eec0*/  SHFL.IDX PT, R8, R10, RZ, 0x1c1f ;  /* 0x001c1fff0a087589 */ /* 0x000fe800000e0000 */
[----:B------:R-:W1:Y:S01]  /*eed0*/  SHFL.IDX PT, R9, R6, RZ, 0x1c1f ;  /* 0x001c1fff06097589 */ /* 0x000e6200000e0000 */
[----:B------:R-:W-:Y:S02]  /*eee0*/  IMAD.IADD R17, R20, 0x1, -R17 ;  /* 0x0000000114117824 */ /* 0x000fe400078e0a11 */
[----:B------:R-:W-:Y:S01]  /*eef0*/  IMAD.IADD R3, R3, 0x1, R0 ;  /* 0x0000000103037824 */ /* 0x000fe200078e0200 */
[----:B------:R-:W-:Y:S01]  /*ef00*/  SHFL.IDX PT, R4, R10, 0x1, 0x1c1f ;  /* 0x003c1f000a047f89 */ /* 0x000fe200000e0000 */
[----:B------:R-:W-:-:S03]  /*ef10*/  IMAD.IADD R0, R18, 0x1, R19 ;  /* 0x0000000112007824 */ /* 0x000fc600078e0213 */
[----:B------:R2:W3:Y:S01]  /*ef20*/  SHFL.IDX PT, R5, R6, 0x1, 0x1c1f ;  /* 0x003c1f0006057f89 */ /* 0x0004e200000e0000 */
[----:B------:R-:W-:Y:S01]  /*ef30*/  LOP3.LUT P3, RZ, R17, 0x3, RZ, 0xc0, !PT ;  /* 0x0000000311ff7812 */ /* 0x000fe2000786c0ff */
[----:B------:R-:W-:-:S03]  /*ef40*/  IMAD.WIDE.U32 R2, R7, c[0x0][0x428], R2 ;  /* 0x00010a0007027a25 */ /* 0x000fc600078e0002 */
[C---:B------:R-:W-:Y:S02]  /*ef50*/  ISETP.GE.OR P4, PT, R0.reuse, UR4, P3 ;  /* 0x0000000400007c0c */ /* 0x040fe40009f86670 */
[----:B------:R-:W-:Y:S02]  /*ef60*/  ISETP.GE.AND P1, PT, R0, UR4, PT ;  /* 0x0000000400007c0c */ /* 0x000fe4000bf26270 */
[----:B--2---:R-:W-:-:S05]  /*ef70*/  SHF.R.S32.HI R6, RZ, 0x1f, R7 ;  /* 0x0000001fff067819 */ /* 0x004fca0000011407 */
[----:B------:R-:W-:Y:S01]  /*ef80*/  IMAD R10, R6, c[0x0][0x428], RZ ;  /* 0x00010a00060a7a24 */ /* 0x000fe200078e02ff */
[----:B------:R-:W-:-:S03]  /*ef90*/  IADD3 R6, R0, 0x8, RZ ;  /* 0x0000000800067810 */ /* 0x000fc60007ffe0ff */
[----:B------:R-:W-:Y:S01]  /*efa0*/  IMAD R10, R7, c[0x0][0x42c], R10 ;  /* 0x00010b00070a7a24 */ /* 0x000fe200078e020a */
[----:B------:R-:W-:Y:S02]  /*efb0*/  ISETP.GE.OR P3, PT, R6, UR4, P3 ;  /* 0x0000000406007c0c */ /* 0x000fe40009f66670 */
[----:B------:R-:W-:Y:S01]  /*efc0*/  LEA R35, P2, R2, c[0x0][0x400], 0x2 ;  /* 0x0001000002237a11 */ /* 0x000fe200078410ff */
[----:B------:R-:W-:Y:S01]  /*efd0*/  IMAD.IADD R3, R3, 0x1, R10 ;  /* 0x0000000103037824 */ /* 0x000fe200078e020a */
[----:B-1----:R1:W-:Y:S01]  /*efe0*/  @!P4 ST.E [R8.64], R16 ;  /* 0x000000100800c985 */ /* 0x0023e2000c101906 */
[----:B------:R-:W-:-:S03]  /*eff0*/  ISETP.GE.AND P0, PT, R6, UR4, PT ;  /* 0x0000000406007c0c */ /* 0x000fc6000bf06270 */
[----:B------:R-:W-:Y:S02]  /*f000*/  LEA.HI.X R30, R2, c[0x0][0x404], R3, 0x2, P2 ;  /* 0x00010100021e7a11 */ /* 0x000fe400010f1403 */
[C---:B------:R-:W-:Y:S01]  /*f010*/  IADD3 R23, R147.reuse, 0x8, RZ ;  /* 0x0000000893177810 */ /* 0x040fe20007ffe0ff */
[----:B------:R-:W2:Y:S01]  /*f020*/  SHFL.IDX PT, R2, R35, RZ, 0x1c1f ;  /* 0x001c1fff23027589 */ /* 0x000ea200000e0000 */
[C---:B------:R-:W-:Y:S02]  /*f030*/  IADD3 R22, R147.reuse, 0x10, RZ ;  /* 0x0000001093167810 */ /* 0x040fe40007ffe0ff */
[C---:B------:R-:W-:Y:S01]  /*f040*/  IADD3 R21, R147.reuse, 0x18, RZ ;  /* 0x0000001893157810 */ /* 0x040fe20007ffe0ff */
[----:B---3--:R3:W-:Y:S01]  /*f050*/  @!P3 ST.E [R4.64], R15 ;  /* 0x0000000f0400b985 */ /* 0x0087e2000c101906 */
[C---:B------:R-:W-:Y:S02]  /*f060*/  IADD3 R20, R147.reuse, 0x20, RZ ;  /* 0x0000002093147810 */ /* 0x040fe40007ffe0ff */
[C---:B------:R-:W-:Y:S01]  /*f070*/  IADD3 R19, R147.reuse, 0x28, RZ ;  /* 0x0000002893137810 */ /* 0x040fe20007ffe0ff */
[----:B------:R4:W2:Y:S01]  /*f080*/  SHFL.IDX PT, R3, R30, RZ, 0x1c1f ;  /* 0x001c1fff1e037589 */ /* 0x0008a200000e0000 */
[----:B------:R-:W-:-:S02]  /*f090*/  IADD3 R18, R147, 0x30, RZ ;  /* 0x0000003093127810 */ /* 0x000fc40007ffe0ff */
[C---:B------:R-:W-:Y:S02]  /*f0a0*/  IADD3 R17, R147.reuse, 0x38, RZ ;  /* 0x0000003893117810 */ /* 0x040fe40007ffe0ff */
        /* <DEDUP_REMOVED lines=9> */
[C---:B---3--:R-:W-:Y:S02]  /*f140*/  IADD3 R15, R147.reuse, 0x48, RZ ;  /* 0x00000048930f7810 */ /* 0x048fe40007ffe0ff */
        /* <DEDUP_REMOVED lines=27> */
[----:B--2-4-:R-:W-:Y:S02]  /*f300*/  ISETP.GE.AND P5, PT, R147, c[0x0][0x3c8], PT ;  /* 0x0000f20093007a0c */ /* 0x014fe40003fa6270 */
[----:B------:R-:W-:Y:S02]  /*f310*/  ISETP.GE.AND P1, PT, R23, c[0x0][0x3c8], PT ;  /* 0x0000f20017007a0c */ /* 0x000fe40003f26270 */
[----:B------:R-:W-:Y:S02]  /*f320*/  ISETP.GE.AND P4, PT, R22, c[0x0][0x3c8], PT ;  /* 0x0000f20016007a0c */ /* 0x000fe40003f86270 */
[----:B------:R-:W-:-:S07]  /*f330*/  ISETP.GE.AND P2, PT, R21, c[0x0][0x3c8], PT ;  /* 0x0000f20015007a0c */ /* 0x000fce0003f46270 */
[----:B------:R-:W-:Y:S02]  /*f340*/  @!P5 IMAD.WIDE R26, R147, 0x4, R2 ;  /* 0x00000004931ad825 */ /* 0x000fe400078e0202 */
[----:B------:R-:W-:-:S03]  /*f350*/  @!P1 LEA R24, P3, R23, R2, 0x2 ;  /* 0x0000000217189211 */ /* 0x000fc600078610ff */
[----:B------:R1:W-:Y:S01]  /*f360*/  @!P5 ST.E.64 [R26.64], R148 ;  /* 0x000000941a00d985 */ /* 0x0003e2000c101b06 */
[----:B------:R-:W-:Y:S02]  /*f370*/  @!P1 LEA.HI.X R25, R23, R3, R32, 0x2, P3 ;  /* 0x0000000317199211 */ /* 0x000fe400018f1420 */
[----:B------:R-:W-:-:S03]  /*f380*/  ISETP.GE.AND P5, PT, R20, c[0x0][0x3c8], PT ;  /* 0x0000f20014007a0c */ /* 0x000fc60003fa6270 */
[----:B------:R2:W-:Y:S01]  /*f390*/  @!P1 ST.E.64 [R24.64], R152 ;  /* 0x0000009818009985 */ /* 0x0005e2000c101b06 */
[----:B------:R-:W-:Y:S02]  /*f3a0*/  ISETP.GE.AND P1, PT, R19, c[0x0][0x3c8], PT ;  /* 0x0000f20013007a0c */ /* 0x000fe40003f26270 */
[----:B-1----:R-:W-:-:S04]  /*f3b0*/  @!P4 LEA R26, P3, R22, R2, 0x2 ;  /* 0x00000002161ac211 */ /* 0x002fc800078610ff */
[----:B------:R-:W-:Y:S02]  /*f3c0*/  @!P4 LEA.HI.X R27, R22, R3, R31, 0x2, P3 ;  /* 0x00000003161bc211 */ /* 0x000fe400018f141f */
[----:B--2---:R-:W-:-:S03]  /*f3d0*/  @!P2 LEA R24, P3, R21, R2, 0x2 ;  /* 0x000000021518a211 */ /* 0x004fc600078610ff */
        /* <DEDUP_REMOVED lines=60> */
[----:B-1----:R-:W-:-:S04]  /*f7a0*/  @!P3 LEA R26, P4, R6, R2, 0x2 ;  /* 0x00000002061ab211 */ /* 0x002fc800078810ff */
[-C--:B------:R-:W-:Y:S02]  /*f7b0*/  @!P3 LEA.HI.X R27, R6, R3.reuse, R48, 0x2, P4 ;  /* 0x00000003061bb211 */ /* 0x080fe400020f1430 */
[CC--:B--2---:R-:W-:Y:S02]  /*f7c0*/  @!P2 LEA R24, P1, R5.reuse, R2.reuse, 0x2 ;  /* 0x000000020518a211 */ /* 0x0c4fe400078210ff */
[----:B------:R-:W-:Y:S01]  /*f7d0*/  ISETP.GE.AND P4, PT, R0, c[0x0][0x3c8], PT ;  /* 0x0000f20000007a0c */ /* 0x000fe20003f86270 */
[----:B------:R1:W-:Y:S01]  /*f7e0*/  @!P3 ST.E.64 [R26.64], R76 ;  /* 0x0000004c1a00b985 */ /* 0x0003e2000c101b06 */
[----:B------:R-:W-:Y:S02]  /*f7f0*/  @!P2 LEA.HI.X R25, R5, R3, R50, 0x2, P1 ;  /* 0x000000030519a211 */ /* 0x000fe400008f1432 */
[----:B------:R-:W-:Y:S02]  /*f800*/  ISETP.GE.AND P3, PT, R146, c[0x0][0x3c8], PT ;  /* 0x0000f20092007a0c */ /* 0x000fe40003f66270 */
[----:B------:R-:W-:Y:S01]  /*f810*/  @!P5 LEA R28, P1, R4, R2, 0x2 ;  /* 0x00000002041cd211 */ /* 0x000fe200078210ff */
[----:B------:R2:W-:Y:S01]  /*f820*/  @!P2 ST.E.64 [R24.64], R80 ;  /* 0x000000501800a985 */ /* 0x0005e2000c101b06 */
[----:B-----5:R-:W-:-:S02]  /*f830*/  ISETP.GE.AND P2, PT, R144, c[0x0][0x3c8], PT ;  /* 0x0000f20090007a0c */ /* 0x020fc40003f46270 */
[----:B------:R-:W-:-:S05]  /*f840*/  @!P5 LEA.HI.X R29, R4, R3, R51, 0x2, P1 ;  /* 0x00000003041dd211 */ /* 0x000fca00008f1433 */
[----:B------:R3:W-:Y:S01]  /*f850*/  @!P5 ST.E.64 [R28.64], R84 ;  /* 0x000000541c00d985 */ /* 0x0007e2000c101b06 */
[----:B-1----:R-:W-:-:S04]  /*f860*/  @!P4 LEA R26, P1, R0, R2, 0x2 ;  /* 0x00000002001ac211 */ /* 0x002fc800078210ff */
[----:B------:R-:W-:Y:S02]  /*f870*/  @!P4 LEA.HI.X R27, R0, R3, R53, 0x2, P1 ;  /* 0x00000003001bc211 */ /* 0x000fe400008f1435 */
[----:B--2---:R-:W-:-:S03]  /*f880*/  @!P3 LEA R24, P1, R146, R2, 0x2 ;  /* 0x000000029218b211 */ /* 0x004fc600078210ff */
[----:B------:R3:W-:Y:S01]  /*f890*/  @!P4 ST.E.64 [R26.64], R88 ;  /* 0x000000581a00c985 */ /* 0x0007e2000c101b06 */
[----:B------:R-:W-:Y:S02]  /*f8a0*/  @!P3 LEA.HI.X R25, R146, R3, R52, 0x2, P1 ;  /* 0x000000039219b211 */ /* 0x000fe400008f1434 */
[----:B------:R-:W-:-:S03]  /*f8b0*/  @!P2 LEA R2, P1, R144, R2, 0x2 ;  /* 0x000000029002a211 */ /* 0x000fc600078210ff */
[----:B------:R3:W-:Y:S01]  /*f8c0*/  @!P3 ST.E.64 [R24.64], R92 ;  /* 0x0000005c1800b985 */ /* 0x0007e2000c101b06 */
[----:B------:R-:W-:-:S05]  /*f8d0*/  @!P2 LEA.HI.X R3, R144, R3, R145, 0x2, P1 ;  /* 0x000000039003a211 */ /* 0x000fca00008f1491 */
[----:B------:R3:W-:Y:S04]  /*f8e0*/  @!P2 ST.E.64 [R2.64], R96 ;  /* 0x000000600200a985 */ /* 0x0007e8000c101b06 */
.L_x_851:
[----:B--2-4-:R-:W-:Y:S05]  /*f8f0*/  BSYNC B0 ;  /* 0x0000000000007941 */ /* 0x014fea0003800000 */
.L_x_850:
[----:B---3--:R1:W2:Y:S04]  /*f900*/  SHFL.IDX PT, R3, R30, 0x1, 0x1c1f ;  /* 0x003c1f001e037f89 */ /* 0x0082a800000e0000 */
[----:B------:R1:W3:Y:S01]  /*f910*/  SHFL.IDX PT, R2, R35, 0x1, 0x1c1f ;  /* 0x003c1f0023027f89 */ /* 0x0002e200000e0000 */
[----:B------:R-:W-:Y:S05]  /*f920*/  @P0 BRA `(.L_x_852) ;  /* 0x000008d000000947 */ /* 0x000fea0003800000 */
[----:B------:R-:W-:Y:S02]  /*f930*/  ISETP.GE.AND P4, PT, R23, c[0x0][0x3c8], PT ;  /* 0x0000f20017007a0c */ /* 0x000fe40003f86270 */
[----:B------:R-:W-:Y:S02]  /*f940*/  ISETP.GE.AND P0, PT, R147, c[0x0][0x3c8], PT ;  /* 0x0000f20093007a0c */ /* 0x000fe40003f06270 */
[----:B------:R-:W-:Y:S02]  /*f950*/  ISETP.GE.AND P3, PT, R22, c[0x0][0x3c8], PT ;  /* 0x0000f20016007a0c */ /* 0x000fe40003f66270 */
[----:B------:R-:W-:-:S07]  /*f960*/  ISETP.GE.AND P2, PT, R21, c[0x0][0x3c8], PT ;  /* 0x0000f20015007a0c */ /* 0x000fce0003f46270 */
[-C--:B---3--:R-:W-:Y:S02]  /*f970*/  @!P4 LEA R24, P1, R23, R2.reuse, 0x2 ;  /* 0x000000021718c211 */ /* 0x088fe400078210ff */
[----:B--2---:R-:W-:Y:S02]  /*f980*/  @!P0 IMAD.WIDE R26, R147, 0x4, R2 ;  /* 0x00000004931a8825 */ /* 0x004fe400078e0202 */
[-C--:B------:R-:W-:Y:S02]  /*f990*/  @!P4 LEA.HI.X R25, R23, R3.reuse, R32, 0x2, P1 ;  /* 0x000000031719c211 */ /* 0x080fe400008f1420 */
[----:B------:R-:W-:Y:S01]  /*f9a0*/  ISETP.GE.AND P1, PT, R20, c[0x0][0x3c8], PT ;  /* 0x0000f20014007a0c */ /* 0x000fe20003f26270 */
[----:B------:R2:W-:Y:S01]  /*f9b0*/  @!P0 ST.E.64 [R26.64], R150 ;  /* 0x000000961a008985 */ /* 0x0005e2000c101b06 */
[C---:B------:R-:W-:Y:S02]  /*f9c0*/  @!P3 LEA R28, P5, R22.reuse, R2, 0x2 ;  /* 0x00000002161cb211 */ /* 0x040fe400078a10ff */
[----:B------:R-:W-:Y:S01]  /*f9d0*/  ISETP.GE.AND P0, PT, R19, c[0x0][0x3c8], PT ;  /* 0x0000f20013007a0c */ /* 0x000fe20003f06270 */
[----:B------:R3:W-:Y:S01]  /*f9e0*/  @!P4 ST.E.64 [R24.64], R154 ;  /* 0x0000009a1800c985 */ /* 0x0007e2000c101b06 */
[----:B------:R-:W-:-:S02]  /*f9f0*/  @!P3 LEA.HI.X R29, R22, R3, R31, 0x2, P5 ;  /* 0x00000003161db211 */ /* 0x000fc400028f141f */
[----:B------:R-:W-:-:S03]  /*fa00*/  ISETP.GE.AND P4, PT, R18, c[0x0][0x3c8], PT ;  /* 0x0000f20012007a0c */ /* 0x000fc60003f86270 */
[----:B------:R-:W-:Y:S01]  /*fa10*/  @!P3 ST.E.64 [R28.64], R102 ;  /* 0x000000661c00b985 */ /* 0x000fe2000c101b06 */
[----:B------:R-:W-:Y:S02]  /*fa20*/  ISETP.GE.AND P3, PT, R17, c[0x0][0x3c8], PT ;  /* 0x0000f20011007a0c */ /* 0x000fe40003f66270 */
[----:B--2---:R-:W-:-:S04]  /*fa30*/  @!P2 LEA R26, P5, R21, R2, 0x2 ;  /* 0x00000002151aa211 */ /* 0x004fc800078a10ff */
[----:B------:R-:W-:Y:S02]  /*fa40*/  @!P2 LEA.HI.X R27, R21, R3, R33, 0x2, P5 ;  /* 0x00000003151ba211 */ /* 0x000fe400028f1421 */
[----:B---3--:R-:W-:-:S03]  /*fa50*/  @!P1 LEA R24, P5, R20, R2, 0x2 ;  /* 0x0000000214189211 */ /* 0x008fc600078a10ff */
[----:B------:R-:W-:Y:S01]  /*fa60*/  @!P2 ST.E.64 [R26.64], R106 ;  /* 0x0000006a1a00a985 */ /* 0x000fe2000c101b06 */
[-C--:B------:R-:W-:Y:S02]  /*fa70*/  @!P1 LEA.HI.X R25, R20, R3.reuse, R34, 0x2, P5 ;  /* 0x0000000314199211 */ /* 0x080fe400028f1422 */
[CC--:B------:R-:W-:Y:S02]  /*fa80*/  @!P0 LEA R20, P5, R19.reuse, R2.reuse, 0x2 ;  /* 0x0000000213148211 */ /* 0x0c0fe400078a10ff */
[----:B------:R-:W-:Y:S01]  /*fa90*/  ISETP.GE.AND P2, PT, R16, c[0x0][0x3c8], PT ;  /* 0x0000f20010007a0c */ /* 0x000fe20003f46270 */
[----:B------:R-:W-:Y:S01]  /*faa0*/  @!P1 ST.E.64 [R24.64], R110 ;  /* 0x0000006e18009985 */ /* 0x000fe2000c101b06 */
[-C--:B------:R-:W-:Y:S02]  /*fab0*/  @!P0 LEA.HI.X R21, R19, R3.reuse, R36, 0x2, P5 ;  /* 0x0000000313158211 */ /* 0x080fe400028f1424 */
[C---:B------:R-:W-:Y:S02]  /*fac0*/  @!P4 LEA R22, P5, R18.reuse, R2, 0x2 ;  /* 0x000000021216c211 */ /* 0x040fe400078a10ff */
[----:B------:R-:W-:Y:S01]  /*fad0*/  ISETP.GE.AND P1, PT, R15, c[0x0][0x3c8], PT ;  /* 0x0000f2000f007a0c */ /* 0x000fe20003f26270 */
[----:B------:R2:W-:Y:S01]  /*fae0*/  @!P0 ST.E.64 [R20.64], R114 ;  /* 0x0000007214008985 */ /* 0x0005e2000c101b06 */
[----:B------:R-:W-:-:S02]  /*faf0*/  @!P4 LEA.HI.X R23, R18, R3, R37, 0x2, P5 ;  /* 0x000000031217c211 */ /* 0x000fc400028f1425 */
[----:B------:R-:W-:-:S03]  /*fb00*/  ISETP.GE.AND P0, PT, R14, c[0x0][0x3c8], PT ;  /* 0x0000f2000e007a0c */ /* 0x000fc60003f06270 */
[----:B------:R3:W-:Y:S01]  /*fb10*/  @!P4 ST.E.64 [R22.64], R118 ;  /* 0x000000761600c985 */ /* 0x0007e2000c101b06 */
[----:B------:R-:W-:Y:S02]  /*fb20*/  ISETP.GE.AND P4, PT, R13, c[0x0][0x3c8], PT ;  /* 0x0000f2000d007a0c */ /* 0x000fe40003f86270 */
[----:B--2---:R-:W-:-:S04]  /*fb30*/  @!P3 LEA R20, P5, R17, R2, 0x2 ;  /* 0x000000021114b211 */ /* 0x004fc800078a10ff */
[----:B------:R-:W-:Y:S02]  /*fb40*/  @!P3 LEA.HI.X R21, R17, R3, R38, 0x2, P5 ;  /* 0x000000031115b211 */ /* 0x000fe400028f1426 */
[----:B------:R-:W-:-:S03]  /*fb50*/  @!P2 LEA R18, P5, R16, R2, 0x2 ;  /* 0x000000021012a211 */ /* 0x000fc600078a10ff */
[----:B------:R2:W-:Y:S01]  /*fb60*/  @!P3 ST.E.64 [R20.64], R122 ;  /* 0x0000007a1400b985 */ /* 0x0005e2000c101b06 */
[----:B------:R-:W-:Y:S02]  /*fb70*/  @!P2 LEA.HI.X R19, R16, R3, R39, 0x2, P5 ;  /* 0x000000031013a211 */ /* 0x000fe400028f1427 */
[----:B---3--:R-:W-:-:S03]  /*fb80*/  @!P0 LEA R22, P5, R14, R2, 0x2 ;  /* 0x000000020e168211 */ /* 0x008fc600078a10ff */
[----:B------:R3:W-:Y:S01]  /*fb90*/  @!P2 ST.E.64 [R18.64], R126 ;  /* 0x0000007e1200a985 */ /* 0x0007e2000c101b06 */
[----:B------:R-:W-:Y:S02]  /*fba0*/  ISETP.GE.AND P2, PT, R11, c[0x0][0x3c8], PT ;  /* 0x0000f2000b007a0c */ /* 0x000fe40003f46270 */
[----:B------:R-:W-:Y:S02]  /*fbb0*/  @!P0 LEA.HI.X R23, R14, R3, R40, 0x2, P5 ;  /* 0x000000030e178211 */ /* 0x000fe400028f1428 */
[----:B--2---:R-:W-:-:S04]  /*fbc0*/  @!P1 LEA R20, P3, R15, R2, 0x2 ;  /* 0x000000020f149211 */ /* 0x004fc800078610ff */
[-C--:B------:R-:W-:Y:S02]  /*fbd0*/  @!P1 LEA.HI.X R21, R15, R3.reuse, R41, 0x2, P3 ;  /* 0x000000030f159211 */ /* 0x080fe400018f1429 */
[----:B------:R-:W-:Y:S02]  /*fbe0*/  ISETP.GE.AND P3, PT, R12, c[0x0][0x3c8], PT ;  /* 0x0000f2000c007a0c */ /* 0x000fe40003f66270 */
[C---:B---3--:R-:W-:Y:S01]  /*fbf0*/  @!P4 LEA R18, P5, R13.reuse, R2, 0x2 ;  /* 0x000000020d12c211 */ /* 0x048fe200078a10ff */
[----:B------:R-:W-:Y:S01]  /*fc00*/  @!P1 ST.E.64 [R20.64], R130 ;  /* 0x0000008214009985 */ /* 0x000fe2000c101b06 */
[----:B------:R-:W-:Y:S02]  /*fc10*/  ISETP.GE.AND P1, PT, R10, c[0x0][0x3c8], PT ;  /* 0x0000f2000a007a0c */ /* 0x000fe40003f26270 */
[----:B------:R-:W-:Y:S01]  /*fc20*/  @!P4 LEA.HI.X R19, R13, R3, R42, 0x2, P5 ;  /* 0x000000030d13c211 */ /* 0x000fe200028f142a */
[----:B------:R-:W-:Y:S01]  /*fc30*/  @!P0 ST.E.64 [R22.64], R134 ;  /* 0x0000008616008985 */ /* 0x000fe2000c101b06 */
[----:B------:R-:W-:-:S03]  /*fc40*/  ISETP.GE.AND P0, PT, R9, c[0x0][0x3c8], PT ;  /* 0x0000f20009007a0c */ /* 0x000fc60003f06270 */
[----:B------:R-:W-:Y:S01]  /*fc50*/  @!P4 ST.E.64 [R18.64], R138 ;  /* 0x0000008a1200c985 */ /* 0x000fe2000c101b06 */
[----:B------:R-:W-:Y:S02]  /*fc60*/  ISETP.GE.AND P4, PT, R8, c[0x0][0x3c8], PT ;  /* 0x0000f20008007a0c */ /* 0x000fe40003f86270 */
[----:B------:R-:W-:-:S04]  /*fc70*/  @!P3 LEA R16, P5, R12, R2, 0x2 ;  /* 0x000000020c10b211 */ /* 0x000fc800078a10ff */
[----:B------:R-:W-:Y:S02]  /*fc80*/  @!P3 LEA.HI.X R17, R12, R3, R43, 0x2, P5 ;  /* 0x000000030c11b211 */ /* 0x000fe400028f142b */
[----:B------:R-:W-:-:S03]  /*fc90*/  @!P2 LEA R14, P5, R11, R2, 0x2 ;  /* 0x000000020b0ea211 */ /* 0x000fc600078a10ff */
[----:B------:R-:W-:Y:S01]  /*fca0*/  @!P3 ST.E.64 [R16.64], R54 ;  /* 0x000000361000b985 */ /* 0x000fe2000c101b06 */
[-C--:B------:R-:W-:Y:S02]  /*fcb0*/  @!P2 LEA.HI.X R15, R11, R3.reuse, R44, 0x2, P5 ;  /* 0x000000030b0fa211 */ /* 0x080fe400028f142c */
[CC--:B------:R-:W-:Y:S02]  /*fcc0*/  @!P1 LEA R12, P5, R10.reuse, R2.reuse, 0x2 ;  /* 0x000000020a0c9211 */ /* 0x0c0fe400078a10ff */
[----:B------:R-:W-:Y:S01]  /*fcd0*/  ISETP.GE.AND P3, PT, R7, c[0x0][0x3c8], PT ;  /* 0x0000f20007007a0c */ /* 0x000fe20003f66270 */
[----:B------:R2:W-:Y:S01]  /*fce0*/  @!P2 ST.E.64 [R14.64], R58 ;  /* 0x0000003a0e00a985 */ /* 0x0005e2000c101b06 */
[-C--:B------:R-:W-:Y:S02]  /*fcf0*/  @!P1 LEA.HI.X R13, R10, R3.reuse, R45, 0x2, P5 ;  /* 0x000000030a0d9211 */ /* 0x080fe400028f142d */
[C---:B------:R-:W-:Y:S02]  /*fd00*/  @!P0 LEA R10, P5, R9.reuse, R2, 0x2 ;  /* 0x00000002090a8211 */ /* 0x040fe400078a10ff */
[----:B------:R-:W-:Y:S01]  /*fd10*/  ISETP.GE.AND P2, PT, R6, c[0x0][0x3c8], PT ;  /* 0x0000f20006007a0c */ /* 0x000fe20003f46270 */
[----:B------:R3:W-:Y:S01]  /*fd20*/  @!P1 ST.E.64 [R12.64], R62 ;  /* 0x0000003e0c009985 */ /* 0x0007e2000c101b06 */
[----:B------:R-:W-:-:S02]  /*fd30*/  @!P0 LEA.HI.X R11, R9, R3, R46, 0x2, P5 ;  /* 0x00000003090b8211 */ /* 0x000fc400028f142e */
[----:B------:R-:W-:-:S03]  /*fd40*/  ISETP.GE.AND P1, PT, R5, c[0x0][0x3c8], PT ;  /* 0x0000f20005007a0c */ /* 0x000fc60003f26270 */
[----:B------:R4:W-:Y:S01]  /*fd50*/  @!P0 ST.E.64 [R10.64], R66 ;  /* 0x000000420a008985 */ /* 0x0009e2000c101b06 */
[----:B--2---:R-:W-:-:S04]  /*fd60*/  @!P4 LEA R14, P5, R8, R2, 0x2 ;  /* 0x00000002080ec211 */ /* 0x004fc800078a10ff */
[----:B------:R-:W-:Y:S02]  /*fd70*/  @!P4 LEA.HI.X R15, R8, R3, R47, 0x2, P5 ;  /* 0x00000003080fc211 */ /* 0x000fe400028f142f */
[----:B---3--:R-:W-:-:S03]  /*fd80*/  @!P2 LEA R12, P5, R6, R2, 0x2 ;  /* 0x00000002060ca211 */ /* 0x008fc600078a10ff */
[----:B------:R-:W-:Y:S01]  /*fd90*/  @!P4 ST.E.64 [R14.64], R70 ;  /* 0x000000460e00c985 */ /* 0x000fe2000c101b06 */
[----:B------:R-:W-:Y:S02]  /*fda0*/  ISETP.GE.AND P4, PT, R0, c[0x0][0x3c8], PT ;  /* 0x0000f20000007a0c */ /* 0x000fe40003f86270 */
[C---:B----4-:R-:W-:Y:S02]  /*fdb0*/  @!P3 LEA R10, P0, R7.reuse, R2, 0x2 ;  /* 0x00000002070ab211 */ /* 0x050fe400078010ff */
[-C--:B------:R-:W-:Y:S02]  /*fdc0*/  @!P2 LEA.HI.X R13, R6, R3.reuse, R48, 0x2, P5 ;  /* 0x00000003060da211 */ /* 0x080fe400028f1430 */
[----:B------:R-:W-:Y:S02]  /*fdd0*/  @!P3 LEA.HI.X R11, R7, R3, R49, 0x2, P0 ;  /* 0x00000003070bb211 */ /* 0x000fe400000f1431 */
[----:B------:R-:W-:-:S03]  /*fde0*/  ISETP.GE.AND P0, PT, R4, c[0x0][0x3c8], PT ;  /* 0x0000f20004007a0c */ /* 0x000fc60003f06270 */
[----:B------:R2:W-:Y:S01]  /*fdf0*/  @!P3 ST.E.64 [R10.64], R74 ;  /* 0x0000004a0a00b985 */ /* 0x0005e2000c101b06 */
[----:B------:R-:W-:-:S03]  /*fe00*/  ISETP.GE.AND P3, PT, R146, c[0x0][0x3c8], PT ;  /* 0x0000f20092007a0c */ /* 0x000fc60003f66270 */
[----:B------:R3:W-:Y:S01]  /*fe10*/  @!P2 ST.E.64 [R12.64], R78 ;  /* 0x0000004e0c00a985 */ /* 0x0007e2000c101b06 */
[----:B--2---:R-:W-:-:S04]  /*fe20*/  @!P1 LEA R10, P5, R5, R2, 0x2 ;  /* 0x00000002050a9211 */ /* 0x004fc800078a10ff */
[----:B------:R-:W-:Y:S02]  /*fe30*/  @!P1 LEA.HI.X R11, R5, R3, R50, 0x2, P5 ;  /* 0x00000003050b9211 */ /* 0x000fe400028f1432 */
[----:B------:R-:W-:-:S03]  /*fe40*/  @!P0 LEA R8, P5, R4, R2, 0x2 ;  /* 0x0000000204088211 */ /* 0x000fc600078a10ff */
[----:B------:R3:W-:Y:S01]  /*fe50*/  @!P1 ST.E.64 [R10.64], R82 ;  /* 0x000000520a009985 */ /* 0x0007e2000c101b06 */
[-C--:B------:R-:W-:Y:S02]  /*fe60*/  @!P0 LEA.HI.X R9, R4, R3.reuse, R51, 0x2, P5 ;  /* 0x0000000304098211 */ /* 0x080fe400028f1433 */
[-C--:B------:R-:W-:Y:S02]  /*fe70*/  @!P4 LEA R6, P5, R0, R2.reuse, 0x2 ;  /* 0x000000020006c211 */ /* 0x080fe400078a10ff */
[----:B------:R-:W-:Y:S01]  /*fe80*/  @!P3 LEA R4, P2, R146, R2, 0x2 ;  /* 0x000000029204b211 */ /* 0x000fe200078410ff */
[----:B------:R3:W-:Y:S01]  /*fe90*/  @!P0 ST.E.64 [R8.64], R86 ;  /* 0x0000005608008985 */ /* 0x0007e2000c101b06 */
[-C--:B------:R-:W-:Y:S02]  /*fea0*/  @!P4 LEA.HI.X R7, R0, R3.reuse, R53, 0x2, P5 ;  /* 0x000000030007c211 */ /* 0x080fe400028f1435 */
[----:B------:R-:W-:Y:S02]  /*feb0*/  @!P3 LEA.HI.X R5, R146, R3, R52, 0x2, P2 ;  /* 0x000000039205b211 */ /* 0x000fe400010f1434 */
[----:B-----5:R-:W-:Y:S01]  /*fec0*/  ISETP.GE.AND P0, PT, R144, c[0x0][0x3c8], PT ;  /* 0x0000f20090007a0c */ /* 0x020fe20003f06270 */
[----:B------:R3:W-:Y:S04]  /*fed0*/  @!P4 ST.E.64 [R6.64], R90 ;  /* 0x0000005a0600c985 */ /* 0x0007e8000c101b06 */
[----:B------:R3:W-:Y:S08]  /*fee0*/  @!P3 ST.E.64 [R4.64], R94 ;  /* 0x0000005e0400b985 */ /* 0x0007f0000c101b06 */
[----:B------:R-:W-:Y:S05]  /*fef0*/  @P0 BRA `(.L_x_852) ;  /* 0x0000030000000947 */ /* 0x000fea0003800000 */
[----:B------:R-:W-:-:S04]  /*ff00*/  LEA R2, P0, R144, R2, 0x2 ;  /* 0x0000000290027211 */ /* 0x000fc800078010ff */
[----:B------:R-:W-:-:S05]  /*ff10*/  LEA.HI.X R3, R144, R3, R145, 0x2, P0 ;  /* 0x0000000390037211 */ /* 0x000fca00000f1491 */
[----:B------:R2:W-:Y:S01]  /*ff20*/  ST.E.64 [R2.64], R98 ;  /* 0x0000006202007985 */ /* 0x0005e2000c101b06 */
[----:B------:R-:W-:Y:S05]  /*ff30*/  BRA `(.L_x_852) ;  /* 0x000002c000007947 */ /* 0x000fea0003800000 */
.L_x_848:
[----:B------:R-:W2:Y:S02]  /*ff40*/  S2R R4, SR_TID.X ;  /* 0x0000000000047919 */ /* 0x000ea40000002100 */
[----:B--2---:R-:W-:-:S13]  /*ff50*/  ISETP.GT.AND P0, PT, R4, 0x7f, PT ;  /* 0x0000007f0400780c */ /* 0x004fda0003f04270 */
[----:B------:R-:W-:Y:S05]  /*ff60*/  @P0 BRA `(.L_x_852) ;  /* 0x0000029000000947 */ /* 0x000fea0003800000 */
[----:B------:R-:W2:Y:S01]  /*ff70*/  LDL.LU R3, [R1+0x5c] ;  /* 0x00005c0001037983 */ /* 0x000ea20000300800 */
[----:B------:R-:W-:-:S05]  /*ff80*/  MOV R2, c[0x0][0x4e8] ;  /* 0x00013a0000027a02 */ /* 0x000fca0000000f00 */
[----:B------:R-:W-:Y:S01]  /*ff90*/  IMAD R0, R2, c[0x0][0x388], RZ ;  /* 0x0000e20002007a24 */ /* 0x000fe200078e02ff */
[----:B--2---:R-:W-:-:S04]  /*ffa0*/  IADD3 R4, R3, R4, RZ ;  /* 0x0000000403047210 */ /* 0x004fc80007ffe0ff */
[----:B------:R-:W-:-:S13]  /*ffb0*/  ISETP.GE.AND P0, PT, R4, R0, PT ;  /* 0x000000000400720c */ /* 0x000fda0003f06270 */
[----:B------:R-:W-:Y:S05]  /*ffc0*/  @P0 BRA `(.L_x_852) ;  /* 0x0000023000000947 */ /* 0x000fea0003800000 */
[----:B------:R-:W2:Y:S04]  /*ffd0*/  LDL.LU R3, [R1+0x44] ;  /* 0x0000440001037983 */ /* 0x000ea80000300800 */
[----:B------:R-:W3:Y:S04]  /*ffe0*/  LDL.LU R9, [R1+0x48] ;  /* 0x0000480001097983 */ /* 0x000ee80000300800 */
[----:B------:R-:W4:Y:S01]  /*fff0*/  LDL.LU R8, [R1+0x58] ;  /* 0x0000580001087983 */ /* 0x000f220000300800 */
[----:B------:R-:W-:-:S13]  /*10000*/  ISETP.NE.AND P0, PT, R2, 0x1, PT ;  /* 0x000000010200780c */ /* 0x000fda0003f05270 */
[----:B------:R-:W-:Y:S01]  /*10010*/  @P0 IMAD.HI.U32 R7, R4, c[0x0][0x4ec], RZ ;  /* 0x00013b0004070a27 */ /* 0x000fe200078e00ff */
[----:B--2---:R-:W-:Y:S02]  /*10020*/  SHF.R.S32.HI R0, RZ, 0x1f, R3 ;  /* 0x0000001fff007819 */ /* 0x004fe40000011403 */
[----:B---3--:R-:W-:-:S03]  /*10030*/  SHF.R.S32.HI R6, RZ, 0x1f, R9 ;  /* 0x0000001fff067819 */ /* 0x008fc60000011409 */
[----:B------:R-:W-:-:S04]  /*10040*/  IMAD R0, R0, c[0x0][0x4d0], RZ ;  /* 0x0001340000007a24 */ /* 0x000fc800078e02ff */
[C---:B------:R-:W-:Y:S01]  /*10050*/  IMAD R5, R3.reuse, c[0x0][0x4d4], R0 ;  /* 0x0001350003057a24 */ /* 0x040fe200078e0200 */
[----:B------:R-:W-:Y:S01]  /*10060*/  MOV R0, R4 ;  /* 0x0000000400007202 */ /* 0x000fe20000000f00 */
[----:B------:R-:W-:Y:S01]  /*10070*/  IMAD.WIDE.U32 R2, R3, c[0x0][0x4d0], RZ ;  /* 0x0001340003027a25 */ /* 0x000fe200078e00ff */
[----:B------:R-:W-:-:S03]  /*10080*/  @P0 SHF.R.U32.HI R0, RZ, c[0x0][0x4f0], R7 ;  /* 0x00013c00ff000a19 */ /* 0x000fc60000011607 */
[----:B------:R-:W-:Y:S01]  /*10090*/  IMAD R6, R6, c[0x0][0x4d8], RZ ;  /* 0x0001360006067a24 */ /* 0x000fe200078e02ff */
[----:B------:R-:W-:Y:S02]  /*100a0*/  IADD3 R3, R3, R5, RZ ;  /* 0x0000000503037210 */ /* 0x000fe40007ffe0ff */
[----:B----4-:R-:W-:Y:S01]  /*100b0*/  SHF.R.S32.HI R5, RZ, 0x1f, R8 ;  /* 0x0000001fff057819 */ /* 0x010fe20000011408 */
[C---:B------:R-:W-:Y:S01]  /*100c0*/  IMAD R7, R9.reuse, c[0x0][0x4dc], R6 ;  /* 0x0001370009077a24 */ /* 0x040fe200078e0206 */
[----:B------:R-:W-:Y:S01]  /*100d0*/  IADD3 R6, -R0, RZ, RZ ;  /* 0x000000ff00067210 */ /* 0x000fe20007ffe1ff */
[----:B------:R-:W-:-:S04]  /*100e0*/  IMAD.WIDE.U32 R2, R9, c[0x0][0x4d8], R2 ;  /* 0x0001360009027a25 */ /* 0x000fc800078e0002 */
[----:B------:R-:W-:Y:S01]  /*100f0*/  IMAD R5, R5, c[0x0][0x4e0], RZ ;  /* 0x0001380005057a24 */ /* 0x000fe200078e02ff */
[----:B------:R-:W-:Y:S01]  /*10100*/  IADD3 R3, R3, R7, RZ ;  /* 0x0000000703037210 */ /* 0x000fe20007ffe0ff */
[----:B------:R-:W-:Y:S01]  /*10110*/  IMAD R4, R6, c[0x0][0x4e8], R4 ;  /* 0x00013a0006047a24 */ /* 0x000fe200078e0204 */
[----:B------:R-:W-:Y:S01]  /*10120*/  SHF.R.S32.HI R7, RZ, 0x1f, R0 ;  /* 0x0000001fff077819 */ /* 0x000fe20000011400 */
[C---:B------:R-:W-:Y:S02]  /*10130*/  IMAD R6, R8.reuse, c[0x0][0x4e4], R5 ;  /* 0x0001390008067a24 */ /* 0x040fe400078e0205 */
[----:B------:R-:W-:Y:S01]  /*10140*/  IMAD.WIDE.U32 R2, R8, c[0x0][0x4e0], R2 ;  /* 0x0001380008027a25 */ /* 0x000fe200078e0002 */
[----:B------:R-:W-:-:S04]  /*10150*/  SHF.R.S32.HI R5, RZ, 0x1f, R4 ;  /* 0x0000001fff057819 */ /* 0x000fc80000011404 */
[----:B------:R-:W-:Y:S01]  /*10160*/  IADD3 R2, P0, R0, R2, RZ ;  /* 0x0000000200027210 */ /* 0x000fe20007f1e0ff */
[----:B------:R-:W-:-:S03]  /*10170*/  IMAD R0, R5, c[0x0][0x4c8], RZ ;  /* 0x0001320005007a24 */ /* 0x000fc600078e02ff */
[----:B------:R-:W-:Y:S01]  /*10180*/  IADD3.X R3, R7, R3, R6, P0, !PT ;  /* 0x0000000307037210 */ /* 0x000fe200007fe406 */
[----:B------:R-:W-:-:S04]  /*10190*/  IMAD R0, R4, c[0x0][0x4cc], R0 ;  /* 0x0001330004007a24 */ /* 0x000fc800078e0200 */
[----:B------:R-:W-:-:S05]  /*101a0*/  IMAD.WIDE.U32 R2, R4, c[0x0][0x4c8], R2 ;  /* 0x0001320004027a25 */ /* 0x000fca00078e0002 */
[----:B------:R-:W-:Y:S02]  /*101b0*/  IADD3 R0, R3, R0, RZ ;  /* 0x0000000003007210 */ /* 0x000fe40007ffe0ff */
[----:B------:R-:W-:-:S04]  /*101c0*/  LEA R4, P0, R2, c[0x0][0x4a8], 0x2 ;  /* 0x00012a0002047a11 */ /* 0x000fc800078010ff */
[----:B------:R-:W-:Y:S02]  /*101d0*/  LEA.HI.X R5, R2, c[0x0][0x4ac], R0, 0x2, P0 ;  /* 0x00012b0002057a11 */ /* 0x000fe400000f1400 */
[----:B------:R-:W-:-:S05]  /*101e0*/  MOV R0, 0xff800000 ;  /* 0xff80000000007802 */ /* 0x000fca0000000f00 */
[----:B------:R2:W-:Y:S02]  /*101f0*/  STG.E [R4.64], R0 ;  /* 0x0000000004007986 */ /* 0x0005e4000c101906 */
.L_x_852:
[----:B------:R-:W-:Y:S05]  /*10200*/  BSYNC B1 ;  /* 0x0000000000017941 */ /* 0x000fea0003800000 */
.L_x_847:
[----:B--2---:R-:W2:Y:S02]  /*10210*/  LDL R0, [R1+0x7c] ;  /* 0x00007c0001007983 */ /* 0x004ea40000100800 */
[----:B--2---:R-:W-:-:S13]  /*10220*/  ISETP.NE.AND P0, PT, R0, RZ, PT ;  /* 0x000000ff0000720c */ /* 0x004fda0003f05270 */
[----:B------:R-:W-:Y:S01]  /*10230*/  @P0 WARPSYNC 0xffffffff ;  /* 0xffffffff00000948 */ /* 0x000fe20003800000 */
[----:B------:R-:W-:Y:S06]  /*10240*/  @P0 BAR.SYNC.DEFER_BLOCKING 0x5, 0x100 ;  /* 0x0144000000000b1d */ /* 0x000fec0000010000 */
[----:B------:R-:W2:Y:S04]  /*10250*/  @P0 LDS R0, [0x15100] ;  /* 0x01510000ff000984 */ /* 0x000ea80000000800 */
[----:B--2---:R2:W-:Y:S04]  /*10260*/  @P0 STL [R1+0x60], R0 ;  /* 0x0000600001000387 */ /* 0x0045e80000100800 */
[----:B------:R-:W-:Y:S06]  /*10270*/  @P0 BAR.ARV 0x4, 0x100 ;  /* 0x0104000000000b1d */ /* 0x000fec0000002000 */
[----:B------:R-:W-:Y:S05]  /*10280*/  @P0 BRA `(.L_x_853) ;  /* 0x0000007000000947 */ /* 0x000fea0003800000 */
[----:B------:R-:W-:Y:S05]  /*10290*/  BRA.DIV ~URZ, `(.L_x_854) ;  /* 0x000002227f007947 */ /* 0x000fea000b800000 */
[----:B--2---:R2:W4:Y:S02]  /*102a0*/  SHFL.IDX PT, R0, R140, RZ, 0x1f ;  /* 0x00001fff8c007589 */ /* 0x00452400000e0000 */
.L_x_859:
[----:B------:R-:W-:Y:S01]  /*102b0*/  WARPSYNC 0xffffffff ;  /* 0xffffffff00007948 */ /* 0x000fe20003800000 */
[----:B------:R-:W-:Y:S06]  /*102c0*/  BAR.SYNC.DEFER_BLOCKING 0x4, 0x100 ;  /* 0x0104000000007b1d */ /* 0x000fec0000010000 */
[----:B----4-:R4:W-:Y:S04]  /*102d0*/  STL [R1+0x60], R0 ;  /* 0x0000600001007387 */ /* 0x0109e80000100800 */
[----:B------:R4:W-:Y:S04]  /*102e0*/  @!P6 STS [0x15100], R140 ;  /* 0x0151008cff00e388 */ /* 0x0009e80000000800 */
[----:B------:R-:W-:Y:S06]  /*102f0*/  BAR.ARV 0x5, 0x100 ;  /* 0x0144000000007b1d */ /* 0x000fec0000002000 */
.L_x_853:
[----:B--2-4-:R-:W2:Y:S02]  /*10300*/  LDL R0, [R1+0x60] ;  /* 0x0000600001007983 */ /* 0x014ea40000100800 */
[----:B--2---:R-:W-:-:S13]  /*10310*/  ISETP.GE.AND P0, PT, R0, c[0x0][0x538], PT ;  /* 0x00014e0000007a0c */ /* 0x004fda0003f06270 */
[----:B-1-3-5:R-:W-:Y:S01]  /*10320*/  @P0 CALL.REL.NOINC `(.L_x_855) ;  /* 0x0000001000000944 */ /* 0x02afe20003c00000 */
[----:B------:R-:W-:Y:S05]  /*10330*/  BRA `(.L_x_856) ;  /* 0xffff056000007947 */ /* 0x000fea000383ffff */
.L_x_855:
[----:B------:R-:W-:Y:S05]  /*10340*/  EXIT ;  /* 0x000000000000794d */ /* 0x000fea0003800000 */
.L_x_843:
[----:B-1----:R1:W5:Y:S01]  /*10350*/  LDL R2, [R1+0xc] ;  /* 0x00000c0001027983 */ /* 0x0023620000100800 */
[----:B------:R-:W-:Y:S02]  /*10360*/  MOV R5, 0x2 ;  /* 0x0000000200057802 */ /* 0x000fe40000000f00 */
[----:B------:R-:W-:Y:S02]  /*10370*/  MOV R3, 0x10390 ;  /* 0x0001039000037802 */ /* 0x000fe40000000f00 */
[----:B-1---5:R-:W-:Y:S05]  /*10380*/  CALL.REL.NOINC `($__internal_16_$__cuda_sm70_shflsync_bfly_p) ;  /* 0x0000017000007944 */ /* 0x022fea0003c00000 */
[----:B------:R-:W-:Y:S01]  /*10390*/  MOV R0, R5 ;  /* 0x0000000500007202 */ /* 0x000fe20000000f00 */
[----:B------:R-:W-:Y:S05]  /*103a0*/  BRA `(.L_x_857) ;  /* 0xffffdc8000007947 */ /* 0x000fea000383ffff */
.L_x_844:
[----:B------:R-:W-:Y:S01]  /*103b0*/  IMAD.MOV.U32 R2, RZ, RZ, R0 ;  /* 0x000000ffff027224 */ /* 0x000fe200078e0000 */
[----:B------:R-:W-:Y:S02]  /*103c0*/  MOV R5, 0x1 ;  /* 0x0000000100057802 */ /* 0x000fe40000000f00 */
[----:B------:R-:W-:Y:S02]  /*103d0*/  MOV R3, 0x103f0 ;  /* 0x000103f000037802 */ /* 0x000fe40000000f00 */
[----:B-----5:R-:W-:Y:S05]  /*103e0*/  CALL.REL.NOINC `($__internal_16_$__cuda_sm70_shflsync_bfly_p) ;  /* 0x0000011000007944 */ /* 0x020fea0003c00000 */
[----:B------:R1:W5:Y:S01]  /*103f0*/  LDL R2, [R1+0x10] ;  /* 0x0000100001027983 */ /* 0x0003620000100800 */
[----:B------:R-:W-:Y:S01]  /*10400*/  FADD.FTZ R0, R0, R5 ;  /* 0x0000000500007221 */ /* 0x000fe20000010000 */
[----:B------:R-:W-:Y:S02]  /*10410*/  MOV R5, 0x2 ;  /* 0x0000000200057802 */ /* 0x000fe40000000f00 */
[----:B------:R-:W-:-:S02]  /*10420*/  MOV R3, 0x10440 ;  /* 0x0001044000037802 */ /* 0x000fc40000000f00 */
[----:B-1---5:R-:W-:Y:S05]  /*10430*/  CALL.REL.NOINC `($__internal_16_$__cuda_sm70_shflsync_bfly_p) ;  /* 0x000000c000007944 */ /* 0x022fea0003c00000 */
[----:B------:R-:W2:Y:S01]  /*10440*/  LDL.LU R2, [R1+0x10] ;  /* 0x0000100001027983 */ /* 0x000ea20000300800 */
[----:B------:R-:W-:Y:S01]  /*10450*/  MOV R3, 0x104a0 ;  /* 0x000104a000037802 */ /* 0x000fe20000000f00 */
[----:B--2---:R-:W-:Y:S01]  /*10460*/  FADD.FTZ R4, R2, R5 ;  /* 0x0000000502047221 */ /* 0x004fe20000010000 */
[----:B------:R-:W-:-:S04]  /*10470*/  MOV R5, 0x1 ;  /* 0x0000000100057802 */ /* 0x000fc80000000f00 */
[----:B------:R-:W-:Y:S02]  /*10480*/  MOV R2, R4 ;  /* 0x0000000400027202 */ /* 0x000fe40000000f00 */
[----:B------:R-:W-:Y:S05]  /*10490*/  CALL.REL.NOINC `($__internal_16_$__cuda_sm70_shflsync_bfly_p) ;  /* 0x0000006000007944 */ /* 0x000fea0003c00000 */
[----:B------:R-:W-:Y:S01]  /*104a0*/  MOV R3, R5 ;  /* 0x0000000500037202 */ /* 0x000fe20000000f00 */
[----:B------:R-:W-:Y:S05]  /*104b0*/  BRA `(.L_x_858) ;  /* 0xffffdc0000007947 */ /* 0x000fea000383ffff */
.L_x_854:
[----:B--2---:R-:W-:Y:S02]  /*104c0*/  MOV R0, R140 ;  /* 0x0000008c00007202 */ /* 0x004fe40000000f00 */
[----:B---3--:R-:W-:Y:S02]  /*104d0*/  MOV R2, 0x104f0 ;  /* 0x000104f000027802 */ /* 0x008fe40000000f00 */
[----:B-1---5:R-:W-:Y:S05]  /*104e0*/  CALL.REL.NOINC `($__internal_17_$__cuda_sm70_shflsync_idx_p) ;  /* 0x0000006000007944 */ /* 0x022fea0003c00000 */
[----:B-12---:R-:W-:Y:S05]  /*104f0*/  BRA `(.L_x_859) ;  /* 0xfffffdb000007947 */ /* 0x006fea000383ffff */
        .weak           $__internal_16_$__cuda_sm70_shflsync_bfly_p
        .type           $__internal_16_$__cuda_sm70_shflsync_bfly_p,@function
        .size           $__internal_16_$__cuda_sm70_shflsync_bfly_p,($__internal_17_$__cuda_sm70_shflsync_idx_p - $__internal_16_$__cuda_sm70_shflsync_bfly_p)
$__internal_16_$__cuda_sm70_shflsync_bfly_p:
[----:B------:R-:W-:Y:S04]  /*10500*/  WARPSYNC R6 ;  /* 0x0000000600007348 */ /* 0x000fe80003800000 */
[----:B------:R1:W2:Y:S02]  /*10510*/  SHFL.BFLY PT, R5, R2, R5, R7 ;  /* 0x0c00000502057389 */ /* 0x0002a400000e0007 */
[----:B-1----:R-:W-:Y:S02]  /*10520*/  MOV R2, R3 ;  /* 0x0000000300027202 */ /* 0x002fe40000000f00 */
[----:B------:R-:W-:-:S04]  /*10530*/  MOV R3, 0x0 ;  /* 0x0000000000037802 */ /* 0x000fc80000000f00 */
[----:B--2---:R-:W-:Y:S05]  /*10540*/  RET.REL.NODEC R2 `(_ZN7cutlass13device_kernelIN5flash19enable_sm80_to_sm89INS1_16FlashAttnFwdSm80INS1_25CollectiveMainloopFwdSm80ILi8ELi1ELb1EN4cute5tupleIJNS5_1CILi128EEENS7_ILi96EEENS7_ILi192EEEEEELi192ENS_10bfloat16_tEfNS_4arch4Sm80ELb1ELb0ELb0ELb0ELb0ELb0ELb1ELb1EEENS1_21CollectiveEpilogueFwdINS6_IJS8_SA_S9_EEENS6_IJNS7_ILi1EEESI_SI_EEESC_SE_Li256ELb0ELb1ELb1ELb0EEENS1_30DynamicPersistentTileSchedulerILi256ELi256ELb1ELb1ELb0EEEEEEEEEvNT_6ParamsE) ;  /* 0xfffefab002007950 */ /* 0x004fea0003c3ffff */
        .weak           $__internal_17_$__cuda_sm70_shflsync_idx_p
        .type           $__internal_17_$__cuda_sm70_shflsync_idx_p,@function
        .size           $__internal_17_$__cuda_sm70_shflsync_idx_p,(.L_x_2474 - $__internal_17_$__cuda_sm70_shflsync_idx_p)
$__internal_17_$__cuda_sm70_shflsync_idx_p:
[----:B------:R-:W-:Y:S01]  /*10550*/  MOV R3, 0x0 ;  /* 0x0000000000037802 */ /* 0x000fe20000000f00 */
[----:B------:R-:W-:Y:S04]  /*10560*/  WARPSYNC R141 ;  /* 0x0000008d00007348 */ /* 0x000fe80003800000 */
[----:B------:R1:W2:Y:S01]  /*10570*/  SHFL.IDX PT, R0, R0, R143, R142 ;  /* 0x0000008f00007389 */ /* 0x0002a200000e008e */
[----:B------:R-:W-:Y:S05]  /*10580*/  RET.REL.NODEC R2 `(_ZN7cutlass13device_kernelIN5flash19enable_sm80_to_sm89INS1_16FlashAttnFwdSm80INS1_25CollectiveMainloopFwdSm80ILi8ELi1ELb1EN4cute5tupleIJNS5_1CILi128EEENS7_ILi96EEENS7_ILi192EEEEEELi192ENS_10bfloat16_tEfNS_4arch4Sm80ELb1ELb0ELb0ELb0ELb0ELb0ELb1ELb1EEENS1_21CollectiveEpilogueFwdINS6_IJS8_SA_S9_EEENS6_IJNS7_ILi1EEESI_SI_EEESC_SE_Li256ELb0ELb1ELb1ELb0EEENS1_30DynamicPersistentTileSchedulerILi256ELi256ELb1ELb1ELb0EEEEEEEEEvNT_6ParamsE) ;  /* 0xfffefa7002007950 */ /* 0x000fea0003c3ffff */
.L_x_860:
        /* <DEDUP_REMOVED lines=15> */
.L_x_2474:


//--------------------- .text._ZN7cutlass13device_kernelIN5flash19enable_sm80_to_sm89INS1_16FlashAttnFwdSm80INS1_25CollectiveMainloopFwdSm80ILi8ELi1ELb0EN4cute5tupleIJNS5_1CILi128EEENS7_ILi64EEENS7_ILi192EEEEEELi192ENS_10bfloat16_tEfNS_4arch4Sm80ELb1ELb0ELb0ELb1ELb0ELb0ELb1ELb1EEENS1_21CollectiveEpilogueFwdINS6_IJS8_SA_S9_EEENS6_IJNS7_ILi1EEESI_SI_EEESC_SE_Li256ELb1ELb1ELb1ELb0EEENS1_36VarlenDynamicPersistentTileSchedulerILi128ELi64ELi256ELi256ELb1ELb1ELb0ELb1ELb1ELb1EEEEEEEEEvNT_6ParamsE --------------------------
	.section	.text._ZN7cutlass13device_kernelIN5flash19enable_sm80_to_sm89INS1_16FlashAttnFwdSm80INS1_25CollectiveMainloopFwdSm80ILi8ELi1ELb0EN4cute5tupleIJNS5_1CILi128EEENS7_ILi64EEENS7_ILi192EEEEEELi192ENS_10bfloat16_tEfNS_4arch4Sm80ELb1ELb0ELb0ELb1ELb0ELb0ELb1ELb1EEENS1_21CollectiveEpilogueFwdINS6_IJS8_SA_S9_EEENS6_IJNS7_ILi1EEESI_SI_EEESC_SE_Li256ELb1ELb1ELb1ELb0EEENS1_36VarlenDynamicPersistentTileSchedulerILi128ELi64ELi256ELi256ELb1ELb1ELb0ELb1ELb1ELb1EEEEEEEEEvNT_6ParamsE,"ax",@progbits
	.sectioninfo	@"SHI_REGISTERS=255"
	.align	128
.text._ZN7cutlass13device_kernelIN5flash19enable_sm80_to_sm89INS1_16FlashAttnFwdSm80INS1_25CollectiveMainloopFwdSm80ILi8ELi1ELb0EN4cute5tupleIJNS5_1CILi128EEENS7_ILi64EEENS7_ILi192EEEEEELi192ENS_10bfloat16_tEfNS_4arch4Sm80ELb1ELb0ELb0ELb1ELb0ELb0ELb1ELb1EEENS1_21CollectiveEpilogueFwdINS6_IJS8_SA_S9_EEENS6_IJNS7_ILi1EEESI_SI_EEESC_SE_Li256ELb1ELb1ELb1ELb0EEENS1_36VarlenDynamicPersistentTileSchedulerILi128ELi64ELi256ELi256ELb1ELb1ELb0ELb1ELb1ELb1EEEEEEEEEvNT_6ParamsE:
        .type           _ZN7cutlass13device_kernelIN5flash19enable_sm80_to_sm89INS1_16FlashAttnFwdSm80INS1_25CollectiveMainloopFwdSm80ILi8ELi1ELb0EN4cute5tupleIJNS5_1CILi128EEENS7_ILi64EEENS7_ILi192EEEEEELi192ENS_10bfloat16_tEfNS_4arch4Sm80ELb1ELb0ELb0ELb1ELb0ELb0ELb1ELb1EEENS1_21CollectiveEpilogueFwdINS6_IJS8_SA_S9_EEENS6_IJNS7_ILi1EEESI_SI_EEESC_SE_Li256ELb1ELb1ELb1ELb0EEENS1_36VarlenDynamicPersistentTileSchedulerILi128ELi64ELi256ELi256ELb1ELb1ELb0ELb1ELb1ELb1EEEEEEEEEvNT_6ParamsE,@function
        .size           _ZN7cutlass13device_kernelIN5flash19enable_sm80_to_sm89INS1_16FlashAttnFwdSm80INS1_25CollectiveMainloopFwdSm80ILi8ELi1ELb0EN4cute5tupleIJNS5_1CILi128EEENS7_ILi64EEENS7_ILi192EEEEEELi192ENS_10bfloat16_tEfNS_4arch4Sm80ELb1ELb0ELb0ELb1ELb0ELb0ELb1ELb1EEENS1_21CollectiveEpilogueFwdINS6_IJS8_SA_S9_EEENS6_IJNS7_ILi1EEESI_SI_EEESC_SE_Li256ELb1ELb1ELb1ELb0EEENS1_36VarlenDynamicPersistentTileSchedulerILi128ELi64ELi256ELi256ELb1ELb1ELb0ELb1ELb1ELb1EEEEEEEEEvNT_6ParamsE,(.L_x_2477 - _ZN7cutlass13device_kernelIN5flash19enable_sm80_to_sm89INS1_16FlashAttnFwdSm80INS1_25CollectiveMainloopFwdSm80ILi8ELi1ELb0EN4cute5tupleIJNS5_1CILi128EEENS7_ILi64EEENS7_ILi192EEEEEELi192ENS_10bfloat16_tEfNS_4arch4Sm80ELb1ELb0ELb0ELb1ELb0ELb0ELb1ELb1EEENS1_21CollectiveEpilogueFwdINS6_IJS8_SA_S9_EEENS6_IJNS7_ILi1EEESI_SI_EEESC_SE_Li256ELb1ELb1ELb1ELb0EEENS1_36VarlenDynamicPersistentTileSchedulerILi128ELi64ELi256ELi256ELb1ELb1ELb0ELb1ELb1ELb1EEEEEEEEEvNT_6ParamsE)
        .other          _ZN7cutlass13device_kernelIN5flash19enable_sm80_to_sm89INS1_16FlashAttnFwdSm80INS1_25CollectiveMainloopFwdSm80ILi8ELi1ELb0EN4cute5tupleIJNS5_1CILi128EEENS7_ILi64EEENS7_ILi192EEEEEELi192ENS_10bfloat16_tEfNS_4arch4Sm80ELb1ELb0ELb0ELb1ELb0ELb0ELb1ELb1EEENS1_21CollectiveEpilogueFwdINS6_IJS8_SA_S9_EEENS6_IJNS7_ILi1EEESI_SI_EEESC_SE_Li256ELb1ELb1ELb1ELb0EEENS1_36VarlenDynamicPersistentTileSchedulerILi128ELi64ELi256ELi256ELb1ELb1ELb0ELb1ELb1ELb1EEEEEEEEEvNT_6ParamsE,@"STO_CUDA_ENTRY STV_DEFAULT"
_ZN7cutlass13device_kernelIN5flash19enable_sm80_to_sm89INS1_16FlashAttnFwdSm80INS1_25CollectiveMainloopFwdSm80ILi8ELi1ELb0EN4cute5tupleIJNS5_1CILi128EEENS7_ILi64EEENS7_ILi192EEEEEELi192ENS_10bfloat16_tEfNS_4arch4Sm80ELb1ELb0ELb0ELb1ELb0ELb0ELb1ELb1EEENS1_21CollectiveEpilogueFwdINS6_IJS8_SA_S9_EEENS6_IJNS7_ILi1EEESI_SI_EEESC_SE_Li256ELb1ELb1ELb1ELb0EEENS1_36VarlenDynamicPersistentTileSchedulerILi128ELi64ELi256ELi256ELb1ELb1ELb0ELb1ELb1ELb1EEEEEEEEEvNT_6ParamsE:
        /* <DEDUP_REMOVED lines=52> */
.L_x_866:
        /* <DEDUP_REMOVED lines=16> */
.L_x_963:
        /* <DEDUP_REMOVED lines=16> */
.L_x_964:
[----:B---3--:R-:W-:-:S05]  /*0540*/  IMAD R0, R0, c[0x0][0x538], RZ ;  /* 0x00014e0000007a24 */ /* 0x008fca00078e02ff */
[----:B------:R-:W-:-:S04]  /*0550*/  IADD3 R7, R0, R7, RZ ;  /* 0x0000000700077210 */ /* 0x000fc80007ffe0ff */
[----:B------:R-:W-:-:S13]  /*0560*/  ISETP.GT.AND P0, PT, R7, UR4, PT ;  /* 0x0000000407007c0c */ /* 0x000fda000bf04270 */
[----:B-12---:R-:W-:Y:S05]  /*0570*/  @!P0 BRA `(.L_x_866) ;  /* 0xfffffdc000008947 */ /* 0x006fea000383ffff */
.L_x_862:
[----:B--2---:R-:W-:-:S05]  /*0580*/  IADD3 R236, -R0, R7, RZ ;  /* 0x0000000700ec7210 */ /* 0x004fca0007ffe1ff */
[----:B------:R-:W-:-:S05]  /*0590*/  IMAD R0, R4, c[0x0][0x538], R236 ;  /* 0x00014e0004007a24 */ /* 0x000fca00078e02ec */
[----:B------:R-:W-:Y:S01]  /*05a0*/  ISETP.GT.AND P0, PT, R0, UR4, PT ;  /* 0x0000000400007c0c */ /* 0x000fe2000bf04270 */
[----:B------:R-:W-:-:S12]  /*05b0*/  BRA.DIV ~URZ, `(.L_x_867) ;  /* 0x0000fbc27f007947 */ /* 0x000fd8000b800000 */
[----:B------:R-:W-:-:S04]  /*05c0*/  VOTE.ANY R10, PT, !P0 ;  /* 0x00000000000a7806 */ /* 0x000fc800040e0100 */
.L_x_965:
[----:B------:R-:W1:Y:S02]  /*05d0*/  POPC R7, R10 ;  /* 0x0000000a00077309 */ /* 0x000e640000000000 */
[----:B-1----:R-:W-:Y:S01]  /*05e0*/  IADD3 R239, R7, R6, RZ ;  /* 0x0000000607ef7210 */ /* 0x002fe20007ffe0ff */
[----:B------:R-:W-:Y:S05]  /*05f0*/  BRA.DIV ~URZ, `(.L_x_868) ;  /* 0x0000fbd27f007947 */ /* 0x000fea000b800000 */
[----:B------:R1:W2:Y:S01]  /*0600*/  SHFL.IDX PT, R237, R9, R7, 0x1f ;  /* 0x00001f0709ed7589 */ /* 0x0002a200000e0000 */
[----:B------:R-:W-:-:S03]  /*0610*/  MOV R6, RZ ;  /* 0x000000ff00067202 */ /* 0x000fc60000000f00 */
[----:B------:R1:W3:Y:S04]  /*0620*/  SHFL.IDX PT, R9, R8, R7, 0x1f ;  /* 0x00001f0708097589 */ /* 0x0002e800000e0000 */
.L_x_966:
[----:B------:R-:W-:Y:S01]  /*0630*/  ISETP.NE.AND P0, PT, R10, RZ, PT ;  /* 0x000000ff0a00720c */ /* 0x000fe20003f05270 */
[----:B------:R-:W-:-:S12]  /*0640*/  BSSY B0, `(.L_x_869) ;  /* 0x0000005000007945 */ /* 0x000fd80003800000 */
[----:B------:R-:W-:Y:S05]  /*0650*/  @!P0 BRA `(.L_x_870) ;  /* 0x0000003000008947 */ /* 0x000fea0003800000 */
[----:B------:R-:W-:Y:S01]  /*0660*/  IADD3 R3, R7, -0x1, RZ ;  /* 0xffffffff07037810 */ /* 0x000fe20007ffe0ff */
[----:B------:R-:W-:Y:S05]  /*0670*/  BRA.DIV ~URZ, `(.L_x_871) ;  /* 0x0000fc327f007947 */ /* 0x000fea000b800000 */
[----:B------:R4:W1:Y:S02]  /*0680*/  SHFL.IDX PT, R6, R4, R3, 0x1f ;  /* 0x00001f0304067589 */ /* 0x00086400000e0000 */
.L_x_870:
[----:B------:R-:W-:Y:S05]  /*0690*/  BSYNC B0 ;  /* 0x0000000000007941 */ /* 0x000fea0003800000 */
.L_x_869:
        /* <DEDUP_REMOVED lines=67> */
.L_x_873:
        /* <DEDUP_REMOVED lines=68> */
.L_x_874:
[----:B------:R-:W-:Y:S05]  /*0f10*/  BSYNC B0 ;  /* 0x0000000000007941 */ /* 0x000fea0003800000 */
.L_x_872:
[----:B------:R-:W-:-:S04]  /*0f20*/  LOP3.LUT R0, RZ, R0, RZ, 0x33, !PT ;  /* 0x00000000ff007212 */ /* 0x000fc800078e33ff */
[----:B------:R-:W-:Y:S01]  /*0f30*/  IADD3 R237, R0, R237, RZ ;  /* 0x000000ed00ed7210 */ /* 0x000fe20007ffe0ff */
[----:B------:R-:W-:Y:S05]  /*0f40*/  BRA `(.L_x_875) ;  /* 0x0000004000007947 */ /* 0x000fea0003800000 */
.L_x_863:
[----:B--2---:R-:W-:Y:S01]  /*0f50*/  IMAD.MOV.U32 R237, RZ, RZ, RZ ;  /* 0x000000ffffed7224 */ /* 0x004fe200078e00ff */
[----:B------:R-:W-:Y:S01]  /*0f60*/  MOV R238, RZ ;  /* 0x000000ff00ee7202 */ /* 0x000fe20000000f00 */
[----:B------:R-:W-:Y:S01]  /*0f70*/  IMAD.U32 R236, RZ, RZ, UR4 ;  /* 0x00000004ffec7e24 */ /* 0x000fe2000f8e00ff */
[----:B------:R-:W-:Y:S02]  /*0f80*/  MOV R239, c[0x0][0x53c] ;  /* 0x00014f0000ef7a02 */ /* 0x000fe40000000f00 */
.L_x_875:
[----:B------:R-:W-:Y:S01]  /*0f90*/  ISETP.NE.AND P0, PT, R12, RZ, PT ;  /* 0x000000ff0c00720c */ /* 0x000fe20003f05270 */
[----:B------:R-:W-:-:S12]  /*0fa0*/  WARPSYNC 0xffffffff ;  /* 0xffffffff00007948 */ /* 0x000fd80003800000 */
[----:B------:R1:W-:Y:S04]  /*0fb0*/  @!P0 STS.128 [0x18100], R236 ;  /* 0x018100ecff008388 */ /* 0x0003e80000000c00 */
[----:B------:R-:W-:Y:S06]  /*0fc0*/  BAR.ARV 0x5, 0x100 ;  /* 0x0144000000007b1d */ /* 0x000fec0000002000 */
.L_x_861:
        /* <DEDUP_REMOVED lines=70> */
[----:B------:R-:W-:Y:S01]  /*1430*/  IADD3 R242, R240, 0x40, RZ ;  /* 0x00000040f0f27810 */ /* 0x000fe20007ffe0ff */
[----:B------:R-:W-:Y:S01]  /*1440*/  IMAD.MOV.U32 R13, RZ, RZ, 0x20 ;  /* 0x00000020ff0d7424 */ /* 0x000fe200078e00ff */
[----:B------:R-:W-:Y:S01]  /*1450*/  LOP3.LUT R3, R3, 0xfffffe00, RZ, 0xc0, !PT ;  /* 0xfffffe0003037812 */ /* 0x000fe200078ec0ff */
[----:B------:R-:W-:Y:S01]  /*1460*/  IMAD.IADD R8, R5, 0x1, R2 ;  /* 0x0000000105087824 */ /* 0x000fe200078e0202 */
[----:B------:R-:W-:-:S02]  /*1470*/  LOP3.LUT R0, R0, 0x1ffffffe, RZ, 0xc0, !PT ;  /* 0x1ffffffe00007812 */ /* 0x000fc400078ec0ff */
        /* <DEDUP_REMOVED lines=9> */
[----:B------:R-:W-:Y:S01]  /*1510*/  IMAD R9, R9, 0x8, R16 ;  /* 0x0000000809097824 */ /* 0x000fe200078e0210 */
[----:B------:R-:W-:-:S02]  /*1520*/  SHF.R.S32.HI R7, RZ, 0x1f, R242 ;  /* 0x0000001fff077819 */ /* 0x000fc400000114f2 */
[----:B------:R-:W-:Y:S02]  /*1530*/  SHF.R.S32.HI R6, RZ, 0x1f, R243 ;  /* 0x0000001fff067819 */ /* 0x000fe400000114f3 */
[C---:B------:R-:W-:Y:S01]  /*1540*/  LOP3.LUT P6, RZ, R11.reuse, 0x2, RZ, 0xc0, !PT ;  /* 0x000000020bff7812 */ /* 0x040fe200078cc0ff */
[----:B------:R2:W-:Y:S01]  /*1550*/  STL [R1+0x14], R7 ;  /* 0x0000140701007387 */ /* 0x0005e20000100800 */
[----:B------:R-:W-:Y:S01]  /*1560*/  LOP3.LUT P5, RZ, R11, 0x4, RZ, 0xc0, !PT ;  /* 0x000000040bff7812 */ /* 0x000fe200078ac0ff */
[----:B------:R-:W-:Y:S01]  /*1570*/  IMAD.MOV.U32 R11, RZ, RZ, 0x40 ;  /* 0x00000040ff0b7424 */ /* 0x000fe200078e00ff */
[----:B------:R-:W-:Y:S01]  /*1580*/  LOP3.LUT P3, RZ, R10, 0x4, RZ, 0xc0, !PT ;  /* 0x000000040aff7812 */ /* 0x000fe2000786c0ff */
[----:B------:R3:W-:Y:S01]  /*1590*/  STL [R1+0x10], R6 ;  /* 0x0000100601007387 */ /* 0x0007e20000100800 */
[----:B------:R-:W-:Y:S02]  /*15a0*/  LEA R176, R0, 0x6100, 0x1 ;  /* 0x0000610000b07811 */ /* 0x000fe400078e08ff */
[C---:B------:R-:W-:Y:S01]  /*15b0*/  SEL R2, R11.reuse, 0xffffffc0, !P3 ;  /* 0xffffffc00b027807 */ /* 0x040fe20005800000 */
[----:B------:R4:W-:Y:S01]  /*15c0*/  STL [R1+0x4], R9 ;  /* 0x0000040901007387 */ /* 0x0009e20000100800 */
        /* <DEDUP_REMOVED lines=17> */
[----:B------:R-:W-:Y:S01]  /*16e0*/  IADD3 R10, R233, 0xa8, RZ ;  /* 0x000000a8e90a7810 */ /* 0x000fe20007ffe0ff */
[----:B------:R-:W-:Y:S01]  /*16f0*/  IMAD.IADD R184, R183, 0x1, R3 ;  /* 0x00000001b7b87824 */ /* 0x000fe200078e0203 */
[----:B----4-:R-:W-:Y:S01]  /*1700*/  IADD3 R9, R233, 0xb8, RZ ;  /* 0x000000b8e9097810 */ /* 0x010fe20007ffe0ff */
        /* <DEDUP_REMOVED lines=33> */
.L_x_962:
[----:B------:R-:W-:-:S04]  /*1920*/  IMAD.MOV.U32 R13, RZ, RZ, 0x4 ;  /* 0x00000004ff0d7424 */ /* 0x000fc800078e00ff */
[----:B-1----:R-:W-:-:S05]  /*1930*/  IMAD.WIDE R2, R239, R13, c[0x0][0x588] ;  /* 0x00016200ef027625 */ /* 0x002fca00078e020d */
[----:B------:R-:W2:Y:S01]  /*1940*/  LDG.E R247, [R2.64] ;  /* 0x0000000602f77981 */ /* 0x000ea2000c1e1900 */
[----:B------:R-:W-:Y:S01]  /*1950*/  ISETP.NE.U32.AND P2, PT, RZ, c[0x0][0x370], PT ;  /* 0x0000dc00ff007a0c */ /* 0x000fe20003f45070 */
[----:B------:R-:W-:Y:S01]  /*1960*/  CS2R R8, SRZ ;  /* 0x0000000000087805 */ /* 0x000fe2000001ff00 */
[----:B------:R-:W-:Y:S02]  /*1970*/  ISETP.NE.U32.AND P5, PT, RZ, c[0x0][0x360], PT ;  /* 0x0000d800ff007a0c */ /* 0x000fe40003fa5070 */
[----:B------:R-:W-:Y:S02]  /*1980*/  ISETP.NE.AND.EX P2, PT, RZ, c[0x0][0x374], PT, P2 ;  /* 0x0000dd00ff007a0c */ /* 0x000fe40003f45320 */
[----:B------:R-:W-:Y:S02]  /*1990*/  ISETP.NE.AND.EX P5, PT, RZ, c[0x0][0x364], PT, P5 ;  /* 0x0000d900ff007a0c */ /* 0x000fe40003fa5350 */
[----:B------:R-:W-:-:S04]  /*19a0*/  ISETP.NE.U32.AND P1, PT, RZ, c[0x0][0x348], PT ;  /* 0x0000d200ff007a0c */ /* 0x000fc80003f25070 */
[----:B------:R-:W-:Y:S01]  /*19b0*/  ISETP.NE.AND.EX P1, PT, RZ, c[0x0][0x34c], PT, P1 ;  /* 0x0000d300ff007a0c */ /* 0x000fe20003f25310 */
[----:B------:R-:W-:Y:S01]  /*19c0*/  IMAD.MOV.U32 R10, RZ, RZ, RZ ;  /* 0x000000ffff0a7224 */ /* 0x000fe200078e00ff */
[----:B--2---:R-:W-:-:S03]  /*19d0*/  SHF.R.S32.HI R18, RZ, 0x1f, R247 ;  /* 0x0000001fff127819 */ /* 0x004fc600000114f7 */
[C---:B------:R-:W-:Y:S02]  /*19e0*/  @P2 LEA R2, P0, R247.reuse, c[0x0][0x370], 0x2 ;  /* 0x0000dc00f7022a11 */ /* 0x040fe400078010ff */
[C---:B------:R-:W-:Y:S01]  /*19f0*/  LEA R4, P4, R247.reuse, c[0x0][0x348], 0x2 ;  /* 0x0000d200f7047a11 */ /* 0x040fe200078810ff */
[----:B------:R1:W-:Y:S01]  /*1a00*/  STL [R1+0xc], R18 ;  /* 0x00000c1201007387 */ /* 0x0003e20000100800 */
[----:B------:R-:W-:Y:S02]  /*1a10*/  @P2 LEA.HI.X R3, R247, c[0x0][0x374], R18, 0x2, P0 ;  /* 0x0000dd00f7032a11 */ /* 0x000fe400000f1412 */
[----:B------:R-:W-:-:S03]  /*1a20*/  ISETP.NE.U32.AND P0, PT, RZ, c[0x0][0x350], PT ;  /* 0x0000d400ff007a0c */ /* 0x000fc60003f05070 */
[----:B------:R2:W5:Y:S01]  /*1a30*/  @P2 LDG.E R9, [R2.64] ;  /* 0x0000000602092981 */ /* 0x000562000c1e1900 */
[----:B------:R-:W-:Y:S02]  /*1a40*/  ISETP.NE.AND.EX P0, PT, RZ, c[0x0][0x354], PT, P0 ;  /* 0x0000d500ff007a0c */ /* 0x000fe40003f05300 */
[C---:B------:R-:W-:Y:S02]  /*1a50*/  @P5 LEA R6, P2, R247.reuse, c[0x0][0x360], 0x2 ;  /* 0x0000d800f7065a11 */ /* 0x040fe400078410ff */
[C-C-:B------:R-:W-:Y:S02]  /*1a60*/  LEA.HI.X R5, R247.reuse, c[0x0][0x34c], R18.reuse, 0x2, P4 ;  /* 0x0000d300f7057a11 */ /* 0x140fe400020f1412 */
[----:B------:R-:W-:-:S03]  /*1a70*/  @P5 LEA.HI.X R7, R247, c[0x0][0x364], R18, 0x2, P2 ;  /* 0x0000d900f7075a11 */ /* 0x000fc600010f1412 */
[----:B------:R1:W5:Y:S04]  /*1a80*/  @P1 LDG.E R8, [R4.64] ;  /* 0x0000000604081981 */ /* 0x000368000c1e1900 */
[----:B------:R1:W5:Y:S01]  /*1a90*/  @P5 LDG.E R235, [R6.64] ;  /* 0x0000000606eb5981 */ /* 0x000362000c1e1900 */
[----:B--2---:R-:W-:-:S04]  /*1aa0*/  LEA R2, P3, R247, c[0x0][0x350], 0x2 ;  /* 0x0000d400f7027a11 */ /* 0x004fc800078610ff */
[----:B------:R-:W-:-:S05]  /*1ab0*/  LEA.HI.X R3, R247, c[0x0][0x354], R18, 0x2, P3 ;  /* 0x0000d500f7037a11 */ /* 0x000fca00018f1412 */
[----:B------:R1:W5:Y:S01]  /*1ac0*/  @P0 LDG.E R10, [R2.64] ;  /* 0x00000006020a0981 */ /* 0x000362000c1e1900 */
[----:B------:R-:W-:-:S05]  /*1ad0*/  LOP3.LUT R19, R238, 0xffff, RZ, 0xc0, !PT ;  /* 0x0000ffffee137812 */ /* 0x000fca00078ec0ff */
[----:B------:R1:W-:Y:S01]  /*1ae0*/  STL [R1], R19 ;  /* 0x0000001301007387 */ /* 0x0003e20000100800 */
[----:B------:R-:W-:Y:S01]  /*1af0*/  YIELD ;  /* 0x0000000000007946 */ /* 0x000fe20003800000 */
[----:B------:R-:W-:Y:S05]  /*1b00*/  @P5 BRA `(.L_x_876) ;  /* 0x0000005000005947 */ /* 0x000fea0003800000 */
[----:B-----5:R-:W-:Y:S01]  /*1b10*/  MOV R235, c[0x0][0x168] ;  /* 0x00005a0000eb7a02 */ /* 0x020fe20000000f00 */
[----:B------:R-:W-:Y:S05]  /*1b20*/  @!P1 BRA `(.L_x_876) ;  /* 0x0000003000009947 */ /* 0x000fea0003800000 */
[----:B-1----:R-:W2:Y:S04]  /*1b30*/  LDG.E R6, [R4.64] ;  /* 0x0000000604067981 */ /* 0x002ea8000c1e1900 */
[----:B------:R-:W2:Y:S02]  /*1b40*/  LDG.E R0, [R4.64+0x4] ;  /* 0x0000040604007981 */ /* 0x000ea4000c1e1900 */
[----:B--2---:R-:W-:Y:S02]  /*1b50*/  IADD3 R235, -R6, R0, RZ ;  /* 0x0000000006eb7210 */ /* 0x004fe40007ffe1ff */
.L_x_876:
[----:B------:R-:W-:-:S04]  /*1b60*/  ISETP.NE.U32.AND P2, PT, RZ, c[0x0][0x368], PT ;  /* 0x0000da00ff007a0c */ /* 0x000fc80003f45070 */
[----:B------:R-:W-:-:S13]  /*1b70*/  ISETP.NE.AND.EX P2, PT, RZ, c[0x0][0x36c], PT, P2 ;  /* 0x0000db00ff007a0c */ /* 0x000fda0003f45320 */
[----:B------:R-:W-:Y:S05]  /*1b80*/  @!P2 BRA `(.L_x_877) ;  /* 0x000000400000a947 */ /* 0x000fea0003800000 */
[----:B-1----:R-:W-:-:S04]  /*1b90*/  LEA R2, P2, R247, c[0x0][0x368], 0x2 ;  /* 0x0000da00f7027a11 */ /* 0x002fc800078410ff */
[----:B------:R-:W-:-:S05]  /*1ba0*/  LEA.HI.X R3, R247, c[0x0][0x36c], R18, 0x2, P2 ;  /* 0x0000db00f7037a11 */ /* 0x000fca00010f1412 */
[----:B------:R1:W5:Y:S01]  /*1bb0*/  LDG.E R0, [R2.64] ;  /* 0x0000000602007981 */ /* 0x000362000c1e1900 */
[----:B------:R-:W-:Y:S05]  /*1bc0*/  BRA `(.L_x_878) ;  /* 0x0000005000007947 */ /* 0x000fea0003800000 */
.L_x_877:
[----:B------:R-:W-:Y:S01]  /*1bd0*/  MOV R0, c[0x0][0x1d0] ;  /* 0x0000740000007a02 */ /* 0x000fe20000000f00 */
[----:B------:R-:W-:Y:S05]  /*1be0*/  @!P0 BRA `(.L_x_878) ;  /* 0x0000003000008947 */ /* 0x000fea0003800000 */
[----:B-1----:R-:W2:Y:S04]  /*1bf0*/  LDG.E R4, [R2.64] ;  /* 0x0000000602047981 */ /* 0x002ea8000c1e1900 */
[----:B------:R-:W2:Y:S02]  /*1c00*/  LDG.E R0, [R2.64+0x4] ;  /* 0x0000040602007981 */ /* 0x000ea4000c1e1900 */
[----:B--2---:R-:W-:Y:S02]  /*1c10*/  IADD3 R0, -R4, R0, RZ ;  /* 0x0000000004007210 */ /* 0x004fe40007ffe1ff */
.L_x_878:
[----:B-1----:R-:W-:Y:S01]  /*1c20*/  IMAD.MOV.U32 R2, RZ, RZ, c[0x0][0x2c4] ;  /* 0x0000b100ff027624 */ /* 0x002fe200078e00ff */
[----:B------:R-:W-:Y:S01]  /*1c30*/  BSSY B0, `(.L_x_879) ;  /* 0x000003c000007945 */ /* 0x000fe20003800000 */
[----:B------:R-:W-:-:S02]  /*1c40*/  IMAD.SHL.U32 R237, R237, 0x80, RZ ;  /* 0x00000080eded7824 */ /* 0x000fc400078e00ff */
[--C-:B-----5:R-:W-:Y:S01]  /*1c50*/  IMAD.IADD R234, R0, 0x1, -R9.reuse ;  /* 0x0000000100ea7824 */ /* 0x120fe200078e0a09 */
[----:B------:R-:W-:Y:S01]  /*1c60*/  ISETP.NE.AND P2, PT, R2, 0x1, PT ;  /* 0x000000010200780c */ /* 0x000fe20003f45270 */
[----:B------:R-:W-:Y:S01]  /*1c70*/  IMAD.IADD R12, R10, 0x1, R9 ;  /* 0x000000010a0c7824 */ /* 0x000fe200078e0209 */
[----:B------:R-:W-:Y:S02]  /*1c80*/  IADD3 R2, R237, 0x7f, RZ ;  /* 0x0000007fed027810 */ /* 0x000fe40007ffe0ff */
[----:B------:R-:W-:-:S03]  /*1c90*/  IADD3 R3, R234, 0x40, -R235 ;  /* 0x00000040ea037810 */ /* 0x000fc60007ffe8eb */
[----:B------:R-:W-:-:S06]  /*1ca0*/  IMAD.MOV.U32 R0, RZ, RZ, R2 ;  /* 0x000000ffff007224 */ /* 0x000fcc00078e0002 */
[----:B------:R-:W-:Y:S01]  /*1cb0*/  @P2 IMAD.HI.U32 R4, R2, c[0x0][0x2c8], RZ ;  /* 0x0000b20002042a27 */ /* 0x000fe200078e00ff */
[----:B------:R-:W-:-:S04]  /*1cc0*/  IADD3 R2, R234, 0x3f, RZ ;  /* 0x0000003fea027810 */ /* 0x000fc80007ffe0ff */
[----:B------:R-:W-:-:S05]  /*1cd0*/  @P2 SHF.R.U32.HI R0, RZ, c[0x0][0x2cc], R4 ;  /* 0x0000b300ff002a19 */ /* 0x000fca0000011604 */
[----:B------:R-:W-:Y:S01]  /*1ce0*/  IMAD.IADD R0, R3, 0x1, R0 ;  /* 0x0000000103007824 */ /* 0x000fe200078e0200 */
[----:B------:R-:W-:-:S04]  /*1cf0*/  SHF.R.S32.HI R3, RZ, 0x1f, R2 ;  /* 0x0000001fff037819 */ /* 0x000fc80000011402 */
[----:B------:R-:W-:Y:S02]  /*1d00*/  SHF.R.S32.HI R4, RZ, 0x1f, R0 ;  /* 0x0000001fff047819 */ /* 0x000fe40000011400 */
[----:B------:R-:W-:Y:S02]  /*1d10*/  LEA.HI R2, R3, R2, RZ, 0x6 ;  /* 0x0000000203027211 */ /* 0x000fe400078f30ff */
[----:B------:R-:W-:Y:S02]  /*1d20*/  LEA.HI R0, R4, R0, RZ, 0x6 ;  /* 0x0000000004007211 */ /* 0x000fe400078f30ff */
[----:B------:R-:W-:Y:S02]  /*1d30*/  SHF.R.S32.HI R2, RZ, 0x6, R2 ;  /* 0x00000006ff027819 */ /* 0x000fe40000011402 */
[----:B------:R-:W-:Y:S02]  /*1d40*/  SHF.R.S32.HI R0, RZ, 0x6, R0 ;  /* 0x00000006ff007819 */ /* 0x000fe40000011400 */
[----:B------:R-:W-:-:S02]  /*1d50*/  LOP3.LUT R3, R238, 0xff000000, RZ, 0xc0, !PT ;  /* 0xff000000ee037812 */ /* 0x000fc400078ec0ff */
[----:B------:R-:W-:Y:S01]  /*1d60*/  IMNMX R6, R2, R0, PT ;  /* 0x0000000002067217 */ /* 0x000fe20003800200 */
[----:B------:R-:W-:Y:S01]  /*1d70*/  IMAD.MOV.U32 R2, RZ, RZ, RZ ;  /* 0x000000ffff027224 */ /* 0x000fe200078e00ff */
[----:B------:R-:W-:Y:S02]  /*1d80*/  LOP3.LUT R4, R238, 0xff0000, RZ, 0xc0, !PT ;  /* 0x00ff0000ee047812 */ /* 0x000fe400078ec0ff */
[----:B------:R-:W-:Y:S02]  /*1d90*/  SHF.R.U32.HI R0, RZ, 0x8, R3 ;  /* 0x00000008ff007819 */ /* 0x000fe40000011603 */
[----:B------:R-:W-:Y:S02]  /*1da0*/  ISETP.GE.AND P3, PT, R6, 0x1, PT ;  /* 0x000000010600780c */ /* 0x000fe40003f66270 */
[----:B------:R-:W-:-:S04]  /*1db0*/  LEA.HI R0, R4, R0, RZ, 0x10 ;  /* 0x0000000004007211 */ /* 0x000fc800078f80ff */
        /* <DEDUP_REMOVED lines=9> */
[----:B------:R-:W2:Y:S02]  /*1e50*/  I2F.RP R2, R3 ;  /* 0x0000000300027306 */ /* 0x000ea40000209400 */
[----:B------:R-:W-:-:S06]  /*1e60*/  IABS R11, R7 ;  /* 0x00000007000b7213 */ /* 0x000fcc0000000000 */
        /* <DEDUP_REMOVED lines=24> */
.L_x_880:
[----:B------:R-:W-:Y:S05]  /*1ff0*/  BSYNC B0 ;  /* 0x0000000000007941 */ /* 0x000fea0003800000 */
.L_x_879:
[----:B------:R-:W-:Y:S01]  /*2000*/  IMAD R229, R14, R2, RZ ;  /* 0x000000020ee57224 */ /* 0x000fe200078e02ff */
        /* <DEDUP_REMOVED lines=13> */
[----:B------:R2:W-:Y:S01]  /*20e0*/  STL [R1+0x8], R17 ;  /* 0x0000081101007387 */ /* 0x0005e20000100800 */
        /* <DEDUP_REMOVED lines=41> */
[----:B--2---:R-:W2:Y:S01]  /*2380*/  LDL R4, [R1+0x40] ;  /* 0x0000400001047983 */ /* 0x004ea20000100800 */
[----:B------:R-:W-:-:S04]  /*2390*/  ISETP.NE.U32.AND P3, PT, RZ, c[0x0][0x340], PT ;  /* 0x0000d000ff007a0c */ /* 0x000fc80003f65070 */
[----:B------:R-:W-:-:S13]  /*23a0*/  ISETP.NE.AND.EX P3, PT, RZ, c[0x0][0x344], PT, P3 ;  /* 0x0000d100ff007a0c */ /* 0x000fda0003f65330 */
[----:B------:R-:W-:-:S05]  /*23b0*/  @P3 IMAD.WIDE R2, R247, R13, c[0x0][0x340] ;  /* 0x0000d000f7023625 */ /* 0x000fca00078e020d */
[----:B------:R3:W4:Y:S01]  /*23c0*/  @P3 LDG.E R13, [R2.64] ;  /* 0x00000006020d3981 */ /* 0x000722000c1e1900 */
[----:B------:R-:W-:Y:S02]  /*23d0*/  SHF.R.S32.HI R0, RZ, 0x1f, R8 ;  /* 0x0000001fff007819 */ /* 0x000fe40000011408 */
[----:B------:R-:W-:Y:S01]  /*23e0*/  SHF.R.S32.HI R6, RZ, 0x1f, R12 ;  /* 0x0000001fff067819 */ /* 0x000fe2000001140c */
[----:B------:R-:W5:Y:S01]  /*23f0*/  S2R R7, SR_TID.X ;  /* 0x0000000000077919 */ /* 0x000f620000002100 */
[----:B------:R-:W-:Y:S01]  /*2400*/  ISETP.GE.AND P5, PT, R240, c[0x0][0x1d4], PT ;  /* 0x00007500f0007a0c */ /* 0x000fe20003fa6270 */
[----:B------:R-:W-:Y:S01]  /*2410*/  IMAD R0, R0, c[0x0][0x178], RZ ;  /* 0x00005e0000007a24 */ /* 0x000fe200078e02ff */
[----:B------:R-:W-:Y:S02]  /*2420*/  ISETP.GE.AND P6, PT, R243, c[0x0][0x198], PT ;  /* 0x00006600f3007a0c */ /* 0x000fe40003fc6270 */
[----:B------:R-:W-:Y:S01]  /*2430*/  IADD3 R60, R17, -0x1, RZ ;  /* 0xffffffff113c7810 */ /* 0x000fe20007ffe0ff */
[----:B------:R-:W-:-:S02]  /*2440*/  IMAD R0, R8, c[0x0][0x17c], R0 ;  /* 0x00005f0008007a24 */ /* 0x000fc400078e0200 */
[----:B---3--:R-:W-:Y:S01]  /*2450*/  IMAD.WIDE.U32 R2, R8, c[0x0][0x178], RZ ;  /* 0x00005e0008027a25 */ /* 0x008fe200078e00ff */
[----:B------:R-:W-:Y:S02]  /*2460*/  SEL R8, R18, RZ, !P1 ;  /* 0x000000ff12087207 */ /* 0x000fe40004800000 */
[----:B-----5:R-:W-:Y:S01]  /*2470*/  SHF.R.S32.HI R16, RZ, 0x1f, R7 ;  /* 0x0000001fff107819 */ /* 0x020fe20000011407 */
[----:B------:R-:W-:Y:S02]  /*2480*/  IMAD.IADD R3, R3, 0x1, R0 ;  /* 0x0000000103037824 */ /* 0x000fe400078e0200 */
[----:B------:R-:W-:Y:S01]  /*2490*/  IMAD R9, R8, c[0x0][0x1c0], RZ ;  /* 0x0000700008097a24 */ /* 0x000fe200078e02ff */
[----:B------:R-:W-:-:S04]  /*24a0*/  LEA.HI R16, R16, R7, RZ, 0x3 ;  /* 0x0000000710107211 */ /* 0x000fc800078f18ff */
[----:B------:R-:W-:Y:S01]  /*24b0*/  SHF.R.S32.HI R16, RZ, 0x3, R16 ;  /* 0x00000003ff107819 */ /* 0x000fe20000011410 */
[----:B--2---:R-:W-:Y:S02]  /*24c0*/  IMAD.IADD R10, R4, 0x1, R237 ;  /* 0x00000001040a7824 */ /* 0x004fe400078e02ed */
[----:B-1----:R-:W-:Y:S01]  /*24d0*/  IMAD.WIDE.U32 R4, R19, c[0x0][0x1b8], R2 ;  /* 0x00006e0013047a25 */ /* 0x002fe200078e0002 */
[----:B------:R-:W-:Y:S02]  /*24e0*/  IADD3 R2, P4, R16, R12, RZ ;  /* 0x0000000c10027210 */ /* 0x000fe40007f9e0ff */
[----:B------:R-:W-:Y:S01]  /*24f0*/  MOV R0, R10 ;  /* 0x0000000a00007202 */ /* 0x000fe20000000f00 */
[----:B------:R-:W-:Y:S01]  /*2500*/  @P2 IMAD.HI.U32 R7, R10, c[0x0][0x2c8], RZ ;  /* 0x0000b2000a072a27 */ /* 0x000fe200078e00ff */
[----:B------:R-:W-:Y:S02]  /*2510*/  SEL R3, R247, RZ, !P1 ;  /* 0x000000fff7037207 */ /* 0x000fe40004800000 */
[----:B------:R-:W-:Y:S01]  /*2520*/  LEA.HI.X.SX32 R8, R16, R6, 0x1, P4 ;  /* 0x0000000610087211 */ /* 0x000fe200020f0eff */
[----:B------:R-:W-:Y:S01]  /*2530*/  IMAD R5, R19, c[0x0][0x1bc], R5 ;  /* 0x00006f0013057a24 */ /* 0x000fe200078e0205 */
[----:B------:R-:W-:Y:S01]  /*2540*/  @P2 SHF.R.U32.HI R0, RZ, c[0x0][0x2cc], R7 ;  /* 0x0000b300ff002a19 */ /* 0x000fe20000011607 */
[C---:B------:R-:W-:Y:S01]  /*2550*/  IMAD R12, R3.reuse, c[0x0][0x1c4], R9 ;  /* 0x00007100030c7a24 */ /* 0x040fe200078e0209 */
[----:B------:R-:W-:Y:S01]  /*2560*/  ISETP.GE.AND P4, PT, R242, c[0x0][0x1d4], PT ;  /* 0x00007500f2007a0c */ /* 0x000fe20003f86270 */
[----:B------:R-:W-:Y:S01]  /*2570*/  IMAD.WIDE.U32 R4, R3, c[0x0][0x1c0], R4 ;  /* 0x0000700003047a25 */ /* 0x000fe200078e0004 */
[----:B------:R-:W-:-:S03]  /*2580*/  SHF.R.S32.HI R11, RZ, 0x1f, R0 ;  /* 0x0000001fff0b7819 */ /* 0x000fc60000011400 */
[C---:B------:R-:W-:Y:S02]  /*2590*/  IMAD R15, R8.reuse, c[0x0][0x1e0], RZ ;  /* 0x00007800080f7a24 */ /* 0x040fe400078e02ff */
[----:B------:R-:W-:Y:S02]  /*25a0*/  IMAD R14, R8, c[0x0][0x208], RZ ;  /* 0x00008200080e7a24 */ /* 0x000fe400078e02ff */
[----:B------:R-:W-:Y:S02]  /*25b0*/  IMAD.IADD R3, R5, 0x1, R12 ;  /* 0x0000000105037824 */ /* 0x000fe400078e020c */
[----:B------:R-:W-:-:S04]  /*25c0*/  IMAD.WIDE.U32 R6, R2, c[0x0][0x1e0], R240 ;  /* 0x0000780002067a25 */ /* 0x000fc800078e00f0 */
[----:B------:R-:W-:-:S04]  /*25d0*/  IMAD.WIDE.U32 R8, R2, c[0x0][0x208], R240 ;  /* 0x0000820002087a25 */ /* 0x000fc800078e00f0 */
[C---:B------:R-:W-:Y:S02]  /*25e0*/  IMAD R12, R2.reuse, c[0x0][0x1e4], R15 ;  /* 0x00007900020c7a24 */ /* 0x040fe400078e020f */
[----:B------:R-:W-:Y:S02]  /*25f0*/  IMAD R14, R2, c[0x0][0x20c], R14 ;  /* 0x00008300020e7a24 */ /* 0x000fe400078e020e */
[----:B------:R-:W-:Y:S01]  /*2600*/  IMAD R5, R11, c[0x0][0x1b0], RZ ;  /* 0x00006c000b057a24 */ /* 0x000fe200078e02ff */
[C---:B------:R-:W-:Y:S01]  /*2610*/  IADD3 R11, -R0.reuse, RZ, RZ ;  /* 0x000000ff000b7210 */ /* 0x040fe20007ffe1ff */
[----:B------:R-:W-:Y:S01]  /*2620*/  IMAD.MOV.U32 R2, RZ, RZ, R4 ;  /* 0x000000ffff027224 */ /* 0x000fe200078e0004 */
[----:B------:R-:W-:Y:S01]  /*2630*/  IADD3 R7, R7, R12, RZ ;  /* 0x0000000c07077210 */ /* 0x000fe20007ffe0ff */
[C---:B------:R-:W-:Y:S01]  /*2640*/  IMAD R4, R0.reuse, c[0x0][0x1b4], R5 ;  /* 0x00006d0000047a24 */ /* 0x040fe200078e0205 */
[----:B------:R-:W-:Y:S01]  /*2650*/  SEL R12, RZ, 0x1, P5 ;  /* 0x00000001ff0c7807 */ /* 0x000fe20002800000 */
[----:B------:R-:W-:-:S04]  /*2660*/  IMAD.WIDE.U32 R2, R0, c[0x0][0x1b0], R2 ;  /* 0x00006c0000027a25 */ /* 0x000fc800078e0002 */
[----:B------:R-:W-:Y:S01]  /*2670*/  IMAD R0, R11, c[0x0][0x2c4], R10 ;  /* 0x0000b1000b007a24 */ /* 0x000fe200078e020a */
[----:B------:R-:W-:Y:S01]  /*2680*/  IADD3 R3, R3, R4, RZ ;  /* 0x0000000403037210 */ /* 0x000fe20007ffe0ff */
[----:B------:R-:W-:Y:S01]  /*2690*/  IMAD.MOV.U32 R4, RZ, RZ, R8 ;  /* 0x000000ffff047224 */ /* 0x000fe200078e0008 */
[----:B------:R-:W-:Y:S01]  /*26a0*/  SEL R8, RZ, 0xffffffff, P4 ;  /* 0xffffffffff087807 */ /* 0x000fe20002000000 */
[----:B------:R-:W-:Y:S01]  /*26b0*/  IMAD.IADD R5, R9, 0x1, R14 ;  /* 0x0000000109057824 */ /* 0x000fe200078e020e */
[----:B------:R-:W-:Y:S02]  /*26c0*/  SHF.R.S32.HI R10, RZ, 0x1f, R0 ;  /* 0x0000001fff0a7819 */ /* 0x000fe40000011400 */
[----:B------:R-:W-:Y:S01]  /*26d0*/  SHF.L.U32 R11, R8, 0x1, RZ ;  /* 0x00000001080b7819 */ /* 0x000fe200000006ff */
[----:B------:R-:W-:-:S03]  /*26e0*/  IMAD.WIDE.U32 R8, R19, c[0x0][0x1e8], R6 ;  /* 0x00007a0013087a25 */ /* 0x000fc600078e0006 */
[----:B------:R-:W-:Y:S01]  /*26f0*/  LOP3.LUT R15, R11, 0x2, R12, 0xe2, !PT ;  /* 0x000000020b0f7812 */ /* 0x000fe200078ee20c */
[----:B------:R-:W-:Y:S02]  /*2700*/  IMAD R10, R10, c[0x0][0x1a8], RZ ;  /* 0x00006a000a0a7a24 */ /* 0x000fe400078e02ff */
[----:B------:R-:W-:-:S04]  /*2710*/  IMAD.WIDE.U32 R6, R0, c[0x0][0x1a8], R2 ;  /* 0x00006a0000067a25 */ /* 0x000fc800078e0002 */
[----:B------:R-:W-:Y:S01]  /*2720*/  IMAD R10, R0, c[0x0][0x1ac], R10 ;  /* 0x00006b00000a7a24 */ /* 0x000fe200078e020a */
[----:B----4-:R-:W-:Y:S01]  /*2730*/  @P3 SHF.R.S32.HI R0, RZ, 0x1f, R13 ;  /* 0x0000001fff003819 */ /* 0x010fe2000001140d */
[----:B------:R-:W-:Y:S01]  /*2740*/  @!P3 IMAD.MOV.U32 R0, RZ, RZ, R18 ;  /* 0x000000ffff00b224 */ /* 0x000fe200078e0012 */
[C---:B------:R-:W-:Y:S01]  /*2750*/  LEA R14, P1, R6.reuse, c[0x0][0x160], 0x1 ;  /* 0x00005800060e7a11 */ /* 0x040fe200078208ff */
[----:B------:R-:W-:Y:S01]  /*2760*/  IMAD.IADD R7, R7, 0x1, R10 ;  /* 0x0000000107077824 */ /* 0x000fe200078e020a */
[----:B------:R-:W-:Y:S01]  /*2770*/  @!P3 MOV R13, R247 ;  /* 0x000000f7000db202 */ /* 0x000fe20000000f00 */
[C---:B------:R-:W-:Y:S01]  /*2780*/  IMAD.WIDE.U32 R2, R19.reuse, c[0x0][0x210], R4 ;  /* 0x0000840013027a25 */ /* 0x040fe200078e0004 */
[----:B------:R-:W-:Y:S02]  /*2790*/  MOV R4, R8 ;  /* 0x0000000800047202 */ /* 0x000fe40000000f00 */
[----:B------:R-:W-:Y:S01]  /*27a0*/  LEA.HI.X R11, R6, c[0x0][0x164], R7, 0x1, P1 ;  /* 0x00005900060b7a11 */ /* 0x000fe200008f0c07 */
[C---:B------:R-:W-:Y:S01]  /*27b0*/  IMAD R5, R19.reuse, c[0x0][0x1ec], R9 ;  /* 0x00007b0013057a24 */ /* 0x040fe200078e0209 */
[----:B------:R-:W-:Y:S01]  /*27c0*/  SEL R6, R0, RZ, !P0 ;  /* 0x000000ff00067207 */ /* 0x000fe20004000000 */
[----:B------:R-:W-:Y:S01]  /*27d0*/  IMAD R3, R19, c[0x0][0x214], R3 ;  /* 0x0000850013037a24 */ /* 0x000fe200078e0203 */
[----:B------:R-:W-:Y:S01]  /*27e0*/  SEL R0, R13, RZ, !P0 ;  /* 0x000000ff0d007207 */ /* 0x000fe20004000000 */
[----:B------:R-:W-:Y:S01]  /*27f0*/  IMAD.IADD R9, R16, 0x1, R237 ;  /* 0x0000000110097824 */ /* 0x000fe200078e02ed */
[----:B------:R-:W-:Y:S01]  /*2800*/  ISETP.GE.AND P3, PT, R243, c[0x0][0x1d4], PT ;  /* 0x00007500f3007a0c */ /* 0x000fe20003f66270 */
[----:B------:R-:W-:Y:S01]  /*2810*/  IMAD R8, R6, c[0x0][0x1f0], RZ ;  /* 0x00007c0006087a24 */ /* 0x000fe200078e02ff */
[----:B------:R-:W-:Y:S01]  /*2820*/  ISETP.GE.AND P1, PT, R240, c[0x0][0x198], PT ;  /* 0x00006600f0007a0c */ /* 0x000fe20003f26270 */
[----:B------:R-:W-:Y:S01]  /*2830*/  IMAD R7, R6, c[0x0][0x218], RZ ;  /* 0x0000860006077a24 */ /* 0x000fe200078e02ff */
[----:B------:R-:W-:Y:S01]  /*2840*/  ISETP.GE.AND P0, PT, R242, c[0x0][0x198], PT ;  /* 0x00006600f2007a0c */ /* 0x000fe20003f06270 */
[C---:B------:R-:W-:Y:S01]  /*2850*/  IMAD R8, R0.reuse, c[0x0][0x1f4], R8 ;  /* 0x00007d0000087a24 */ /* 0x040fe200078e0208 */
[----:B------:R-:W-:Y:S01]  /*2860*/  SEL R6, RZ, 0x4, P3 ;  /* 0x00000004ff067807 */ /* 0x000fe20001800000 */
[C---:B------:R-:W-:Y:S01]  /*2870*/  IMAD R7, R0.reuse, c[0x0][0x21c], R7 ;  /* 0x0000870000077a24 */ /* 0x040fe200078e0207 */
[----:B------:R-:W-:Y:S01]  /*2880*/  P2R R13, PR, RZ, 0x2 ;  /* 0x00000002ff0d7803 */ /* 0x000fe20000000000 */
[----:B------:R-:W-:Y:S01]  /*2890*/  IMAD.WIDE.U32 R224, R0, c[0x0][0x1f0], R4 ;  /* 0x00007c0000e07a25 */ /* 0x000fe200078e0004 */
[----:B------:R-:W-:-:S02]  /*28a0*/  P2R R12, PR, RZ, 0x1 ;  /* 0x00000001ff0c7803 */ /* 0x000fc40000000000 */
[----:B------:R-:W-:Y:S01]  /*28b0*/  LOP3.LUT R15, R15, R6, RZ, 0xfc, !PT ;  /* 0x000000060f0f7212 */ /* 0x000fe200078efcff */
[----:B------:R-:W-:Y:S01]  /*28c0*/  IMAD.WIDE.U32 R226, R0, c[0x0][0x218], R2 ;  /* 0x0000860000e27a25 */ /* 0x000fe200078e0002 */
[----:B------:R-:W-:-:S04]  /*28d0*/  IADD3 R223, R225, R8, RZ ;  /* 0x00000008e1df7210 */ /* 0x000fc80007ffe0ff */
[----:B------:R-:W-:Y:S01]  /*28e0*/  IADD3 R228, R227, R7, RZ ;  /* 0x00000007e3e47210 */ /* 0x000fe20007ffe0ff */
[----:B------:R-:W-:Y:S05]  /*28f0*/  BRA.DIV ~URZ, `(.L_x_882) ;  /* 0x0000da127f007947 */ /* 0x000fea000b800000 */
[----:B------:R1:W2:Y:S02]  /*2900*/  SHFL.IDX PT, R8, R11, RZ, 0x181f ;  /* 0x00181fff0b087589 */ /* 0x0002a400000e0000 */
.L_x_967:
[----:B------:R-:W-:Y:S05]  /*2910*/  BRA.DIV ~URZ, `(.L_x_883) ;  /* 0x0000da627f007947 */ /* 0x000fea000b800000 */
[----:B------:R3:W4:Y:S02]  /*2920*/  SHFL.IDX PT, R0, R14, RZ, 0x181f ;  /* 0x00181fff0e007589 */ /* 0x00072400000e0000 */
.L_x_968:
[----:B------:R-:W-:Y:S01]  /*2930*/  IMAD R10, R235, c[0x0][0x2c4], RZ ;  /* 0x0000b100eb0a7a24 */ /* 0x000fe200078e02ff */
[----:B------:R-:W-:Y:S04]  /*2940*/  BSSY B0, `(.L_x_884) ;  /* 0x0000013000007945 */ /* 0x000fe80003800000 */
[----:B------:R-:W-:-:S13]  /*2950*/  ISETP.GE.AND P0, PT, R9, R10, PT ;  /* 0x0000000a0900720c */ /* 0x000fda0003f06270 */
[----:B------:R-:W-:Y:S05]  /*2960*/  @P0 BRA `(.L_x_885) ;  /* 0x0000010000000947 */ /* 0x000fea0003800000 */
[----:B------:R-:W5:Y:S04]  /*2970*/  LDL R2, [R1+0x14] ;  /* 0x0000140001027983 */ /* 0x000f680000100800 */
[----:B---3--:R-:W3:Y:S01]  /*2980*/  LDL R16, [R1+0x10] ;  /* 0x0000100001107983 */ /* 0x008ee20000100800 */
[----:B----4-:R-:W-:Y:S02]  /*2990*/  LEA R6, P0, R240, R0, 0x1 ;  /* 0x00000000f0067211 */ /* 0x010fe400078008ff */
[----:B------:R-:W-:Y:S02]  /*29a0*/  ISETP.NE.AND P1, PT, R12, RZ, PT ;  /* 0x000000ff0c00720c */ /* 0x000fe40003f25270 */
[----:B--2---:R-:W-:Y:S02]  /*29b0*/  LEA.HI.X R7, R240, R8, R241, 0x1, P0 ;  /* 0x00000008f0077211 */ /* 0x004fe400000f0cf1 */
[----:B------:R-:W-:-:S04]  /*29c0*/  LEA R4, P0, R242, R0, 0x1 ;  /* 0x00000000f2047211 */ /* 0x000fc800078008ff */
[----:B-----5:R-:W-:Y:S02]  /*29d0*/  LEA.HI.X R5, R242, R8, R2, 0x1, P0 ;  /* 0x00000008f2057211 */ /* 0x020fe400000f0c02 */
[----:B------:R-:W-:-:S04]  /*29e0*/  LEA R2, P0, R243, R0, 0x1 ;  /* 0x00000000f3027211 */ /* 0x000fc800078008ff */
[----:B---3--:R-:W-:Y:S02]  /*29f0*/  LEA.HI.X R3, R243, R8, R16, 0x1, P0 ;  /* 0x00000008f3037211 */ /* 0x008fe400000f0c10 */
[----:B------:R-:W-:-:S13]  /*2a00*/  ISETP.NE.AND P0, PT, R13, RZ, PT ;  /* 0x000000ff0d00720c */ /* 0x000fda0003f05270 */
[----:B------:R-:W-:Y:S01]  /*2a10*/  @!PT LDS RZ, [RZ] ;  /* 0x00000000fffff984 */ /* 0x000fe20000000800 */
[----:B------:R-:W-:Y:S01]  /*2a20*/  @!PT LDS RZ, [RZ] ;  /* 0x00000000fffff984 */ /* 0x000fe20000000800 */
[----:B------:R-:W-:Y:S01]  /*2a30*/  @!PT LDS RZ, [RZ] ;  /* 0x00000000fffff984 */ /* 0x000fe20000000800 */
[----:B------:R2:W-:Y:S04]  /*2a40*/  LDGSTS.E.BYPASS.LTC128B.128 [R199+0xc100], [R6.64], !P0 ;  /* 0x0c10000006c77fae */ /* 0x0005e8000c101d46 */
[----:B------:R2:W-:Y:S04]  /*2a50*/  LDGSTS.E.BYPASS.LTC128B.128 [R199+0x10100], [R4.64], !P1 ;  /* 0x1010000004c77fae */ /* 0x0005e8000c901d46 */
[----:B------:R2:W-:Y:S02]  /*2a60*/  LDGSTS.E.BYPASS.LTC128B.128 [R199+0x14100], [R2.64], !P6 ;  /* 0x1410000002c77fae */ /* 0x0005e4000f101d46 */
.L_x_885:
[----:B------:R-:W-:Y:S05]  /*2a70*/  BSYNC B0 ;  /* 0x0000000000007941 */ /* 0x000fea0003800000 */
.L_x_884:
[----:B------:R-:W-:Y:S05]  /*2a80*/  BRA.DIV ~URZ, `(.L_x_886) ;  /* 0x0000d9527f007947 */ /* 0x000fea000b800000 */
[----:B--2---:R2:W1:Y:S04]  /*2a90*/  SHFL.IDX PT, R8, R11, 0x1, 0x181f ;  /* 0x00381f000b087f89 */ /* 0x00446800000e0000 */
[----:B----4-:R2:W4:Y:S02]  /*2aa0*/  SHFL.IDX PT, R0, R14, 0x1, 0x181f ;  /* 0x00381f000e007f89 */ /* 0x01052400000e0000 */
.L_x_969:
[----:B------:R-:W-:Y:S01]  /*2ab0*/  IADD3 R2, R9, 0x20, RZ ;  /* 0x0000002009027810 */ /* 0x000fe20007ffe0ff */
[----:B------:R-:W-:Y:S03]  /*2ac0*/  BSSY B0, `(.L_x_887) ;  /* 0x0000013000007945 */ /* 0x000fe60003800000 */
[----:B------:R-:W-:-:S13]  /*2ad0*/  ISETP.GE.AND P0, PT, R2, R10, PT ;  /* 0x0000000a0200720c */ /* 0x000fda0003f06270 */
[----:B------:R-:W-:Y:S05]  /*2ae0*/  @P0 BRA `(.L_x_888) ;  /* 0x0000010000000947 */ /* 0x000fea0003800000 */
[----:B------:R-:W5:Y:S04]  /*2af0*/  LDL R3, [R1+0x14] ;  /* 0x0000140001037983 */ /* 0x000f680000100800 */
[----:B--2---:R-:W2:Y:S01]  /*2b00*/  LDL R16, [R1+0x10] ;  /* 0x0000100001107983 */ /* 0x004ea20000100800 */
[----:B----4-:R-:W-:Y:S02]  /*2b10*/  LEA R6, P0, R240, R0, 0x1 ;  /* 0x00000000f0067211 */ /* 0x010fe400078008ff */
[----:B------:R-:W-:Y:S02]  /*2b20*/  ISETP.NE.AND P1, PT, R12, RZ, PT ;  /* 0x000000ff0c00720c */ /* 0x000fe40003f25270 */
[----:B-1----:R-:W-:Y:S02]  /*2b30*/  LEA.HI.X R7, R240, R8, R241, 0x1, P0 ;  /* 0x00000008f0077211 */ /* 0x002fe400000f0cf1 */
[----:B------:R-:W-:-:S04]  /*2b40*/  LEA R4, P0, R242, R0, 0x1 ;  /* 0x00000000f2047211 */ /* 0x000fc800078008ff */
[----:B-----5:R-:W-:Y:S02]  /*2b50*/  LEA.HI.X R5, R242, R8, R3, 0x1, P0 ;  /* 0x00000008f2057211 */ /* 0x020fe400000f0c03 */
[----:B------:R-:W-:-:S04]  /*2b60*/  LEA R2, P0, R243, R0, 0x1 ;  /* 0x00000000f3027211 */ /* 0x000fc800078008ff */
[----:B--2---:R-:W-:Y:S02]  /*2b70*/  LEA.HI.X R3, R243, R8, R16, 0x1, P0 ;  /* 0x00000008f3037211 */ /* 0x004fe400000f0c10 */
[----:B------:R-:W-:-:S13]  /*2b80*/  ISETP.NE.AND P0, PT, R13, RZ, PT ;  /* 0x000000ff0d00720c */ /* 0x000fda0003f05270 */
[----:B------:R-:W-:Y:S01]  /*2b90*/  @!PT LDS RZ, [RZ] ;  /* 0x00000000fffff984 */ /* 0x000fe20000000800 */
[----:B------:R-:W-:Y:S01]  /*2ba0*/  @!PT LDS RZ, [RZ] ;  /* 0x00000000fffff984 */ /* 0x000fe20000000800 */
[----:B------:R-:W-:Y:S01]  /*2bb0*/  @!PT LDS RZ, [RZ] ;  /* 0x00000000fffff984 */ /* 0x000fe20000000800 */
[----:B------:R1:W-:Y:S04]  /*2bc0*/  LDGSTS.E.BYPASS.LTC128B.128 [R199+0xd100], [R6.64], !P0 ;  /* 0x0d10000006c77fae */ /* 0x0003e8000c101d46 */
[----:B------:R1:W-:Y:S04]  /*2bd0*/  LDGSTS.E.BYPASS.LTC128B.128 [R199+0x11100], [R4.64], !P1 ;  /* 0x1110000004c77fae */ /* 0x0003e8000c901d46 */
[----:B------:R1:W-:Y:S02]  /*2be0*/  LDGSTS.E.BYPASS.LTC128B.128 [R199+0x15100], [R2.64], !P6 ;  /* 0x1510000002c77fae */ /* 0x0003e4000f101d46 */
.L_x_888:
[----:B------:R-:W-:Y:S05]  /*2bf0*/  BSYNC B0 ;  /* 0x0000000000007941 */ /* 0x000fea0003800000 */
.L_x_887:
[----:B------:R-:W-:Y:S05]  /*2c00*/  BRA.DIV ~URZ, `(.L_x_889) ;  /* 0x0000d8927f007947 */ /* 0x000fea000b800000 */
[----:B-1----:R1:W2:Y:S02]  /*2c10*/  SHFL.IDX PT, R8, R11, 0x2, 0x181f ;  /* 0x00581f000b087f89 */ /* 0x0022a400000e0000 */
.L_x_970:
[----:B------:R-:W-:Y:S05]  /*2c20*/  BRA.DIV ~URZ, `(.L_x_890) ;  /* 0x0000d8e27f007947 */ /* 0x000fea000b800000 */
[----:B----4-:R4:W1:Y:S02]  /*2c30*/  SHFL.IDX PT, R0, R14, 0x2, 0x181f ;  /* 0x00581f000e007f89 */ /* 0x01086400000e0000 */
.L_x_971:
[----:B------:R-:W-:Y:S01]  /*2c40*/  IADD3 R2, R9, 0x40, RZ ;  /* 0x0000004009027810 */ /* 0x000fe20007ffe0ff */
[----:B------:R-:W-:Y:S03]  /*2c50*/  BSSY B0, `(.L_x_891) ;  /* 0x0000013000007945 */ /* 0x000fe60003800000 */
[----:B------:R-:W-:-:S13]  /*2c60*/  ISETP.GE.AND P0, PT, R2, R10, PT ;  /* 0x0000000a0200720c */ /* 0x000fda0003f06270 */
[----:B------:R-:W-:Y:S05]  /*2c70*/  @P0 BRA `(.L_x_892) ;  /* 0x0000010000000947 */ /* 0x000fea0003800000 */
[----:B------:R-:W5:Y:S04]  /*2c80*/  LDL R3, [R1+0x14] ;  /* 0x0000140001037983 */ /* 0x000f680000100800 */
[----:B---3--:R-:W3:Y:S01]  /*2c90*/  LDL R16, [R1+0x10] ;  /* 0x0000100001107983 */ /* 0x008ee20000100800 */
[----:B-1----:R-:W-:Y:S02]  /*2ca0*/  LEA R6, P0, R240, R0, 0x1 ;  /* 0x00000000f0067211 */ /* 0x002fe400078008ff */
        /* <DEDUP_REMOVED lines=13> */
.L_x_892:
[----:B------:R-:W-:Y:S05]  /*2d80*/  BSYNC B0 ;  /* 0x0000000000007941 */ /* 0x000fea0003800000 */
.L_x_891:
[----:B------:R-:W-:Y:S05]  /*2d90*/  BRA.DIV ~URZ, `(.L_x_893) ;  /* 0x0000d7d27f007947 */ /* 0x000fea000b800000 */
[----:B-1----:R1:W3:Y:S04]  /*2da0*/  SHFL.IDX PT, R6, R11, 0x3, 0x181f ;  /* 0x00781f000b067f89 */ /* 0x0022e800000e0000 */
[----:B------:R1:W4:Y:S02]  /*2db0*/  SHFL.IDX PT, R0, R14, 0x3, 0x181f ;  /* 0x00781f000e007f89 */ /* 0x00032400000e0000 */
.L_x_972:
[----:B--2---:R-:W2:Y:S04]  /*2dc0*/  LDL R8, [R1+0x14] ;  /* 0x0000140001087983 */ /* 0x004ea80000100800 */
[----:B----4-:R-:W4:Y:S01]  /*2dd0*/  LDL R16, [R1+0x10] ;  /* 0x0000100001107983 */ /* 0x010f220000100800 */
[----:B------:R-:W-:Y:S01]  /*2de0*/  IADD3 R2, R9, 0x60, RZ ;  /* 0x0000006009027810 */ /* 0x000fe20007ffe0ff */
[----:B------:R-:W-:Y:S01]  /*2df0*/  IMAD R61, R60, -0x40, R234 ;  /* 0xffffffc03c3d7824 */ /* 0x000fe200078e02ea */
[----:B-1-3--:R-:W-:Y:S01]  /*2e00*/  P2R R14, PR, RZ, 0x4 ;  /* 0x00000004ff0e7803 */ /* 0x00afe20000000000 */
[----:B------:R-:W1:Y:S01]  /*2e10*/  S2R R7, SR_TID.X ;  /* 0x0000000000077919 */ /* 0x000e620000002100 */
[----:B------:R-:W-:-:S02]  /*2e20*/  ISETP.GE.AND P1, PT, R2, R10, PT ;  /* 0x0000000a0200720c */ /* 0x000fc40003f26270 */
[----:B------:R-:W-:Y:S01]  /*2e30*/  ISETP.NE.AND P2, PT, R12, RZ, PT ;  /* 0x000000ff0c00720c */ /* 0x000fe20003f45270 */
[----:B------:R3:W5:Y:S10]  /*2e40*/  LDL R207, [R1+0x8] ;  /* 0x0000080001cf7983 */ /* 0x0007740000100800 */
[----:B------:R-:W-:-:S04]  /*2e50*/  @!P1 LEA R4, P0, R240, R0, 0x1 ;  /* 0x00000000f0049211 */ /* 0x000fc800078008ff */
[----:B------:R-:W-:Y:S02]  /*2e60*/  @!P1 LEA.HI.X R5, R240, R6, R241, 0x1, P0 ;  /* 0x00000006f0059211 */ /* 0x000fe400000f0cf1 */
[----:B------:R-:W-:Y:S02]  /*2e70*/  @!P1 LEA R2, P0, R242, R0, 0x1 ;  /* 0x00000000f2029211 */ /* 0x000fe400078008ff */
[----:B-1----:R-:W-:-:S04]  /*2e80*/  SHF.R.S32.HI R11, RZ, 0x1f, R7 ;  /* 0x0000001fff0b7819 */ /* 0x002fc80000011407 */
[----:B------:R-:W-:Y:S02]  /*2e90*/  LEA.HI R11, R11, R7, RZ, 0x3 ;  /* 0x000000070b0b7211 */ /* 0x000fe400078f18ff */
[----:B------:R-:W-:Y:S02]  /*2ea0*/  SHF.R.S32.HI R7, RZ, 0x1f, R60 ;  /* 0x0000001fff077819 */ /* 0x000fe4000001143c */
[----:B------:R-:W-:Y:S02]  /*2eb0*/  SHF.R.S32.HI R11, RZ, 0x3, R11 ;  /* 0x00000003ff0b7819 */ /* 0x000fe4000001140b */
[----:B--2---:R-:W-:Y:S01]  /*2ec0*/  @!P1 LEA.HI.X R3, R242, R6, R8, 0x1, P0 ;  /* 0x00000006f2039211 */ /* 0x004fe200000f0c08 */
[----:B------:R-:W-:Y:S01]  /*2ed0*/  IMAD R8, R7, c[0x0][0x1e0], RZ ;  /* 0x0000780007087a24 */ /* 0x000fe200078e02ff */
[----:B------:R-:W-:-:S13]  /*2ee0*/  ISETP.NE.AND P0, PT, R13, RZ, PT ;  /* 0x000000ff0d00720c */ /* 0x000fda0003f05270 */
[----:B------:R-:W-:Y:S01]  /*2ef0*/  @!PT LDS RZ, [RZ] ;  /* 0x00000000fffff984 */ /* 0x000fe20000000800 */
[----:B------:R-:W-:Y:S01]  /*2f00*/  @!PT LDS RZ, [RZ] ;  /* 0x00000000fffff984 */ /* 0x000fe20000000800 */
[----:B------:R-:W-:Y:S01]  /*2f10*/  @!PT LDS RZ, [RZ] ;  /* 0x00000000fffff984 */ /* 0x000fe20000000800 */
[----:B------:R1:W-:Y:S04]  /*2f20*/  @!P1 LDGSTS.E.BYPASS.LTC128B.128 [R199+0xf100], [R4.64], !P0 ;  /* 0x0f10000004c79fae */ /* 0x0003e8000c101d46 */
[----:B------:R2:W-:Y:S01]  /*2f30*/  @!P1 LDGSTS.E.BYPASS.LTC128B.128 [R199+0x13100], [R2.64], !P2 ;  /* 0x1310000002c79fae */ /* 0x0005e2000d101d46 */
[----:B-1----:R-:W-:Y:S01]  /*2f40*/  IMAD.IADD R4, R234, 0x1, -R11 ;  /* 0x00000001ea047824 */ /* 0x002fe200078e0a0b */
[----:B--2---:R-:W-:-:S03]  /*2f50*/  @!P1 LEA R2, P0, R243, R0, 0x1 ;  /* 0x00000000f3029211 */ /* 0x004fc600078008ff */
[C---:B------:R-:W-:Y:S02]  /*2f60*/  IMAD R0, R60.reuse, -0x40, R4 ;  /* 0xffffffc03c007824 */ /* 0x040fe400078e0204 */
[----:B------:R-:W-:Y:S01]  /*2f70*/  IMAD.WIDE.U32 R4, R60, c[0x0][0x1e0], RZ ;  /* 0x000078003c047a25 */ /* 0x000fe200078e00ff */
[----:B----4-:R-:W-:Y:S02]  /*2f80*/  @!P1 LEA.HI.X R3, R243, R6, R16, 0x1, P0 ;  /* 0x00000006f3039211 */ /* 0x010fe400000f0c10 */
[----:B------:R-:W-:Y:S01]  /*2f90*/  ISETP.GE.AND P0, PT, R0, 0x1, PT ;  /* 0x000000010000780c */ /* 0x000fe20003f06270 */
[----:B------:R-:W-:Y:S02]  /*2fa0*/  IMAD R6, R60, c[0x0][0x1e4], R8 ;  /* 0x000079003c067a24 */ /* 0x000fe400078e0208 */
[----:B------:R1:W-:Y:S01]  /*2fb0*/  @!P1 LDGSTS.E.BYPASS.LTC128B.128 [R199+0x17100], [R2.64], !P6 ;  /* 0x1710000002c79fae */ /* 0x0003e2000f101d46 */
[----:B------:R-:W-:Y:S02]  /*2fc0*/  ISETP.GE.AND P6, PT, R0, 0x21, PT ;  /* 0x000000210000780c */ /* 0x000fe40003fc6270 */
[----:B------:R-:W-:Y:S01]  /*2fd0*/  LEA R0, P1, R4, R224, 0x6 ;  /* 0x000000e004007211 */ /* 0x000fe200078230ff */
[----:B------:R-:W0:Y:S01]  /*2fe0*/  LDGDEPBAR ;  /* 0x00000000000079af */ /* 0x000e220000000000 */
[----:B------:R-:W-:Y:S03]  /*2ff0*/  WARPSYNC 0xffffffff ;  /* 0xffffffff00007948 */ /* 0x000fe60003800000 */
[----:B------:R-:W-:Y:S01]  /*3000*/  BAR.SYNC.DEFER_BLOCKING 0x0 ;  /* 0x0000000000007b1d */ /* 0x000fe20000010000 */
[----:B-1----:R-:W-:-:S02]  /*3010*/  IMAD.IADD R2, R5, 0x1, R6 ;  /* 0x0000000105027824 */ /* 0x002fc400078e0206 */
[----:B------:R-:W-:-:S03]  /*3020*/  IMAD.MOV.U32 R3, RZ, RZ, 0x20 ;  /* 0x00000020ff037424 */ /* 0x000fc600078e00ff */
[----:B------:R-:W-:Y:S01]  /*3030*/  LEA.HI.X R2, R4, R223, R2, 0x6, P1 ;  /* 0x000000df04027211 */ /* 0x000fe200008f3402 */
[----:B------:R-:W-:Y:S01]  /*3040*/  IMAD.WIDE.U32 R8, R3, c[0x0][0x1e0], RZ ;  /* 0x0000780003087a25 */ /* 0x000fe200078e00ff */
[----:B------:R-:W-:-:S03]  /*3050*/  @P0 LEA R4, P1, R0, c[0x0][0x1c8], 0x1 ;  /* 0x0000720000040a11 */ /* 0x000fc600078208ff */
[----:B------:R-:W-:Y:S01]  /*3060*/  IMAD R3, R3, c[0x0][0x1e4], RZ ;  /* 0x0000790003037a24 */ /* 0x000fe200078e02ff */
[C---:B------:R-:W-:Y:S02]  /*3070*/  @P0 LEA.HI.X R5, R0.reuse, c[0x0][0x1cc], R2, 0x1, P1 ;  /* 0x0000730000050a11 */ /* 0x040fe400008f0c02 */
[----:B------:R-:W-:-:S03]  /*3080*/  @P6 IADD3 R0, P1, R0, R8, RZ ;  /* 0x0000000800006210 */ /* 0x000fc60007f3e0ff */
[----:B------:R-:W-:Y:S01]  /*3090*/  @!PT LDS RZ, [RZ] ;  /* 0x00000000fffff984 */ /* 0x000fe20000000800 */
[----:B------:R-:W-:Y:S01]  /*30a0*/  @!PT LDS RZ, [RZ] ;  /* 0x00000000fffff984 */ /* 0x000fe20000000800 */
[----:B------:R-:W-:Y:S01]  /*30b0*/  @!PT LDS RZ, [RZ] ;  /* 0x00000000fffff984 */ /* 0x000fe20000000800 */
[----:B------:R1:W-:Y:S01]  /*30c0*/  @P0 LDGSTS.E.BYPASS.LTC128B.128 [R199+0x6100], [R4.64], !P5 ;  /* 0x0610000004c70fae */ /* 0x0003e2000e901d46 */
[----:B------:R-:W-:Y:S02]  /*30d0*/  @P6 IADD3.X R3, R2, R9, R3, P1, !PT ;  /* 0x0000000902036210 */ /* 0x000fe40000ffe403 */
[C---:B------:R-:W-:Y:S01]  /*30e0*/  @P6 LEA R2, P1, R0.reuse, c[0x0][0x1c8], 0x1 ;  /* 0x0000720000026a11 */ /* 0x040fe200078208ff */
[----:B------:R1:W-:Y:S03]  /*30f0*/  @P0 LDGSTS.E.BYPASS.LTC128B.128 [R199+0x8100], [R4.64+0x80], !P4 ;  /* 0x0810008004c70fae */ /* 0x0003e6000e101d46 */
[----:B------:R-:W-:Y:S01]  /*3100*/  @P6 LEA.HI.X R3, R0, c[0x0][0x1cc], R3, 0x1, P1 ;  /* 0x0000730000036a11 */ /* 0x000fe200008f0c03 */
[----:B------:R1:W-:Y:S01]  /*3110*/  @P0 LDGSTS.E.BYPASS.LTC128B.128 [R199+0xa100], [R4.64+0x100], !P3 ;  /* 0x0a10010004c70fae */ /* 0x0003e2000d901d46 */
[----:B------:R-:W-:-:S03]  /*3120*/  IMAD R0, R7, c[0x0][0x208], RZ ;  /* 0x0000820007007a24 */ /* 0x000fc600078e02ff */
[----:B------:R2:W-:Y:S01]  /*3130*/  @P6 LDGSTS.E.BYPASS.LTC128B.128 [R199+0x7100], [R2.64], !P5 ;  /* 0x0710000002c76fae */ /* 0x0005e2000e901d46 */
[----:B------:R-:W-:-:S03]  /*3140*/  IMAD R6, R60, c[0x0][0x20c], R0 ;  /* 0x000083003c067a24 */ /* 0x000fc600078e0200 */
[----:B------:R2:W-:Y:S04]  /*3150*/  @P6 LDGSTS.E.BYPASS.LTC128B.128 [R199+0x9100], [R2.64+0x80], !P4 ;  /* 0x0910008002c76fae */ /* 0x0005e8000e101d46 */
[----:B------:R2:W-:Y:S04]  /*3160*/  @P6 LDGSTS.E.BYPASS.LTC128B.128 [R199+0xb100], [R2.64+0x100], !P3 ;  /* 0x0b10010002c76fae */ /* 0x0005e8000d901d46 */
[----:B------:R-:W0:Y:S01]  /*3170*/  LDGDEPBAR ;  /* 0x00000000000079af */ /* 0x000e220000000000 */
[----:B-1----:R-:W-:-:S05]  /*3180*/  IMAD.WIDE.U32 R4, R60, c[0x0][0x208], RZ ;  /* 0x000082003c047a25 */ /* 0x002fca00078e00ff */
[----:B------:R-:W-:Y:S01]  /*3190*/  LEA R0, P1, R4, R226, 0x6 ;  /* 0x000000e204007211 */ /* 0x000fe200078230ff */
[----:B--2---:R-:W-:Y:S01]  /*31a0*/  IMAD.IADD R3, R5, 0x1, R6 ;  /* 0x0000000105037824 */ /* 0x004fe200078e0206 */
[----:B------:R-:W-:-:S04]  /*31b0*/  DEPBAR.LE SB0, 0x1 ;  /* 0x000080400000791a */ /* 0x000fc80000000000 */
[----:B------:R-:W-:-:S04]  /*31c0*/  DEPBAR.LE SB0, 0x0 ;  /* 0x000080000000791a */ /* 0x000fc80000000000 */
[----:B------:R-:W-:Y:S01]  /*31d0*/  BAR.SYNC.DEFER_BLOCKING 0x0 ;  /* 0x0000000000007b1d */ /* 0x000fe20000010000 */
[----:B------:R-:W-:Y:S01]  /*31e0*/  LEA R2, P0, R0, c[0x0][0x1f8], 0x1 ;  /* 0x00007e0000027a11 */ /* 0x000fe200078008ff */
[----:B------:R-:W-:Y:S01]  /*31f0*/  IMAD.MOV.U32 R5, RZ, RZ, c[0x0][0x208] ;  /* 0x00008200ff057624 */ /* 0x000fe200078e00ff */
[----:B------:R-:W-:Y:S01]  /*3200*/  LEA.HI.X R3, R4, R228, R3, 0x6, P1 ;  /* 0x000000e404037211 */ /* 0x000fe200008f3403 */
[----:B------:R-:W-:Y:S01]  /*3210*/  IMAD.MOV.U32 R6, RZ, RZ, c[0x0][0x20c] ;  /* 0x00008300ff067624 */ /* 0x000fe200078e00ff */
[----:B------:R-:W-:Y:S02]  /*3220*/  LOP3.LUT R4, R15, 0x1, RZ, 0xc0, !PT ;  /* 0x000000010f047812 */ /* 0x000fe400078ec0ff */
[----:B------:R-:W-:Y:S01]  /*3230*/  LEA.HI.X R3, R0, c[0x0][0x1fc], R3, 0x1, P0 ;  /* 0x00007f0000037a11 */ /* 0x000fe200000f0c03 */
[----:B------:R-:W-:Y:S01]  /*3240*/  IMAD.IADD R0, R61, 0x1, -R11 ;  /* 0x000000013d007824 */ /* 0x000fe200078e0a0b */
[----:B------:R-:W-:Y:S02]  /*3250*/  LEA R12, P0, R5, R2, 0x6 ;  /* 0x00000002050c7211 */ /* 0x000fe400078030ff */
[----:B------:R-:W-:-:S02]  /*3260*/  ISETP.NE.U32.AND P6, PT, R4, 0x1, PT ;  /* 0x000000010400780c */ /* 0x000fc40003fc5070 */
[----:B------:R-:W-:Y:S02]  /*3270*/  LEA.HI.X R13, R5, R3, R6, 0x6, P0 ;  /* 0x00000003050d7211 */ /* 0x000fe400000f3406 */
[----:B------:R-:W-:Y:S01]  /*3280*/  ISETP.LT.OR P0, PT, R0, 0x1, P6 ;  /* 0x000000010000780c */ /* 0x000fe20003701670 */
[----:B------:R-:W-:Y:S04]  /*3290*/  LDSM.16.M88.4 R4, [R183] ;  /* 0x00000000b704783b */ /* 0x000fe80000000200 */
[----:B------:R-:W1:Y:S04]  /*32a0*/  LDSM.16.M88.4 R28, [R176] ;  /* 0x00000000b01c783b */ /* 0x000e680000000200 */
[----:B------:R-:W2:Y:S04]  /*32b0*/  LDSM.16.M88.4 R24, [R176+0x800] ;  /* 0x00080000b018783b */ /* 0x000ea80000000200 */
[----:B------:R-:W4:Y:S01]  /*32c0*/  LDSM.16.M88.4 R20, [R176+0x1000] ;  /* 0x00100000b014783b */ /* 0x000f220000000200 */
[----:B------:R-:W-:-:S03]  /*32d0*/  LOP3.LUT P1, RZ, R15, 0x2, RZ, 0xc0, !PT ;  /* 0x000000020fff7812 */ /* 0x000fc6000782c0ff */
[----:B------:R-:W1:Y:S04]  /*32e0*/  LDSM.16.M88.4 R16, [R176+0x1800] ;  /* 0x00180000b010783b */ /* 0x000e680000000200 */
[----:B------:R-:W-:Y:S04]  /*32f0*/  LDSM.16.M88.4 R8, [R184] ;  /* 0x00000000b808783b */ /* 0x000fe80000000200 */
[----:B------:R-:W2:Y:S04]  /*3300*/  LDSM.16.M88.4 R44, [R187] ;  /* 0x00000000bb2c783b */ /* 0x000ea80000000200 */
[----:B------:R-:W2:Y:S04]  /*3310*/  LDSM.16.M88.4 R64, [R198] ;  /* 0x00000000c640783b */ /* 0x000ea80000000200 */
[----:B------:R-:W2:Y:S04]  /*3320*/  LDSM.16.M88.4 R68, [R197] ;  /* 0x00000000c544783b */ /* 0x000ea80000000200 */
[----:B------:R-:W2:Y:S04]  /*3330*/  LDSM.16.M88.4 R76, [R196] ;  /* 0x00000000c44c783b */ /* 0x000ea80000000200 */
        /* <DEDUP_REMOVED lines=11> */
[C---:B-1----:R-:W-:Y:S08]  /*33f0*/  HMMA.16816.F32.BF16 R32, R4.reuse, R28, RZ ;  /* 0x0000001c0420723c */ /* 0x042ff000000418ff */
[C---:B------:R-:W-:Y:S02]  /*3400*/  HMMA.16816.F32.BF16 R28, R4.reuse, R30, RZ ;  /* 0x0000001e041c723c */ /* 0x040fe400000418ff */
[----:B------:R3:W-:Y:S04]  /*3410*/  LDGSTS.E.BYPASS.LTC128B.128 [R199+0x4100], [R2.64+0x100], !P2 ;  /* 0x0410010002c77fae */ /* 0x0007e8000d101d46 */
[----:B------:R1:W-:Y:S02]  /*3420*/  LDGSTS.E.BYPASS.LTC128B.128 [R199+0x1100], [R12.64], !P6 ;  /* 0x011000000cc77fae */ /* 0x0003e4000f101d46 */
[C---:B--2---:R-:W-:Y:S02]  /*3430*/  HMMA.16816.F32.BF16 R36, R4.reuse, R24, RZ ;  /* 0x000000180424723c */ /* 0x044fe400000418ff */
        /* <DEDUP_REMOVED lines=8> */
[C---:B------:R-:W-:Y:S08]  /*34c0*/  HMMA.16816.F32.BF16 R52, R4.reuse, R22, RZ ;  /* 0x000000160434723c */ /* 0x040ff000000418ff */
[C---:B------:R-:W-:Y:S01]  /*34d0*/  HMMA.16816.F32.BF16 R56, R4.reuse, R16, RZ ;  /* 0x000000100438723c */ /* 0x040fe200000418ff */
[----:B------:R-:W-:Y:S01]  /*34e0*/  ISETP.NE.AND P2, PT, R14, RZ, PT ;  /* 0x000000ff0e00720c */ /* 0x000fe20003f45270 */
[----:B------:R-:W-:Y:S04]  /*34f0*/  LDSM.16.M88.4 R88, [R179+0x1800] ;  /* 0x00180000b358783b */ /* 0x000fe80000000200 */
[----:B------:R-:W0:Y:S02]  /*3500*/  LDGDEPBAR ;  /* 0x00000000000079af */ /* 0x000e240000000000 */
[----:B------:R-:W-:Y:S02]  /*3510*/  HMMA.16816.F32.BF16 R16, R4, R18, RZ ;  /* 0x000000120410723c */ /* 0x000fe400000418ff */
[----:B------:R-:W2:Y:S06]  /*3520*/  LDSM.16.M88.4 R4, [R186] ;  /* 0x00000000ba04783b */ /* 0x000eac0000000200 */
        /* <DEDUP_REMOVED lines=12> */
[----:B-1----:R-:W-:Y:S01]  /*35f0*/  HMMA.16816.F32.BF16 R12, R8, R78, R16 ;  /* 0x0000004e080c723c */ /* 0x002fe20000041810 */
[----:B------:R-:W1:Y:S04]  /*3600*/  LDSM.16.M88.4 R8, [R185] ;  /* 0x00000000b908783b */ /* 0x000e680000000200 */
[----:B------:R-:W-:Y:S03]  /*3610*/  LDSM.16.M88.4 R76, [R176+0x3000] ;  /* 0x00300000b04c783b */ /* 0x000fe60000000200 */
        /* <DEDUP_REMOVED lines=11> */
[----:B------:R-:W2:Y:S07]  /*36d0*/  LDSM.16.M88.4 R4, [R183+0x4000] ;  /* 0x00400000b704783b */ /* 0x000eae0000000200 */
[C---:B-1----:R-:W-:Y:S08]  /*36e0*/  HMMA.16816.F32.BF16 R20, R8.reuse, R48, R16 ;  /* 0x000000300814723c */ /* 0x042ff00000041810 */
        /* <DEDUP_REMOVED lines=10> */
[----:B------:R-:W1:Y:S04]  /*3790*/  LDSM.16.M88.4 R8, [R184+0x4000] ;  /* 0x00400000b808783b */ /* 0x000e680000000200 */
        /* <DEDUP_REMOVED lines=26> */
[----:B------:R-:W1:Y:S03]  /*3940*/  LDSM.16.M88.4 R80, [R179+0x3800] ;  /* 0x00380000b350783b */ /* 0x000e660000000200 */
[C---:B--2---:R-:W-:Y:S08]  /*3950*/  HMMA.16816.F32.BF16 R32, R4.reuse, R52, R28 ;  /* 0x000000340420723c */ /* 0x044ff0000004181c */
        /* <DEDUP_REMOVED lines=10> */
[----:B------:R-:W2:Y:S04]  /*3a00*/  LDSM.16.M88.4 R4, [R183+0x8000] ;  /* 0x00800000b704783b */ /* 0x000ea80000000200 */
[----:B------:R-:W4:Y:S03]  /*3a10*/  LDSM.16.M88.4 R84, [R176+0x5800] ;  /* 0x00580000b054783b */ /* 0x000f260000000200 */
[C---:B-1----:R-:W-:Y:S08]  /*3a20*/  HMMA.16816.F32.BF16 R36, R8.reuse, R48, R32 ;  /* 0x000000300824723c */ /* 0x042ff00000041820 */
[C---:B------:R-:W-:Y:S08]  /*3a30*/  HMMA.16816.F32.BF16 R32, R8.reuse, R50, R28 ;  /* 0x000000320820723c */ /* 0x040ff0000004181c */
        /* <DEDUP_REMOVED lines=8> */
[----:B------:R-:W1:Y:S04]  /*3ac0*/  LDSM.16.M88.4 R12, [R184+0x8000] ;  /* 0x00800000b80c783b */ /* 0x000e680000000200 */
[----:B------:R-:W1:Y:S03]  /*3ad0*/  LDSM.16.M88.4 R80, [R188] ;  /* 0x00000000bc50783b */ /* 0x000e660000000200 */
[C---:B--2---:R-:W-:Y:S08]  /*3ae0*/  HMMA.16816.F32.BF16 R40, R4.reuse, R56, R36 ;  /* 0x000000380428723c */ /* 0x044ff00000041824 */
[C---:B------:R-:W-:Y:S08]  /*3af0*/  HMMA.16816.F32.BF16 R36, R4.reuse, R58, R32 ;  /* 0x0000003a0424723c */ /* 0x040ff00000041820 */
        /* <DEDUP_REMOVED lines=8> */
[----:B------:R-:W-:Y:S04]  /*3b80*/  LDSM.16.M88.4 R8, [R186+0x8000] ;  /* 0x00800000ba08783b */ /* 0x000fe80000000200 */
[----:B------:R-:W2:Y:S03]  /*3b90*/  LDSM.16.M88.4 R84, [R182+0x5000] ;  /* 0x00500000b654783b */ /* 0x000ea60000000200 */
[C---:B-1----:R-:W-:Y:S08]  /*3ba0*/  HMMA.16816.F32.BF16 R24, R12.reuse, R72, R24 ;  /* 0x000000480c18723c */ /* 0x042ff00000041818 */
[C---:B------:R-:W-:Y:S01]  /*3bb0*/  HMMA.16816.F32.BF16 R56, R12.reuse, R52, R40 ;  /* 0x000000340c38723c */ /* 0x040fe20000041828 */
[----:B------:R-:W-:Y:S07]  /*3bc0*/  LDSM.16.M88.4 R40, [R179+0x4000] ;  /* 0x00400000b328783b */ /* 0x000fee0000000200 */
[C---:B------:R-:W-:Y:S01]  /*3bd0*/  HMMA.16816.F32.BF16 R20, R12.reuse, R74, R20 ;  /* 0x0000004a0c14723c */ /* 0x040fe20000041814 */
[----:B------:R-:W-:Y:S07]  /*3be0*/  LDSM.16.M88.4 R72, [R179+0x5000] ;  /* 0x00500000b348783b */ /* 0x000fee0000000200 */
[C---:B------:R-:W-:Y:S08]  /*3bf0*/  HMMA.16816.F32.BF16 R52, R12.reuse, R54, R36 ;  /* 0x000000360c34723c */ /* 0x040ff00000041824 */
[C---:B------:R-:W-:Y:S08]  /*3c00*/  HMMA.16816.F32.BF16 R48, R12.reuse, R64, R32 ;  /* 0x000000400c30723c */ /* 0x040ff00000041820 */
[C---:B------:R-:W-:Y:S01]  /*3c10*/  HMMA.16816.F32.BF16 R44, R12.reuse, R66, R28 ;  /* 0x000000420c2c723c */ /* 0x040fe2000004181c */
[----:B------:R-:W-:Y:S07]  /*3c20*/  LDSM.16.M88.4 R64, [R179+0x4800] ;  /* 0x00480000b340783b */ /* 0x000fee0000000200 */
[C---:B------:R-:W-:Y:S08]  /*3c30*/  HMMA.16816.F32.BF16 R16, R12.reuse, R80, R16 ;  /* 0x000000500c10723c */ /* 0x040ff00000041810 */
[----:B------:R-:W-:Y:S01]  /*3c40*/  HMMA.16816.F32.BF16 R12, R12, R82, R4 ;  /* 0x000000520c0c723c */ /* 0x000fe20000041804 */
[----:B------:R-:W1:Y:S04]  /*3c50*/  LDSM.16.M88.4 R4, [R185+0x8000] ;  /* 0x00800000b904783b */ /* 0x000e680000000200 */
[----:B------:R-:W4:Y:S01]  /*3c60*/  LDSM.16.M88.4 R80, [R179+0x5800] ;  /* 0x00580000b350783b */ /* 0x000f220000000200 */
[----:B------:R-:W-:Y:S01]  /*3c70*/  ISETP.GT.AND P0, PT, R60, R229, PT ;  /* 0x000000e53c00720c */ /* 0x000fe20003f04270 */
[----:B------:R-:W-:-:S04]  /*3c80*/  DEPBAR.LE SB0, 0x0 ;  /* 0x000080000000791a */ /* 0x000fc80000000000 */
        /* <DEDUP_REMOVED lines=8> */
[----:B------:R-:W-:Y:S07]  /*3d10*/  BSSY B0, `(.L_x_894) ;  /* 0x0000023000007945 */ /* 0x000fee0003800000 */
[C---:B-1----:R-:W-:Y:S08]  /*3d20*/  HMMA.16816.F32.BF16 R48, R4.reuse, R72, R24 ;  /* 0x000000480430723c */ /* 0x042ff00000041818 */
[C---:B------:R-:W-:Y:S08]  /*3d30*/  HMMA.16816.F32.BF16 R24, R4.reuse, R74, R20 ;  /* 0x0000004a0418723c */ /* 0x040ff00000041814 */
[C---:B----4-:R-:W-:Y:S08]  /*3d40*/  HMMA.16816.F32.BF16 R20, R4.reuse, R80, R16 ;  /* 0x000000500414723c */ /* 0x050ff00000041810 */
        /* <DEDUP_REMOVED lines=8> */
[----:B---3-5:R-:W-:Y:S01]  /*3dd0*/  IADD3 R0, R207, -0x2, RZ ;  /* 0xfffffffecf007810 */ /* 0x028fe20007ffe0ff */
        /* <DEDUP_REMOVED lines=22> */
.L_x_895:
[----:B---3--:R-:W-:Y:S05]  /*3f40*/  BSYNC B0 ;  /* 0x0000000000007941 */ /* 0x008fea0003800000 */
.L_x_894:
[----:B------:R-:W2:Y:S01]  /*3f50*/  LDL R0, [R1+0x4] ;  /* 0x0000040001007983 */ /* 0x000ea20000100800 */
[----:B-1----:R-:W-:-:S03]  /*3f60*/  IMAD.IADD R3, R61, 0x1, -R233 ;  /* 0x000000013d037824 */ /* 0x002fc600078e0ae9 */
[----:B------:R-:W0:Y:S01]  /*3f70*/  LDGDEPBAR ;  /* 0x00000000000079af */ /* 0x000e220000000000 */
[----:B--2---:R-:W-:-:S04]  /*3f80*/  IMAD.IADD R0, R0, 0x1, R237 ;  /* 0x0000000100007824 */ /* 0x004fc800078e02ed */
[----:B------:R-:W-:-:S05]  /*3f90*/  @P2 IMAD.HI.U32 R2, R0, c[0x0][0x2c8], RZ ;  /* 0x0000b20000022a27 */ /* 0x000fca00078e00ff */
[----:B------:R-:W-:-:S05]  /*3fa0*/  @P2 SHF.R.U32.HI R0, RZ, c[0x0][0x2cc], R2 ;  /* 0x0000b300ff002a19 */ /* 0x000fca0000011602 */
[----:B------:R-:W1:Y:S04]  /*3fb0*/  SHFL.IDX PT, R2, R0, RZ, 0x1c1f ;  /* 0x001c1fff00027589 */ /* 0x000e6800000e0000 */
[----:B------:R2:W3:Y:S02]  /*3fc0*/  SHFL.IDX PT, R4, R0, 0x1, 0x1c1f ;  /* 0x003c1f0000047f89 */ /* 0x0004e400000e0000 */
[----:B--2---:R-:W-:-:S04]  /*3fd0*/  IMAD.MOV.U32 R0, RZ, RZ, -0x40 ;  /* 0xffffffc0ff007424 */ /* 0x004fc800078e00ff */
[----:B------:R-:W-:-:S05]  /*3fe0*/  IMAD R0, R60, R0, 0x1 ;  /* 0x000000013c007424 */ /* 0x000fca00078e0200 */
[----:B------:R-:W-:-:S05]  /*3ff0*/  IADD3 R0, -R233, R0, R234 ;  /* 0x00000000e9007210 */ /* 0x000fca0007ffe1ea */
[----:B------:R-:W-:-:S04]  /*4000*/  IMAD.IADD R0, R0, 0x1, -R235 ;  /* 0x0000000100007824 */ /* 0x000fc800078e0aeb */
[C---:B-1----:R-:W-:Y:S02]  /*4010*/  IMAD.IADD R2, R0.reuse, 0x1, R2 ;  /* 0x0000000100027824 */ /* 0x042fe400078e0202 */
[----:B---3--:R-:W-:-:S03]  /*4020*/  IMAD.IADD R0, R0, 0x1, R4 ;  /* 0x0000000100007824 */ /* 0x008fc600078e0204 */
[C---:B------:R-:W-:Y:S02]  /*4030*/  IMNMX R2, R3.reuse, R2, PT ;  /* 0x0000000203027217 */ /* 0x040fe40003800200 */
[----:B------:R-:W-:Y:S02]  /*4040*/  IMNMX R0, R3, R0, PT ;  /* 0x0000000003007217 */ /* 0x000fe40003800200 */
[C---:B------:R-:W-:Y:S02]  /*4050*/  ISETP.GT.AND P6, PT, R2.reuse, RZ, PT ;  /* 0x000000ff0200720c */ /* 0x040fe40003fc4270 */
[C---:B------:R-:W-:Y:S02]  /*4060*/  ISETP.GT.AND P1, PT, R2.reuse, 0x1, PT ;  /* 0x000000010200780c */ /* 0x040fe40003f24270 */
[----:B------:R-:W-:Y:S02]  /*4070*/  ISETP.GT.AND P0, PT, R2, 0x8, PT ;  /* 0x000000080200780c */ /* 0x000fe40003f04270 */
[----:B------:R-:W-:-:S02]  /*4080*/  FSEL R6, R36, -INF , P6 ;  /* 0xff80000024067808 */ /* 0x000fc40003000000 */
[----:B------:R-:W-:Y:S02]  /*4090*/  FSEL R7, R37, -INF , P1 ;  /* 0xff80000025077808 */ /* 0x000fe40000800000 */
[----:B------:R-:W-:Y:S02]  /*40a0*/  ISETP.GT.AND P6, PT, R2, 0x9, PT ;  /* 0x000000090200780c */ /* 0x000fe40003fc4270 */
[----:B------:R-:W-:Y:S02]  /*40b0*/  FSEL R8, R32, -INF , P0 ;  /* 0xff80000020087808 */ /* 0x000fe40000000000 */
[----:B------:R-:W-:Y:S02]  /*40c0*/  ISETP.GT.AND P0, PT, R0, 0x1, PT ;  /* 0x000000010000780c */ /* 0x000fe40003f04270 */
[----:B------:R-:W-:Y:S02]  /*40d0*/  FMNMX.FTZ R3, R6, R7, !PT ;  /* 0x0000000706037209 */ /* 0x000fe40007810000 */
[----:B------:R-:W-:-:S02]  /*40e0*/  ISETP.GT.AND P1, PT, R0, RZ, PT ;  /* 0x000000ff0000720c */ /* 0x000fc40003f24270 */
[----:B------:R-:W-:Y:S02]  /*40f0*/  FSEL R9, R33, -INF , P6 ;  /* 0xff80000021097808 */ /* 0x000fe40003000000 */
[----:B------:R-:W-:Y:S02]  /*4100*/  ISETP.GT.AND P6, PT, R2, 0x10, PT ;  /* 0x000000100200780c */ /* 0x000fe40003fc4270 */
[----:B------:R-:W-:Y:S02]  /*4110*/  FSEL R11, R39, -INF , P0 ;  /* 0xff800000270b7808 */ /* 0x000fe40000000000 */
[----:B------:R-:W-:Y:S02]  /*4120*/  ISETP.GT.AND P0, PT, R0, 0x8, PT ;  /* 0x000000080000780c */ /* 0x000fe40003f04270 */
[----:B------:R-:W-:Y:S02]  /*4130*/  FMNMX.FTZ R3, R8, R3, !PT ;  /* 0x0000000308037209 */ /* 0x000fe40007810000 */
[----:B------:R-:W-:-:S02]  /*4140*/  FSEL R10, R38, -INF , P1 ;  /* 0xff800000260a7808 */ /* 0x000fc40000800000 */
[----:B------:R-:W-:Y:S02]  /*4150*/  FSEL R38, R28, -INF , P6 ;  /* 0xff8000001c267808 */ /* 0x000fe40003000000 */
[----:B------:R-:W-:Y:S02]  /*4160*/  ISETP.GT.AND P6, PT, R0, 0x9, PT ;  /* 0x000000090000780c */ /* 0x000fe40003fc4270 */
[----:B------:R-:W-:Y:S02]  /*4170*/  ISETP.GT.AND P1, PT, R2, 0x11, PT ;  /* 0x000000110200780c */ /* 0x000fe40003f24270 */
[----:B------:R-:W-:Y:S02]  /*4180*/  FSEL R12, R34, -INF , P0 ;  /* 0xff800000220c7808 */ /* 0x000fe40000000000 */
[----:B------:R-:W-:Y:S02]  /*4190*/  FMNMX.FTZ R3, R9, R3, !PT ;  /* 0x0000000309037209 */ /* 0x000fe40007810000 */
[----:B------:R-:W-:-:S02]  /*41a0*/  ISETP.GT.AND P0, PT, R0, 0x11, PT ;  /* 0x000000110000780c */ /* 0x000fc40003f04270 */
[----:B------:R-:W-:Y:S02]  /*41b0*/  FSEL R13, R35, -INF , P6 ;  /* 0xff800000230d7808 */ /* 0x000fe40003000000 */
[----:B------:R-:W-:Y:S01]  /*41c0*/  FSEL R37, R29, -INF , P1 ;  /* 0xff8000001d257808 */ /* 0x000fe20000800000 */
[----:B------:R-:W-:Y:S01]  /*41d0*/  LDSM.16.MT88.4 R32, [R181+0x2000] ;  /* 0x00200000b520783b */ /* 0x000fe20000004200 */
[----:B------:R-:W-:Y:S02]  /*41e0*/  ISETP.GT.AND P6, PT, R2, 0x18, PT ;  /* 0x000000180200780c */ /* 0x000fe40003fc4270 */
[----:B------:R-:W-:Y:S02]  /*41f0*/  FMNMX.FTZ R3, R38, R3, !PT ;  /* 0x0000000326037209 */ /* 0x000fe40007810000 */
[----:B------:R-:W-:Y:S02]  /*4200*/  FSEL R43, R31, -INF , P0 ;  /* 0xff8000001f2b7808 */ /* 0x000fe40000000000 */
[----:B------:R-:W-:-:S02]  /*4210*/  ISETP.GT.AND P1, PT, R0, 0x10, PT ;  /* 0x000000100000780c */ /* 0x000fc40003f24270 */
[----:B------:R-:W-:Y:S02]  /*4220*/  ISETP.GT.AND P0, PT, R2, 0x19, PT ;  /* 0x000000190200780c */ /* 0x000fe40003f04270 */
[----:B------:R-:W-:Y:S02]  /*4230*/  FSEL R36, R44, -INF , P6 ;  /* 0xff8000002c247808 */ /* 0x000fe40003000000 */
[----:B------:R-:W-:Y:S02]  /*4240*/  FMNMX.FTZ R3, R37, R3, !PT ;  /* 0x0000000325037209 */ /* 0x000fe40007810000 */
[----:B------:R-:W-:Y:S02]  /*4250*/  FSEL R41, R30, -INF , P1 ;  /* 0xff8000001e297808 */ /* 0x000fe40000800000 */
[----:B------:R-:W-:Y:S01]  /*4260*/  FSEL R39, R45, -INF , P0 ;  /* 0xff8000002d277808 */ /* 0x000fe20000000000 */
[----:B------:R-:W-:Y:S01]  /*4270*/  LDSM.16.MT88.4 R28, [R177] ;  /* 0x00000000b11c783b */ /* 0x000fe20000004200 */
[----:B------:R-:W-:-:S02]  /*4280*/  ISETP.GT.AND P1, PT, R0, 0x18, PT ;  /* 0x000000180000780c */ /* 0x000fc40003f24270 */
[----:B------:R-:W-:Y:S02]  /*4290*/  ISETP.GT.AND P0, PT, R0, 0x19, PT ;  /* 0x000000190000780c */ /* 0x000fe40003f04270 */
[----:B------:R-:W-:Y:S02]  /*42a0*/  ISETP.GT.AND P6, PT, R2, 0x20, PT ;  /* 0x000000200200780c */ /* 0x000fe40003fc4270 */
[----:B------:R-:W-:Y:S02]  /*42b0*/  FMNMX.FTZ R4, R10, R11, !PT ;  /* 0x0000000b0a047209 */ /* 0x000fe40007810000 */
[----:B------:R-:W-:Y:S02]  /*42c0*/  FMNMX.FTZ R3, R36, R3, !PT ;  /* 0x0000000324037209 */ /* 0x000fe40007810000 */
[----:B------:R-:W-:Y:S02]  /*42d0*/  FSEL R40, R46, -INF , P1 ;  /* 0xff8000002e287808 */ /* 0x000fe40000800000 */
[----:B------:R-:W-:-:S02]  /*42e0*/  FSEL R42, R47, -INF , P0 ;  /* 0xff8000002f2a7808 */ /* 0x000fc40000000000 */
[----:B------:R-:W-:Y:S02]  /*42f0*/  ISETP.GT.AND P0, PT, R2, 0x21, PT ;  /* 0x000000210200780c */ /* 0x000fe40003f04270 */
[----:B------:R-:W-:Y:S02]  /*4300*/  FSEL R100, R48, -INF , P6 ;  /* 0xff80000030647808 */ /* 0x000fe40003000000 */
[----:B------:R-:W-:Y:S02]  /*4310*/  ISETP.GT.AND P1, PT, R2, 0x28, PT ;  /* 0x000000280200780c */ /* 0x000fe40003f24270 */
[----:B------:R-:W-:Y:S02]  /*4320*/  FMNMX.FTZ R4, R12, R4, !PT ;  /* 0x000000040c047209 */ /* 0x000fe40007810000 */
[----:B------:R-:W-:Y:S02]  /*4330*/  FMNMX.FTZ R3, R39, R3, !PT ;  /* 0x0000000327037209 */ /* 0x000fe40007810000 */
[----:B------:R-:W-:-:S02]  /*4340*/  FSEL R101, R49, -INF , P0 ;  /* 0xff80000031657808 */ /* 0x000fc40000000000 */
[----:B------:R-:W-:Y:S02]  /*4350*/  FSEL R102, R24, -INF , P1 ;  /* 0xff80000018667808 */ /* 0x000fe40000800000 */
[----:B------:R-:W-:Y:S02]  /*4360*/  FMNMX.FTZ R4, R13, R4, !PT ;  /* 0x000000040d047209 */ /* 0x000fe40007810000 */
[----:B------:R-:W-:Y:S02]  /*4370*/  FMNMX.FTZ R3, R100, R3, !PT ;  /* 0x0000000364037209 */ /* 0x000fe40007810000 */
[C---:B------:R-:W-:Y:S02]  /*4380*/  ISETP.GT.AND P1, PT, R2.reuse, 0x30, PT ;  /* 0x000000300200780c */ /* 0x040fe40003f24270 */
[----:B------:R-:W-:Y:S02]  /*4390*/  ISETP.GT.AND P0, PT, R2, 0x29, PT ;  /* 0x000000290200780c */ /* 0x000fe40003f04270 */
[----:B------:R-:W-:-:S02]  /*43a0*/  FMNMX.FTZ R4, R41, R4, !PT ;  /* 0x0000000429047209 */ /* 0x000fc40007810000 */
[----:B------:R-:W-:Y:S02]  /*43b0*/  FMNMX.FTZ R3, R101, R3, !PT ;  /* 0x0000000365037209 */ /* 0x000fe40007810000 */
[----:B------:R-:W-:Y:S02]  /*43c0*/  FSEL R126, R20, -INF , P1 ;  /* 0xff800000147e7808 */ /* 0x000fe40000800000 */
[----:B------:R-:W-:Y:S02]  /*43d0*/  ISETP.GT.AND P1, PT, R0, 0x20, PT ;  /* 0x000000200000780c */ /* 0x000fe40003f24270 */
[----:B------:R-:W-:Y:S02]  /*43e0*/  FSEL R115, R25, -INF , P0 ;  /* 0xff80000019737808 */ /* 0x000fe40000000000 */
[----:B------:R-:W-:Y:S02]  /*43f0*/  FMNMX.FTZ R4, R43, R4, !PT ;  /* 0x000000042b047209 */ /* 0x000fe40007810000 */
[----:B------:R-:W-:-:S02]  /*4400*/  FMNMX.FTZ R3, R102, R3, !PT ;  /* 0x0000000366037209 */ /* 0x000fc40007810000 */
[----:B------:R-:W-:Y:S02]  /*4410*/  ISETP.GT.AND P0, PT, R2, 0x31, PT ;  /* 0x000000310200780c */ /* 0x000fe40003f04270 */
[----:B------:R-:W-:Y:S02]  /*4420*/  FSEL R103, R50, -INF , P1 ;  /* 0xff80000032677808 */ /* 0x000fe40000800000 */
[C---:B------:R-:W-:Y:S02]  /*4430*/  ISETP.GT.AND P6, PT, R2.reuse, 0x38, PT ;  /* 0x000000380200780c */ /* 0x040fe40003fc4270 */
[----:B------:R-:W-:Y:S02]  /*4440*/  ISETP.GT.AND P1, PT, R2, 0x39, PT ;  /* 0x000000390200780c */ /* 0x000fe40003f24270 */
[----:B------:R-:W-:Y:S02]  /*4450*/  FMNMX.FTZ R2, R40, R4, !PT ;  /* 0x0000000428027209 */ /* 0x000fe40007810000 */
[----:B------:R-:W-:-:S02]  /*4460*/  FMNMX.FTZ R3, R115, R3, !PT ;  /* 0x0000000373037209 */ /* 0x000fc40007810000 */
[----:B------:R-:W-:Y:S02]  /*4470*/  FSEL R221, R21, -INF , P0 ;  /* 0xff80000015dd7808 */ /* 0x000fe40000000000 */
[----:B------:R-:W-:Y:S02]  /*4480*/  ISETP.GT.AND P0, PT, R0, 0x21, PT ;  /* 0x000000210000780c */ /* 0x000fe40003f04270 */
[----:B------:R-:W-:Y:S02]  /*4490*/  FMNMX.FTZ R2, R42, R2, !PT ;  /* 0x000000022a027209 */ /* 0x000fe40007810000 */
[----:B------:R-:W-:Y:S02]  /*44a0*/  FMNMX.FTZ R3, R126, R3, !PT ;  /* 0x000000037e037209 */ /* 0x000fe40007810000 */
[----:B------:R-:W-:Y:S02]  /*44b0*/  FSEL R114, R51, -INF , P0 ;  /* 0xff80000033727808 */ /* 0x000fe40000000000 */
[----:B------:R-:W-:-:S02]  /*44c0*/  FSEL R219, R16, -INF , P6 ;  /* 0xff80000010db7808 */ /* 0x000fc40003000000 */
[C---:B------:R-:W-:Y:S02]  /*44d0*/  ISETP.GT.AND P0, PT, R0.reuse, 0x28, PT ;  /* 0x000000280000780c */ /* 0x040fe40003f04270 */
[----:B------:R-:W-:Y:S02]  /*44e0*/  FMNMX.FTZ R2, R103, R2, !PT ;  /* 0x0000000267027209 */ /* 0x000fe40007810000 */
[----:B------:R-:W-:Y:S02]  /*44f0*/  FMNMX.FTZ R3, R221, R3, !PT ;  /* 0x00000003dd037209 */ /* 0x000fe40007810000 */
[----:B------:R-:W-:Y:S02]  /*4500*/  FSEL R230, R17, -INF , P1 ;  /* 0xff80000011e67808 */ /* 0x000fe40000800000 */
[----:B------:R-:W-:Y:S02]  /*4510*/  ISETP.GT.AND P1, PT, R0, 0x29, PT ;  /* 0x000000290000780c */ /* 0x000fe40003f24270 */
[----:B------:R-:W-:-:S02]  /*4520*/  FSEL R113, R26, -INF , P0 ;  /* 0xff8000001a717808 */ /* 0x000fc40000000000 */
[----:B------:R-:W-:Y:S02]  /*4530*/  FMNMX.FTZ R2, R114, R2, !PT ;  /* 0x0000000272027209 */ /* 0x000fe40007810000 */
[----:B------:R-:W-:Y:S02]  /*4540*/  FMNMX.FTZ R3, R219, R3, !PT ;  /* 0x00000003db037209 */ /* 0x000fe40007810000 */
[----:B------:R-:W-:Y:S02]  /*4550*/  FSEL R112, R27, -INF , P1 ;  /* 0xff8000001b707808 */ /* 0x000fe40000800000 */
[----:B------:R-:W-:Y:S01]  /*4560*/  ISETP.GT.AND P1, PT, R0, 0x30, PT ;  /* 0x000000300000780c */ /* 0x000fe20003f24270 */
[----:B------:R-:W-:Y:S01]  /*4570*/  LDSM.16.MT88.4 R24, [R178] ;  /* 0x00000000b218783b */ /* 0x000fe20000004200 */
[----:B------:R-:W-:Y:S02]  /*4580*/  FMNMX.FTZ R2, R113, R2, !PT ;  /* 0x0000000271027209 */ /* 0x000fe40007810000 */
[----:B------:R-:W-:-:S02]  /*4590*/  FMNMX.FTZ R3, R230, R3, !PT ;  /* 0x00000003e6037209 */ /* 0x000fc40007810000 */
[----:B------:R-:W-:Y:S02]  /*45a0*/  ISETP.GT.AND P0, PT, R0, 0x31, PT ;  /* 0x000000310000780c */ /* 0x000fe40003f04270 */
[----:B------:R-:W-:Y:S01]  /*45b0*/  FSEL R231, R22, -INF , P1 ;  /* 0xff80000016e77808 */ /* 0x000fe20000800000 */
[----:B------:R-:W1:Y:S01]  /*45c0*/  SHFL.BFLY PT, R5, R3, 0x2, 0x1f ;  /* 0x0c401f0003057f89 */ /* 0x000e6200000e0000 */
[----:B------:R-:W-:Y:S02]  /*45d0*/  FMNMX.FTZ R2, R112, R2, !PT ;  /* 0x0000000270027209 */ /* 0x000fe40007810000 */
[----:B------:R-:W-:Y:S02]  /*45e0*/  FSEL R245, R23, -INF , P0 ;  /* 0xff80000017f57808 */ /* 0x000fe40000000000 */
[----:B------:R-:W-:Y:S01]  /*45f0*/  ISETP.GT.AND P1, PT, R0, 0x38, PT ;  /* 0x000000380000780c */ /* 0x000fe20003f24270 */
[----:B------:R-:W-:Y:S01]  /*4600*/  LDSM.16.MT88.4 R20, [R181] ;  /* 0x00000000b514783b */ /* 0x000fe20000004200 */
[----:B------:R-:W-:-:S02]  /*4610*/  FMNMX.FTZ R2, R231, R2, !PT ;  /* 0x00000002e7027209 */ /* 0x000fc40007810000 */
[----:B------:R-:W-:Y:S02]  /*4620*/  ISETP.GT.AND P0, PT, R0, 0x39, PT ;  /* 0x000000390000780c */ /* 0x000fe40003f04270 */
[----:B------:R-:W-:Y:S02]  /*4630*/  FSEL R244, R18, -INF , P1 ;  /* 0xff80000012f47808 */ /* 0x000fe40000800000 */
[----:B------:R-:W-:Y:S02]  /*4640*/  FMNMX.FTZ R2, R245, R2, !PT ;  /* 0x00000002f5027209 */ /* 0x000fe40007810000 */
[----:B------:R-:W-:Y:S02]  /*4650*/  FSEL R246, R19, -INF , P0 ;  /* 0xff80000013f67808 */ /* 0x000fe40000000000 */
[----:B------:R-:W-:Y:S01]  /*4660*/  FMNMX.FTZ R2, R244, R2, !PT ;  /* 0x00000002f4027209 */ /* 0x000fe20007810000 */
[----:B------:R-:W-:Y:S03]  /*4670*/  LDSM.16.MT88.4 R16, [R180] ;  /* 0x00000000b410783b */ /* 0x000fe60000004200 */
[----:B------:R-:W-:-:S02]  /*4680*/  FMNMX.FTZ R2, R246, R2, !PT ;  /* 0x00000002f6027209 */ /* 0x000fc40007810000 */
[----:B-1----:R-:W-:-:S03]  /*4690*/  FMNMX.FTZ R0, R3, R5, !PT ;  /* 0x0000000503007209 */ /* 0x002fc60007810000 */
[----:B------:R-:W1:Y:S04]  /*46a0*/  SHFL.BFLY PT, R4, R2, 0x2, 0x1f ;  /* 0x0c401f0002047f89 */ /* 0x000e6800000e0000 */
[----:B------:R-:W2:Y:S01]  /*46b0*/  SHFL.BFLY PT, R5, R0, 0x1, 0x1f ;  /* 0x0c201f0000057f89 */ /* 0x000ea200000e0000 */
[----:B-1----:R-:W-:Y:S02]  /*46c0*/  FMNMX.FTZ R3, R2, R4, !PT ;  /* 0x0000000402037209 */ /* 0x002fe40007810000 */
[----:B--2---:R-:W-:-:S03]  /*46d0*/  FMNMX.FTZ R125, R0, R5, !PT ;  /* 0x00000005007d7209 */ /* 0x004fc60007810000 */
[----:B------:R-:W1:Y:S01]  /*46e0*/  SHFL.BFLY PT, R4, R3, 0x1, 0x1f ;  /* 0x0c201f0003047f89 */ /* 0x000e6200000e0000 */
[C---:B------:R-:W-:Y:S01]  /*46f0*/  FSETP.NEU.FTZ.AND P0, PT, R125.reuse, -INF , PT ;  /* 0xff8000007d00780b */ /* 0x040fe20003f1d000 */
[----:B------:R-:W-:-:S05]  /*4700*/  FMUL.FTZ R2, R125, c[0x0][0x2d0] ;  /* 0x0000b4007d027a20 */ /* 0x000fca0000410000 */
[----:B------:R-:W-:-:S05]  /*4710*/  FSEL R2, R2, RZ, P0 ;  /* 0x000000ff02027208 */ /* 0x000fca0000000000 */
[----:B------:R-:W-:-:S04]  /*4720*/  FFMA.FTZ R0, R6, c[0x0][0x2d0], -R2 ;  /* 0x0000b40006007a23 */ /* 0x000fc80000010802 */
[----:B------:R2:W-:Y:S01]  /*4730*/  MUFU.EX2 R214, R0 ;  /* 0x0000000000d67308 */ /* 0x0005e20000000800 */
[----:B-1----:R-:W-:Y:S01]  /*4740*/  FMNMX.FTZ R124, R3, R4, !PT ;  /* 0x00000004037c7209 */ /* 0x002fe20007810000 */
[----:B------:R-:W-:-:S03]  /*4750*/  FFMA.FTZ R3, R8, c[0x0][0x2d0], -R2 ;  /* 0x0000b40008037a23 */ /* 0x000fc60000010802 */
[----:B------:R-:W-:-:S03]  /*4760*/  FSETP.NEU.FTZ.AND P0, PT, R124, -INF , PT ;  /* 0xff8000007c00780b */ /* 0x000fc60003f1d000 */
[----:B------:R1:W-:Y:S01]  /*4770*/  MUFU.EX2 R211, R3 ;  /* 0x0000000300d37308 */ /* 0x0003e20000000800 */
[----:B--2---:R-:W-:-:S07]  /*4780*/  FFMA.FTZ R0, R7, c[0x0][0x2d0], -R2 ;  /* 0x0000b40007007a23 */ /* 0x004fce0000010802 */
[----:B------:R2:W3:Y:S01]  /*4790*/  MUFU.EX2 R204, R0 ;  /* 0x0000000000cc7308 */ /* 0x0004e20000000800 */
[----:B-1----:R-:W-:-:S07]  /*47a0*/  FFMA.FTZ R3, R9, c[0x0][0x2d0], -R2 ;  /* 0x0000b40009037a23 */ /* 0x002fce0000010802 */
[----:B------:R1:W4:Y:S01]  /*47b0*/  MUFU.EX2 R209, R3 ;  /* 0x0000000300d17308 */ /* 0x0003220000000800 */
[----:B--2---:R-:W-:Y:S01]  /*47c0*/  FMUL.FTZ R0, R124, c[0x0][0x2d0] ;  /* 0x0000b4007c007a20 */ /* 0x004fe20000410000 */
[----:B---3--:R-:W-:-:S04]  /*47d0*/  F2FP.BF16.PACK_AB R4, R204, R214 ;  /* 0x000000d6cc04723e */ /* 0x008fc800000010ff */
[----:B------:R-:W-:-:S05]  /*47e0*/  FSEL R0, R0, RZ, P0 ;  /* 0x000000ff00007208 */ /* 0x000fca0000000000 */
[----:B-1----:R-:W-:Y:S01]  /*47f0*/  FFMA.FTZ R3, R10, c[0x0][0x2d0], -R0 ;  /* 0x0000b4000a037a23 */ /* 0x002fe20000010800 */
[----:B----4-:R-:W-:-:S03]  /*4800*/  F2FP.BF16.PACK_AB R6, R209, R211 ;  /* 0x000000d3d106723e */ /* 0x010fc600000010ff */
[----:B------:R1:W-:Y:S02]  /*4810*/  MUFU.EX2 R212, R3 ;  /* 0x0000000300d47308 */ /* 0x0003e40000000800 */
[--C-:B-1----:R-:W-:Y:S02]  /*4820*/  FFMA.FTZ R3, R11, c[0x0][0x2d0], -R0.reuse ;  /* 0x0000b4000b037a23 */ /* 0x102fe40000010800 */
[----:B------:R-:W-:Y:S04]  /*4830*/  LDSM.16.MT88.4 R8, [R178+0x2000] ;  /* 0x00200000b208783b */ /* 0x000fe80000004200 */
        /* <DEDUP_REMOVED lines=14> */
[C---:B-1----:R-:W-:Y:S01]  /*4920*/  HMMA.16816.F32.BF16 R68, R4.reuse, R12, RZ ;  /* 0x0000000c0444723c */ /* 0x042fe200000418ff */
[----:B------:R1:W2:Y:S07]  /*4930*/  MUFU.EX2 R205, R3 ;  /* 0x0000000300cd7308 */ /* 0x0002ae0000000800 */
[C---:B------:R-:W-:Y:S01]  /*4940*/  HMMA.16816.F32.BF16 R64, R4.reuse, R14, RZ ;  /* 0x0000000e0440723c */ /* 0x040fe200000418ff */
[----:B------:R-:W4:Y:S07]  /*4950*/  LDSM.16.MT88.4 R12, [R181+0x4000] ;  /* 0x00400000b50c783b */ /* 0x000f2e0000004200 */
[----:B------:R-:W-:Y:S01]  /*4960*/  HMMA.16816.F32.BF16 R72, R4, R16, RZ ;  /* 0x000000100448723c */ /* 0x000fe200000418ff */
[----:B-1----:R-:W-:-:S04]  /*4970*/  FFMA.FTZ R3, R36, c[0x0][0x2d0], -R2 ;  /* 0x0000b40024037a23 */ /* 0x002fc80000010802 */
[----:B------:R1:W-:Y:S03]  /*4980*/  MUFU.EX2 R252, R3 ;  /* 0x0000000300fc7308 */ /* 0x0003e60000000800 */
[C---:B------:R-:W-:Y:S01]  /*4990*/  HMMA.16816.F32.BF16 R84, R4.reuse, R18, RZ ;  /* 0x000000120454723c */ /* 0x040fe200000418ff */
[----:B------:R-:W2:Y:S07]  /*49a0*/  LDSM.16.MT88.4 R16, [R178+0x4000] ;  /* 0x00400000b210783b */ /* 0x000eae0000004200 */
[----:B------:R-:W-:Y:S01]  /*49b0*/  HMMA.16816.F32.BF16 R104, R4, R20, RZ ;  /* 0x000000140468723c */ /* 0x000fe200000418ff */
[----:B-1----:R-:W-:-:S07]  /*49c0*/  FFMA.FTZ R3, R39, c[0x0][0x2d0], -R2 ;  /* 0x0000b40027037a23 */ /* 0x002fce0000010802 */
[C---:B------:R-:W-:Y:S01]  /*49d0*/  HMMA.16816.F32.BF16 R88, R4.reuse, R22, RZ ;  /* 0x000000160458723c */ /* 0x040fe200000418ff */
[----:B------:R-:W1:Y:S01]  /*49e0*/  LDSM.16.MT88.4 R20, [R177+0x4000] ;  /* 0x00400000b114783b */ /* 0x000e620000004200 */
[----:B------:R3:W-:Y:S06]  /*49f0*/  MUFU.EX2 R127, R3 ;  /* 0x00000003007f7308 */ /* 0x0007ec0000000800 */
[C---:B------:R-:W-:Y:S08]  /*4a00*/  HMMA.16816.F32.BF16 R60, R4.reuse, R8, RZ ;  /* 0x00000008043c723c */ /* 0x040ff000000418ff */
[----:B------:R-:W-:Y:S01]  /*4a10*/  HMMA.16816.F32.BF16 R52, R4, R10, RZ ;  /* 0x0000000a0434723c */ /* 0x000fe200000418ff */
[----:B------:R-:W1:Y:S01]  /*4a20*/  LDSM.16.MT88.4 R8, [R180+0x4000] ;  /* 0x00400000b408783b */ /* 0x000e620000004200 */
[----:B---3--:R-:W-:-:S04]  /*4a30*/  FFMA.FTZ R3, R41, c[0x0][0x2d0], -R0 ;  /* 0x0000b40029037a23 */ /* 0x008fc80000010800 */
[----:B------:R3:W-:Y:S02]  /*4a40*/  MUFU.EX2 R248, R3 ;  /* 0x0000000300f87308 */ /* 0x0007e40000000800 */
[C---:B------:R-:W-:Y:S08]  /*4a50*/  HMMA.16816.F32.BF16 R44, R4.reuse, R28, RZ ;  /* 0x0000001c042c723c */ /* 0x040ff000000418ff */
[----:B------:R-:W-:Y:S01]  /*4a60*/  HMMA.16816.F32.BF16 R36, R4, R30, RZ ;  /* 0x0000001e0424723c */ /* 0x000fe200000418ff */
[----:B------:R-:W1:Y:S01]  /*4a70*/  LDSM.16.MT88.4 R28, [R178+0x800] ;  /* 0x00080000b21c783b */ /* 0x000e620000004200 */
        /* <DEDUP_REMOVED lines=15> */
[C---:B--2---:R-:W-:Y:S08]  /*4b70*/  HMMA.16816.F32.BF16 R120, R4.reuse, R16, RZ ;  /* 0x000000100478723c */ /* 0x044ff000000418ff */
[----:B------:R-:W-:Y:S01]  /*4b80*/  HMMA.16816.F32.BF16 R128, R4, R18, RZ ;  /* 0x000000120480723c */ /* 0x000fe200000418ff */
[----:B------:R-:W2:Y:S01]  /*4b90*/  LDSM.16.MT88.4 R16, [R177+0x2800] ;  /* 0x00280000b110783b */ /* 0x000ea20000004200 */
[----:B-1----:R-:W-:-:S04]  /*4ba0*/  FFMA.FTZ R3, R100, c[0x0][0x2d0], -R2 ;  /* 0x0000b40064037a23 */ /* 0x002fc80000010802 */
[----:B------:R1:W-:Y:S02]  /*4bb0*/  MUFU.EX2 R238, R3 ;  /* 0x0000000300ee7308 */ /* 0x0003e40000000800 */
[C---:B------:R-:W-:Y:S08]  /*4bc0*/  HMMA.16816.F32.BF16 R108, R4.reuse, R20, RZ ;  /* 0x00000014046c723c */ /* 0x040ff000000418ff */
[----:B------:R-:W-:Y:S01]  /*4bd0*/  HMMA.16816.F32.BF16 R116, R4, R22, RZ ;  /* 0x000000160474723c */ /* 0x000fe200000418ff */
[----:B------:R-:W2:Y:S01]  /*4be0*/  LDSM.16.MT88.4 R20, [R180+0x800] ;  /* 0x00080000b414783b */ /* 0x000ea20000004200 */
[----:B-1----:R-:W-:-:S06]  /*4bf0*/  FFMA.FTZ R3, R101, c[0x0][0x2d0], -R2 ;  /* 0x0000b40065037a23 */ /* 0x002fcc0000010802 */
[C---:B------:R-:W-:Y:S01]  /*4c00*/  HMMA.16816.F32.BF16 R144, R4.reuse, R8, RZ ;  /* 0x000000080490723c */ /* 0x040fe200000418ff */
[----:B------:R1:W1:Y:S07]  /*4c10*/  MUFU.EX2 R232, R3 ;  /* 0x0000000300e87308 */ /* 0x00026e0000000800 */
[----:B------:R-:W-:Y:S01]  /*4c20*/  HMMA.16816.F32.BF16 R136, R4, R10, RZ ;  /* 0x0000000a0488723c */ /* 0x000fe200000418ff */
[----:B------:R-:W2:Y:S06]  /*4c30*/  LDSM.16.MT88.4 R8, [R181+0x2800] ;  /* 0x00280000b508783b */ /* 0x000eac0000004200 */
[----:B------:R-:W-:-:S02]  /*4c40*/  F2FP.BF16.PACK_AB R4, R205, R206 ;  /* 0x000000cecd04723e */ /* 0x000fc400000010ff */
[----:B------:R-:W-:Y:S01]  /*4c50*/  F2FP.BF16.PACK_AB R5, R250, R248 ;  /* 0x000000f8fa05723e */ /* 0x000fe200000010ff */
[--C-:B-1----:R-:W-:Y:S01]  /*4c60*/  FFMA.FTZ R3, R102, c[0x0][0x2d0], -R2.reuse ;  /* 0x0000b40066037a23 */ /* 0x102fe20000010802 */
[----:B------:R-:W-:Y:S02]  /*4c70*/  F2FP.BF16.PACK_AB R6, R127, R252 ;  /* 0x000000fc7f06723e */ /* 0x000fe400000010ff */
[----:B------:R-:W-:Y:S01]  /*4c80*/  F2FP.BF16.PACK_AB R7, R251, R249 ;  /* 0x000000f9fb07723e */ /* 0x000fe200000010ff */
[----:B------:R1:W-:Y:S06]  /*4c90*/  MUFU.EX2 R222, R3 ;  /* 0x0000000300de7308 */ /* 0x0003ec0000000800 */
[C---:B------:R-:W-:Y:S08]  /*4ca0*/  HMMA.16816.F32.BF16 R172, R4.reuse, R28, R76 ;  /* 0x0000001c04ac723c */ /* 0x040ff0000004184c */
[----:B------:R-:W-:Y:S01]  /*4cb0*/  HMMA.16816.F32.BF16 R200, R4, R30, R92 ;  /* 0x0000001e04c8723c */ /* 0x000fe2000004185c */
[----:B------:R-:W2:Y:S01]  /*4cc0*/  LDSM.16.MT88.4 R28, [R180+0x2800] ;  /* 0x00280000b41c783b */ /* 0x000ea20000004200 */
[----:B-1----:R-:W-:-:S02]  /*4cd0*/  FFMA.FTZ R3, R115, c[0x0][0x2d0], -R2 ;  /* 0x0000b40073037a23 */ /* 0x002fc40000010802 */
[----:B------:R-:W-:Y:S02]  /*4ce0*/  IMAD.MOV.U32 R115, RZ, RZ, R204 ;  /* 0x000000ffff737224 */ /* 0x000fe400078e00cc */
[----:B------:R1:W-:Y:S02]  /*4cf0*/  MUFU.EX2 R220, R3 ;  /* 0x0000000300dc7308 */ /* 0x0003e40000000800 */
[C---:B------:R-:W-:Y:S08]  /*4d00*/  HMMA.16816.F32.BF16 R168, R4.reuse, R24, R104 ;  /* 0x0000001804a8723c */ /* 0x040ff00000041868 */
[----:B------:R-:W-:Y:S01]  /*4d10*/  HMMA.16816.F32.BF16 R160, R4, R26, R88 ;  /* 0x0000001a04a0723c */ /* 0x000fe20000041858 */
[----:B------:R-:W2:Y:S01]  /*4d20*/  LDSM.16.MT88.4 R24, [R177+0x4800] ;  /* 0x00480000b118783b */ /* 0x000ea20000004200 */
[----:B-1----:R-:W-:-:S06]  /*4d30*/  FFMA.FTZ R3, R103, c[0x0][0x2d0], -R0 ;  /* 0x0000b40067037a23 */ /* 0x002fcc0000010800 */
[C---:B----4-:R-:W-:Y:S01]  /*4d40*/  HMMA.16816.F32.BF16 R92, R4.reuse, R12, R60 ;  /* 0x0000000c045c723c */ /* 0x050fe2000004183c */
[----:B------:R1:W-:Y:S07]  /*4d50*/  MUFU.EX2 R218, R3 ;  /* 0x0000000300da7308 */ /* 0x0003ee0000000800 */
[C---:B------:R-:W-:Y:S01]  /*4d60*/  HMMA.16816.F32.BF16 R88, R4.reuse, R14, R52 ;  /* 0x0000000e0458723c */ /* 0x040fe20000041834 */
[----:B------:R-:W4:Y:S07]  /*4d70*/  LDSM.16.MT88.4 R12, [R181+0x4800] ;  /* 0x00480000b50c783b */ /* 0x000f2e0000004200 */
[----:B---3--:R-:W-:Y:S01]  /*4d80*/  HMMA.16816.F32.BF16 R164, R4, R34, R96 ;  /* 0x0000002204a4723c */ /* 0x008fe20000041860 */
[----:B-1----:R-:W-:-:S02]  /*4d90*/  FFMA.FTZ R3, R114, c[0x0][0x2d0], -R0 ;  /* 0x0000b40072037a23 */ /* 0x002fc40000010800 */
[----:B------:R-:W-:Y:S02]  /*4da0*/  IMAD.MOV.U32 R114, RZ, RZ, R210 ;  /* 0x000000ffff727224 */ /* 0x000fe400078e00d2 */
[----:B------:R1:W3:Y:S03]  /*4db0*/  MUFU.EX2 R217, R3 ;  /* 0x0000000300d97308 */ /* 0x0002e60000000800 */
[C---:B--2---:R-:W-:Y:S08]  /*4dc0*/  HMMA.16816.F32.BF16 R104, R4.reuse, R16, R68 ;  /* 0x000000100468723c */ /* 0x044ff00000041844 */
[----:B------:R-:W-:Y:S01]  /*4dd0*/  HMMA.16816.F32.BF16 R96, R4, R18, R64 ;  /* 0x000000120460723c */ /* 0x000fe20000041840 */
[----:B------:R-:W2:Y:S01]  /*4de0*/  LDSM.16.MT88.4 R16, [R178+0x4800] ;  /* 0x00480000b210783b */ /* 0x000ea20000004200 */
[----:B-1----:R-:W-:-:S06]  /*4df0*/  FFMA.FTZ R3, R113, c[0x0][0x2d0], -R0 ;  /* 0x0000b40071037a23 */ /* 0x002fcc0000010800 */
[----:B------:R-:W-:Y:S01]  /*4e00*/  HMMA.16816.F32.BF16 R152, R4, R32, R80 ;  /* 0x000000200498723c */ /* 0x000fe20000041850 */
[----:B------:R-:W-:Y:S01]  /*4e10*/  LDSM.16.MT88.4 R32, [R178+0x1000] ;  /* 0x00100000b220783b */ /* 0x000fe20000004200 */
[----:B------:R1:W-:Y:S01]  /*4e20*/  MUFU.EX2 R216, R3 ;  /* 0x0000000300d87308 */ /* 0x0003e20000000800 */
[----:B------:R-:W-:-:S05]  /*4e30*/  IMAD.MOV.U32 R113, RZ, RZ, R209 ;  /* 0x000000ffff717224 */ /* 0x000fca00078e00d1 */
[C---:B------:R-:W-:Y:S08]  /*4e40*/  HMMA.16816.F32.BF16 R148, R4.reuse, R22, R84 ;  /* 0x000000160494723c */ /* 0x040ff00000041854 */
[----:B------:R-:W-:Y:S01]  /*4e50*/  HMMA.16816.F32.BF16 R84, R4, R8, R56 ;  /* 0x000000080454723c */ /* 0x000fe20000041838 */
[----:B-1----:R-:W-:Y:S02]  /*4e60*/  FFMA.FTZ R3, R112, c[0x0][0x2d0], -R0 ;  /* 0x0000b40070037a23 */ /* 0x002fe40000010800 */
[----:B------:R-:W-:-:S05]  /*4e70*/  IMAD.MOV.U32 R112, RZ, RZ, R208 ;  /* 0x000000ffff707224 */ /* 0x000fca00078e00d0 */
[C---:B------:R-:W-:Y:S01]  /*4e80*/  HMMA.16816.F32.BF16 R80, R4.reuse, R10, R48 ;  /* 0x0000000a0450723c */ /* 0x040fe20000041830 */
[----:B------:R-:W1:Y:S07]  /*4e90*/  LDSM.16.MT88.4 R8, [R180+0x4800] ;  /* 0x00480000b408783b */ /* 0x000e6e0000004200 */
[C---:B------:R-:W-:Y:S08]  /*4ea0*/  HMMA.16816.F32.BF16 R56, R4.reuse, R28, R44 ;  /* 0x0000001c0438723c */ /* 0x040ff0000004182c */
[C---:B------:R-:W-:Y:S08]  /*4eb0*/  HMMA.16816.F32.BF16 R52, R4.reuse, R24, R108 ;  /* 0x000000180434723c */ /* 0x040ff0000004186c */
[C---:B------:R-:W-:Y:S01]  /*4ec0*/  HMMA.16816.F32.BF16 R44, R4.reuse, R26, R116 ;  /* 0x0000001a042c723c */ /* 0x040fe20000041874 */
[----:B------:R-:W1:Y:S07]  /*4ed0*/  LDSM.16.MT88.4 R24, [R177+0x1000] ;  /* 0x00100000b118783b */ /* 0x000e6e0000004200 */
[C---:B------:R-:W-:Y:S01]  /*4ee0*/  HMMA.16816.F32.BF16 R156, R4.reuse, R20, R72 ;  /* 0x00000014049c723c */ /* 0x040fe20000041848 */
[----:B------:R-:W1:Y:S07]  /*4ef0*/  LDSM.16.MT88.4 R20, [R181+0x1000] ;  /* 0x00100000b514783b */ /* 0x000e6e0000004200 */
[C---:B----4-:R-:W-:Y:S07]  /*4f00*/  HMMA.16816.F32.BF16 R76, R4.reuse, R12, R132 ;  /* 0x0000000c044c723c */ /* 0x050fee0000041884 */
[----:B------:R-:W-:Y:S01]  /*4f10*/  IMAD.MOV.U32 R132, RZ, RZ, R127 ;  /* 0x000000ffff847224 */ /* 0x000fe200078e007f */
[----:B--2---:R-:W-:Y:S01]  /*4f20*/  HMMA.16816.F32.BF16 R68, R4, R16, R120 ;  /* 0x000000100444723c */ /* 0x004fe20000041878 */
[----:B------:R2:W4:Y:S01]  /*4f30*/  MUFU.EX2 R127, R3 ;  /* 0x00000003007f7308 */ /* 0x0005220000000800 */
[----:B-----5:R-:W-:-:S02]  /*4f40*/  IMAD.MOV.U32 R135, RZ, RZ, R207 ;  /* 0x000000ffff877224 */ /* 0x020fc400078e00cf */
[----:B------:R-:W-:Y:S02]  /*4f50*/  IMAD.MOV.U32 R134, RZ, RZ, R206 ;  /* 0x000000ffff867224 */ /* 0x000fe400078e00ce */
[----:B------:R-:W-:Y:S02]  /*4f60*/  IMAD.MOV.U32 R133, RZ, RZ, R205 ;  /* 0x000000ffff857224 */ /* 0x000fe400078e00cd */
[----:B------:R-:W-:Y:S01]  /*4f70*/  HMMA.16816.F32.BF16 R72, R4, R18, R128 ;  /* 0x000000120448723c */ /* 0x000fe20000041880 */
[----:B------:R-:W3:Y:S01]  /*4f80*/  LDSM.16.MT88.4 R16, [R180+0x1000] ;  /* 0x00100000b410783b */ /* 0x000ee20000004200 */
[----:B------:R-:W-:Y:S02]  /*4f90*/  IMAD.MOV.U32 R123, RZ, RZ, R214 ;  /* 0x000000ffff7b7224 */ /* 0x000fe400078e00d6 */
[----:B------:R-:W-:Y:S02]  /*4fa0*/  IMAD.MOV.U32 R122, RZ, RZ, R213 ;  /* 0x000000ffff7a7224 */ /* 0x000fe400078e00d5 */
[----:B------:R-:W-:-:S02]  /*4fb0*/  IMAD.MOV.U32 R121, RZ, RZ, R212 ;  /* 0x000000ffff797224 */ /* 0x000fc400078e00d4 */
[----:B------:R-:W-:Y:S01]  /*4fc0*/  HMMA.16816.F32.BF16 R40, R4, R30, R36 ;  /* 0x0000001e0428723c */ /* 0x000fe20000041824 */
[----:B------:R-:W-:Y:S01]  /*4fd0*/  IMAD.MOV.U32 R120, RZ, RZ, R211 ;  /* 0x000000ffff787224 */ /* 0x000fe200078e00d3 */
[----:B------:R-:W-:Y:S01]  /*4fe0*/  LDSM.16.MT88.4 R28, [R180+0x3000] ;  /* 0x00300000b41c783b */ /* 0x000fe20000004200 */
[----:B--2---:R-:W-:-:S04]  /*4ff0*/  FFMA.FTZ R3, R126, c[0x0][0x2d0], -R2 ;  /* 0x0000b4007e037a23 */ /* 0x004fc80000010802 */
[----:B------:R2:W-:Y:S01]  /*5000*/  MUFU.EX2 R126, R3 ;  /* 0x00000003007e7308 */ /* 0x0005e20000000800 */
[C---:B------:R-:W-:Y:S01]  /*5010*/  HMMA.16816.F32.BF16 R64, R4.reuse, R14, R140 ;  /* 0x0000000e0440723c */ /* 0x040fe2000004188c */
[----:B------:R-:W-:Y:S07]  /*5020*/  LDSM.16.MT88.4 R12, [R177+0x3000] ;  /* 0x00300000b10c783b */ /* 0x000fee0000004200 */
[----:B-1----:R-:W-:Y:S01]  /*5030*/  HMMA.16816.F32.BF16 R48, R4, R8, R144 ;  /* 0x000000080430723c */ /* 0x002fe20000041890 */
[----:B--2---:R-:W-:-:S07]  /*5040*/  FFMA.FTZ R3, R221, c[0x0][0x2d0], -R2 ;  /* 0x0000b400dd037a23 */ /* 0x004fce0000010802 */
[----:B------:R-:W-:Y:S01]  /*5050*/  HMMA.16816.F32.BF16 R36, R4, R10, R136 ;  /* 0x0000000a0424723c */ /* 0x000fe20000041888 */
[----:B------:R-:W-:Y:S01]  /*5060*/  LDSM.16.MT88.4 R8, [R178+0x3000] ;  /* 0x00300000b208783b */ /* 0x000fe20000004200 */
[----:B------:R-:W-:-:S05]  /*5070*/  IMAD.MOV.U32 R221, RZ, RZ, R132 ;  /* 0x000000ffffdd7224 */ /* 0x000fca00078e0084 */
[----:B------:R-:W-:Y:S02]  /*5080*/  F2FP.BF16.PACK_AB R4, R232, R238 ;  /* 0x000000eee804723e */ /* 0x000fe400000010ff */
[----:B---3--:R-:W-:Y:S02]  /*5090*/  F2FP.BF16.PACK_AB R5, R217, R218 ;  /* 0x000000dad905723e */ /* 0x008fe400000010ff */
[----:B------:R-:W-:Y:S02]  /*50a0*/  F2FP.BF16.PACK_AB R6, R220, R222 ;  /* 0x000000dedc06723e */ /* 0x000fe400000010ff */
[----:B----4-:R-:W-:-:S07]  /*50b0*/  F2FP.BF16.PACK_AB R7, R127, R216 ;  /* 0x000000d87f07723e */ /* 0x010fce00000010ff */
[C---:B------:R-:W-:Y:S08]  /*50c0*/  HMMA.16816.F32.BF16 R128, R4.reuse, R24, R152 ;  /* 0x000000180480723c */ /* 0x040ff00000041898 */
        /* <DEDUP_REMOVED lines=9> */
[C---:B-1----:R-:W-:Y:S01]  /*5160*/  HMMA.16816.F32.BF16 R160, R4.reuse, R26, R80 ;  /* 0x0000001a04a0723c */ /* 0x042fe20000041850 */
[----:B------:R1:W4:Y:S01]  /*5170*/  MUFU.EX2 R26, R3 ;  /* 0x00000003001a7308 */ /* 0x0003220000000800 */
[----:B------:R-:W-:Y:S05]  /*5180*/  LDSM.16.MT88.4 R80, [R178+0x5800] ;  /* 0x00580000b250783b */ /* 0x000fea0000004200 */
[----:B------:R-:W-:Y:S01]  /*5190*/  IMAD.MOV.U32 R27, RZ, RZ, R135 ;  /* 0x000000ffff1b7224 */ /* 0x000fe200078e0087 */
[C---:B------:R-:W-:Y:S08]  /*51a0*/  HMMA.16816.F32.BF16 R32, R4.reuse, R34, R200 ;  /* 0x000000220420723c */ /* 0x040ff000000418c8 */
[----:B------:R-:W-:Y:S01]  /*51b0*/  HMMA.16816.F32.BF16 R200, R4, R12, R104 ;  /* 0x0000000c04c8723c */ /* 0x000fe20000041868 */
[--C-:B-1----:R-:W-:Y:S01]  /*51c0*/  FFMA.FTZ R3, R219, c[0x0][0x2d0], -R2.reuse ;  /* 0x0000b400db037a23 */ /* 0x102fe20000010802 */
[----:B------:R-:W-:Y:S01]  /*51d0*/  LDSM.16.MT88.4 R104, [R178+0x1800] ;  /* 0x00180000b268783b */ /* 0x000fe20000004200 */
[----:B------:R-:W-:-:S02]  /*51e0*/  FFMA.FTZ R2, R230, c[0x0][0x2d0], -R2 ;  /* 0x0000b400e6027a23 */ /* 0x000fc40000010802 */
[----:B------:R-:W-:Y:S02]  /*51f0*/  IMAD.MOV.U32 R230, RZ, RZ, R112 ;  /* 0x000000ffffe67224 */ /* 0x000fe400078e0070 */
[----:B------:R-:W-:Y:S01]  /*5200*/  IMAD.MOV.U32 R219, RZ, RZ, R133 ;  /* 0x000000ffffdb7224 */ /* 0x000fe200078e0085 */
[C---:B------:R-:W-:Y:S01]  /*5210*/  HMMA.16816.F32.BF16 R204, R4.reuse, R14, R96 ;  /* 0x0000000e04cc723c */ /* 0x040fe20000041860 */
[----:B------:R-:W1:Y:S06]  /*5220*/  LDSM.16.MT88.4 R12, [R181+0x5000] ;  /* 0x00500000b50c783b */ /* 0x000e6c0000004200 */
[----:B----4-:R-:W-:Y:S01]  /*5230*/  F2FP.BF16.PACK_AB R96, R26, R126 ;  /* 0x0000007e1a60723e */ /* 0x010fe200000010ff */
[C---:B------:R-:W-:Y:S08]  /*5240*/  HMMA.16816.F32.BF16 R172, R4.reuse, R8, R92 ;  /* 0x0000000804ac723c */ /* 0x040ff0000004185c */
[C---:B------:R-:W-:Y:S01]  /*5250*/  HMMA.16816.F32.BF16 R168, R4.reuse, R10, R88 ;  /* 0x0000000a04a8723c */ /* 0x040fe20000041858 */
[----:B------:R-:W4:Y:S04]  /*5260*/  LDSM.16.MT88.4 R8, [R180+0x5000] ;  /* 0x00500000b408783b */ /* 0x000f280000004200 */
[----:B------:R-:W-:Y:S03]  /*5270*/  LDSM.16.MT88.4 R88, [R181+0x5800] ;  /* 0x00580000b558783b */ /* 0x000fe60000004200 */
[C---:B------:R-:W-:Y:S01]  /*5280*/  HMMA.16816.F32.BF16 R164, R4.reuse, R24, R84 ;  /* 0x0000001804a4723c */ /* 0x040fe20000041854 */
[----:B------:R1:W-:Y:S07]  /*5290*/  MUFU.EX2 R24, R2 ;  /* 0x0000000200187308 */ /* 0x0003ee0000000800 */
[C---:B--2---:R-:W-:Y:S01]  /*52a0*/  HMMA.16816.F32.BF16 R140, R4.reuse, R20, R52 ;  /* 0x00000014048c723c */ /* 0x044fe20000041834 */
[----:B------:R2:W2:Y:S07]  /*52b0*/  MUFU.EX2 R25, R3 ;  /* 0x0000000300197308 */ /* 0x0004ae0000000800 */
[----:B---3--:R-:W-:Y:S01]  /*52c0*/  HMMA.16816.F32.BF16 R92, R4, R16, R68 ;  /* 0x00000010045c723c */ /* 0x008fe20000041844 */
[----:B-1----:R-:W-:-:S02]  /*52d0*/  FFMA.FTZ R2, R231, c[0x0][0x2d0], -R0 ;  /* 0x0000b400e7027a23 */ /* 0x002fc40000010800 */
[----:B------:R-:W-:Y:S02]  /*52e0*/  IMAD.MOV.U32 R231, RZ, RZ, R113 ;  /* 0x000000ffffe77224 */ /* 0x000fe400078e0071 */
[----:B------:R1:W-:Y:S03]  /*52f0*/  MUFU.EX2 R21, R2 ;  /* 0x0000000200157308 */ /* 0x0003e60000000800 */
[----:B------:R-:W-:Y:S01]  /*5300*/  HMMA.16816.F32.BF16 R156, R4, R28, R56 ;  /* 0x0000001c049c723c */ /* 0x000fe20000041838 */
[----:B--2---:R-:W-:Y:S01]  /*5310*/  IMAD.MOV.U32 R3, RZ, RZ, R134 ;  /* 0x000000ffff037224 */ /* 0x004fe200078e0086 */
[----:B------:R-:W-:Y:S01]  /*5320*/  LDSM.16.MT88.4 R56, [R181+0x3800] ;  /* 0x00380000b538783b */ /* 0x000fe20000004200 */
[----:B------:R-:W-:-:S03]  /*5330*/  F2FP.BF16.PACK_AB R98, R24, R25 ;  /* 0x000000191862723e */ /* 0x000fc600000010ff */
[----:B------:R-:W-:Y:S02]  /*5340*/  LDSM.16.MT88.4 R132, [R177+0x1800] ;  /* 0x00180000b184783b */ /* 0x000fe40000004200 */
[----:B------:R-:W-:Y:S02]  /*5350*/  HMMA.16816.F32.BF16 R144, R4, R30, R40 ;  /* 0x0000001e0490723c */ /* 0x000fe40000041828 */
[----:B------:R-:W2:Y:S01]  /*5360*/  LDSM.16.MT88.4 R40, [R177+0x3800] ;  /* 0x00380000b128783b */ /* 0x000ea20000004200 */
[----:B-1----:R-:W-:Y:S02]  /*5370*/  FFMA.FTZ R2, R245, c[0x0][0x2d0], -R0 ;  /* 0x0000b400f5027a23 */ /* 0x002fe40000010800 */
[----:B------:R-:W-:-:S03]  /*5380*/  IMAD.MOV.U32 R245, RZ, RZ, R121 ;  /* 0x000000fffff57224 */ /* 0x000fc600078e0079 */
[C---:B------:R-:W-:Y:S01]  /*5390*/  HMMA.16816.F32.BF16 R28, R4.reuse, R22, R44 ;  /* 0x00000016041c723c */ /* 0x040fe2000004182c */
[----:B------:R1:W3:Y:S06]  /*53a0*/  MUFU.EX2 R20, R2 ;  /* 0x0000000200147308 */ /* 0x0002ec0000000800 */
[----:B------:R-:W-:Y:S01]  /*53b0*/  IMAD.MOV.U32 R22, RZ, RZ, R120 ;  /* 0x000000ffff167224 */ /* 0x000fe200078e0078 */
[----:B------:R-:W-:Y:S01]  /*53c0*/  HMMA.16816.F32.BF16 R136, R4, R12, R76 ;  /* 0x0000000c0488723c */ /* 0x000fe2000004184c */
[----:B------:R-:W-:-:S07]  /*53d0*/  IMAD.MOV.U32 R23, RZ, RZ, R114 ;  /* 0x000000ffff177224 */ /* 0x000fce00078e0072 */
[C---:B------:R-:W-:Y:S01]  /*53e0*/  HMMA.16816.F32.BF16 R84, R4.reuse, R18, R72 ;  /* 0x000000120454723c */ /* 0x040fe20000041848 */
[--C-:B-1----:R-:W-:Y:S01]  /*53f0*/  FFMA.FTZ R2, R244, c[0x0][0x2d0], -R0.reuse ;  /* 0x0000b400f4027a23 */ /* 0x102fe20000010800 */
[----:B------:R-:W-:Y:S01]  /*5400*/  LDSM.16.MT88.4 R72, [R177+0x5800] ;  /* 0x00580000b148783b */ /* 0x000fe20000004200 */
[----:B------:R-:W-:Y:S01]  /*5410*/  FFMA.FTZ R0, R246, c[0x0][0x2d0], -R0 ;  /* 0x0000b400f6007a23 */ /* 0x000fe20000010800 */
[----:B---3--:R-:W-:Y:S01]  /*5420*/  F2FP.BF16.PACK_AB R97, R20, R21 ;  /* 0x000000151461723e */ /* 0x008fe200000010ff */
[----:B------:R1:W-:Y:S01]  /*5430*/  MUFU.EX2 R17, R2 ;  /* 0x0000000200117308 */ /* 0x0003e20000000800 */
[----:B------:R-:W-:Y:S02]  /*5440*/  IMAD.MOV.U32 R246, RZ, RZ, R115 ;  /* 0x000000fffff67224 */ /* 0x000fe400078e0073 */
[----:B------:R-:W-:Y:S01]  /*5450*/  IMAD.MOV.U32 R244, RZ, RZ, R122 ;  /* 0x000000fffff47224 */ /* 0x000fe200078e007a */
[----:B------:R-:W3:Y:S01]  /*5460*/  LDSM.16.MT88.4 R112, [R181+0x1800] ;  /* 0x00180000b570783b */ /* 0x000ee20000004200 */
[C---:B------:R-:W-:Y:S03]  /*5470*/  HMMA.16816.F32.BF16 R12, R4.reuse, R14, R64 ;  /* 0x0000000e040c723c */ /* 0x040fe60000041840 */
[----:B------:R2:W2:Y:S01]  /*5480*/  MUFU.EX2 R16, R0 ;  /* 0x0000000000107308 */ /* 0x0004a20000000800 */
[----:B------:R-:W-:Y:S04]  /*5490*/  LDSM.16.MT88.4 R64, [R180+0x3800] ;  /* 0x00380000b440783b */ /* 0x000fe80000004200 */
[----:B----4-:R-:W-:Y:S01]  /*54a0*/  HMMA.16816.F32.BF16 R152, R4, R8, R48 ;  /* 0x000000080498723c */ /* 0x010fe20000041830 */
[----:B------:R-:W-:Y:S01]  /*54b0*/  LDSM.16.MT88.4 R48, [R178+0x3800] ;  /* 0x00380000b230783b */ /* 0x000fe20000004200 */
[----:B-1----:R-:W-:-:S03]  /*54c0*/  IMAD.MOV.U32 R2, RZ, RZ, R123 ;  /* 0x000000ffff027224 */ /* 0x002fc600078e007b */
[----:B------:R-:W1:Y:S01]  /*54d0*/  LDSM.16.MT88.4 R120, [R180+0x1800] ;  /* 0x00180000b478783b */ /* 0x000e620000004200 */
[----:B------:R-:W-:Y:S02]  /*54e0*/  FADD.FTZ R2, R2, R246 ;  /* 0x000000f602027221 */ /* 0x000fe40000010000 */
[----:B------:R-:W-:Y:S01]  /*54f0*/  HMMA.16816.F32.BF16 R148, R4, R10, R36 ;  /* 0x0000000a0494723c */ /* 0x000fe20000041824 */
[----:B------:R-:W4:Y:S01]  /*5500*/  LDSM.16.MT88.4 R8, [R180+0x5800] ;  /* 0x00580000b408783b */ /* 0x000f220000004200 */
[----:B--2---:R-:W-:Y:S01]  /*5510*/  FADD.FTZ R0, R245, R244 ;  /* 0x000000f4f5007221 */ /* 0x004fe20000010000 */
[----:B------:R-:W-:Y:S01]  /*5520*/  F2FP.BF16.PACK_AB R99, R16, R17 ;  /* 0x000000111063723e */ /* 0x000fe200000010ff */
[----:B------:R-:W-:Y:S02]  /*5530*/  FADD.FTZ R2, R22, R2 ;  /* 0x0000000216027221 */ /* 0x000fe40000010000 */
[----:B------:R-:W-:Y:S02]  /*5540*/  FADD.FTZ R0, R23, R0 ;  /* 0x0000000017007221 */ /* 0x000fe40000010000 */
[----:B------:R-:W-:-:S02]  /*5550*/  FADD.FTZ R2, R231, R2 ;  /* 0x00000002e7027221 */ /* 0x000fc40000010000 */
[----:B------:R-:W-:Y:S01]  /*5560*/  FADD.FTZ R0, R230, R0 ;  /* 0x00000000e6007221 */ /* 0x000fe20000010000 */
[C---:B------:R-:W-:Y:S01]  /*5570*/  HMMA.16816.F32.BF16 R36, R96.reuse, R40, R200 ;  /* 0x000000286024723c */ /* 0x040fe200000418c8 */
[----:B------:R-:W-:Y:S02]  /*5580*/  FADD.FTZ R2, R3, R2 ;  /* 0x0000000203027221 */ /* 0x000fe40000010000 */
[----:B------:R-:W-:Y:S02]  /*5590*/  FADD.FTZ R0, R248, R0 ;  /* 0x00000000f8007221 */ /* 0x000fe40000010000 */
[----:B------:R-:W-:Y:S02]  /*55a0*/  FADD.FTZ R3, R219, R2 ;  /* 0x00000002db037221 */ /* 0x000fe40000010000 */
[----:B------:R-:W-:Y:S01]  /*55b0*/  FADD.FTZ R2, R250, R0 ;  /* 0x00000000fa027221 */ /* 0x000fe20000010000 */
[----:B------:R-:W-:Y:S01]  /*55c0*/  IADD3 R201, R27, -0x2, RZ ;  /* 0xfffffffe1bc97810 */ /* 0x000fe20007ffe0ff */
[----:B------:R-:W-:Y:S01]  /*55d0*/  FADD.FTZ R3, R252, R3 ;  /* 0x00000003fc037221 */ /* 0x000fe20000010000 */
[----:B------:R-:W-:Y:S01]  /*55e0*/  HMMA.16816.F32.BF16 R128, R96, R132, R128 ;  /* 0x000000846080723c */ /* 0x000fe20000041880 */
[----:B------:R-:W-:-:S04]  /*55f0*/  @P2 IMAD.HI.U32 R4, R237, c[0x0][0x2c8], RZ ;  /* 0x0000b200ed042a27 */ /* 0x000fc800078e00ff */
[----:B------:R-:W-:Y:S02]  /*5600*/  FADD.FTZ R2, R249, R2 ;  /* 0x00000002f9027221 */ /* 0x000fe40000010000 */
[----:B------:R-:W-:Y:S01]  /*5610*/  IMAD.MOV.U32 R0, RZ, RZ, R237 ;  /* 0x000000ffff007224 */ /* 0x000fe200078e00ed */
[----:B------:R-:W-:Y:S01]  /*5620*/  @P2 SHF.R.U32.HI R0, RZ, c[0x0][0x2cc], R4 ;  /* 0x0000b300ff002a19 */ /* 0x000fe20000011604 */
[----:B------:R-:W-:Y:S01]  /*5630*/  FADD.FTZ R3, R221, R3 ;  /* 0x00000003dd037221 */ /* 0x000fe20000010000 */
[C---:B---3--:R-:W-:Y:S01]  /*5640*/  HMMA.16816.F32.BF16 R108, R96.reuse, R112, R108 ;  /* 0x00000070606c723c */ /* 0x048fe2000004186c */
[----:B------:R-:W-:Y:S01]  /*5650*/  FADD.FTZ R2, R251, R2 ;  /* 0x00000002fb027221 */ /* 0x000fe20000010000 */
[----:B------:R-:W-:Y:S01]  /*5660*/  IADD3 R0, R0, R234, -R235 ;  /* 0x000000ea00007210 */ /* 0x000fe20007ffe8eb */
[----:B------:R-:W-:Y:S02]  /*5670*/  FADD.FTZ R3, R238, R3 ;  /* 0x00000003ee037221 */ /* 0x000fe40000010000 */
[----:B------:R-:W-:Y:S01]  /*5680*/  FADD.FTZ R2, R218, R2 ;  /* 0x00000002da027221 */ /* 0x000fe20000010000 */
[----:B------:R-:W-:Y:S01]  /*5690*/  SHF.R.S32.HI R4, RZ, 0x1f, R0 ;  /* 0x0000001fff047819 */ /* 0x000fe20000011400 */
[----:B------:R-:W-:Y:S01]  /*56a0*/  FADD.FTZ R3, R232, R3 ;  /* 0x00000003e8037221 */ /* 0x000fe20000010000 */
[----:B------:R-:W-:Y:S01]  /*56b0*/  HMMA.16816.F32.BF16 R76, R96, R80, R92 ;  /* 0x00000050604c723c */ /* 0x000fe2000004185c */
[----:B------:R-:W-:Y:S01]  /*56c0*/  FADD.FTZ R2, R217, R2 ;  /* 0x00000002d9027221 */ /* 0x000fe20000010000 */
[----:B------:R-:W-:Y:S01]  /*56d0*/  LEA.HI R4, R4, R0, RZ, 0x6 ;  /* 0x0000000004047211 */ /* 0x000fe200078f30ff */
[----:B------:R-:W-:-:S02]  /*56e0*/  FADD.FTZ R3, R222, R3 ;  /* 0x00000003de037221 */ /* 0x000fc40000010000 */
[----:B------:R-:W-:Y:S02]  /*56f0*/  FADD.FTZ R0, R216, R2 ;  /* 0x00000002d8007221 */ /* 0x000fe40000010000 */
[----:B------:R-:W-:Y:S01]  /*5700*/  FADD.FTZ R2, R220, R3 ;  /* 0x00000003dc027221 */ /* 0x000fe20000010000 */
[----:B------:R-:W-:Y:S01]  /*5710*/  SHF.R.S32.HI R3, RZ, 0x6, R4 ;  /* 0x00000006ff037819 */ /* 0x000fe20000011404 */
[----:B------:R-:W-:Y:S01]  /*5720*/  FADD.FTZ R0, R127, R0 ;  /* 0x000000007f007221 */ /* 0x000fe20000010000 */
[C---:B------:R-:W-:Y:S01]  /*5730*/  HMMA.16816.F32.BF16 R132, R96.reuse, R134, R60 ;  /* 0x000000866084723c */ /* 0x040fe2000004183c */
[----:B------:R-:W-:Y:S01]  /*5740*/  FADD.FTZ R2, R126, R2 ;  /* 0x000000027e027221 */ /* 0x000fe20000010000 */
[----:B------:R-:W-:Y:S01]  /*5750*/  IMNMX R232, R229, R3, !PT ;  /* 0x00000003e5e87217 */ /* 0x000fe20007800200 */
[----:B------:R-:W-:Y:S02]  /*5760*/  FADD.FTZ R0, R21, R0 ;  /* 0x0000000015007221 */ /* 0x000fe40000010000 */
[----:B------:R-:W-:Y:S01]  /*5770*/  FADD.FTZ R2, R26, R2 ;  /* 0x000000021a027221 */ /* 0x000fe20000010000 */
[----:B------:R-:W-:Y:S01]  /*5780*/  ISETP.GE.AND P0, PT, R201, R232, PT ;  /* 0x000000e8c900720c */ /* 0x000fe20003f06270 */
[----:B------:R-:W-:Y:S01]  /*5790*/  FADD.FTZ R0, R20, R0 ;  /* 0x0000000014007221 */ /* 0x000fe20000010000 */
[----:B------:R-:W-:Y:S01]  /*57a0*/  HMMA.16816.F32.BF16 R112, R96, R114, R116 ;  /* 0x000000726070723c */ /* 0x000fe20000041874 */
[----:B------:R-:W-:-:S02]  /*57b0*/  FADD.FTZ R2, R25, R2 ;  /* 0x0000000219027221 */ /* 0x000fc40000010000 */
[----:B------:R-:W-:Y:S02]  /*57c0*/  FADD.FTZ R0, R17, R0 ;  /* 0x0000000011007221 */ /* 0x000fe40000010000 */
[----:B------:R-:W-:Y:S02]  /*57d0*/  FADD.FTZ R230, R24, R2 ;  /* 0x0000000218e67221 */ /* 0x000fe40000010000 */
[----:B------:R-:W-:Y:S01]  /*57e0*/  FADD.FTZ R231, R16, R0 ;  /* 0x0000000010e77221 */ /* 0x000fe20000010000 */
[C---:B------:R-:W-:Y:S08]  /*57f0*/  HMMA.16816.F32.BF16 R80, R96.reuse, R82, R84 ;  /* 0x000000526050723c */ /* 0x040ff00000041854 */
[C---:B------:R-:W-:Y:S08]  /*5800*/  HMMA.16816.F32.BF16 R100, R96.reuse, R104, R100 ;  /* 0x000000686064723c */ /* 0x040ff00000041864 */
        /* <DEDUP_REMOVED lines=14> */
[C---:B----4-:R-:W-:Y:S08]  /*58f0*/  HMMA.16816.F32.BF16 R92, R96.reuse, R8, R152 ;  /* 0x00000008605c723c */ /* 0x050ff00000041898 */
[----:B------:R-:W-:Y:S01]  /*5900*/  HMMA.16816.F32.BF16 R96, R96, R10, R148 ;  /* 0x0000000a6060723c */ /* 0x000fe20000041894 */
[----:B------:R-:W-:Y:S01]  /*5910*/  @!UPT UIADD3 URZ, URZ, URZ, URZ ;  /* 0x0000003f3f3ff290 */ /* 0x000fe2000fffe03f */
[----:B------:R-:W-:Y:S11]  /*5920*/  @!P0 BRA `(.L_x_896) ;  /* 0x00002ed000008947 */ /* 0x000ff60003800000 */
[----:B------:R-:W-:Y:S02]  /*5930*/  MOV R126, R124 ;  /* 0x0000007c007e7202 */ /* 0x000fe40000000f00 */
[----:B------:R-:W-:-:S02]  /*5940*/  MOV R3, R125 ;  /* 0x0000007d00037202 */ /* 0x000fc40000000f00 */
[----:B------:R-:W-:-:S07]  /*5950*/  MOV R200, R201 ;  /* 0x000000c900c87202 */ /* 0x000fce0000000f00 */
.L_x_897:
[----:B------:R-:W-:Y:S01]  /*5960*/  ISETP.GT.AND P6, PT, R229, R200, PT ;  /* 0x000000c8e500720c */ /* 0x000fe20003fc4270 */
[----:B------:R-:W-:Y:S04]  /*5970*/  DEPBAR.LE SB0, 0x0 ;  /* 0x000080000000791a */ /* 0x000fe80000000000 */
[----:B------:R-:W-:Y:S01]  /*5980*/  WARPSYNC 0xffffffff ;  /* 0xffffffff00007948 */ /* 0x000fe20003800000 */
[----:B------:R-:W-:Y:S01]  /*5990*/  BAR.SYNC.DEFER_BLOCKING 0x0 ;  /* 0x0000000000007b1d */ /* 0x000fe20000010000 */
[C---:B------:R-:W-:Y:S06]  /*59a0*/  IADD3 R201, R200.reuse, -0x1, RZ ;  /* 0xffffffffc8c97810 */ /* 0x040fec0007ffe0ff */
[----:B------:R-:W-:Y:S01]  /*59b0*/  @!P6 SHF.R.S32.HI R0, RZ, 0x1f, R200 ;  /* 0x0000001fff00e819 */ /* 0x000fe200000114c8 */
[----:B------:R-:W-:Y:S04]  /*59c0*/  @!P6 IMAD.WIDE.U32 R4, R200, c[0x0][0x208], RZ ;  /* 0x00008200c804ea25 */ /* 0x000fe800078e00ff */
[----:B------:R-:W-:Y:S02]  /*59d0*/  @!P6 IMAD R0, R0, c[0x0][0x208], RZ ;  /* 0x000082000000ea24 */ /* 0x000fe400078e02ff */
[----:B------:R-:W-:Y:S02]  /*59e0*/  @!P6 IMAD.MOV.U32 R6, RZ, RZ, c[0x0][0x20c] ;  /* 0x00008300ff06e624 */ /* 0x000fe400078e00ff */
[----:B------:R-:W-:Y:S04]  /*59f0*/  @!P6 IMAD R0, R200, c[0x0][0x20c], R0 ;  /* 0x00008300c800ea24 */ /* 0x000fe800078e0200 */
[----:B------:R-:W-:Y:S01]  /*5a00*/  @!P6 IMAD.IADD R2, R5, 0x1, R0 ;  /* 0x000000010502e824 */ /* 0x000fe200078e0200 */
[C---:B------:R-:W-:Y:S01]  /*5a10*/  @!P6 SHF.L.U32 R0, R4.reuse, 0x6, RZ ;  /* 0x000000060400e819 */ /* 0x040fe200000006ff */
[----:B------:R-:W-:Y:S01]  /*5a20*/  @!P6 IMAD.MOV.U32 R5, RZ, RZ, c[0x0][0x208] ;  /* 0x00008200ff05e624 */ /* 0x000fe200078e00ff */
[----:B------:R-:W-:Y:S02]  /*5a30*/  LDSM.16.M88.4 R32, [R183] ;  /* 0x00000000b720783b */ /* 0x000fe40000000200 */
[----:B------:R-:W-:Y:S02]  /*5a40*/  @!P6 SHF.L.U64.HI R2, R4, 0x6, R2 ;  /* 0x000000060402e819 */ /* 0x000fe40000010202 */
[C---:B------:R-:W-:Y:S02]  /*5a50*/  @!P6 LEA R12, P0, R5.reuse, R0, 0x5 ;  /* 0x00000000050ce211 */ /* 0x040fe400078028ff */
[----:B------:R-:W-:Y:S02]  /*5a60*/  @!P6 IADD3 R4, P1, R0, R226, RZ ;  /* 0x000000e20004e210 */ /* 0x000fe40007f3e0ff */
[----:B------:R-:W-:Y:S01]  /*5a70*/  @!P6 LEA.HI.X R13, R5, R2, R6, 0x5, P0 ;  /* 0x00000002050de211 */ /* 0x000fe200000f2c06 */
[----:B------:R-:W1:Y:S01]  /*5a80*/  LDSM.16.M88.4 R8, [R176] ;  /* 0x00000000b008783b */ /* 0x000e620000000200 */
[----:B------:R-:W-:Y:S02]  /*5a90*/  @!P6 IADD3 R14, P0, R226, 0x40, RZ ;  /* 0x00000040e20ee810 */ /* 0x000fe40007f1e0ff */
[----:B------:R-:W-:Y:S02]  /*5aa0*/  @!P6 IADD3.X R6, R2, R228, RZ, P1, !PT ;  /* 0x000000e40206e210 */ /* 0x000fe40000ffe4ff */
[----:B------:R-:W-:Y:S01]  /*5ab0*/  @!P6 LEA R162, P1, R4, c[0x0][0x1f8], 0x1 ;  /* 0x00007e0004a2ea11 */ /* 0x000fe200078208ff */
[----:B------:R-:W-:Y:S01]  /*5ac0*/  @!P6 IMAD.X R20, RZ, RZ, R228, P0 ;  /* 0x000000ffff14e224 */ /* 0x000fe200000e06e4 */
[----:B------:R-:W-:Y:S01]  /*5ad0*/  @!P6 IADD3 R5, P0, R0, R14, RZ ;  /* 0x0000000e0005e210 */ /* 0x000fe20007f1e0ff */
[----:B------:R-:W2:Y:S01]  /*5ae0*/  LDSM.16.M88.4 R16, [R176+0x800] ;  /* 0x00080000b010783b */ /* 0x000ea20000000200 */
[----:B------:R-:W-:Y:S02]  /*5af0*/  @!P6 LEA.HI.X R163, R4, c[0x0][0x1fc], R6, 0x1, P1 ;  /* 0x00007f0004a3ea11 */ /* 0x000fe400008f0c06 */
[----:B------:R-:W-:Y:S02]  /*5b00*/  @!P6 IADD3.X R4, R2, R20, RZ, P0, !PT ;  /* 0x000000140204e210 */ /* 0x000fe400007fe4ff */
[----:B------:R-:W-:Y:S02]  /*5b10*/  @!P6 IADD3 R15, P0, R226, 0x80, RZ ;  /* 0x00000080e20fe810 */ /* 0x000fe40007f1e0ff */
[C---:B------:R-:W-:Y:S01]  /*5b20*/  @!P6 LEA R160, P1, R5.reuse, c[0x0][0x1f8], 0x1 ;  /* 0x00007e0005a0ea11 */ /* 0x040fe200078208ff */
[----:B------:R-:W3:Y:S02]  /*5b30*/  LDSM.16.M88.4 R24, [R176+0x1000] ;  /* 0x00100000b018783b */ /* 0x000ee40000000200 */
[----:B------:R-:W-:Y:S01]  /*5b40*/  @!P6 IMAD.X R21, RZ, RZ, R228, P0 ;  /* 0x000000ffff15e224 */ /* 0x000fe200000e06e4 */
[----:B------:R-:W-:Y:S02]  /*5b50*/  @!P6 IADD3 R22, P0, R0, R15, RZ ;  /* 0x0000000f0016e210 */ /* 0x000fe40007f1e0ff */
[----:B------:R-:W-:Y:S02]  /*5b60*/  @!P6 LEA.HI.X R161, R5, c[0x0][0x1fc], R4, 0x1, P1 ;  /* 0x00007f0005a1ea11 */ /* 0x000fe400008f0c04 */
[----:B------:R-:W-:Y:S01]  /*5b70*/  @!P6 IADD3 R23, P1, R12, R14, RZ ;  /* 0x0000000e0c17e210 */ /* 0x000fe20007f3e0ff */
[----:B------:R-:W4:Y:S01]  /*5b80*/  LDSM.16.M88.4 R136, [R176+0x1800] ;  /* 0x00180000b088783b */ /* 0x000f220000000200 */
[----:B------:R-:W-:Y:S02]  /*5b90*/  @!P6 IADD3.X R14, R2, R21, RZ, P0, !PT ;  /* 0x00000015020ee210 */ /* 0x000fe400007fe4ff */
[C---:B------:R-:W-:Y:S01]  /*5ba0*/  @!P6 IADD3 R2, P0, R12.reuse, R15, RZ ;  /* 0x0000000f0c02e210 */ /* 0x040fe20007f1e0ff */
[C---:B------:R-:W-:Y:S01]  /*5bb0*/  @!P6 IMAD.X R31, R13.reuse, 0x1, R20, P1 ;  /* 0x000000010d1fe824 */ /* 0x040fe200008e0614 */
[----:B------:R-:W-:Y:S02]  /*5bc0*/  @!P6 IADD3 R0, P1, R12, R226, RZ ;  /* 0x000000e20c00e210 */ /* 0x000fe40007f3e0ff */
[C---:B------:R-:W-:Y:S01]  /*5bd0*/  @!P6 IADD3.X R29, R13.reuse, R21, RZ, P0, !PT ;  /* 0x000000150d1de210 */ /* 0x040fe200007fe4ff */
[----:B------:R-:W-:Y:S01]  /*5be0*/  LDSM.16.M88.4 R140, [R184] ;  /* 0x00000000b88c783b */ /* 0x000fe20000000200 */
[----:B------:R-:W-:Y:S01]  /*5bf0*/  @!P6 LEA R20, P0, R22, c[0x0][0x1f8], 0x1 ;  /* 0x00007e001614ea11 */ /* 0x000fe200078008ff */
[----:B------:R-:W-:Y:S01]  /*5c00*/  @!P6 IMAD.X R13, R13, 0x1, R228, P1 ;  /* 0x000000010d0de824 */ /* 0x000fe200008e06e4 */
[----:B------:R-:W-:Y:S02]  /*5c10*/  @!P6 LEA R124, P1, R0, c[0x0][0x1f8], 0x1 ;  /* 0x00007e00007cea11 */ /* 0x000fe400078208ff */
[----:B------:R-:W-:Y:S02]  /*5c20*/  @!P6 LEA.HI.X R21, R22, c[0x0][0x1fc], R14, 0x1, P0 ;  /* 0x00007f001615ea11 */ /* 0x000fe400000f0c0e */
[----:B------:R-:W-:Y:S01]  /*5c30*/  @!P6 LEA.HI.X R125, R0, c[0x0][0x1fc], R13, 0x1, P1 ;  /* 0x00007f00007dea11 */ /* 0x000fe200008f0c0d */
[C---:B-1----:R-:W-:Y:S01]  /*5c40*/  HMMA.16816.F32.BF16 R4, R32.reuse, R8, RZ ;  /* 0x000000082004723c */ /* 0x042fe200000418ff */
[----:B------:R-:W1:Y:S02]  /*5c50*/  LDSM.16.M88.4 R144, [R187] ;  /* 0x00000000bb90783b */ /* 0x000e640000000200 */
[C---:B------:R-:W-:Y:S02]  /*5c60*/  @!P6 LEA R30, P1, R23.reuse, c[0x0][0x1f8], 0x1 ;  /* 0x00007e00171eea11 */ /* 0x040fe400078208ff */
[C---:B------:R-:W-:Y:S02]  /*5c70*/  @!P6 LEA R28, P0, R2.reuse, c[0x0][0x1f8], 0x1 ;  /* 0x00007e00021cea11 */ /* 0x040fe400078008ff */
[----:B------:R-:W-:Y:S01]  /*5c80*/  @!P6 LEA.HI.X R31, R23, c[0x0][0x1fc], R31, 0x1, P1 ;  /* 0x00007f00171fea11 */ /* 0x000fe200008f0c1f */
[C---:B------:R-:W-:Y:S01]  /*5c90*/  HMMA.16816.F32.BF16 R8, R32.reuse, R10, RZ ;  /* 0x0000000a2008723c */ /* 0x040fe200000418ff */
[----:B------:R-:W5:Y:S03]  /*5ca0*/  LDSM.16.M88.4 R148, [R198] ;  /* 0x00000000c694783b */ /* 0x000f660000000200 */
[----:B------:R-:W-:Y:S04]  /*5cb0*/  @!P6 LEA.HI.X R29, R2, c[0x0][0x1fc], R29, 0x1, P0 ;  /* 0x00007f00021dea11 */ /* 0x000fe800000f0c1d */
[C---:B--2---:R-:W-:Y:S01]  /*5cc0*/  HMMA.16816.F32.BF16 R12, R32.reuse, R16, RZ ;  /* 0x00000010200c723c */ /* 0x044fe200000418ff */
[----:B------:R-:W2:Y:S07]  /*5cd0*/  LDSM.16.M88.4 R152, [R197] ;  /* 0x00000000c598783b */ /* 0x000eae0000000200 */
[C---:B------:R-:W-:Y:S01]  /*5ce0*/  HMMA.16816.F32.BF16 R16, R32.reuse, R18, RZ ;  /* 0x000000122010723c */ /* 0x040fe200000418ff */
[----:B------:R-:W1:Y:S08]  /*5cf0*/  LDSM.16.M88.4 R156, [R196] ;  /* 0x00000000c49c783b */ /* 0x000e700000000200 */
[----:B------:R-:W-:Y:S01]  /*5d00*/  @!PT LDS RZ, [RZ] ;  /* 0x00000000fffff984 */ /* 0x000fe20000000800 */
[----:B------:R-:W-:Y:S01]  /*5d10*/  @!PT LDS RZ, [RZ] ;  /* 0x00000000fffff984 */ /* 0x000fe20000000800 */
[----:B------:R-:W-:Y:S01]  /*5d20*/  @!PT LDS RZ, [RZ] ;  /* 0x00000000fffff984 */ /* 0x000fe20000000800 */
[----:B------:R1:W-:Y:S08]  /*5d30*/  @!P6 LDGSTS.E.BYPASS.LTC128B.128 [R199+0x100], [R162.64], !P5 ;  /* 0x00100000a2c7efae */ /* 0x0003f0000e901d46 */
[----:B------:R1:W-:Y:S08]  /*5d40*/  @!P6 LDGSTS.E.BYPASS.LTC128B.128 [R199+0x2100], [R160.64], !P4 ;  /* 0x02100000a0c7efae */ /* 0x0003f0000e101d46 */
[----:B------:R3:W-:Y:S08]  /*5d50*/  @!P6 LDGSTS.E.BYPASS.LTC128B.128 [R199+0x4100], [R20.64], !P3 ;  /* 0x0410000014c7efae */ /* 0x0007f0000d901d46 */
[----:B------:R2:W-:Y:S08]  /*5d60*/  @!P6 LDGSTS.E.BYPASS.LTC128B.128 [R199+0x1100], [R124.64], !P5 ;  /* 0x011000007cc7efae */ /* 0x0005f0000e901d46 */
[----:B------:R4:W-:Y:S08]  /*5d70*/  @!P6 LDGSTS.E.BYPASS.LTC128B.128 [R199+0x3100], [R30.64], !P4 ;  /* 0x031000001ec7efae */ /* 0x0009f0000e101d46 */
[----:B------:R4:W-:Y:S01]  /*5d80*/  @!P6 LDGSTS.E.BYPASS.LTC128B.128 [R199+0x5100], [R28.64], !P3 ;  /* 0x051000001cc7efae */ /* 0x0009e2000d901d46 */
[C---:B---3--:R-:W-:Y:S07]  /*5d90*/  HMMA.16816.F32.BF16 R20, R32.reuse, R24, RZ ;  /* 0x000000182014723c */ /* 0x048fee00000418ff */
[----:B-1----:R-:W-:Y:S01]  /*5da0*/  LDSM.16.M88.4 R160, [R186] ;  /* 0x00000000baa0783b */ /* 0x002fe20000000200 */
[C---:B------:R-:W-:Y:S07]  /*5db0*/  HMMA.16816.F32.BF16 R24, R32.reuse, R26, RZ ;  /* 0x0000001a2018723c */ /* 0x040fee00000418ff */
[----:B------:R-:W0:Y:S08]  /*5dc0*/  LDGDEPBAR ;  /* 0x00000000000079af */ /* 0x000e300000000000 */
[----:B------:R-:W1:Y:S01]  /*5dd0*/  LDSM.16.M88.4 R164, [R182] ;  /* 0x00000000b6a4783b */ /* 0x000e620000000200 */
[C---:B----4-:R-:W-:Y:S07]  /*5de0*/  HMMA.16816.F32.BF16 R28, R32.reuse, R136, RZ ;  /* 0x00000088201c723c */ /* 0x050fee00000418ff */
[----:B------:R-:W3:Y:S01]  /*5df0*/  LDSM.16.M88.4 R168, [R182+0x800] ;  /* 0x00080000b6a8783b */ /* 0x000ee20000000200 */
[----:B------:R-:W-:Y:S07]  /*5e00*/  HMMA.16816.F32.BF16 R32, R32, R138, RZ ;  /* 0x0000008a2020723c */ /* 0x000fee00000418ff */
[----:B------:R-:W4:Y:S01]  /*5e10*/  LDSM.16.M88.4 R136, [R182+0x1000] ;  /* 0x00100000b688783b */ /* 0x000f220000000200 */
[C---:B------:R-:W-:Y:S07]  /*5e20*/  HMMA.16816.F32.BF16 R4, R140.reuse, R144, R4 ;  /* 0x000000908c04723c */ /* 0x040fee0000041804 */
[----:B------:R-:W-:Y:S01]  /*5e30*/  LDSM.16.M88.4 R172, [R179] ;  /* 0x00000000b3ac783b */ /* 0x000fe20000000200 */
[C---:B------:R-:W-:Y:S07]  /*5e40*/  HMMA.16816.F32.BF16 R8, R140.reuse, R146, R8 ;  /* 0x000000928c08723c */ /* 0x040fee0000041808 */
[----:B------:R-:W1:Y:S01]  /*5e50*/  LDSM.16.M88.4 R144, [R182+0x1800] ;  /* 0x00180000b690783b */ /* 0x000e620000000200 */
[C---:B-----5:R-:W-:Y:S07]  /*5e60*/  HMMA.16816.F32.BF16 R12, R140.reuse, R148, R12 ;  /* 0x000000948c0c723c */ /* 0x060fee000004180c */
[----:B------:R-:W5:Y:S01]  /*5e70*/  LDL R127, [R1+0x4] ;  /* 0x00000400017f7983 */ /* 0x000f620000100800 */
[C---:B------:R-:W-:Y:S03]  /*5e80*/  HMMA.16816.F32.BF16 R16, R140.reuse, R150, R16 ;  /* 0x000000968c10723c */ /* 0x040fe60000041810 */
[----:B------:R-:W3:Y:S05]  /*5e90*/  LDSM.16.M88.4 R148, [R185] ;  /* 0x00000000b994783b */ /* 0x000eea0000000200 */
[C---:B--2---:R-:W-:Y:S08]  /*5ea0*/  HMMA.16816.F32.BF16 R20, R140.reuse, R152, R20 ;  /* 0x000000988c14723c */ /* 0x044ff00000041814 */
[C---:B------:R-:W-:Y:S01]  /*5eb0*/  HMMA.16816.F32.BF16 R24, R140.reuse, R154, R24 ;  /* 0x0000009a8c18723c */ /* 0x040fe20000041818 */
[----:B------:R-:W-:Y:S07]  /*5ec0*/  LDSM.16.M88.4 R152, [R179+0x1000] ;  /* 0x00100000b398783b */ /* 0x000fee0000000200 */
[C---:B------:R-:W-:Y:S08]  /*5ed0*/  HMMA.16816.F32.BF16 R28, R140.reuse, R156, R28 ;  /* 0x0000009c8c1c723c */ /* 0x040ff0000004181c */
[----:B------:R-:W-:Y:S01]  /*5ee0*/  HMMA.16816.F32.BF16 R32, R140, R158, R32 ;  /* 0x0000009e8c20723c */ /* 0x000fe20000041820 */
[----:B------:R-:W2:Y:S07]  /*5ef0*/  LDSM.16.M88.4 R140, [R179+0x800] ;  /* 0x00080000b38c783b */ /* 0x000eae0000000200 */
[C---:B-1----:R-:W-:Y:S01]  /*5f00*/  HMMA.16816.F32.BF16 R4, R160.reuse, R164, R4 ;  /* 0x000000a4a004723c */ /* 0x042fe20000041804 */
[----:B------:R-:W1:Y:S07]  /*5f10*/  LDSM.16.M88.4 R156, [R179+0x1800] ;  /* 0x00180000b39c783b */ /* 0x000e6e0000000200 */
[C---:B------:R-:W-:Y:S01]  /*5f20*/  HMMA.16816.F32.BF16 R8, R160.reuse, R166, R8 ;  /* 0x000000a6a008723c */ /* 0x040fe20000041808 */
[----:B------:R-:W-:Y:S07]  /*5f30*/  LDSM.16.M88.4 R164, [R176+0x2000] ;  /* 0x00200000b0a4783b */ /* 0x000fee0000000200 */
[C---:B---3--:R-:W-:Y:S08]  /*5f40*/  HMMA.16816.F32.BF16 R12, R160.reuse, R168, R12 ;  /* 0x000000a8a00c723c */ /* 0x048ff0000004180c */
[C---:B------:R-:W-:Y:S01]  /*5f50*/  HMMA.16816.F32.BF16 R16, R160.reuse, R170, R16 ;  /* 0x000000aaa010723c */ /* 0x040fe20000041810 */
[----:B------:R-:W-:Y:S07]  /*5f60*/  LDSM.16.M88.4 R168, [R176+0x3800] ;  /* 0x00380000b0a8783b */ /* 0x000fee0000000200 */
[C---:B----4-:R-:W-:Y:S08]  /*5f70*/  HMMA.16816.F32.BF16 R20, R160.reuse, R136, R20 ;  /* 0x00000088a014723c */ /* 0x050ff00000041814 */
[C---:B------:R-:W-:Y:S01]  /*5f80*/  HMMA.16816.F32.BF16 R24, R160.reuse, R138, R24 ;  /* 0x0000008aa018723c */ /* 0x040fe20000041818 */
[----:B------:R-:W3:Y:S07]  /*5f90*/  LDSM.16.M88.4 R136, [R183+0x4000] ;  /* 0x00400000b788783b */ /* 0x000eee0000000200 */
[C---:B------:R-:W-:Y:S08]  /*5fa0*/  HMMA.16816.F32.BF16 R28, R160.reuse, R144, R28 ;  /* 0x00000090a01c723c */ /* 0x040ff0000004181c */
[----:B------:R-:W-:Y:S01]  /*5fb0*/  HMMA.16816.F32.BF16 R32, R160, R146, R32 ;  /* 0x00000092a020723c */ /* 0x000fe20000041820 */
[----:B------:R-:W4:Y:S07]  /*5fc0*/  LDSM.16.M88.4 R144, [R176+0x2800] ;  /* 0x00280000b090783b */ /* 0x000f2e0000000200 */
[C---:B------:R-:W-:Y:S01]  /*5fd0*/  HMMA.16816.F32.BF16 R4, R148.reuse, R172, R4 ;  /* 0x000000ac9404723c */ /* 0x040fe20000041804 */
[----:B------:R-:W1:Y:S07]  /*5fe0*/  LDSM.16.M88.4 R160, [R176+0x3000] ;  /* 0x00300000b0a0783b */ /* 0x000e6e0000000200 */
[C---:B------:R-:W-:Y:S01]  /*5ff0*/  HMMA.16816.F32.BF16 R8, R148.reuse, R174, R8 ;  /* 0x000000ae9408723c */ /* 0x040fe20000041808 */
[----:B------:R-:W-:Y:S07]  /*6000*/  LDSM.16.M88.4 R172, [R190] ;  /* 0x00000000beac783b */ /* 0x000fee0000000200 */
[C---:B--2---:R-:W-:Y:S08]  /*6010*/  HMMA.16816.F32.BF16 R12, R148.reuse, R140, R12 ;  /* 0x0000008c940c723c */ /* 0x044ff0000004180c */
[C---:B------:R-:W-:Y:S01]  /*6020*/  HMMA.16816.F32.BF16 R16, R148.reuse, R142, R16 ;  /* 0x0000008e9410723c */ /* 0x040fe20000041810 */
[----:B------:R-:W-:Y:S07]  /*6030*/  LDSM.16.M88.4 R140, [R184+0x4000] ;  /* 0x00400000b88c783b */ /* 0x000fee0000000200 */
[C---:B------:R-:W-:Y:S08]  /*6040*/  HMMA.16816.F32.BF16 R20, R148.reuse, R152, R20 ;  /* 0x000000989414723c */ /* 0x040ff00000041814 */
[C---:B------:R-:W-:Y:S01]  /*6050*/  HMMA.16816.F32.BF16 R24, R148.reuse, R154, R24 ;  /* 0x0000009a9418723c */ /* 0x040fe20000041818 */
[----:B------:R-:W2:Y:S07]  /*6060*/  LDSM.16.M88.4 R152, [R195] ;  /* 0x00000000c398783b */ /* 0x000eae0000000200 */
[C---:B-1----:R-:W-:Y:S08]  /*6070*/  HMMA.16816.F32.BF16 R28, R148.reuse, R156, R28 ;  /* 0x0000009c941c723c */ /* 0x042ff0000004181c */
[----:B------:R-:W-:Y:S01]  /*6080*/  HMMA.16816.F32.BF16 R32, R148, R158, R32 ;  /* 0x0000009e9420723c */ /* 0x000fe20000041820 */
[----:B------:R-:W1:Y:S07]  /*6090*/  LDSM.16.M88.4 R148, [R194] ;  /* 0x00000000c294783b */ /* 0x000e6e0000000200 */
[C---:B---3--:R-:W-:Y:S01]  /*60a0*/  HMMA.16816.F32.BF16 R4, R136.reuse, R164, R4 ;  /* 0x000000a48804723c */ /* 0x048fe20000041804 */
[----:B------:R-:W3:Y:S07]  /*60b0*/  LDSM.16.M88.4 R156, [R193] ;  /* 0x00000000c19c783b */ /* 0x000eee0000000200 */
[C---:B------:R-:W-:Y:S01]  /*60c0*/  HMMA.16816.F32.BF16 R8, R136.reuse, R166, R8 ;  /* 0x000000a68808723c */ /* 0x040fe20000041808 */
[----:B------:R-:W-:Y:S07]  /*60d0*/  LDSM.16.M88.4 R164, [R182+0x2800] ;  /* 0x00280000b6a4783b */ /* 0x000fee0000000200 */
[C---:B----4-:R-:W-:Y:S08]  /*60e0*/  HMMA.16816.F32.BF16 R12, R136.reuse, R144, R12 ;  /* 0x00000090880c723c */ /* 0x050ff0000004180c */
[C---:B------:R-:W-:Y:S01]  /*60f0*/  HMMA.16816.F32.BF16 R16, R136.reuse, R146, R16 ;  /* 0x000000928810723c */ /* 0x040fe20000041810 */
[----:B------:R-:W4:Y:S07]  /*6100*/  LDSM.16.M88.4 R144, [R192] ;  /* 0x00000000c090783b */ /* 0x000f2e0000000200 */
[C---:B------:R-:W-:Y:S08]  /*6110*/  HMMA.16816.F32.BF16 R20, R136.reuse, R160, R20 ;  /* 0x000000a08814723c */ /* 0x040ff00000041814 */
[C---:B------:R-:W-:Y:S01]  /*6120*/  HMMA.16816.F32.BF16 R24, R136.reuse, R162, R24 ;  /* 0x000000a28818723c */ /* 0x040fe20000041818 */
[----:B------:R-:W-:Y:S07]  /*6130*/  LDSM.16.M88.4 R160, [R182+0x2000] ;  /* 0x00200000b6a0783b */ /* 0x000fee0000000200 */
[C---:B------:R-:W-:Y:S08]  /*6140*/  HMMA.16816.F32.BF16 R28, R136.reuse, R168, R28 ;  /* 0x000000a8881c723c */ /* 0x040ff0000004181c */
[----:B------:R-:W-:Y:S01]  /*6150*/  HMMA.16816.F32.BF16 R32, R136, R170, R32 ;  /* 0x000000aa8820723c */ /* 0x000fe20000041820 */
[----:B------:R-:W4:Y:S07]  /*6160*/  LDSM.16.M88.4 R136, [R186+0x4000] ;  /* 0x00400000ba88783b */ /* 0x000f2e0000000200 */
[C---:B--2---:R-:W-:Y:S01]  /*6170*/  HMMA.16816.F32.BF16 R4, R140.reuse, R152, R4 ;  /* 0x000000988c04723c */ /* 0x044fe20000041804 */
[----:B------:R-:W-:Y:S07]  /*6180*/  LDSM.16.M88.4 R168, [R179+0x2000] ;  /* 0x00200000b3a8783b */ /* 0x000fee0000000200 */
[C---:B------:R-:W-:Y:S01]  /*6190*/  HMMA.16816.F32.BF16 R8, R140.reuse, R154, R8 ;  /* 0x0000009a8c08723c */ /* 0x040fe20000041808 */
[----:B------:R-:W-:Y:S07]  /*61a0*/  LDSM.16.M88.4 R152, [R182+0x3800] ;  /* 0x00380000b698783b */ /* 0x000fee0000000200 */
[C---:B-1----:R-:W-:Y:S08]  /*61b0*/  HMMA.16816.F32.BF16 R12, R140.reuse, R148, R12 ;  /* 0x000000948c0c723c */ /* 0x042ff0000004180c */
[C---:B------:R-:W-:Y:S01]  /*61c0*/  HMMA.16816.F32.BF16 R16, R140.reuse, R150, R16 ;  /* 0x000000968c10723c */ /* 0x040fe20000041810 */
[----:B------:R-:W1:Y:S07]  /*61d0*/  LDSM.16.M88.4 R148, [R182+0x3000] ;  /* 0x00300000b694783b */ /* 0x000e6e0000000200 */
[C---:B---3--:R-:W-:Y:S08]  /*61e0*/  HMMA.16816.F32.BF16 R20, R140.reuse, R156, R20 ;  /* 0x0000009c8c14723c */ /* 0x048ff00000041814 */
[C---:B------:R-:W-:Y:S01]  /*61f0*/  HMMA.16816.F32.BF16 R24, R140.reuse, R158, R24 ;  /* 0x0000009e8c18723c */ /* 0x040fe20000041818 */
[----:B------:R-:W2:Y:S07]  /*6200*/  LDSM.16.M88.4 R156, [R185+0x4000] ;  /* 0x00400000b99c783b */ /* 0x000eae0000000200 */
[C---:B----4-:R-:W-:Y:S08]  /*6210*/  HMMA.16816.F32.BF16 R28, R140.reuse, R144, R28 ;  /* 0x000000908c1c723c */ /* 0x050ff0000004181c */
[----:B------:R-:W-:Y:S01]  /*6220*/  HMMA.16816.F32.BF16 R32, R140, R146, R32 ;  /* 0x000000928c20723c */ /* 0x000fe20000041820 */
[----:B------:R-:W3:Y:S07]  /*6230*/  LDSM.16.M88.4 R140, [R179+0x2800] ;  /* 0x00280000b38c783b */ /* 0x000eee0000000200 */
[C---:B------:R-:W-:Y:S01]  /*6240*/  HMMA.16816.F32.BF16 R4, R136.reuse, R160, R4 ;  /* 0x000000a08804723c */ /* 0x040fe20000041804 */
[----:B------:R-:W4:Y:S04]  /*6250*/  LDSM.16.M88.4 R144, [R179+0x3000] ;  /* 0x00300000b390783b */ /* 0x000f280000000200 */
[----:B-----5:R-:W-:Y:S03]  /*6260*/  IADD3 R0, R127, R237, RZ ;  /* 0x000000ed7f007210 */ /* 0x020fe60007ffe0ff */
[C---:B------:R-:W-:Y:S01]  /*6270*/  HMMA.16816.F32.BF16 R8, R136.reuse, R162, R8 ;  /* 0x000000a28808723c */ /* 0x040fe20000041808 */
[----:B------:R-:W-:Y:S03]  /*6280*/  LDSM.16.M88.4 R160, [R176+0x4800] ;  /* 0x00480000b0a0783b */ /* 0x000fe60000000200 */
[----:B------:R-:W-:Y:S04]  /*6290*/  @P2 IMAD.HI.U32 R2, R0, c[0x0][0x2c8], RZ ;  /* 0x0000b20000022a27 */ /* 0x000fe800078e00ff */
[C---:B------:R-:W-:Y:S04]  /*62a0*/  HMMA.16816.F32.BF16 R12, R136.reuse, R164, R12 ;  /* 0x000000a4880c723c */ /* 0x040fe8000004180c */
[----:B------:R-:W-:Y:S04]  /*62b0*/  @P2 SHF.R.U32.HI R0, RZ, c[0x0][0x2cc], R2 ;  /* 0x0000b300ff002a19 */ /* 0x000fe80000011602 */
[C---:B------:R-:W-:Y:S01]  /*62c0*/  HMMA.16816.F32.BF16 R16, R136.reuse, R166, R16 ;  /* 0x000000a68810723c */ /* 0x040fe20000041810 */
[----:B------:R-:W-:Y:S07]  /*62d0*/  LDSM.16.M88.4 R164, [R176+0x5800] ;  /* 0x00580000b0a4783b */ /* 0x000fee0000000200 */
[C---:B-1----:R-:W-:Y:S01]  /*62e0*/  HMMA.16816.F32.BF16 R20, R136.reuse, R148, R20 ;  /* 0x000000948814723c */ /* 0x042fe20000041814 */
[----:B------:R-:W1:Y:S07]  /*62f0*/  SHFL.IDX PT, R2, R0, RZ, 0x1c1f ;  /* 0x001c1fff00027589 */ /* 0x000e6e00000e0000 */
[C---:B------:R-:W-:Y:S01]  /*6300*/  HMMA.16816.F32.BF16 R24, R136.reuse, R150, R24 ;  /* 0x000000968818723c */ /* 0x040fe20000041818 */
[----:B------:R-:W-:Y:S07]  /*6310*/  LDSM.16.M88.4 R148, [R183+0x8000] ;  /* 0x00800000b794783b */ /* 0x000fee0000000200 */
[C---:B------:R-:W-:Y:S01]  /*6320*/  HMMA.16816.F32.BF16 R28, R136.reuse, R152, R28 ;  /* 0x00000098881c723c */ /* 0x040fe2000004181c */
[----:B------:R5:W1:Y:S07]  /*6330*/  SHFL.IDX PT, R124, R0, 0x1, 0x1c1f ;  /* 0x003c1f00007c7f89 */ /* 0x000a6e00000e0000 */
[----:B------:R-:W-:Y:S01]  /*6340*/  HMMA.16816.F32.BF16 R32, R136, R154, R32 ;  /* 0x0000009a8820723c */ /* 0x000fe20000041820 */
[----:B------:R-:W1:Y:S07]  /*6350*/  LDSM.16.M88.4 R136, [R179+0x3800] ;  /* 0x00380000b388783b */ /* 0x000e6e0000000200 */
[C---:B--2---:R-:W-:Y:S01]  /*6360*/  HMMA.16816.F32.BF16 R4, R156.reuse, R168, R4 ;  /* 0x000000a89c04723c */ /* 0x044fe20000041804 */
[----:B------:R-:W2:Y:S07]  /*6370*/  LDSM.16.M88.4 R152, [R176+0x4000] ;  /* 0x00400000b098783b */ /* 0x000eae0000000200 */
[C---:B------:R-:W-:Y:S01]  /*6380*/  HMMA.16816.F32.BF16 R8, R156.reuse, R170, R8 ;  /* 0x000000aa9c08723c */ /* 0x040fe20000041808 */
[----:B------:R-:W-:Y:S03]  /*6390*/  LDSM.16.M88.4 R168, [R191] ;  /* 0x00000000bfa8783b */ /* 0x000fe60000000200 */
[----:B-----5:R-:W-:Y:S04]  /*63a0*/  IMAD.MOV.U32 R0, RZ, RZ, -0x40 ;  /* 0xffffffc0ff007424 */ /* 0x020fe800078e00ff */
[C---:B---3--:R-:W-:Y:S04]  /*63b0*/  HMMA.16816.F32.BF16 R12, R156.reuse, R140, R12 ;  /* 0x0000008c9c0c723c */ /* 0x048fe8000004180c */
[----:B------:R-:W-:Y:S04]  /*63c0*/  IMAD R0, R200, R0, 0x1 ;  /* 0x00000001c8007424 */ /* 0x000fe800078e0200 */
[C---:B------:R-:W-:Y:S01]  /*63d0*/  HMMA.16816.F32.BF16 R16, R156.reuse, R142, R16 ;  /* 0x0000008e9c10723c */ /* 0x040fe20000041810 */
[----:B------:R-:W3:Y:S03]  /*63e0*/  LDSM.16.M88.4 R140, [R176+0x5000] ;  /* 0x00500000b08c783b */ /* 0x000ee60000000200 */
[----:B------:R-:W-:Y:S04]  /*63f0*/  IADD3 R0, R234, R0, -R233 ;  /* 0x00000000ea007210 */ /* 0x000fe80007ffe8e9 */
[C---:B----4-:R-:W-:Y:S04]  /*6400*/  HMMA.16816.F32.BF16 R20, R156.reuse, R144, R20 ;  /* 0x000000909c14723c */ /* 0x050fe80000041814 */
[----:B------:R-:W-:Y:S04]  /*6410*/  IADD3 R0, R0, -R235, RZ ;  /* 0x800000eb00007210 */ /* 0x000fe80007ffe0ff */
[C---:B------:R-:W-:Y:S01]  /*6420*/  HMMA.16816.F32.BF16 R24, R156.reuse, R146, R24 ;  /* 0x000000929c18723c */ /* 0x040fe20000041818 */
[----:B------:R-:W4:Y:S03]  /*6430*/  LDSM.16.M88.4 R144, [R184+0x8000] ;  /* 0x00800000b890783b */ /* 0x000f260000000200 */
[C---:B-1----:R-:W-:Y:S01]  /*6440*/  IMAD.IADD R2, R0.reuse, 0x1, R2 ;  /* 0x0000000100027824 */ /* 0x042fe200078e0202 */
[----:B------:R-:W-:Y:S03]  /*6450*/  IADD3 R0, R0, R124, RZ ;  /* 0x0000007c00007210 */ /* 0x000fe60007ffe0ff */
[C---:B------:R-:W-:Y:S03]  /*6460*/  HMMA.16816.F32.BF16 R28, R156.reuse, R136, R28 ;  /* 0x000000889c1c723c */ /* 0x040fe6000004181c */
[----:B------:R-:W-:Y:S02]  /*6470*/  ISETP.GT.AND P6, PT, R2, 0x1, PT ;  /* 0x000000010200780c */ /* 0x000fe40003fc4270 */
[----:B------:R-:W-:Y:S02]  /*6480*/  ISETP.GT.AND P1, PT, R0, RZ, PT ;  /* 0x000000ff0000720c */ /* 0x000fe40003f24270 */
[----:B------:R-:W-:Y:S01]  /*6490*/  ISETP.GT.AND P0, PT, R2, RZ, PT ;  /* 0x000000ff0200720c */ /* 0x000fe20003f04270 */
[----:B------:R-:W-:Y:S01]  /*64a0*/  HMMA.16816.F32.BF16 R32, R156, R138, R32 ;  /* 0x0000008a9c20723c */ /* 0x000fe20000041820 */
[----:B------:R-:W1:Y:S07]  /*64b0*/  LDSM.16.M88.4 R136, [R189] ;  /* 0x00000000bd88783b */ /* 0x000e6e0000000200 */
[C---:B--2---:R-:W-:Y:S01]  /*64c0*/  HMMA.16816.F32.BF16 R4, R148.reuse, R152, R4 ;  /* 0x000000989404723c */ /* 0x044fe20000041804 */
[----:B------:R-:W-:Y:S07]  /*64d0*/  LDSM.16.M88.4 R156, [R182+0x4800] ;  /* 0x00480000b69c783b */ /* 0x000fee0000000200 */
[C---:B------:R-:W-:Y:S01]  /*64e0*/  HMMA.16816.F32.BF16 R8, R148.reuse, R154, R8 ;  /* 0x0000009a9408723c */ /* 0x040fe20000041808 */
[----:B------:R-:W-:Y:S07]  /*64f0*/  LDSM.16.M88.4 R152, [R182+0x4000] ;  /* 0x00400000b698783b */ /* 0x000fee0000000200 */
[C---:B------:R-:W-:Y:S08]  /*6500*/  HMMA.16816.F32.BF16 R12, R148.reuse, R160, R12 ;  /* 0x000000a0940c723c */ /* 0x040ff0000004180c */
[C---:B------:R-:W-:Y:S01]  /*6510*/  HMMA.16816.F32.BF16 R16, R148.reuse, R162, R16 ;  /* 0x000000a29410723c */ /* 0x040fe20000041810 */
[----:B------:R-:W-:Y:S07]  /*6520*/  LDSM.16.M88.4 R160, [R182+0x5000] ;  /* 0x00500000b6a0783b */ /* 0x000fee0000000200 */
[C---:B---3--:R-:W-:Y:S08]  /*6530*/  HMMA.16816.F32.BF16 R20, R148.reuse, R140, R20 ;  /* 0x0000008c9414723c */ /* 0x048ff00000041814 */
[C---:B------:R-:W-:Y:S01]  /*6540*/  HMMA.16816.F32.BF16 R24, R148.reuse, R142, R24 ;  /* 0x0000008e9418723c */ /* 0x040fe20000041818 */
[----:B------:R-:W2:Y:S07]  /*6550*/  LDSM.16.M88.4 R140, [R188] ;  /* 0x00000000bc8c783b */ /* 0x000eae0000000200 */
[C---:B------:R-:W-:Y:S08]  /*6560*/  HMMA.16816.F32.BF16 R28, R148.reuse, R164, R28 ;  /* 0x000000a4941c723c */ /* 0x040ff0000004181c */
[----:B------:R-:W-:Y:S01]  /*6570*/  HMMA.16816.F32.BF16 R32, R148, R166, R32 ;  /* 0x000000a69420723c */ /* 0x000fe20000041820 */
[----:B------:R-:W3:Y:S07]  /*6580*/  LDSM.16.M88.4 R148, [R186+0x8000] ;  /* 0x00800000ba94783b */ /* 0x000eee0000000200 */
[C---:B----4-:R-:W-:Y:S01]  /*6590*/  HMMA.16816.F32.BF16 R4, R144.reuse, R168, R4 ;  /* 0x000000a89004723c */ /* 0x050fe20000041804 */
[----:B------:R-:W4:Y:S07]  /*65a0*/  LDSM.16.M88.4 R164, [R182+0x5800] ;  /* 0x00580000b6a4783b */ /* 0x000f2e0000000200 */
[C---:B------:R-:W-:Y:S01]  /*65b0*/  HMMA.16816.F32.BF16 R8, R144.reuse, R170, R8 ;  /* 0x000000aa9008723c */ /* 0x040fe20000041808 */
[----:B------:R-:W-:Y:S07]  /*65c0*/  LDSM.16.M88.4 R168, [R179+0x4000] ;  /* 0x00400000b3a8783b */ /* 0x000fee0000000200 */
[C---:B------:R-:W-:Y:S08]  /*65d0*/  HMMA.16816.F32.BF16 R12, R144.reuse, R172, R12 ;  /* 0x000000ac900c723c */ /* 0x040ff0000004180c */
[C---:B------:R-:W-:Y:S08]  /*65e0*/  HMMA.16816.F32.BF16 R16, R144.reuse, R174, R16 ;  /* 0x000000ae9010723c */ /* 0x040ff00000041810 */
        /* <DEDUP_REMOVED lines=8> */
[C---:B------:R-:W-:Y:S08]  /*6670*/  HMMA.16816.F32.BF16 R8, R148.reuse, R154, R8 ;  /* 0x0000009a9408723c */ /* 0x040ff00000041808 */
[C---:B------:R-:W-:Y:S08]  /*6680*/  HMMA.16816.F32.BF16 R12, R148.reuse, R156, R12 ;  /* 0x0000009c940c723c */ /* 0x040ff0000004180c */
[C---:B------:R-:W-:Y:S08]  /*6690*/  HMMA.16816.F32.BF16 R16, R148.reuse, R158, R16 ;  /* 0x0000009e9410723c */ /* 0x040ff00000041810 */
[C---:B------:R-:W-:Y:S08]  /*66a0*/  HMMA.16816.F32.BF16 R20, R148.reuse, R160, R20 ;  /* 0x000000a09414723c */ /* 0x040ff00000041814 */
[C---:B------:R-:W-:Y:S08]  /*66b0*/  HMMA.16816.F32.BF16 R24, R148.reuse, R162, R24 ;  /* 0x000000a29418723c */ /* 0x040ff00000041818 */
[C---:B----4-:R-:W-:Y:S08]  /*66c0*/  HMMA.16816.F32.BF16 R28, R148.reuse, R164, R28 ;  /* 0x000000a4941c723c */ /* 0x050ff0000004181c */
[----:B------:R-:W-:Y:S01]  /*66d0*/  HMMA.16816.F32.BF16 R32, R148, R166, R32 ;  /* 0x000000a69420723c */ /* 0x000fe20000041820 */
[----:B------:R-:W4:Y:S01]  /*66e0*/  LDSM.16.M88.4 R148, [R179+0x5800] ;  /* 0x00580000b394783b */ /* 0x000f220000000200 */
[----:B------:R-:W-:Y:S06]  /*66f0*/  DEPBAR.LE SB0, 0x0 ;  /* 0x000080000000791a */ /* 0x000fec0000000000 */
[C---:B-1----:R-:W-:Y:S01]  /*6700*/  HMMA.16816.F32.BF16 R4, R136.reuse, R168, R4 ;  /* 0x000000a88804723c */ /* 0x042fe20000041804 */
[----:B------:R-:W-:Y:S07]  /*6710*/  BAR.SYNC.DEFER_BLOCKING 0x0 ;  /* 0x0000000000007b1d */ /* 0x000fee0000010000 */
[C---:B------:R-:W-:Y:S08]  /*6720*/  HMMA.16816.F32.BF16 R8, R136.reuse, R170, R8 ;  /* 0x000000aa8808723c */ /* 0x040ff00000041808 */
[C---:B--2---:R-:W-:Y:S08]  /*6730*/  HMMA.16816.F32.BF16 R12, R136.reuse, R140, R12 ;  /* 0x0000008c880c723c */ /* 0x044ff0000004180c */
[C---:B------:R-:W-:Y:S04]  /*6740*/  HMMA.16816.F32.BF16 R16, R136.reuse, R142, R16 ;  /* 0x0000008e8810723c */ /* 0x040fe80000041810 */
[----:B------:R-:W-:Y:S02]  /*6750*/  FSEL R124, R4, -INF , P0 ;  /* 0xff800000047c7808 */ /* 0x000fe40000000000 */
[----:B------:R-:W-:Y:S02]  /*6760*/  ISETP.GT.AND P0, PT, R0, 0x1, PT ;  /* 0x000000010000780c */ /* 0x000fe40003f04270 */
[C---:B---3--:R-:W-:Y:S04]  /*6770*/  HMMA.16816.F32.BF16 R20, R136.reuse, R144, R20 ;  /* 0x000000908814723c */ /* 0x048fe80000041814 */
[----:B------:R-:W-:Y:S02]  /*6780*/  FSEL R142, R5, -INF , P6 ;  /* 0xff800000058e7808 */ /* 0x000fe40003000000 */
[----:B------:R-:W-:Y:S02]  /*6790*/  FSEL R153, R7, -INF , P0 ;  /* 0xff80000007997808 */ /* 0x000fe40000000000 */
[C---:B------:R-:W-:Y:S03]  /*67a0*/  HMMA.16816.F32.BF16 R24, R136.reuse, R146, R24 ;  /* 0x000000928818723c */ /* 0x040fe60000041818 */
[----:B------:R-:W-:Y:S02]  /*67b0*/  ISETP.GT.AND P0, PT, R2, 0x8, PT ;  /* 0x000000080200780c */ /* 0x000fe40003f04270 */
[----:B------:R-:W-:Y:S02]  /*67c0*/  FMNMX.FTZ R4, R124, R3, !PT ;  /* 0x000000037c047209 */ /* 0x000fe40007810000 */
[----:B------:R-:W-:Y:S01]  /*67d0*/  FSEL R140, R8, -INF , P0 ;  /* 0xff800000088c7808 */ /* 0x000fe20000000000 */
[C---:B----4-:R-:W-:Y:S03]  /*67e0*/  HMMA.16816.F32.BF16 R28, R136.reuse, R148, R28 ;  /* 0x00000094881c723c */ /* 0x050fe6000004181c */
[----:B------:R-:W-:Y:S02]  /*67f0*/  ISETP.GT.AND P6, PT, R2, 0x9, PT ;  /* 0x000000090200780c */ /* 0x000fe40003fc4270 */
[----:B------:R-:W-:Y:S02]  /*6800*/  FMNMX.FTZ R4, R142, R4, !PT ;  /* 0x000000048e047209 */ /* 0x000fe40007810000 */
[----:B------:R-:W-:Y:S01]  /*6810*/  ISETP.GT.AND P0, PT, R0, 0x9, PT ;  /* 0x000000090000780c */ /* 0x000fe20003f04270 */
[----:B------:R-:W-:Y:S04]  /*6820*/  HMMA.16816.F32.BF16 R32, R136, R150, R32 ;  /* 0x000000968820723c */ /* 0x000fe80000041820 */
[----:B------:R-:W-:Y:S02]  /*6830*/  FSEL R141, R9, -INF , P6 ;  /* 0xff800000098d7808 */ /* 0x000fe40003000000 */
[----:B------:R-:W-:Y:S02]  /*6840*/  FSEL R152, R11, -INF , P0 ;  /* 0xff8000000b987808 */ /* 0x000fe40000000000 */
[----:B------:R-:W-:Y:S02]  /*6850*/  FMNMX.FTZ R4, R140, R4, !PT ;  /* 0x000000048c047209 */ /* 0x000fe40007810000 */
[----:B------:R-:W-:Y:S02]  /*6860*/  ISETP.GT.AND P0, PT, R2, 0x10, PT ;  /* 0x000000100200780c */ /* 0x000fe40003f04270 */
[----:B------:R-:W-:Y:S02]  /*6870*/  FMNMX.FTZ R4, R141, R4, !PT ;  /* 0x000000048d047209 */ /* 0x000fe40007810000 */
[----:B------:R-:W-:Y:S02]  /*6880*/  FSEL R146, R12, -INF , P0 ;  /* 0xff8000000c927808 */ /* 0x000fe40000000000 */
[----:B------:R-:W-:Y:S02]  /*6890*/  ISETP.GT.AND P6, PT, R2, 0x11, PT ;  /* 0x000000110200780c */ /* 0x000fe40003fc4270 */
[----:B------:R-:W-:Y:S02]  /*68a0*/  ISETP.GT.AND P0, PT, R0, 0x11, PT ;  /* 0x000000110000780c */ /* 0x000fe40003f04270 */
[----:B------:R-:W-:Y:S02]  /*68b0*/  FSEL R155, R13, -INF , P6 ;  /* 0xff8000000d9b7808 */ /* 0x000fe40003000000 */
[----:B------:R-:W-:Y:S02]  /*68c0*/  FSEL R157, R15, -INF , P0 ;  /* 0xff8000000f9d7808 */ /* 0x000fe40000000000 */
[----:B------:R-:W-:Y:S02]  /*68d0*/  FMNMX.FTZ R4, R146, R4, !PT ;  /* 0x0000000492047209 */ /* 0x000fe40007810000 */
[----:B------:R-:W-:Y:S02]  /*68e0*/  ISETP.GT.AND P0, PT, R2, 0x18, PT ;  /* 0x000000180200780c */ /* 0x000fe40003f04270 */
[----:B------:R-:W-:Y:S02]  /*68f0*/  FSEL R154, R6, -INF , P1 ;  /* 0xff800000069a7808 */ /* 0x000fe40000800000 */
[----:B------:R-:W-:Y:S02]  /*6900*/  FSEL R147, R16, -INF , P0 ;  /* 0xff80000010937808 */ /* 0x000fe40000000000 */
[----:B------:R-:W-:Y:S02]  /*6910*/  FMNMX.FTZ R4, R155, R4, !PT ;  /* 0x000000049b047209 */ /* 0x000fe40007810000 */
[----:B------:R-:W-:Y:S02]  /*6920*/  ISETP.GT.AND P1, PT, R0, 0x8, PT ;  /* 0x000000080000780c */ /* 0x000fe40003f24270 */
[----:B------:R-:W-:Y:S02]  /*6930*/  ISETP.GT.AND P6, PT, R2, 0x19, PT ;  /* 0x000000190200780c */ /* 0x000fe40003fc4270 */
[----:B------:R-:W-:Y:S02]  /*6940*/  ISETP.GT.AND P0, PT, R0, 0x19, PT ;  /* 0x000000190000780c */ /* 0x000fe40003f04270 */
[----:B------:R-:W-:Y:S02]  /*6950*/  FSEL R143, R10, -INF , P1 ;  /* 0xff8000000a8f7808 */ /* 0x000fe40000800000 */
[----:B------:R-:W-:Y:S02]  /*6960*/  FSEL R148, R17, -INF , P6 ;  /* 0xff80000011947808 */ /* 0x000fe40003000000 */
[----:B------:R-:W-:Y:S02]  /*6970*/  FSEL R158, R19, -INF , P0 ;  /* 0xff800000139e7808 */ /* 0x000fe40000000000 */
[----:B------:R-:W-:Y:S02]  /*6980*/  FMNMX.FTZ R4, R147, R4, !PT ;  /* 0x0000000493047209 */ /* 0x000fe40007810000 */
[----:B------:R-:W-:Y:S02]  /*6990*/  ISETP.GT.AND P1, PT, R0, 0x10, PT ;  /* 0x000000100000780c */ /* 0x000fe40003f24270 */
[----:B------:R-:W-:Y:S02]  /*69a0*/  ISETP.GT.AND P0, PT, R2, 0x20, PT ;  /* 0x000000200200780c */ /* 0x000fe40003f04270 */
[----:B------:R-:W-:Y:S02]  /*69b0*/  FSEL R156, R14, -INF , P1 ;  /* 0xff8000000e9c7808 */ /* 0x000fe40000800000 */
[----:B------:R-:W-:Y:S02]  /*69c0*/  FSEL R150, R20, -INF , P0 ;  /* 0xff80000014967808 */ /* 0x000fe40000000000 */
[----:B------:R-:W-:Y:S02]  /*69d0*/  FMNMX.FTZ R4, R148, R4, !PT ;  /* 0x0000000494047209 */ /* 0x000fe40007810000 */
[----:B------:R-:W-:Y:S02]  /*69e0*/  ISETP.GT.AND P1, PT, R0, 0x18, PT ;  /* 0x000000180000780c */ /* 0x000fe40003f24270 */
[----:B------:R-:W-:Y:S02]  /*69f0*/  ISETP.GT.AND P6, PT, R2, 0x21, PT ;  /* 0x000000210200780c */ /* 0x000fe40003fc4270 */
[----:B------:R-:W-:Y:S02]  /*6a00*/  FMNMX.FTZ R5, R154, R126, !PT ;  /* 0x0000007e9a057209 */ /* 0x000fe40007810000 */
[----:B------:R-:W-:Y:S02]  /*6a10*/  FSEL R149, R18, -INF , P1 ;  /* 0xff80000012957808 */ /* 0x000fe40000800000 */
[----:B------:R-:W-:Y:S02]  /*6a20*/  FSEL R151, R21, -INF , P6 ;  /* 0xff80000015977808 */ /* 0x000fe40003000000 */
[----:B------:R-:W-:Y:S02]  /*6a30*/  FMNMX.FTZ R4, R150, R4, !PT ;  /* 0x0000000496047209 */ /* 0x000fe40007810000 */
[----:B------:R-:W-:Y:S02]  /*6a40*/  ISETP.GT.AND P1, PT, R2, 0x28, PT ;  /* 0x000000280200780c */ /* 0x000fe40003f24270 */
[----:B------:R-:W-:Y:S02]  /*6a50*/  FMNMX.FTZ R5, R153, R5, !PT ;  /* 0x0000000599057209 */ /* 0x000fe40007810000 */
[----:B------:R-:W-:Y:S02]  /*6a60*/  FSEL R159, R24, -INF , P1 ;  /* 0xff800000189f7808 */ /* 0x000fe40000800000 */
[----:B------:R-:W-:Y:S02]  /*6a70*/  FMNMX.FTZ R4, R151, R4, !PT ;  /* 0x0000000497047209 */ /* 0x000fe40007810000 */
[C---:B------:R-:W-:Y:S02]  /*6a80*/  ISETP.GT.AND P0, PT, R2.reuse, 0x29, PT ;  /* 0x000000290200780c */ /* 0x040fe40003f04270 */
[----:B------:R-:W-:Y:S02]  /*6a90*/  FMNMX.FTZ R5, R143, R5, !PT ;  /* 0x000000058f057209 */ /* 0x000fe40007810000 */
[----:B------:R-:W-:Y:S02]  /*6aa0*/  FMNMX.FTZ R4, R159, R4, !PT ;  /* 0x000000049f047209 */ /* 0x000fe40007810000 */
[----:B------:R-:W-:Y:S02]  /*6ab0*/  ISETP.GT.AND P6, PT, R2, 0x30, PT ;  /* 0x000000300200780c */ /* 0x000fe40003fc4270 */
[----:B------:R-:W-:Y:S02]  /*6ac0*/  FSEL R162, R25, -INF , P0 ;  /* 0xff80000019a27808 */ /* 0x000fe40000000000 */
[----:B------:R-:W-:Y:S02]  /*6ad0*/  FMNMX.FTZ R5, R152, R5, !PT ;  /* 0x0000000598057209 */ /* 0x000fe40007810000 */
[----:B------:R-:W-:Y:S02]  /*6ae0*/  FSEL R165, R28, -INF , P6 ;  /* 0xff8000001ca57808 */ /* 0x000fe40003000000 */
[----:B------:R-:W-:Y:S02]  /*6af0*/  ISETP.GT.AND P1, PT, R2, 0x31, PT ;  /* 0x000000310200780c */ /* 0x000fe40003f24270 */
[----:B------:R-:W-:Y:S02]  /*6b00*/  FMNMX.FTZ R4, R162, R4, !PT ;  /* 0x00000004a2047209 */ /* 0x000fe40007810000 */
[----:B------:R-:W-:Y:S02]  /*6b10*/  FMNMX.FTZ R5, R156, R5, !PT ;  /* 0x000000059c057209 */ /* 0x000fe40007810000 */
[----:B------:R-:W-:Y:S02]  /*6b20*/  FSEL R209, R29, -INF , P1 ;  /* 0xff8000001dd17808 */ /* 0x000fe40000800000 */
[C---:B------:R-:W-:Y:S02]  /*6b30*/  ISETP.GT.AND P6, PT, R2.reuse, 0x39, PT ;  /* 0x000000390200780c */ /* 0x040fe40003fc4270 */
[----:B------:R-:W-:Y:S02]  /*6b40*/  ISETP.GT.AND P0, PT, R2, 0x38, PT ;  /* 0x000000380200780c */ /* 0x000fe40003f04270 */
[----:B------:R-:W-:Y:S02]  /*6b50*/  FMNMX.FTZ R2, R165, R4, !PT ;  /* 0x00000004a5027209 */ /* 0x000fe40007810000 */
[----:B------:R-:W-:Y:S02]  /*6b60*/  FMNMX.FTZ R4, R157, R5, !PT ;  /* 0x000000059d047209 */ /* 0x000fe40007810000 */
[----:B------:R-:W-:Y:S02]  /*6b70*/  FSEL R210, R32, -INF , P0 ;  /* 0xff80000020d27808 */ /* 0x000fe40000000000 */
[----:B------:R-:W-:Y:S02]  /*6b80*/  FMNMX.FTZ R2, R209, R2, !PT ;  /* 0x00000002d1027209 */ /* 0x000fe40007810000 */
[----:B------:R-:W-:Y:S02]  /*6b90*/  FMNMX.FTZ R4, R149, R4, !PT ;  /* 0x0000000495047209 */ /* 0x000fe40007810000 */
[----:B------:R-:W-:Y:S02]  /*6ba0*/  ISETP.GT.AND P1, PT, R0, 0x20, PT ;  /* 0x000000200000780c */ /* 0x000fe40003f24270 */
[----:B------:R-:W-:Y:S02]  /*6bb0*/  FSEL R212, R33, -INF , P6 ;  /* 0xff80000021d47808 */ /* 0x000fe40003000000 */
[----:B------:R-:W-:Y:S02]  /*6bc0*/  FMNMX.FTZ R2, R210, R2, !PT ;  /* 0x00000002d2027209 */ /* 0x000fe40007810000 */
[----:B------:R-:W-:Y:S02]  /*6bd0*/  FSEL R160, R22, -INF , P1 ;  /* 0xff80000016a07808 */ /* 0x000fe40000800000 */
[----:B------:R-:W-:Y:S02]  /*6be0*/  FMNMX.FTZ R4, R158, R4, !PT ;  /* 0x000000049e047209 */ /* 0x000fe40007810000 */
[----:B------:R-:W-:Y:S02]  /*6bf0*/  ISETP.GT.AND P0, PT, R0, 0x21, PT ;  /* 0x000000210000780c */ /* 0x000fe40003f04270 */
[----:B------:R-:W-:Y:S02]  /*6c00*/  FMNMX.FTZ R2, R212, R2, !PT ;  /* 0x00000002d4027209 */ /* 0x000fe40007810000 */
[----:B------:R-:W-:Y:S02]  /*6c10*/  FSEL R161, R23, -INF , P0 ;  /* 0xff80000017a17808 */ /* 0x000fe40000000000 */
[----:B------:R-:W-:Y:S01]  /*6c20*/  ISETP.GT.AND P6, PT, R200, R229, PT ;  /* 0x000000e5c800720c */ /* 0x000fe20003fc4270 */
[----:B------:R-:W1:Y:S01]  /*6c30*/  SHFL.BFLY PT, R7, R2, 0x2, 0x1f ;  /* 0x0c401f0002077f89 */ /* 0x000e6200000e0000 */
[----:B------:R-:W-:Y:S02]  /*6c40*/  ISETP.GT.AND P1, PT, R0, 0x28, PT ;  /* 0x000000280000780c */ /* 0x000fe40003f24270 */
[----:B------:R-:W-:Y:S02]  /*6c50*/  FMNMX.FTZ R4, R160, R4, !PT ;  /* 0x00000004a0047209 */ /* 0x000fe40007810000 */
[----:B------:R-:W-:Y:S02]  /*6c60*/  FSEL R163, R26, -INF , P1 ;  /* 0xff8000001aa37808 */ /* 0x000fe40000800000 */
[C---:B------:R-:W-:Y:S02]  /*6c70*/  ISETP.GT.AND P0, PT, R0.reuse, 0x29, PT ;  /* 0x000000290000780c */ /* 0x040fe40003f04270 */
[----:B------:R-:W-:Y:S02]  /*6c80*/  FMNMX.FTZ R4, R161, R4, !PT ;  /* 0x00000004a1047209 */ /* 0x000fe40007810000 */
[----:B------:R-:W-:Y:S02]  /*6c90*/  FSEL R164, R27, -INF , P0 ;  /* 0xff8000001ba47808 */ /* 0x000fe40000000000 */
[----:B------:R-:W-:Y:S02]  /*6ca0*/  ISETP.GT.AND P1, PT, R0, 0x30, PT ;  /* 0x000000300000780c */ /* 0x000fe40003f24270 */
[----:B------:R-:W-:Y:S02]  /*6cb0*/  FMNMX.FTZ R4, R163, R4, !PT ;  /* 0x00000004a3047209 */ /* 0x000fe40007810000 */
[----:B------:R-:W-:Y:S02]  /*6cc0*/  FSEL R211, R30, -INF , P1 ;  /* 0xff8000001ed37808 */ /* 0x000fe40000800000 */
[----:B------:R-:W-:Y:S02]  /*6cd0*/  ISETP.GT.AND P0, PT, R0, 0x31, PT ;  /* 0x000000310000780c */ /* 0x000fe40003f04270 */
[----:B------:R-:W-:Y:S02]  /*6ce0*/  FMNMX.FTZ R4, R164, R4, !PT ;  /* 0x00000004a4047209 */ /* 0x000fe40007810000 */
[----:B------:R-:W-:Y:S02]  /*6cf0*/  @P6 SHF.R.S32.HI R6, RZ, 0x1f, R201 ;  /* 0x0000001fff066819 */ /* 0x000fe400000114c9 */
[----:B------:R-:W-:Y:S02]  /*6d00*/  FSEL R213, R31, -INF , P0 ;  /* 0xff8000001fd57808 */ /* 0x000fe40000000000 */
[----:B------:R-:W-:Y:S01]  /*6d10*/  ISETP.GT.AND P1, PT, R0, 0x38, PT ;  /* 0x000000380000780c */ /* 0x000fe20003f24270 */
[----:B------:R-:W-:Y:S01]  /*6d20*/  @P6 IMAD R6, R6, c[0x0][0x1e0], RZ ;  /* 0x0000780006066a24 */ /* 0x000fe200078e02ff */
[----:B------:R-:W-:Y:S02]  /*6d30*/  ISETP.GT.AND P0, PT, R0, 0x39, PT ;  /* 0x000000390000780c */ /* 0x000fe40003f04270 */
[----:B------:R-:W-:Y:S01]  /*6d40*/  FMNMX.FTZ R0, R211, R4, !PT ;  /* 0x00000004d3007209 */ /* 0x000fe20007810000 */
[----:B------:R-:W-:Y:S01]  /*6d50*/  @P6 IMAD.WIDE.U32 R4, R201, c[0x0][0x1e0], RZ ;  /* 0x00007800c9046a25 */ /* 0x000fe200078e00ff */
[----:B------:R-:W-:Y:S02]  /*6d60*/  FSEL R214, R34, -INF , P1 ;  /* 0xff80000022d67808 */ /* 0x000fe40000800000 */
[----:B------:R-:W-:Y:S01]  /*6d70*/  FMNMX.FTZ R0, R213, R0, !PT ;  /* 0x00000000d5007209 */ /* 0x000fe20007810000 */
[----:B------:R-:W-:Y:S01]  /*6d80*/  @P6 IMAD R6, R201, c[0x0][0x1e4], R6 ;  /* 0x00007900c9066a24 */ /* 0x000fe200078e0206 */
[----:B------:R-:W-:Y:S02]  /*6d90*/  FSEL R127, R35, -INF , P0 ;  /* 0xff800000237f7808 */ /* 0x000fe40000000000 */
[----:B------:R-:W-:Y:S02]  /*6da0*/  FMNMX.FTZ R0, R214, R0, !PT ;  /* 0x00000000d6007209 */ /* 0x000fe40007810000 */
[----:B-1----:R-:W-:Y:S01]  /*6db0*/  FMNMX.FTZ R9, R2, R7, !PT ;  /* 0x0000000702097209 */ /* 0x002fe20007810000 */
[----:B------:R-:W-:Y:S01]  /*6dc0*/  @P6 IMAD.IADD R2, R5, 0x1, R6 ;  /* 0x0000000105026824 */ /* 0x000fe200078e0206 */
[----:B------:R-:W-:Y:S01]  /*6dd0*/  FMNMX.FTZ R0, R127, R0, !PT ;  /* 0x000000007f007209 */ /* 0x000fe20007810000 */
[----:B------:R-:W-:Y:S01]  /*6de0*/  @P6 IMAD.MOV.U32 R6, RZ, RZ, c[0x0][0x1e0] ;  /* 0x00007800ff066624 */ /* 0x000fe200078e00ff */
[C---:B------:R-:W-:Y:S01]  /*6df0*/  @P6 SHF.L.U32 R5, R4.reuse, 0x6, RZ ;  /* 0x0000000604056819 */ /* 0x040fe200000006ff */
[----:B------:R-:W-:Y:S01]  /*6e00*/  SHFL.BFLY PT, R17, R9, 0x1, 0x1f ;  /* 0x0c201f0009117f89 */ /* 0x000fe200000e0000 */
[----:B------:R-:W-:Y:S02]  /*6e10*/  @P6 SHF.L.U64.HI R4, R4, 0x6, R2 ;  /* 0x0000000604046819 */ /* 0x000fe40000010202 */
[C---:B------:R-:W-:Y:S02]  /*6e20*/  @P6 IADD3 R8, P1, R5.reuse, R224, RZ ;  /* 0x000000e005086210 */ /* 0x040fe40007f3e0ff */
[----:B------:R-:W-:Y:S02]  /*6e30*/  @P6 MOV R10, c[0x0][0x1e4] ;  /* 0x00007900000a6a02 */ /* 0x000fe40000000f00 */
[----:B------:R-:W-:Y:S01]  /*6e40*/  @P6 LEA R7, P0, R6, R5, 0x5 ;  /* 0x0000000506076211 */ /* 0x000fe200078028ff */
[----:B------:R-:W1:Y:S01]  /*6e50*/  SHFL.BFLY PT, R2, R0, 0x2, 0x1f ;  /* 0x0c401f0000027f89 */ /* 0x000e6200000e0000 */
[----:B------:R-:W-:Y:S01]  /*6e60*/  @P6 IMAD.X R11, R4, 0x1, R223, P1 ;  /* 0x00000001040b6824 */ /* 0x000fe200008e06df */
[----:B------:R-:W-:Y:S02]  /*6e70*/  @P6 LEA R18, P1, R8, c[0x0][0x1c8], 0x1 ;  /* 0x0000720008126a11 */ /* 0x000fe400078208ff */
[----:B------:R-:W-:Y:S02]  /*6e80*/  @P6 LEA.HI.X R6, R6, R4, R10, 0x5, P0 ;  /* 0x0000000406066211 */ /* 0x000fe400000f2c0a */
[----:B------:R-:W-:Y:S02]  /*6e90*/  @P6 LEA.HI.X R19, R8, c[0x0][0x1cc], R11, 0x1, P1 ;  /* 0x0000730008136a11 */ /* 0x000fe400008f0c0b */
[C---:B------:R-:W-:Y:S02]  /*6ea0*/  @P6 IADD3 R11, P1, R224.reuse, 0x80, RZ ;  /* 0x00000080e00b6810 */ /* 0x040fe40007f3e0ff */
[----:B------:R-:W-:Y:S01]  /*6eb0*/  @P6 IADD3 R10, P0, R224, 0x40, RZ ;  /* 0x00000040e00a6810 */ /* 0x000fe20007f1e0ff */
[----:B------:R2:W-:Y:S02]  /*6ec0*/  @P6 LDGSTS.E.BYPASS.LTC128B.128 [R199+0x6100], [R18.64], !P5 ;  /* 0x0610000012c76fae */ /* 0x0005e4000e901d46 */
[----:B------:R-:W-:Y:S01]  /*6ed0*/  @P6 IMAD.X R13, RZ, RZ, R223, P1 ;  /* 0x000000ffff0d6224 */ /* 0x000fe200008e06df */
[----:B------:R-:W-:Y:S02]  /*6ee0*/  @P6 IADD3.X R12, RZ, R223, RZ, P0, !PT ;  /* 0x000000dfff0c6210 */ /* 0x000fe400007fe4ff */
[C---:B------:R-:W-:Y:S02]  /*6ef0*/  @P6 IADD3 R8, P0, R5.reuse, R10, RZ ;  /* 0x0000000a05086210 */ /* 0x040fe40007f1e0ff */
[----:B------:R-:W-:Y:S02]  /*6f00*/  @P6 IADD3 R5, P1, R5, R11, RZ ;  /* 0x0000000b05056210 */ /* 0x000fe40007f3e0ff */
[----:B------:R-:W-:Y:S02]  /*6f10*/  @P6 IADD3.X R15, R4, R12, RZ, P0, !PT ;  /* 0x0000000c040f6210 */ /* 0x000fe400007fe4ff */
[----:B------:R-:W-:Y:S01]  /*6f20*/  @P6 LEA R16, P0, R8, c[0x0][0x1c8], 0x1 ;  /* 0x0000720008106a11 */ /* 0x000fe200078008ff */
[----:B------:R-:W-:Y:S01]  /*6f30*/  @P6 IMAD.X R4, R4, 0x1, R13, P1 ;  /* 0x0000000104046824 */ /* 0x000fe200008e060d */
[----:B-1----:R-:W-:Y:S02]  /*6f40*/  FMNMX.FTZ R0, R0, R2, !PT ;  /* 0x0000000200007209 */ /* 0x002fe40007810000 */
[----:B------:R-:W-:Y:S02]  /*6f50*/  @P6 LEA R14, P1, R5, c[0x0][0x1c8], 0x1 ;  /* 0x00007200050e6a11 */ /* 0x000fe400078208ff */
[----:B------:R-:W-:Y:S01]  /*6f60*/  FMNMX.FTZ R125, R9, R17, !PT ;  /* 0x00000011097d7209 */ /* 0x000fe20007810000 */
[----:B------:R-:W1:Y:S01]  /*6f70*/  SHFL.BFLY PT, R2, R0, 0x1, 0x1f ;  /* 0x0c201f0000027f89 */ /* 0x000e6200000e0000 */
[----:B------:R-:W-:Y:S02]  /*6f80*/  @P6 LEA.HI.X R17, R8, c[0x0][0x1cc], R15, 0x1, P0 ;  /* 0x0000730008116a11 */ /* 0x000fe400000f0c0f */
[----:B------:R-:W-:Y:S01]  /*6f90*/  @P6 LEA.HI.X R15, R5, c[0x0][0x1cc], R4, 0x1, P1 ;  /* 0x00007300050f6a11 */ /* 0x000fe200008f0c04 */
[----:B------:R-:W-:Y:S01]  /*6fa0*/  FMUL.FTZ R8, R125, c[0x0][0x2d0] ;  /* 0x0000b4007d087a20 */ /* 0x000fe20000410000 */
[----:B------:R-:W-:Y:S02]  /*6fb0*/  @P6 IADD3 R4, P0, R7, R10, RZ ;  /* 0x0000000a07046210 */ /* 0x000fe40007f1e0ff */
[----:B------:R-:W-:Y:S01]  /*6fc0*/  FSETP.NEU.FTZ.AND P1, PT, R125, -INF , PT ;  /* 0xff8000007d00780b */ /* 0x000fe20003f3d000 */
[----:B------:R3:W-:Y:S01]  /*6fd0*/  @P6 LDGSTS.E.BYPASS.LTC128B.128 [R199+0x8100], [R16.64], !P4 ;  /* 0x0810000010c76fae */ /* 0x0007e2000e101d46 */
[----:B------:R-:W-:Y:S02]  /*6fe0*/  @P6 IADD3.X R10, R6, R12, RZ, P0, !PT ;  /* 0x0000000c060a6210 */ /* 0x000fe400007fe4ff */
[C---:B------:R-:W-:Y:S02]  /*6ff0*/  @P6 IADD3 R5, P0, R7.reuse, R11, RZ ;  /* 0x0000000b07056210 */ /* 0x040fe40007f1e0ff */
[----:B------:R-:W-:Y:S03]  /*7000*/  FSEL R144, R8, RZ, P1 ;  /* 0x000000ff08907208 */ /* 0x000fe60000800000 */
[----:B------:R-:W-:Y:S01]  /*7010*/  @P6 IMAD.X R11, R6, 0x1, R13, P0 ;  /* 0x00000001060b6824 */ /* 0x000fe200000e060d */
[----:B------:R-:W-:Y:S01]  /*7020*/  @P6 IADD3 R7, P0, R7, R224, RZ ;  /* 0x000000e007076210 */ /* 0x000fe20007f1e0ff */
[--C-:B------:R-:W-:Y:S01]  /*7030*/  FFMA.FTZ R8, R124, c[0x0][0x2d0], -R144.reuse ;  /* 0x0000b4007c087a23 */ /* 0x100fe20000010890 */
[----:B------:R4:W-:Y:S02]  /*7040*/  @P6 LDGSTS.E.BYPASS.LTC128B.128 [R199+0xa100], [R14.64], !P3 ;  /* 0x0a1000000ec76fae */ /* 0x0009e4000d901d46 */
[----:B------:R-:W-:Y:S01]  /*7050*/  @P6 IADD3.X R9, R6, R223, RZ, P0, !PT ;  /* 0x000000df06096210 */ /* 0x000fe200007fe4ff */
[----:B------:R5:W-:Y:S01]  /*7060*/  MUFU.EX2 R221, R8 ;  /* 0x0000000800dd7308 */ /* 0x000be20000000800 */
[C---:B------:R-:W-:Y:S02]  /*7070*/  @P6 LEA R6, P0, R7.reuse, c[0x0][0x1c8], 0x1 ;  /* 0x0000720007066a11 */ /* 0x040fe400078008ff */
[----:B-1----:R-:W-:Y:S01]  /*7080*/  FMNMX.FTZ R124, R0, R2, !PT ;  /* 0x00000002007c7209 */ /* 0x002fe20007810000 */
[--C-:B------:R-:W-:Y:S01]  /*7090*/  FFMA.FTZ R0, R140, c[0x0][0x2d0], -R144.reuse ;  /* 0x0000b4008c007a23 */ /* 0x100fe20000010890 */
[----:B------:R-:W-:Y:S01]  /*70a0*/  @P6 LEA.HI.X R7, R7, c[0x0][0x1cc], R9, 0x1, P0 ;  /* 0x0000730007076a11 */ /* 0x000fe200000f0c09 */
[--C-:B------:R-:W-:Y:S02]  /*70b0*/  FFMA.FTZ R9, R142, c[0x0][0x2d0], -R144.reuse ;  /* 0x0000b4008e097a23 */ /* 0x100fe40000010890 */
[----:B------:R-:W-:Y:S02]  /*70c0*/  FFMA.FTZ R2, R141, c[0x0][0x2d0], -R144 ;  /* 0x0000b4008d027a23 */ /* 0x000fe40000010890 */
[----:B------:R1:W1:Y:S01]  /*70d0*/  MUFU.EX2 R222, R9 ;  /* 0x0000000900de7308 */ /* 0x0002620000000800 */
[----:B------:R2:W-:Y:S09]  /*70e0*/  @P6 LDGSTS.E.BYPASS.LTC128B.128 [R199+0x7100], [R6.64], !P5 ;  /* 0x0710000006c76fae */ /* 0x0005f2000e901d46 */
[----:B------:R2:W-:Y:S01]  /*70f0*/  MUFU.EX2 R220, R0 ;  /* 0x0000000000dc7308 */ /* 0x0005e20000000800 */
[C---:B-----5:R-:W-:Y:S09]  /*7100*/  @P6 LEA R8, P0, R4.reuse, c[0x0][0x1c8], 0x1 ;  /* 0x0000720004086a11 */ /* 0x060ff200078008ff */
[----:B------:R5:W3:Y:S01]  /*7110*/  MUFU.EX2 R219, R2 ;  /* 0x0000000200db7308 */ /* 0x000ae20000000800 */
[----:B-1----:R-:W-:Y:S02]  /*7120*/  @P6 LEA.HI.X R9, R4, c[0x0][0x1cc], R10, 0x1, P0 ;  /* 0x0000730004096a11 */ /* 0x002fe400000f0c0a */
[C---:B------:R-:W-:Y:S02]  /*7130*/  @P6 LEA R4, P0, R5.reuse, c[0x0][0x1c8], 0x1 ;  /* 0x0000720005046a11 */ /* 0x040fe400078008ff */
[----:B------:R-:W-:Y:S01]  /*7140*/  F2FP.BF16.PACK_AB R136, R222, R221 ;  /* 0x000000ddde88723e */ /* 0x000fe200000010ff */
[----:B------:R1:W-:Y:S01]  /*7150*/  @P6 LDGSTS.E.BYPASS.LTC128B.128 [R199+0x9100], [R8.64], !P4 ;  /* 0x0910000008c76fae */ /* 0x0003e2000e101d46 */
[----:B------:R-:W-:Y:S02]  /*7160*/  @P6 LEA.HI.X R5, R5, c[0x0][0x1cc], R11, 0x1, P0 ;  /* 0x0000730005056a11 */ /* 0x000fe400000f0c0b */
[C---:B------:R-:W-:Y:S01]  /*7170*/  FSETP.NEU.FTZ.AND P0, PT, R124.reuse, -INF , PT ;  /* 0xff8000007c00780b */ /* 0x040fe20003f1d000 */
[----:B--2---:R-:W-:Y:S04]  /*7180*/  FMUL.FTZ R0, R124, c[0x0][0x2d0] ;  /* 0x0000b4007c007a20 */ /* 0x004fe80000410000 */
[----:B------:R2:W-:Y:S01]  /*7190*/  @P6 LDGSTS.E.BYPASS.LTC128B.128 [R199+0xb100], [R4.64], !P3 ;  /* 0x0b10000004c76fae */ /* 0x0005e2000d901d46 */
[----:B------:R-:W-:Y:S05]  /*71a0*/  FSEL R145, R0, RZ, P0 ;  /* 0x000000ff00917208 */ /* 0x000fea0000000000 */
[--C-:B------:R-:W-:Y:S02]  /*71b0*/  FFMA.FTZ R0, R154, c[0x0][0x2d0], -R145.reuse ;  /* 0x0000b4009a007a23 */ /* 0x100fe40000010891 */
[----:B----4-:R-:W4:Y:S01]  /*71c0*/  LDSM.16.MT88.4 R12, [R177] ;  /* 0x00000000b10c783b */ /* 0x010f220000004200 */
[--C-:B-----5:R-:W-:Y:S01]  /*71d0*/  FFMA.FTZ R2, R152, c[0x0][0x2d0], -R145.reuse ;  /* 0x0000b40098027a23 */ /* 0x120fe20000010891 */
[----:B---3--:R-:W-:Y:S01]  /*71e0*/  F2FP.BF16.PACK_AB R138, R219, R220 ;  /* 0x000000dcdb8a723e */ /* 0x008fe200000010ff */
[----:B------:R3:W-:Y:S05]  /*71f0*/  MUFU.EX2 R216, R0 ;  /* 0x0000000000d87308 */ /* 0x0007ea0000000800 */
[----:B------:R-:W5:Y:S05]  /*7200*/  LDSM.16.MT88.4 R20, [R178] ;  /* 0x00000000b214783b */ /* 0x000f6a0000004200 */
[----:B------:R1:W-:Y:S03]  /*7210*/  MUFU.EX2 R215, R2 ;  /* 0x0000000200d77308 */ /* 0x0003e60000000800 */
[----:B------:R-:W2:Y:S08]  /*7220*/  LDSM.16.MT88.4 R28, [R181] ;  /* 0x00000000b51c783b */ /* 0x000eb00000004200 */
[----:B------:R-:W0:Y:S01]  /*7230*/  LDGDEPBAR ;  /* 0x00000000000079af */ /* 0x000e220000000000 */
[----:B---3--:R-:W-:Y:S04]  /*7240*/  FFMA.FTZ R0, R153, c[0x0][0x2d0], -R145 ;  /* 0x0000b40099007a23 */ /* 0x008fe80000010891 */
[----:B------:R3:W2:Y:S01]  /*7250*/  MUFU.EX2 R218, R0 ;  /* 0x0000000000da7308 */ /* 0x0006a20000000800 */
[----:B-1----:R-:W-:Y:S02]  /*7260*/  FSEL R2, R124, RZ, P0 ;  /* 0x000000ff7c027208 */ /* 0x002fe40000000000 */
[----:B------:R-:W-:Y:S01]  /*7270*/  ISETP.GT.AND P0, PT, R200, R232, PT ;  /* 0x000000e8c800720c */ /* 0x000fe20003f04270 */
[----:B------:R-:W-:Y:S02]  /*7280*/  IMAD.MOV.U32 R200, RZ, RZ, R201 ;  /* 0x000000ffffc87224 */ /* 0x000fe400078e00c9 */
[----:B---3--:R-:W-:Y:S01]  /*7290*/  FFMA.FTZ R0, R143, c[0x0][0x2d0], -R145 ;  /* 0x0000b4008f007a23 */ /* 0x008fe20000010891 */
[----:B--2---:R-:W-:Y:S01]  /*72a0*/  F2FP.BF16.PACK_AB R137, R218, R216 ;  /* 0x000000d8da89723e */ /* 0x004fe200000010ff */
[----:B------:R-:W-:Y:S02]  /*72b0*/  LDSM.16.MT88.4 R140, [R181+0x2800] ;  /* 0x00280000b58c783b */ /* 0x000fe40000004200 */
[----:B------:R1:W2:Y:S02]  /*72c0*/  MUFU.EX2 R217, R0 ;  /* 0x0000000000d97308 */ /* 0x0002a40000000800 */
[----:B-1----:R-:W-:Y:S02]  /*72d0*/  FSEL R0, R125, RZ, P1 ;  /* 0x000000ff7d007208 */ /* 0x002fe40000800000 */
[----:B--2---:R-:W-:Y:S03]  /*72e0*/  F2FP.BF16.PACK_AB R139, R215, R217 ;  /* 0x000000d9d78b723e */ /* 0x004fe600000010ff */
[----:B------:R-:W-:Y:S04]  /*72f0*/  FADD.FTZ R0, -R0, R3 ;  /* 0x0000000300007221 */ /* 0x000fe80000010100 */
[----:B------:R-:W-:Y:S04]  /*7300*/  FMUL.FTZ R0, R0, c[0x0][0x2d0] ;  /* 0x0000b40000007a20 */ /* 0x000fe80000410000 */
[----:B------:R1:W2:Y:S02]  /*7310*/  MUFU.EX2 R3, R0 ;  /* 0x0000000000037308 */ /* 0x0002a40000000800 */
[----:B-1----:R-:W-:Y:S02]  /*7320*/  FADD.FTZ R0, -R2, R126 ;  /* 0x0000007e02007221 */ /* 0x002fe40000010100 */
[--C-:B------:R-:W-:Y:S02]  /*7330*/  FFMA.FTZ R2, R146, c[0x0][0x2d0], -R144.reuse ;  /* 0x0000b40092027a23 */ /* 0x100fe40000010890 */
[----:B------:R-:W-:Y:S04]  /*7340*/  FMUL.FTZ R0, R0, c[0x0][0x2d0] ;  /* 0x0000b40000007a20 */ /* 0x000fe80000410000 */
[----:B------:R1:W-:Y:S01]  /*7350*/  MUFU.EX2 R208, R2 ;  /* 0x0000000200d07308 */ /* 0x0003e20000000800 */
[C---:B--2---:R-:W-:Y:S02]  /*7360*/  FMUL.FTZ R4, R3.reuse, R128 ;  /* 0x0000008003047220 */ /* 0x044fe40000410000 */
[C---:B------:R-:W-:Y:S02]  /*7370*/  FMUL.FTZ R5, R3.reuse, R129 ;  /* 0x0000008103057220 */ /* 0x040fe40000410000 */
[C---:B------:R-:W-:Y:S02]  /*7380*/  FMUL.FTZ R8, R3.reuse, R132 ;  /* 0x0000008403087220 */ /* 0x040fe40000410000 */
[C---:B------:R-:W-:Y:S02]  /*7390*/  FMUL.FTZ R9, R3.reuse, R133 ;  /* 0x0000008503097220 */ /* 0x040fe40000410000 */
[C---:B------:R-:W-:Y:S01]  /*73a0*/  FMUL.FTZ R16, R3.reuse, R104 ;  /* 0x0000006803107220 */ /* 0x040fe20000410000 */
[----:B------:R-:W2:Y:S01]  /*73b0*/  MUFU.EX2 R0, R0 ;  /* 0x0000000000007308 */ /* 0x000ea20000000800 */
[C---:B------:R-:W-:Y:S02]  /*73c0*/  FMUL.FTZ R17, R3.reuse, R105 ;  /* 0x0000006903117220 */ /* 0x040fe40000410000 */
[C---:B------:R-:W-:Y:S02]  /*73d0*/  FMUL.FTZ R24, R3.reuse, R112 ;  /* 0x0000007003187220 */ /* 0x040fe40000410000 */
[C---:B------:R-:W-:Y:S02]  /*73e0*/  FMUL.FTZ R25, R3.reuse, R113 ;  /* 0x0000007103197220 */ /* 0x040fe40000410000 */
[C---:B------:R-:W-:Y:S02]  /*73f0*/  FMUL.FTZ R32, R3.reuse, R120 ;  /* 0x0000007803207220 */ /* 0x040fe40000410000 */
[C---:B------:R-:W-:Y:S02]  /*7400*/  FMUL.FTZ R33, R3.reuse, R121 ;  /* 0x0000007903217220 */ /* 0x040fe40000410000 */
[C---:B------:R-:W-:Y:S02]  /*7410*/  FMUL.FTZ R36, R3.reuse, R36 ;  /* 0x0000002403247220 */ /* 0x040fe40000410000 */
[----:B------:R-:W-:Y:S02]  /*7420*/  FMUL.FTZ R37, R3, R37 ;  /* 0x0000002503257220 */ /* 0x000fe40000410000 */
[--C-:B-1----:R-:W-:Y:S02]  /*7430*/  FFMA.FTZ R2, R155, c[0x0][0x2d0], -R144.reuse ;  /* 0x0000b4009b027a23 */ /* 0x102fe40000010890 */
[----:B------:R-:W-:Y:S01]  /*7440*/  LDSM.16.MT88.4 R152, [R180+0x3800] ;  /* 0x00380000b498783b */ /* 0x000fe20000004200 */
[C---:B------:R-:W-:Y:S01]  /*7450*/  FMUL.FTZ R40, R3.reuse, R40 ;  /* 0x0000002803287220 */ /* 0x040fe20000410000 */
[----:B------:R1:W3:Y:S01]  /*7460*/  MUFU.EX2 R207, R2 ;  /* 0x0000000200cf7308 */ /* 0x0002e20000000800 */
[C---:B------:R-:W-:Y:S02]  /*7470*/  FMUL.FTZ R41, R3.reuse, R41 ;  /* 0x0000002903297220 */ /* 0x040fe40000410000 */
[----:B------:R-:W-:Y:S02]  /*7480*/  FMUL.FTZ R44, R3, R44 ;  /* 0x0000002c032c7220 */ /* 0x000fe40000410000 */
[C---:B--2---:R-:W-:Y:S02]  /*7490*/  FMUL.FTZ R6, R0.reuse, R130 ;  /* 0x0000008200067220 */ /* 0x044fe40000410000 */
[C---:B------:R-:W-:Y:S02]  /*74a0*/  FMUL.FTZ R7, R0.reuse, R131 ;  /* 0x0000008300077220 */ /* 0x040fe40000410000 */
[----:B------:R-:W-:Y:S01]  /*74b0*/  LDSM.16.MT88.4 R128, [R177+0x2800] ;  /* 0x00280000b180783b */ /* 0x000fe20000004200 */
[C---:B------:R-:W-:Y:S02]  /*74c0*/  FMUL.FTZ R10, R0.reuse, R134 ;  /* 0x00000086000a7220 */ /* 0x040fe40000410000 */
[C---:B------:R-:W-:Y:S02]  /*74d0*/  FMUL.FTZ R11, R0.reuse, R135 ;  /* 0x00000087000b7220 */ /* 0x040fe40000410000 */
[C---:B----4-:R-:W-:Y:S03]  /*74e0*/  HMMA.16816.F32.BF16 R4, R136.reuse, R12, R4 ;  /* 0x0000000c8804723c */ /* 0x050fe60000041804 */
[----:B------:R-:W-:Y:S01]  /*74f0*/  LDSM.16.MT88.4 R132, [R178+0x2800] ;  /* 0x00280000b284783b */ /* 0x000fe20000004200 */
[C---:B------:R-:W-:Y:S02]  /*7500*/  FMUL.FTZ R18, R0.reuse, R106 ;  /* 0x0000006a00127220 */ /* 0x040fe40000410000 */
[C---:B------:R-:W-:Y:S02]  /*7510*/  FMUL.FTZ R19, R0.reuse, R107 ;  /* 0x0000006b00137220 */ /* 0x040fe40000410000 */
[C---:B------:R-:W-:Y:S03]  /*7520*/  HMMA.16816.F32.BF16 R8, R136.reuse, R14, R8 ;  /* 0x0000000e8808723c */ /* 0x040fe60000041808 */
[----:B------:R-:W-:Y:S01]  /*7530*/  LDSM.16.MT88.4 R104, [R177+0x2000] ;  /* 0x00200000b168783b */ /* 0x000fe20000004200 */
[--C-:B-1----:R-:W-:Y:S02]  /*7540*/  FFMA.FTZ R2, R147, c[0x0][0x2d0], -R144.reuse ;  /* 0x0000b40093027a23 */ /* 0x102fe40000010890 */
[C---:B------:R-:W-:Y:S02]  /*7550*/  FMUL.FTZ R12, R3.reuse, R100 ;  /* 0x00000064030c7220 */ /* 0x040fe40000410000 */
[----:B------:R1:W-:Y:S01]  /*7560*/  MUFU.EX2 R206, R2 ;  /* 0x0000000200ce7308 */ /* 0x0003e20000000800 */
[C---:B------:R-:W-:Y:S03]  /*7570*/  FMUL.FTZ R13, R3.reuse, R101 ;  /* 0x00000065030d7220 */ /* 0x040fe60000410000 */
[C---:B------:R-:W-:Y:S02]  /*7580*/  FMUL.FTZ R14, R0.reuse, R102 ;  /* 0x00000066000e7220 */ /* 0x040fe40000410000 */
[C---:B------:R-:W-:Y:S02]  /*7590*/  FMUL.FTZ R15, R0.reuse, R103 ;  /* 0x00000067000f7220 */ /* 0x040fe40000410000 */
[----:B------:R-:W2:Y:S01]  /*75a0*/  LDSM.16.MT88.4 R100, [R180] ;  /* 0x00000000b464783b */ /* 0x000ea20000004200 */
[C---:B------:R-:W-:Y:S02]  /*75b0*/  FMUL.FTZ R26, R0.reuse, R114 ;  /* 0x00000072001a7220 */ /* 0x040fe40000410000 */
[C---:B------:R-:W-:Y:S02]  /*75c0*/  FMUL.FTZ R27, R0.reuse, R115 ;  /* 0x00000073001b7220 */ /* 0x040fe40000410000 */
[C---:B-----5:R-:W-:Y:S03]  /*75d0*/  HMMA.16816.F32.BF16 R12, R136.reuse, R20, R12 ;  /* 0x00000014880c723c */ /* 0x060fe6000004180c */
[----:B------:R-:W-:Y:S01]  /*75e0*/  LDSM.16.MT88.4 R112, [R177+0x800] ;  /* 0x00080000b170783b */ /* 0x000fe20000004200 */
[C---:B------:R-:W-:Y:S02]  /*75f0*/  FMUL.FTZ R34, R0.reuse, R122 ;  /* 0x0000007a00227220 */ /* 0x040fe40000410000 */
[C---:B------:R-:W-:Y:S02]  /*7600*/  FMUL.FTZ R35, R0.reuse, R123 ;  /* 0x0000007b00237220 */ /* 0x040fe40000410000 */
[C---:B------:R-:W-:Y:S03]  /*7610*/  HMMA.16816.F32.BF16 R16, R136.reuse, R22, R16 ;  /* 0x000000168810723c */ /* 0x040fe60000041810 */
[----:B------:R-:W-:Y:S01]  /*7620*/  LDSM.16.MT88.4 R120, [R180+0x800] ;  /* 0x00080000b478783b */ /* 0x000fe20000004200 */
[C---:B------:R-:W-:Y:S02]  /*7630*/  FMUL.FTZ R20, R3.reuse, R108 ;  /* 0x0000006c03147220 */ /* 0x040fe40000410000 */
[C---:B------:R-:W-:Y:S02]  /*7640*/  FMUL.FTZ R21, R3.reuse, R109 ;  /* 0x0000006d03157220 */ /* 0x040fe40000410000 */
[C---:B------:R-:W-:Y:S04]  /*7650*/  FMUL.FTZ R22, R0.reuse, R110 ;  /* 0x0000006e00167220 */ /* 0x040fe80000410000 */
[----:B------:R-:W-:Y:S02]  /*7660*/  FMUL.FTZ R23, R0, R111 ;  /* 0x0000006f00177220 */ /* 0x000fe40000410000 */
[--C-:B-1----:R-:W-:Y:S01]  /*7670*/  FFMA.FTZ R2, R148, c[0x0][0x2d0], -R144.reuse ;  /* 0x0000b40094027a23 */ /* 0x102fe20000010890 */
[----:B------:R-:W1:Y:S01]  /*7680*/  LDSM.16.MT88.4 R108, [R178+0x2000] ;  /* 0x00200000b26c783b */ /* 0x000e620000004200 */
[C---:B------:R-:W-:Y:S02]  /*7690*/  FMUL.FTZ R38, R0.reuse, R38 ;  /* 0x0000002600267220 */ /* 0x040fe40000410000 */
[----:B------:R4:W-:Y:S01]  /*76a0*/  MUFU.EX2 R205, R2 ;  /* 0x0000000200cd7308 */ /* 0x0009e20000000800 */
[C---:B------:R-:W-:Y:S03]  /*76b0*/  HMMA.16816.F32.BF16 R20, R136.reuse, R28, R20 ;  /* 0x0000001c8814723c */ /* 0x040fe60000041814 */
[C---:B------:R-:W-:Y:S02]  /*76c0*/  FMUL.FTZ R39, R0.reuse, R39 ;  /* 0x0000002700277220 */ /* 0x040fe40000410000 */
[C---:B------:R-:W-:Y:S02]  /*76d0*/  FMUL.FTZ R42, R0.reuse, R42 ;  /* 0x0000002a002a7220 */ /* 0x040fe40000410000 */
[C---:B------:R-:W-:Y:S01]  /*76e0*/  FMUL.FTZ R28, R3.reuse, R116 ;  /* 0x00000074031c7220 */ /* 0x040fe20000410000 */
[C---:B------:R-:W-:Y:S04]  /*76f0*/  HMMA.16816.F32.BF16 R24, R136.reuse, R30, R24 ;  /* 0x0000001e8818723c */ /* 0x040fe80000041818 */
[C---:B------:R-:W-:Y:S02]  /*7700*/  FMUL.FTZ R29, R3.reuse, R117 ;  /* 0x00000075031d7220 */ /* 0x040fe40000410000 */
[C---:B------:R-:W-:Y:S02]  /*7710*/  FMUL.FTZ R43, R0.reuse, R43 ;  /* 0x0000002b002b7220 */ /* 0x040fe40000410000 */
[C---:B------:R-:W-:Y:S04]  /*7720*/  FMUL.FTZ R30, R0.reuse, R118 ;  /* 0x00000076001e7220 */ /* 0x040fe80000410000 */
[----:B------:R-:W-:Y:S02]  /*7730*/  FMUL.FTZ R31, R0, R119 ;  /* 0x00000077001f7220 */ /* 0x000fe40000410000 */
[----:B------:R-:W-:Y:S01]  /*7740*/  LDSM.16.MT88.4 R116, [R178+0x800] ;  /* 0x00080000b274783b */ /* 0x000fe20000004200 */
[--C-:B----4-:R-:W-:Y:S02]  /*7750*/  FFMA.FTZ R2, R156, c[0x0][0x2d0], -R145.reuse ;  /* 0x0000b4009c027a23 */ /* 0x110fe40000010891 */
[C---:B------:R-:W-:Y:S02]  /*7760*/  FMUL.FTZ R45, R3.reuse, R45 ;  /* 0x0000002d032d7220 */ /* 0x040fe40000410000 */
[C---:B--2---:R-:W-:Y:S01]  /*7770*/  HMMA.16816.F32.BF16 R28, R136.reuse, R100, R28 ;  /* 0x00000064881c723c */ /* 0x044fe2000004181c */
[----:B------:R2:W-:Y:S02]  /*7780*/  MUFU.EX2 R204, R2 ;  /* 0x0000000200cc7308 */ /* 0x0005e40000000800 */
[C---:B------:R-:W-:Y:S02]  /*7790*/  FMUL.FTZ R46, R0.reuse, R46 ;  /* 0x0000002e002e7220 */ /* 0x040fe40000410000 */
[C---:B------:R-:W-:Y:S02]  /*77a0*/  FMUL.FTZ R47, R0.reuse, R47 ;  /* 0x0000002f002f7220 */ /* 0x040fe40000410000 */
[C---:B------:R-:W-:Y:S01]  /*77b0*/  FMUL.FTZ R48, R3.reuse, R48 ;  /* 0x0000003003307220 */ /* 0x040fe20000410000 */
[C---:B------:R-:W-:Y:S01]  /*77c0*/  HMMA.16816.F32.BF16 R32, R136.reuse, R102, R32 ;  /* 0x000000668820723c */ /* 0x040fe20000041820 */
[----:B------:R-:W4:Y:S03]  /*77d0*/  LDSM.16.MT88.4 R100, [R181+0x2000] ;  /* 0x00200000b564783b */ /* 0x000f260000004200 */
[C---:B------:R-:W-:Y:S02]  /*77e0*/  FMUL.FTZ R49, R3.reuse, R49 ;  /* 0x0000003103317220 */ /* 0x040fe40000410000 */
[C---:B------:R-:W-:Y:S02]  /*77f0*/  FMUL.FTZ R50, R0.reuse, R50 ;  /* 0x0000003200327220 */ /* 0x040fe40000410000 */
[C---:B------:R-:W-:Y:S04]  /*7800*/  HMMA.16816.F32.BF16 R36, R136.reuse, R104, R36 ;  /* 0x000000688824723c */ /* 0x040fe80000041824 */
[C---:B------:R-:W-:Y:S02]  /*7810*/  FMUL.FTZ R51, R0.reuse, R51 ;  /* 0x0000003300337220 */ /* 0x040fe40000410000 */
[----:B------:R-:W-:Y:S02]  /*7820*/  FMUL.FTZ R52, R3, R52 ;  /* 0x0000003403347220 */ /* 0x000fe40000410000 */
[C---:B------:R-:W-:Y:S01]  /*7830*/  HMMA.16816.F32.BF16 R40, R136.reuse, R106, R40 ;  /* 0x0000006a8828723c */ /* 0x040fe20000041828 */
[----:B------:R-:W5:Y:S03]  /*7840*/  LDSM.16.MT88.4 R104, [R180+0x2000] ;  /* 0x00200000b468783b */ /* 0x000f660000004200 */
[--C-:B--2---:R-:W-:Y:S02]  /*7850*/  FFMA.FTZ R2, R157, c[0x0][0x2d0], -R145.reuse ;  /* 0x0000b4009d027a23 */ /* 0x104fe40000010891 */
[C---:B------:R-:W-:Y:S02]  /*7860*/  FMUL.FTZ R53, R3.reuse, R53 ;  /* 0x0000003503357220 */ /* 0x040fe40000410000 */
[C---:B-1----:R-:W-:Y:S01]  /*7870*/  HMMA.16816.F32.BF16 R44, R136.reuse, R108, R44 ;  /* 0x0000006c882c723c */ /* 0x042fe2000004182c */
[----:B------:R1:W2:Y:S03]  /*7880*/  MUFU.EX2 R203, R2 ;  /* 0x0000000200cb7308 */ /* 0x0002a60000000800 */
[C---:B------:R-:W-:Y:S02]  /*7890*/  FMUL.FTZ R54, R0.reuse, R54 ;  /* 0x0000003600367220 */ /* 0x040fe40000410000 */
[C---:B------:R-:W-:Y:S02]  /*78a0*/  FMUL.FTZ R55, R0.reuse, R55 ;  /* 0x0000003700377220 */ /* 0x040fe40000410000 */
[C---:B------:R-:W-:Y:S01]  /*78b0*/  HMMA.16816.F32.BF16 R48, R136.reuse, R110, R48 ;  /* 0x0000006e8830723c */ /* 0x040fe20000041830 */
[----:B------:R-:W2:Y:S03]  /*78c0*/  LDSM.16.MT88.4 R108, [R177+0x4000] ;  /* 0x00400000b16c783b */ /* 0x000ea60000004200 */
[C---:B------:R-:W-:Y:S02]  /*78d0*/  FMUL.FTZ R56, R3.reuse, R56 ;  /* 0x0000003803387220 */ /* 0x040fe40000410000 */
[C---:B------:R-:W-:Y:S02]  /*78e0*/  FMUL.FTZ R57, R3.reuse, R57 ;  /* 0x0000003903397220 */ /* 0x040fe40000410000 */
[C---:B------:R-:W-:Y:S01]  /*78f0*/  FMUL.FTZ R58, R0.reuse, R58 ;  /* 0x0000003a003a7220 */ /* 0x040fe20000410000 */
[C---:B----4-:R-:W-:Y:S03]  /*7900*/  HMMA.16816.F32.BF16 R52, R136.reuse, R100, R52 ;  /* 0x000000648834723c */ /* 0x050fe60000041834 */
[C---:B------:R-:W-:Y:S02]  /*7910*/  FMUL.FTZ R59, R0.reuse, R59 ;  /* 0x0000003b003b7220 */ /* 0x040fe40000410000 */
[C---:B------:R-:W-:Y:S02]  /*7920*/  FMUL.FTZ R60, R3.reuse, R60 ;  /* 0x0000003c033c7220 */ /* 0x040fe40000410000 */
[----:B------:R-:W-:Y:S02]  /*7930*/  FMUL.FTZ R61, R3, R61 ;  /* 0x0000003d033d7220 */ /* 0x000fe40000410000 */
[--C-:B-1----:R-:W-:Y:S01]  /*7940*/  FFMA.FTZ R2, R149, c[0x0][0x2d0], -R145.reuse ;  /* 0x0000b40095027a23 */ /* 0x102fe20000010891 */
[C---:B------:R-:W-:Y:S01]  /*7950*/  HMMA.16816.F32.BF16 R56, R136.reuse, R102, R56 ;  /* 0x000000668838723c */ /* 0x040fe20000041838 */
[----:B------:R-:W1:Y:S02]  /*7960*/  LDSM.16.MT88.4 R100, [R178+0x4000] ;  /* 0x00400000b264783b */ /* 0x000e640000004200 */
[C---:B------:R-:W-:Y:S01]  /*7970*/  FMUL.FTZ R62, R0.reuse, R62 ;  /* 0x0000003e003e7220 */ /* 0x040fe20000410000 */
[----:B------:R4:W-:Y:S01]  /*7980*/  MUFU.EX2 R202, R2 ;  /* 0x0000000200ca7308 */ /* 0x0009e20000000800 */
[C---:B------:R-:W-:Y:S02]  /*7990*/  FMUL.FTZ R63, R0.reuse, R63 ;  /* 0x0000003f003f7220 */ /* 0x040fe40000410000 */
[C---:B------:R-:W-:Y:S02]  /*79a0*/  FMUL.FTZ R64, R3.reuse, R64 ;  /* 0x0000004003407220 */ /* 0x040fe40000410000 */
[C---:B------:R-:W-:Y:S03]  /*79b0*/  FMUL.FTZ R65, R3.reuse, R65 ;  /* 0x0000004103417220 */ /* 0x040fe60000410000 */
[C---:B-----5:R-:W-:Y:S03]  /*79c0*/  HMMA.16816.F32.BF16 R60, R136.reuse, R104, R60 ;  /* 0x00000068883c723c */ /* 0x060fe6000004183c */
[C---:B------:R-:W-:Y:S02]  /*79d0*/  FMUL.FTZ R66, R0.reuse, R66 ;  /* 0x0000004200427220 */ /* 0x040fe40000410000 */
[C---:B------:R-:W-:Y:S02]  /*79e0*/  FMUL.FTZ R67, R0.reuse, R67 ;  /* 0x0000004300437220 */ /* 0x040fe40000410000 */
[C---:B------:R-:W-:Y:S02]  /*79f0*/  FMUL.FTZ R68, R3.reuse, R68 ;  /* 0x0000004403447220 */ /* 0x040fe40000410000 */
[C---:B------:R-:W-:Y:S03]  /*7a00*/  FMUL.FTZ R69, R3.reuse, R69 ;  /* 0x0000004503457220 */ /* 0x040fe60000410000 */
[C---:B------:R-:W-:Y:S01]  /*7a10*/  HMMA.16816.F32.BF16 R64, R136.reuse, R106, R64 ;  /* 0x0000006a8840723c */ /* 0x040fe20000041840 */
[----:B------:R-:W5:Y:S02]  /*7a20*/  LDSM.16.MT88.4 R104, [R181+0x4000] ;  /* 0x00400000b568783b */ /* 0x000f640000004200 */
[C---:B------:R-:W-:Y:S02]  /*7a30*/  FMUL.FTZ R70, R0.reuse, R70 ;  /* 0x0000004600467220 */ /* 0x040fe40000410000 */
[----:B------:R-:W-:Y:S02]  /*7a40*/  FMUL.FTZ R71, R0, R71 ;  /* 0x0000004700477220 */ /* 0x000fe40000410000 */
[--C-:B----4-:R-:W-:Y:S02]  /*7a50*/  FFMA.FTZ R2, R158, c[0x0][0x2d0], -R145.reuse ;  /* 0x0000b4009e027a23 */ /* 0x110fe40000010891 */
[C---:B------:R-:W-:Y:S02]  /*7a60*/  FMUL.FTZ R72, R3.reuse, R72 ;  /* 0x0000004803487220 */ /* 0x040fe40000410000 */
[----:B------:R4:W1:Y:S01]  /*7a70*/  MUFU.EX2 R175, R2 ;  /* 0x0000000200af7308 */ /* 0x0008620000000800 */
[C---:B--2---:R-:W-:Y:S03]  /*7a80*/  HMMA.16816.F32.BF16 R68, R136.reuse, R108, R68 ;  /* 0x0000006c8844723c */ /* 0x044fe60000041844 */
[C---:B------:R-:W-:Y:S02]  /*7a90*/  FMUL.FTZ R73, R3.reuse, R73 ;  /* 0x0000004903497220 */ /* 0x040fe40000410000 */
[C---:B------:R-:W-:Y:S02]  /*7aa0*/  FMUL.FTZ R74, R0.reuse, R74 ;  /* 0x0000004a004a7220 */ /* 0x040fe40000410000 */
[C---:B------:R-:W-:Y:S02]  /*7ab0*/  FMUL.FTZ R75, R0.reuse, R75 ;  /* 0x0000004b004b7220 */ /* 0x040fe40000410000 */
[C---:B------:R-:W-:Y:S03]  /*7ac0*/  FMUL.FTZ R76, R3.reuse, R76 ;  /* 0x0000004c034c7220 */ /* 0x040fe60000410000 */
[C---:B------:R-:W-:Y:S02]  /*7ad0*/  FMUL.FTZ R77, R3.reuse, R77 ;  /* 0x0000004d034d7220 */ /* 0x040fe40000410000 */
[C---:B------:R-:W-:Y:S01]  /*7ae0*/  HMMA.16816.F32.BF16 R72, R136.reuse, R110, R72 ;  /* 0x0000006e8848723c */ /* 0x040fe20000041848 */
[----:B------:R-:W2:Y:S02]  /*7af0*/  LDSM.16.MT88.4 R108, [R180+0x4000] ;  /* 0x00400000b46c783b */ /* 0x000ea40000004200 */
[C---:B------:R-:W-:Y:S02]  /*7b00*/  FMUL.FTZ R78, R0.reuse, R78 ;  /* 0x0000004e004e7220 */ /* 0x040fe40000410000 */
[----:B------:R-:W-:Y:S02]  /*7b10*/  FMUL.FTZ R79, R0, R79 ;  /* 0x0000004f004f7220 */ /* 0x000fe40000410000 */
[C---:B------:R-:W-:Y:S02]  /*7b20*/  FMUL.FTZ R80, R3.reuse, R80 ;  /* 0x0000005003507220 */ /* 0x040fe40000410000 */
[--C-:B----4-:R-:W-:Y:S03]  /*7b30*/  FFMA.FTZ R2, R150, c[0x0][0x2d0], -R144.reuse ;  /* 0x0000b40096027a23 */ /* 0x110fe60000010890 */
[C---:B-1----:R-:W-:Y:S01]  /*7b40*/  HMMA.16816.F32.BF16 R76, R136.reuse, R100, R76 ;  /* 0x00000064884c723c */ /* 0x042fe2000004184c */
[----:B------:R1:W-:Y:S02]  /*7b50*/  MUFU.EX2 R174, R2 ;  /* 0x0000000200ae7308 */ /* 0x0003e40000000800 */
[----:B------:R-:W-:Y:S02]  /*7b60*/  FMUL.FTZ R81, R3, R81 ;  /* 0x0000005103517220 */ /* 0x000fe40000410000 */
[C---:B------:R-:W-:Y:S02]  /*7b70*/  FMUL.FTZ R82, R0.reuse, R82 ;  /* 0x0000005200527220 */ /* 0x040fe40000410000 */
[C---:B------:R-:W-:Y:S01]  /*7b80*/  FMUL.FTZ R83, R0.reuse, R83 ;  /* 0x0000005300537220 */ /* 0x040fe20000410000 */
[----:B---3--:R-:W-:Y:S01]  /*7b90*/  F2FP.BF16.PACK_AB R100, R207, R208 ;  /* 0x000000d0cf64723e */ /* 0x008fe200000010ff */
[C---:B------:R-:W-:Y:S03]  /*7ba0*/  FMUL.FTZ R84, R3.reuse, R84 ;  /* 0x0000005403547220 */ /* 0x040fe60000410000 */
[----:B------:R-:W-:Y:S01]  /*7bb0*/  FMUL.FTZ R85, R3, R85 ;  /* 0x0000005503557220 */ /* 0x000fe20000410000 */
[----:B------:R-:W-:Y:S01]  /*7bc0*/  F2FP.BF16.PACK_AB R101, R203, R204 ;  /* 0x000000cccb65723e */ /* 0x000fe200000010ff */
[C---:B------:R-:W-:Y:S03]  /*7bd0*/  HMMA.16816.F32.BF16 R80, R136.reuse, R102, R80 ;  /* 0x000000668850723c */ /* 0x040fe60000041850 */
[C---:B------:R-:W-:Y:S02]  /*7be0*/  FMUL.FTZ R86, R0.reuse, R86 ;  /* 0x0000005600567220 */ /* 0x040fe40000410000 */
[C---:B------:R-:W-:Y:S02]  /*7bf0*/  FMUL.FTZ R87, R0.reuse, R87 ;  /* 0x0000005700577220 */ /* 0x040fe40000410000 */
[----:B------:R-:W-:Y:S01]  /*7c00*/  FMUL.FTZ R88, R3, R88 ;  /* 0x0000005803587220 */ /* 0x000fe20000410000 */
[----:B------:R-:W-:Y:S01]  /*7c10*/  F2FP.BF16.PACK_AB R102, R205, R206 ;  /* 0x000000cecd66723e */ /* 0x000fe200000010ff */
[----:B------:R-:W-:Y:S03]  /*7c20*/  FMUL.FTZ R89, R3, R89 ;  /* 0x0000005903597220 */ /* 0x000fe60000410000 */
[C---:B-----5:R-:W-:Y:S03]  /*7c30*/  HMMA.16816.F32.BF16 R84, R136.reuse, R104, R84 ;  /* 0x000000688854723c */ /* 0x060fe60000041854 */
[C---:B------:R-:W-:Y:S01]  /*7c40*/  FMUL.FTZ R90, R0.reuse, R90 ;  /* 0x0000005a005a7220 */ /* 0x040fe20000410000 */
[----:B------:R-:W-:Y:S01]  /*7c50*/  F2FP.BF16.PACK_AB R103, R175, R202 ;  /* 0x000000caaf67723e */ /* 0x000fe200000010ff */
[C---:B------:R-:W-:Y:S02]  /*7c60*/  FMUL.FTZ R91, R0.reuse, R91 ;  /* 0x0000005b005b7220 */ /* 0x040fe40000410000 */
[--C-:B-1----:R-:W-:Y:S02]  /*7c70*/  FFMA.FTZ R2, R151, c[0x0][0x2d0], -R144.reuse ;  /* 0x0000b40097027a23 */ /* 0x102fe40000010890 */
[----:B------:R-:W-:Y:S02]  /*7c80*/  LDSM.16.MT88.4 R148, [R181+0x3800] ;  /* 0x00380000b594783b */ /* 0x000fe40000004200 */
[----:B------:R1:W-:Y:S01]  /*7c90*/  MUFU.EX2 R173, R2 ;  /* 0x0000000200ad7308 */ /* 0x0003e20000000800 */
[C---:B------:R-:W-:Y:S03]  /*7ca0*/  HMMA.16816.F32.BF16 R88, R136.reuse, R106, R88 ;  /* 0x0000006a8858723c */ /* 0x040fe60000041858 */
[C---:B------:R-:W-:Y:S02]  /*7cb0*/  FMUL.FTZ R92, R3.reuse, R92 ;  /* 0x0000005c035c7220 */ /* 0x040fe40000410000 */
[C---:B------:R-:W-:Y:S01]  /*7cc0*/  FMUL.FTZ R93, R3.reuse, R93 ;  /* 0x0000005d035d7220 */ /* 0x040fe20000410000 */
[----:B------:R-:W3:Y:S01]  /*7cd0*/  LDSM.16.MT88.4 R104, [R181+0x800] ;  /* 0x00080000b568783b */ /* 0x000ee20000004200 */
[C---:B------:R-:W-:Y:S02]  /*7ce0*/  FMUL.FTZ R94, R0.reuse, R94 ;  /* 0x0000005e005e7220 */ /* 0x040fe40000410000 */
[C---:B------:R-:W-:Y:S03]  /*7cf0*/  FMUL.FTZ R95, R0.reuse, R95 ;  /* 0x0000005f005f7220 */ /* 0x040fe60000410000 */
[C---:B------:R-:W-:Y:S02]  /*7d00*/  FMUL.FTZ R96, R3.reuse, R96 ;  /* 0x0000006003607220 */ /* 0x040fe40000410000 */
[----:B------:R-:W-:Y:S02]  /*7d10*/  FMUL.FTZ R97, R3, R97 ;  /* 0x0000006103617220 */ /* 0x000fe40000410000 */
[C---:B--2---:R-:W-:Y:S03]  /*7d20*/  HMMA.16816.F32.BF16 R92, R136.reuse, R108, R92 ;  /* 0x0000006c885c723c */ /* 0x044fe6000004185c */
[C---:B------:R-:W-:Y:S02]  /*7d30*/  FMUL.FTZ R98, R0.reuse, R98 ;  /* 0x0000006200627220 */ /* 0x040fe40000410000 */
[C---:B------:R-:W-:Y:S02]  /*7d40*/  FMUL.FTZ R99, R0.reuse, R99 ;  /* 0x0000006300637220 */ /* 0x040fe40000410000 */
[----:B-1----:R-:W-:Y:S02]  /*7d50*/  FFMA.FTZ R2, R159, c[0x0][0x2d0], -R144 ;  /* 0x0000b4009f027a23 */ /* 0x002fe40000010890 */
[----:B------:R-:W-:Y:S02]  /*7d60*/  LDSM.16.MT88.4 R156, [R177+0x5800] ;  /* 0x00580000b19c783b */ /* 0x000fe40000004200 */
[----:B------:R1:W-:Y:S01]  /*7d70*/  MUFU.EX2 R172, R2 ;  /* 0x0000000200ac7308 */ /* 0x0003e20000000800 */
[----:B------:R-:W-:Y:S03]  /*7d80*/  HMMA.16816.F32.BF16 R96, R136, R110, R96 ;  /* 0x0000006e8860723c */ /* 0x000fe60000041860 */
[----:B------:R-:W-:Y:S02]  /*7d90*/  FFMA.FTZ R0, R0, R231, R216 ;  /* 0x000000e700007223 */ /* 0x000fe400000100d8 */
[----:B------:R-:W2:Y:S02]  /*7da0*/  LDSM.16.MT88.4 R108, [R180+0x2800] ;  /* 0x00280000b46c783b */ /* 0x000ea40000004200 */
[----:B------:R-:W-:Y:S01]  /*7db0*/  FADD.FTZ R0, R218, R0 ;  /* 0x00000000da007221 */ /* 0x000fe20000010000 */
[C---:B------:R-:W-:Y:S05]  /*7dc0*/  HMMA.16816.F32.BF16 R4, R100.reuse, R112, R4 ;  /* 0x000000706404723c */ /* 0x040fea0000041804 */
[----:B------:R-:W-:Y:S01]  /*7dd0*/  LDSM.16.MT88.4 R136, [R181+0x3000] ;  /* 0x00300000b588783b */ /* 0x000fe20000004200 */
[----:B------:R-:W-:Y:S02]  /*7de0*/  FADD.FTZ R0, R217, R0 ;  /* 0x00000000d9007221 */ /* 0x000fe40000010000 */
[C---:B------:R-:W-:Y:S04]  /*7df0*/  HMMA.16816.F32.BF16 R8, R100.reuse, R114, R8 ;  /* 0x000000726408723c */ /* 0x040fe80000041808 */
[----:B------:R-:W-:Y:S01]  /*7e00*/  FADD.FTZ R0, R215, R0 ;  /* 0x00000000d7007221 */ /* 0x000fe20000010000 */
[----:B------:R-:W-:Y:S01]  /*7e10*/  LDSM.16.MT88.4 R112, [R178+0x4800] ;  /* 0x00480000b270783b */ /* 0x000fe20000004200 */
[----:B-1----:R-:W-:Y:S02]  /*7e20*/  FFMA.FTZ R2, R162, c[0x0][0x2d0], -R144 ;  /* 0x0000b400a2027a23 */ /* 0x002fe40000010890 */
[C---:B------:R-:W-:Y:S02]  /*7e30*/  HMMA.16816.F32.BF16 R12, R100.reuse, R116, R12 ;  /* 0x00000074640c723c */ /* 0x040fe4000004180c */
[----:B------:R1:W-:Y:S02]  /*7e40*/  MUFU.EX2 R171, R2 ;  /* 0x0000000200ab7308 */ /* 0x0003e40000000800 */
[----:B------:R-:W-:Y:S04]  /*7e50*/  FADD.FTZ R0, R204, R0 ;  /* 0x00000000cc007221 */ /* 0x000fe80000010000 */
[C---:B------:R-:W-:Y:S01]  /*7e60*/  HMMA.16816.F32.BF16 R16, R100.reuse, R118, R16 ;  /* 0x000000766410723c */ /* 0x040fe20000041810 */
[----:B------:R-:W-:Y:S03]  /*7e70*/  LDSM.16.MT88.4 R116, [R181+0x4800] ;  /* 0x00480000b574783b */ /* 0x000fe60000004200 */
[----:B------:R-:W-:Y:S04]  /*7e80*/  FADD.FTZ R0, R203, R0 ;  /* 0x00000000cb007221 */ /* 0x000fe80000010000 */
[C---:B---3--:R-:W-:Y:S04]  /*7e90*/  HMMA.16816.F32.BF16 R20, R100.reuse, R104, R20 ;  /* 0x000000686414723c */ /* 0x048fe80000041814 */
[----:B------:R-:W-:Y:S04]  /*7ea0*/  FADD.FTZ R0, R202, R0 ;  /* 0x00000000ca007221 */ /* 0x000fe80000010000 */
[C---:B------:R-:W-:Y:S01]  /*7eb0*/  HMMA.16816.F32.BF16 R24, R100.reuse, R106, R24 ;  /* 0x0000006a6418723c */ /* 0x040fe20000041818 */
[----:B------:R-:W3:Y:S03]  /*7ec0*/  LDSM.16.MT88.4 R104, [R177+0x4800] ;  /* 0x00480000b168783b */ /* 0x000ee60000004200 */
[--C-:B-1----:R-:W-:Y:S02]  /*7ed0*/  FFMA.FTZ R2, R160, c[0x0][0x2d0], -R145.reuse ;  /* 0x0000b400a0027a23 */ /* 0x102fe40000010891 */
[----:B------:R-:W-:Y:S02]  /*7ee0*/  FADD.FTZ R0, R175, R0 ;  /* 0x00000000af007221 */ /* 0x000fe40000010000 */
[C---:B------:R-:W-:Y:S01]  /*7ef0*/  HMMA.16816.F32.BF16 R28, R100.reuse, R120, R28 ;  /* 0x00000078641c723c */ /* 0x040fe2000004181c */
[----:B------:R1:W4:Y:S07]  /*7f00*/  MUFU.EX2 R170, R2 ;  /* 0x0000000200aa7308 */ /* 0x00032e0000000800 */
[C---:B------:R-:W-:Y:S01]  /*7f10*/  HMMA.16816.F32.BF16 R32, R100.reuse, R122, R32 ;  /* 0x0000007a6420723c */ /* 0x040fe20000041820 */
[----:B------:R-:W-:Y:S07]  /*7f20*/  LDSM.16.MT88.4 R120, [R178+0x1000] ;  /* 0x00100000b278783b */ /* 0x000fee0000004200 */
[C---:B------:R-:W-:Y:S08]  /*7f30*/  HMMA.16816.F32.BF16 R36, R100.reuse, R128, R36 ;  /* 0x000000806424723c */ /* 0x040ff00000041824 */
[C---:B------:R-:W-:Y:S01]  /*7f40*/  HMMA.16816.F32.BF16 R40, R100.reuse, R130, R40 ;  /* 0x000000826428723c */ /* 0x040fe20000041828 */
[----:B------:R-:W-:Y:S03]  /*7f50*/  LDSM.16.MT88.4 R128, [R180+0x1000] ;  /* 0x00100000b480783b */ /* 0x000fe60000004200 */
[--C-:B-1----:R-:W-:Y:S02]  /*7f60*/  FFMA.FTZ R2, R161, c[0x0][0x2d0], -R145.reuse ;  /* 0x0000b400a1027a23 */ /* 0x102fe40000010891 */
[----:B----4-:R-:W-:Y:S02]  /*7f70*/  FADD.FTZ R0, R170, R0 ;  /* 0x00000000aa007221 */ /* 0x010fe40000010000 */
        /* <DEDUP_REMOVED lines=9> */
[C---:B--2---:R-:W-:Y:S01]  /*8010*/  HMMA.16816.F32.BF16 R60, R100.reuse, R108, R60 ;  /* 0x0000006c643c723c */ /* 0x044fe2000004183c */
[----:B------:R1:W2:Y:S07]  /*8020*/  MUFU.EX2 R168, R2 ;  /* 0x0000000200a87308 */ /* 0x0002ae0000000800 */
[C---:B------:R-:W-:Y:S01]  /*8030*/  HMMA.16816.F32.BF16 R64, R100.reuse, R110, R64 ;  /* 0x0000006e6440723c */ /* 0x040fe20000041840 */
[----:B------:R-:W4:Y:S07]  /*8040*/  LDSM.16.MT88.4 R108, [R180+0x4800] ;  /* 0x00480000b46c783b */ /* 0x000f2e0000004200 */
[C---:B---3--:R-:W-:Y:S08]  /*8050*/  HMMA.16816.F32.BF16 R68, R100.reuse, R104, R68 ;  /* 0x000000686444723c */ /* 0x048ff00000041844 */
[C---:B------:R-:W-:Y:S01]  /*8060*/  HMMA.16816.F32.BF16 R72, R100.reuse, R106, R72 ;  /* 0x0000006a6448723c */ /* 0x040fe20000041848 */
[----:B------:R-:W3:Y:S03]  /*8070*/  LDSM.16.MT88.4 R104, [R177+0x1000] ;  /* 0x00100000b168783b */ /* 0x000ee60000004200 */
[--C-:B-1----:R-:W-:Y:S02]  /*8080*/  FFMA.FTZ R2, R164, c[0x0][0x2d0], -R145.reuse ;  /* 0x0000b400a4027a23 */ /* 0x102fe40000010891 */
[----:B--2---:R-:W-:Y:S02]  /*8090*/  FADD.FTZ R0, R168, R0 ;  /* 0x00000000a8007221 */ /* 0x004fe40000010000 */
[C---:B------:R-:W-:Y:S01]  /*80a0*/  HMMA.16816.F32.BF16 R76, R100.reuse, R112, R76 ;  /* 0x00000070644c723c */ /* 0x040fe2000004184c */
[----:B------:R1:W2:Y:S07]  /*80b0*/  MUFU.EX2 R167, R2 ;  /* 0x0000000200a77308 */ /* 0x0002ae0000000800 */
[C---:B------:R-:W-:Y:S01]  /*80c0*/  HMMA.16816.F32.BF16 R80, R100.reuse, R114, R80 ;  /* 0x000000726450723c */ /* 0x040fe20000041850 */
[----:B------:R-:W5:Y:S07]  /*80d0*/  LDSM.16.MT88.4 R112, [R181+0x1000] ;  /* 0x00100000b570783b */ /* 0x000f6e0000004200 */
[C---:B------:R-:W-:Y:S08]  /*80e0*/  HMMA.16816.F32.BF16 R84, R100.reuse, R116, R84 ;  /* 0x000000746454723c */ /* 0x040ff00000041854 */
[C---:B------:R-:W-:Y:S01]  /*80f0*/  HMMA.16816.F32.BF16 R88, R100.reuse, R118, R88 ;  /* 0x000000766458723c */ /* 0x040fe20000041858 */
[----:B------:R-:W5:Y:S03]  /*8100*/  LDSM.16.MT88.4 R116, [R177+0x3000] ;  /* 0x00300000b174783b */ /* 0x000f660000004200 */
[----:B-1----:R-:W-:Y:S02]  /*8110*/  FFMA.FTZ R2, R165, c[0x0][0x2d0], -R144 ;  /* 0x0000b400a5027a23 */ /* 0x002fe40000010890 */
[----:B--2---:R-:W-:Y:S02]  /*8120*/  FADD.FTZ R0, R167, R0 ;  /* 0x00000000a7007221 */ /* 0x004fe40000010000 */
[C---:B----4-:R-:W-:Y:S01]  /*8130*/  HMMA.16816.F32.BF16 R92, R100.reuse, R108, R92 ;  /* 0x0000006c645c723c */ /* 0x050fe2000004185c */
[----:B------:R1:W-:Y:S07]  /*8140*/  MUFU.EX2 R166, R2 ;  /* 0x0000000200a67308 */ /* 0x0003ee0000000800 */
[----:B------:R-:W-:Y:S01]  /*8150*/  HMMA.16816.F32.BF16 R96, R100, R110, R96 ;  /* 0x0000006e6460723c */ /* 0x000fe20000041860 */
[----:B------:R-:W-:Y:S06]  /*8160*/  LDSM.16.MT88.4 R108, [R177+0x5000] ;  /* 0x00500000b16c783b */ /* 0x000fec0000004200 */
[----:B------:R-:W-:Y:S02]  /*8170*/  F2FP.BF16.PACK_AB R100, R173, R174 ;  /* 0x000000aead64723e */ /* 0x000fe400000010ff */
[----:B------:R-:W-:Y:S03]  /*8180*/  F2FP.BF16.PACK_AB R102, R171, R172 ;  /* 0x000000acab66723e */ /* 0x000fe600000010ff */
[----:B------:R-:W-:Y:S02]  /*8190*/  F2FP.BF16.PACK_AB R101, R169, R170 ;  /* 0x000000aaa965723e */ /* 0x000fe400000010ff */
[----:B------:R-:W-:Y:S01]  /*81a0*/  F2FP.BF16.PACK_AB R103, R167, R168 ;  /* 0x000000a8a767723e */ /* 0x000fe200000010ff */
[--C-:B-1----:R-:W-:Y:S06]  /*81b0*/  FFMA.FTZ R2, R209, c[0x0][0x2d0], -R144.reuse ;  /* 0x0000b400d1027a23 */ /* 0x102fec0000010890 */
[C---:B---3--:R-:W-:Y:S01]  /*81c0*/  HMMA.16816.F32.BF16 R4, R100.reuse, R104, R4 ;  /* 0x000000686404723c */ /* 0x048fe20000041804 */
[----:B------:R1:W2:Y:S07]  /*81d0*/  MUFU.EX2 R165, R2 ;  /* 0x0000000200a57308 */ /* 0x0002ae0000000800 */
[C---:B------:R-:W-:Y:S01]  /*81e0*/  HMMA.16816.F32.BF16 R8, R100.reuse, R106, R8 ;  /* 0x0000006a6408723c */ /* 0x040fe20000041808 */
[----:B------:R-:W3:Y:S07]  /*81f0*/  LDSM.16.MT88.4 R104, [R180+0x3000] ;  /* 0x00300000b468783b */ /* 0x000eee0000004200 */
[C---:B------:R-:W-:Y:S08]  /*8200*/  HMMA.16816.F32.BF16 R12, R100.reuse, R120, R12 ;  /* 0x00000078640c723c */ /* 0x040ff0000004180c */
[C---:B------:R-:W-:Y:S01]  /*8210*/  HMMA.16816.F32.BF16 R16, R100.reuse, R122, R16 ;  /* 0x0000007a6410723c */ /* 0x040fe20000041810 */
[----:B------:R-:W-:Y:S03]  /*8220*/  LDSM.16.MT88.4 R120, [R180+0x1800] ;  /* 0x00180000b478783b */ /* 0x000fe60000004200 */
[--C-:B-1----:R-:W-:Y:S02]  /*8230*/  FFMA.FTZ R2, R210, c[0x0][0x2d0], -R144.reuse ;  /* 0x0000b400d2027a23 */ /* 0x102fe40000010890 */
[----:B------:R-:W-:Y:S02]  /*8240*/  FFMA.FTZ R144, R212, c[0x0][0x2d0], -R144 ;  /* 0x0000b400d4907a23 */ /* 0x000fe40000010890 */
[C---:B-----5:R-:W-:Y:S01]  /*8250*/  HMMA.16816.F32.BF16 R20, R100.reuse, R112, R20 ;  /* 0x000000706414723c */ /* 0x060fe20000041814 */
[----:B------:R1:W-:Y:S07]  /*8260*/  MUFU.EX2 R164, R2 ;  /* 0x0000000200a47308 */ /* 0x0003ee0000000800 */
[C---:B------:R-:W-:Y:S01]  /*8270*/  HMMA.16816.F32.BF16 R24, R100.reuse, R114, R24 ;  /* 0x000000726418723c */ /* 0x040fe20000041818 */
[----:B------:R-:W4:Y:S02]  /*8280*/  LDSM.16.MT88.4 R112, [R178+0x5000] ;  /* 0x00500000b270783b */ /* 0x000f240000004200 */
[----:B------:R-:W5:Y:S05]  /*8290*/  MUFU.EX2 R163, R144 ;  /* 0x0000009000a37308 */ /* 0x000f6a0000000800 */
[C---:B------:R-:W-:Y:S08]  /*82a0*/  HMMA.16816.F32.BF16 R28, R100.reuse, R128, R28 ;  /* 0x00000080641c723c */ /* 0x040ff0000004181c */
[C---:B------:R-:W-:Y:S04]  /*82b0*/  HMMA.16816.F32.BF16 R32, R100.reuse, R130, R32 ;  /* 0x000000826420723c */ /* 0x040fe80000041820 */
[--C-:B-1----:R-:W-:Y:S04]  /*82c0*/  FFMA.FTZ R2, R211, c[0x0][0x2d0], -R145.reuse ;  /* 0x0000b400d3027a23 */ /* 0x102fe80000010891 */
[C---:B------:R-:W-:Y:S01]  /*82d0*/  HMMA.16816.F32.BF16 R36, R100.reuse, R116, R36 ;  /* 0x000000746424723c */ /* 0x040fe20000041824 */
[----:B------:R1:W-:Y:S07]  /*82e0*/  MUFU.EX2 R162, R2 ;  /* 0x0000000200a27308 */ /* 0x0003ee0000000800 */
[C---:B------:R-:W-:Y:S01]  /*82f0*/  HMMA.16816.F32.BF16 R40, R100.reuse, R118, R40 ;  /* 0x000000766428723c */ /* 0x040fe20000041828 */
[----:B------:R-:W4:Y:S07]  /*8300*/  LDSM.16.MT88.4 R116, [R181+0x5000] ;  /* 0x00500000b574783b */ /* 0x000f2e0000004200 */
[C---:B------:R-:W-:Y:S08]  /*8310*/  HMMA.16816.F32.BF16 R44, R100.reuse, R132, R44 ;  /* 0x00000084642c723c */ /* 0x040ff0000004182c */
[C---:B------:R-:W-:Y:S01]  /*8320*/  HMMA.16816.F32.BF16 R48, R100.reuse, R134, R48 ;  /* 0x000000866430723c */ /* 0x040fe20000041830 */
[----:B------:R-:W-:Y:S03]  /*8330*/  LDSM.16.MT88.4 R132, [R177+0x1800] ;  /* 0x00180000b184783b */ /* 0x000fe60000004200 */
[--C-:B-1----:R-:W-:Y:S04]  /*8340*/  FFMA.FTZ R2, R213, c[0x0][0x2d0], -R145.reuse ;  /* 0x0000b400d5027a23 */ /* 0x102fe80000010891 */
[C---:B------:R-:W-:Y:S01]  /*8350*/  HMMA.16816.F32.BF16 R52, R100.reuse, R136, R52 ;  /* 0x000000886434723c */ /* 0x040fe20000041834 */
[----:B------:R1:W1:Y:S06]  /*8360*/  MUFU.EX2 R161, R2 ;  /* 0x0000000200a17308 */ /* 0x00026c0000000800 */
[----:B--2---:R-:W-:Y:S01]  /*8370*/  F2FP.BF16.PACK_AB R136, R165, R166 ;  /* 0x000000a6a588723e */ /* 0x004fe200000010ff */
[C---:B------:R-:W-:Y:S07]  /*8380*/  HMMA.16816.F32.BF16 R56, R100.reuse, R138, R56 ;  /* 0x0000008a6438723c */ /* 0x040fee0000041838 */
[----:B-----5:R-:W-:Y:S01]  /*8390*/  F2FP.BF16.PACK_AB R138, R163, R164 ;  /* 0x000000a4a38a723e */ /* 0x020fe200000010ff */
[C---:B---3--:R-:W-:Y:S08]  /*83a0*/  HMMA.16816.F32.BF16 R60, R100.reuse, R104, R60 ;  /* 0x00000068643c723c */ /* 0x048ff0000004183c */
[C---:B------:R-:W-:Y:S01]  /*83b0*/  HMMA.16816.F32.BF16 R64, R100.reuse, R106, R64 ;  /* 0x0000006a6440723c */ /* 0x040fe20000041840 */
[----:B------:R-:W2:Y:S03]  /*83c0*/  LDSM.16.MT88.4 R104, [R180+0x5000] ;  /* 0x00500000b468783b */ /* 0x000ea60000004200 */
[--C-:B-1----:R-:W-:Y:S01]  /*83d0*/  FFMA.FTZ R2, R214, c[0x0][0x2d0], -R145.reuse ;  /* 0x0000b400d6027a23 */ /* 0x102fe20000010891 */
[----:B------:R-:W-:Y:S01]  /*83e0*/  F2FP.BF16.PACK_AB R137, R161, R162 ;  /* 0x000000a2a189723e */ /* 0x000fe200000010ff */
[----:B------:R-:W-:Y:S02]  /*83f0*/  FFMA.FTZ R145, R127, c[0x0][0x2d0], -R145 ;  /* 0x0000b4007f917a23 */ /* 0x000fe40000010891 */
[C---:B------:R-:W-:Y:S01]  /*8400*/  HMMA.16816.F32.BF16 R68, R100.reuse, R108, R68 ;  /* 0x0000006c6444723c */ /* 0x040fe20000041844 */
[----:B------:R1:W-:Y:S07]  /*8410*/  MUFU.EX2 R160, R2 ;  /* 0x0000000200a07308 */ /* 0x0003ee0000000800 */
[C---:B------:R-:W-:Y:S01]  /*8420*/  HMMA.16816.F32.BF16 R72, R100.reuse, R110, R72 ;  /* 0x0000006e6448723c */ /* 0x040fe20000041848 */
[----:B------:R-:W3:Y:S02]  /*8430*/  LDSM.16.MT88.4 R108, [R178+0x1800] ;  /* 0x00180000b26c783b */ /* 0x000ee40000004200 */
[----:B------:R5:W2:Y:S05]  /*8440*/  MUFU.EX2 R126, R145 ;  /* 0x00000091007e7308 */ /* 0x000aaa0000000800 */
[C---:B----4-:R-:W-:Y:S08]  /*8450*/  HMMA.16816.F32.BF16 R76, R100.reuse, R112, R76 ;  /* 0x00000070644c723c */ /* 0x050ff0000004184c */
[C---:B------:R-:W-:Y:S01]  /*8460*/  HMMA.16816.F32.BF16 R80, R100.reuse, R114, R80 ;  /* 0x000000726450723c */ /* 0x040fe20000041850 */
[----:B------:R-:W4:Y:S03]  /*8470*/  LDSM.16.MT88.4 R112, [R181+0x1800] ;  /* 0x00180000b570783b */ /* 0x000f260000004200 */
[----:B-1----:R-:W-:Y:S02]  /*8480*/  FFMA.FTZ R2, R3, R230, R221 ;  /* 0x000000e603027223 */ /* 0x002fe400000100dd */
[----:B------:R-:W-:Y:S02]  /*8490*/  FADD.FTZ R3, R162, R0 ;  /* 0x00000000a2037221 */ /* 0x000fe40000010000 */
[C---:B------:R-:W-:Y:S01]  /*84a0*/  HMMA.16816.F32.BF16 R84, R100.reuse, R116, R84 ;  /* 0x000000746454723c */ /* 0x040fe20000041854 */
[----:B-----5:R-:W1:Y:S03]  /*84b0*/  LDSM.16.MT88.4 R144, [R178+0x3800] ;  /* 0x00380000b290783b */ /* 0x020e660000004200 */
[----:B--2---:R-:W-:Y:S01]  /*84c0*/  F2FP.BF16.PACK_AB R139, R126, R160 ;  /* 0x000000a07e8b723e */ /* 0x004fe200000010ff */
[----:B------:R-:W-:Y:S02]  /*84d0*/  FADD.FTZ R2, R222, R2 ;  /* 0x00000002de027221 */ /* 0x000fe40000010000 */
[----:B------:R-:W-:Y:S01]  /*84e0*/  FADD.FTZ R3, R161, R3 ;  /* 0x00000003a1037221 */ /* 0x000fe20000010000 */
[C---:B------:R-:W-:Y:S04]  /*84f0*/  HMMA.16816.F32.BF16 R88, R100.reuse, R118, R88 ;  /* 0x000000766458723c */ /* 0x040fe80000041858 */
[----:B------:R-:W-:Y:S04]  /*8500*/  FADD.FTZ R2, R220, R2 ;  /* 0x00000002dc027221 */ /* 0x000fe80000010000 */
[C---:B------:R-:W-:Y:S04]  /*8510*/  HMMA.16816.F32.BF16 R92, R100.reuse, R104, R92 ;  /* 0x00000068645c723c */ /* 0x040fe8000004185c */
[----:B------:R-:W-:Y:S04]  /*8520*/  FADD.FTZ R2, R219, R2 ;  /* 0x00000002db027221 */ /* 0x000fe80000010000 */
[----:B------:R-:W-:Y:S04]  /*8530*/  HMMA.16816.F32.BF16 R96, R100, R106, R96 ;  /* 0x0000006a6460723c */ /* 0x000fe80000041860 */
[----:B------:R-:W-:Y:S04]  /*8540*/  FADD.FTZ R2, R208, R2 ;  /* 0x00000002d0027221 */ /* 0x000fe80000010000 */
[C---:B------:R-:W-:Y:S01]  /*8550*/  HMMA.16816.F32.BF16 R128, R136.reuse, R132, R4 ;  /* 0x000000848880723c */ /* 0x040fe20000041804 */
[----:B------:R-:W2:Y:S04]  /*8560*/  LDSM.16.MT88.4 R4, [R178+0x5800] ;  /* 0x00580000b204783b */ /* 0x000ea80000004200 */
[----:B------:R-:W-:Y:S03]  /*8570*/  FADD.FTZ R2, R207, R2 ;  /* 0x00000002cf027221 */ /* 0x000fe60000010000 */
[C---:B------:R-:W-:Y:S01]  /*8580*/  HMMA.16816.F32.BF16 R132, R136.reuse, R134, R8 ;  /* 0x000000868884723c */ /* 0x040fe20000041808 */
[----:B------:R-:W5:Y:S03]  /*8590*/  LDSM.16.MT88.4 R8, [R181+0x5800] ;  /* 0x00580000b508783b */ /* 0x000f660000004200 */
[----:B------:R-:W-:Y:S04]  /*85a0*/  FADD.FTZ R2, R206, R2 ;  /* 0x00000002ce027221 */ /* 0x000fe80000010000 */
[C---:B---3--:R-:W-:Y:S01]  /*85b0*/  HMMA.16816.F32.BF16 R100, R136.reuse, R108, R12 ;  /* 0x0000006c8864723c */ /* 0x048fe2000004180c */
[----:B------:R-:W3:Y:S03]  /*85c0*/  LDSM.16.MT88.4 R12, [R180+0x5800] ;  /* 0x00580000b40c783b */ /* 0x000ee60000004200 */
[----:B------:R-:W-:Y:S04]  /*85d0*/  FADD.FTZ R2, R205, R2 ;  /* 0x00000002cd027221 */ /* 0x000fe80000010000 */
[C---:B------:R-:W-:Y:S04]  /*85e0*/  HMMA.16816.F32.BF16 R104, R136.reuse, R110, R16 ;  /* 0x0000006e8868723c */ /* 0x040fe80000041810 */
[----:B------:R-:W-:Y:S04]  /*85f0*/  FADD.FTZ R2, R174, R2 ;  /* 0x00000002ae027221 */ /* 0x000fe80000010000 */
[C---:B----4-:R-:W-:Y:S04]  /*8600*/  HMMA.16816.F32.BF16 R108, R136.reuse, R112, R20 ;  /* 0x00000070886c723c */ /* 0x050fe80000041814 */
        /* <DEDUP_REMOVED lines=10> */
[----:B------:R-:W-:Y:S02]  /*86b0*/  FADD.FTZ R2, R164, R0 ;  /* 0x00000000a4027221 */ /* 0x000fe40000010000 */
[----:B------:R-:W-:Y:S02]  /*86c0*/  FADD.FTZ R0, R160, R3 ;  /* 0x00000003a0007221 */ /* 0x000fe40000010000 */
[C---:B-1----:R-:W-:Y:S04]  /*86d0*/  HMMA.16816.F32.BF16 R44, R136.reuse, R144, R44 ;  /* 0x00000090882c723c */ /* 0x042fe8000004182c */
[----:B------:R-:W-:Y:S02]  /*86e0*/  FADD.FTZ R230, R163, R2 ;  /* 0x00000002a3e67221 */ /* 0x000fe40000010000 */
[----:B------:R-:W-:Y:S01]  /*86f0*/  FADD.FTZ R231, R126, R0 ;  /* 0x000000007ee77221 */ /* 0x000fe20000010000 */
[----:B------:R-:W-:Y:S01]  /*8700*/  MOV R126, R124 ;  /* 0x0000007c007e7202 */ /* 0x000fe20000000f00 */
[C---:B------:R-:W-:Y:S04]  /*8710*/  HMMA.16816.F32.BF16 R48, R136.reuse, R146, R48 ;  /* 0x000000928830723c */ /* 0x040fe80000041830 */
[----:B------:R-:W-:Y:S04]  /*8720*/  IMAD.MOV.U32 R3, RZ, RZ, R125 ;  /* 0x000000ffff037224 */ /* 0x000fe800078e007d */
[C---:B------:R-:W-:Y:S08]  /*8730*/  HMMA.16816.F32.BF16 R52, R136.reuse, R148, R52 ;  /* 0x000000948834723c */ /* 0x040ff00000041834 */
[C---:B------:R-:W-:Y:S08]  /*8740*/  HMMA.16816.F32.BF16 R56, R136.reuse, R150, R56 ;  /* 0x000000968838723c */ /* 0x040ff00000041838 */
[C---:B------:R-:W-:Y:S08]  /*8750*/  HMMA.16816.F32.BF16 R60, R136.reuse, R152, R60 ;  /* 0x00000098883c723c */ /* 0x040ff0000004183c */
[C---:B------:R-:W-:Y:S08]  /*8760*/  HMMA.16816.F32.BF16 R64, R136.reuse, R154, R64 ;  /* 0x0000009a8840723c */ /* 0x040ff00000041840 */
[C---:B------:R-:W-:Y:S08]  /*8770*/  HMMA.16816.F32.BF16 R68, R136.reuse, R156, R68 ;  /* 0x0000009c8844723c */ /* 0x040ff00000041844 */
[C---:B------:R-:W-:Y:S08]  /*8780*/  HMMA.16816.F32.BF16 R72, R136.reuse, R158, R72 ;  /* 0x0000009e8848723c */ /* 0x040ff00000041848 */
[C---:B--2---:R-:W-:Y:S08]  /*8790*/  HMMA.16816.F32.BF16 R76, R136.reuse, R4, R76 ;  /* 0x00000004884c723c */ /* 0x044ff0000004184c */
[C---:B------:R-:W-:Y:S08]  /*87a0*/  HMMA.16816.F32.BF16 R80, R136.reuse, R6, R80 ;  /* 0x000000068850723c */ /* 0x040ff00000041850 */
[C---:B-----5:R-:W-:Y:S08]  /*87b0*/  HMMA.16816.F32.BF16 R84, R136.reuse, R8, R84 ;  /* 0x000000088854723c */ /* 0x060ff00000041854 */
[C---:B------:R-:W-:Y:S08]  /*87c0*/  HMMA.16816.F32.BF16 R88, R136.reuse, R10, R88 ;  /* 0x0000000a8858723c */ /* 0x040ff00000041858 */
[C---:B---3--:R-:W-:Y:S08]  /*87d0*/  HMMA.16816.F32.BF16 R92, R136.reuse, R12, R92 ;  /* 0x0000000c885c723c */ /* 0x048ff0000004185c */
[----:B------:R-:W-:Y:S01]  /*87e0*/  HMMA.16816.F32.BF16 R96, R136, R14, R96 ;  /* 0x0000000e8860723c */ /* 0x000fe20000041860 */
[----:B------:R-:W-:-:S07]  /*87f0*/  @P0 BRA `(.L_x_897) ;  /* 0xffffd16000000947 */ /* 0x000fce000383ffff */
.L_x_896:
[----:B------:R-:W-:-:S13]  /*8800*/  ISETP.GE.AND P0, PT, R201, R229, PT ;  /* 0x000000e5c900720c */ /* 0x000fda0003f06270 */
[----:B------:R-:W-:Y:S05]  /*8810*/  @!P0 BRA `(.L_x_898) ;  /* 0x0000297000008947 */ /* 0x000fea0003800000 */
[----:B------:R-:W-:Y:S02]  /*8820*/  MOV R127, R124 ;  /* 0x0000007c007f7202 */ /* 0x000fe40000000f00 */
[----:B------:R-:W-:Y:S02]  /*8830*/  MOV R126, R125 ;  /* 0x0000007d007e7202 */ /* 0x000fe40000000f00 */
.L_x_899:
[----:B------:R-:W-:Y:S04]  /*8840*/  DEPBAR.LE SB0, 0x0 ;  /* 0x000080000000791a */ /* 0x000fe80000000000 */
[----:B------:R-:W-:Y:S01]  /*8850*/  WARPSYNC 0xffffffff ;  /* 0xffffffff00007948 */ /* 0x000fe20003800000 */
[----:B------:R-:W-:Y:S01]  /*8860*/  BAR.SYNC.DEFER_BLOCKING 0x0 ;  /* 0x0000000000007b1d */ /* 0x000fe20000010000 */
[----:B------:R-:W-:Y:S01]  /*8870*/  SHF.R.S32.HI R0, RZ, 0x1f, R201 ;  /* 0x0000001fff007819 */ /* 0x000fe200000114c9 */
[C---:B------:R-:W-:Y:S01]  /*8880*/  IMAD.WIDE.U32 R2, R201.reuse, c[0x0][0x208], RZ ;  /* 0x00008200c9027a25 */ /* 0x040fe200078e00ff */
[----:B------:R-:W-:Y:S02]  /*8890*/  MOV R20, c[0x0][0x20c] ;  /* 0x0000830000147a02 */ /* 0x000fe40000000f00 */
[----:B------:R-:W-:Y:S01]  /*88a0*/  IADD3 R30, P0, R226, 0x40, RZ ;  /* 0x00000040e21e7810 */ /* 0x000fe20007f1e0ff */
[----:B------:R-:W-:Y:S01]  /*88b0*/  IMAD R0, R0, c[0x0][0x208], RZ ;  /* 0x0000820000007a24 */ /* 0x000fe200078e02ff */
[----:B------:R-:W-:Y:S02]  /*88c0*/  SHF.L.U32 R28, R2, 0x6, RZ ;  /* 0x00000006021c7819 */ /* 0x000fe400000006ff */
[----:B------:R-:W-:Y:S01]  /*88d0*/  IADD3.X R125, RZ, R228, RZ, P0, !PT ;  /* 0x000000e4ff7d7210 */ /* 0x000fe200007fe4ff */
[----:B------:R-:W-:Y:S01]  /*88e0*/  IMAD R0, R201, c[0x0][0x20c], R0 ;  /* 0x00008300c9007a24 */ /* 0x000fe200078e0200 */
[----:B------:R-:W-:Y:S04]  /*88f0*/  IADD3 R31, P6, R28, R226, RZ ;  /* 0x000000e21c1f7210 */ /* 0x000fe80007fde0ff */
[----:B------:R-:W-:Y:S02]  /*8900*/  IADD3 R0, R3, R0, RZ ;  /* 0x0000000003007210 */ /* 0x000fe40007ffe0ff */
[----:B------:R-:W-:Y:S02]  /*8910*/  MOV R3, c[0x0][0x208] ;  /* 0x0000820000037a02 */ /* 0x000fe40000000f00 */
[----:B------:R-:W-:Y:S02]  /*8920*/  SHF.L.U64.HI R0, R2, 0x6, R0 ;  /* 0x0000000602007819 */ /* 0x000fe40000010200 */
[----:B------:R-:W-:Y:S02]  /*8930*/  LEA R2, P1, R3, R28, 0x5 ;  /* 0x0000001c03027211 */ /* 0x000fe400078228ff */
[----:B------:R-:W-:Y:S01]  /*8940*/  LEA R166, P2, R31, c[0x0][0x1f8], 0x1 ;  /* 0x00007e001fa67a11 */ /* 0x000fe200078408ff */
[----:B------:R-:W-:Y:S01]  /*8950*/  LDSM.16.M88.4 R32, [R183] ;  /* 0x00000000b720783b */ /* 0x000fe20000000200 */
[----:B------:R-:W-:Y:S02]  /*8960*/  LEA.HI.X R3, R3, R0, R20, 0x5, P1 ;  /* 0x0000000003037211 */ /* 0x000fe400008f2c14 */
[----:B------:R-:W-:Y:S02]  /*8970*/  IADD3 R124, P1, R28, R30, RZ ;  /* 0x0000001e1c7c7210 */ /* 0x000fe40007f3e0ff */
[----:B------:R-:W-:Y:S02]  /*8980*/  IADD3.X R148, R0, R228, RZ, P6, !PT ;  /* 0x000000e400947210 */ /* 0x000fe400037fe4ff */
[----:B------:R-:W-:Y:S01]  /*8990*/  LEA R164, P0, R124, c[0x0][0x1f8], 0x1 ;  /* 0x00007e007ca47a11 */ /* 0x000fe200078008ff */
[----:B------:R-:W1:Y:S01]  /*89a0*/  LDSM.16.M88.4 R8, [R176] ;  /* 0x00000000b008783b */ /* 0x000e620000000200 */
[----:B------:R-:W-:Y:S02]  /*89b0*/  IADD3.X R149, R0, R125, RZ, P1, !PT ;  /* 0x0000007d00957210 */ /* 0x000fe40000ffe4ff */
[----:B------:R-:W-:Y:S02]  /*89c0*/  LEA.HI.X R167, R31, c[0x0][0x1fc], R148, 0x1, P2 ;  /* 0x00007f001fa77a11 */ /* 0x000fe400010f0c94 */
[----:B------:R-:W-:Y:S02]  /*89d0*/  LEA.HI.X R165, R124, c[0x0][0x1fc], R149, 0x1, P0 ;  /* 0x00007f007ca57a11 */ /* 0x000fe400000f0c95 */
[----:B------:R-:W-:Y:S01]  /*89e0*/  IADD3 R29, P1, R226, 0x80, RZ ;  /* 0x00000080e21d7810 */ /* 0x000fe20007f3e0ff */
[----:B------:R-:W2:Y:S01]  /*89f0*/  LDSM.16.M88.4 R16, [R176+0x800] ;  /* 0x00080000b010783b */ /* 0x000ea20000000200 */
[C---:B------:R-:W-:Y:S02]  /*8a00*/  IADD3 R157, P2, R2.reuse, R30, RZ ;  /* 0x0000001e029d7210 */ /* 0x040fe40007f5e0ff */
[-C--:B------:R-:W-:Y:S02]  /*8a10*/  IADD3 R162, P0, R2, R29.reuse, RZ ;  /* 0x0000001d02a27210 */ /* 0x080fe40007f1e0ff */
[----:B------:R-:W-:Y:S02]  /*8a20*/  IADD3 R159, P6, R28, R29, RZ ;  /* 0x0000001d1c9f7210 */ /* 0x000fe40007fde0ff */
[----:B------:R-:W-:Y:S01]  /*8a30*/  IADD3.X R31, RZ, R228, RZ, P1, !PT ;  /* 0x000000e4ff1f7210 */ /* 0x000fe20000ffe4ff */
[----:B------:R-:W3:Y:S01]  /*8a40*/  LDSM.16.M88.4 R24, [R176+0x1000] ;  /* 0x00100000b018783b */ /* 0x000ee20000000200 */
[----:B------:R-:W-:Y:S02]  /*8a50*/  IADD3 R2, P1, R2, R226, RZ ;  /* 0x000000e202027210 */ /* 0x000fe40007f3e0ff */
[-C--:B------:R-:W-:Y:S02]  /*8a60*/  IADD3.X R161, R0, R31.reuse, RZ, P6, !PT ;  /* 0x0000001f00a17210 */ /* 0x080fe400037fe4ff */
[----:B------:R-:W-:Y:S02]  /*8a70*/  LEA R160, P6, R159, c[0x0][0x1f8], 0x1 ;  /* 0x00007e009fa07a11 */ /* 0x000fe400078c08ff */
[----:B------:R-:W-:Y:S01]  /*8a80*/  IADD3.X R0, R3, R31, RZ, P0, !PT ;  /* 0x0000001f03007210 */ /* 0x000fe200007fe4ff */
[----:B------:R-:W4:Y:S01]  /*8a90*/  LDSM.16.M88.4 R136, [R176+0x1800] ;  /* 0x00180000b088783b */ /* 0x000f220000000200 */
[----:B------:R-:W-:Y:S02]  /*8aa0*/  LEA.HI.X R161, R159, c[0x0][0x1fc], R161, 0x1, P6 ;  /* 0x00007f009fa17a11 */ /* 0x000fe400030f0ca1 */
[----:B------:R-:W-:Y:S02]  /*8ab0*/  LEA R124, P0, R162, c[0x0][0x1f8], 0x1 ;  /* 0x00007e00a27c7a11 */ /* 0x000fe400078008ff */
[C---:B------:R-:W-:Y:S02]  /*8ac0*/  IADD3.X R125, R3.reuse, R125, RZ, P2, !PT ;  /* 0x0000007d037d7210 */ /* 0x040fe400017fe4ff */
[C---:B------:R-:W-:Y:S01]  /*8ad0*/  LEA R158, P2, R2.reuse, c[0x0][0x1f8], 0x1 ;  /* 0x00007e00029e7a11 */ /* 0x040fe200078408ff */
[----:B------:R-:W-:Y:S01]  /*8ae0*/  LDSM.16.M88.4 R140, [R184] ;  /* 0x00000000b88c783b */ /* 0x000fe20000000200 */
[----:B------:R-:W-:Y:S02]  /*8af0*/  IADD3.X R3, R3, R228, RZ, P1, !PT ;  /* 0x000000e403037210 */ /* 0x000fe40000ffe4ff */
[C---:B------:R-:W-:Y:S02]  /*8b00*/  LEA R156, P1, R157.reuse, c[0x0][0x1f8], 0x1 ;  /* 0x00007e009d9c7a11 */ /* 0x040fe400078208ff */
[----:B------:R-:W-:Y:S02]  /*8b10*/  LEA.HI.X R159, R2, c[0x0][0x1fc], R3, 0x1, P2 ;  /* 0x00007f00029f7a11 */ /* 0x000fe400010f0c03 */
[----:B------:R-:W-:Y:S01]  /*8b20*/  LEA.HI.X R157, R157, c[0x0][0x1fc], R125, 0x1, P1 ;  /* 0x00007f009d9d7a11 */ /* 0x000fe200008f0c7d */
[C---:B-1----:R-:W-:Y:S01]  /*8b30*/  HMMA.16816.F32.BF16 R4, R32.reuse, R8, RZ ;  /* 0x000000082004723c */ /* 0x042fe200000418ff */
[----:B------:R-:W1:Y:S02]  /*8b40*/  LDSM.16.M88.4 R144, [R187] ;  /* 0x00000000bb90783b */ /* 0x000e640000000200 */
[----:B------:R-:W-:Y:S02]  /*8b50*/  LEA.HI.X R125, R162, c[0x0][0x1fc], R0, 0x1, P0 ;  /* 0x00007f00a27d7a11 */ /* 0x000fe400000f0c00 */
[C---:B------:R-:W-:Y:S02]  /*8b60*/  ISETP.GT.AND P0, PT, R201.reuse, R229, PT ;  /* 0x000000e5c900720c */ /* 0x040fe40003f04270 */
[----:B------:R-:W-:Y:S01]  /*8b70*/  IADD3 R201, R201, -0x1, RZ ;  /* 0xffffffffc9c97810 */ /* 0x000fe20007ffe0ff */
[C---:B------:R-:W-:Y:S01]  /*8b80*/  HMMA.16816.F32.BF16 R8, R32.reuse, R10, RZ ;  /* 0x0000000a2008723c */ /* 0x040fe200000418ff */
[----:B------:R-:W5:Y:S07]  /*8b90*/  LDSM.16.M88.4 R148, [R198] ;  /* 0x00000000c694783b */ /* 0x000f6e0000000200 */
[C---:B--2---:R-:W-:Y:S01]  /*8ba0*/  HMMA.16816.F32.BF16 R12, R32.reuse, R16, RZ ;  /* 0x00000010200c723c */ /* 0x044fe200000418ff */
[----:B------:R-:W2:Y:S07]  /*8bb0*/  LDSM.16.M88.4 R152, [R197] ;  /* 0x00000000c598783b */ /* 0x000eae0000000200 */
[C---:B------:R-:W-:Y:S08]  /*8bc0*/  HMMA.16816.F32.BF16 R16, R32.reuse, R18, RZ ;  /* 0x000000122010723c */ /* 0x040ff000000418ff */
[C---:B---3--:R-:W-:Y:S08]  /*8bd0*/  HMMA.16816.F32.BF16 R20, R32.reuse, R24, RZ ;  /* 0x000000182014723c */ /* 0x048ff000000418ff */
[C---:B------:R-:W-:Y:S08]  /*8be0*/  HMMA.16816.F32.BF16 R24, R32.reuse, R26, RZ ;  /* 0x0000001a2018723c */ /* 0x040ff000000418ff */
[C---:B----4-:R-:W-:Y:S08]  /*8bf0*/  HMMA.16816.F32.BF16 R28, R32.reuse, R136, RZ ;  /* 0x00000088201c723c */ /* 0x050ff000000418ff */
[----:B------:R-:W-:Y:S01]  /*8c00*/  HMMA.16816.F32.BF16 R32, R32, R138, RZ ;  /* 0x0000008a2020723c */ /* 0x000fe200000418ff */
[----:B------:R-:W3:Y:S07]  /*8c10*/  LDSM.16.M88.4 R136, [R196] ;  /* 0x00000000c488783b */ /* 0x000eee0000000200 */
[C---:B-1----:R-:W-:Y:S01]  /*8c20*/  HMMA.16816.F32.BF16 R4, R140.reuse, R144, R4 ;  /* 0x000000908c04723c */ /* 0x042fe20000041804 */
[----:B------:R-:W-:Y:S01]  /*8c30*/  @!PT LDS RZ, [RZ] ;  /* 0x00000000fffff984 */ /* 0x000fe20000000800 */
[----:B------:R-:W-:Y:S01]  /*8c40*/  @!PT LDS RZ, [RZ] ;  /* 0x00000000fffff984 */ /* 0x000fe20000000800 */
[----:B------:R-:W-:Y:S01]  /*8c50*/  @!PT LDS RZ, [RZ] ;  /* 0x00000000fffff984 */ /* 0x000fe20000000800 */
[----:B------:R1:W-:Y:S07]  /*8c60*/  LDGSTS.E.BYPASS.LTC128B.128 [R199+0x100], [R166.64], !P5 ;  /* 0x00100000a6c77fae */ /* 0x0003ee000e901d46 */
[C---:B------:R-:W-:Y:S01]  /*8c70*/  HMMA.16816.F32.BF16 R8, R140.reuse, R146, R8 ;  /* 0x000000928c08723c */ /* 0x040fe20000041808 */
[----:B------:R1:W-:Y:S07]  /*8c80*/  LDGSTS.E.BYPASS.LTC128B.128 [R199+0x2100], [R164.64], !P4 ;  /* 0x02100000a4c77fae */ /* 0x0003ee000e101d46 */
[C---:B-----5:R-:W-:Y:S01]  /*8c90*/  HMMA.16816.F32.BF16 R12, R140.reuse, R148, R12 ;  /* 0x000000948c0c723c */ /* 0x060fe2000004180c */
[----:B------:R4:W-:Y:S07]  /*8ca0*/  LDGSTS.E.BYPASS.LTC128B.128 [R199+0x4100], [R160.64], !P3 ;  /* 0x04100000a0c77fae */ /* 0x0009ee000d901d46 */
[C---:B------:R-:W-:Y:S01]  /*8cb0*/  HMMA.16816.F32.BF16 R16, R140.reuse, R150, R16 ;  /* 0x000000968c10723c */ /* 0x040fe20000041810 */
[----:B------:R5:W-:Y:S07]  /*8cc0*/  LDGSTS.E.BYPASS.LTC128B.128 [R199+0x1100], [R158.64], !P5 ;  /* 0x011000009ec77fae */ /* 0x000bee000e901d46 */
[C---:B--2---:R-:W-:Y:S01]  /*8cd0*/  HMMA.16816.F32.BF16 R20, R140.reuse, R152, R20 ;  /* 0x000000988c14723c */ /* 0x044fe20000041814 */
[----:B------:R5:W-:Y:S07]  /*8ce0*/  LDGSTS.E.BYPASS.LTC128B.128 [R199+0x3100], [R156.64], !P4 ;  /* 0x031000009cc77fae */ /* 0x000bee000e101d46 */
[C---:B------:R-:W-:Y:S01]  /*8cf0*/  HMMA.16816.F32.BF16 R24, R140.reuse, R154, R24 ;  /* 0x0000009a8c18723c */ /* 0x040fe20000041818 */
[----:B------:R2:W-:Y:S07]  /*8d00*/  LDGSTS.E.BYPASS.LTC128B.128 [R199+0x5100], [R124.64], !P3 ;  /* 0x051000007cc77fae */ /* 0x0005ee000d901d46 */
[C---:B---3--:R-:W-:Y:S01]  /*8d10*/  HMMA.16816.F32.BF16 R28, R140.reuse, R136, R28 ;  /* 0x000000888c1c723c */ /* 0x048fe2000004181c */
[----:B----4-:R-:W-:Y:S07]  /*8d20*/  LDSM.16.M88.4 R160, [R182] ;  /* 0x00000000b6a0783b */ /* 0x010fee0000000200 */
[----:B------:R-:W-:Y:S01]  /*8d30*/  HMMA.16816.F32.BF16 R32, R140, R138, R32 ;  /* 0x0000008a8c20723c */ /* 0x000fe20000041820 */
[----:B------:R-:W-:Y:S08]  /*8d40*/  LDSM.16.M88.4 R144, [R182+0x800] ;  /* 0x00080000b690783b */ /* 0x000ff00000000200 */
[----:B-----5:R-:W3:Y:S08]  /*8d50*/  LDSM.16.M88.4 R156, [R186] ;  /* 0x00000000ba9c783b */ /* 0x020ef00000000200 */
[----:B-1----:R-:W1:Y:S08]  /*8d60*/  LDSM.16.M88.4 R164, [R182+0x1000] ;  /* 0x00100000b6a4783b */ /* 0x002e700000000200 */
[----:B------:R-:W0:Y:S08]  /*8d70*/  LDGDEPBAR ;  /* 0x00000000000079af */ /* 0x000e300000000000 */
[----:B------:R-:W4:Y:S08]  /*8d80*/  LDSM.16.M88.4 R148, [R182+0x1800] ;  /* 0x00180000b694783b */ /* 0x000f300000000200 */
[----:B------:R-:W-:Y:S01]  /*8d90*/  LDSM.16.M88.4 R152, [R185] ;  /* 0x00000000b998783b */ /* 0x000fe20000000200 */
[C---:B---3--:R-:W-:Y:S07]  /*8da0*/  HMMA.16816.F32.BF16 R4, R156.reuse, R160, R4 ;  /* 0x000000a09c04723c */ /* 0x048fee0000041804 */
[----:B------:R-:W3:Y:S01]  /*8db0*/  LDSM.16.M88.4 R168, [R179] ;  /* 0x00000000b3a8783b */ /* 0x000ee20000000200 */
[C---:B------:R-:W-:Y:S07]  /*8dc0*/  HMMA.16816.F32.BF16 R8, R156.reuse, R162, R8 ;  /* 0x000000a29c08723c */ /* 0x040fee0000041808 */
[----:B------:R-:W5:Y:S01]  /*8dd0*/  LDSM.16.M88.4 R136, [R179+0x800] ;  /* 0x00080000b388783b */ /* 0x000f620000000200 */
[C---:B------:R-:W-:Y:S07]  /*8de0*/  HMMA.16816.F32.BF16 R12, R156.reuse, R144, R12 ;  /* 0x000000909c0c723c */ /* 0x040fee000004180c */
[----:B------:R-:W2:Y:S01]  /*8df0*/  LDSM.16.M88.4 R140, [R179+0x1000] ;  /* 0x00100000b38c783b */ /* 0x000ea20000000200 */
[C---:B------:R-:W-:Y:S07]  /*8e00*/  HMMA.16816.F32.BF16 R16, R156.reuse, R146, R16 ;  /* 0x000000929c10723c */ /* 0x040fee0000041810 */
[----:B------:R-:W2:Y:S01]  /*8e10*/  LDSM.16.M88.4 R144, [R179+0x1800] ;  /* 0x00180000b390783b */ /* 0x000ea20000000200 */
[C---:B-1----:R-:W-:Y:S07]  /*8e20*/  HMMA.16816.F32.BF16 R20, R156.reuse, R164, R20 ;  /* 0x000000a49c14723c */ /* 0x042fee0000041814 */
[----:B------:R-:W-:Y:S01]  /*8e30*/  LDSM.16.M88.4 R160, [R176+0x2800] ;  /* 0x00280000b0a0783b */ /* 0x000fe20000000200 */
[C---:B------:R-:W-:Y:S07]  /*8e40*/  HMMA.16816.F32.BF16 R24, R156.reuse, R166, R24 ;  /* 0x000000a69c18723c */ /* 0x040fee0000041818 */
[----:B------:R-:W-:Y:S01]  /*8e50*/  LDSM.16.M88.4 R164, [R184+0x4000] ;  /* 0x00400000b8a4783b */ /* 0x000fe20000000200 */
[C---:B----4-:R-:W-:Y:S07]  /*8e60*/  HMMA.16816.F32.BF16 R28, R156.reuse, R148, R28 ;  /* 0x000000949c1c723c */ /* 0x050fee000004181c */
[----:B------:R-:W-:Y:S01]  /*8e70*/  LDSM.16.M88.4 R172, [R179+0x4000] ;  /* 0x00400000b3ac783b */ /* 0x000fe20000000200 */
[----:B------:R-:W-:Y:S07]  /*8e80*/  HMMA.16816.F32.BF16 R32, R156, R150, R32 ;  /* 0x000000969c20723c */ /* 0x000fee0000041820 */
[----:B------:R-:W-:Y:S01]  /*8e90*/  LDSM.16.M88.4 R148, [R183+0x4000] ;  /* 0x00400000b794783b */ /* 0x000fe20000000200 */
[C---:B---3--:R-:W-:Y:S07]  /*8ea0*/  HMMA.16816.F32.BF16 R4, R152.reuse, R168, R4 ;  /* 0x000000a89804723c */ /* 0x048fee0000041804 */
[----:B------:R-:W1:Y:S01]  /*8eb0*/  LDSM.16.M88.4 R156, [R176+0x2000] ;  /* 0x00200000b09c783b */ /* 0x000e620000000200 */
[C---:B------:R-:W-:Y:S07]  /*8ec0*/  HMMA.16816.F32.BF16 R8, R152.reuse, R170, R8 ;  /* 0x000000aa9808723c */ /* 0x040fee0000041808 */
[----:B------:R-:W-:Y:S01]  /*8ed0*/  LDSM.16.M88.4 R168, [R195] ;  /* 0x00000000c3a8783b */ /* 0x000fe20000000200 */
[C---:B-----5:R-:W-:Y:S08]  /*8ee0*/  HMMA.16816.F32.BF16 R12, R152.reuse, R136, R12 ;  /* 0x00000088980c723c */ /* 0x060ff0000004180c */
[C---:B------:R-:W-:Y:S01]  /*8ef0*/  HMMA.16816.F32.BF16 R16, R152.reuse, R138, R16 ;  /* 0x0000008a9810723c */ /* 0x040fe20000041810 */
[----:B------:R-:W3:Y:S07]  /*8f00*/  LDSM.16.M88.4 R136, [R176+0x3000] ;  /* 0x00300000b088783b */ /* 0x000eee0000000200 */
[C---:B--2---:R-:W-:Y:S08]  /*8f10*/  HMMA.16816.F32.BF16 R20, R152.reuse, R140, R20 ;  /* 0x0000008c9814723c */ /* 0x044ff00000041814 */
[C---:B------:R-:W-:Y:S01]  /*8f20*/  HMMA.16816.F32.BF16 R24, R152.reuse, R142, R24 ;  /* 0x0000008e9818723c */ /* 0x040fe20000041818 */
[----:B------:R-:W2:Y:S07]  /*8f30*/  LDSM.16.M88.4 R140, [R176+0x3800] ;  /* 0x00380000b08c783b */ /* 0x000eae0000000200 */
[C---:B------:R-:W-:Y:S08]  /*8f40*/  HMMA.16816.F32.BF16 R28, R152.reuse, R144, R28 ;  /* 0x00000090981c723c */ /* 0x040ff0000004181c */
[----:B------:R-:W-:Y:S01]  /*8f50*/  HMMA.16816.F32.BF16 R32, R152, R146, R32 ;  /* 0x000000929820723c */ /* 0x000fe20000041820 */
[----:B------:R-:W4:Y:S07]  /*8f60*/  LDSM.16.M88.4 R144, [R194] ;  /* 0x00000000c290783b */ /* 0x000f2e0000000200 */
[C---:B-1----:R-:W-:Y:S01]  /*8f70*/  HMMA.16816.F32.BF16 R4, R148.reuse, R156, R4 ;  /* 0x0000009c9404723c */ /* 0x042fe20000041804 */
[----:B------:R-:W1:Y:S07]  /*8f80*/  LDSM.16.M88.4 R152, [R193] ;  /* 0x00000000c198783b */ /* 0x000e6e0000000200 */
[C---:B------:R-:W-:Y:S01]  /*8f90*/  HMMA.16816.F32.BF16 R8, R148.reuse, R158, R8 ;  /* 0x0000009e9408723c */ /* 0x040fe20000041808 */
[----:B------:R-:W5:Y:S07]  /*8fa0*/  LDSM.16.M88.4 R156, [R192] ;  /* 0x00000000c09c783b */ /* 0x000f6e0000000200 */
[C---:B------:R-:W-:Y:S08]  /*8fb0*/  HMMA.16816.F32.BF16 R12, R148.reuse, R160, R12 ;  /* 0x000000a0940c723c */ /* 0x040ff0000004180c */
[C---:B------:R-:W-:Y:S01]  /*8fc0*/  HMMA.16816.F32.BF16 R16, R148.reuse, R162, R16 ;  /* 0x000000a29410723c */ /* 0x040fe20000041810 */
[----:B------:R-:W-:Y:S07]  /*8fd0*/  LDSM.16.M88.4 R160, [R182+0x2000] ;  /* 0x00200000b6a0783b */ /* 0x000fee0000000200 */
[C---:B---3--:R-:W-:Y:S08]  /*8fe0*/  HMMA.16816.F32.BF16 R20, R148.reuse, R136, R20 ;  /* 0x000000889414723c */ /* 0x048ff00000041814 */
[C---:B------:R-:W-:Y:S01]  /*8ff0*/  HMMA.16816.F32.BF16 R24, R148.reuse, R138, R24 ;  /* 0x0000008a9418723c */ /* 0x040fe20000041818 */
[----:B------:R-:W3:Y:S07]  /*9000*/  LDSM.16.M88.4 R136, [R186+0x4000] ;  /* 0x00400000ba88783b */ /* 0x000eee0000000200 */
[C---:B--2---:R-:W-:Y:S08]  /*9010*/  HMMA.16816.F32.BF16 R28, R148.reuse, R140, R28 ;  /* 0x0000008c941c723c */ /* 0x044ff0000004181c */
[----:B------:R-:W-:Y:S01]  /*9020*/  HMMA.16816.F32.BF16 R32, R148, R142, R32 ;  /* 0x0000008e9420723c */ /* 0x000fe20000041820 */
[----:B------:R-:W2:Y:S07]  /*9030*/  LDSM.16.M88.4 R140, [R182+0x2800] ;  /* 0x00280000b68c783b */ /* 0x000eae0000000200 */
        /* <DEDUP_REMOVED lines=10> */
[C---:B-----5:R-:W-:Y:S08]  /*90e0*/  HMMA.16816.F32.BF16 R28, R164.reuse, R156, R28 ;  /* 0x0000009ca41c723c */ /* 0x060ff0000004181c */
[----:B------:R-:W-:Y:S01]  /*90f0*/  HMMA.16816.F32.BF16 R32, R164, R158, R32 ;  /* 0x0000009ea420723c */ /* 0x000fe20000041820 */
[----:B------:R-:W5:Y:S07]  /*9100*/  LDSM.16.M88.4 R156, [R179+0x2800] ;  /* 0x00280000b39c783b */ /* 0x000f6e0000000200 */
[C---:B---3--:R-:W-:Y:S01]  /*9110*/  HMMA.16816.F32.BF16 R4, R136.reuse, R160, R4 ;  /* 0x000000a08804723c */ /* 0x048fe20000041804 */
[----:B------:R-:W-:Y:S07]  /*9120*/  LDSM.16.M88.4 R164, [R176+0x5000] ;  /* 0x00500000b0a4783b */ /* 0x000fee0000000200 */
[C---:B------:R-:W-:Y:S01]  /*9130*/  HMMA.16816.F32.BF16 R8, R136.reuse, R162, R8 ;  /* 0x000000a28808723c */ /* 0x040fe20000041808 */
[----:B------:R-:W-:Y:S07]  /*9140*/  LDSM.16.M88.4 R160, [R176+0x4800] ;  /* 0x00480000b0a0783b */ /* 0x000fee0000000200 */
[C---:B--2---:R-:W-:Y:S08]  /*9150*/  HMMA.16816.F32.BF16 R12, R136.reuse, R140, R12 ;  /* 0x0000008c880c723c */ /* 0x044ff0000004180c */
        /* <DEDUP_REMOVED lines=65> */
[----:B------:R-:W-:Y:S02]  /*9570*/  FMNMX.FTZ R0, R5, R0, !PT ;  /* 0x0000000005007209 */ /* 0x000fe40007810000 */
[----:B------:R-:W-:Y:S01]  /*9580*/  FMNMX.FTZ R2, R7, R2, !PT ;  /* 0x0000000207027209 */ /* 0x000fe20007810000 */
[----:B------:R-:W-:Y:S01]  /*9590*/  @P0 IMAD.WIDE.U32 R136, R201, c[0x0][0x1e0], RZ ;  /* 0x00007800c9880a25 */ /* 0x000fe200078e00ff */
        /* <DEDUP_REMOVED lines=38> */
[C---:B------:R-:W-:Y:S01]  /*9800*/  FADD.FTZ R2, -R125.reuse, R126 ;  /* 0x0000007e7d027221 */ /* 0x040fe20000010100 */
[----:B------:R-:W-:Y:S01]  /*9810*/  @P0 SHF.R.S32.HI R126, RZ, 0x1f, R201 ;  /* 0x0000001fff7e0819 */ /* 0x000fe200000114c9 */
[----:B------:R-:W-:Y:S01]  /*9820*/  FMUL.FTZ R160, R125, c[0x0][0x2d0] ;  /* 0x0000b4007da07a20 */ /* 0x000fe20000410000 */
[----:B--2---:R-:W-:Y:S01]  /*9830*/  FMNMX.FTZ R124, R0, R3, !PT ;  /* 0x00000003007c7209 */ /* 0x004fe20007810000 */
[----:B------:R-:W-:Y:S02]  /*9840*/  FMUL.FTZ R0, R2, c[0x0][0x2d0] ;  /* 0x0000b40002007a20 */ /* 0x000fe40000410000 */
[--C-:B------:R-:W-:Y:S01]  /*9850*/  FFMA.FTZ R138, R4, c[0x0][0x2d0], -R160.reuse ;  /* 0x0000b400048a7a23 */ /* 0x100fe200000108a0 */
[----:B------:R-:W-:Y:S01]  /*9860*/  @P0 MOV R4, c[0x0][0x1e4] ;  /* 0x0000790000040a02 */ /* 0x000fe20000000f00 */
[----:B------:R1:W2:Y:S01]  /*9870*/  MUFU.EX2 R2, R0 ;  /* 0x0000000000027308 */ /* 0x0002a20000000800 */
[----:B------:R-:W-:Y:S01]  /*9880*/  @P0 IMAD R3, R126, c[0x0][0x1e0], RZ ;  /* 0x000078007e030a24 */ /* 0x000fe200078e02ff */
[----:B------:R-:W-:Y:S01]  /*9890*/  @P0 SHF.L.U32 R126, R136, 0x6, RZ ;  /* 0x00000006887e0819 */ /* 0x000fe200000006ff */
[--C-:B------:R-:W-:Y:S02]  /*98a0*/  FFMA.FTZ R5, R5, c[0x0][0x2d0], -R160.reuse ;  /* 0x0000b40005057a23 */ /* 0x100fe400000108a0 */
[----:B------:R-:W-:Y:S02]  /*98b0*/  @P0 IMAD R3, R201, c[0x0][0x1e4], R3 ;  /* 0x00007900c9030a24 */ /* 0x000fe400078e0203 */
[--C-:B------:R-:W-:Y:S02]  /*98c0*/  FFMA.FTZ R8, R8, c[0x0][0x2d0], -R160.reuse ;  /* 0x0000b40008087a23 */ /* 0x100fe400000108a0 */
[--C-:B------:R-:W-:Y:S01]  /*98d0*/  FFMA.FTZ R12, R12, c[0x0][0x2d0], -R160.reuse ;  /* 0x0000b4000c0c7a23 */ /* 0x100fe200000108a0 */
[----:B------:R3:W-:Y:S01]  /*98e0*/  MUFU.EX2 R203, R138 ;  /* 0x0000008a00cb7308 */ /* 0x0007e20000000800 */
[----:B------:R-:W-:Y:S01]  /*98f0*/  @P0 IADD3 R3, R137, R3, RZ ;  /* 0x0000000389030210 */ /* 0x000fe20007ffe0ff */
[--C-:B------:R-:W-:Y:S01]  /*9900*/  FFMA.FTZ R13, R13, c[0x0][0x2d0], -R160.reuse ;  /* 0x0000b4000d0d7a23 */ /* 0x100fe200000108a0 */
[----:B------:R-:W-:Y:S01]  /*9910*/  @P0 IADD3 R137, P6, R126, R224, RZ ;  /* 0x000000e07e890210 */ /* 0x000fe20007fde0ff */
[--C-:B------:R-:W-:Y:S01]  /*9920*/  FFMA.FTZ R17, R17, c[0x0][0x2d0], -R160.reuse ;  /* 0x0000b40011117a23 */ /* 0x100fe200000108a0 */
[----:B------:R-:W-:Y:S01]  /*9930*/  @P0 SHF.L.U64.HI R3, R136, 0x6, R3 ;  /* 0x0000000688030819 */ /* 0x000fe20000010203 */
[--C-:B------:R-:W-:Y:S01]  /*9940*/  FFMA.FTZ R20, R20, c[0x0][0x2d0], -R160.reuse ;  /* 0x0000b40014147a23 */ /* 0x100fe200000108a0 */
[----:B------:R-:W-:Y:S01]  /*9950*/  @P0 MOV R136, c[0x0][0x1e0] ;  /* 0x0000780000880a02 */ /* 0x000fe20000000f00 */
[--C-:B------:R-:W-:Y:S01]  /*9960*/  FFMA.FTZ R21, R21, c[0x0][0x2d0], -R160.reuse ;  /* 0x0000b40015157a23 */ /* 0x100fe200000108a0 */
[----:B------:R-:W-:Y:S01]  /*9970*/  @P0 LEA R146, P2, R137, c[0x0][0x1c8], 0x1 ;  /* 0x0000720089920a11 */ /* 0x000fe200078408ff */
[----:B------:R4:W-:Y:S01]  /*9980*/  MUFU.EX2 R202, R5 ;  /* 0x0000000500ca7308 */ /* 0x0009e20000000800 */
[--C-:B------:R-:W-:Y:S02]  /*9990*/  FFMA.FTZ R24, R24, c[0x0][0x2d0], -R160.reuse ;  /* 0x0000b40018187a23 */ /* 0x100fe400000108a0 */
[----:B------:R-:W-:Y:S02]  /*99a0*/  FFMA.FTZ R29, R29, c[0x0][0x2d0], -R160 ;  /* 0x0000b4001d1d7a23 */ /* 0x000fe400000108a0 */
[----:B-1----:R-:W-:Y:S01]  /*99b0*/  FADD.FTZ R0, -R124, R127 ;  /* 0x0000007f7c007221 */ /* 0x002fe20000010100 */
[----:B------:R-:W-:Y:S01]  /*99c0*/  @P0 LEA R127, P1, R136, R126, 0x5 ;  /* 0x0000007e887f0211 */ /* 0x000fe200078228ff */
[----:B--2---:R-:W-:Y:S02]  /*99d0*/  FMUL.FTZ R100, R2, R100 ;  /* 0x0000006402647220 */ /* 0x004fe40000410000 */
[----:B------:R-:W-:Y:S01]  /*99e0*/  FMUL.FTZ R0, R0, c[0x0][0x2d0] ;  /* 0x0000b40000007a20 */ /* 0x000fe20000410000 */
[----:B------:R-:W-:Y:S01]  /*99f0*/  @P0 LEA.HI.X R4, R136, R3, R4, 0x5, P1 ;  /* 0x0000000388040211 */ /* 0x000fe200008f2c04 */
[----:B------:R-:W-:Y:S01]  /*9a00*/  MUFU.EX2 R200, R8 ;  /* 0x0000000800c87308 */ /* 0x000fe20000000800 */
[----:B------:R-:W-:Y:S01]  /*9a10*/  @P0 IADD3 R139, P1, R224, 0x40, RZ ;  /* 0x00000040e08b0810 */ /* 0x000fe20007f3e0ff */
[C---:B------:R-:W-:Y:S01]  /*9a20*/  FMUL.FTZ R101, R2.reuse, R101 ;  /* 0x0000006502657220 */ /* 0x040fe20000410000 */
[-C--:B---3--:R-:W-:Y:S01]  /*9a30*/  @P0 IADD3.X R138, R3, R223.reuse, RZ, P6, !PT ;  /* 0x000000df038a0210 */ /* 0x088fe200037fe4ff */
[C---:B------:R-:W-:Y:S01]  /*9a40*/  FMUL.FTZ R104, R2.reuse, R104 ;  /* 0x0000006802687220 */ /* 0x040fe20000410000 */
[----:B------:R-:W-:Y:S01]  /*9a50*/  @P0 IADD3.X R136, RZ, R223, RZ, P1, !PT ;  /* 0x000000dfff880210 */ /* 0x000fe20000ffe4ff */
[C---:B------:R-:W-:Y:S01]  /*9a60*/  FMUL.FTZ R105, R2.reuse, R105 ;  /* 0x0000006902697220 */ /* 0x040fe20000410000 */
[----:B------:R-:W-:Y:S01]  /*9a70*/  @P0 LEA.HI.X R147, R137, c[0x0][0x1cc], R138, 0x1, P2 ;  /* 0x0000730089930a11 */ /* 0x000fe200010f0c8a */
[----:B------:R-:W-:Y:S01]  /*9a80*/  FMUL.FTZ R108, R2, R108 ;  /* 0x0000006c026c7220 */ /* 0x000fe20000410000 */
[----:B------:R-:W-:Y:S01]  /*9a90*/  @P0 IADD3 R137, P2, R224, 0x80, RZ ;  /* 0x00000080e0890810 */ /* 0x000fe20007f5e0ff */
[----:B------:R-:W1:Y:S01]  /*9aa0*/  MUFU.EX2 R0, R0 ;  /* 0x0000000000007308 */ /* 0x000e620000000800 */
[----:B------:R-:W-:Y:S01]  /*9ab0*/  @P0 IADD3 R138, P6, R126, R139, RZ ;  /* 0x0000008b7e8a0210 */ /* 0x000fe20007fde0ff */
[----:B------:R2:W-:Y:S01]  /*9ac0*/  @P0 LDGSTS.E.BYPASS.LTC128B.128 [R199+0x6100], [R146.64], !P5 ;  /* 0x0610000092c70fae */ /* 0x0005e2000e901d46 */
[----:B------:R-:W-:Y:S01]  /*9ad0*/  @P0 IADD3.X R144, RZ, R223, RZ, P2, !PT ;  /* 0x000000dfff900210 */ /* 0x000fe200017fe4ff */
[----:B------:R-:W-:Y:S01]  /*9ae0*/  FMUL.FTZ R109, R2, R109 ;  /* 0x0000006d026d7220 */ /* 0x000fe20000410000 */
[----:B------:R-:W-:Y:S01]  /*9af0*/  @P0 LEA R142, P2, R138, c[0x0][0x1c8], 0x1 ;  /* 0x000072008a8e0a11 */ /* 0x000fe200078408ff */
[----:B------:R-:W-:Y:S01]  /*9b00*/  FMUL.FTZ R112, R2, R112 ;  /* 0x0000007002707220 */ /* 0x000fe20000410000 */
[----:B----4-:R-:W-:Y:S01]  /*9b10*/  @P0 IADD3 R5, P1, R126, R137, RZ ;  /* 0x000000897e050210 */ /* 0x010fe20007f3e0ff */
[C---:B------:R-:W-:Y:S01]  /*9b20*/  FMUL.FTZ R113, R2.reuse, R113 ;  /* 0x0000007102717220 */ /* 0x040fe20000410000 */
[C---:B------:R-:W-:Y:S01]  /*9b30*/  @P0 IADD3.X R126, R3.reuse, R136, RZ, P6, !PT ;  /* 0x00000088037e0210 */ /* 0x040fe200037fe4ff */
[C---:B------:R-:W-:Y:S01]  /*9b40*/  FMUL.FTZ R116, R2.reuse, R116 ;  /* 0x0000007402747220 */ /* 0x040fe20000410000 */
[----:B------:R-:W-:Y:S01]  /*9b50*/  @P0 IADD3.X R3, R3, R144, RZ, P1, !PT ;  /* 0x0000009003030210 */ /* 0x000fe20000ffe4ff */
[C---:B------:R-:W-:Y:S01]  /*9b60*/  FMUL.FTZ R117, R2.reuse, R117 ;  /* 0x0000007502757220 */ /* 0x040fe20000410000 */
[C---:B------:R-:W-:Y:S01]  /*9b70*/  @P0 LEA R140, P6, R5.reuse, c[0x0][0x1c8], 0x1 ;  /* 0x00007200058c0a11 */ /* 0x040fe200078c08ff */
[----:B------:R-:W-:Y:S01]  /*9b80*/  FMUL.FTZ R120, R2, R120 ;  /* 0x0000007802787220 */ /* 0x000fe20000410000 */
[----:B------:R-:W-:Y:S01]  /*9b90*/  @P0 LEA.HI.X R143, R138, c[0x0][0x1cc], R126, 0x1, P2 ;  /* 0x000073008a8f0a11 */ /* 0x000fe200010f0c7e */
[----:B------:R-:W-:Y:S01]  /*9ba0*/  FMUL.FTZ R121, R2, R121 ;  /* 0x0000007902797220 */ /* 0x000fe20000410000 */
[----:B------:R-:W-:Y:S01]  /*9bb0*/  @P0 LEA.HI.X R141, R5, c[0x0][0x1cc], R3, 0x1, P6 ;  /* 0x00007300058d0a11 */ /* 0x000fe200030f0c03 */
[----:B------:R-:W-:Y:S01]  /*9bc0*/  FFMA.FTZ R3, R9, c[0x0][0x2d0], -R160 ;  /* 0x0000b40009037a23 */ /* 0x000fe200000108a0 */
[C---:B------:R-:W-:Y:S01]  /*9bd0*/  @P0 IADD3 R139, P6, R127.reuse, R139, RZ ;  /* 0x0000008b7f8b0210 */ /* 0x040fe20007fde0ff */
[----:B------:R3:W-:Y:S01]  /*9be0*/  @P0 LDGSTS.E.BYPASS.LTC128B.128 [R199+0x8100], [R142.64], !P4 ;  /* 0x081000008ec70fae */ /* 0x0007e2000e101d46 */
[C---:B------:R-:W-:Y:S01]  /*9bf0*/  @P0 IADD3 R138, P2, R127.reuse, R224, RZ ;  /* 0x000000e07f8a0210 */ /* 0x040fe20007f5e0ff */
[----:B------:R4:W-:Y:S01]  /*9c00*/  MUFU.EX2 R175, R3 ;  /* 0x0000000300af7308 */ /* 0x0009e20000000800 */
[----:B------:R-:W-:Y:S01]  /*9c10*/  @P0 IADD3 R5, P1, R127, R137, RZ ;  /* 0x000000897f050210 */ /* 0x000fe20007f3e0ff */
[----:B-1----:R-:W-:Y:S01]  /*9c20*/  FMUL.FTZ R102, R0, R102 ;  /* 0x0000006600667220 */ /* 0x002fe20000410000 */
[----:B------:R-:W-:Y:S01]  /*9c30*/  @P0 IADD3.X R137, R4, R136, RZ, P6, !PT ;  /* 0x0000008804890210 */ /* 0x000fe200037fe4ff */
[----:B------:R-:W-:Y:S01]  /*9c40*/  FMUL.FTZ R103, R0, R103 ;  /* 0x0000006700677220 */ /* 0x000fe20000410000 */
[----:B------:R-:W-:Y:S01]  /*9c50*/  @P0 LEA R126, P6, R138, c[0x0][0x1c8], 0x1 ;  /* 0x000072008a7e0a11 */ /* 0x000fe200078c08ff */
[----:B------:R3:W-:Y:S01]  /*9c60*/  @P0 LDGSTS.E.BYPASS.LTC128B.128 [R199+0xa100], [R140.64], !P3 ;  /* 0x0a1000008cc70fae */ /* 0x0007e2000d901d46 */
[----:B------:R-:W-:Y:S01]  /*9c70*/  @P0 IADD3.X R9, R4, R223, RZ, P2, !PT ;  /* 0x000000df04090210 */ /* 0x000fe200017fe4ff */
[C---:B------:R-:W-:Y:S01]  /*9c80*/  FMUL.FTZ R106, R0.reuse, R106 ;  /* 0x0000006a006a7220 */ /* 0x040fe20000410000 */
[C---:B------:R-:W-:Y:S01]  /*9c90*/  @P0 LEA R8, P2, R139.reuse, c[0x0][0x1c8], 0x1 ;  /* 0x000072008b080a11 */ /* 0x040fe200078408ff */
[----:B------:R-:W-:Y:S01]  /*9ca0*/  FMUL.FTZ R107, R0, R107 ;  /* 0x0000006b006b7220 */ /* 0x000fe20000410000 */
[----:B------:R-:W-:Y:S01]  /*9cb0*/  @P0 LEA.HI.X R127, R138, c[0x0][0x1cc], R9, 0x1, P6 ;  /* 0x000073008a7f0a11 */ /* 0x000fe200030f0c09 */
[C---:B------:R-:W-:Y:S01]  /*9cc0*/  FMUL.FTZ R110, R0.reuse, R110 ;  /* 0x0000006e006e7220 */ /* 0x040fe20000410000 */
[----:B------:R-:W-:Y:S01]  /*9cd0*/  @P0 LEA.HI.X R9, R139, c[0x0][0x1cc], R137, 0x1, P2 ;  /* 0x000073008b090a11 */ /* 0x000fe200010f0c89 */
[----:B------:R-:W-:Y:S01]  /*9ce0*/  FMUL.FTZ R111, R0, R111 ;  /* 0x0000006f006f7220 */ /* 0x000fe20000410000 */
[----:B------:R-:W-:Y:S01]  /*9cf0*/  @P0 IADD3.X R136, R4, R144, RZ, P1, !PT ;  /* 0x0000009004880210 */ /* 0x000fe20000ffe4ff */
[----:B------:R1:W-:Y:S01]  /*9d00*/  @P0 LDGSTS.E.BYPASS.LTC128B.128 [R199+0x7100], [R126.64], !P5 ;  /* 0x071000007ec70fae */ /* 0x0003e2000e901d46 */
[C---:B------:R-:W-:Y:S01]  /*9d10*/  @P0 LEA R4, P1, R5.reuse, c[0x0][0x1c8], 0x1 ;  /* 0x0000720005040a11 */ /* 0x040fe200078208ff */
[C---:B------:R-:W-:Y:S01]  /*9d20*/  FMUL.FTZ R114, R0.reuse, R114 ;  /* 0x0000007200727220 */ /* 0x040fe20000410000 */
[----:B------:R-:W-:Y:S01]  /*9d30*/  MUFU.EX2 R174, R12 ;  /* 0x0000000c00ae7308 */ /* 0x000fe20000000800 */
[C---:B------:R-:W-:Y:S01]  /*9d40*/  FMUL.FTZ R115, R0.reuse, R115 ;  /* 0x0000007300737220 */ /* 0x040fe20000410000 */
[----:B------:R-:W-:Y:S01]  /*9d50*/  @P0 LEA.HI.X R5, R5, c[0x0][0x1cc], R136, 0x1, P1 ;  /* 0x0000730005050a11 */ /* 0x000fe200008f0c88 */
[----:B------:R-:W-:Y:S02]  /*9d60*/  FMUL.FTZ R118, R0, R118 ;  /* 0x0000007600767220 */ /* 0x000fe40000410000 */
[----:B------:R5:W-:Y:S01]  /*9d70*/  @P0 LDGSTS.E.BYPASS.LTC128B.128 [R199+0x9100], [R8.64], !P4 ;  /* 0x0910000008c70fae */ /* 0x000be2000e101d46 */
[----:B----4-:R-:W-:Y:S02]  /*9d80*/  FMUL.FTZ R3, R124, c[0x0][0x2d0] ;  /* 0x0000b4007c037a20 */ /* 0x010fe40000410000 */
[----:B------:R-:W-:Y:S02]  /*9d90*/  FMUL.FTZ R119, R0, R119 ;  /* 0x0000007700777220 */ /* 0x000fe40000410000 */
[--C-:B------:R-:W-:Y:S01]  /*9da0*/  FFMA.FTZ R6, R6, c[0x0][0x2d0], -R3.reuse ;  /* 0x0000b40006067a23 */ /* 0x100fe20000010803 */
[----:B------:R-:W-:Y:S01]  /*9db0*/  MUFU.EX2 R173, R13 ;  /* 0x0000000d00ad7308 */ /* 0x000fe20000000800 */
[--C-:B------:R-:W-:Y:S01]  /*9dc0*/  FFMA.FTZ R7, R7, c[0x0][0x2d0], -R3.reuse ;  /* 0x0000b40007077a23 */ /* 0x100fe20000010803 */
[----:B------:R4:W-:Y:S01]  /*9dd0*/  @P0 LDGSTS.E.BYPASS.LTC128B.128 [R199+0xb100], [R4.64], !P3 ;  /* 0x0b10000004c70fae */ /* 0x0009e2000d901d46 */
[C---:B------:R-:W-:Y:S02]  /*9de0*/  FMUL.FTZ R122, R0.reuse, R122 ;  /* 0x0000007a007a7220 */ /* 0x040fe40000410000 */
[----:B------:R-:W-:Y:S02]  /*9df0*/  FMUL.FTZ R123, R0, R123 ;  /* 0x0000007b007b7220 */ /* 0x000fe40000410000 */
[C---:B------:R-:W-:Y:S02]  /*9e00*/  FMUL.FTZ R36, R2.reuse, R36 ;  /* 0x0000002402247220 */ /* 0x040fe40000410000 */
[----:B------:R-:W-:Y:S01]  /*9e10*/  FMUL.FTZ R37, R2, R37 ;  /* 0x0000002502257220 */ /* 0x000fe20000410000 */
[----:B------:R1:W-:Y:S01]  /*9e20*/  MUFU.EX2 R166, R6 ;  /* 0x0000000600a67308 */ /* 0x0003e20000000800 */
[----:B------:R-:W1:Y:S01]  /*9e30*/  LDSM.16.MT88.4 R136, [R177] ;  /* 0x00000000b188783b */ /* 0x000e620000004200 */
[C---:B------:R-:W-:Y:S02]  /*9e40*/  FMUL.FTZ R38, R0.reuse, R38 ;  /* 0x0000002600267220 */ /* 0x040fe40000410000 */
[----:B------:R-:W-:Y:S02]  /*9e50*/  FMUL.FTZ R39, R0, R39 ;  /* 0x0000002700277220 */ /* 0x000fe40000410000 */
[C---:B------:R-:W-:Y:S02]  /*9e60*/  FMUL.FTZ R40, R2.reuse, R40 ;  /* 0x0000002802287220 */ /* 0x040fe40000410000 */
[C---:B------:R-:W-:Y:S01]  /*9e70*/  FMUL.FTZ R41, R2.reuse, R41 ;  /* 0x0000002902297220 */ /* 0x040fe20000410000 */
[----:B---3--:R-:W3:Y:S01]  /*9e80*/  LDSM.16.MT88.4 R140, [R178] ;  /* 0x00000000b28c783b */ /* 0x008ee20000004200 */
[----:B------:R-:W1:Y:S01]  /*9e90*/  MUFU.EX2 R165, R7 ;  /* 0x0000000700a57308 */ /* 0x000e620000000800 */
[C---:B-----5:R-:W-:Y:S02]  /*9ea0*/  FMUL.FTZ R8, R2.reuse, R132 ;  /* 0x0000008402087220 */ /* 0x060fe40000410000 */
[----:B------:R-:W-:Y:S02]  /*9eb0*/  FMUL.FTZ R9, R2, R133 ;  /* 0x0000008502097220 */ /* 0x000fe40000410000 */
[C---:B------:R-:W-:Y:S02]  /*9ec0*/  FMUL.FTZ R42, R0.reuse, R42 ;  /* 0x0000002a002a7220 */ /* 0x040fe40000410000 */
[----:B--2---:R-:W2:Y:S01]  /*9ed0*/  LDSM.16.MT88.4 R144, [R181] ;  /* 0x00000000b590783b */ /* 0x004ea20000004200 */
[----:B------:R-:W-:Y:S02]  /*9ee0*/  FMUL.FTZ R43, R0, R43 ;  /* 0x0000002b002b7220 */ /* 0x000fe40000410000 */
[--C-:B----4-:R-:W-:Y:S01]  /*9ef0*/  FFMA.FTZ R4, R11, c[0x0][0x2d0], -R3.reuse ;  /* 0x0000b4000b047a23 */ /* 0x110fe20000010803 */
[----:B------:R-:W-:Y:S01]  /*9f00*/  MUFU.EX2 R171, R17 ;  /* 0x0000001100ab7308 */ /* 0x000fe20000000800 */
[----:B------:R-:W-:Y:S02]  /*9f10*/  FMUL.FTZ R5, R2, R129 ;  /* 0x0000008102057220 */ /* 0x000fe40000410000 */
[--C-:B-1----:R-:W-:Y:S01]  /*9f20*/  FFMA.FTZ R6, R10, c[0x0][0x2d0], -R3.reuse ;  /* 0x0000b4000a067a23 */ /* 0x102fe20000010803 */
[----:B------:R-:W-:Y:S01]  /*9f30*/  LDSM.16.MT88.4 R148, [R178+0x2800] ;  /* 0x00280000b294783b */ /* 0x000fe20000004200 */
[C---:B------:R-:W-:Y:S02]  /*9f40*/  FMUL.FTZ R10, R0.reuse, R134 ;  /* 0x00000086000a7220 */ /* 0x040fe40000410000 */
[----:B------:R-:W-:Y:S02]  /*9f50*/  FMUL.FTZ R11, R0, R135 ;  /* 0x00000087000b7220 */ /* 0x000fe40000410000 */
[C---:B------:R-:W-:Y:S01]  /*9f60*/  FMUL.FTZ R44, R2.reuse, R44 ;  /* 0x0000002c022c7220 */ /* 0x040fe20000410000 */
[----:B------:R1:W-:Y:S01]  /*9f70*/  MUFU.EX2 R164, R6 ;  /* 0x0000000600a47308 */ /* 0x0003e20000000800 */
[----:B------:R-:W-:Y:S01]  /*9f80*/  FMUL.FTZ R45, R2, R45 ;  /* 0x0000002d022d7220 */ /* 0x000fe20000410000 */
[----:B------:R-:W4:Y:S01]  /*9f90*/  LDSM.16.MT88.4 R132, [R180] ;  /* 0x00000000b484783b */ /* 0x000f220000004200 */
[----:B------:R-:W-:Y:S01]  /*9fa0*/  F2FP.BF16.PACK_AB R129, R165, R166 ;  /* 0x000000a6a581723e */ /* 0x000fe200000010ff */
[C---:B------:R-:W-:Y:S02]  /*9fb0*/  FMUL.FTZ R7, R0.reuse, R131 ;  /* 0x0000008300077220 */ /* 0x040fe40000410000 */
[C---:B------:R-:W-:Y:S02]  /*9fc0*/  FMUL.FTZ R46, R0.reuse, R46 ;  /* 0x0000002e002e7220 */ /* 0x040fe40000410000 */
[----:B------:R-:W-:Y:S02]  /*9fd0*/  FMUL.FTZ R47, R0, R47 ;  /* 0x0000002f002f7220 */ /* 0x000fe40000410000 */
[----:B------:R-:W5:Y:S01]  /*9fe0*/  MUFU.EX2 R163, R4 ;  /* 0x0000000400a37308 */ /* 0x000f620000000800 */
[C---:B------:R-:W-:Y:S01]  /*9ff0*/  FMUL.FTZ R48, R2.reuse, R48 ;  /* 0x0000003002307220 */ /* 0x040fe20000410000 */
[----:B------:R-:W-:Y:S01]  /*a000*/  LDSM.16.MT88.4 R152, [R181+0x2800] ;  /* 0x00280000b598783b */ /* 0x000fe20000004200 */
[----:B------:R-:W-:Y:S02]  /*a010*/  FMUL.FTZ R49, R2, R49 ;  /* 0x0000003102317220 */ /* 0x000fe40000410000 */
[C---:B------:R-:W-:Y:S02]  /*a020*/  FMUL.FTZ R50, R0.reuse, R50 ;  /* 0x0000003200327220 */ /* 0x040fe40000410000 */
[----:B------:R-:W-:Y:S02]  /*a030*/  FMUL.FTZ R51, R0, R51 ;  /* 0x0000003300337220 */ /* 0x000fe40000410000 */
[C---:B------:R-:W-:Y:S01]  /*a040*/  FMUL.FTZ R52, R2.reuse, R52 ;  /* 0x0000003402347220 */ /* 0x040fe20000410000 */
[----:B------:R-:W0:Y:S01]  /*a050*/  LDGDEPBAR ;  /* 0x00000000000079af */ /* 0x000e220000000000 */
[----:B------:R-:W-:Y:S01]  /*a060*/  FMUL.FTZ R53, R2, R53 ;  /* 0x0000003502357220 */ /* 0x000fe20000410000 */
[----:B------:R-:W-:Y:S01]  /*a070*/  MUFU.EX2 R170, R20 ;  /* 0x0000001400aa7308 */ /* 0x000fe20000000800 */
[C---:B------:R-:W-:Y:S02]  /*a080*/  FMUL.FTZ R54, R0.reuse, R54 ;  /* 0x0000003600367220 */ /* 0x040fe40000410000 */
[C---:B-1----:R-:W-:Y:S01]  /*a090*/  FMUL.FTZ R6, R0.reuse, R130 ;  /* 0x0000008200067220 */ /* 0x042fe20000410000 */
[----:B------:R-:W-:Y:S01]  /*a0a0*/  F2FP.BF16.PACK_AB R130, R175, R200 ;  /* 0x000000c8af82723e */ /* 0x000fe200000010ff */
[----:B------:R-:W-:Y:S02]  /*a0b0*/  FMUL.FTZ R55, R0, R55 ;  /* 0x0000003700377220 */ /* 0x000fe40000410000 */
[C---:B------:R-:W-:Y:S02]  /*a0c0*/  FMUL.FTZ R56, R2.reuse, R56 ;  /* 0x0000003802387220 */ /* 0x040fe40000410000 */
[----:B------:R-:W-:Y:S01]  /*a0d0*/  FMUL.FTZ R57, R2, R57 ;  /* 0x0000003902397220 */ /* 0x000fe20000410000 */
[----:B------:R-:W-:Y:S01]  /*a0e0*/  MUFU.EX2 R169, R21 ;  /* 0x0000001500a97308 */ /* 0x000fe20000000800 */
[----:B------:R-:W-:Y:S01]  /*a0f0*/  FMUL.FTZ R58, R0, R58 ;  /* 0x0000003a003a7220 */ /* 0x000fe20000410000 */
[----:B-----5:R-:W-:Y:S01]  /*a100*/  F2FP.BF16.PACK_AB R131, R163, R164 ;  /* 0x000000a4a383723e */ /* 0x020fe200000010ff */
[----:B------:R-:W-:Y:S01]  /*a110*/  FMUL.FTZ R4, R2, R128 ;  /* 0x0000008002047220 */ /* 0x000fe20000410000 */
[----:B------:R-:W-:Y:S01]  /*a120*/  F2FP.BF16.PACK_AB R128, R202, R203 ;  /* 0x000000cbca80723e */ /* 0x000fe200000010ff */
[--C-:B------:R-:W-:Y:S02]  /*a130*/  FFMA.FTZ R14, R14, c[0x0][0x2d0], -R3.reuse ;  /* 0x0000b4000e0e7a23 */ /* 0x100fe40000010803 */
[--C-:B------:R-:W-:Y:S02]  /*a140*/  FFMA.FTZ R15, R15, c[0x0][0x2d0], -R3.reuse ;  /* 0x0000b4000f0f7a23 */ /* 0x100fe40000010803 */
[----:B------:R-:W-:Y:S01]  /*a150*/  FFMA.FTZ R12, R16, c[0x0][0x2d0], -R160 ;  /* 0x0000b400100c7a23 */ /* 0x000fe200000108a0 */
[----:B------:R-:W-:Y:S01]  /*a160*/  MUFU.EX2 R159, R14 ;  /* 0x0000000e009f7308 */ /* 0x000fe20000000800 */
[C---:B------:R-:W-:Y:S05]  /*a170*/  HMMA.16816.F32.BF16 R4, R128.reuse, R136, R4 ;  /* 0x000000888004723c */ /* 0x040fea0000041804 */
[--C-:B------:R-:W-:Y:S02]  /*a180*/  FFMA.FTZ R18, R18, c[0x0][0x2d0], -R3.reuse ;  /* 0x0000b40012127a23 */ /* 0x100fe40000010803 */
[--C-:B------:R-:W-:Y:S01]  /*a190*/  FFMA.FTZ R126, R19, c[0x0][0x2d0], -R3.reuse ;  /* 0x0000b400137e7a23 */ /* 0x100fe20000010803 */
[C---:B------:R-:W-:Y:S01]  /*a1a0*/  HMMA.16816.F32.BF16 R8, R128.reuse, R138, R8 ;  /* 0x0000008a8008723c */ /* 0x040fe20000041808 */
[----:B------:R-:W1:Y:S01]  /*a1b0*/  LDSM.16.MT88.4 R136, [R177+0x2000] ;  /* 0x00200000b188783b */ /* 0x000e620000004200 */
[----:B------:R-:W5:Y:S02]  /*a1c0*/  MUFU.EX2 R158, R15 ;  /* 0x0000000f009e7308 */ /* 0x000f640000000800 */
[--C-:B------:R-:W-:Y:S02]  /*a1d0*/  FFMA.FTZ R22, R22, c[0x0][0x2d0], -R3.reuse ;  /* 0x0000b40016167a23 */ /* 0x100fe40000010803 */
[--C-:B------:R-:W-:Y:S02]  /*a1e0*/  FFMA.FTZ R23, R23, c[0x0][0x2d0], -R3.reuse ;  /* 0x0000b40017177a23 */ /* 0x100fe40000010803 */
[C---:B---3--:R-:W-:Y:S04]  /*a1f0*/  HMMA.16816.F32.BF16 R100, R128.reuse, R140, R100 ;  /* 0x0000008c8064723c */ /* 0x048fe80000041864 */
[----:B------:R3:W1:Y:S01]  /*a200*/  MUFU.EX2 R172, R12 ;  /* 0x0000000c00ac7308 */ /* 0x0006620000000800 */
[----:B------:R-:W-:Y:S02]  /*a210*/  FFMA.FTZ R27, R27, c[0x0][0x2d0], -R3 ;  /* 0x0000b4001b1b7a23 */ /* 0x000fe40000010803 */
[----:B------:R-:W-:Y:S01]  /*a220*/  FMUL.FTZ R59, R0, R59 ;  /* 0x0000003b003b7220 */ /* 0x000fe20000410000 */
[C---:B------:R-:W-:Y:S01]  /*a230*/  HMMA.16816.F32.BF16 R104, R128.reuse, R142, R104 ;  /* 0x0000008e8068723c */ /* 0x040fe20000041868 */
[----:B------:R-:W5:Y:S03]  /*a240*/  LDSM.16.MT88.4 R140, [R178+0x2000] ;  /* 0x00200000b28c783b */ /* 0x000f660000004200 */
[C---:B------:R-:W-:Y:S02]  /*a250*/  FMUL.FTZ R60, R2.reuse, R60 ;  /* 0x0000003c023c7220 */ /* 0x040fe40000410000 */
[----:B------:R1:W-:Y:S01]  /*a260*/  MUFU.EX2 R157, R18 ;  /* 0x00000012009d7308 */ /* 0x0003e20000000800 */
[----:B------:R-:W-:Y:S01]  /*a270*/  FMUL.FTZ R61, R2, R61 ;  /* 0x0000003d023d7220 */ /* 0x000fe20000410000 */
[C---:B--2---:R-:W-:Y:S04]  /*a280*/  HMMA.16816.F32.BF16 R108, R128.reuse, R144, R108 ;  /* 0x00000090806c723c */ /* 0x044fe8000004186c */
[C---:B------:R-:W-:Y:S02]  /*a290*/  FMUL.FTZ R62, R0.reuse, R62 ;  /* 0x0000003e003e7220 */ /* 0x040fe40000410000 */
[----:B------:R-:W-:Y:S02]  /*a2a0*/  FMUL.FTZ R63, R0, R63 ;  /* 0x0000003f003f7220 */ /* 0x000fe40000410000 */
[C---:B------:R-:W-:Y:S01]  /*a2b0*/  HMMA.16816.F32.BF16 R112, R128.reuse, R146, R112 ;  /* 0x000000928070723c */ /* 0x040fe20000041870 */
[----:B------:R-:W-:Y:S01]  /*a2c0*/  LDSM.16.MT88.4 R144, [R177+0x2800] ;  /* 0x00280000b190783b */ /* 0x000fe20000004200 */
[----:B------:R-:W-:Y:S02]  /*a2d0*/  MUFU.EX2 R168, R24 ;  /* 0x0000001800a87308 */ /* 0x000fe40000000800 */
[C---:B------:R-:W-:Y:S02]  /*a2e0*/  FMUL.FTZ R64, R2.reuse, R64 ;  /* 0x0000004002407220 */ /* 0x040fe40000410000 */
[----:B------:R-:W-:Y:S02]  /*a2f0*/  FMUL.FTZ R65, R2, R65 ;  /* 0x0000004102417220 */ /* 0x000fe40000410000 */
[C---:B----4-:R-:W-:Y:S01]  /*a300*/  HMMA.16816.F32.BF16 R116, R128.reuse, R132, R116 ;  /* 0x000000848074723c */ /* 0x050fe20000041874 */
[----:B---3--:R-:W-:Y:S03]  /*a310*/  LDSM.16.MT88.4 R12, [R180+0x4000] ;  /* 0x00400000b40c783b */ /* 0x008fe60000004200 */
[----:B------:R-:W-:Y:S01]  /*a320*/  MUFU.EX2 R161, R29 ;  /* 0x0000001d00a17308 */ /* 0x000fe20000000800 */
[C---:B------:R-:W-:Y:S02]  /*a330*/  FMUL.FTZ R66, R0.reuse, R66 ;  /* 0x0000004200427220 */ /* 0x040fe40000410000 */
[----:B------:R-:W-:Y:S01]  /*a340*/  FMUL.FTZ R67, R0, R67 ;  /* 0x0000004300437220 */ /* 0x000fe20000410000 */
[C---:B------:R-:W-:Y:S01]  /*a350*/  HMMA.16816.F32.BF16 R120, R128.reuse, R134, R120 ;  /* 0x000000868078723c */ /* 0x040fe20000041878 */
[----:B------:R-:W2:Y:S03]  /*a360*/  LDSM.16.MT88.4 R132, [R181+0x2000] ;  /* 0x00200000b584783b */ /* 0x000ea60000004200 */
[C---:B------:R-:W-:Y:S02]  /*a370*/  FMUL.FTZ R68, R2.reuse, R68 ;  /* 0x0000004402447220 */ /* 0x040fe40000410000 */
[----:B------:R-:W-:Y:S01]  /*a380*/  FMUL.FTZ R69, R2, R69 ;  /* 0x0000004502457220 */ /* 0x000fe20000410000 */
[----:B------:R-:W3:Y:S01]  /*a390*/  MUFU.EX2 R156, R126 ;  /* 0x0000007e009c7308 */ /* 0x000ee20000000800 */
[C---:B-1----:R-:W-:Y:S01]  /*a3a0*/  HMMA.16816.F32.BF16 R36, R128.reuse, R136, R36 ;  /* 0x000000888024723c */ /* 0x042fe20000041824 */
[----:B------:R-:W-:Y:S03]  /*a3b0*/  LDSM.16.MT88.4 R16, [R178+0x800] ;  /* 0x00080000b210783b */ /* 0x000fe60000004200 */
[C---:B------:R-:W-:Y:S02]  /*a3c0*/  FMUL.FTZ R70, R0.reuse, R70 ;  /* 0x0000004600467220 */ /* 0x040fe40000410000 */
[----:B------:R-:W-:Y:S02]  /*a3d0*/  FMUL.FTZ R71, R0, R71 ;  /* 0x0000004700477220 */ /* 0x000fe40000410000 */
[C---:B------:R-:W-:Y:S01]  /*a3e0*/  HMMA.16816.F32.BF16 R40, R128.reuse, R138, R40 ;  /* 0x0000008a8028723c */ /* 0x040fe20000041828 */
[----:B------:R-:W1:Y:S03]  /*a3f0*/  LDSM.16.MT88.4 R136, [R180+0x2000] ;  /* 0x00200000b488783b */ /* 0x000e660000004200 */
[C---:B------:R-:W-:Y:S02]  /*a400*/  FMUL.FTZ R72, R2.reuse, R72 ;  /* 0x0000004802487220 */ /* 0x040fe40000410000 */
[----:B------:R-:W-:Y:S02]  /*a410*/  FMUL.FTZ R73, R2, R73 ;  /* 0x0000004902497220 */ /* 0x000fe40000410000 */
[C---:B-----5:R-:W-:Y:S04]  /*a420*/  HMMA.16816.F32.BF16 R44, R128.reuse, R140, R44 ;  /* 0x0000008c802c723c */ /* 0x060fe8000004182c */
[C---:B------:R-:W-:Y:S02]  /*a430*/  FMUL.FTZ R74, R0.reuse, R74 ;  /* 0x0000004a004a7220 */ /* 0x040fe40000410000 */
[----:B------:R-:W-:Y:S02]  /*a440*/  FMUL.FTZ R75, R0, R75 ;  /* 0x0000004b004b7220 */ /* 0x000fe40000410000 */
[C---:B------:R-:W-:Y:S01]  /*a450*/  HMMA.16816.F32.BF16 R48, R128.reuse, R142, R48 ;  /* 0x0000008e8030723c */ /* 0x040fe20000041830 */
[----:B------:R-:W4:Y:S03]  /*a460*/  LDSM.16.MT88.4 R140, [R177+0x4000] ;  /* 0x00400000b18c783b */ /* 0x000f260000004200 */
        /* <DEDUP_REMOVED lines=9> */
[C---:B------:R-:W-:Y:S02]  /*a500*/  FMUL.FTZ R82, R0.reuse, R82 ;  /* 0x0000005200527220 */ /* 0x040fe40000410000 */
[----:B------:R-:W-:Y:S02]  /*a510*/  FMUL.FTZ R83, R0, R83 ;  /* 0x0000005300537220 */ /* 0x000fe40000410000 */
[C---:B-1----:R-:W-:Y:S04]  /*a520*/  HMMA.16816.F32.BF16 R60, R128.reuse, R136, R60 ;  /* 0x00000088803c723c */ /* 0x042fe8000004183c */
[C---:B------:R-:W-:Y:S02]  /*a530*/  FMUL.FTZ R84, R2.reuse, R84 ;  /* 0x0000005402547220 */ /* 0x040fe40000410000 */
[----:B------:R-:W-:Y:S02]  /*a540*/  FMUL.FTZ R85, R2, R85 ;  /* 0x0000005502557220 */ /* 0x000fe40000410000 */
[C---:B------:R-:W-:Y:S01]  /*a550*/  HMMA.16816.F32.BF16 R64, R128.reuse, R138, R64 ;  /* 0x0000008a8040723c */ /* 0x040fe20000041840 */
[----:B------:R-:W1:Y:S03]  /*a560*/  LDSM.16.MT88.4 R136, [R181+0x4000] ;  /* 0x00400000b588783b */ /* 0x000e660000004200 */
[C---:B------:R-:W-:Y:S02]  /*a570*/  FMUL.FTZ R86, R0.reuse, R86 ;  /* 0x0000005600567220 */ /* 0x040fe40000410000 */
[----:B------:R-:W-:Y:S02]  /*a580*/  FMUL.FTZ R87, R0, R87 ;  /* 0x0000005700577220 */ /* 0x000fe40000410000 */
[C---:B----4-:R-:W-:Y:S04]  /*a590*/  HMMA.16816.F32.BF16 R68, R128.reuse, R140, R68 ;  /* 0x0000008c8044723c */ /* 0x050fe80000041844 */
[C---:B------:R-:W-:Y:S02]  /*a5a0*/  FMUL.FTZ R88, R2.reuse, R88 ;  /* 0x0000005802587220 */ /* 0x040fe40000410000 */
[----:B------:R-:W-:Y:S02]  /*a5b0*/  FMUL.FTZ R89, R2, R89 ;  /* 0x0000005902597220 */ /* 0x000fe40000410000 */
[C---:B------:R-:W-:Y:S01]  /*a5c0*/  HMMA.16816.F32.BF16 R72, R128.reuse, R142, R72 ;  /* 0x0000008e8048723c */ /* 0x040fe20000041848 */
[----:B------:R-:W-:Y:S03]  /*a5d0*/  LDSM.16.MT88.4 R140, [R180+0x800] ;  /* 0x00080000b48c783b */ /* 0x000fe60000004200 */
        /* <DEDUP_REMOVED lines=16> */
[----:B------:R-:W-:Y:S02]  /*a6e0*/  FFMA.FTZ R2, R2, R230, R203 ;  /* 0x000000e602027223 */ /* 0x000fe400000100cb */
[----:B------:R-:W-:Y:S02]  /*a6f0*/  FFMA.FTZ R0, R0, R231, R166 ;  /* 0x000000e700007223 */ /* 0x000fe400000100a6 */
[C---:B------:R-:W-:Y:S04]  /*a700*/  HMMA.16816.F32.BF16 R92, R128.reuse, R12, R92 ;  /* 0x0000000c805c723c */ /* 0x040fe8000004185c */
[----:B------:R-:W-:Y:S02]  /*a710*/  FADD.FTZ R2, R202, R2 ;  /* 0x00000002ca027221 */ /* 0x000fe40000010000 */
[----:B------:R-:W-:Y:S01]  /*a720*/  FADD.FTZ R0, R165, R0 ;  /* 0x00000000a5007221 */ /* 0x000fe20000010000 */
[----:B------:R-:W-:Y:S01]  /*a730*/  F2FP.BF16.PACK_AB R12, R173, R174 ;  /* 0x000000aead0c723e */ /* 0x000fe200000010ff */
[----:B------:R-:W-:Y:S01]  /*a740*/  HMMA.16816.F32.BF16 R96, R128, R14, R96 ;  /* 0x0000000e8060723c */ /* 0x000fe20000041860 */
[----:B------:R-:W4:Y:S03]  /*a750*/  LDSM.16.MT88.4 R128, [R180+0x2800] ;  /* 0x00280000b480783b */ /* 0x000f260000004200 */
[----:B------:R-:W-:Y:S01]  /*a760*/  F2FP.BF16.PACK_AB R13, R158, R159 ;  /* 0x0000009f9e0d723e */ /* 0x000fe200000010ff */
[----:B------:R-:W-:Y:S02]  /*a770*/  FADD.FTZ R2, R200, R2 ;  /* 0x00000002c8027221 */ /* 0x000fe40000010000 */
[----:B------:R-:W-:Y:S01]  /*a780*/  F2FP.BF16.PACK_AB R14, R171, R172 ;  /* 0x000000acab0e723e */ /* 0x000fe200000010ff */
[----:B------:R-:W-:Y:S01]  /*a790*/  FADD.FTZ R0, R164, R0 ;  /* 0x00000000a4007221 */ /* 0x000fe20000010000 */
[----:B---3--:R-:W-:Y:S03]  /*a7a0*/  F2FP.BF16.PACK_AB R15, R156, R157 ;  /* 0x0000009d9c0f723e */ /* 0x008fe600000010ff */
[----:B------:R-:W-:Y:S02]  /*a7b0*/  FADD.FTZ R2, R175, R2 ;  /* 0x00000002af027221 */ /* 0x000fe40000010000 */
[----:B------:R-:W-:Y:S02]  /*a7c0*/  FADD.FTZ R0, R163, R0 ;  /* 0x00000000a3007221 */ /* 0x000fe40000010000 */
        /* <DEDUP_REMOVED lines=15> */
[----:B------:R-:W-:Y:S04]  /*a8c0*/  FADD.FTZ R2, R170, R2 ;  /* 0x00000002aa027221 */ /* 0x000fe80000010000 */
[C---:B------:R-:W-:Y:S01]  /*a8d0*/  HMMA.16816.F32.BF16 R112, R12.reuse, R138, R112 ;  /* 0x0000008a0c70723c */ /* 0x040fe20000041870 */
[----:B------:R-:W1:Y:S03]  /*a8e0*/  LDSM.16.MT88.4 R136, [R181+0x4800] ;  /* 0x00480000b588783b */ /* 0x000e660000004200 */
[----:B------:R-:W-:Y:S04]  /*a8f0*/  FADD.FTZ R2, R169, R2 ;  /* 0x00000002a9027221 */ /* 0x000fe80000010000 */
[C---:B------:R-:W-:Y:S04]  /*a900*/  HMMA.16816.F32.BF16 R116, R12.reuse, R140, R116 ;  /* 0x0000008c0c74723c */ /* 0x040fe80000041874 */
[----:B------:R-:W-:Y:S04]  /*a910*/  FADD.FTZ R2, R168, R2 ;  /* 0x00000002a8027221 */ /* 0x000fe80000010000 */
[C---:B------:R-:W-:Y:S01]  /*a920*/  HMMA.16816.F32.BF16 R120, R12.reuse, R142, R120 ;  /* 0x0000008e0c78723c */ /* 0x040fe20000041878 */
[----:B------:R-:W-:Y:S07]  /*a930*/  LDSM.16.MT88.4 R140, [R181+0x1000] ;  /* 0x00100000b58c783b */ /* 0x000fee0000004200 */
[C---:B------:R-:W-:Y:S08]  /*a940*/  HMMA.16816.F32.BF16 R36, R12.reuse, R144, R36 ;  /* 0x000000900c24723c */ /* 0x040ff00000041824 */
[C---:B------:R-:W-:Y:S01]  /*a950*/  HMMA.16816.F32.BF16 R40, R12.reuse, R146, R40 ;  /* 0x000000920c28723c */ /* 0x040fe20000041828 */
[----:B------:R-:W-:Y:S07]  /*a960*/  LDSM.16.MT88.4 R144, [R177+0x5800] ;  /* 0x00580000b190783b */ /* 0x000fee0000004200 */
[C---:B------:R-:W-:Y:S08]  /*a970*/  HMMA.16816.F32.BF16 R44, R12.reuse, R148, R44 ;  /* 0x000000940c2c723c */ /* 0x040ff0000004182c */
[C---:B------:R-:W-:Y:S01]  /*a980*/  HMMA.16816.F32.BF16 R48, R12.reuse, R150, R48 ;  /* 0x000000960c30723c */ /* 0x040fe20000041830 */
[----:B------:R-:W-:Y:S07]  /*a990*/  MUFU.EX2 R150, R27 ;  /* 0x0000001b00967308 */ /* 0x000fee0000000800 */
[C---:B------:R-:W-:Y:S03]  /*a9a0*/  HMMA.16816.F32.BF16 R52, R12.reuse, R152, R52 ;  /* 0x000000980c34723c */ /* 0x040fe60000041834 */
[----:B------:R-:W3:Y:S05]  /*a9b0*/  MUFU.EX2 R153, R22 ;  /* 0x0000001600997308 */ /* 0x000eea0000000800 */
[C---:B------:R-:W-:Y:S05]  /*a9c0*/  HMMA.16816.F32.BF16 R56, R12.reuse, R154, R56 ;  /* 0x0000009a0c38723c */ /* 0x040fea0000041838 */
[----:B------:R5:W1:Y:S03]  /*a9d0*/  MUFU.EX2 R152, R23 ;  /* 0x0000001700987308 */ /* 0x000a660000000800 */
[C---:B----4-:R-:W-:Y:S08]  /*a9e0*/  HMMA.16816.F32.BF16 R60, R12.reuse, R128, R60 ;  /* 0x000000800c3c723c */ /* 0x050ff0000004183c */
[C---:B------:R-:W-:Y:S01]  /*a9f0*/  HMMA.16816.F32.BF16 R64, R12.reuse, R130, R64 ;  /* 0x000000820c40723c */ /* 0x040fe20000041840 */
[----:B------:R-:W-:Y:S03]  /*aa00*/  LDSM.16.MT88.4 R128, [R178+0x1000] ;  /* 0x00100000b280783b */ /* 0x000fe60000004200 */
[----:B---3--:R-:W-:Y:S04]  /*aa10*/  FADD.FTZ R0, R153, R0 ;  /* 0x0000000099007221 */ /* 0x008fe80000010000 */
[C---:B--2---:R-:W-:Y:S01]  /*aa20*/  HMMA.16816.F32.BF16 R68, R12.reuse, R16, R68 ;  /* 0x000000100c44723c */ /* 0x044fe20000041844 */
[----:B-----5:R-:W2:Y:S03]  /*aa30*/  LDSM.16.MT88.4 R20, [R180+0x4800] ;  /* 0x00480000b414783b */ /* 0x020ea60000004200 */
[----:B-1----:R-:W-:Y:S04]  /*aa40*/  FADD.FTZ R0, R152, R0 ;  /* 0x0000000098007221 */ /* 0x002fe80000010000 */
[C---:B------:R-:W-:Y:S04]  /*aa50*/  HMMA.16816.F32.BF16 R72, R12.reuse, R18, R72 ;  /* 0x000000120c48723c */ /* 0x040fe80000041848 */
[----:B------:R-:W-:Y:S04]  /*aa60*/  FFMA.FTZ R16, R25, c[0x0][0x2d0], -R160 ;  /* 0x0000b40019107a23 */ /* 0x000fe800000108a0 */
[C---:B------:R-:W-:Y:S01]  /*aa70*/  HMMA.16816.F32.BF16 R76, R12.reuse, R132, R76 ;  /* 0x000000840c4c723c */ /* 0x040fe2000004184c */
[----:B------:R1:W3:Y:S07]  /*aa80*/  MUFU.EX2 R167, R16 ;  /* 0x0000001000a77308 */ /* 0x0002ee0000000800 */
[C---:B------:R-:W-:Y:S01]  /*aa90*/  HMMA.16816.F32.BF16 R80, R12.reuse, R134, R80 ;  /* 0x000000860c50723c */ /* 0x040fe20000041850 */
[----:B------:R-:W-:Y:S07]  /*aaa0*/  LDSM.16.MT88.4 R132, [R177+0x3000] ;  /* 0x00300000b184783b */ /* 0x000fee0000004200 */
[C---:B------:R-:W-:Y:S08]  /*aab0*/  HMMA.16816.F32.BF16 R84, R12.reuse, R136, R84 ;  /* 0x000000880c54723c */ /* 0x040ff00000041854 */
[C---:B------:R-:W-:Y:S01]  /*aac0*/  HMMA.16816.F32.BF16 R88, R12.reuse, R138, R88 ;  /* 0x0000008a0c58723c */ /* 0x040fe20000041858 */
[----:B------:R-:W-:Y:S03]  /*aad0*/  LDSM.16.MT88.4 R136, [R181+0x3800] ;  /* 0x00380000b588783b */ /* 0x000fe60000004200 */
[--C-:B-1----:R-:W-:Y:S02]  /*aae0*/  FFMA.FTZ R16, R26, c[0x0][0x2d0], -R3.reuse ;  /* 0x0000b4001a107a23 */ /* 0x102fe40000010803 */
[----:B---3--:R-:W-:Y:S02]  /*aaf0*/  FADD.FTZ R2, R167, R2 ;  /* 0x00000002a7027221 */ /* 0x008fe40000010000 */
[C---:B--2---:R-:W-:Y:S01]  /*ab00*/  HMMA.16816.F32.BF16 R92, R12.reuse, R20, R92 ;  /* 0x000000140c5c723c */ /* 0x044fe2000004185c */
        /* <DEDUP_REMOVED lines=8> */
[----:B--2---:R-:W-:Y:S01]  /*ab90*/  F2FP.BF16.PACK_AB R15, R150, R151 ;  /* 0x00000097960f723e */ /* 0x004fe200000010ff */
[----:B------:R-:W-:Y:S06]  /*aba0*/  FADD.FTZ R0, R151, R0 ;  /* 0x0000000097007221 */ /* 0x000fec0000010000 */
[C---:B-1----:R-:W-:Y:S08]  /*abb0*/  HMMA.16816.F32.BF16 R4, R12.reuse, R16, R4 ;  /* 0x000000100c04723c */ /* 0x042ff00000041804 */
[C---:B------:R-:W-:Y:S01]  /*abc0*/  HMMA.16816.F32.BF16 R8, R12.reuse, R18, R8 ;  /* 0x000000120c08723c */ /* 0x040fe20000041808 */
[----:B------:R-:W1:Y:S07]  /*abd0*/  LDSM.16.MT88.4 R16, [R181+0x3000] ;  /* 0x00300000b510783b */ /* 0x000e6e0000004200 */
        /* <DEDUP_REMOVED lines=8> */
[----:B------:R-:W2:Y:S07]  /*ac60*/  LDSM.16.MT88.4 R24, [R180+0x3000] ;  /* 0x00300000b418783b */ /* 0x000eae0000004200 */
[C---:B------:R-:W-:Y:S08]  /*ac70*/  HMMA.16816.F32.BF16 R36, R12.reuse, R132, R36 ;  /* 0x000000840c24723c */ /* 0x040ff00000041824 */
[C---:B------:R-:W-:Y:S01]  /*ac80*/  HMMA.16816.F32.BF16 R40, R12.reuse, R134, R40 ;  /* 0x000000860c28723c */ /* 0x040fe20000041828 */
[----:B------:R-:W-:Y:S07]  /*ac90*/  LDSM.16.MT88.4 R132, [R177+0x1800] ;  /* 0x00180000b184783b */ /* 0x000fee0000004200 */
[C---:B------:R-:W-:Y:S07]  /*aca0*/  HMMA.16816.F32.BF16 R44, R12.reuse, R20, R44 ;  /* 0x000000140c2c723c */ /* 0x040fee000004182c */
[--C-:B------:R-:W-:Y:S01]  /*acb0*/  FFMA.FTZ R20, R28, c[0x0][0x2d0], -R160.reuse ;  /* 0x0000b4001c147a23 */ /* 0x100fe200000108a0 */
[C---:B------:R-:W-:Y:S03]  /*acc0*/  HMMA.16816.F32.BF16 R48, R12.reuse, R22, R48 ;  /* 0x000000160c30723c */ /* 0x040fe60000041830 */
[----:B------:R3:W4:Y:S01]  /*acd0*/  MUFU.EX2 R162, R20 ;  /* 0x0000001400a27308 */ /* 0x0007220000000800 */
[--C-:B------:R-:W-:Y:S04]  /*ace0*/  FFMA.FTZ R28, R33, c[0x0][0x2d0], -R160.reuse ;  /* 0x0000b400211c7a23 */ /* 0x100fe800000108a0 */
[C---:B-1----:R-:W-:Y:S05]  /*acf0*/  HMMA.16816.F32.BF16 R52, R12.reuse, R16, R52 ;  /* 0x000000100c34723c */ /* 0x042fea0000041834 */
[----:B------:R1:W-:Y:S02]  /*ad00*/  MUFU.EX2 R154, R28 ;  /* 0x0000001c009a7308 */ /* 0x0003e40000000800 */
[--C-:B------:R-:W-:Y:S01]  /*ad10*/  FFMA.FTZ R16, R30, c[0x0][0x2d0], -R3.reuse ;  /* 0x0000b4001e107a23 */ /* 0x100fe20000010803 */
[C---:B------:R-:W-:Y:S07]  /*ad20*/  HMMA.16816.F32.BF16 R56, R12.reuse, R18, R56 ;  /* 0x000000120c38723c */ /* 0x040fee0000041838 */
[----:B------:R5:W4:Y:S01]  /*ad30*/  MUFU.EX2 R149, R16 ;  /* 0x0000001000957308 */ /* 0x000b220000000800 */
[C---:B--2---:R-:W-:Y:S01]  /*ad40*/  HMMA.16816.F32.BF16 R60, R12.reuse, R24, R60 ;  /* 0x000000180c3c723c */ /* 0x044fe2000004183c */
[----:B---3--:R-:W2:Y:S06]  /*ad50*/  LDSM.16.MT88.4 R20, [R178+0x5000] ;  /* 0x00500000b214783b */ /* 0x008eac0000004200 */
[--C-:B------:R-:W-:Y:S01]  /*ad60*/  FFMA.FTZ R24, R31, c[0x0][0x2d0], -R3.reuse ;  /* 0x0000b4001f187a23 */ /* 0x100fe20000010803 */
[C---:B------:R-:W-:Y:S03]  /*ad70*/  HMMA.16816.F32.BF16 R64, R12.reuse, R26, R64 ;  /* 0x0000001a0c40723c */ /* 0x040fe60000041840 */
[----:B------:R3:W2:Y:S01]  /*ad80*/  MUFU.EX2 R148, R24 ;  /* 0x0000001800947308 */ /* 0x0006a20000000800 */
[----:B-1----:R-:W-:Y:S04]  /*ad90*/  LDSM.16.MT88.4 R28, [R181+0x1800] ;  /* 0x00180000b51c783b */ /* 0x002fe80000004200 */
[C---:B------:R-:W-:Y:S04]  /*ada0*/  HMMA.16816.F32.BF16 R68, R12.reuse, R128, R68 ;  /* 0x000000800c44723c */ /* 0x040fe80000041844 */
[----:B-----5:R-:W1:Y:S04]  /*adb0*/  LDSM.16.MT88.4 R16, [R181+0x5000] ;  /* 0x00500000b510783b */ /* 0x020e680000004200 */
[C---:B------:R-:W-:Y:S04]  /*adc0*/  HMMA.16816.F32.BF16 R72, R12.reuse, R130, R72 ;  /* 0x000000820c48723c */ /* 0x040fe80000041848 */
[----:B---3--:R-:W-:Y:S04]  /*add0*/  FFMA.FTZ R24, R32, c[0x0][0x2d0], -R160 ;  /* 0x0000b40020187a23 */ /* 0x008fe800000108a0 */
[----:B------:R3:W5:Y:S01]  /*ade0*/  MUFU.EX2 R155, R24 ;  /* 0x00000018009b7308 */ /* 0x0007620000000800 */
[C---:B--2---:R-:W-:Y:S07]  /*adf0*/  HMMA.16816.F32.BF16 R76, R12.reuse, R20, R76 ;  /* 0x000000140c4c723c */ /* 0x044fee000004184c */
[--C-:B------:R-:W-:Y:S01]  /*ae00*/  FFMA.FTZ R20, R34, c[0x0][0x2d0], -R3.reuse ;  /* 0x0000b40022147a23 */ /* 0x100fe20000010803 */
[C---:B------:R-:W-:Y:S03]  /*ae10*/  HMMA.16816.F32.BF16 R80, R12.reuse, R22, R80 ;  /* 0x000000160c50723c */ /* 0x040fe60000041850 */
[----:B------:R2:W2:Y:S01]  /*ae20*/  MUFU.EX2 R127, R20 ;  /* 0x00000014007f7308 */ /* 0x0004a20000000800 */
[----:B------:R-:W-:Y:S02]  /*ae30*/  FFMA.FTZ R3, R35, c[0x0][0x2d0], -R3 ;  /* 0x0000b40023037a23 */ /* 0x000fe40000010803 */
[----:B------:R-:W-:Y:S02]  /*ae40*/  LDSM.16.MT88.4 R32, [R180+0x1800] ;  /* 0x00180000b420783b */ /* 0x000fe40000004200 */
[C---:B-1----:R-:W-:Y:S05]  /*ae50*/  HMMA.16816.F32.BF16 R84, R12.reuse, R16, R84 ;  /* 0x000000100c54723c */ /* 0x042fea0000041854 */
[----:B------:R1:W1:Y:S01]  /*ae60*/  MUFU.EX2 R126, R3 ;  /* 0x00000003007e7308 */ /* 0x0002620000000800 */
[----:B---3--:R-:W3:Y:S02]  /*ae70*/  LDSM.16.MT88.4 R24, [R180+0x5000] ;  /* 0x00500000b418783b */ /* 0x008ee40000004200 */
[C---:B------:R-:W-:Y:S06]  /*ae80*/  HMMA.16816.F32.BF16 R88, R12.reuse, R18, R88 ;  /* 0x000000120c58723c */ /* 0x040fec0000041858 */
[----:B------:R-:W-:Y:S08]  /*ae90*/  LDSM.16.MT88.4 R16, [R177+0x3800] ;  /* 0x00380000b110783b */ /* 0x000ff00000004200 */
[----:B--2---:R-:W2:Y:S01]  /*aea0*/  LDSM.16.MT88.4 R20, [R178+0x1800] ;  /* 0x00180000b214783b */ /* 0x004ea20000004200 */
[----:B-1----:R-:W-:Y:S02]  /*aeb0*/  FADD.FTZ R3, R150, R0 ;  /* 0x0000000096037221 */ /* 0x002fe40000010000 */
[----:B----4-:R-:W-:Y:S02]  /*aec0*/  FADD.FTZ R0, R162, R2 ;  /* 0x00000002a2007221 */ /* 0x010fe40000010000 */
[----:B------:R-:W-:Y:S02]  /*aed0*/  FADD.FTZ R3, R149, R3 ;  /* 0x0000000395037221 */ /* 0x000fe40000010000 */
[----:B------:R-:W-:Y:S02]  /*aee0*/  FADD.FTZ R0, R161, R0 ;  /* 0x00000000a1007221 */ /* 0x000fe40000010000 */
[----:B------:R-:W-:Y:S02]  /*aef0*/  FADD.FTZ R3, R148, R3 ;  /* 0x0000000394037221 */ /* 0x000fe40000010000 */
[----:B-----5:R-:W-:Y:S02]  /*af00*/  FADD.FTZ R2, R155, R0 ;  /* 0x000000009b027221 */ /* 0x020fe40000010000 */
[----:B------:R-:W-:Y:S02]  /*af10*/  FADD.FTZ R0, R127, R3 ;  /* 0x000000037f007221 */ /* 0x000fe40000010000 */
[----:B------:R-:W-:Y:S02]  /*af20*/  FADD.FTZ R230, R154, R2 ;  /* 0x000000029ae67221 */ /* 0x000fe40000010000 */
[----:B------:R-:W-:Y:S01]  /*af30*/  FADD.FTZ R231, R126, R0 ;  /* 0x000000007ee77221 */ /* 0x000fe20000010000 */
[C---:B---3--:R-:W-:Y:S08]  /*af40*/  HMMA.16816.F32.BF16 R92, R12.reuse, R24, R92 ;  /* 0x000000180c5c723c */ /* 0x048ff0000004185c */
[----:B------:R-:W-:Y:S01]  /*af50*/  HMMA.16816.F32.BF16 R96, R12, R26, R96 ;  /* 0x0000001a0c60723c */ /* 0x000fe20000041860 */
[----:B------:R-:W1:Y:S06]  /*af60*/  LDSM.16.MT88.4 R24, [R178+0x3800] ;  /* 0x00380000b218783b */ /* 0x000e6c0000004200 */
[----:B------:R-:W-:Y:S02]  /*af70*/  F2FP.BF16.PACK_AB R12, R161, R162 ;  /* 0x000000a2a10c723e */ /* 0x000fe400000010ff */
[----:B------:R-:W-:Y:S03]  /*af80*/  F2FP.BF16.PACK_AB R13, R148, R149 ;  /* 0x00000095940d723e */ /* 0x000fe600000010ff */
[----:B------:R-:W-:Y:S02]  /*af90*/  F2FP.BF16.PACK_AB R14, R154, R155 ;  /* 0x0000009b9a0e723e */ /* 0x000fe400000010ff */
[----:B------:R-:W-:Y:S02]  /*afa0*/  F2FP.BF16.PACK_AB R15, R126, R127 ;  /* 0x0000007f7e0f723e */ /* 0x000fe400000010ff */
[----:B------:R-:W-:Y:S02]  /*afb0*/  MOV R127, R124 ;  /* 0x0000007c007f7202 */ /* 0x000fe40000000f00 */
[----:B------:R-:W-:Y:S03]  /*afc0*/  MOV R126, R125 ;  /* 0x0000007d007e7202 */ /* 0x000fe60000000f00 */
[C---:B------:R-:W-:Y:S01]  /*afd0*/  HMMA.16816.F32.BF16 R128, R12.reuse, R132, R4 ;  /* 0x000000840c80723c */ /* 0x040fe20000041804 */
[----:B------:R-:W3:Y:S07]  /*afe0*/  LDSM.16.MT88.4 R4, [R178+0x5800] ;  /* 0x00580000b204783b */ /* 0x000eee0000004200 */
[C---:B------:R-:W-:Y:S01]  /*aff0*/  HMMA.16816.F32.BF16 R132, R12.reuse, R134, R8 ;  /* 0x000000860c84723c */ /* 0x040fe20000041808 */
[----:B------:R-:W4:Y:S07]  /*b000*/  LDSM.16.MT88.4 R8, [R181+0x5800] ;  /* 0x00580000b508783b */ /* 0x000f2e0000004200 */
[C---:B--2---:R-:W-:Y:S08]  /*b010*/  HMMA.16816.F32.BF16 R100, R12.reuse, R20, R100 ;  /* 0x000000140c64723c */ /* 0x044ff00000041864 */
[C---:B------:R-:W-:Y:S08]  /*b020*/  HMMA.16816.F32.BF16 R104, R12.reuse, R22, R104 ;  /* 0x000000160c68723c */ /* 0x040ff00000041868 */
[C---:B------:R-:W-:Y:S08]  /*b030*/  HMMA.16816.F32.BF16 R108, R12.reuse, R28, R108 ;  /* 0x0000001c0c6c723c */ /* 0x040ff0000004186c */
[C---:B------:R-:W-:Y:S08]  /*b040*/  HMMA.16816.F32.BF16 R112, R12.reuse, R30, R112 ;  /* 0x0000001e0c70723c */ /* 0x040ff00000041870 */
[C---:B------:R-:W-:Y:S08]  /*b050*/  HMMA.16816.F32.BF16 R116, R12.reuse, R32, R116 ;  /* 0x000000200c74723c */ /* 0x040ff00000041874 */
[C---:B------:R-:W-:Y:S08]  /*b060*/  HMMA.16816.F32.BF16 R120, R12.reuse, R34, R120 ;  /* 0x000000220c78723c */ /* 0x040ff00000041878 */
[C---:B------:R-:W-:Y:S08]  /*b070*/  HMMA.16816.F32.BF16 R36, R12.reuse, R16, R36 ;  /* 0x000000100c24723c */ /* 0x040ff00000041824 */
[C---:B------:R-:W-:Y:S01]  /*b080*/  HMMA.16816.F32.BF16 R40, R12.reuse, R18, R40 ;  /* 0x000000120c28723c */ /* 0x040fe20000041828 */
[----:B------:R-:W2:Y:S07]  /*b090*/  LDSM.16.MT88.4 R16, [R180+0x5800] ;  /* 0x00580000b410783b */ /* 0x000eae0000004200 */
        /* <DEDUP_REMOVED lines=12> */
[C---:B--2---:R-:W-:Y:S08]  /*b160*/  HMMA.16816.F32.BF16 R92, R12.reuse, R16, R92 ;  /* 0x000000100c5c723c */ /* 0x044ff0000004185c */
[----:B------:R-:W-:Y:S01]  /*b170*/  HMMA.16816.F32.BF16 R96, R12, R18, R96 ;  /* 0x000000120c60723c */ /* 0x000fe20000041860 */
[----:B------:R-:W-:-:S07]  /*b180*/  @P0 BRA `(.L_x_899) ;  /* 0xffffd6b000000947 */ /* 0x000fce000383ffff */
.L_x_898:
[----:B------:R-:W-:Y:S07]  /*b190*/  @!UPT UIADD3 URZ, URZ, URZ, URZ ;  /* 0x0000003f3f3ff290 */ /* 0x000fee000fffe03f */
[----:B------:R-:W-:Y:S02]  /*b1a0*/  MOV R7, 0x1f ;  /* 0x0000001f00077802 */ /* 0x000fe40000000f00 */
[----:B------:R-:W-:Y:S01]  /*b1b0*/  MOV R6, 0xffffffff ;  /* 0xffffffff00067802 */ /* 0x000fe20000000f00 */
[----:B------:R-:W-:Y:S06]  /*b1c0*/  BRA.DIV ~URZ, `(.L_x_900) ;  /* 0x000054627f007947 */ /* 0x000fec000b800000 */
[----:B------:R1:W2:Y:S02]  /*b1d0*/  SHFL.BFLY PT, R0, R230, 0x2, 0x1f ;  /* 0x0c401f00e6007f89 */ /* 0x0002a400000e0000 */
.L_x_973:
[----:B--2---:R-:W-:Y:S01]  /*b1e0*/  FADD.FTZ R0, R0, R230 ;  /* 0x000000e600007221 */ /* 0x004fe20000010000 */
[----:B------:R-:W-:Y:S05]  /*b1f0*/  BRA.DIV ~URZ, `(.L_x_901) ;  /* 0x000054927f007947 */ /* 0x000fea000b800000 */
[----:B------:R-:W2:Y:S04]  /*b200*/  SHFL.BFLY PT, R2, R231, 0x2, 0x1f ;  /* 0x0c401f00e7027f89 */ /* 0x000ea800000e0000 */
[----:B------:R-:W3:Y:S01]  /*b210*/  SHFL.BFLY PT, R5, R0, 0x1, 0x1f ;  /* 0x0c201f0000057f89 */ /* 0x000ee200000e0000 */
[----:B--2---:R-:W-:-:S02]  /*b220*/  FADD.FTZ R4, R2, R231 ;  /* 0x000000e702047221 */ /* 0x004fc40000010000 */
[----:B---3--:R-:W-:-:S03]  /*b230*/  FADD.FTZ R0, R0, R5 ;  /* 0x0000000500007221 */ /* 0x008fc60000010000 */
[----:B------:R2:W3:Y:S04]  /*b240*/  SHFL.BFLY PT, R3, R4, 0x1, 0x1f ;  /* 0x0c201f0004037f89 */ /* 0x0004e800000e0000 */
.L_x_974:
        /* <DEDUP_REMOVED lines=13> */
[C---:B------:R-:W-:Y:S01]  /*b320*/  FMUL.FTZ R69, R2.reuse, R73 ;  /* 0x0000004902457220 */ /* 0x040fe20000410000 */
[----:B--2---:R-:W-:Y:S01]  /*b330*/  MOV R0, RZ ;  /* 0x000000ff00007202 */ /* 0x004fe20000000f00 */
[----:B------:R-:W-:-:S02]  /*b340*/  FMUL.FTZ R72, R2, R76 ;  /* 0x0000004c02487220 */ /* 0x000fc40000410000 */
[C---:B------:R-:W-:Y:S02]  /*b350*/  FMUL.FTZ R73, R2.reuse, R77 ;  /* 0x0000004d02497220 */ /* 0x040fe40000410000 */
[C---:B------:R-:W-:Y:S01]  /*b360*/  FMUL.FTZ R144, R2.reuse, R128 ;  /* 0x0000008002907220 */ /* 0x040fe20000410000 */
[----:B------:R-:W2:Y:S01]  /*b370*/  @P0 MUFU.RCP R0, R3 ;  /* 0x0000000300000308 */ /* 0x000ea20000001000 */
        /* <DEDUP_REMOVED lines=41> */
[----:B------:R3:W5:Y:S01]  /*b610*/  @P0 MUFU.LG2 R2, R3 ;  /* 0x0000000300020308 */ /* 0x0007620000000c00 */
[----:B----4-:R-:W-:Y:S02]  /*b620*/  @P1 FMUL.FTZ R5, R5, 0.69314718246459960938 ;  /* 0x3f31721805051820 */ /* 0x010fe40000410000 */
[C---:B--2---:R-:W-:Y:S02]  /*b630*/  FMUL.FTZ R154, R0.reuse, R134 ;  /* 0x00000086009a7220 */ /* 0x044fe40000410000 */
[----:B------:R-:W-:Y:S02]  /*b640*/  FMUL.FTZ R155, R0, R135 ;  /* 0x00000087009b7220 */ /* 0x000fe40000410000 */
[----:B------:R-:W-:Y:S01]  /*b650*/  @P1 FFMA.FTZ R21, R4, R125, R5 ;  /* 0x0000007d04151223 */ /* 0x000fe20000010005 */
[----:B------:R-:W-:Y:S01]  /*b660*/  MOV R4, 0x1 ;  /* 0x0000000100047802 */ /* 0x000fe20000000f00 */
[----:B------:R-:W-:-:S02]  /*b670*/  FMUL.FTZ R134, R0, R118 ;  /* 0x0000007600867220 */ /* 0x000fc40000410000 */
[C---:B------:R-:W-:Y:S02]  /*b680*/  FMUL.FTZ R135, R0.reuse, R119 ;  /* 0x0000007700877220 */ /* 0x040fe40000410000 */
[C---:B------:R-:W-:Y:S02]  /*b690*/  FMUL.FTZ R160, R0.reuse, R130 ;  /* 0x0000008200a07220 */ /* 0x040fe40000410000 */
[C---:B------:R-:W-:Y:S01]  /*b6a0*/  FMUL.FTZ R161, R0.reuse, R131 ;  /* 0x0000008300a17220 */ /* 0x040fe20000410000 */
[----:B---3--:R-:W-:Y:S01]  /*b6b0*/  @P0 MOV R3, 0x3f317218 ;  /* 0x3f31721800030802 */ /* 0x008fe20000000f00 */
[C---:B------:R-:W-:Y:S02]  /*b6c0*/  FMUL.FTZ R118, R0.reuse, R66 ;  /* 0x0000004200767220 */ /* 0x040fe40000410000 */
[----:B------:R-:W-:Y:S02]  /*b6d0*/  FMUL.FTZ R119, R0, R67 ;  /* 0x0000004300777220 */ /* 0x000fe40000410000 */
[----:B-----5:R-:W-:-:S02]  /*b6e0*/  @P0 FMUL.FTZ R2, R2, 0.69314718246459960938 ;  /* 0x3f31721802020820 */ /* 0x020fc40000410000 */
        /* <DEDUP_REMOVED lines=43> */
.L_x_881:
[----:B--2---:R-:W2:Y:S01]  /*b9a0*/  S2R R2, SR_TID.X ;  /* 0x0000000000027919 */ /* 0x004ea20000002100 */
        /* <DEDUP_REMOVED lines=16> */
.L_x_903:
[----:B------:R-:W-:Y:S05]  /*bab0*/  BSYNC B0 ;  /* 0x0000000000007941 */ /* 0x000fea0003800000 */
.L_x_902:
        /* <DEDUP_REMOVED lines=18> */
[----:B------:R-:W-:Y:S01]  /*bbe0*/  F2FP.BF16.PACK_AB R4, R153, R152 ;  /* 0x000000989904723e */ /* 0x000fe200000010ff */
        /* <DEDUP_REMOVED lines=65> */
[----:B--2---:R-:W-:-:S02]  /*c000*/  F2FP.BF16.PACK_AB R3, R73, R72 ;  /* 0x000000484903723e */ /* 0x004fc400000010ff */
[----:B---3--:R-:W-:Y:S01]  /*c010*/  F2FP.BF16.PACK_AB R4, R97, R96 ;  /* 0x000000606104723e */ /* 0x008fe200000010ff */
[----:B----4-:R-:W2:Y:S01]  /*c020*/  LDL R8, [R1+0xc] ;  /* 0x00000c0001087983 */ /* 0x010ea20000100800 */
[----:B------:R-:W-:-:S03]  /*c030*/  F2FP.BF16.PACK_AB R2, R71, R70 ;  /* 0x000000464702723e */ /* 0x000fc600000010ff */
[----:B------:R1:W-:Y:S04]  /*c040*/  STS [R12+0x8000], R0 ;  /* 0x008000000c007388 */ /* 0x0003e80000000800 */
[----:B------:R3:W-:Y:S04]  /*c050*/  STS [R12+0x8400], R4 ;  /* 0x008400040c007388 */ /* 0x0007e80000000800 */
[----:B------:R4:W-:Y:S04]  /*c060*/  STS [R9+0x8000], R3 ;  /* 0x0080000309007388 */ /* 0x0009e80000000800 */
[----:B------:R4:W-:Y:S01]  /*c070*/  STS [R9+0x8400], R2 ;  /* 0x0084000209007388 */ /* 0x0009e20000000800 */
[----:B-1----:R-:W-:-:S02]  /*c080*/  F2FP.BF16.PACK_AB R0, R77, R76 ;  /* 0x0000004c4d00723e */ /* 0x002fc400000010ff */
[----:B---3--:R-:W-:-:S03]  /*c090*/  F2FP.BF16.PACK_AB R4, R83, R82 ;  /* 0x000000525304723e */ /* 0x008fc600000010ff */
[----:B------:R1:W-:Y:S01]  /*c0a0*/  STS [R11+0x8000], R0 ;  /* 0x008000000b007388 */ /* 0x0003e20000000800 */
[----:B----4-:R-:W-:-:S03]  /*c0b0*/  F2FP.BF16.PACK_AB R3, R149, R148 ;  /* 0x000000949503723e */ /* 0x010fc600000010ff */
[----:B------:R3:W-:Y:S01]  /*c0c0*/  STS [R11+0x8400], R4 ;  /* 0x008400040b007388 */ /* 0x0007e20000000800 */
[----:B------:R-:W-:-:S03]  /*c0d0*/  F2FP.BF16.PACK_AB R2, R79, R78 ;  /* 0x0000004e4f02723e */ /* 0x000fc600000010ff */
[----:B------:R4:W-:Y:S04]  /*c0e0*/  STS [R7+0x8000], R3 ;  /* 0x0080000307007388 */ /* 0x0009e80000000800 */
[----:B------:R4:W-:Y:S01]  /*c0f0*/  STS [R7+0x8400], R2 ;  /* 0x0084000207007388 */ /* 0x0009e20000000800 */
[----:B------:R-:W-:Y:S02]  /*c100*/  ISETP.NE.U32.AND P2, PT, RZ, c[0x0][0x508], PT ;  /* 0x00014200ff007a0c */ /* 0x000fe40003f45070 */
[----:B------:R-:W-:Y:S01]  /*c110*/  ISETP.NE.U32.AND P1, PT, RZ, c[0x0][0x500], PT ;  /* 0x00014000ff007a0c */ /* 0x000fe20003f25070 */
[----:B------:R-:W2:Y:S01]  /*c120*/  LDL.LU R9, [R1+0x18] ;  /* 0x0000180001097983 */ /* 0x000ea20000300800 */
[----:B------:R-:W-:Y:S01]  /*c130*/  ISETP.NE.AND.EX P2, PT, RZ, c[0x0][0x50c], PT, P2 ;  /* 0x00014300ff007a0c */ /* 0x000fe20003f45320 */
[----:B------:R-:W-:Y:S01]  /*c140*/  IMAD.MOV.U32 R12, RZ, RZ, c[0x0][0x388] ;  /* 0x0000e200ff0c7624 */ /* 0x000fe200078e00ff */
[----:B------:R-:W-:-:S02]  /*c150*/  ISETP.NE.AND.EX P1, PT, RZ, c[0x0][0x504], PT, P1 ;  /* 0x00014100ff007a0c */ /* 0x000fc40003f25310 */
[----:B-1----:R-:W-:-:S05]  /*c160*/  F2FP.BF16.PACK_AB R0, R89, R88 ;  /* 0x000000585900723e */ /* 0x002fca00000010ff */
[----:B------:R1:W-:Y:S04]  /*c170*/  STS [R6+0x8000], R0 ;  /* 0x0080000006007388 */ /* 0x0003e80000000800 */
[----:B---3--:R-:W-:Y:S02]  /*c180*/  @P2 LEA R4, P0, R247, c[0x0][0x508], 0x2 ;  /* 0x00014200f7042a11 */ /* 0x008fe400078010ff */
[----:B----4-:R-:W-:Y:S02]  /*c190*/  F2FP.BF16.PACK_AB R3, R75, R74 ;  /* 0x0000004a4b03723e */ /* 0x010fe400000010ff */
[----:B------:R-:W-:-:S03]  /*c1a0*/  F2FP.BF16.PACK_AB R2, R81, R80 ;  /* 0x000000505102723e */ /* 0x000fc600000010ff */
[----:B------:R3:W-:Y:S04]  /*c1b0*/  STS [R6+0x8400], R3 ;  /* 0x0084000306007388 */ /* 0x0007e80000000800 */
[----:B------:R4:W-:Y:S01]  /*c1c0*/  STS [R5+0x8000], R2 ;  /* 0x0080000205007388 */ /* 0x0009e20000000800 */
[----:B-1----:R-:W-:-:S05]  /*c1d0*/  F2FP.BF16.PACK_AB R0, R63, R62 ;  /* 0x0000003e3f00723e */ /* 0x002fca00000010ff */
[----:B------:R1:W-:Y:S01]  /*c1e0*/  STS [R5+0x8400], R0 ;  /* 0x0084000005007388 */ /* 0x0003e20000000800 */
[----:B---3--:R-:W-:Y:S01]  /*c1f0*/  F2FP.BF16.PACK_AB R3, R57, R56 ;  /* 0x000000383903723e */ /* 0x008fe200000010ff */
[----:B------:R-:W-:Y:S02]  /*c200*/  IMAD.MOV.U32 R6, RZ, RZ, 0x4 ;  /* 0x00000004ff067424 */ /* 0x000fe400078e00ff */
[----:B----4-:R-:W-:Y:S02]  /*c210*/  IMAD.MOV.U32 R2, RZ, RZ, RZ ;  /* 0x000000ffff027224 */ /* 0x010fe400078e00ff */
[----:B------:R-:W-:Y:S01]  /*c220*/  STS [R10+0x8000], R3 ;  /* 0x008000030a007388 */ /* 0x000fe20000000800 */
[----:B------:R-:W-:Y:S01]  /*c230*/  IMAD.WIDE R6, R247, R6, c[0x0][0x500] ;  /* 0x00014000f7067625 */ /* 0x000fe200078e0206 */
[----:B-1----:R-:W-:-:S05]  /*c240*/  F2FP.BF16.PACK_AB R0, R59, R58 ;  /* 0x0000003a3b00723e */ /* 0x002fca00000010ff */
[----:B------:R1:W-:Y:S04]  /*c250*/  STS [R10+0x8400], R0 ;  /* 0x008400000a007388 */ /* 0x0003e80000000800 */
[----:B------:R-:W-:Y:S06]  /*c260*/  BAR.SYNC.DEFER_BLOCKING 0x1, 0x100 ;  /* 0x0044000000007b1d */ /* 0x000fec0000010000 */
[----:B------:R3:W5:Y:S01]  /*c270*/  @P1 LDG.E R2, [R6.64] ;  /* 0x0000000606021981 */ /* 0x000762000c1e1900 */
[----:B--2---:R-:W-:-:S05]  /*c280*/  @P2 LEA.HI.X R5, R247, c[0x0][0x50c], R8, 0x2, P0 ;  /* 0x00014300f7052a11 */ /* 0x004fca00000f1408 */
[----:B------:R3:W5:Y:S01]  /*c290*/  @P2 LDG.E R12, [R4.64] ;  /* 0x00000006040c2981 */ /* 0x000762000c1e1900 */
[----:B------:R-:W-:-:S04]  /*c2a0*/  ISETP.NE.AND P0, PT, R9, RZ, PT ;  /* 0x000000ff0900720c */ /* 0x000fc80003f05270 */
[----:B-1----:R-:W-:Y:S01]  /*c2b0*/  SEL R0, R9, c[0x0][0x3d4], P0 ;  /* 0x0000f50009007a07 */ /* 0x002fe20000000000 */
[----:B------:R-:W-:Y:S05]  /*c2c0*/  @P2 BRA `(.L_x_906) ;  /* 0x0000004000002947 */ /* 0x000fea0003800000 */
[----:B---3--:R-:W-:Y:S05]  /*c2d0*/  @!P1 BRA `(.L_x_906) ;  /* 0x0000003000009947 */ /* 0x008fea0003800000 */
[----:B-----5:R1:W2:Y:S04]  /*c2e0*/  LDG.E R12, [R6.64] ;  /* 0x00000006060c7981 */ /* 0x0202a8000c1e1900 */
[----:B-1----:R-:W2:Y:S02]  /*c2f0*/  LDG.E R6, [R6.64+0x4] ;  /* 0x0000040606067981 */ /* 0x002ea4000c1e1900 */
[----:B--2---:R-:W-:Y:S02]  /*c300*/  IADD3 R12, -R12, R6, RZ ;  /* 0x000000060c0c7210 */ /* 0x004fe40007ffe1ff */
.L_x_906:
[----:B---3--:R-:W2:Y:S04]  /*c310*/  LDL R3, [R1+0x4] ;  /* 0x0000040001037983 */ /* 0x008ea80000100800 */
[----:B------:R-:W3:Y:S04]  /*c320*/  LDL R22, [R1] ;  /* 0x0000000001167983 */ /* 0x000ee80000100800 */
[----:B------:R-:W4:Y:S04]  /*c330*/  LDL R13, [R1+0x1c] ;  /* 0x00001c00010d7983 */ /* 0x000f280000100800 */
[----:B------:R-:W4:Y:S01]  /*c340*/  LDL R23, [R1+0x48] ;  /* 0x0000480001177983 */ /* 0x000f220000100800 */
[----:B------:R-:W-:Y:S01]  /*c350*/  IMAD.MOV.U32 R10, RZ, RZ, 0x368 ;  /* 0x00000368ff0a7424 */ /* 0x000fe200078e00ff */
[----:B------:R-:W-:-:S04]  /*c360*/  ISETP.GT.AND P3, PT, R0, 0x1, PT ;  /* 0x000000010000780c */ /* 0x000fc80003f64270 */
[----:B------:R-:W-:-:S04]  /*c370*/  SEL R10, R10, 0x328, P3 ;  /* 0x000003280a0a7807 */ /* 0x000fc80001800000 */
[----:B------:R-:W1:Y:S08]  /*c380*/  LDC.64 R6, c[0x0][R10+0x170] ;  /* 0x00005c000a067b82 */ /* 0x000e700000000a00 */
[----:B------:R-:W3:Y:S08]  /*c390*/  LDC.64 R14, c[0x0][R10+0x168] ;  /* 0x00005a000a0e7b82 */ /* 0x000ef00000000a00 */
[----:B------:R1:W2:Y:S08]  /*c3a0*/  LDC.64 R18, c[0x0][R10+0x178] ;  /* 0x00005e000a127b82 */ /* 0x0002b00000000a00 */
[----:B------:R1:W2:Y:S01]  /*c3b0*/  LDC.64 R16, c[0x0][R10+0x160] ;  /* 0x000058000a107b82 */ /* 0x0002a20000000a00 */
[----:B------:R-:W-:Y:S01]  /*c3c0*/  ISETP.NE.U32.AND P0, PT, RZ, c[0x0][0x500], PT ;  /* 0x00014000ff007a0c */ /* 0x000fe20003f05070 */
[----:B------:R-:W-:-:S03]  /*c3d0*/  IMAD.MOV.U32 R0, RZ, RZ, c[0x0][0x4e8] ;  /* 0x00013a00ff007624 */ /* 0x000fc600078e00ff */
[----:B------:R-:W-:Y:S02]  /*c3e0*/  ISETP.NE.AND.EX P0, PT, RZ, c[0x0][0x504], PT, P0 ;  /* 0x00014100ff007a0c */ /* 0x000fe40003f05300 */
[----:B------:R-:W-:Y:S02]  /*c3f0*/  ISETP.NE.AND P2, PT, R0, 0x1, PT ;  /* 0x000000010000780c */ /* 0x000fe40003f45270 */
        /* <DEDUP_REMOVED lines=12> */
[----:B------:R-:W-:Y:S02]  /*c4c0*/  IMAD R10, R15, R22, RZ ;  /* 0x000000160f0a7224 */ /* 0x000fe400078e02ff */
[----:B------:R-:W-:Y:S01]  /*c4d0*/  IMAD.IADD R13, R7, 0x1, R11 ;  /* 0x00000001070d7824 */ /* 0x000fe200078e020b */
[----:B-----5:R-:W-:Y:S01]  /*c4e0*/  IADD3 R14, P1, P0, R6, R8, R2 ;  /* 0x00000008060e7210 */ /* 0x020fe2000783e002 */
[----:B------:R-:W-:Y:S01]  /*c4f0*/  IMAD.IADD R7, R9, 0x1, R10 ;  /* 0x0000000109077824 */ /* 0x000fe200078e020a */
[----:B------:R-:W-:Y:S01]  /*c500*/  SHF.R.S32.HI R6, RZ, 0x1f, R2 ;  /* 0x0000001fff067819 */ /* 0x000fe20000011402 */
        /* <DEDUP_REMOVED lines=23> */
[----:B------:R-:W-:Y:S01]  /*c680*/  SHFL.IDX PT, R10, R8, RZ, 0x1c1f ;  /* 0x001c1fff080a7589 */ /* 0x000fe200000e0000 */
[----:B------:R-:W-:-:S03]  /*c690*/  IMAD.IADD R5, R23, 0x1, R237 ;  /* 0x0000000117057824 */ /* 0x000fc600078e02ed */
[----:B------:R-:W1:Y:S01]  /*c6a0*/  SHFL.IDX PT, R11, R4, RZ, 0x1c1f ;  /* 0x001c1fff040b7589 */ /* 0x000e6200000e0000 */
[----:B------:R-:W-:-:S03]  /*c6b0*/  IMAD.IADD R15, R24, 0x1, -R15 ;  /* 0x00000001180f7824 */ /* 0x000fc600078e0a0f */
        /* <DEDUP_REMOVED lines=26> */
[----:B------:R-:W-:Y:S01]  /*c860*/  IMAD R7, R22, c[0x0][0x3ec], R7 ;  /* 0x0000fb0016077a24 */ /* 0x000fe200078e0207 */
[----:B------:R1:W1:Y:S03]  /*c870*/  LDS.128 R44, [R199+0x6080] ;  /* 0x00608000c72c7984 */ /* 0x0002660000000c00 */
[----:B------:R-:W-:Y:S01]  /*c880*/  IMAD.WIDE.U32 R6, R0, c[0x0][0x3f0], R6 ;  /* 0x0000fc0000067a25 */ /* 0x000fe200078e0006 */
[----:B------:R1:W1:Y:S04]  /*c890*/  LDS.128 R20, [R199+0x4080] ;  /* 0x00408000c7147984 */ /* 0x0002680000000c00 */
        /* <DEDUP_REMOVED lines=32> */
.L_x_975:
[----:B------:R-:W-:Y:S05]  /*caa0*/  BRA.DIV ~URZ, `(.L_x_909) ;  /* 0x00003d527f007947 */ /* 0x000fea000b800000 */
[----:B------:R3:W4:Y:S02]  /*cab0*/  SHFL.IDX PT, R0, R13, RZ, 0x181f ;  /* 0x00181fff0d007589 */ /* 0x00072400000e0000 */
.L_x_976:
[----:B------:R-:W-:Y:S01]  /*cac0*/  ISETP.GE.AND P0, PT, R11, R4, PT ;  /* 0x000000040b00720c */ /* 0x000fe20003f06270 */
[----:B------:R-:W-:-:S12]  /*cad0*/  BSSY B0, `(.L_x_910) ;  /* 0x0000010000007945 */ /* 0x000fd80003800000 */
[----:B------:R-:W-:Y:S05]  /*cae0*/  @P0 BRA `(.L_x_911) ;  /* 0x000000e000000947 */ /* 0x000fea0003800000 */
[----:B------:R-:W5:Y:S04]  /*caf0*/  LDL R14, [R1+0x14] ;  /* 0x00001400010e7983 */ /* 0x000f680000100800 */
[----:B---3--:R-:W3:Y:S01]  /*cb00*/  LDL R5, [R1+0x10] ;  /* 0x0000100001057983 */ /* 0x008ee20000100800 */
        /* <DEDUP_REMOVED lines=12> */
.L_x_911:
[----:B------:R-:W-:Y:S05]  /*cbd0*/  BSYNC B0 ;  /* 0x0000000000007941 */ /* 0x000fea0003800000 */
.L_x_910:
[----:B------:R-:W-:Y:S05]  /*cbe0*/  BRA.DIV ~URZ, `(.L_x_912) ;  /* 0x00003c727f007947 */ /* 0x000fea000b800000 */
[----:B--2---:R2:W1:Y:S04]  /*cbf0*/  SHFL.IDX PT, R10, R12, 0x1, 0x181f ;  /* 0x00381f000c0a7f89 */ /* 0x00446800000e0000 */
[----:B----4-:R2:W4:Y:S02]  /*cc00*/  SHFL.IDX PT, R0, R13, 0x1, 0x181f ;  /* 0x00381f000d007f89 */ /* 0x01052400000e0000 */
.L_x_977:
[----:B------:R-:W-:Y:S01]  /*cc10*/  IADD3 R2, R11, 0x20, RZ ;  /* 0x000000200b027810 */ /* 0x000fe20007ffe0ff */
[----:B------:R-:W-:Y:S03]  /*cc20*/  BSSY B0, `(.L_x_913) ;  /* 0x0000011000007945 */ /* 0x000fe60003800000 */
[----:B------:R-:W-:-:S13]  /*cc30*/  ISETP.GE.AND P0, PT, R2, R4, PT ;  /* 0x000000040200720c */ /* 0x000fda0003f06270 */
[----:B------:R-:W-:Y:S05]  /*cc40*/  @P0 BRA `(.L_x_914) ;  /* 0x000000e000000947 */ /* 0x000fea0003800000 */
[----:B------:R-:W5:Y:S04]  /*cc50*/  LDL R14, [R1+0x14] ;  /* 0x00001400010e7983 */ /* 0x000f680000100800 */
[----:B--2---:R-:W2:Y:S01]  /*cc60*/  LDL R5, [R1+0x10] ;  /* 0x0000100001057983 */ /* 0x004ea20000100800 */
        /* <DEDUP_REMOVED lines=12> */
.L_x_914:
[----:B------:R-:W-:Y:S05]  /*cd30*/  BSYNC B0 ;  /* 0x0000000000007941 */ /* 0x000fea0003800000 */
.L_x_913:
[----:B------:R-:W-:Y:S05]  /*cd40*/  BRA.DIV ~URZ, `(.L_x_915) ;  /* 0x00003bd27f007947 */ /* 0x000fea000b800000 */
[----:B-1----:R1:W2:Y:S02]  /*cd50*/  SHFL.IDX PT, R10, R12, 0x2, 0x181f ;  /* 0x00581f000c0a7f89 */ /* 0x0022a400000e0000 */
.L_x_978:
[----:B------:R-:W-:Y:S05]  /*cd60*/  BRA.DIV ~URZ, `(.L_x_916) ;  /* 0x00003c227f007947 */ /* 0x000fea000b800000 */
[----:B----4-:R4:W1:Y:S02]  /*cd70*/  SHFL.IDX PT, R0, R13, 0x2, 0x181f ;  /* 0x00581f000d007f89 */ /* 0x01086400000e0000 */
.L_x_979:
[----:B------:R-:W-:Y:S01]  /*cd80*/  IADD3 R2, R11, 0x40, RZ ;  /* 0x000000400b027810 */ /* 0x000fe20007ffe0ff */
[----:B------:R-:W-:Y:S03]  /*cd90*/  BSSY B0, `(.L_x_917) ;  /* 0x0000011000007945 */ /* 0x000fe60003800000 */
[----:B------:R-:W-:-:S13]  /*cda0*/  ISETP.GE.AND P0, PT, R2, R4, PT ;  /* 0x000000040200720c */ /* 0x000fda0003f06270 */
[----:B------:R-:W-:Y:S05]  /*cdb0*/  @P0 BRA `(.L_x_918) ;  /* 0x000000e000000947 */ /* 0x000fea0003800000 */
[----:B------:R-:W5:Y:S04]  /*cdc0*/  LDL R14, [R1+0x14] ;  /* 0x00001400010e7983 */ /* 0x000f680000100800 */
[----:B---3--:R-:W3:Y:S01]  /*cdd0*/  LDL R5, [R1+0x10] ;  /* 0x0000100001057983 */ /* 0x008ee20000100800 */
        /* <DEDUP_REMOVED lines=12> */
.L_x_918:
[----:B------:R-:W-:Y:S05]  /*cea0*/  BSYNC B0 ;  /* 0x0000000000007941 */ /* 0x000fea0003800000 */
.L_x_917:
[----:B------:R-:W-:Y:S05]  /*ceb0*/  BRA.DIV ~URZ, `(.L_x_919) ;  /* 0x00003b327f007947 */ /* 0x000fea000b800000 */
[----:B-1----:R1:W3:Y:S04]  /*cec0*/  SHFL.IDX PT, R6, R12, 0x3, 0x181f ;  /* 0x00781f000c067f89 */ /* 0x0022e800000e0000 */
[----:B------:R1:W4:Y:S02]  /*ced0*/  SHFL.IDX PT, R0, R13, 0x3, 0x181f ;  /* 0x00781f000d007f89 */ /* 0x00032400000e0000 */
.L_x_980:
[----:B------:R-:W-:-:S04]  /*cee0*/  IADD3 R2, R11, 0x60, RZ ;  /* 0x000000600b027810 */ /* 0x000fc80007ffe0ff */
[----:B------:R-:W-:-:S13]  /*cef0*/  ISETP.GE.AND P0, PT, R2, R4, PT ;  /* 0x000000040200720c */ /* 0x000fda0003f06270 */
[----:B------:R-:W-:Y:S05]  /*cf00*/  @P0 BRA `(.L_x_920) ;  /* 0x0000204000000947 */ /* 0x000fea0003800000 */
[----:B------:R-:W5:Y:S01]  /*cf10*/  LDL R7, [R1+0x14] ;  /* 0x0000140001077983 */ /* 0x000f620000100800 */
[----:B------:R-:W-:Y:S02]  /*cf20*/  ISETP.GE.AND P1, PT, R240, c[0x0][0x3c8], PT ;  /* 0x0000f200f0007a0c */ /* 0x000fe40003f26270 */
[----:B------:R-:W-:-:S11]  /*cf30*/  ISETP.GE.AND P0, PT, R242, c[0x0][0x3c8], PT ;  /* 0x0000f200f2007a0c */ /* 0x000fd60003f06270 */
[-C--:B----4-:R-:W-:Y:S02]  /*cf40*/  @!P1 LEA R4, P3, R240, R0.reuse, 0x1 ;  /* 0x00000000f0049211 */ /* 0x090fe400078608ff */
[----:B------:R-:W-:Y:S02]  /*cf50*/  @!P0 LEA R2, P2, R242, R0, 0x1 ;  /* 0x00000000f2028211 */ /* 0x000fe400078408ff */
[----:B---3--:R-:W-:-:S05]  /*cf60*/  @!P1 LEA.HI.X R5, R240, R6, R241, 0x1, P3 ;  /* 0x00000006f0059211 */ /* 0x008fca00018f0cf1 */
[----:B------:R3:W-:Y:S01]  /*cf70*/  @!P1 ST.E.128 [R4.64], R56 ;  /* 0x0000003804009985 */ /* 0x0007e2000c101d06 */
[----:B-----5:R-:W-:-:S05]  /*cf80*/  @!P0 LEA.HI.X R3, R242, R6, R7, 0x1, P2 ;  /* 0x00000006f2038211 */ /* 0x020fca00010f0c07 */
[----:B------:R3:W-:Y:S01]  /*cf90*/  @!P0 ST.E.128 [R2.64], R52 ;  /* 0x0000003402008985 */ /* 0x0007e2000c101d06 */
[----:B------:R-:W-:-:S13]  /*cfa0*/  ISETP.GE.AND P0, PT, R243, c[0x0][0x3c8], PT ;  /* 0x0000f200f3007a0c */ /* 0x000fda0003f06270 */
[----:B------:R-:W-:Y:S05]  /*cfb0*/  @P0 BRA `(.L_x_920) ;  /* 0x00001f9000000947 */ /* 0x000fea0003800000 */
[----:B------:R-:W4:Y:S01]  /*cfc0*/  LDL R7, [R1+0x10] ;  /* 0x0000100001077983 */ /* 0x000f220000100800 */
[----:B---3--:R-:W-:-:S04]  /*cfd0*/  LEA R2, P0, R243, R0, 0x1 ;  /* 0x00000000f3027211 */ /* 0x008fc800078008ff */
[----:B----4-:R-:W-:-:S05]  /*cfe0*/  LEA.HI.X R3, R243, R6, R7, 0x1, P0 ;  /* 0x00000006f3037211 */ /* 0x010fca00000f0c07 */
[----:B------:R3:W-:Y:S01]  /*cff0*/  ST.E.128 [R2.64], R60 ;  /* 0x0000003c02007985 */ /* 0x0007e2000c101d06 */
[----:B------:R-:W-:Y:S05]  /*d000*/  BRA `(.L_x_920) ;  /* 0x00001f4000007947 */ /* 0x000fea0003800000 */
.L_x_907:
[----:B-1----:R-:W2:Y:S04]  /*d010*/  LDL.LU R8, [R1] ;  /* 0x0000000001087983 */ /* 0x002ea80000300800 */
[----:B------:R-:W3:Y:S01]  /*d020*/  LDL.LU R7, [R1+0x1c] ;  /* 0x00001c0001077983 */ /* 0x000ee20000300800 */
[----:B------:R-:W-:Y:S02]  /*d030*/  IMAD R6, R6, c[0x0][0x408], RZ ;  /* 0x0001020006067a24 */ /* 0x000fe400078e02ff */
[----:B------:R-:W-:-:S04]  /*d040*/  IMAD.WIDE.U32 R4, R2, c[0x0][0x408], RZ ;  /* 0x0001020002047a25 */ /* 0x000fc800078e00ff */
[----:B------:R-:W-:Y:S02]  /*d050*/  IMAD R2, R2, c[0x0][0x40c], R6 ;  /* 0x0001030002027a24 */ /* 0x000fe400078e0206 */
[----:B------:R-:W-:-:S03]  /*d060*/  @P2 IMAD.HI.U32 R6, R3, c[0x0][0x4ec], RZ ;  /* 0x00013b0003062a27 */ /* 0x000fc600078e00ff */
[----:B------:R-:W-:Y:S02]  /*d070*/  IADD3 R5, R5, R2, RZ ;  /* 0x0000000205057210 */ /* 0x000fe40007ffe0ff */
[----:B------:R-:W-:-:S05]  /*d080*/  SHF.R.S32.HI R2, RZ, 0x1f, R0 ;  /* 0x0000001fff027819 */ /* 0x000fca0000011400 */
[----:B------:R-:W-:-:S04]  /*d090*/  IMAD R2, R2, c[0x0][0x440], RZ ;  /* 0x0001100002027a24 */ /* 0x000fc800078e02ff */
[----:B------:R-:W-:Y:S02]  /*d0a0*/  IMAD R2, R0, c[0x0][0x444], R2 ;  /* 0x0001110000027a24 */ /* 0x000fe400078e0202 */
[----:B--2---:R-:W-:-:S04]  /*d0b0*/  IMAD.WIDE.U32 R4, R8, c[0x0][0x438], R4 ;  /* 0x00010e0008047a25 */ /* 0x004fc800078e0004 */
[----:B------:R-:W-:-:S04]  /*d0c0*/  IMAD R5, R8, c[0x0][0x43c], R5 ;  /* 0x00010f0008057a24 */ /* 0x000fc800078e0205 */
[----:B------:R-:W-:Y:S01]  /*d0d0*/  IMAD.WIDE.U32 R4, R0, c[0x0][0x440], R4 ;  /* 0x0001100000047a25 */ /* 0x000fe200078e0004 */
[----:B------:R-:W-:Y:S02]  /*d0e0*/  MOV R0, R3 ;  /* 0x0000000300007202 */ /* 0x000fe40000000f00 */
[----:B------:R-:W-:Y:S02]  /*d0f0*/  @P2 SHF.R.U32.HI R0, RZ, c[0x0][0x4f0], R6 ;  /* 0x00013c00ff002a19 */ /* 0x000fe40000011606 */
        /* <DEDUP_REMOVED lines=19> */
.L_x_981:
[----:B------:R-:W-:Y:S05]  /*d230*/  BRA.DIV ~URZ, `(.L_x_922) ;  /* 0x000038e27f007947 */ /* 0x000fea000b800000 */
[----:B------:R3:W4:Y:S02]  /*d240*/  SHFL.IDX PT, R0, R33, RZ, 0x1c1f ;  /* 0x001c1fff21007589 */ /* 0x00072400000e0000 */
.L_x_982:
        /* <DEDUP_REMOVED lines=48> */
[----:B------:R-:W-:Y:S02]  /*d550*/  ISETP.GE.AND P6, PT, R16, c[0x0][0x3c8], PT ;  /* 0x0000f20010007a0c */ /* 0x000fe40003fc6270 */
[C---:B------:R-:W-:Y:S02]  /*d560*/  IADD3 R87, R233.reuse, 0xb0, RZ ;  /* 0x000000b0e9577810 */ /* 0x040fe40007ffe0ff */
[C---:B------:R-:W-:Y:S01]  /*d570*/  IADD3 R5, R233.reuse, 0xb8, RZ ;  /* 0x000000b8e9057810 */ /* 0x040fe20007ffe0ff */
[----:B----4-:R-:W-:Y:S01]  /*d580*/  @!P4 IMAD.MOV.U32 R6, RZ, RZ, R0 ;  /* 0x000000ffff06c224 */ /* 0x010fe200078e0000 */
[----:B------:R-:W-:Y:S01]  /*d590*/  IADD3 R90, R233, 0xb0, RZ ;  /* 0x000000b0e95a7810 */ /* 0x000fe20007ffe0ff */
[----:B--2---:R-:W-:Y:S01]  /*d5a0*/  @!P4 IMAD.MOV.U32 R7, RZ, RZ, R4 ;  /* 0x000000ffff07c224 */ /* 0x004fe200078e0004 */
[----:B------:R-:W-:-:S02]  /*d5b0*/  @!P2 LEA R2, P3, R13, R0, 0x2 ;  /* 0x000000000d02a211 */ /* 0x000fc400078610ff */
[C---:B------:R-:W-:Y:S01]  /*d5c0*/  IADD3 R55, R233.reuse, 0xb8, RZ ;  /* 0x000000b8e9377810 */ /* 0x040fe20007ffe0ff */
[----:B------:R-:W-:Y:S01]  /*d5d0*/  @!P4 IMAD.WIDE R6, R233, 0x4, R6 ;  /* 0x00000004e906c825 */ /* 0x000fe200078e0206 */
[----:B------:R-:W-:Y:S02]  /*d5e0*/  @!P2 LEA.HI.X R3, R13, R4, R35, 0x2, P3 ;  /* 0x000000040d03a211 */ /* 0x000fe400018f1423 */
[----:B------:R-:W-:Y:S02]  /*d5f0*/  SHF.R.S32.HI R90, RZ, 0x1f, R90 ;  /* 0x0000001fff5a7819 */ /* 0x000fe4000001145a */
[----:B------:R2:W-:Y:S01]  /*d600*/  @!P4 ST.E.64 [R6.64], R144 ;  /* 0x000000900600c985 */ /* 0x0005e2000c101b06 */
[----:B------:R-:W-:-:S03]  /*d610*/  SHF.R.S32.HI R55, RZ, 0x1f, R55 ;  /* 0x0000001fff377819 */ /* 0x000fc60000011437 */
        /* <DEDUP_REMOVED lines=45> */
[----:B------:R-:W-:Y:S02]  /*d8f0*/  @!P2 LEA.HI.X R3, R25, R4, R46, 0x2, P3 ;  /* 0x000000041903a211 */ /* 0x000fe400018f142e */
[----:B------:R-:W-:Y:S01]  /*d900*/  ISETP.GE.AND P4, PT, R28, c[0x0][0x3c8], PT ;  /* 0x0000f2001c007a0c */ /* 0x000fe20003f86270 */
[----:B------:R2:W-:Y:S01]  /*d910*/  @!P6 ST.E.64 [R6.64], R140 ;  /* 0x0000008c0600e985 */ /* 0x0005e2000c101b06 */
[----:B------:R-:W-:-:S03]  /*d920*/  ISETP.GE.AND P6, PT, R29, c[0x0][0x3c8], PT ;  /* 0x0000f2001d007a0c */ /* 0x000fc60003fc6270 */
[----:B------:R4:W-:Y:S01]  /*d930*/  @!P2 ST.E.64 [R2.64], R142 ;  /* 0x0000008e0200a985 */ /* 0x0009e2000c101b06 */
[CC--:B--2---:R-:W-:Y:S02]  /*d940*/  @!P5 LEA R6, P3, R26.reuse, R0.reuse, 0x2 ;  /* 0x000000001a06d211 */ /* 0x0c4fe400078610ff */
[C---:B----4-:R-:W-:Y:S02]  /*d950*/  @!P1 LEA R2, P2, R27.reuse, R0, 0x2 ;  /* 0x000000001b029211 */ /* 0x050fe400078410ff */
[-C--:B------:R-:W-:Y:S02]  /*d960*/  @!P5 LEA.HI.X R7, R26, R4.reuse, R47, 0x2, P3 ;  /* 0x000000041a07d211 */ /* 0x080fe400018f142f */
[----:B------:R-:W-:Y:S02]  /*d970*/  ISETP.GE.AND P3, PT, R30, c[0x0][0x3c8], PT ;  /* 0x0000f2001e007a0c */ /* 0x000fe40003f66270 */
[----:B------:R-:W-:Y:S01]  /*d980*/  @!P1 LEA.HI.X R3, R27, R4, R48, 0x2, P2 ;  /* 0x000000041b039211 */ /* 0x000fe200010f1430 */
[----:B------:R2:W-:Y:S01]  /*d990*/  @!P5 ST.E.64 [R6.64], R60 ;  /* 0x0000003c0600d985 */ /* 0x0005e2000c101b06 */
[----:B------:R-:W-:-:S03]  /*d9a0*/  @!P6 LEA R8, P2, R29, R0, 0x2 ;  /* 0x000000001d08e211 */ /* 0x000fc600078410ff */
[----:B------:R4:W-:Y:S01]  /*d9b0*/  @!P1 ST.E.64 [R2.64], R64 ;  /* 0x0000004002009985 */ /* 0x0009e2000c101b06 */
[----:B------:R-:W-:Y:S02]  /*d9c0*/  ISETP.GE.AND P1, PT, R31, c[0x0][0x3c8], PT ;  /* 0x0000f2001f007a0c */ /* 0x000fe40003f26270 */
[----:B------:R-:W-:-:S05]  /*d9d0*/  @!P6 LEA.HI.X R9, R29, R4, R50, 0x2, P2 ;  /* 0x000000041d09e211 */ /* 0x000fca00010f1432 */
[----:B------:R-:W-:Y:S01]  /*d9e0*/  @!P6 ST.E.64 [R8.64], R146 ;  /* 0x000000920800e985 */ /* 0x000fe2000c101b06 */
[----:B------:R-:W-:Y:S02]  /*d9f0*/  ISETP.GE.AND P6, PT, R32, c[0x0][0x3c8], PT ;  /* 0x0000f20020007a0c */ /* 0x000fe40003fc6270 */
[-C--:B--2---:R-:W-:Y:S02]  /*da00*/  @!P3 LEA R6, P2, R30, R0.reuse, 0x2 ;  /* 0x000000001e06b211 */ /* 0x084fe400078410ff */
[----:B----4-:R-:W-:Y:S02]  /*da10*/  @!P4 LEA R2, P5, R28, R0, 0x2 ;  /* 0x000000001c02c211 */ /* 0x010fe400078a10ff */
[-C--:B------:R-:W-:Y:S02]  /*da20*/  @!P3 LEA.HI.X R7, R30, R4.reuse, R51, 0x2, P2 ;  /* 0x000000041e07b211 */ /* 0x080fe400010f1433 */
[----:B------:R-:W-:Y:S02]  /*da30*/  @!P4 LEA.HI.X R3, R28, R4, R49, 0x2, P5 ;  /* 0x000000041c03c211 */ /* 0x000fe400028f1431 */
[----:B------:R-:W-:-:S03]  /*da40*/  ISETP.GE.AND P5, PT, R91, c[0x0][0x3c8], PT ;  /* 0x0000f2005b007a0c */ /* 0x000fc60003fa6270 */
[----:B------:R2:W-:Y:S01]  /*da50*/  @!P4 ST.E.64 [R2.64], R68 ;  /* 0x000000440200c985 */ /* 0x0005e2000c101b06 */
[----:B------:R-:W-:-:S03]  /*da60*/  ISETP.GE.AND P4, PT, R87, c[0x0][0x3c8], PT ;  /* 0x0000f20057007a0c */ /* 0x000fc60003f86270 */
[----:B------:R4:W-:Y:S01]  /*da70*/  @!P3 ST.E.64 [R6.64], R72 ;  /* 0x000000480600b985 */ /* 0x0009e2000c101b06 */
[----:B------:R-:W-:Y:S02]  /*da80*/  ISETP.GE.AND P3, PT, R5, c[0x0][0x3c8], PT ;  /* 0x0000f20005007a0c */ /* 0x000fe40003f66270 */
[----:B--2---:R-:W-:-:S04]  /*da90*/  @!P1 LEA R2, P2, R31, R0, 0x2 ;  /* 0x000000001f029211 */ /* 0x004fc800078410ff */
[----:B------:R-:W-:Y:S02]  /*daa0*/  @!P1 LEA.HI.X R3, R31, R4, R52, 0x2, P2 ;  /* 0x000000041f039211 */ /* 0x000fe400010f1434 */
[----:B------:R-:W-:-:S03]  /*dab0*/  @!P6 LEA R10, P2, R32, R0, 0x2 ;  /* 0x00000000200ae211 */ /* 0x000fc600078410ff */
[----:B------:R2:W-:Y:S01]  /*dac0*/  @!P1 ST.E.64 [R2.64], R76 ;  /* 0x0000004c02009985 */ /* 0x0005e2000c101b06 */
[----:B------:R-:W-:Y:S02]  /*dad0*/  @!P5 LEA R8, P1, R91, R0, 0x2 ;  /* 0x000000005b08d211 */ /* 0x000fe400078210ff */
[----:B------:R-:W-:Y:S02]  /*dae0*/  @!P6 LEA.HI.X R11, R32, R4, R54, 0x2, P2 ;  /* 0x00000004200be211 */ /* 0x000fe400010f1436 */
[----:B----4-:R-:W-:Y:S02]  /*daf0*/  @!P4 LEA R6, P2, R87, R0, 0x2 ;  /* 0x000000005706c211 */ /* 0x010fe400078410ff */
[-C--:B------:R-:W-:Y:S01]  /*db00*/  @!P5 LEA.HI.X R9, R91, R4.reuse, R53, 0x2, P1 ;  /* 0x000000045b09d211 */ /* 0x080fe200008f1435 */
[----:B------:R4:W-:Y:S01]  /*db10*/  @!P6 ST.E.64 [R10.64], R148 ;  /* 0x000000940a00e985 */ /* 0x0009e2000c101b06 */
[----:B------:R-:W-:-:S03]  /*db20*/  @!P4 LEA.HI.X R7, R87, R4, R90, 0x2, P2 ;  /* 0x000000045707c211 */ /* 0x000fc600010f145a */
[----:B------:R4:W-:Y:S04]  /*db30*/  @!P5 ST.E.64 [R8.64], R88 ;  /* 0x000000580800d985 */ /* 0x0009e8000c101b06 */
[----:B------:R4:W-:Y:S01]  /*db40*/  @!P4 ST.E.64 [R6.64], R80 ;  /* 0x000000500600c985 */ /* 0x0009e2000c101b06 */
[----:B--2---:R-:W-:-:S04]  /*db50*/  @!P3 LEA R2, P1, R5, R0, 0x2 ;  /* 0x000000000502b211 */ /* 0x004fc800078210ff */
[----:B------:R-:W-:-:S05]  /*db60*/  @!P3 LEA.HI.X R3, R5, R4, R55, 0x2, P1 ;  /* 0x000000040503b211 */ /* 0x000fca00008f1437 */
[----:B------:R4:W-:Y:S04]  /*db70*/  @!P3 ST.E.64 [R2.64], R56 ;  /* 0x000000380200b985 */ /* 0x0009e8000c101b06 */
.L_x_924:
[----:B------:R-:W-:Y:S05]  /*db80*/  BSYNC B0 ;  /* 0x0000000000007941 */ /* 0x000fea0003800000 */
.L_x_923:
[----:B------:R-:W-:Y:S05]  /*db90*/  BRA.DIV ~URZ, `(.L_x_925) ;  /* 0x00002fe27f007947 */ /* 0x000fea000b800000 */
[----:B--2---:R2:W1:Y:S04]  /*dba0*/  SHFL.IDX PT, R4, R12, 0x1, 0x1c1f ;  /* 0x003c1f000c047f89 */ /* 0x00446800000e0000 */
[----:B----4-:R2:W4:Y:S02]  /*dbb0*/  SHFL.IDX PT, R0, R33, 0x1, 0x1c1f ;  /* 0x003c1f0021007f89 */ /* 0x01052400000e0000 */
.L_x_983:
[----:B------:R-:W-:Y:S05]  /*dbc0*/  @P0 BRA `(.L_x_920) ;  /* 0x0000138000000947 */ /* 0x000fea0003800000 */
[----:B------:R-:W-:Y:S02]  /*dbd0*/  ISETP.GE.AND P2, PT, R14, c[0x0][0x3c8], PT ;  /* 0x0000f2000e007a0c */ /* 0x000fe40003f46270 */
[----:B------:R-:W-:Y:S02]  /*dbe0*/  ISETP.GE.AND P3, PT, R13, c[0x0][0x3c8], PT ;  /* 0x0000f2000d007a0c */ /* 0x000fe40003f66270 */
[----:B------:R-:W-:Y:S02]  /*dbf0*/  ISETP.GE.AND P1, PT, R15, c[0x0][0x3c8], PT ;  /* 0x0000f2000f007a0c */ /* 0x000fe40003f26270 */
[----:B------:R-:W-:-:S02]  /*dc00*/  ISETP.GE.AND P4, PT, R233, c[0x0][0x3c8], PT ;  /* 0x0000f200e9007a0c */ /* 0x000fc40003f86270 */
[----:B------:R-:W-:Y:S02]  /*dc10*/  ISETP.GE.AND P5, PT, R16, c[0x0][0x3c8], PT ;  /* 0x0000f20010007a0c */ /* 0x000fe40003fa6270 */
[C---:B------:R-:W-:Y:S02]  /*dc20*/  IADD3 R55, R233.reuse, 0xa8, RZ ;  /* 0x000000a8e9377810 */ /* 0x040fe40007ffe0ff */
[----:B------:R-:W-:Y:S02]  /*dc30*/  IADD3 R5, R233, 0xb0, RZ ;  /* 0x000000b0e9057810 */ /* 0x000fe40007ffe0ff */
[CC--:B----4-:R-:W-:Y:S02]  /*dc40*/  @!P2 LEA R10, P6, R14.reuse, R0.reuse, 0x2 ;  /* 0x000000000e0aa211 */ /* 0x0d0fe400078c10ff */
[----:B-12---:R-:W-:Y:S02]  /*dc50*/  @!P3 LEA R12, P0, R13, R0, 0x2 ;  /* 0x000000000d0cb211 */ /* 0x006fe400078010ff */
[----:B------:R-:W-:Y:S01]  /*dc60*/  @!P2 LEA.HI.X R11, R14, R4, R34, 0x2, P6 ;  /* 0x000000040e0ba211 */ /* 0x000fe200030f1422 */
[----:B------:R-:W-:Y:S01]  /*dc70*/  @!P4 IMAD.MOV.U32 R14, RZ, RZ, R0 ;  /* 0x000000ffff0ec224 */ /* 0x000fe200078e0000 */
[----:B------:R-:W-:-:S02]  /*dc80*/  @!P1 LEA R8, P6, R15, R0, 0x2 ;  /* 0x000000000f089211 */ /* 0x000fc400078c10ff */
[-C--:B------:R-:W-:Y:S02]  /*dc90*/  @!P3 LEA.HI.X R13, R13, R4.reuse, R35, 0x2, P0 ;  /* 0x000000040d0db211 */ /* 0x080fe400000f1423 */
[----:B------:R-:W-:Y:S01]  /*dca0*/  @!P1 LEA.HI.X R9, R15, R4, R36, 0x2, P6 ;  /* 0x000000040f099211 */ /* 0x000fe200030f1424 */
[----:B------:R-:W-:Y:S01]  /*dcb0*/  @!P4 IMAD.MOV.U32 R15, RZ, RZ, R4 ;  /* 0x000000ffff0fc224 */ /* 0x000fe200078e0004 */
[----:B------:R-:W-:Y:S02]  /*dcc0*/  ISETP.GE.AND P0, PT, R17, c[0x0][0x3c8], PT ;  /* 0x0000f20011007a0c */ /* 0x000fe40003f06270 */
[C---:B------:R-:W-:Y:S01]  /*dcd0*/  @!P5 LEA R6, P6, R16.reuse, R0, 0x2 ;  /* 0x000000001006d211 */ /* 0x040fe200078c10ff */
[C---:B------:R-:W-:Y:S01]  /*dce0*/  @!P4 IMAD.WIDE R14, R233.reuse, 0x4, R14 ;  /* 0x00000004e90ec825 */ /* 0x040fe200078e020e */
[----:B---3--:R-:W-:Y:S02]  /*dcf0*/  IADD3 R33, R233, 0xb0, RZ ;  /* 0x000000b0e9217810 */ /* 0x008fe40007ffe0ff */
[----:B------:R-:W-:-:S02]  /*dd00*/  @!P5 LEA.HI.X R7, R16, R4, R37, 0x2, P6 ;  /* 0x000000041007d211 */ /* 0x000fc400030f1425 */
[----:B------:R-:W-:Y:S01]  /*dd10*/  @!P4 ST.E.64 [R14.64], R160 ;  /* 0x000000a00e00c985 */ /* 0x000fe2000c101b06 */
[----:B------:R-:W-:Y:S02]  /*dd20*/  ISETP.GE.AND P4, PT, R18, c[0x0][0x3c8], PT ;  /* 0x0000f20012007a0c */ /* 0x000fe40003f86270 */
[----:B------:R-:W-:Y:S01]  /*dd30*/  SHF.R.S32.HI R33, RZ, 0x1f, R33 ;  /* 0x0000001fff217819 */ /* 0x000fe20000011421 */
[----:B------:R-:W-:Y:S01]  /*dd40*/  @!P3 ST.E.64 [R12.64], R154 ;  /* 0x0000009a0c00b985 */ /* 0x000fe2000c101b06 */
[----:B------:R-:W-:Y:S02]  /*dd50*/  @!P0 LEA R2, P6, R17, R0, 0x2 ;  /* 0x0000000011028211 */ /* 0x000fe400078c10ff */
[----:B------:R-:W-:Y:S01]  /*dd60*/  ISETP.GE.AND P3, PT, R19, c[0x0][0x3c8], PT ;  /* 0x0000f20013007a0c */ /* 0x000fe20003f66270 */
[----:B------:R-:W-:Y:S01]  /*dd70*/  @!P2 ST.E.64 [R10.64], R130 ;  /* 0x000000820a00a985 */ /* 0x000fe2000c101b06 */
[----:B------:R-:W-:Y:S02]  /*dd80*/  ISETP.GE.AND P2, PT, R21, c[0x0][0x3c8], PT ;  /* 0x0000f20015007a0c */ /* 0x000fe40003f46270 */
[----:B------:R-:W-:Y:S01]  /*dd90*/  @!P0 LEA.HI.X R3, R17, R4, R38, 0x2, P6 ;  /* 0x0000000411038211 */ /* 0x000fe200030f1426 */
[----:B------:R-:W-:Y:S01]  /*dda0*/  @!P1 ST.E.64 [R8.64], R102 ;  /* 0x0000006608009985 */ /* 0x000fe2000c101b06 */
[----:B------:R-:W-:-:S03]  /*ddb0*/  ISETP.GE.AND P1, PT, R20, c[0x0][0x3c8], PT ;  /* 0x0000f20014007a0c */ /* 0x000fc60003f26270 */
[----:B------:R1:W-:Y:S01]  /*ddc0*/  @!P5 ST.E.64 [R6.64], R92 ;  /* 0x0000005c0600d985 */ /* 0x0003e2000c101b06 */
[----:B------:R-:W-:-:S03]  /*ddd0*/  ISETP.GE.AND P5, PT, R22, c[0x0][0x3c8], PT ;  /* 0x0000f20016007a0c */ /* 0x000fc60003fa6270 */
[----:B------:R2:W-:Y:S01]  /*dde0*/  @!P0 ST.E.64 [R2.64], R84 ;  /* 0x0000005402008985 */ /* 0x0005e2000c101b06 */
        /* <DEDUP_REMOVED lines=72> */
.L_x_905:
[----:B------:R-:W2:Y:S04]  /*e270*/  LDL.LU R7, [R1+0x18] ;  /* 0x0000180001077983 */ /* 0x000ea80000300800 */
[----:B------:R-:W3:Y:S01]  /*e280*/  LDL R6, [R1+0xc] ;  /* 0x00000c0001067983 */ /* 0x000ee20000100800 */
[----:B------:R-:W-:Y:S01]  /*e290*/  ISETP.NE.U32.AND P1, PT, RZ, c[0x0][0x508], PT ;  /* 0x00014200ff007a0c */ /* 0x000fe20003f25070 */
[----:B------:R-:W-:Y:S01]  /*e2a0*/  IMAD.MOV.U32 R4, RZ, RZ, 0x4 ;  /* 0x00000004ff047424 */ /* 0x000fe200078e00ff */
[----:B------:R-:W-:Y:S01]  /*e2b0*/  ISETP.NE.U32.AND P2, PT, RZ, c[0x0][0x500], PT ;  /* 0x00014000ff007a0c */ /* 0x000fe20003f45070 */
[----:B------:R-:W-:Y:S01]  /*e2c0*/  IMAD.MOV.U32 R0, RZ, RZ, RZ ;  /* 0x000000ffff007224 */ /* 0x000fe200078e00ff */
[----:B------:R-:W-:Y:S01]  /*e2d0*/  ISETP.NE.AND.EX P1, PT, RZ, c[0x0][0x50c], PT, P1 ;  /* 0x00014300ff007a0c */ /* 0x000fe20003f25310 */
[----:B------:R-:W-:Y:S01]  /*e2e0*/  IMAD.MOV.U32 R18, RZ, RZ, c[0x0][0x388] ;  /* 0x0000e200ff127624 */ /* 0x000fe200078e00ff */
[----:B------:R-:W-:Y:S01]  /*e2f0*/  ISETP.NE.AND.EX P2, PT, RZ, c[0x0][0x504], PT, P2 ;  /* 0x00014100ff007a0c */ /* 0x000fe20003f45320 */
[----:B-1----:R-:W-:-:S10]  /*e300*/  IMAD.WIDE R4, R247, R4, c[0x0][0x500] ;  /* 0x00014000f7047625 */ /* 0x002fd400078e0204 */
[C---:B------:R-:W-:Y:S02]  /*e310*/  @P1 LEA R2, P0, R247.reuse, c[0x0][0x508], 0x2 ;  /* 0x00014200f7021a11 */ /* 0x040fe400078010ff */
[----:B------:R1:W5:Y:S02]  /*e320*/  @P2 LDG.E R0, [R4.64] ;  /* 0x0000000604002981 */ /* 0x000364000c1e1900 */
[----:B---3--:R-:W-:-:S05]  /*e330*/  @P1 LEA.HI.X R3, R247, c[0x0][0x50c], R6, 0x2, P0 ;  /* 0x00014300f7031a11 */ /* 0x008fca00000f1406 */
[----:B------:R1:W5:Y:S01]  /*e340*/  @P1 LDG.E R18, [R2.64] ;  /* 0x0000000602121981 */ /* 0x000362000c1e1900 */
[----:B--2---:R-:W-:-:S04]  /*e350*/  ISETP.NE.AND P0, PT, R7, RZ, PT ;  /* 0x000000ff0700720c */ /* 0x004fc80003f05270 */
[----:B------:R-:W-:Y:S01]  /*e360*/  SEL R17, R7, c[0x0][0x3d4], P0 ;  /* 0x0000f50007117a07 */ /* 0x000fe20000000000 */
[----:B------:R-:W-:Y:S05]  /*e370*/  @P1 BRA `(.L_x_926) ;  /* 0x0000004000001947 */ /* 0x000fea0003800000 */
[----:B------:R-:W-:Y:S05]  /*e380*/  @!P2 BRA `(.L_x_926) ;  /* 0x000000300000a947 */ /* 0x000fea0003800000 */
[----:B-1----:R1:W2:Y:S04]  /*e390*/  LDG.E R2, [R4.64] ;  /* 0x0000000604027981 */ /* 0x0022a8000c1e1900 */
[----:B-1----:R-:W2:Y:S02]  /*e3a0*/  LDG.E R4, [R4.64+0x4] ;  /* 0x0000040604047981 */ /* 0x002ea4000c1e1900 */
[----:B--2--5:R-:W-:Y:S02]  /*e3b0*/  IADD3 R18, -R2, R4, RZ ;  /* 0x0000000402127210 */ /* 0x024fe40007ffe1ff */
.L_x_926:
[----:B-1----:R-:W1:Y:S01]  /*e3c0*/  S2R R3, SR_TID.X ;  /* 0x0000000000037919 */ /* 0x002e620000002100 */
[----:B------:R-:W-:Y:S01]  /*e3d0*/  BSSY B0, `(.L_x_927) ;  /* 0x0000037000007945 */ /* 0x000fe20003800000 */
[----:B------:R-:W-:Y:S02]  /*e3e0*/  SEL R8, R247, RZ, !P2 ;  /* 0x000000fff7087207 */ /* 0x000fe40005000000 */
[----:B------:R-:W-:-:S02]  /*e3f0*/  SEL R20, R6, RZ, !P2 ;  /* 0x000000ff06147207 */ /* 0x000fc40005000000 */
[----:B-----5:R-:W-:Y:S02]  /*e400*/  SHF.R.S32.HI R16, RZ, 0x1f, R0 ;  /* 0x0000001fff107819 */ /* 0x020fe40000011400 */
[----:B-1----:R-:W-:-:S13]  /*e410*/  ISETP.GT.AND P0, PT, R3, 0x7f, PT ;  /* 0x0000007f0300780c */ /* 0x002fda0003f04270 */
[----:B------:R-:W-:Y:S05]  /*e420*/  @P0 BRA `(.L_x_928) ;  /* 0x0000031000000947 */ /* 0x000fea0003800000 */
[----:B------:R-:W-:Y:S01]  /*e430*/  IMAD R2, R18, c[0x0][0x4e8], RZ ;  /* 0x00013a0012027a24 */ /* 0x000fe200078e02ff */
[----:B------:R-:W-:-:S04]  /*e440*/  IADD3 R9, R237, R3, RZ ;  /* 0x00000003ed097210 */ /* 0x000fc80007ffe0ff */
[----:B------:R-:W-:-:S13]  /*e450*/  ISETP.GE.AND P0, PT, R9, R2, PT ;  /* 0x000000020900720c */ /* 0x000fda0003f06270 */
[----:B------:R-:W-:Y:S05]  /*e460*/  @P0 BRA `(.L_x_928) ;  /* 0x000002d000000947 */ /* 0x000fea0003800000 */
[----:B------:R-:W2:Y:S04]  /*e470*/  LDL R4, [R1] ;  /* 0x0000000001047983 */ /* 0x000ea80000100800 */
[----:B------:R-:W3:Y:S01]  /*e480*/  LDL.LU R21, [R1+0x1c] ;  /* 0x00001c0001157983 */ /* 0x000ee20000300800 */
[----:B------:R-:W-:Y:S01]  /*e490*/  IMAD.MOV.U32 R2, RZ, RZ, 0x368 ;  /* 0x00000368ff027424 */ /* 0x000fe200078e00ff */
[----:B------:R-:W-:-:S04]  /*e4a0*/  ISETP.GT.AND P2, PT, R17, 0x1, PT ;  /* 0x000000011100780c */ /* 0x000fc80003f44270 */
[----:B------:R-:W-:-:S04]  /*e4b0*/  SEL R2, R2, 0x328, P2 ;  /* 0x0000032802027807 */ /* 0x000fc80001000000 */
[----:B------:R1:W4:Y:S08]  /*e4c0*/  LDC.64 R10, c[0x0][R2+0x170] ;  /* 0x00005c00020a7b82 */ /* 0x0003300000000a00 */
[----:B------:R1:W2:Y:S08]  /*e4d0*/  LDC.64 R6, c[0x0][R2+0x168] ;  /* 0x00005a0002067b82 */ /* 0x0002b00000000a00 */
[----:B------:R1:W5:Y:S08]  /*e4e0*/  LDC.64 R14, c[0x0][R2+0x178] ;  /* 0x00005e00020e7b82 */ /* 0x0003700000000a00 */
[----:B------:R1:W2:Y:S02]  /*e4f0*/  LDC.64 R12, c[0x0][R2+0x160] ;  /* 0x00005800020c7b82 */ /* 0x0002a40000000a00 */
[----:B-1----:R-:W-:-:S02]  /*e500*/  IMAD.MOV.U32 R2, RZ, RZ, c[0x0][0x4e8] ;  /* 0x00013a00ff027624 */ /* 0x002fc400078e00ff */
[----:B----4-:R-:W-:-:S03]  /*e510*/  IMAD R3, R11, R8, RZ ;  /* 0x000000080b037224 */ /* 0x010fc600078e02ff */
[----:B------:R-:W-:Y:S02]  /*e520*/  ISETP.NE.AND P0, PT, R2, 0x1, PT ;  /* 0x000000010200780c */ /* 0x000fe40003f05270 */
[----:B------:R-:W-:-:S11]  /*e530*/  MOV R2, R9 ;  /* 0x0000000900027202 */ /* 0x000fd60000000f00 */
[----:B------:R-:W-:-:S05]  /*e540*/  @P0 IMAD.HI.U32 R19, R9, c[0x0][0x4ec], RZ ;  /* 0x00013b0009130a27 */ /* 0x000fca00078e00ff */
[----:B------:R-:W-:Y:S01]  /*e550*/  @P0 SHF.R.U32.HI R2, RZ, c[0x0][0x4f0], R19 ;  /* 0x00013c00ff020a19 */ /* 0x000fe20000011613 */
[-C--:B--2---:R-:W-:Y:S02]  /*e560*/  IMAD R11, R7, R4.reuse, RZ ;  /* 0x00000004070b7224 */ /* 0x084fe400078e02ff */
[----:B------:R-:W-:-:S04]  /*e570*/  IMAD.WIDE.U32 R6, R6, R4, RZ ;  /* 0x0000000406067225 */ /* 0x000fc800078e00ff */
[----:B------:R-:W-:-:S04]  /*e580*/  IMAD.WIDE.U32 R4, R10, R8, RZ ;  /* 0x000000080a047225 */ /* 0x000fc800078e00ff */
[----:B------:R-:W-:Y:S01]  /*e590*/  IMAD R10, R10, R20, R3 ;  /* 0x000000140a0a7224 */ /* 0x000fe200078e0203 */
[----:B---3--:R-:W-:Y:S01]  /*e5a0*/  SEL R3, R21, RZ, P2 ;  /* 0x000000ff15037207 */ /* 0x008fe20001000000 */
[----:B------:R-:W-:Y:S01]  /*e5b0*/  IMAD.IADD R11, R7, 0x1, R11 ;  /* 0x00000001070b7824 */ /* 0x000fe200078e020b */
[----:B------:R-:W-:Y:S01]  /*e5c0*/  IADD3 R19, P1, P0, R4, R6, R0 ;  /* 0x0000000604137210 */ /* 0x000fe2000783e000 */
[----:B------:R-:W-:Y:S01]  /*e5d0*/  IMAD.MOV R6, RZ, RZ, -R2 ;  /* 0x000000ffff067224 */ /* 0x000fe200078e0a02 */
[----:B------:R-:W-:Y:S01]  /*e5e0*/  IADD3 R7, R5, R10, RZ ;  /* 0x0000000a05077210 */ /* 0x000fe20007ffe0ff */
        /* <DEDUP_REMOVED lines=21> */
.L_x_928:
[----:B------:R-:W-:Y:S05]  /*e740*/  BSYNC B0 ;  /* 0x0000000000007941 */ /* 0x000fea0003800000 */
.L_x_927:
[----:B------:R-:W-:-:S13]  /*e750*/  ISETP.GT.AND P0, PT, R17, 0x1, PT ;  /* 0x000000011100780c */ /* 0x000fda0003f04270 */
[----:B------:R-:W-:Y:S05]  /*e760*/  @P0 BRA `(.L_x_920) ;  /* 0x000007e000000947 */ /* 0x000fea0003800000 */
[----:B-1----:R-:W2:Y:S04]  /*e770*/  LDL.LU R2, [R1] ;  /* 0x0000000001027983 */ /* 0x002ea80000300800 */
[----:B------:R-:W3:Y:S01]  /*e780*/  LDL R5, [R1+0x40] ;  /* 0x0000400001057983 */ /* 0x000ee20000100800 */
[----:B------:R-:W-:-:S03]  /*e790*/  IMAD R4, R16, c[0x0][0x3a0], RZ ;  /* 0x0000e80010047a24 */ /* 0x000fc600078e02ff */
[----:B------:R-:W1:Y:S02]  /*e7a0*/  S2R R10, SR_TID.X ;  /* 0x00000000000a7919 */ /* 0x000e640000002100 */
[----:B-1----:R-:W-:-:S04]  /*e7b0*/  SHF.R.S32.HI R9, RZ, 0x1f, R10 ;  /* 0x0000001fff097819 */ /* 0x002fc8000001140a */
[----:B------:R-:W-:-:S04]  /*e7c0*/  LEA.HI R9, R9, R10, RZ, 0x3 ;  /* 0x0000000a09097211 */ /* 0x000fc800078f18ff */
[----:B------:R-:W-:-:S04]  /*e7d0*/  SHF.R.S32.HI R9, RZ, 0x3, R9 ;  /* 0x00000003ff097819 */ /* 0x000fc80000011409 */
[----:B------:R-:W-:Y:S02]  /*e7e0*/  IADD3 R11, R9, R237, RZ ;  /* 0x000000ed090b7210 */ /* 0x000fe40007ffe0ff */
[----:B--2---:R-:W-:Y:S02]  /*e7f0*/  MOV R7, R2 ;  /* 0x0000000200077202 */ /* 0x004fe40000000f00 */
[----:B------:R-:W-:-:S04]  /*e800*/  MOV R2, c[0x0][0x4e8] ;  /* 0x00013a0000027a02 */ /* 0x000fc80000000f00 */
[----:B------:R-:W-:Y:S01]  /*e810*/  ISETP.NE.AND P0, PT, R2, 0x1, PT ;  /* 0x000000010200780c */ /* 0x000fe20003f05270 */
[----:B------:R-:W-:-:S04]  /*e820*/  IMAD.WIDE.U32 R2, R0, c[0x0][0x3a0], RZ ;  /* 0x0000e80000027a25 */ /* 0x000fc800078e00ff */
[----:B------:R-:W-:Y:S01]  /*e830*/  IMAD R0, R0, c[0x0][0x3a4], R4 ;  /* 0x0000e90000007a24 */ /* 0x000fe200078e0204 */
[----:B---3--:R-:W-:Y:S01]  /*e840*/  IADD3 R4, R5, R237, RZ ;  /* 0x000000ed05047210 */ /* 0x008fe20007ffe0ff */
[----:B------:R-:W-:-:S03]  /*e850*/  IMAD R5, R20, c[0x0][0x3f0], RZ ;  /* 0x0000fc0014057a24 */ /* 0x000fc600078e02ff */
[----:B------:R-:W-:Y:S02]  /*e860*/  IADD3 R3, R3, R0, RZ ;  /* 0x0000000003037210 */ /* 0x000fe40007ffe0ff */
[----:B------:R-:W-:Y:S01]  /*e870*/  MOV R0, R4 ;  /* 0x0000000400007202 */ /* 0x000fe20000000f00 */
[----:B------:R-:W-:-:S04]  /*e880*/  @P0 IMAD.HI.U32 R6, R4, c[0x0][0x4ec], RZ ;  /* 0x00013b0004060a27 */ /* 0x000fc800078e00ff */
[----:B------:R-:W-:Y:S01]  /*e890*/  IMAD.WIDE.U32 R2, R7, c[0x0][0x3e8], R2 ;  /* 0x0000fa0007027a25 */ /* 0x000fe200078e0002 */
[----:B------:R-:W-:-:S03]  /*e8a0*/  @P0 SHF.R.U32.HI R0, RZ, c[0x0][0x4f0], R6 ;  /* 0x00013c00ff000a19 */ /* 0x000fc60000011606 */
[----:B------:R-:W-:Y:S01]  /*e8b0*/  IMAD R3, R7, c[0x0][0x3ec], R3 ;  /* 0x0000fb0007037a24 */ /* 0x000fe200078e0203 */
[----:B------:R-:W-:Y:S01]  /*e8c0*/  SHF.R.S32.HI R6, RZ, 0x1f, R0 ;  /* 0x0000001fff067819 */ /* 0x000fe20000011400 */
[----:B------:R-:W-:Y:S01]  /*e8d0*/  IMAD R7, R8, c[0x0][0x3f4], R5 ;  /* 0x0000fd0008077a24 */ /* 0x000fe200078e0205 */
        /* <DEDUP_REMOVED lines=17> */
.L_x_984:
[----:B------:R-:W-:Y:S05]  /*e9f0*/  BRA.DIV ~URZ, `(.L_x_930) ;  /* 0x000022b27f007947 */ /* 0x000fea000b800000 */
[----:B------:R3:W4:Y:S02]  /*ea00*/  SHFL.IDX PT, R0, R12, RZ, 0x181f ;  /* 0x00181fff0c007589 */ /* 0x00072400000e0000 */
.L_x_985:
[----:B------:R-:W-:Y:S01]  /*ea10*/  IMAD R10, R18, c[0x0][0x4e8], RZ ;  /* 0x00013a00120a7a24 */ /* 0x000fe200078e02ff */
[----:B------:R-:W-:Y:S04]  /*ea20*/  BSSY B0, `(.L_x_931) ;  /* 0x0000011000007945 */ /* 0x000fe80003800000 */
[----:B------:R-:W-:-:S13]  /*ea30*/  ISETP.GE.AND P0, PT, R11, R10, PT ;  /* 0x0000000a0b00720c */ /* 0x000fda0003f06270 */
        /* <DEDUP_REMOVED lines=15> */
.L_x_932:
[----:B------:R-:W-:Y:S05]  /*eb30*/  BSYNC B0 ;  /* 0x0000000000007941 */ /* 0x000fea0003800000 */
.L_x_931:
[----:B------:R-:W-:Y:S05]  /*eb40*/  BRA.DIV ~URZ, `(.L_x_933) ;  /* 0x000021c27f007947 */ /* 0x000fea000b800000 */
[----:B--2---:R2:W1:Y:S04]  /*eb50*/  SHFL.IDX PT, R8, R9, 0x1, 0x181f ;  /* 0x00381f0009087f89 */ /* 0x00446800000e0000 */
[----:B----4-:R2:W4:Y:S02]  /*eb60*/  SHFL.IDX PT, R0, R12, 0x1, 0x181f ;  /* 0x00381f000c007f89 */ /* 0x01052400000e0000 */
.L_x_986:
        /* <DEDUP_REMOVED lines=18> */
.L_x_935:
[----:B------:R-:W-:Y:S05]  /*ec90*/  BSYNC B0 ;  /* 0x0000000000007941 */ /* 0x000fea0003800000 */
.L_x_934:
[----:B------:R-:W-:Y:S05]  /*eca0*/  BRA.DIV ~URZ, `(.L_x_936) ;  /* 0x000021227f007947 */ /* 0x000fea000b800000 */
[----:B-1----:R1:W2:Y:S02]  /*ecb0*/  SHFL.IDX PT, R8, R9, 0x2, 0x181f ;  /* 0x00581f0009087f89 */ /* 0x0022a400000e0000 */
.L_x_987:
[----:B------:R-:W-:Y:S05]  /*ecc0*/  BRA.DIV ~URZ, `(.L_x_937) ;  /* 0x000021727f007947 */ /* 0x000fea000b800000 */
[----:B----4-:R4:W1:Y:S02]  /*ecd0*/  SHFL.IDX PT, R0, R12, 0x2, 0x181f ;  /* 0x00581f000c007f89 */ /* 0x01086400000e0000 */
.L_x_988:
        /* <DEDUP_REMOVED lines=18> */
.L_x_939:
[----:B------:R-:W-:Y:S05]  /*ee00*/  BSYNC B0 ;  /* 0x0000000000007941 */ /* 0x000fea0003800000 */
.L_x_938:
[----:B------:R-:W-:Y:S05]  /*ee10*/  BRA.DIV ~URZ, `(.L_x_940) ;  /* 0x000020827f007947 */ /* 0x000fea000b800000 */
[----:B--2---:R2:W3:Y:S04]  /*ee20*/  SHFL.IDX PT, R8, R9, 0x3, 0x181f ;  /* 0x00781f0009087f89 */ /* 0x0044e800000e0000 */
[----:B-1----:R2:W1:Y:S02]  /*ee30*/  SHFL.IDX PT, R0, R12, 0x3, 0x181f ;  /* 0x00781f000c007f89 */ /* 0x00246400000e0000 */
.L_x_989:
[----:B------:R-:W-:-:S04]  /*ee40*/  IADD3 R11, R11, 0x60, RZ ;  /* 0x000000600b0b7810 */ /* 0x000fc80007ffe0ff */
[----:B------:R-:W-:-:S13]  /*ee50*/  ISETP.GE.AND P0, PT, R11, R10, PT ;  /* 0x0000000a0b00720c */ /* 0x000fda0003f06270 */
[----:B------:R-:W-:Y:S05]  /*ee60*/  @P0 BRA `(.L_x_920) ;  /* 0x000000e000000947 */ /* 0x000fea0003800000 */
[----:B--234-:R-:W2:Y:S04]  /*ee70*/  LDL R12, [R1+0x14] ;  /* 0x00001400010c7983 */ /* 0x01cea80000100800 */
[----:B------:R-:W3:Y:S01]  /*ee80*/  LDL R9, [R1+0x10] ;  /* 0x0000100001097983 */ /* 0x000ee20000100800 */
        /* <DEDUP_REMOVED lines=12> */
.L_x_920:
[----:B------:R-:W-:Y:S05]  /*ef50*/  BSYNC B1 ;  /* 0x0000000000017941 */ /* 0x000fea0003800000 */
.L_x_904:
[----:B-1--4-:R-:W4:Y:S02]  /*ef60*/  LDL R0, [R1+0x44] ;  /* 0x0000440001007983 */ /* 0x012f240000100800 */
[----:B----4-:R-:W-:-:S13]  /*ef70*/  ISETP.NE.AND P0, PT, R0, RZ, PT ;  /* 0x000000ff0000720c */ /* 0x010fda0003f05270 */
[----:B------:R-:W-:Y:S01]  /*ef80*/  @P0 WARPSYNC 0xffffffff ;  /* 0xffffffff00000948 */ /* 0x000fe20003800000 */
[----:B------:R-:W-:Y:S06]  /*ef90*/  @P0 BAR.SYNC.DEFER_BLOCKING 0x5, 0x100 ;  /* 0x0144000000000b1d */ /* 0x000fec0000010000 */
[----:B------:R-:W1:Y:S04]  /*efa0*/  @P0 LDS.128 R236, [0x18100] ;  /* 0x01810000ffec0984 */ /* 0x000e680000000c00 */
[----:B------:R-:W-:Y:S06]  /*efb0*/  @P0 BAR.ARV 0x4, 0x100 ;  /* 0x0104000000000b1d */ /* 0x000fec0000002000 */
[----:B------:R-:W-:Y:S05]  /*efc0*/  @P0 BRA `(.L_x_941) ;  /* 0x00000f6000000947 */ /* 0x000fea0003800000 */
[----:B------:R-:W4:Y:S01]  /*efd0*/  S2R R0, SR_TID.X ;  /* 0x0000000000007919 */ /* 0x000f220000002100 */
[----:B--2---:R-:W-:Y:S01]  /*efe0*/  IMAD.MOV.U32 R7, RZ, RZ, RZ ;  /* 0x000000ffff077224 */ /* 0x004fe200078e00ff */
[----:B----4-:R-:W-:-:S04]  /*eff0*/  LOP3.LUT R14, R0, 0x1f, RZ, 0xc0, !PT ;  /* 0x0000001f000e7812 */ /* 0x010fc800078ec0ff */
[----:B------:R-:W-:Y:S01]  /*f000*/  ISETP.NE.AND P5, PT, R14, 0x1f, PT ;  /* 0x0000001f0e00780c */ /* 0x000fe20003fa5270 */
[----:B------:R-:W-:Y:S10]  /*f010*/  BRA.DIV ~URZ, `(.L_x_942) ;  /* 0x00001f427f007947 */ /* 0x000ff4000b800000 */
[----:B------:R2:W4:Y:S02]  /*f020*/  SHFL.IDX PT, R9, R86, RZ, 0x1f ;  /* 0x00001fff56097589 */ /* 0x00052400000e0000 */
.L_x_990:
[----:B------:R-:W-:Y:S05]  /*f030*/  BRA.DIV ~URZ, `(.L_x_943) ;  /* 0x00001f927f007947 */ /* 0x000fea000b800000 */
[----:B---3--:R3:W2:Y:S02]  /*f040*/  SHFL.IDX PT, R8, R86, 0x1, 0x1f ;  /* 0x00201f0056087f89 */ /* 0x0086a400000e0000 */
.L_x_991:
        /* <DEDUP_REMOVED lines=18> */
.L_x_992:
        /* <DEDUP_REMOVED lines=16> */
.L_x_993:
[----:B---3--:R-:W-:Y:S01]  /*f270*/  IMAD R0, R0, c[0x0][0x538], RZ ;  /* 0x00014e0000007a24 */ /* 0x008fe200078e02ff */
[----:B------:R-:W-:Y:S04]  /*f280*/  BSSY B1, `(.L_x_946) ;  /* 0x00000c5000017945 */ /* 0x000fe80003800000 */
[----:B--2---:R-:W-:-:S04]  /*f290*/  IADD3 R8, R0, R8, RZ ;  /* 0x0000000800087210 */ /* 0x004fc80007ffe0ff */
[----:B----4-:R-:W-:-:S13]  /*f2a0*/  ISETP.GT.AND P6, PT, R8, R9, PT ;  /* 0x000000090800720c */ /* 0x010fda0003fc4270 */
[----:B------:R-:W-:Y:S05]  /*f2b0*/  @P6 BRA `(.L_x_947) ;  /* 0x0000024000006947 */ /* 0x000fea0003800000 */
.L_x_951:
        /* <DEDUP_REMOVED lines=16> */
.L_x_994:
        /* <DEDUP_REMOVED lines=16> */
.L_x_995:
[----:B--2---:R-:W-:-:S05]  /*f4c0*/  IMAD R0, R0, c[0x0][0x538], RZ ;  /* 0x00014e0000007a24 */ /* 0x004fca00078e02ff */
[----:B------:R-:W-:-:S04]  /*f4d0*/  IADD3 R8, R0, R8, RZ ;  /* 0x0000000800087210 */ /* 0x000fc80007ffe0ff */
[----:B------:R-:W-:-:S13]  /*f4e0*/  ISETP.GT.AND P6, PT, R8, R9, PT ;  /* 0x000000090800720c */ /* 0x000fda0003fc4270 */
[----:B-1----:R-:W-:Y:S05]  /*f4f0*/  @!P6 BRA `(.L_x_951) ;  /* 0xfffffdc00000e947 */ /* 0x002fea000383ffff */
.L_x_947:
[----:B------:R-:W-:-:S05]  /*f500*/  IADD3 R11, -R0, R8, RZ ;  /* 0x00000008000b7210 */ /* 0x000fca0007ffe1ff */
[----:B------:R-:W-:-:S05]  /*f510*/  IMAD R0, R4, c[0x0][0x538], R11 ;  /* 0x00014e0004007a24 */ /* 0x000fca00078e020b */
[----:B------:R-:W-:Y:S01]  /*f520*/  ISETP.GT.AND P0, PT, R0, R9, PT ;  /* 0x000000090000720c */ /* 0x000fe20003f04270 */
[----:B------:R-:W-:-:S12]  /*f530*/  BRA.DIV ~URZ, `(.L_x_952) ;  /* 0x00001ed27f007947 */ /* 0x000fd8000b800000 */
[----:B------:R-:W-:-:S04]  /*f540*/  VOTE.ANY R12, PT, !P0 ;  /* 0x00000000000c7806 */ /* 0x000fc800040e0100 */
.L_x_996:
[----:B------:R-:W2:Y:S02]  /*f550*/  POPC R8, R12 ;  /* 0x0000000c00087309 */ /* 0x000ea40000000000 */
[----:B--2---:R-:W-:Y:S01]  /*f560*/  IADD3 R239, R8, R239, RZ ;  /* 0x000000ef08ef7210 */ /* 0x004fe20007ffe0ff */
[----:B------:R-:W-:Y:S05]  /*f570*/  BRA.DIV ~URZ, `(.L_x_953) ;  /* 0x00001ee27f007947 */ /* 0x000fea000b800000 */
[----:B------:R2:W3:Y:S04]  /*f580*/  SHFL.IDX PT, R10, R6, R8, 0x1f ;  /* 0x00001f08060a7589 */ /* 0x0004e800000e0000 */
[----:B------:R2:W4:Y:S02]  /*f590*/  SHFL.IDX PT, R7, R7, R8, 0x1f ;  /* 0x00001f0807077589 */ /* 0x00052400000e0000 */
.L_x_997:
[----:B------:R-:W-:Y:S01]  /*f5a0*/  ISETP.NE.AND P0, PT, R12, RZ, PT ;  /* 0x000000ff0c00720c */ /* 0x000fe20003f05270 */
[----:B------:R-:W-:-:S12]  /*f5b0*/  BSSY B0, `(.L_x_954) ;  /* 0x0000005000007945 */ /* 0x000fd80003800000 */
[----:B------:R-:W-:Y:S05]  /*f5c0*/  @!P0 BRA `(.L_x_955) ;  /* 0x0000003000008947 */ /* 0x000fea0003800000 */
[----:B------:R-:W-:Y:S01]  /*f5d0*/  IADD3 R3, R8, -0x1, RZ ;  /* 0xffffffff08037810 */ /* 0x000fe20007ffe0ff */
[----:B------:R-:W-:Y:S05]  /*f5e0*/  BRA.DIV ~URZ, `(.L_x_956) ;  /* 0x00001f427f007947 */ /* 0x000fea000b800000 */
[----:B------:R1:W2:Y:S02]  /*f5f0*/  SHFL.IDX PT, R13, R4, R3, 0x1f ;  /* 0x00001f03040d7589 */ /* 0x0002a400000e0000 */
.L_x_955:
[----:B------:R-:W-:Y:S05]  /*f600*/  BSYNC B0 ;  /* 0x0000000000007941 */ /* 0x000fea0003800000 */
.L_x_954:
        /* <DEDUP_REMOVED lines=66> */
.L_x_958:
        /* <DEDUP_REMOVED lines=66> */
.L_x_959:
[----:B------:R-:W-:Y:S05]  /*fe50*/  BSYNC B0 ;  /* 0x0000000000007941 */ /* 0x000fea0003800000 */
.L_x_957:
[----:B------:R-:W-:-:S04]  /*fe60*/  LOP3.LUT R2, RZ, R2, RZ, 0x33, !PT ;  /* 0x00000002ff027212 */ /* 0x000fc800078e33ff */
[----:B------:R-:W-:Y:S01]  /*fe70*/  IADD3 R237, R2, R10, RZ ;  /* 0x0000000a02ed7210 */ /* 0x000fe20007ffe0ff */
[----:B------:R-:W-:Y:S05]  /*fe80*/  BRA `(.L_x_960) ;  /* 0x0000004000007947 */ /* 0x000fea0003800000 */
.L_x_948:
[----:B------:R-:W-:Y:S01]  /*fe90*/  IMAD.MOV.U32 R236, RZ, RZ, R9 ;  /* 0x000000ffffec7224 */ /* 0x000fe200078e0009 */
[----:B------:R-:W-:Y:S01]  /*fea0*/  MOV R238, RZ ;  /* 0x000000ff00ee7202 */ /* 0x000fe20000000f00 */
[----:B------:R-:W-:Y:S01]  /*feb0*/  IMAD.MOV.U32 R237, RZ, RZ, RZ ;  /* 0x000000ffffed7224 */ /* 0x000fe200078e00ff */
[----:B------:R-:W-:Y:S02]  /*fec0*/  MOV R239, c[0x0][0x53c] ;  /* 0x00014f0000ef7a02 */ /* 0x000fe40000000f00 */
.L_x_960:
[----:B------:R-:W-:Y:S05]  /*fed0*/  BSYNC B1 ;  /* 0x0000000000017941 */ /* 0x000fea0003800000 */
.L_x_946:
[----:B------:R-:W-:Y:S01]  /*fee0*/  WARPSYNC 0xffffffff ;  /* 0xffffffff00007948 */ /* 0x000fe20003800000 */
[----:B------:R-:W-:Y:S01]  /*fef0*/  BAR.SYNC.DEFER_BLOCKING 0x4, 0x100 ;  /* 0x0104000000007b1d */ /* 0x000fe20000010000 */
[----:B------:R-:W-:-:S13]  /*ff00*/  ISETP.NE.AND P0, PT, R14, RZ, PT ;  /* 0x000000ff0e00720c */ /* 0x000fda0003f05270 */
[----:B------:R2:W-:Y:S04]  /*ff10*/  @!P0 STS.128 [0x18100], R236 ;  /* 0x018100ecff008388 */ /* 0x0005e80000000c00 */
[----:B------:R-:W-:Y:S06]  /*ff20*/  BAR.ARV 0x5, 0x100 ;  /* 0x0144000000007b1d */ /* 0x000fec0000002000 */
.L_x_941:
[----:B-1----:R-:W-:-:S13]  /*ff30*/  ISETP.GE.AND P0, PT, R239, c[0x0][0x53c], PT ;  /* 0x00014f00ef007a0c */ /* 0x002fda0003f06270 */
[----:B--23--:R-:W-:Y:S01]  /*ff40*/  @P0 CALL.REL.NOINC `(.L_x_961) ;  /* 0x0000001000000944 */ /* 0x00cfe20003c00000 */
[----:B------:R-:W-:Y:S05]  /*ff50*/  BRA `(.L_x_962) ;  /* 0xffff19c000007947 */ /* 0x000fea000383ffff */
.L_x_961:
[----:B------:R-:W-:Y:S05]  /*ff60*/  EXIT ;  /* 0x000000000000794d */ /* 0x000fea0003800000 */
.L_x_864:
[----:B------:R-:W-:Y:S01]  /*ff70*/  IMAD.MOV.U32 R0, RZ, RZ, R5 ;  /* 0x000000ffff007224 */ /* 0x000fe200078e0005 */
[----:B------:R-:W-:Y:S02]  /*ff80*/  MOV R2, 0x1 ;  /* 0x0000000100027802 */ /* 0x000fe40000000f00 */
[----:B------:R-:W-:Y:S02]  /*ff90*/  MOV R3, 0xffb0 ;  /* 0x0000ffb000037802 */ /* 0x000fe40000000f00 */
[----:B--2---:R-:W-:Y:S05]  /*ffa0*/  CALL.REL.NOINC `($__internal_20_$__cuda_sm70_shflsync_up_p) ;  /* 0x0000168000007944 */ /* 0x004fea0003c00000 */
[----:B------:R-:W-:Y:S01]  /*ffb0*/  MOV R0, R4 ;  /* 0x0000000400007202 */ /* 0x000fe20000000f00 */
[----:B------:R-:W-:Y:S05]  /*ffc0*/  BRA `(.L_x_963) ;  /* 0xffff047000007947 */ /* 0x000fea000383ffff */
.L_x_865:
[----:B------:R-:W-:Y:S01]  /*ffd0*/  IMAD.MOV.U32 R0, RZ, RZ, R5 ;  /* 0x000000ffff007224 */ /* 0x000fe200078e0005 */
[----:B------:R-:W-:Y:S02]  /*ffe0*/  MOV R2, 0x2 ;  /* 0x0000000200027802 */ /* 0x000fe40000000f00 */
[----:B------:R-:W-:Y:S02]  /*fff0*/  MOV R3, 0x10010 ;  /* 0x0001001000037802 */ /* 0x000fe40000000f00 */
[----:B--2---:R-:W-:Y:S05]  /*10000*/  CALL.REL.NOINC `($__internal_20_$__cuda_sm70_shflsync_up_p) ;  /* 0x0000162000007944 */ /* 0x004fea0003c00000 */
[----:B------:R-:W-:Y:S01]  /*10010*/  SEL R0, R4, RZ, P4 ;  /* 0x000000ff04007207 */ /* 0x000fe20002000000 */
[----:B------:R-:W-:Y:S01]  /*10020*/  IMAD.MOV.U32 R2, RZ, RZ, 0x4 ;  /* 0x00000004ff027424 */ /* 0x000fe200078e00ff */
[----:B------:R-:W-:-:S03]  /*10030*/  MOV R3, 0x10060 ;  /* 0x0001006000037802 */ /* 0x000fc60000000f00 */
[----:B------:R-:W-:Y:S02]  /*10040*/  IMAD.IADD R0, R5, 0x1, R0 ;  /* 0x0000000105007824 */ /* 0x000fe400078e0200 */
[----:B------:R-:W-:Y:S05]  /*10050*/  CALL.REL.NOINC `($__internal_20_$__cuda_sm70_shflsync_up_p) ;  /* 0x000015d000007944 */ /* 0x000fea0003c00000 */
        /* <DEDUP_REMOVED lines=13> */
[----:B------:R-:W-:Y:S01]  /*10130*/  IMAD.IADD R4, R0, 0x1, R4 ;  /* 0x0000000100047824 */ /* 0x000fe200078e0204 */
[----:B------:R-:W-:-:S03]  /*10140*/  MOV R0, 0x1f ;  /* 0x0000001f00007802 */ /* 0x000fc60000000f00 */
[----:B------:R-:W-:Y:S02]  /*10150*/  IMAD.MOV.U32 R5, RZ, RZ, R4 ;  /* 0x000000ffff057224 */ /* 0x000fe400078e0004 */
[----:B------:R-:W-:Y:S05]  /*10160*/  CALL.REL.NOINC `($__internal_19_$__cuda_sm70_shflsync_idx_p) ;  /* 0x0000147000007944 */ /* 0x000fea0003c00000 */
[----:B------:R-:W-:Y:S05]  /*10170*/  BRA `(.L_x_964) ;  /* 0xffff03c000007947 */ /* 0x000fea000383ffff */
.L_x_867:
[----:B------:R-:W-:Y:S02]  /*10180*/  SEL R0, RZ, 0x1, P0 ;  /* 0x00000001ff007807 */ /* 0x000fe40000000000 */
[----:B------:R-:W-:Y:S02]  /*10190*/  MOV R2, 0x101b0 ;  /* 0x000101b000027802 */ /* 0x000fe40000000f00 */
[----:B------:R-:W-:Y:S05]  /*101a0*/  CALL.REL.NOINC `($__internal_21_$__cuda_sm70_votesync_ballot) ;  /* 0x000014f000007944 */ /* 0x000fea0003c00000 */
[----:B------:R-:W-:Y:S01]  /*101b0*/  MOV R10, R0 ;  /* 0x00000000000a7202 */ /* 0x000fe20000000f00 */
[----:B------:R-:W-:Y:S05]  /*101c0*/  BRA `(.L_x_965) ;  /* 0xffff040000007947 */ /* 0x000fea000383ffff */
.L_x_868:
[----:B------:R-:W-:Y:S01]  /*101d0*/  IMAD.MOV.U32 R5, RZ, RZ, R9 ;  /* 0x000000ffff057224 */ /* 0x000fe200078e0009 */
[----:B------:R-:W-:Y:S01]  /*101e0*/  MOV R3, R7 ;  /* 0x0000000700037202 */ /* 0x000fe20000000f00 */
[----:B------:R-:W-:Y:S01]  /*101f0*/  IMAD.MOV.U32 R0, RZ, RZ, 0x1f ;  /* 0x0000001fff007424 */ /* 0x000fe200078e00ff */
[----:B------:R-:W-:Y:S02]  /*10200*/  MOV R2, 0x10220 ;  /* 0x0001022000027802 */ /* 0x000fe40000000f00 */
[----:B------:R-:W-:Y:S05]  /*10210*/  CALL.REL.NOINC `($__internal_19_$__cuda_sm70_shflsync_idx_p) ;  /* 0x000013c000007944 */ /* 0x000fea0003c00000 */
[----:B------:R-:W-:Y:S01]  /*10220*/  IMAD.MOV.U32 R237, RZ, RZ, R0 ;  /* 0x000000ffffed7224 */ /* 0x000fe200078e0000 */
[----:B------:R-:W-:Y:S01]  /*10230*/  MOV R5, R8 ;  /* 0x0000000800057202 */ /* 0x000fe20000000f00 */
[----:B------:R-:W-:Y:S01]  /*10240*/  IMAD.MOV.U32 R6, RZ, RZ, RZ ;  /* 0x000000ffff067224 */ /* 0x000fe200078e00ff */
[----:B------:R-:W-:Y:S01]  /*10250*/  MOV R3, R7 ;  /* 0x0000000700037202 */ /* 0x000fe20000000f00 */
[----:B------:R-:W-:Y:S01]  /*10260*/  IMAD.MOV.U32 R0, RZ, RZ, 0x1f ;  /* 0x0000001fff007424 */ /* 0x000fe200078e00ff */
[----:B------:R-:W-:-:S02]  /*10270*/  MOV R2, 0x10290 ;  /* 0x0001029000027802 */ /* 0x000fc40000000f00 */
[----:B------:R-:W-:Y:S05]  /*10280*/  CALL.REL.NOINC `($__internal_19_$__cuda_sm70_shflsync_idx_p) ;  /* 0x0000135000007944 */ /* 0x000fea0003c00000 */
[----:B------:R-:W-:Y:S01]  /*10290*/  MOV R9, R0 ;  /* 0x0000000000097202 */ /* 0x000fe20000000f00 */
[----:B------:R-:W-:Y:S05]  /*102a0*/  BRA `(.L_x_966) ;  /* 0xffff038000007947 */ /* 0x000fea000383ffff */
.L_x_871:
[----:B------:R-:W-:Y:S01]  /*102b0*/  IMAD.MOV.U32 R5, RZ, RZ, R4 ;  /* 0x000000ffff057224 */ /* 0x000fe200078e0004 */
[----:B------:R-:W-:-:S02]  /*102c0*/  MOV R0, 0x1f ;  /* 0x0000001f00007802 */ /* 0x000fc40000000f00 */
[----:B------:R-:W-:Y:S02]  /*102d0*/  MOV R2, 0x102f0 ;  /* 0x000102f000027802 */ /* 0x000fe40000000f00 */
[----:B-123--:R-:W-:Y:S05]  /*102e0*/  CALL.REL.NOINC `($__internal_19_$__cuda_sm70_shflsync_idx_p) ;  /* 0x000012f000007944 */ /* 0x00efea0003c00000 */
[----:B------:R-:W-:Y:S01]  /*102f0*/  MOV R6, R0 ;  /* 0x0000000000067202 */ /* 0x000fe20000000f00 */
[----:B------:R-:W-:Y:S05]  /*10300*/  BRA `(.L_x_870) ;  /* 0xffff038000007947 */ /* 0x000fea000383ffff */
.L_x_882:
[----:B------:R-:W-:Y:S01]  /*10310*/  IMAD.MOV.U32 R5, RZ, RZ, R11 ;  /* 0x000000ffff057224 */ /* 0x000fe200078e000b */
[----:B------:R-:W-:Y:S01]  /*10320*/  MOV R3, RZ ;  /* 0x000000ff00037202 */ /* 0x000fe20000000f00 */
[----:B------:R-:W-:Y:S01]  /*10330*/  IMAD.MOV.U32 R0, RZ, RZ, 0x181f ;  /* 0x0000181fff007424 */ /* 0x000fe200078e00ff */
[----:B------:R-:W-:Y:S02]  /*10340*/  MOV R2, 0x10360 ;  /* 0x0001036000027802 */ /* 0x000fe40000000f00 */
[----:B------:R-:W-:Y:S05]  /*10350*/  CALL.REL.NOINC `($__internal_19_$__cuda_sm70_shflsync_idx_p) ;  /* 0x0000128000007944 */ /* 0x000fea0003c00000 */
[----:B------:R-:W-:Y:S01]  /*10360*/  MOV R8, R0 ;  /* 0x0000000000087202 */ /* 0x000fe20000000f00 */
[----:B------:R-:W-:Y:S05]  /*10370*/  BRA `(.L_x_967) ;  /* 0xffff259000007947 */ /* 0x000fea000383ffff */
.L_x_883:
[----:B------:R-:W-:Y:S01]  /*10380*/  IMAD.MOV.U32 R5, RZ, RZ, R14 ;  /* 0x000000ffff057224 */ /* 0x000fe200078e000e */
[----:B------:R-:W-:Y:S01]  /*10390*/  MOV R3, RZ ;  /* 0x000000ff00037202 */ /* 0x000fe20000000f00 */
[----:B------:R-:W-:Y:S01]  /*103a0*/  IMAD.MOV.U32 R0, RZ, RZ, 0x181f ;  /* 0x0000181fff007424 */ /* 0x000fe200078e00ff */
[----:B------:R-:W-:Y:S02]  /*103b0*/  MOV R2, 0x103d0 ;  /* 0x000103d000027802 */ /* 0x000fe40000000f00 */
[----:B-12---:R-:W-:Y:S05]  /*103c0*/  CALL.REL.NOINC `($__internal_19_$__cuda_sm70_shflsync_idx_p) ;  /* 0x0000121000007944 */ /* 0x006fea0003c00000 */
[----:B------:R-:W-:Y:S05]  /*103d0*/  BRA `(.L_x_968) ;  /* 0xffff255000007947 */ /* 0x000fea000383ffff */
.L_x_886:
[----:B--2---:R-:W-:Y:S01]  /*103e0*/  IMAD.MOV.U32 R5, RZ, RZ, R11 ;  /* 0x000000ffff057224 */ /* 0x004fe200078e000b */
[----:B------:R-:W-:Y:S01]  /*103f0*/  MOV R3, 0x1 ;  /* 0x0000000100037802 */ /* 0x000fe20000000f00 */
[----:B----4-:R-:W-:Y:S01]  /*10400*/  IMAD.MOV.U32 R0, RZ, RZ, 0x181f ;  /* 0x0000181fff007424 */ /* 0x010fe200078e00ff */
[----:B------:R-:W-:-:S02]  /*10410*/  MOV R2, 0x10430 ;  /* 0x0001043000027802 */ /* 0x000fc40000000f00 */
[----:B-1-3--:R-:W-:Y:S05]  /*10420*/  CALL.REL.NOINC `($__internal_19_$__cuda_sm70_shflsync_idx_p) ;  /* 0x000011b000007944 */ /* 0x00afea0003c00000 */
[----:B------:R-:W-:Y:S01]  /*10430*/  IMAD.MOV.U32 R8, RZ, RZ, R0 ;  /* 0x000000ffff087224 */ /* 0x000fe200078e0000 */
[----:B------:R-:W-:Y:S01]  /*10440*/  MOV R3, 0x1 ;  /* 0x0000000100037802 */ /* 0x000fe20000000f00 */
[----:B------:R-:W-:Y:S01]  /*10450*/  IMAD.MOV.U32 R5, RZ, RZ, R14 ;  /* 0x000000ffff057224 */ /* 0x000fe200078e000e */
[----:B------:R-:W-:-:S02]  /*10460*/  MOV R0, 0x181f ;  /* 0x0000181f00007802 */ /* 0x000fc40000000f00 */
[----:B------:R-:W-:Y:S02]  /*10470*/  MOV R2, 0x10490 ;  /* 0x0001049000027802 */ /* 0x000fe40000000f00 */
[----:B------:R-:W-:Y:S05]  /*10480*/  CALL.REL.NOINC `($__internal_19_$__cuda_sm70_shflsync_idx_p) ;  /* 0x0000115000007944 */ /* 0x000fea0003c00000 */
[----:B------:R-:W-:Y:S05]  /*10490*/  BRA `(.L_x_969) ;  /* 0xffff261000007947 */ /* 0x000fea000383ffff */
.L_x_889:
[----:B-1----:R-:W-:Y:S01]  /*104a0*/  IMAD.MOV.U32 R5, RZ, RZ, R11 ;  /* 0x000000ffff057224 */ /* 0x002fe200078e000b */
[----:B------:R-:W-:Y:S01]  /*104b0*/  MOV R3, 0x2 ;  /* 0x0000000200037802 */ /* 0x000fe20000000f00 */
[----:B----4-:R-:W-:Y:S01]  /*104c0*/  IMAD.MOV.U32 R0, RZ, RZ, 0x181f ;  /* 0x0000181fff007424 */ /* 0x010fe200078e00ff */
[----:B------:R-:W-:Y:S02]  /*104d0*/  MOV R2, 0x104f0 ;  /* 0x000104f000027802 */ /* 0x000fe40000000f00 */
[----:B--23--:R-:W-:Y:S05]  /*104e0*/  CALL.REL.NOINC `($__internal_19_$__cuda_sm70_shflsync_idx_p) ;  /* 0x000010f000007944 */ /* 0x00cfea0003c00000 */
[----:B------:R-:W-:Y:S01]  /*104f0*/  MOV R8, R0 ;  /* 0x0000000000087202 */ /* 0x000fe20000000f00 */
[----:B------:R-:W-:Y:S05]  /*10500*/  BRA `(.L_x_970) ;  /* 0xffff271000007947 */ /* 0x000fea000383ffff */
.L_x_890:
[----:B------:R-:W-:Y:S01]  /*10510*/  IMAD.MOV.U32 R5, RZ, RZ, R14 ;  /* 0x000000ffff057224 */ /* 0x000fe200078e000e */
[----:B------:R-:W-:Y:S01]  /*10520*/  MOV R3, 0x2 ;  /* 0x0000000200037802 */ /* 0x000fe20000000f00 */
[----:B----4-:R-:W-:Y:S01]  /*10530*/  IMAD.MOV.U32 R0, RZ, RZ, 0x181f ;  /* 0x0000181fff007424 */ /* 0x010fe200078e00ff */
[----:B------:R-:W-:Y:S02]  /*10540*/  MOV R2, 0x10560 ;  /* 0x0001056000027802 */ /* 0x000fe40000000f00 */
[----:B-123--:R-:W-:Y:S05]  /*10550*/  CALL.REL.NOINC `($__internal_19_$__cuda_sm70_shflsync_idx_p) ;  /* 0x0000108000007944 */ /* 0x00efea0003c00000 */
[----:B------:R-:W-:Y:S05]  /*10560*/  BRA `(.L_x_971) ;  /* 0xffff26d000007947 */ /* 0x000fea000383ffff */
.L_x_893:
[----:B-1----:R-:W-:Y:S01]  /*10570*/  IMAD.MOV.U32 R5, RZ, RZ, R11 ;  /* 0x000000ffff057224 */ /* 0x002fe200078e000b */
[----:B------:R-:W-:Y:S01]  /*10580*/  MOV R3, 0x3 ;  /* 0x0000000300037802 */ /* 0x000fe20000000f00 */
[----:B------:R-:W-:Y:S01]  /*10590*/  IMAD.MOV.U32 R0, RZ, RZ, 0x181f ;  /* 0x0000181fff007424 */ /* 0x000fe200078e00ff */
[----:B------:R-:W-:-:S02]  /*105a0*/  MOV R2, 0x105c0 ;  /* 0x000105c000027802 */ /* 0x000fc40000000f00 */
[----:B--234-:R-:W-:Y:S05]  /*105b0*/  CALL.REL.NOINC `($__internal_19_$__cuda_sm70_shflsync_idx_p) ;  /* 0x0000102000007944 */ /* 0x01cfea0003c00000 */
[----:B------:R-:W-:Y:S01]  /*105c0*/  IMAD.MOV.U32 R6, RZ, RZ, R0 ;  /* 0x000000ffff067224 */ /* 0x000fe200078e0000 */
[----:B------:R-:W-:Y:S01]  /*105d0*/  MOV R3, 0x3 ;  /* 0x0000000300037802 */ /* 0x000fe20000000f00 */
[----:B------:R-:W-:Y:S01]  /*105e0*/  IMAD.MOV.U32 R5, RZ, RZ, R14 ;  /* 0x000000ffff057224 */ /* 0x000fe200078e000e */
[----:B------:R-:W-:-:S02]  /*105f0*/  MOV R0, 0x181f ;  /* 0x0000181f00007802 */ /* 0x000fc40000000f00 */
[----:B------:R-:W-:Y:S02]  /*10600*/  MOV R2, 0x10620 ;  /* 0x0001062000027802 */ /* 0x000fe40000000f00 */
[----:B------:R-:W-:Y:S05]  /*10610*/  CALL.REL.NOINC `($__internal_19_$__cuda_sm70_shflsync_idx_p) ;  /* 0x00000fc000007944 */ /* 0x000fea0003c00000 */
[----:B------:R-:W-:Y:S05]  /*10620*/  BRA `(.L_x_972) ;  /* 0xffff279000007947 */ /* 0x000fea000383ffff */
.L_x_900:
[----:B------:R-:W-:Y:S01]  /*10630*/  IMAD.MOV.U32 R2, RZ, RZ, R230 ;  /* 0x000000ffff027224 */ /* 0x000fe200078e00e6 */
[----:B------:R-:W-:Y:S02]  /*10640*/  MOV R5, 0x2 ;  /* 0x0000000200057802 */ /* 0x000fe40000000f00 */
[----:B------:R-:W-:Y:S02]  /*10650*/  MOV R3, 0x10670 ;  /* 0x0001067000037802 */ /* 0x000fe40000000f00 */
[----:B------:R-:W-:Y:S05]  /*10660*/  CALL.REL.NOINC `($__internal_18_$__cuda_sm70_shflsync_bfly_p) ;  /* 0x00000f2000007944 */ /* 0x000fea0003c00000 */
[----:B------:R-:W-:Y:S01]  /*10670*/  MOV R0, R5 ;  /* 0x0000000500007202 */ /* 0x000fe20000000f00 */
[----:B------:R-:W-:Y:S05]  /*10680*/  BRA `(.L_x_973) ;  /* 0xffffab5000007947 */ /* 0x000fea000383ffff */
.L_x_901:
[----:B------:R-:W-:Y:S01]  /*10690*/  IMAD.MOV.U32 R2, RZ, RZ, R0 ;  /* 0x000000ffff027224 */ /* 0x000fe200078e0000 */
[----:B------:R-:W-:Y:S02]  /*106a0*/  MOV R5, 0x1 ;  /* 0x0000000100057802 */ /* 0x000fe40000000f00 */
[----:B------:R-:W-:Y:S02]  /*106b0*/  MOV R3, 0x106d0 ;  /* 0x000106d000037802 */ /* 0x000fe40000000f00 */
[----:B-1----:R-:W-:Y:S05]  /*106c0*/  CALL.REL.NOINC `($__internal_18_$__cuda_sm70_shflsync_bfly_p) ;  /* 0x00000ec000007944 */ /* 0x002fea0003c00000 */
[----:B------:R-:W-:Y:S01]  /*106d0*/  FADD.FTZ R0, R0, R5 ;  /* 0x0000000500007221 */ /* 0x000fe20000010000 */
[----:B------:R-:W-:Y:S02]  /*106e0*/  MOV R2, R231 ;  /* 0x000000e700027202 */ /* 0x000fe40000000f00 */
[----:B------:R-:W-:-:S02]  /*106f0*/  MOV R5, 0x2 ;  /* 0x0000000200057802 */ /* 0x000fc40000000f00 */
[----:B------:R-:W-:Y:S02]  /*10700*/  MOV R3, 0x10720 ;  /* 0x0001072000037802 */ /* 0x000fe40000000f00 */
[----:B------:R-:W-:Y:S05]  /*10710*/  CALL.REL.NOINC `($__internal_18_$__cuda_sm70_shflsync_bfly_p) ;  /* 0x00000e7000007944 */ /* 0x000fea0003c00000 */
[----:B------:R-:W-:Y:S01]  /*10720*/  FADD.FTZ R4, R231, R5 ;  /* 0x00000005e7047221 */ /* 0x000fe20000010000 */
[----:B------:R-:W-:Y:S02]  /*10730*/  MOV R5, 0x1 ;  /* 0x0000000100057802 */ /* 0x000fe40000000f00 */
[----:B------:R-:W-:Y:S02]  /*10740*/  MOV R3, 0x10770 ;  /* 0x0001077000037802 */ /* 0x000fe40000000f00 */
[----:B------:R-:W-:Y:S02]  /*10750*/  MOV R2, R4 ;  /* 0x0000000400027202 */ /* 0x000fe40000000f00 */
[----:B------:R-:W-:Y:S05]  /*10760*/  CALL.REL.NOINC `($__internal_18_$__cuda_sm70_shflsync_bfly_p) ;  /* 0x00000e2000007944 */ /* 0x000fea0003c00000 */
[----:B------:R-:W-:Y:S01]  /*10770*/  MOV R3, R5 ;  /* 0x0000000500037202 */ /* 0x000fe20000000f00 */
[----:B------:R-:W-:Y:S05]  /*10780*/  BRA `(.L_x_974) ;  /* 0xffffaac000007947 */ /* 0x000fea000383ffff */
.L_x_908:
[----:B-1-34-:R-:W-:Y:S01]  /*10790*/  IMAD.MOV.U32 R5, RZ, RZ, R12 ;  /* 0x000000ffff057224 */ /* 0x01afe200078e000c */
[----:B------:R-:W-:Y:S01]  /*107a0*/  MOV R3, RZ ;  /* 0x000000ff00037202 */ /* 0x000fe20000000f00 */
[----:B------:R-:W-:Y:S01]  /*107b0*/  IMAD.MOV.U32 R0, RZ, RZ, 0x181f ;  /* 0x0000181fff007424 */ /* 0x000fe200078e00ff */
[----:B------:R-:W-:Y:S02]  /*107c0*/  MOV R2, 0x107e0 ;  /* 0x000107e000027802 */ /* 0x000fe40000000f00 */
[----:B------:R-:W-:Y:S05]  /*107d0*/  CALL.REL.NOINC `($__internal_19_$__cuda_sm70_shflsync_idx_p) ;  /* 0x00000e0000007944 */ /* 0x000fea0003c00000 */
[----:B------:R-:W-:Y:S01]  /*107e0*/  MOV R10, R0 ;  /* 0x00000000000a7202 */ /* 0x000fe20000000f00 */
[----:B------:R-:W-:Y:S05]  /*107f0*/  BRA `(.L_x_975) ;  /* 0xffffc2a000007947 */ /* 0x000fea000383ffff */
.L_x_909:
[----:B------:R-:W-:Y:S01]  /*10800*/  IMAD.MOV.U32 R5, RZ, RZ, R13 ;  /* 0x000000ffff057224 */ /* 0x000fe200078e000d */
[----:B------:R-:W-:Y:S01]  /*10810*/  MOV R3, RZ ;  /* 0x000000ff00037202 */ /* 0x000fe20000000f00 */
[----:B------:R-:W-:Y:S01]  /*10820*/  IMAD.MOV.U32 R0, RZ, RZ, 0x181f ;  /* 0x0000181fff007424 */ /* 0x000fe200078e00ff */
[----:B------:R-:W-:-:S02]  /*10830*/  MOV R2, 0x10850 ;  /* 0x0001085000027802 */ /* 0x000fc40000000f00 */
[----:B-12---:R-:W-:Y:S05]  /*10840*/  CALL.REL.NOINC `($__internal_19_$__cuda_sm70_shflsync_idx_p) ;  /* 0x00000d9000007944 */ /* 0x006fea0003c00000 */
[----:B------:R-:W-:Y:S05]  /*10850*/  BRA `(.L_x_976) ;  /* 0xffffc26000007947 */ /* 0x000fea000383ffff */
.L_x_912:
[----:B------:R-:W-:Y:S01]  /*10860*/  IMAD.MOV.U32 R5, RZ, RZ, R12 ;  /* 0x000000ffff057224 */ /* 0x000fe200078e000c */
[----:B--2---:R-:W-:Y:S01]  /*10870*/  MOV R3, 0x1 ;  /* 0x0000000100037802 */ /* 0x004fe20000000f00 */
        /* <DEDUP_REMOVED lines=10> */
.L_x_915:
[----:B------:R-:W-:Y:S01]  /*10920*/  IMAD.MOV.U32 R5, RZ, RZ, R12 ;  /* 0x000000ffff057224 */ /* 0x000fe200078e000c */
[----:B-1----:R-:W-:Y:S01]  /*10930*/  MOV R3, 0x2 ;  /* 0x0000000200037802 */ /* 0x002fe20000000f00 */
[----:B----4-:R-:W-:Y:S01]  /*10940*/  IMAD.MOV.U32 R0, RZ, RZ, 0x181f ;  /* 0x0000181fff007424 */ /* 0x010fe200078e00ff */
[----:B------:R-:W-:Y:S02]  /*10950*/  MOV R2, 0x10970 ;  /* 0x0001097000027802 */ /* 0x000fe40000000f00 */
[----:B--23--:R-:W-:Y:S05]  /*10960*/  CALL.REL.NOINC `($__internal_19_$__cuda_sm70_shflsync_idx_p) ;  /* 0x00000c7000007944 */ /* 0x00cfea0003c00000 */
[----:B------:R-:W-:Y:S01]  /*10970*/  MOV R10, R0 ;  /* 0x00000000000a7202 */ /* 0x000fe20000000f00 */
[----:B------:R-:W-:Y:S05]  /*10980*/  BRA `(.L_x_978) ;  /* 0xffffc3d000007947 */ /* 0x000fea000383ffff */
.L_x_916:
[----:B------:R-:W-:Y:S01]  /*10990*/  IMAD.MOV.U32 R5, RZ, RZ, R13 ;  /* 0x000000ffff057224 */ /* 0x000fe200078e000d */
[----:B------:R-:W-:Y:S01]  /*109a0*/  MOV R3, 0x2 ;  /* 0x0000000200037802 */ /* 0x000fe20000000f00 */
[----:B----4-:R-:W-:Y:S01]  /*109b0*/  IMAD.MOV.U32 R0, RZ, RZ, 0x181f ;  /* 0x0000181fff007424 */ /* 0x010fe200078e00ff */
[----:B------:R-:W-:Y:S02]  /*109c0*/  MOV R2, 0x109e0 ;  /* 0x000109e000027802 */ /* 0x000fe40000000f00 */
[----:B-123--:R-:W-:Y:S05]  /*109d0*/  CALL.REL.NOINC `($__internal_19_$__cuda_sm70_shflsync_idx_p) ;  /* 0x00000c0000007944 */ /* 0x00efea0003c00000 */
[----:B------:R-:W-:Y:S05]  /*109e0*/  BRA `(.L_x_979) ;  /* 0xffffc39000007947 */ /* 0x000fea000383ffff */
.L_x_919:
[----:B------:R-:W-:Y:S01]  /*109f0*/  IMAD.MOV.U32 R5, RZ, RZ, R12 ;  /* 0x000000ffff057224 */ /* 0x000fe200078e000c */
[----:B-1----:R-:W-:Y:S01]  /*10a00*/  MOV R3, 0x3 ;  /* 0x0000000300037802 */ /* 0x002fe20000000f00 */
        /* <DEDUP_REMOVED lines=10> */
.L_x_921:
[----:B------:R-:W-:Y:S01]  /*10ab0*/  IMAD.MOV.U32 R5, RZ, RZ, R12 ;  /* 0x000000ffff057224 */ /* 0x000fe200078e000c */
[----:B------:R-:W-:Y:S01]  /*10ac0*/  MOV R3, RZ ;  /* 0x000000ff00037202 */ /* 0x000fe20000000f00 */
[----:B------:R-:W-:Y:S01]  /*10ad0*/  IMAD.MOV.U32 R0, RZ, RZ, 0x1c1f ;  /* 0x00001c1fff007424 */ /* 0x000fe200078e00ff */
[----:B------:R-:W-:Y:S02]  /*10ae0*/  MOV R2, 0x10b00 ;  /* 0x00010b0000027802 */ /* 0x000fe40000000f00 */
[----:B------:R-:W-:Y:S05]  /*10af0*/  CALL.REL.NOINC `($__internal_19_$__cuda_sm70_shflsync_idx_p) ;  /* 0x00000ae000007944 */ /* 0x000fea0003c00000 */
[----:B------:R-:W-:Y:S01]  /*10b00*/  MOV R4, R0 ;  /* 0x0000000000047202 */ /* 0x000fe20000000f00 */
[----:B------:R-:W-:Y:S05]  /*10b10*/  BRA `(.L_x_981) ;  /* 0xffffc71000007947 */ /* 0x000fea000383ffff */
.L_x_922:
[----:B------:R-:W-:Y:S01]  /*10b20*/  IMAD.MOV.U32 R5, RZ, RZ, R33 ;  /* 0x000000ffff057224 */ /* 0x000fe200078e0021 */
[----:B------:R-:W-:Y:S01]  /*10b30*/  MOV R3, RZ ;  /* 0x000000ff00037202 */ /* 0x000fe20000000f00 */
[----:B------:R-:W-:Y:S01]  /*10b40*/  IMAD.MOV.U32 R0, RZ, RZ, 0x1c1f ;  /* 0x00001c1fff007424 */ /* 0x000fe200078e00ff */
[----:B------:R-:W-:Y:S02]  /*10b50*/  MOV R2, 0x10b70 ;  /* 0x00010b7000027802 */ /* 0x000fe40000000f00 */
[----:B-12---:R-:W-:Y:S05]  /*10b60*/  CALL.REL.NOINC `($__internal_19_$__cuda_sm70_shflsync_idx_p) ;  /* 0x00000a7000007944 */ /* 0x006fea0003c00000 */
[----:B------:R-:W-:Y:S05]  /*10b70*/  BRA `(.L_x_982) ;  /* 0xffffc6d000007947 */ /* 0x000fea000383ffff */
.L_x_925:
[----:B------:R-:W-:Y:S01]  /*10b80*/  IMAD.MOV.U32 R5, RZ, RZ, R12 ;  /* 0x000000ffff057224 */ /* 0x000fe200078e000c */
[----:B----4-:R-:W-:Y:S01]  /*10b90*/  MOV R3, 0x1 ;  /* 0x0000000100037802 */ /* 0x010fe20000000f00 */
[----:B------:R-:W-:Y:S01]  /*10ba0*/  IMAD.MOV.U32 R0, RZ, RZ, 0x1c1f ;  /* 0x00001c1fff007424 */ /* 0x000fe200078e00ff */
[----:B------:R-:W-:-:S02]  /*10bb0*/  MOV R2, 0x10bd0 ;  /* 0x00010bd000027802 */ /* 0x000fc40000000f00 */
[----:B-123--:R-:W-:Y:S05]  /*10bc0*/  CALL.REL.NOINC `($__internal_19_$__cuda_sm70_shflsync_idx_p) ;  /* 0x00000a1000007944 */ /* 0x00efea0003c00000 */
[----:B------:R-:W-:Y:S01]  /*10bd0*/  IMAD.MOV.U32 R4, RZ, RZ, R0 ;  /* 0x000000ffff047224 */ /* 0x000fe200078e0000 */
[----:B------:R-:W-:Y:S01]  /*10be0*/  MOV R3, 0x1 ;  /* 0x0000000100037802 */ /* 0x000fe20000000f00 */
[----:B------:R-:W-:Y:S01]  /*10bf0*/  IMAD.MOV.U32 R5, RZ, RZ, R33 ;  /* 0x000000ffff057224 */ /* 0x000fe200078e0021 */
[----:B------:R-:W-:-:S02]  /*10c00*/  MOV R0, 0x1c1f ;  /* 0x00001c1f00007802 */ /* 0x000fc40000000f00 */
[----:B------:R-:W-:Y:S02]  /*10c10*/  MOV R2, 0x10c30 ;  /* 0x00010c3000027802 */ /* 0x000fe40000000f00 */
[----:B------:R-:W-:Y:S05]  /*10c20*/  CALL.REL.NOINC `($__internal_19_$__cuda_sm70_shflsync_idx_p) ;  /* 0x000009b000007944 */ /* 0x000fea0003c00000 */
[----:B------:R-:W-:Y:S05]  /*10c30*/  BRA `(.L_x_983) ;  /* 0xffffcf8000007947 */ /* 0x000fea000383ffff */
.L_x_929:
[----:B------:R-:W-:Y:S01]  /*10c40*/  IMAD.MOV.U32 R5, RZ, RZ, R9 ;  /* 0x000000ffff057224 */ /* 0x000fe200078e0009 */
[----:B------:R-:W-:Y:S01]  /*10c50*/  MOV R3, RZ ;  /* 0x000000ff00037202 */ /* 0x000fe20000000f00 */
[----:B------:R-:W-:Y:S01]  /*10c60*/  IMAD.MOV.U32 R0, RZ, RZ, 0x181f ;  /* 0x0000181fff007424 */ /* 0x000fe200078e00ff */
[----:B------:R-:W-:Y:S02]  /*10c70*/  MOV R2, 0x10c90 ;  /* 0x00010c9000027802 */ /* 0x000fe40000000f00 */
[----:B------:R-:W-:Y:S05]  /*10c80*/  CALL.REL.NOINC `($__internal_19_$__cuda_sm70_shflsync_idx_p) ;  /* 0x0000095000007944 */ /* 0x000fea0003c00000 */
[----:B------:R-:W-:Y:S01]  /*10c90*/  MOV R8, R0 ;  /* 0x0000000000087202 */ /* 0x000fe20000000f00 */
[----:B------:R-:W-:Y:S05]  /*10ca0*/  BRA `(.L_x_984) ;  /* 0xffffdd4000007947 */ /* 0x000fea000383ffff */
.L_x_930:
[----:B------:R-:W-:Y:S01]  /*10cb0*/  IMAD.MOV.U32 R5, RZ, RZ, R12 ;  /* 0x000000ffff057224 */ /* 0x000fe200078e000c */
[----:B------:R-:W-:Y:S01]  /*10cc0*/  MOV R3, RZ ;  /* 0x000000ff00037202 */ /* 0x000fe20000000f00 */
[----:B------:R-:W-:Y:S01]  /*10cd0*/  IMAD.MOV.U32 R0, RZ, RZ, 0x181f ;  /* 0x0000181fff007424 */ /* 0x000fe200078e00ff */
[----:B------:R-:W-:Y:S02]  /*10ce0*/  MOV R2, 0x10d00 ;  /* 0x00010d0000027802 */ /* 0x000fe40000000f00 */
[----:B-12---:R-:W-:Y:S05]  /*10cf0*/  CALL.REL.NOINC `($__internal_19_$__cuda_sm70_shflsync_idx_p) ;  /* 0x000008e000007944 */ /* 0x006fea0003c00000 */
[----:B------:R-:W-:Y:S05]  /*10d00*/  BRA `(.L_x_985) ;  /* 0xffffdd0000007947 */ /* 0x000fea000383ffff */
.L_x_933:
        /* <DEDUP_REMOVED lines=12> */
.L_x_936:
[----:B-1----:R-:W-:Y:S01]  /*10dd0*/  IMAD.MOV.U32 R5, RZ, RZ, R9 ;  /* 0x000000ffff057224 */ /* 0x002fe200078e0009 */
[----:B------:R-:W-:Y:S01]  /*10de0*/  MOV R3, 0x2 ;  /* 0x0000000200037802 */ /* 0x000fe20000000f00 */
[----:B----4-:R-:W-:Y:S01]  /*10df0*/  IMAD.MOV.U32 R0, RZ, RZ, 0x181f ;  /* 0x0000181fff007424 */ /* 0x010fe200078e00ff */
[----:B------:R-:W-:Y:S02]  /*10e00*/  MOV R2, 0x10e20 ;  /* 0x00010e2000027802 */ /* 0x000fe40000000f00 */
[----:B--23--:R-:W-:Y:S05]  /*10e10*/  CALL.REL.NOINC `($__internal_19_$__cuda_sm70_shflsync_idx_p) ;  /* 0x000007c000007944 */ /* 0x00cfea0003c00000 */
[----:B------:R-:W-:Y:S01]  /*10e20*/  MOV R8, R0 ;  /* 0x0000000000087202 */ /* 0x000fe20000000f00 */
[----:B------:R-:W-:Y:S05]  /*10e30*/  BRA `(.L_x_987) ;  /* 0xffffde8000007947 */ /* 0x000fea000383ffff */
.L_x_937:
[----:B------:R-:W-:Y:S01]  /*10e40*/  IMAD.MOV.U32 R5, RZ, RZ, R12 ;  /* 0x000000ffff057224 */ /* 0x000fe200078e000c */
[----:B------:R-:W-:Y:S01]  /*10e50*/  MOV R3, 0x2 ;  /* 0x0000000200037802 */ /* 0x000fe20000000f00 */
[----:B----4-:R-:W-:Y:S01]  /*10e60*/  IMAD.MOV.U32 R0, RZ, RZ, 0x181f ;  /* 0x0000181fff007424 */ /* 0x010fe200078e00ff */
[----:B------:R-:W-:Y:S02]  /*10e70*/  MOV R2, 0x10e90 ;  /* 0x00010e9000027802 */ /* 0x000fe40000000f00 */
[----:B-123--:R-:W-:Y:S05]  /*10e80*/  CALL.REL.NOINC `($__internal_19_$__cuda_sm70_shflsync_idx_p) ;  /* 0x0000075000007944 */ /* 0x00efea0003c00000 */
[----:B------:R-:W-:Y:S05]  /*10e90*/  BRA `(.L_x_988) ;  /* 0xffffde4000007947 */ /* 0x000fea000383ffff */
.L_x_940:
        /* <DEDUP_REMOVED lines=12> */
.L_x_942:
[----:B---3--:R-:W-:Y:S01]  /*10f60*/  IMAD.MOV.U32 R5, RZ, RZ, R86 ;  /* 0x000000ffff057224 */ /* 0x008fe200078e0056 */
[----:B------:R-:W-:Y:S01]  /*10f70*/  MOV R3, RZ ;  /* 0x000000ff00037202 */ /* 0x000fe20000000f00 */
[----:B------:R-:W-:Y:S01]  /*10f80*/  IMAD.MOV.U32 R0, RZ, RZ, 0x1f ;  /* 0x0000001fff007424 */ /* 0x000fe200078e00ff */
[----:B------:R-:W-:Y:S02]  /*10f90*/  MOV R2, 0x10fb0 ;  /* 0x00010fb000027802 */ /* 0x000fe40000000f00 */
[----:B-1----:R-:W-:Y:S05]  /*10fa0*/  CALL.REL.NOINC `($__internal_19_$__cuda_sm70_shflsync_idx_p) ;  /* 0x0000063000007944 */ /* 0x002fea0003c00000 */
[----:B------:R-:W-:Y:S01]  /*10fb0*/  MOV R9, R0 ;  /* 0x0000000000097202 */ /* 0x000fe20000000f00 */
[----:B------:R-:W-:Y:S05]  /*10fc0*/  BRA `(.L_x_990) ;  /* 0xffffe06000007947 */ /* 0x000fea000383ffff */
.L_x_943:
[----:B---3--:R-:W-:Y:S01]  /*10fd0*/  IMAD.MOV.U32 R5, RZ, RZ, R86 ;  /* 0x000000ffff057224 */ /* 0x008fe200078e0056 */
[----:B------:R-:W-:Y:S01]  /*10fe0*/  MOV R3, 0x1 ;  /* 0x0000000100037802 */ /* 0x000fe20000000f00 */
[----:B------:R-:W-:Y:S01]  /*10ff0*/  IMAD.MOV.U32 R0, RZ, RZ, 0x1f ;  /* 0x0000001fff007424 */ /* 0x000fe200078e00ff */
[----:B------:R-:W-:Y:S02]  /*11000*/  MOV R2, 0x11020 ;  /* 0x0001102000027802 */ /* 0x000fe40000000f00 */
[----:B-12-4-:R-:W-:Y:S05]  /*11010*/  CALL.REL.NOINC `($__internal_19_$__cuda_sm70_shflsync_idx_p) ;  /* 0x000005c000007944 */ /* 0x016fea0003c00000 */
[----:B------:R-:W-:Y:S01]  /*11020*/  MOV R8, R0 ;  /* 0x0000000000087202 */ /* 0x000fe20000000f00 */
[----:B------:R-:W-:Y:S05]  /*11030*/  BRA `(.L_x_991) ;  /* 0xffffe01000007947 */ /* 0x000fea000383ffff */
.L_x_944:
[----:B------:R-:W-:Y:S02]  /*11040*/  MOV R2, 0x1 ;  /* 0x0000000100027802 */ /* 0x000fe40000000f00 */
[----:B------:R-:W-:-:S02]  /*11050*/  MOV R3, 0x11070 ;  /* 0x0001107000037802 */ /* 0x000fc40000000f00 */
[----:B--234-:R-:W-:Y:S05]  /*11060*/  CALL.REL.NOINC `($__internal_20_$__cuda_sm70_shflsync_up_p) ;  /* 0x000005c000007944 */ /* 0x01cfea0003c00000 */
[----:B------:R-:W-:Y:S05]  /*11070*/  BRA `(.L_x_992) ;  /* 0xffffe0f000007947 */ /* 0x000fea000383ffff */
.L_x_945:
[----:B------:R-:W-:Y:S02]  /*11080*/  MOV R2, 0x2 ;  /* 0x0000000200027802 */ /* 0x000fe40000000f00 */
[----:B------:R-:W-:-:S02]  /*11090*/  MOV R3, 0x110b0 ;  /* 0x000110b000037802 */ /* 0x000fc40000000f00 */
[----:B--2-4-:R-:W-:Y:S05]  /*110a0*/  CALL.REL.NOINC `($__internal_20_$__cuda_sm70_shflsync_up_p) ;  /* 0x0000058000007944 */ /* 0x014fea0003c00000 */
[----:B------:R-:W-:Y:S01]  /*110b0*/  SEL R3, R4, RZ, P1 ;  /* 0x000000ff04037207 */ /* 0x000fe20000800000 */
[----:B------:R-:W-:-:S04]  /*110c0*/  IMAD.MOV.U32 R2, RZ, RZ, 0x4 ;  /* 0x00000004ff027424 */ /* 0x000fc800078e00ff */
[----:B------:R-:W-:Y:S01]  /*110d0*/  IMAD.IADD R0, R0, 0x1, R3 ;  /* 0x0000000100007824 */ /* 0x000fe200078e0203 */
[----:B------:R-:W-:Y:S02]  /*110e0*/  MOV R3, 0x11100 ;  /* 0x0001110000037802 */ /* 0x000fe40000000f00 */
        /* <DEDUP_REMOVED lines=19> */
.L_x_949:
[----:B------:R-:W-:Y:S02]  /*11220*/  MOV R2, 0x1 ;  /* 0x0000000100027802 */ /* 0x000fe40000000f00 */
[----:B------:R-:W-:Y:S02]  /*11230*/  MOV R3, 0x11250 ;  /* 0x0001125000037802 */ /* 0x000fe40000000f00 */
[----:B------:R-:W-:Y:S05]  /*11240*/  CALL.REL.NOINC `($__internal_20_$__cuda_sm70_shflsync_up_p) ;  /* 0x000003e000007944 */ /* 0x000fea0003c00000 */
[----:B------:R-:W-:Y:S01]  /*11250*/  MOV R2, R4 ;  /* 0x0000000400027202 */ /* 0x000fe20000000f00 */
[----:B------:R-:W-:Y:S05]  /*11260*/  BRA `(.L_x_994) ;  /* 0xffffe15000007947 */ /* 0x000fea000383ffff */
.L_x_950:
[----:B------:R-:W-:Y:S02]  /*11270*/  MOV R2, 0x2 ;  /* 0x0000000200027802 */ /* 0x000fe40000000f00 */
        /* <DEDUP_REMOVED lines=25> */
.L_x_952:
[----:B------:R-:W-:Y:S02]  /*11410*/  SEL R0, RZ, 0x1, P0 ;  /* 0x00000001ff007807 */ /* 0x000fe40000000000 */
[----:B------:R-:W-:Y:S02]  /*11420*/  MOV R2, 0x11440 ;  /* 0x0001144000027802 */ /* 0x000fe40000000f00 */
[----:B-1----:R-:W-:Y:S05]  /*11430*/  CALL.REL.NOINC `($__internal_21_$__cuda_sm70_votesync_ballot) ;  /* 0x0000026000007944 */ /* 0x002fea0003c00000 */
[----:B------:R-:W-:Y:S01]  /*11440*/  MOV R12, R0 ;  /* 0x00000000000c7202 */ /* 0x000fe20000000f00 */
[----:B------:R-:W-:Y:S05]  /*11450*/  BRA `(.L_x_996) ;  /* 0xffffe0f000007947 */ /* 0x000fea000383ffff */
.L_x_953:
[----:B------:R-:W-:Y:S01]  /*11460*/  IMAD.MOV.U32 R5, RZ, RZ, R6 ;  /* 0x000000ffff057224 */ /* 0x000fe200078e0006 */
[----:B------:R-:W-:Y:S01]  /*11470*/  MOV R3, R8 ;  /* 0x0000000800037202 */ /* 0x000fe20000000f00 */
[----:B------:R-:W-:Y:S01]  /*11480*/  IMAD.MOV.U32 R0, RZ, RZ, 0x1f ;  /* 0x0000001fff007424 */ /* 0x000fe200078e00ff */
[----:B------:R-:W-:Y:S02]  /*11490*/  MOV R2, 0x114b0 ;  /* 0x000114b000027802 */ /* 0x000fe40000000f00 */
[----:B-1----:R-:W-:Y:S05]  /*114a0*/  CALL.REL.NOINC `($__internal_19_$__cuda_sm70_shflsync_idx_p) ;  /* 0x0000013000007944 */ /* 0x002fea0003c00000 */
[----:B------:R-:W-:Y:S01]  /*114b0*/  IMAD.MOV.U32 R10, RZ, RZ, R0 ;  /* 0x000000ffff0a7224 */ /* 0x000fe200078e0000 */
[----:B------:R-:W-:Y:S01]  /*114c0*/  MOV R3, R8 ;  /* 0x0000000800037202 */ /* 0x000fe20000000f00 */
[----:B------:R-:W-:Y:S01]  /*114d0*/  IMAD.MOV.U32 R5, RZ, RZ, R7 ;  /* 0x000000ffff057224 */ /* 0x000fe200078e0007 */
[----:B------:R-:W-:Y:S02]  /*114e0*/  MOV R0, 0x1f ;  /* 0x0000001f00007802 */ /* 0x000fe40000000f00 */
[----:B------:R-:W-:-:S02]  /*114f0*/  MOV R2, 0x11510 ;  /* 0x0001151000027802 */ /* 0x000fc40000000f00 */
[----:B------:R-:W-:Y:S05]  /*11500*/  CALL.REL.NOINC `($__internal_19_$__cuda_sm70_shflsync_idx_p) ;  /* 0x000000d000007944 */ /* 0x000fea0003c00000 */
[----:B------:R-:W-:Y:S01]  /*11510*/  MOV R7, R0 ;  /* 0x0000000000077202 */ /* 0x000fe20000000f00 */
[----:B------:R-:W-:Y:S05]  /*11520*/  BRA `(.L_x_997) ;  /* 0xffffe07000007947 */ /* 0x000fea000383ffff */
.L_x_956:
[----:B------:R-:W-:Y:S01]  /*11530*/  IMAD.MOV.U32 R5, RZ, RZ, R4 ;  /* 0x000000ffff057224 */ /* 0x000fe200078e0004 */
[----:B------:R-:W-:-:S02]  /*11540*/  MOV R0, 0x1f ;  /* 0x0000001f00007802 */ /* 0x000fc40000000f00 */
[----:B------:R-:W-:Y:S02]  /*11550*/  MOV R2, 0x11570 ;  /* 0x0001157000027802 */ /* 0x000fe40000000f00 */
[----:B-1234-:R-:W-:Y:S05]  /*11560*/  CALL.REL.NOINC `($__internal_19_$__cuda_sm70_shflsync_idx_p) ;  /* 0x0000007000007944 */ /* 0x01efea0003c00000 */
[----:B------:R-:W-:Y:S01]  /*11570*/  MOV R13, R0 ;  /* 0x00000000000d7202 */ /* 0x000fe20000000f00 */
[----:B------:R-:W-:Y:S05]  /*11580*/  BRA `(.L_x_955) ;  /* 0xffffe07000007947 */ /* 0x000fea000383ffff */
        .weak           $__internal_18_$__cuda_sm70_shflsync_bfly_p
        .type           $__internal_18_$__cuda_sm70_shflsync_bfly_p,@function
        .size           $__internal_18_$__cuda_sm70_shflsync_bfly_p,($__internal_19_$__cuda_sm70_shflsync_idx_p - $__internal_18_$__cuda_sm70_shflsync_bfly_p)
$__internal_18_$__cuda_sm70_shflsync_bfly_p:
[----:B------:R-:W-:Y:S04]  /*11590*/  WARPSYNC R6 ;  /* 0x0000000600007348 */ /* 0x000fe80003800000 */
[----:B------:R1:W2:Y:S02]  /*115a0*/  SHFL.BFLY PT, R5, R2, R5, R7 ;  /* 0x0c00000502057389 */ /* 0x0002a400000e0007 */
[----:B-1----:R-:W-:Y:S02]  /*115b0*/  MOV R2, R3 ;  /* 0x0000000300027202 */ /* 0x002fe40000000f00 */
[----:B------:R-:W-:-:S04]  /*115c0*/  MOV R3, 0x0 ;  /* 0x0000000000037802 */ /* 0x000fc80000000f00 */
[----:B--2---:R-:W-:Y:S05]  /*115d0*/  RET.REL.NODEC R2 `(_ZN7cutlass13device_kernelIN5flash19enable_sm80_to_sm89INS1_16FlashAttnFwdSm80INS1_25CollectiveMainloopFwdSm80ILi8ELi1ELb0EN4cute5tupleIJNS5_1CILi128EEENS7_ILi64EEENS7_ILi192EEEEEELi192ENS_10bfloat16_tEfNS_4arch4Sm80ELb1ELb0ELb0ELb1ELb0ELb0ELb1ELb1EEENS1_21CollectiveEpilogueFwdINS6_IJS8_SA_S9_EEENS6_IJNS7_ILi1EEESI_SI_EEESC_SE_Li256ELb1ELb1ELb1ELb0EEENS1_36VarlenDynamicPersistentTileSchedulerILi128ELi64ELi256ELi256ELb1ELb1ELb0ELb1ELb1ELb1EEEEEEEEEvNT_6ParamsE) ;  /* 0xfffeea2002007950 */ /* 0x004fea0003c3ffff */
        .weak           $__internal_19_$__cuda_sm70_shflsync_idx_p
        .type           $__internal_19_$__cuda_sm70_shflsync_idx_p,@function
        .size           $__internal_19_$__cuda_sm70_shflsync_idx_p,($__internal_20_$__cuda_sm70_shflsync_up_p - $__internal_19_$__cuda_sm70_shflsync_idx_p)
$__internal_19_$__cuda_sm70_shflsync_idx_p:
[----:B------:R-:W-:-:S04]  /*115e0*/  MOV R87, 0xffffffff ;  /* 0xffffffff00577802 */ /* 0x000fc80000000f00 */
[----:B------:R-:W-:Y:S04]  /*115f0*/  WARPSYNC R87 ;  /* 0x0000005700007348 */ /* 0x000fe80003800000 */
[----:B------:R1:W2:Y:S02]  /*11600*/  SHFL.IDX PT, R0, R5, R3, R0 ;  /* 0x0000000305007389 */ /* 0x0002a400000e0000 */
[----:B-1----:R-:W-:-:S04]  /*11610*/  MOV R3, 0x0 ;  /* 0x0000000000037802 */ /* 0x002fc80000000f00 */
[----:B--2---:R-:W-:Y:S05]  /*11620*/  RET.REL.NODEC R2 `(_ZN7cutlass13device_kernelIN5flash19enable_sm80_to_sm89INS1_16FlashAttnFwdSm80INS1_25CollectiveMainloopFwdSm80ILi8ELi1ELb0EN4cute5tupleIJNS5_1CILi128EEENS7_ILi64EEENS7_ILi192EEEEEELi192ENS_10bfloat16_tEfNS_4arch4Sm80ELb1ELb0ELb0ELb1ELb0ELb0ELb1ELb1EEENS1_21CollectiveEpilogueFwdINS6_IJS8_SA_S9_EEENS6_IJNS7_ILi1EEESI_SI_EEESC_SE_Li256ELb1ELb1ELb1ELb0EEENS1_36VarlenDynamicPersistentTileSchedulerILi128ELi64ELi256ELi256ELb1ELb1ELb0ELb1ELb1ELb1EEEEEEEEEvNT_6ParamsE) ;  /* 0xfffee9d002007950 */ /* 0x004fea0003c3ffff */
        .weak           $__internal_20_$__cuda_sm70_shflsync_up_p
        .type           $__internal_20_$__cuda_sm70_shflsync_up_p,@function
        .size           $__internal_20_$__cuda_sm70_shflsync_up_p,($__internal_21_$__cuda_sm70_votesync_ballot - $__internal_20_$__cuda_sm70_shflsync_up_p)
$__internal_20_$__cuda_sm70_shflsync_up_p:
[----:B------:R-:W-:Y:S02]  /*11630*/  IMAD.MOV.U32 R4, RZ, RZ, RZ ;  /* 0x000000ffff047224 */ /* 0x000fe400078e00ff */
[----:B------:R-:W-:-:S04]  /*11640*/  IMAD.MOV.U32 R10, RZ, RZ, -0x1 ;  /* 0xffffffffff0a7424 */ /* 0x000fc800078e00ff */
[----:B------:R-:W-:Y:S04]  /*11650*/  WARPSYNC R10 ;  /* 0x0000000a00007348 */ /* 0x000fe80003800000 */
[----:B------:R1:W2:Y:S02]  /*11660*/  SHFL.UP PT, R4, R0, R2, R4 ;  /* 0x0400000200047389 */ /* 0x0002a400000e0004 */
[----:B-1----:R-:W-:Y:S02]  /*11670*/  MOV R2, R3 ;  /* 0x0000000300027202 */ /* 0x002fe40000000f00 */
[----:B------:R-:W-:-:S04]  /*11680*/  MOV R3, 0x0 ;  /* 0x0000000000037802 */ /* 0x000fc80000000f00 */
[----:B--2---:R-:W-:Y:S05]  /*11690*/  RET.REL.NODEC R2 `(_ZN7cutlass13device_kernelIN5flash19enable_sm80_to_sm89INS1_16FlashAttnFwdSm80INS1_25CollectiveMainloopFwdSm80ILi8ELi1ELb0EN4cute5tupleIJNS5_1CILi128EEENS7_ILi64EEENS7_ILi192EEEEEELi192ENS_10bfloat16_tEfNS_4arch4Sm80ELb1ELb0ELb0ELb1ELb0ELb0ELb1ELb1EEENS1_21CollectiveEpilogueFwdINS6_IJS8_SA_S9_EEENS6_IJNS7_ILi1EEESI_SI_EEESC_SE_Li256ELb1ELb1ELb1ELb0EEENS1_36VarlenDynamicPersistentTileSchedulerILi128ELi64ELi256ELi256ELb1ELb1ELb0ELb1ELb1ELb1EEEEEEEEEvNT_6ParamsE) ;  /* 0xfffee96002007950 */ /* 0x004fea0003c3ffff */
        .weak           $__internal_21_$__cuda_sm70_votesync_ballot
        .type           $__internal_21_$__cuda_sm70_votesync_ballot,@function
        .size           $__internal_21_$__cuda_sm70_votesync_ballot,(.L_x_2477 - $__internal_21_$__cuda_sm70_votesync_ballot)
$__internal_21_$__cuda_sm70_votesync_ballot:
[----:B------:R-:W-:Y:S01]  /*116a0*/  ISETP.NE.U32.AND P0, PT, R0, 0x1, PT ;  /* 0x000000010000780c */ /* 0x000fe20003f05070 */
[----:B------:R-:W-:-:S04]  /*116b0*/  IMAD.MOV.U32 R3, RZ, RZ, -0x1 ;  /* 0xffffffffff037424 */ /* 0x000fc800078e00ff */
[----:B------:R-:W-:Y:S08]  /*116c0*/  WARPSYNC R3 ;  /* 0x0000000300007348 */ /* 0x000ff00003800000 */
[----:B------:R-:W-:-:S04]  /*116d0*/  VOTE.ANY R0, PT, !P0 ;  /* 0x0000000000007806 */ /* 0x000fc800040e0100 */
[----:B------:R-:W-:Y:S01]  /*116e0*/  LOP3.LUT R0, R0, R3, RZ, 0xc0, !PT ;  /* 0x0000000300007212 */ /* 0x000fe200078ec0ff */
[----:B------:R-:W-:-:S04]  /*116f0*/  IMAD.MOV.U32 R3, RZ, RZ, 0x0 ;  /* 0x00000000ff037424 */ /* 0x000fc800078e00ff */
[----:B------:R-:W-:Y:S05]  /*11700*/  RET.REL.NODEC R2 `(_ZN7cutlass13device_kernelIN5flash19enable_sm80_to_sm89INS1_16FlashAttnFwdSm80INS1_25CollectiveMainloopFwdSm80ILi8ELi1ELb0EN4cute5tupleIJNS5_1CILi128EEENS7_ILi64EEENS7_ILi192EEEEEELi192ENS_10bfloat16_tEfNS_4arch4Sm80ELb1ELb0ELb0ELb1ELb0ELb0ELb1ELb1EEENS1_21CollectiveEpilogueFwdINS6_IJS8_SA_S9_EEENS6_IJNS7_ILi1EEESI_SI_EEESC_SE_Li256ELb1ELb1ELb1ELb0EEENS1_36VarlenDynamicPersistentTileSchedulerILi128ELi64ELi256ELi256ELb1ELb1ELb0ELb1ELb1ELb1EEEEEEEEEvNT_6ParamsE) ;  /* 0xfffee8f002007950 */ /* 0x000fea0003c3ffff */
.L_x_998:
        /* <DEDUP_REMOVED lines=15> */
.L_x_2477:


//--------------------- .text._ZN7cutlass13device_kernelIN5flash19enable_sm80_to_sm89INS1_16FlashAttnFwdSm80INS1_25CollectiveMainloopFwdSm80ILi8ELi1ELb0EN4cute5tupleIJNS5_1CILi128EEENS7_ILi64EEENS7_ILi192EEEEEELi192ENS_10bfloat16_tEfNS_4arch4Sm80ELb1ELb0ELb0ELb1ELb0ELb1ELb1ELb1EEENS1_21CollectiveEpilogueFwdINS6_IJS8_SA_S9_EEENS6_IJNS7_ILi1EEESI_SI_EEESC_SE_Li256ELb1ELb1ELb1ELb0EEENS1_36VarlenDynamicPersistentTileSchedulerILi128ELi64ELi256ELi256ELb1ELb1ELb0ELb1ELb1ELb1EEEEEEEEEvNT_6ParamsE --------------------------
	.section	.text._ZN7cutlass13device_kernelIN5flash19enable_sm80_to_sm89INS1_16FlashAttnFwdSm80INS1_25CollectiveMainloopFwdSm80ILi8ELi1ELb0EN4cute5tupleIJNS5_1CILi128EEENS7_ILi64EEENS7_ILi192EEEEEELi192ENS_10bfloat16_tEfNS_4arch4Sm80ELb1ELb0ELb0ELb1ELb0ELb1ELb1ELb1EEENS1_21CollectiveEpilogueFwdINS6_IJS8_SA_S9_EEENS6_IJNS7_ILi1EEESI_SI_EEESC_SE_Li256ELb1ELb1ELb1ELb0EEENS1_36VarlenDynamicPersistentTileSchedulerILi128ELi64ELi256ELi256ELb1ELb1ELb0ELb1ELb1ELb1EEEEEEEEEvNT_6ParamsE,"ax",@progbits
	.sectioninfo	@"SHI_REGISTERS=255"
	.align	128
.text._ZN7cutlass13device_kernelIN5flash19enable_sm80_to_sm89INS1_16FlashAttnFwdSm80INS1_25CollectiveMainloopFwdSm80ILi8ELi1ELb0EN4cute5tupleIJNS5_1CILi128EEENS7_ILi64EEENS7_ILi192EEEEEELi192ENS_10bfloat16_tEfNS_4arch4Sm80ELb1ELb0ELb0ELb1ELb0ELb1ELb1ELb1EEENS1_21CollectiveEpilogueFwdINS6_IJS8_SA_S9_EEENS6_IJNS7_ILi1EEESI_SI_EEESC_SE_Li256ELb1ELb1ELb1ELb0EEENS1_36VarlenDynamicPersistentTileSchedulerILi128ELi64ELi256ELi256ELb1ELb1ELb0ELb1ELb1ELb1EEEEEEEEEvNT_6ParamsE:
        .type           _ZN7cutlass13device_kernelIN5flash19enable_sm80_to_sm89INS1_16FlashAttnFwdSm80INS1_25CollectiveMainloopFwdSm80ILi8ELi1ELb0EN4cute5tupleIJNS5_1CILi128EEENS7_ILi64EEENS7_ILi192EEEEEELi192ENS_10bfloat16_tEfNS_4arch4Sm80ELb1ELb0ELb0ELb1ELb0ELb1ELb1ELb1EEENS1_21CollectiveEpilogueFwdINS6_IJS8_SA_S9_EEENS6_IJNS7_ILi1EEESI_SI_EEESC_SE_Li256ELb1ELb1ELb1ELb0EEENS1_36VarlenDynamicPersistentTileSchedulerILi128ELi64ELi256ELi256ELb1ELb1ELb0ELb1ELb1ELb1EEEEEEEEEvNT_6ParamsE,@function
        .size           _ZN7cutlass13device_kernelIN5flash19enable_sm80_to_sm89INS1_16FlashAttnFwdSm80INS1_25CollectiveMainloopFwdSm80ILi8ELi1ELb0EN4cute5tupleIJNS5_1CILi128EEENS7_ILi64EEENS7_ILi192EEEEEELi192ENS_10bfloat16_tEfNS_4arch4Sm80ELb1ELb0ELb0ELb1ELb0ELb1ELb1ELb1EEENS1_21CollectiveEpilogueFwdINS6_IJS8_SA_S9_EEENS6_IJNS7_ILi1EEESI_SI_EEESC_SE_Li256ELb1ELb1ELb1ELb0EEENS1_36VarlenDynamicPersistentTileSchedulerILi128ELi64ELi256ELi256ELb1ELb1ELb0ELb1ELb1ELb1EEEEEEEEEvNT_6ParamsE,(.L_x_2482 - _ZN7cutlass13device_kernelIN5flash19enable_sm80_to_sm89INS1_16FlashAttnFwdSm80INS1_25CollectiveMainloopFwdSm80ILi8ELi1ELb0EN4cute5tupleIJNS5_1CILi128EEENS7_ILi64EEENS7_ILi192EEEEEELi192ENS_10bfloat16_tEfNS_4arch4Sm80ELb1ELb0ELb0ELb1ELb0ELb1ELb1ELb1EEENS1_21CollectiveEpilogueFwdINS6_IJS8_SA_S9_EEENS6_IJNS7_ILi1EEESI_SI_EEESC_SE_Li256ELb1ELb1ELb1ELb0EEENS1_36VarlenDynamicPersistentTileSchedulerILi128ELi64ELi256ELi256ELb1ELb1ELb0ELb1ELb1ELb1EEEEEEEEEvNT_6ParamsE)
        .other          _ZN7cutlass13device_kernelIN5flash19enable_sm80_to_sm89INS1_16FlashAttnFwdSm80INS1_25CollectiveMainloopFwdSm80ILi8ELi1ELb0EN4cute5tupleIJNS5_1CILi128EEENS7_ILi64EEENS7_ILi192EEEEEELi192ENS_10bfloat16_tEfNS_4arch4Sm80ELb1ELb0ELb0ELb1ELb0ELb1ELb1ELb1EEENS1_21CollectiveEpilogueFwdINS6_IJS8_SA_S9_EEENS6_IJNS7_ILi1EEESI_SI_EEESC_SE_Li256ELb1ELb1ELb1ELb0EEENS1_36VarlenDynamicPersistentTileSchedulerILi128ELi64ELi256ELi256ELb1ELb1ELb0ELb1ELb1ELb1EEEEEEEEEvNT_6ParamsE,@"STO_CUDA_ENTRY STV_DEFAULT"
_ZN7cutlass13device_kernelIN5flash19enable_sm80_to_sm89INS1_16FlashAttnFwdSm80INS1_25CollectiveMainloopFwdSm80ILi8ELi1ELb0EN4cute5tupleIJNS5_1CILi128EEENS7_ILi64EEENS7_ILi192EEEEEELi192ENS_10bfloat16_tEfNS_4arch4Sm80ELb1ELb0ELb0ELb1ELb0ELb1ELb1ELb1EEENS1_21CollectiveEpilogueFwdINS6_IJS8_SA_S9_EEENS6_IJNS7_ILi1EEESI_SI_EEESC_SE_Li256ELb1ELb1ELb1ELb0EEENS1_36VarlenDynamicPersistentTileSchedulerILi128ELi64ELi256ELi256ELb1ELb1ELb0ELb1ELb1ELb1EEEEEEEEEvNT_6ParamsE:
        /* <DEDUP_REMOVED lines=53> */
.L_x_1004:
        /* <DEDUP_REMOVED lines=17> */
.L_x_1173:
        /* <DEDUP_REMOVED lines=16> */
.L_x_1174:
[----:B---3--:R-:W-:-:S05]  /*0560*/  IMAD R0, R0, c[0x0][0x538], RZ ;  /* 0x00014e0000007a24 */ /* 0x008fca00078e02ff */
[----:B------:R-:W-:-:S04]  /*0570*/  IADD3 R7, R0, R7, RZ ;  /* 0x0000000700077210 */ /* 0x000fc80007ffe0ff */
[----:B------:R-:W-:-:S13]  /*0580*/  ISETP.GT.AND P0, PT, R7, UR4, PT ;  /* 0x0000000407007c0c */ /* 0x000fda000bf04270 */
[----:B-12---:R-:W-:Y:S05]  /*0590*/  @!P0 BRA `(.L_x_1004) ;  /* 0xfffffdb000008947 */ /* 0x006fea000383ffff */
.L_x_1000:
[----:B------:R-:W-:-:S05]  /*05a0*/  IADD3 R11, -R0, R7, RZ ;  /* 0x00000007000b7210 */ /* 0x000fca0007ffe1ff */
[----:B------:R-:W-:-:S05]  /*05b0*/  IMAD R0, R4, c[0x0][0x538], R11 ;  /* 0x00014e0004007a24 */ /* 0x000fca00078e020b */
[----:B------:R-:W-:Y:S01]  /*05c0*/  ISETP.GT.AND P0, PT, R0, UR4, PT ;  /* 0x0000000400007c0c */ /* 0x000fe2000bf04270 */
[----:B------:R-:W-:-:S12]  /*05d0*/  BRA.DIV ~URZ, `(.L_x_1005) ;  /* 0x0001c2a27f007947 */ /* 0x000fd8000b800000 */
[----:B------:R-:W-:-:S04]  /*05e0*/  VOTE.ANY R7, PT, !P0 ;  /* 0x0000000000077806 */ /* 0x000fc800040e0100 */
.L_x_1175:
[----:B------:R-:W1:Y:S02]  /*05f0*/  POPC R0, R7 ;  /* 0x0000000700007309 */ /* 0x000e640000000000 */
[----:B-12---:R-:W-:Y:S01]  /*0600*/  IADD3 R251, R0, R6, RZ ;  /* 0x0000000600fb7210 */ /* 0x006fe20007ffe0ff */
[----:B------:R-:W-:Y:S05]  /*0610*/  BRA.DIV ~URZ, `(.L_x_1006) ;  /* 0x0001c2b27f007947 */ /* 0x000fea000b800000 */
[----:B------:R1:W2:Y:S01]  /*0620*/  SHFL.IDX PT, R249, R10, R0, 0x1f ;  /* 0x00001f000af97589 */ /* 0x0002a200000e0000 */
[----:B------:R-:W-:-:S03]  /*0630*/  MOV R6, RZ ;  /* 0x000000ff00067202 */ /* 0x000fc60000000f00 */
[----:B------:R1:W3:Y:S04]  /*0640*/  SHFL.IDX PT, R10, R8, R0, 0x1f ;  /* 0x00001f00080a7589 */ /* 0x0002e800000e0000 */
.L_x_1176:
[----:B------:R-:W-:Y:S01]  /*0650*/  ISETP.NE.AND P0, PT, R7, RZ, PT ;  /* 0x000000ff0700720c */ /* 0x000fe20003f05270 */
[----:B------:R-:W-:-:S12]  /*0660*/  BSSY B0, `(.L_x_1007) ;  /* 0x0000005000007945 */ /* 0x000fd80003800000 */
[----:B------:R-:W-:Y:S05]  /*0670*/  @!P0 BRA `(.L_x_1008) ;  /* 0x0000003000008947 */ /* 0x000fea0003800000 */
[----:B------:R-:W-:Y:S01]  /*0680*/  IADD3 R5, R0, -0x1, RZ ;  /* 0xffffffff00057810 */ /* 0x000fe20007ffe0ff */
[----:B------:R-:W-:Y:S05]  /*0690*/  BRA.DIV ~URZ, `(.L_x_1009) ;  /* 0x0001c3127f007947 */ /* 0x000fea000b800000 */
[----:B------:R4:W1:Y:S02]  /*06a0*/  SHFL.IDX PT, R6, R4, R5, 0x1f ;  /* 0x00001f0504067589 */ /* 0x00086400000e0000 */
.L_x_1008:
[----:B------:R-:W-:Y:S05]  /*06b0*/  BSYNC B0 ;  /* 0x0000000000007941 */ /* 0x000fea0003800000 */
.L_x_1007:
        /* <DEDUP_REMOVED lines=67> */
.L_x_1011:
        /* <DEDUP_REMOVED lines=68> */
.L_x_1012:
[----:B------:R-:W-:Y:S05]  /*0f30*/  BSYNC B0 ;  /* 0x0000000000007941 */ /* 0x000fea0003800000 */
.L_x_1010:
[----:B------:R-:W-:-:S04]  /*0f40*/  LOP3.LUT R0, RZ, R0, RZ, 0x33, !PT ;  /* 0x00000000ff007212 */ /* 0x000fc800078e33ff */
[----:B------:R-:W-:Y:S01]  /*0f50*/  IADD3 R249, R0, R249, RZ ;  /* 0x000000f900f97210 */ /* 0x000fe20007ffe0ff */
[----:B------:R-:W-:Y:S05]  /*0f60*/  BRA `(.L_x_1013) ;  /* 0x0000004000007947 */ /* 0x000fea0003800000 */
.L_x_1001:
[----:B--2---:R-:W-:Y:S01]  /*0f70*/  IMAD.MOV.U32 R249, RZ, RZ, RZ ;  /* 0x000000fffff97224 */ /* 0x004fe200078e00ff */
[----:B------:R-:W-:Y:S01]  /*0f80*/  MOV R250, RZ ;  /* 0x000000ff00fa7202 */ /* 0x000fe20000000f00 */
[----:B------:R-:W-:Y:S01]  /*0f90*/  IMAD.U32 R248, RZ, RZ, UR4 ;  /* 0x00000004fff87e24 */ /* 0x000fe2000f8e00ff */
[----:B------:R-:W-:Y:S02]  /*0fa0*/  MOV R251, c[0x0][0x53c] ;  /* 0x00014f0000fb7a02 */ /* 0x000fe40000000f00 */
.L_x_1013:
[----:B------:R-:W-:Y:S01]  /*0fb0*/  ISETP.NE.AND P0, PT, R12, RZ, PT ;  /* 0x000000ff0c00720c */ /* 0x000fe20003f05270 */
[----:B------:R-:W-:-:S12]  /*0fc0*/  WARPSYNC 0xffffffff ;  /* 0xffffffff00007948 */ /* 0x000fd80003800000 */
[----:B------:R1:W-:Y:S04]  /*0fd0*/  @!P0 STS.128 [0x18100], R248 ;  /* 0x018100f8ff008388 */ /* 0x0003e80000000c00 */
[----:B------:R-:W-:Y:S06]  /*0fe0*/  BAR.ARV 0x5, 0x100 ;  /* 0x0144000000007b1d */ /* 0x000fec0000002000 */
.L_x_999:
[----:B-12---:R-:W-:-:S13]  /*0ff0*/  ISETP.GE.AND P0, PT, R251, c[0x0][0x53c], PT ;  /* 0x00014f00fb007a0c */ /* 0x006fda0003f06270 */
[----:B------:R-:W-:Y:S05]  /*1000*/  @P0 EXIT ;  /* 0x000000000000094d */ /* 0x000fea0003800000 */
[----:B------:R-:W1:Y:S02]  /*1010*/  S2R R18, SR_TID.X ;  /* 0x0000000000127919 */ /* 0x000e640000002100 */
[----:B-1----:R-:W-:-:S04]  /*1020*/  SHF.R.S32.HI R13, RZ, 0x1f, R18 ;  /* 0x0000001fff0d7819 */ /* 0x002fc80000011412 */
[CC--:B------:R-:W-:Y:S02]  /*1030*/  LEA.HI R0, R13.reuse, R18.reuse, RZ, 0x4 ;  /* 0x000000120d007211 */ /* 0x0c0fe400078f20ff */
[-C--:B------:R-:W-:Y:S02]  /*1040*/  LEA.HI R10, R13, R18.reuse, RZ, 0x3 ;  /* 0x000000120d0a7211 */ /* 0x080fe400078f18ff */
[----:B------:R-:W-:Y:S02]  /*1050*/  LOP3.LUT R2, R0, 0xfffffff0, RZ, 0xc0, !PT ;  /* 0xfffffff000027812 */ /* 0x000fe400078ec0ff */
[----:B------:R-:W-:Y:S02]  /*1060*/  SHF.R.S32.HI R19, RZ, 0x3, R10 ;  /* 0x00000003ff137819 */ /* 0x000fe4000001140a */
[----:B------:R-:W-:Y:S01]  /*1070*/  LOP3.LUT R3, R10, 0xfffffff8, RZ, 0xc0, !PT ;  /* 0xfffffff80a037812 */ /* 0x000fe200078ec0ff */
[C---:B------:R-:W-:Y:S01]  /*1080*/  IMAD.IADD R2, R18.reuse, 0x1, -R2 ;  /* 0x0000000112027824 */ /* 0x040fe200078e0a02 */
[----:B------:R-:W-:Y:S01]  /*1090*/  SHF.R.S32.HI R4, RZ, 0x4, R0 ;  /* 0x00000004ff047819 */ /* 0x000fe20000011400 */
[----:B------:R-:W-:Y:S01]  /*10a0*/  IMAD.SHL.U32 R5, R19, 0x40, RZ ;  /* 0x0000004013057824 */ /* 0x000fe200078e00ff */
[----:B------:R-:W-:Y:S01]  /*10b0*/  LEA.HI R14, R13, R18, RZ, 0x2 ;  /* 0x000000120d0e7211 */ /* 0x000fe200078f10ff */
[----:B------:R-:W-:Y:S01]  /*10c0*/  IMAD.IADD R9, R18, 0x1, -R3 ;  /* 0x0000000112097824 */ /* 0x000fe200078e0a03 */
[----:B------:R-:W-:-:S02]  /*10d0*/  LEA.HI R0, R0, R4, RZ, 0x1 ;  /* 0x0000000400007211 */ /* 0x000fc400078f08ff */
[----:B------:R-:W-:Y:S01]  /*10e0*/  SHF.R.S32.HI R6, RZ, 0x1f, R2 ;  /* 0x0000001fff067819 */ /* 0x000fe20000011402 */
[C---:B------:R-:W-:Y:S01]  /*10f0*/  IMAD.SHL.U32 R240, R9.reuse, 0x8, RZ ;  /* 0x0000000809f07824 */ /* 0x040fe200078e00ff */
[----:B------:R-:W-:Y:S01]  /*1100*/  LOP3.LUT R3, R0, 0xfffffffe, RZ, 0xc0, !PT ;  /* 0xfffffffe00037812 */ /* 0x000fe200078ec0ff */
[----:B------:R-:W-:Y:S01]  /*1110*/  IMAD.SHL.U32 R8, R9, 0x40, RZ ;  /* 0x0000004009087824 */ /* 0x000fe200078e00ff */
[----:B------:R-:W-:Y:S02]  /*1120*/  LOP3.LUT R0, R5, 0x1c0, RZ, 0xc0, !PT ;  /* 0x000001c005007812 */ /* 0x000fe400078ec0ff */
[----:B------:R-:W-:Y:S01]  /*1130*/  LEA.HI R11, R6, R2, RZ, 0x3 ;  /* 0x00000002060b7211 */ /* 0x000fe200078f18ff */
[----:B------:R-:W-:Y:S01]  /*1140*/  IMAD.IADD R12, R4, 0x1, -R3 ;  /* 0x00000001040c7824 */ /* 0x000fe200078e0a03 */
[----:B------:R-:W-:Y:S02]  /*1150*/  SHF.R.U32.HI R7, RZ, 0x3, R0 ;  /* 0x00000003ff077819 */ /* 0x000fe40000011600 */
[----:B------:R-:W-:-:S02]  /*1160*/  LOP3.LUT R6, R0, 0x38, R240, 0xf8, !PT ;  /* 0x0000003800067812 */ /* 0x000fc400078ef8f0 */
[----:B------:R-:W-:Y:S02]  /*1170*/  LOP3.LUT R5, R11, 0xfffffff8, RZ, 0xc0, !PT ;  /* 0xfffffff80b057812 */ /* 0x000fe400078ec0ff */
[----:B------:R-:W-:Y:S02]  /*1180*/  LOP3.LUT R0, R8, 0x1c0, RZ, 0xc0, !PT ;  /* 0x000001c008007812 */ /* 0x000fe400078ec0ff */
[----:B------:R-:W-:Y:S01]  /*1190*/  LOP3.LUT R8, R6, R7, RZ, 0x3c, !PT ;  /* 0x0000000706087212 */ /* 0x000fe200078e3cff */
[----:B------:R-:W-:Y:S01]  /*11a0*/  IMAD.IADD R6, R2, 0x1, -R5 ;  /* 0x0000000102067824 */ /* 0x000fe200078e0a05 */
[----:B------:R-:W-:Y:S02]  /*11b0*/  LOP3.LUT R2, R0, 0x8, R10, 0xf8, !PT ;  /* 0x0000000800027812 */ /* 0x000fe400078ef80a */
[----:B------:R-:W-:Y:S02]  /*11c0*/  SHF.R.U32.HI R0, RZ, 0x3, R0 ;  /* 0x00000003ff007819 */ /* 0x000fe40000011600 */
[----:B------:R-:W-:-:S02]  /*11d0*/  LEA.HI R3, R13, R18, RZ, 0x5 ;  /* 0x000000120d037211 */ /* 0x000fc400078f28ff */
[--C-:B------:R-:W-:Y:S02]  /*11e0*/  SHF.R.S32.HI R237, RZ, 0x2, R14.reuse ;  /* 0x00000002ffed7819 */ /* 0x100fe4000001140e */
[----:B------:R-:W-:Y:S02]  /*11f0*/  SHF.R.S32.HI R4, RZ, 0x1f, R14 ;  /* 0x0000001fff047819 */ /* 0x000fe4000001140e */
[----:B------:R-:W-:Y:S02]  /*1200*/  LOP3.LUT R15, R2, R0, RZ, 0x3c, !PT ;  /* 0x00000000020f7212 */ /* 0x000fe400078e3cff */
[----:B------:R-:W-:Y:S02]  /*1210*/  LOP3.LUT R0, R3, 0xffffffe0, RZ, 0xc0, !PT ;  /* 0xffffffe003007812 */ /* 0x000fe400078ec0ff */
[--C-:B------:R-:W-:Y:S02]  /*1220*/  SHF.R.S32.HI R7, RZ, 0x5, R3.reuse ;  /* 0x00000005ff077819 */ /* 0x100fe40000011403 */
[----:B------:R-:W-:Y:S01]  /*1230*/  LEA.HI R2, R4, R237, RZ, 0x3 ;  /* 0x000000ed04027211 */ /* 0x000fe200078f18ff */
[----:B------:R-:W-:Y:S01]  /*1240*/  IMAD.IADD R17, R18, 0x1, -R0 ;  /* 0x0000000112117824 */ /* 0x000fe200078e0a00 */
[----:B------:R-:W-:-:S02]  /*1250*/  SHF.R.S32.HI R3, RZ, 0x1f, R3 ;  /* 0x0000001fff037819 */ /* 0x000fc40000011403 */
[----:B------:R-:W-:Y:S01]  /*1260*/  LEA.HI R4, R13, R18, RZ, 0x6 ;  /* 0x000000120d047211 */ /* 0x000fe200078f30ff */
[----:B------:R-:W-:Y:S01]  /*1270*/  IMAD.MOV.U32 R13, RZ, RZ, 0x20 ;  /* 0x00000020ff0d7424 */ /* 0x000fe200078e00ff */
[----:B------:R-:W-:Y:S02]  /*1280*/  LOP3.LUT R2, R2, 0xfffffff8, RZ, 0xc0, !PT ;  /* 0xfffffff802027812 */ /* 0x000fe400078ec0ff */
[----:B------:R-:W-:Y:S01]  /*1290*/  LEA.HI R0, R3, R7, RZ, 0x3 ;  /* 0x0000000703007211 */ /* 0x000fe200078f18ff */
[----:B------:R-:W-:Y:S01]  /*12a0*/  IMAD.SHL.U32 R4, R4, 0x8, RZ ;  /* 0x0000000804047824 */ /* 0x000fe200078e00ff */
[----:B------:R-:W-:Y:S01]  /*12b0*/  SHF.R.S32.HI R10, RZ, 0x1f, R17 ;  /* 0x0000001fff0a7819 */ /* 0x000fe20000011411 */
[----:B------:R-:W-:Y:S01]  /*12c0*/  IMAD.IADD R3, R237, 0x1, -R2 ;  /* 0x00000001ed037824 */ /* 0x000fe200078e0a02 */
[----:B------:R-:W-:Y:S02]  /*12d0*/  LOP3.LUT R0, R0, 0xffffff8, RZ, 0xc0, !PT ;  /* 0x0ffffff800007812 */ /* 0x000fe400078ec0ff */
[----:B------:R-:W-:-:S02]  /*12e0*/  LEA.HI R10, R10, R17, RZ, 0x2 ;  /* 0x000000110a0a7211 */ /* 0x000fc400078f10ff */
[----:B------:R-:W-:Y:S01]  /*12f0*/  LOP3.LUT R210, R8, 0x7ffffe00, R4, 0xf8, !PT ;  /* 0x7ffffe0008d27812 */ /* 0x000fe200078ef804 */
[----:B------:R-:W-:Y:S01]  /*1300*/  IMAD.IADD R5, R7, 0x1, -R0 ;  /* 0x0000000107057824 */ /* 0x000fe200078e0a00 */
[----:B------:R-:W-:Y:S01]  /*1310*/  LOP3.LUT R2, R3, 0x1, RZ, 0xc0, !PT ;  /* 0x0000000103027812 */ /* 0x000fe200078ec0ff */
[----:B------:R-:W-:Y:S01]  /*1320*/  IMAD.SHL.U32 R0, R6, 0x40, RZ ;  /* 0x0000004006007824 */ /* 0x000fe200078e00ff */
[----:B------:R-:W-:Y:S01]  /*1330*/  SHF.R.S32.HI R4, RZ, 0x2, R10 ;  /* 0x00000002ff047819 */ /* 0x000fe2000001140a */
[----:B------:R-:W-:Y:S01]  /*1340*/  IMAD.SHL.U32 R210, R210, 0x2, RZ ;  /* 0x00000002d2d27824 */ /* 0x000fe200078e00ff */
[----:B------:R-:W-:Y:S01]  /*1350*/  ISETP.NE.U32.AND P0, PT, R2, 0x1, PT ;  /* 0x000000010200780c */ /* 0x000fe20003f05070 */
[----:B------:R-:W-:Y:S01]  /*1360*/  IMAD.SHL.U32 R2, R12, 0x8, RZ ;  /* 0x000000080c027824 */ /* 0x000fe200078e00ff */
[----:B------:R-:W-:Y:S01]  /*1370*/  LOP3.LUT R0, R0, 0x1c0, RZ, 0xc0, !PT ;  /* 0x000001c000007812 */ /* 0x000fe200078ec0ff */
[----:B------:R-:W-:Y:S01]  /*1380*/  IMAD R16, R5, 0x10, R4 ;  /* 0x0000001005107824 */ /* 0x000fe200078e0204 */
[----:B------:R-:W-:-:S02]  /*1390*/  LOP3.LUT R5, R14, 0xfffffffc, RZ, 0xc0, !PT ;  /* 0xfffffffc0e057812 */ /* 0x000fc400078ec0ff */
[----:B------:R-:W-:Y:S02]  /*13a0*/  LOP3.LUT R4, R0, 0x8, R2, 0xf8, !PT ;  /* 0x0000000800047812 */ /* 0x000fe400078ef802 */
[----:B------:R-:W-:Y:S01]  /*13b0*/  SHF.R.U32.HI R2, RZ, 0x3, R0 ;  /* 0x00000003ff027819 */ /* 0x000fe20000011600 */
[C---:B------:R-:W-:Y:S01]  /*13c0*/  IMAD.SHL.U32 R0, R3.reuse, 0x40, RZ ;  /* 0x0000004003007824 */ /* 0x040fe200078e00ff */
[----:B------:R-:W-:Y:S01]  /*13d0*/  R2P PR, R3, 0x6 ;  /* 0x0000000603007804 */ /* 0x000fe20000000000 */
[----:B------:R-:W-:Y:S01]  /*13e0*/  IMAD.IADD R18, R18, 0x1, -R5 ;  /* 0x0000000112127824 */ /* 0x000fe200078e0a05 */
[C---:B------:R-:W-:Y:S01]  /*13f0*/  LOP3.LUT P6, RZ, R6.reuse, 0x2, RZ, 0xc0, !PT ;  /* 0x0000000206ff7812 */ /* 0x040fe200078cc0ff */
[----:B------:R-:W-:Y:S01]  /*1400*/  STL [R1+0x4c], R16 ;  /* 0x00004c1001007387 */ /* 0x000fe20000100800 */
[----:B------:R-:W-:Y:S01]  /*1410*/  LOP3.LUT P5, RZ, R6, 0x4, RZ, 0xc0, !PT ;  /* 0x0000000406ff7812 */ /* 0x000fe200078ac0ff */
[----:B------:R-:W-:Y:S01]  /*1420*/  IMAD.SHL.U32 R126, R18, 0x8, RZ ;  /* 0x00000008127e7824 */ /* 0x000fe200078e00ff */
[----:B------:R-:W-:Y:S01]  /*1430*/  LOP3.LUT R6, R4, R2, RZ, 0x3c, !PT ;  /* 0x0000000204067212 */ /* 0x000fe200078e3cff */
[----:B------:R-:W-:Y:S01]  /*1440*/  IMAD.SHL.U32 R2, R11, 0x40, RZ ;  /* 0x000000400b027824 */ /* 0x000fe200078e00ff */
[----:B------:R-:W-:Y:S01]  /*1450*/  LOP3.LUT R8, R0, 0x1c0, RZ, 0xc0, !PT ;  /* 0x000001c000087812 */ /* 0x000fe200078ec0ff */
[----:B------:R-:W-:Y:S01]  /*1460*/  IMAD.SHL.U32 R0, R7, 0x400, RZ ;  /* 0x0000040007007824 */ /* 0x000fe200078e00ff */
[----:B------:R-:W-:Y:S01]  /*1470*/  IADD3 R14, R237, 0x40, RZ ;  /* 0x00000040ed0e7810 */ /* 0x000fe20007ffe0ff */
[----:B------:R-:W-:Y:S01]  /*1480*/  IMAD.SHL.U32 R7, R7, 0x200, RZ ;  /* 0x0000020007077824 */ /* 0x000fe200078e00ff */
[----:B------:R-:W-:Y:S01]  /*1490*/  SHF.R.U32.HI R3, RZ, 0x3, R8 ;  /* 0x00000003ff037819 */ /* 0x000fe20000011608 */
[----:B------:R-:W-:Y:S01]  /*14a0*/  IMAD R11, R18, 0x2, R0 ;  /* 0x00000002120b7824 */ /* 0x000fe200078e0200 */
[----:B------:R-:W-:Y:S01]  /*14b0*/  LOP3.LUT R4, R8, 0x18, R126, 0xf8, !PT ;  /* 0x0000001808047812 */ /* 0x000fe200078ef87e */
[----:B------:R1:W-:Y:S01]  /*14c0*/  STL [R1+0x14], R8 ;  /* 0x0000140801007387 */ /* 0x0003e20000100800 */
[----:B------:R-:W-:Y:S01]  /*14d0*/  LOP3.LUT R5, R2, 0xfffffe00, RZ, 0xc0, !PT ;  /* 0xfffffe0002057812 */ /* 0x000fe200078ec0ff */
[----:B------:R-:W-:Y:S01]  /*14e0*/  IMAD R2, R12, 0x200, R15 ;  /* 0x000002000c027824 */ /* 0x000fe200078e020f */
[----:B------:R-:W-:Y:S01]  /*14f0*/  LOP3.LUT R231, R7, R4, R3, 0xf6, !PT ;  /* 0x0000000407e77212 */ /* 0x000fe200078ef603 */
[----:B------:R-:W-:Y:S01]  /*1500*/  IMAD.MOV.U32 R12, RZ, RZ, 0x40 ;  /* 0x00000040ff0c7424 */ /* 0x000fe200078e00ff */
[-C--:B------:R-:W-:Y:S01]  /*1510*/  IADD3 R4, R6, R5.reuse, R0 ;  /* 0x0000000506047210 */ /* 0x080fe20007ffe000 */
[C---:B------:R-:W-:Y:S01]  /*1520*/  IMAD R0, R9.reuse, 0x20, R19 ;  /* 0x0000002009007824 */ /* 0x040fe200078e0213 */
[----:B------:R-:W-:Y:S01]  /*1530*/  LOP3.LUT P4, RZ, R9, 0x2, RZ, 0xc0, !PT ;  /* 0x0000000209ff7812 */ /* 0x000fe2000788c0ff */
[----:B------:R-:W-:Y:S01]  /*1540*/  IMAD.SHL.U32 R140, R18, 0x4, RZ ;  /* 0x00000004128c7824 */ /* 0x000fe200078e00ff */
[----:B------:R-:W-:-:S02]  /*1550*/  LOP3.LUT R5, R6, R5, RZ, 0xfc, !PT ;  /* 0x0000000506057212 */ /* 0x000fc400078efcff */
[----:B------:R2:W-:Y:S01]  /*1560*/  STL [R1+0x44], R0 ;  /* 0x0000440001007387 */ /* 0x0005e20000100800 */
[----:B------:R-:W-:Y:S02]  /*1570*/  SHF.R.S32.HI R7, RZ, 0x1f, R14 ;  /* 0x0000001fff077819 */ /* 0x000fe4000001140e */
[----:B------:R-:W-:Y:S02]  /*1580*/  LEA R147, R2, 0x6100, 0x1 ;  /* 0x0000610002937811 */ /* 0x000fe400078e08ff */
[----:B------:R-:W-:Y:S02]  /*1590*/  LOP3.LUT P3, RZ, R9, 0x4, RZ, 0xc0, !PT ;  /* 0x0000000409ff7812 */ /* 0x000fe4000786c0ff */
[C---:B------:R-:W-:Y:S02]  /*15a0*/  IADD3 R198, R147.reuse, 0x20, RZ ;  /* 0x0000002093c67810 */ /* 0x040fe40007ffe0ff */
[----:B------:R-:W-:Y:S02]  /*15b0*/  @P4 IADD3 R198, R147, -0x20, RZ ;  /* 0xffffffe093c64810 */ /* 0x000fe40007ffe0ff */
[----:B------:R-:W-:-:S02]  /*15c0*/  LEA R194, R4, 0xc100, 0x1 ;  /* 0x0000c10004c27811 */ /* 0x000fc400078e08ff */
[----:B------:R-:W-:Y:S02]  /*15d0*/  LEA R188, R5, 0x100, 0x1 ;  /* 0x0000010005bc7811 */ /* 0x000fe400078e08ff */
[----:B-1----:R-:W-:Y:S02]  /*15e0*/  LOP3.LUT R8, R3, R8, RZ, 0xfc, !PT ;  /* 0x0000000803087212 */ /* 0x002fe400078efcff */
[----:B------:R-:W-:Y:S02]  /*15f0*/  LEA.HI R3, R18, R18, RZ, 0x1 ;  /* 0x0000001212037211 */ /* 0x000fe400078f08ff */
[C---:B------:R-:W-:Y:S01]  /*1600*/  IADD3 R143, R140.reuse, 0x20, RZ ;  /* 0x000000208c8f7810 */ /* 0x040fe20007ffe0ff */
[----:B------:R-:W-:Y:S01]  /*1610*/  IMAD.IADD R11, R11, 0x1, R8 ;  /* 0x000000010b0b7824 */ /* 0x000fe200078e0208 */
[----:B------:R-:W-:Y:S02]  /*1620*/  LOP3.LUT R6, R3, 0x1ffffffe, RZ, 0xc0, !PT ;  /* 0x1ffffffe03067812 */ /* 0x000fe400078ec0ff */
[----:B------:R-:W-:Y:S01]  /*1630*/  LEA.HI R3, R7, R14, RZ, 0x3 ;  /* 0x0000000e07037211 */ /* 0x000fe200078f18ff */
[----:B------:R-:W-:Y:S01]  /*1640*/  IMAD.IADD R131, R140, 0x1, R143 ;  /* 0x000000018c837824 */ /* 0x000fe200078e028f */
[----:B------:R-:W-:Y:S01]  /*1650*/  LOP3.LUT R7, R10, 0x7ffffffc, RZ, 0xc0, !PT ;  /* 0x7ffffffc0a077812 */ /* 0x000fe200078ec0ff */
[----:B--2---:R-:W-:Y:S01]  /*1660*/  IMAD.SHL.U32 R0, R14, 0x40, RZ ;  /* 0x000000400e007824 */ /* 0x004fe200078e00ff */
[----:B------:R-:W-:Y:S01]  /*1670*/  IADD3 R142, R140, 0x40, RZ ;  /* 0x000000408c8e7810 */ /* 0x000fe20007ffe0ff */
[----:B------:R-:W-:Y:S01]  /*1680*/  IMAD.IADD R6, R18, 0x1, -R6 ;  /* 0x0000000112067824 */ /* 0x000fe200078e0a06 */
[----:B------:R-:W-:Y:S01]  /*1690*/  LEA R231, R231, 0x100, 0x1 ;  /* 0x00000100e7e77811 */ /* 0x000fe200078e08ff */
[----:B------:R-:W-:Y:S01]  /*16a0*/  IMAD.SHL.U32 R3, R3, 0x40, RZ ;  /* 0x0000004003037824 */ /* 0x000fe200078e00ff */
[----:B------:R-:W-:Y:S01]  /*16b0*/  LOP3.LUT R8, R0, 0x1c0, RZ, 0xc0, !PT ;  /* 0x000001c000087812 */ /* 0x000fe200078ec0ff */
[----:B------:R-:W-:Y:S01]  /*16c0*/  IMAD R2, R6, 0x8, R16 ;  /* 0x0000000806027824 */ /* 0x000fe200078e0210 */
[----:B------:R-:W-:Y:S01]  /*16d0*/  SEL R0, R12, 0xffffffc0, !P3 ;  /* 0xffffffc00c007807 */ /* 0x000fe20005800000 */
[----:B------:R-:W-:Y:S01]  /*16e0*/  IMAD.IADD R239, R17, 0x1, -R7 ;  /* 0x0000000111ef7824 */ /* 0x000fe200078e0a07 */
[----:B------:R-:W-:Y:S01]  /*16f0*/  SHF.R.U32.HI R8, RZ, 0x3, R8 ;  /* 0x00000003ff087819 */ /* 0x000fe20000011608 */
[----:B------:R-:W-:Y:S01]  /*1700*/  IMAD.IADD R130, R140, 0x1, R142 ;  /* 0x000000018c827824 */ /* 0x000fe200078e028e */
[----:B------:R-:W-:Y:S01]  /*1710*/  SEL R8, R13, 0xffffffe0, !P1 ;  /* 0xffffffe00d087807 */ /* 0x000fe20004800000 */
[----:B------:R-:W-:Y:S01]  /*1720*/  IMAD.IADD R193, R147, 0x1, R0 ;  /* 0x0000000193c17824 */ /* 0x000fe200078e0200 */
[----:B------:R-:W-:Y:S01]  /*1730*/  LEA R6, R11, 0x80, 0x1 ;  /* 0x000000800b067811 */ /* 0x000fe200078e08ff */
[----:B------:R-:W-:Y:S01]  /*1740*/  IMAD.IADD R190, R0, 0x1, R198 ;  /* 0x0000000100be7824 */ /* 0x000fe200078e02c6 */
[----:B------:R-:W-:Y:S01]  /*1750*/  SEL R7, R12, 0xffffffc0, !P2 ;  /* 0xffffffc00c077807 */ /* 0x000fe20005000000 */
[----:B------:R-:W-:Y:S01]  /*1760*/  IMAD.SHL.U32 R239, R239, 0x2, RZ ;  /* 0x00000002efef7824 */ /* 0x000fe200078e00ff */
[----:B------:R-:W-:Y:S01]  /*1770*/  LOP3.LUT R3, R3, 0xfffffe00, RZ, 0xc0, !PT ;  /* 0xfffffe0003037812 */ /* 0x000fe200078ec0ff */
[C---:B------:R-:W-:Y:S01]  /*1780*/  IMAD.IADD R10, R6.reuse, 0x1, R8 ;  /* 0x00000001060a7824 */ /* 0x040fe200078e0208 */
[C---:B------:R-:W-:Y:S01]  /*1790*/  IADD3 R9, R6.reuse, -0x10, RZ ;  /* 0xfffffff006097810 */ /* 0x040fe20007ffe0ff */
[C-C-:B------:R-:W-:Y:S01]  /*17a0*/  IMAD.IADD R0, R6.reuse, 0x1, R7.reuse ;  /* 0x0000000106007824 */ /* 0x140fe200078e0207 */
[----:B------:R-:W-:Y:S01]  /*17b0*/  @P0 IADD3 R9, R6, 0x10, RZ ;  /* 0x0000001006090810 */ /* 0x000fe20007ffe0ff */
[----:B------:R1:W-:Y:S01]  /*17c0*/  STL [R1+0x40], R3 ;  /* 0x0000400301007387 */ /* 0x0003e20000100800 */
[C---:B------:R-:W-:Y:S01]  /*17d0*/  IADD3 R146, R140.reuse, 0x10, RZ ;  /* 0x000000108c927810 */ /* 0x040fe20007ffe0ff */
[----:B------:R-:W-:Y:S01]  /*17e0*/  IMAD.IADD R232, R231, 0x1, R7 ;  /* 0x00000001e7e87824 */ /* 0x000fe200078e0207 */
[C---:B------:R-:W-:Y:S01]  /*17f0*/  IADD3 R145, R140.reuse, 0x30, RZ ;  /* 0x000000308c917810 */ /* 0x040fe20007ffe0ff */
[----:B------:R2:W-:Y:S01]  /*1800*/  STL [R1+0x10], R2 ;  /* 0x0000100201007387 */ /* 0x0005e20000100800 */
[----:B------:R-:W-:-:S02]  /*1810*/  IADD3 R144, R140, 0x50, RZ ;  /* 0x000000508c907810 */ /* 0x000fc40007ffe0ff */
[C---:B------:R-:W-:Y:S01]  /*1820*/  IADD3 R209, R198.reuse, 0x800, RZ ;  /* 0x00000800c6d17810 */ /* 0x040fe20007ffe0ff */
[----:B------:R-:W-:Y:S01]  /*1830*/  STL [R1+0x2c], R10 ;  /* 0x00002c0a01007387 */ /* 0x000fe20000100800 */
[C---:B------:R-:W-:Y:S02]  /*1840*/  IADD3 R208, R198.reuse, 0x1000, RZ ;  /* 0x00001000c6d07810 */ /* 0x040fe40007ffe0ff */
[C---:B------:R-:W-:Y:S01]  /*1850*/  IADD3 R207, R198.reuse, 0x1800, RZ ;  /* 0x00001800c6cf7810 */ /* 0x040fe20007ffe0ff */
[----:B------:R3:W-:Y:S01]  /*1860*/  STL [R1+0x3c], R0 ;  /* 0x00003c0001007387 */ /* 0x0007e20000100800 */
[C---:B------:R-:W-:Y:S02]  /*1870*/  IADD3 R206, R198.reuse, 0x2000, RZ ;  /* 0x00002000c6ce7810 */ /* 0x040fe40007ffe0ff */
[C---:B------:R-:W-:Y:S01]  /*1880*/  IADD3 R205, R198.reuse, 0x2800, RZ ;  /* 0x00002800c6cd7810 */ /* 0x040fe20007ffe0ff */
[----:B------:R-:W-:Y:S01]  /*1890*/  STL [R1+0x24], R9 ;  /* 0x0000240901007387 */ /* 0x000fe20000100800 */
[----:B------:R-:W-:-:S02]  /*18a0*/  IADD3 R204, R198, 0x3000, RZ ;  /* 0x00003000c6cc7810 */ /* 0x000fc40007ffe0ff */
[C---:B------:R-:W-:Y:S02]  /*18b0*/  IADD3 R203, R198.reuse, 0x3800, RZ ;  /* 0x00003800c6cb7810 */ /* 0x040fe40007ffe0ff */
[C---:B------:R-:W-:Y:S02]  /*18c0*/  IADD3 R202, R198.reuse, 0x4000, RZ ;  /* 0x00004000c6ca7810 */ /* 0x040fe40007ffe0ff */
[C---:B------:R-:W-:Y:S02]  /*18d0*/  IADD3 R201, R198.reuse, 0x4800, RZ ;  /* 0x00004800c6c97810 */ /* 0x040fe40007ffe0ff */
[----:B-1----:R-:W-:Y:S02]  /*18e0*/  SEL R3, R13, 0xffffffe0, !P6 ;  /* 0xffffffe00d037807 */ /* 0x002fe40007000000 */
[----:B------:R-:W-:Y:S02]  /*18f0*/  IADD3 R200, R198, 0x5000, RZ ;  /* 0x00005000c6c87810 */ /* 0x000fe40007ffe0ff */
[----:B--2---:R-:W-:Y:S01]  /*1900*/  SEL R2, R12, 0xffffffc0, !P5 ;  /* 0xffffffc00c027807 */ /* 0x004fe20006800000 */
[----:B------:R-:W-:Y:S01]  /*1910*/  IMAD.IADD R195, R194, 0x1, R3 ;  /* 0x00000001c2c37824 */ /* 0x000fe200078e0203 */
[----:B------:R-:W-:Y:S01]  /*1920*/  IADD3 R199, R198, 0x5800, RZ ;  /* 0x00005800c6c77810 */ /* 0x000fe20007ffe0ff */
[----:B------:R-:W-:-:S02]  /*1930*/  IMAD.IADD R189, R3, 0x1, R188 ;  /* 0x0000000103bd7824 */ /* 0x000fc400078e02bc */
[C---:B------:R-:W-:Y:S02]  /*1940*/  IMAD.IADD R3, R7.reuse, 0x1, R9 ;  /* 0x0000000107037824 */ /* 0x040fe400078e0209 */
[----:B------:R-:W-:Y:S02]  /*1950*/  IMAD.IADD R197, R194, 0x1, R2 ;  /* 0x00000001c2c57824 */ /* 0x000fe400078e0202 */
[----:B---3--:R-:W-:Y:S02]  /*1960*/  IMAD.IADD R0, R7, 0x1, R10 ;  /* 0x0000000107007824 */ /* 0x008fe400078e020a */
[C---:B------:R-:W-:Y:S02]  /*1970*/  IMAD.IADD R192, R2.reuse, 0x1, R188 ;  /* 0x0000000102c07824 */ /* 0x040fe400078e02bc */
[----:B------:R-:W-:Y:S01]  /*1980*/  IMAD.IADD R196, R195, 0x1, R2 ;  /* 0x00000001c3c47824 */ /* 0x000fe200078e0202 */
[----:B------:R1:W-:Y:S01]  /*1990*/  STL [R1+0x38], R0 ;  /* 0x0000380001007387 */ /* 0x0003e20000100800 */
[----:B------:R-:W-:-:S02]  /*19a0*/  IMAD.IADD R191, R2, 0x1, R189 ;  /* 0x0000000102bf7824 */ /* 0x000fc400078e02bd */
[----:B-1----:R-:W-:-:S05]  /*19b0*/  IMAD.IADD R0, R8, 0x1, R9 ;  /* 0x0000000108007824 */ /* 0x002fca00078e0209 */
[----:B------:R1:W-:Y:S04]  /*19c0*/  STL [R1+0x28], R0 ;  /* 0x0000280001007387 */ /* 0x0003e80000100800 */
[----:B------:R2:W-:Y:S01]  /*19d0*/  STL [R1+0x34], R3 ;  /* 0x0000340301007387 */ /* 0x0005e20000100800 */
[----:B-1----:R-:W-:-:S05]  /*19e0*/  IMAD.IADD R0, R7, 0x1, R0 ;  /* 0x0000000107007824 */ /* 0x002fca00078e0200 */
[----:B------:R2:W-:Y:S02]  /*19f0*/  STL [R1+0x30], R0 ;  /* 0x0000300001007387 */ /* 0x0005e40000100800 */
.L_x_1172:
[----:B------:R-:W-:-:S04]  /*1a00*/  IMAD.MOV.U32 R13, RZ, RZ, 0x4 ;  /* 0x00000004ff0d7424 */ /* 0x000fc800078e00ff */
[----:B--2---:R-:W-:-:S05]  /*1a10*/  IMAD.WIDE R2, R251, R13, c[0x0][0x588] ;  /* 0x00016200fb027625 */ /* 0x004fca00078e020d */
        /* <DEDUP_REMOVED lines=13> */
[----:B--2---:R-:W-:Y:S01]  /*1af0*/  SHF.R.S32.HI R135, RZ, 0x1f, R14 ;  /* 0x0000001fff877819 */ /* 0x004fe2000001140e */
[----:B------:R1:W-:Y:S01]  /*1b00*/  STL [R1], R14 ;  /* 0x0000000e01007387 */ /* 0x0003e20000100800 */
[----:B------:R-:W-:-:S02]  /*1b10*/  @P4 LEA R2, P0, R14, c[0x0][0x360], 0x2 ;  /* 0x0000d8000e024a11 */ /* 0x000fc400078010ff */
[C---:B------:R-:W-:Y:S02]  /*1b20*/  @P2 LEA R4, P1, R14.reuse, c[0x0][0x370], 0x2 ;  /* 0x0000dc000e042a11 */ /* 0x040fe400078210ff */
[C-C-:B------:R-:W-:Y:S02]  /*1b30*/  @P4 LEA.HI.X R3, R14.reuse, c[0x0][0x364], R135.reuse, 0x2, P0 ;  /* 0x0000d9000e034a11 */ /* 0x140fe400000f1487 */
[----:B------:R-:W-:-:S03]  /*1b40*/  @P2 LEA.HI.X R5, R14, c[0x0][0x374], R135, 0x2, P1 ;  /* 0x0000dd000e052a11 */ /* 0x000fc600008f1487 */
[----:B------:R2:W3:Y:S01]  /*1b50*/  @P4 LDG.E R0, [R2.64] ;  /* 0x0000000602004981 */ /* 0x0004e2000c1e1900 */
[----:B------:R-:W-:-:S03]  /*1b60*/  ISETP.NE.U32.AND P0, PT, RZ, c[0x0][0x350], PT ;  /* 0x0000d400ff007a0c */ /* 0x000fc60003f05070 */
[----:B------:R4:W5:Y:S01]  /*1b70*/  @P2 LDG.E R136, [R4.64] ;  /* 0x0000000604882981 */ /* 0x000962000c1e1900 */
[----:B------:R-:W-:Y:S02]  /*1b80*/  ISETP.NE.AND.EX P6, PT, RZ, c[0x0][0x354], PT, P0 ;  /* 0x0000d500ff007a0c */ /* 0x000fe40003fc5300 */
[----:B------:R-:W-:-:S04]  /*1b90*/  LEA R6, P2, R14, c[0x0][0x348], 0x2 ;  /* 0x0000d2000e067a11 */ /* 0x000fc800078410ff */
[----:B------:R-:W-:-:S05]  /*1ba0*/  LEA.HI.X R7, R14, c[0x0][0x34c], R135, 0x2, P2 ;  /* 0x0000d3000e077a11 */ /* 0x000fca00010f1487 */
[----:B------:R1:W5:Y:S01]  /*1bb0*/  @P3 LDG.E R182, [R6.64] ;  /* 0x0000000606b63981 */ /* 0x000362000c1e1900 */
[C---:B--2---:R-:W-:Y:S02]  /*1bc0*/  LEA R2, P0, R14.reuse, c[0x0][0x358], 0x2 ;  /* 0x0000d6000e027a11 */ /* 0x044fe400078010ff */
[C---:B----4-:R-:W-:Y:S02]  /*1bd0*/  LEA R4, P1, R14.reuse, c[0x0][0x350], 0x2 ;  /* 0x0000d4000e047a11 */ /* 0x050fe400078210ff */
[C-C-:B------:R-:W-:Y:S02]  /*1be0*/  LEA.HI.X R3, R14.reuse, c[0x0][0x35c], R135.reuse, 0x2, P0 ;  /* 0x0000d7000e037a11 */ /* 0x140fe400000f1487 */
[----:B------:R-:W-:-:S03]  /*1bf0*/  LEA.HI.X R5, R14, c[0x0][0x354], R135, 0x2, P1 ;  /* 0x0000d5000e057a11 */ /* 0x000fc600008f1487 */
[----:B------:R1:W5:Y:S04]  /*1c00*/  @P5 LDG.E R12, [R2.64] ;  /* 0x00000006020c5981 */ /* 0x000368000c1e1900 */
[----:B------:R1:W5:Y:S01]  /*1c10*/  @P6 LDG.E R129, [R4.64] ;  /* 0x0000000604816981 */ /* 0x000362000c1e1900 */
[----:B------:R-:W-:-:S05]  /*1c20*/  LOP3.LUT R20, R250, 0xffff, RZ, 0xc0, !PT ;  /* 0x0000fffffa147812 */ /* 0x000fca00078ec0ff */
[----:B------:R1:W-:Y:S01]  /*1c30*/  STL [R1+0xc], R20 ;  /* 0x00000c1401007387 */ /* 0x0003e20000100800 */
[----:B------:R-:W-:Y:S03]  /*1c40*/  YIELD ;  /* 0x0000000000007946 */ /* 0x000fe60003800000 */
[----:B---3--:R1:W-:Y:S01]  /*1c50*/  @P4 STL [R1+0x8], R0 ;  /* 0x0000080001004387 */ /* 0x0083e20000100800 */
[----:B------:R-:W-:Y:S05]  /*1c60*/  @P4 BRA `(.L_x_1014) ;  /* 0x0000007000004947 */ /* 0x000fea0003800000 */
[----:B-1----:R-:W-:-:S05]  /*1c70*/  MOV R0, c[0x0][0x168] ;  /* 0x00005a0000007a02 */ /* 0x002fca0000000f00 */
[----:B------:R1:W-:Y:S01]  /*1c80*/  STL [R1+0x8], R0 ;  /* 0x0000080001007387 */ /* 0x0003e20000100800 */
[----:B------:R-:W-:Y:S05]  /*1c90*/  @!P3 BRA `(.L_x_1014) ;  /* 0x000000400000b947 */ /* 0x000fea0003800000 */
[----:B------:R-:W2:Y:S04]  /*1ca0*/  LDG.E R8, [R6.64] ;  /* 0x0000000606087981 */ /* 0x000ea8000c1e1900 */
[----:B-1----:R-:W2:Y:S02]  /*1cb0*/  LDG.E R0, [R6.64+0x4] ;  /* 0x0000040606007981 */ /* 0x002ea4000c1e1900 */
[----:B--2---:R-:W-:-:S05]  /*1cc0*/  IADD3 R0, -R8, R0, RZ ;  /* 0x0000000008007210 */ /* 0x004fca0007ffe1ff */
[----:B------:R1:W-:Y:S02]  /*1cd0*/  STL [R1+0x8], R0 ;  /* 0x0000080001007387 */ /* 0x0003e40000100800 */
.L_x_1014:
[----:B------:R-:W-:-:S04]  /*1ce0*/  ISETP.NE.U32.AND P0, PT, RZ, c[0x0][0x368], PT ;  /* 0x0000da00ff007a0c */ /* 0x000fc80003f05070 */
[----:B------:R-:W-:-:S13]  /*1cf0*/  ISETP.NE.AND.EX P0, PT, RZ, c[0x0][0x36c], PT, P0 ;  /* 0x0000db00ff007a0c */ /* 0x000fda0003f05300 */
[----:B------:R-:W-:Y:S05]  /*1d00*/  @!P0 BRA `(.L_x_1015) ;  /* 0x0000004000008947 */ /* 0x000fea0003800000 */
[----:B-1----:R-:W-:-:S04]  /*1d10*/  LEA R6, P0, R14, c[0x0][0x368], 0x2 ;  /* 0x0000da000e067a11 */ /* 0x002fc800078010ff */
[----:B------:R-:W-:-:S05]  /*1d20*/  LEA.HI.X R7, R14, c[0x0][0x36c], R135, 0x2, P0 ;  /* 0x0000db000e077a11 */ /* 0x000fca00000f1487 */
[----:B------:R1:W5:Y:S01]  /*1d30*/  LDG.E R6, [R6.64] ;  /* 0x0000000606067981 */ /* 0x000362000c1e1900 */
[----:B------:R-:W-:Y:S05]  /*1d40*/  BRA `(.L_x_1016) ;  /* 0x0000005000007947 */ /* 0x000fea0003800000 */
.L_x_1015:
[----:B-1----:R-:W-:Y:S01]  /*1d50*/  MOV R6, c[0x0][0x1d0] ;  /* 0x0000740000067a02 */ /* 0x002fe20000000f00 */
[----:B------:R-:W-:Y:S05]  /*1d60*/  @!P6 BRA `(.L_x_1016) ;  /* 0x000000300000e947 */ /* 0x000fea0003800000 */
[----:B------:R-:W2:Y:S04]  /*1d70*/  LDG.E R6, [R4.64] ;  /* 0x0000000604067981 */ /* 0x000ea8000c1e1900 */
[----:B------:R-:W2:Y:S02]  /*1d80*/  LDG.E R0, [R4.64+0x4] ;  /* 0x0000040604007981 */ /* 0x000ea4000c1e1900 */
[----:B--2---:R-:W-:Y:S02]  /*1d90*/  IADD3 R6, -R6, R0, RZ ;  /* 0x0000000006067210 */ /* 0x004fe40007ffe1ff */
.L_x_1016:
[----:B------:R2:W3:Y:S04]  /*1da0*/  @P5 LDG.E R5, [R2.64] ;  /* 0x0000000602055981 */ /* 0x0004e8000c1e1900 */
[----:B------:R2:W3:Y:S04]  /*1db0*/  @P5 LDG.E R4, [R2.64+0x4] ;  /* 0x0000040602045981 */ /* 0x0004e8000c1e1900 */
[----:B-1----:R-:W4:Y:S01]  /*1dc0*/  LDL R7, [R1+0x8] ;  /* 0x0000080001077983 */ /* 0x002f220000100800 */
[----:B------:R-:W-:-:S04]  /*1dd0*/  ISETP.NE.U32.AND P0, PT, RZ, c[0x0][0x378], PT ;  /* 0x0000de00ff007a0c */ /* 0x000fc80003f05070 */
[----:B------:R-:W-:Y:S01]  /*1de0*/  ISETP.NE.AND.EX P1, PT, RZ, c[0x0][0x37c], PT, P0 ;  /* 0x0000df00ff007a0c */ /* 0x000fe20003f25300 */
[----:B------:R-:W-:Y:S02]  /*1df0*/  IMAD.MOV.U32 R0, RZ, RZ, c[0x0][0x2c4] ;  /* 0x0000b100ff007624 */ /* 0x000fe400078e00ff */
[----:B------:R-:W-:Y:S02]  /*1e00*/  IMAD.SHL.U32 R249, R249, 0x80, RZ ;  /* 0x00000080f9f97824 */ /* 0x000fe400078e00ff */
[----:B-----5:R-:W-:-:S08]  /*1e10*/  IMAD.MOV.U32 R132, RZ, RZ, R6 ;  /* 0x000000ffff847224 */ /* 0x020fd000078e0006 */
[----:B--2---:R-:W-:-:S04]  /*1e20*/  @P1 LEA R2, P0, R14, c[0x0][0x378], 0x2 ;  /* 0x0000de000e021a11 */ /* 0x004fc800078010ff */
[----:B------:R-:W-:Y:S02]  /*1e30*/  @P1 LEA.HI.X R3, R14, c[0x0][0x37c], R135, 0x2, P0 ;  /* 0x0000df000e031a11 */ /* 0x000fe400000f1487 */
[----:B------:R-:W-:Y:S01]  /*1e40*/  ISETP.NE.AND P0, PT, R0, 0x1, PT ;  /* 0x000000010000780c */ /* 0x000fe20003f05270 */
[----:B------:R-:W-:Y:S01]  /*1e50*/  IMAD.MOV.U32 R76, RZ, RZ, c[0x0][0x228] ;  /* 0x00008a00ff4c7624 */ /* 0x000fe200078e00ff */
[----:B------:R-:W-:Y:S01]  /*1e60*/  IADD3 R0, R249, 0x7f, RZ ;  /* 0x0000007ff9007810 */ /* 0x000fe20007ffe0ff */
[----:B------:R-:W-:Y:S01]  /*1e70*/  IMAD.IADD R8, R6, 0x1, -R136 ;  /* 0x0000000106087824 */ /* 0x000fe200078e0a88 */
[----:B------:R1:W5:Y:S09]  /*1e80*/  @P1 LDG.E R132, [R2.64] ;  /* 0x0000000602841981 */ /* 0x000372000c1e1900 */
[----:B-1----:R-:W-:-:S05]  /*1e90*/  @P0 IMAD.HI.U32 R2, R0, c[0x0][0x2c8], RZ ;  /* 0x0000b20000020a27 */ /* 0x002fca00078e00ff */
[----:B------:R-:W-:Y:S01]  /*1ea0*/  @P0 SHF.R.U32.HI R0, RZ, c[0x0][0x2cc], R2 ;  /* 0x0000b300ff000a19 */ /* 0x000fe20000011602 */
[----:B------:R-:W-:Y:S01]  /*1eb0*/  BSSY B0, `(.L_x_1017) ;  /* 0x0000037000007945 */ /* 0x000fe20003800000 */
[----:B---3--:R-:W-:-:S04]  /*1ec0*/  @P5 IMAD.IADD R76, R4, 0x1, -R5 ;  /* 0x00000001044c5824 */ /* 0x008fc800078e0a05 */
[----:B------:R-:W-:-:S05]  /*1ed0*/  IMAD.IADD R3, R8, 0x1, R76 ;  /* 0x0000000108037824 */ /* 0x000fca00078e024c */
[C---:B----4-:R-:W-:Y:S01]  /*1ee0*/  IADD3 R149, R3.reuse, 0x40, -R7 ;  /* 0x0000004003957810 */ /* 0x050fe20007ffe807 */
[----:B------:R1:W-:Y:S01]  /*1ef0*/  STL [R1+0x4], R3 ;  /* 0x0000040301007387 */ /* 0x0003e20000100800 */
[----:B------:R-:W-:-:S03]  /*1f00*/  IADD3 R2, R3, 0x3f, RZ ;  /* 0x0000003f03027810 */ /* 0x000fc60007ffe0ff */
[----:B------:R-:W-:Y:S01]  /*1f10*/  IMAD.IADD R0, R149, 0x1, R0 ;  /* 0x0000000195007824 */ /* 0x000fe200078e0200 */
[----:B------:R-:W-:Y:S02]  /*1f20*/  LOP3.LUT R7, R250, 0xff0000, RZ, 0xc0, !PT ;  /* 0x00ff0000fa077812 */ /* 0x000fe400078ec0ff */
[----:B------:R-:W-:Y:S02]  /*1f30*/  SHF.R.S32.HI R4, RZ, 0x1f, R2 ;  /* 0x0000001fff047819 */ /* 0x000fe40000011402 */
[----:B------:R-:W-:Y:S02]  /*1f40*/  SHF.R.S32.HI R5, RZ, 0x1f, R0 ;  /* 0x0000001fff057819 */ /* 0x000fe40000011400 */
[----:B------:R-:W-:Y:S02]  /*1f50*/  LEA.HI R2, R4, R2, RZ, 0x6 ;  /* 0x0000000204027211 */ /* 0x000fe400078f30ff */
[----:B------:R-:W-:Y:S02]  /*1f60*/  LEA.HI R0, R5, R0, RZ, 0x6 ;  /* 0x0000000005007211 */ /* 0x000fe400078f30ff */
[----:B-1----:R-:W-:-:S04]  /*1f70*/  LOP3.LUT R3, R250, 0xff000000, RZ, 0xc0, !PT ;  /* 0xff000000fa037812 */ /* 0x002fc800078ec0ff */
[----:B------:R-:W-:-:S04]  /*1f80*/  SHF.R.U32.HI R3, RZ, 0x8, R3 ;  /* 0x00000008ff037819 */ /* 0x000fc80000011603 */
[----:B------:R-:W-:-:S04]  /*1f90*/  LEA.HI R3, R7, R3, RZ, 0x10 ;  /* 0x0000000307037211 */ /* 0x000fc800078f80ff */
[----:B------:R-:W-:Y:S02]  /*1fa0*/  SHF.R.U32.HI R9, RZ, 0x10, R3 ;  /* 0x00000010ff097819 */ /* 0x000fe40000011603 */
[----:B------:R-:W-:Y:S02]  /*1fb0*/  LOP3.LUT R15, R3, 0xff, RZ, 0xc0, !PT ;  /* 0x000000ff030f7812 */ /* 0x000fe400078ec0ff */
[----:B------:R-:W-:Y:S02]  /*1fc0*/  SHF.R.S32.HI R148, RZ, 0x6, R2 ;  /* 0x00000006ff947819 */ /* 0x000fe40000011402 */
[----:B------:R-:W-:Y:S01]  /*1fd0*/  SHF.R.S32.HI R0, RZ, 0x6, R0 ;  /* 0x00000006ff007819 */ /* 0x000fe20000011400 */
[----:B------:R1:W-:Y:S03]  /*1fe0*/  STL [R1+0x1c], R9 ;  /* 0x00001c0901007387 */ /* 0x0003e60000100800 */
[----:B------:R-:W-:Y:S01]  /*1ff0*/  IMNMX R7, R148, R0, PT ;  /* 0x0000000094077217 */ /* 0x000fe20003800200 */
[----:B------:R1:W-:Y:S03]  /*2000*/  STL [R1+0x20], R15 ;  /* 0x0000200f01007387 */ /* 0x0003e60000100800 */
[----:B------:R-:W-:-:S02]  /*2010*/  ISETP.GE.AND P0, PT, R7, 0x1, PT ;  /* 0x000000010700780c */ /* 0x000fc40003f06270 */
[----:B------:R-:W-:Y:S01]  /*2020*/  ISETP.NE.AND P1, PT, R9, RZ, PT ;  /* 0x000000ff0900720c */ /* 0x000fe20003f25270 */
[----:B------:R-:W-:-:S03]  /*2030*/  IMAD.MOV.U32 R0, RZ, RZ, RZ ;  /* 0x000000ffff007224 */ /* 0x000fc600078e00ff */
[----:B------:R-:W-:-:S07]  /*2040*/  SEL R128, R9, c[0x0][0x338], P1 ;  /* 0x0000ce0009807a07 */ /* 0x000fce0000800000 */
[----:B------:R-:W-:Y:S05]  /*2050*/  @!P0 BRA `(.L_x_1018) ;  /* 0x000001c000008947 */ /* 0x000fea0003800000 */
[----:B------:R-:W-:Y:S01]  /*2060*/  IABS R2, R128 ;  /* 0x0000008000027213 */ /* 0x000fe20000000000 */
[----:B------:R-:W-:Y:S01]  /*2070*/  IMAD.MOV.U32 R4, RZ, RZ, RZ ;  /* 0x000000ffff047224 */ /* 0x000fe200078e00ff */
[----:B-1----:R-:W-:Y:S02]  /*2080*/  IADD3 R9, R128, -0x1, R7 ;  /* 0xffffffff80097810 */ /* 0x002fe40007ffe007 */
[----:B------:R-:W1:Y:S02]  /*2090*/  I2F.RP R0, R2 ;  /* 0x0000000200007306 */ /* 0x000e640000209400 */
[----:B------:R-:W-:-:S06]  /*20a0*/  IABS R11, R9 ;  /* 0x00000009000b7213 */ /* 0x000fcc0000000000 */
[----:B-1----:R-:W1:Y:S02]  /*20b0*/  MUFU.RCP R0, R0 ;  /* 0x0000000000007308 */ /* 0x002e640000001000 */
[----:B-1----:R-:W-:-:S06]  /*20c0*/  IADD3 R0, R0, 0xffffffe, RZ ;  /* 0x0ffffffe00007810 */ /* 0x002fcc0007ffe0ff */
[----:B------:R-:W1:Y:S02]  /*20d0*/  F2I.FTZ.U32.TRUNC.NTZ R5, R0 ;  /* 0x0000000000057305 */ /* 0x000e64000021f000 */
        /* <DEDUP_REMOVED lines=20> */
.L_x_1018:
[----:B------:R-:W-:Y:S05]  /*2220*/  BSYNC B0 ;  /* 0x0000000000007941 */ /* 0x000fea0003800000 */
.L_x_1017:
[----:B------:R-:W2:Y:S01]  /*2230*/  LDL R27, [R1+0x14] ;  /* 0x00001400011b7983 */ /* 0x000ea20000100800 */
[----:B------:R-:W-:Y:S01]  /*2240*/  IMAD R2, R15, R0, RZ ;  /* 0x000000000f027224 */ /* 0x000fe200078e02ff */
[----:B------:R-:W-:Y:S02]  /*2250*/  IADD3 R133, R240, 0x40, RZ ;  /* 0x00000040f0857810 */ /* 0x000fe40007ffe0ff */
[----:B------:R-:W3:Y:S01]  /*2260*/  S2R R4, SR_TID.X ;  /* 0x0000000000047919 */ /* 0x000ee20000002100 */
        /* <DEDUP_REMOVED lines=13> */
[----:B---3--:R-:W-:Y:S02]  /*2340*/  SHF.R.S32.HI R3, RZ, 0x1f, R4 ;  /* 0x0000001fff037819 */ /* 0x008fe40000011404 */
[----:B------:R-:W-:Y:S02]  /*2350*/  @P0 SHF.R.S32.HI R0, RZ, 0x6, R2 ;  /* 0x00000006ff000819 */ /* 0x000fe40000011402 */
[----:B------:R-:W-:Y:S02]  /*2360*/  LEA.HI R2, R3, R4, RZ, 0x5 ;  /* 0x0000000403027211 */ /* 0x000fe400078f28ff */
[----:B------:R-:W-:Y:S02]  /*2370*/  ISETP.GT.AND P0, PT, R0, R121, PT ;  /* 0x000000790000720c */ /* 0x000fe40003f04270 */
[----:B------:R-:W-:-:S05]  /*2380*/  SHF.R.S32.HI R2, RZ, 0x5, R2 ;  /* 0x00000005ff027819 */ /* 0x000fca0000011402 */
[----:B------:R-:W-:Y:S01]  /*2390*/  IMAD.SHL.U32 R181, R2, 0x200, RZ ;  /* 0x0000020002b57824 */ /* 0x000fe200078e00ff */
[----:B--2---:R-:W-:-:S05]  /*23a0*/  SHF.R.U32.HI R180, RZ, 0x3, R27 ;  /* 0x00000003ffb47819 */ /* 0x004fca000001161b */
[----:B------:R-:W-:Y:S05]  /*23b0*/  @!P0 BRA `(.L_x_1019) ;  /* 0x00004e8000008947 */ /* 0x000fea0003800000 */
[----:B------:R-:W-:Y:S02]  /*23c0*/  ISETP.NE.U32.AND P0, PT, RZ, c[0x0][0x340], PT ;  /* 0x0000d000ff007a0c */ /* 0x000fe40003f05070 */
[----:B------:R-:W-:Y:S02]  /*23d0*/  SHF.R.S32.HI R5, RZ, 0x1f, R4 ;  /* 0x0000001fff057819 */ /* 0x000fe40000011404 */
[----:B------:R-:W-:Y:S02]  /*23e0*/  ISETP.NE.AND.EX P2, PT, RZ, c[0x0][0x344], PT, P0 ;  /* 0x0000d100ff007a0c */ /* 0x000fe40003f45300 */
[----:B------:R-:W-:-:S04]  /*23f0*/  LEA.HI R5, R5, R4, RZ, 0x3 ;  /* 0x0000000405057211 */ /* 0x000fc800078f18ff */
[----:B------:R-:W-:-:S07]  /*2400*/  SHF.R.S32.HI R5, RZ, 0x3, R5 ;  /* 0x00000003ff057819 */ /* 0x000fce0000011405 */
[----:B------:R-:W-:-:S05]  /*2410*/  @P2 IMAD.WIDE R2, R14, R13, c[0x0][0x340] ;  /* 0x0000d0000e022625 */ /* 0x000fca00078e020d */
[----:B------:R2:W3:Y:S01]  /*2420*/  @P2 LDG.E R8, [R2.64] ;  /* 0x0000000602082981 */ /* 0x0004e2000c1e1900 */
[----:B------:R-:W-:Y:S01]  /*2430*/  IADD3 R120, P0, R5, R12, RZ ;  /* 0x0000000c05787210 */ /* 0x000fe20007f1e0ff */
[----:B------:R-:W-:Y:S01]  /*2440*/  IMAD.MOV.U32 R13, RZ, RZ, c[0x0][0x238] ;  /* 0x00008e00ff0d7624 */ /* 0x000fe200078e00ff */
[----:B------:R-:W-:Y:S01]  /*2450*/  SHF.R.S32.HI R241, RZ, 0x1f, R240 ;  /* 0x0000001ffff17819 */ /* 0x000fe200000114f0 */
[----:B------:R-:W-:Y:S01]  /*2460*/  IMAD.MOV.U32 R139, RZ, RZ, 0x6 ;  /* 0x00000006ff8b7424 */ /* 0x000fe200078e00ff */
[----:B------:R-:W-:Y:S01]  /*2470*/  IADD3 R57, R0, -0x1, RZ ;  /* 0xffffffff00397810 */ /* 0x000fe20007ffe0ff */
[----:B------:R-:W-:Y:S01]  /*2480*/  IMAD.SHL.U32 R155, R13, 0x40, RZ ;  /* 0x000000400d9b7824 */ /* 0x000fe200078e00ff */
[----:B------:R-:W-:Y:S01]  /*2490*/  IADD3 R100, -R5, R76, RZ ;  /* 0x0000004c05647210 */ /* 0x000fe20007ffe1ff */
[----:B------:R-:W-:Y:S01]  /*24a0*/  IMAD.SHL.U32 R156, R13, 0x20, RZ ;  /* 0x000000200d9c7824 */ /* 0x000fe200078e00ff */
[----:B------:R-:W-:Y:S01]  /*24b0*/  SEL R10, R135, RZ, !P5 ;  /* 0x000000ff870a7207 */ /* 0x000fe20006800000 */
[----:B------:R-:W-:Y:S01]  /*24c0*/  IMAD.WIDE.U32 R158, R237, c[0x0][0x1e0], RZ ;  /* 0x00007800ed9e7a25 */ /* 0x000fe200078e00ff */
[----:B------:R-:W-:-:S02]  /*24d0*/  SEL R11, R14, RZ, !P5 ;  /* 0x000000ff0e0b7207 */ /* 0x000fc40006800000 */
[----:B------:R-:W-:Y:S01]  /*24e0*/  SHF.L.U64.HI R151, R13, R139, c[0x0][0x23c] ;  /* 0x00008f000d977619 */ /* 0x000fe2000001028b */
[----:B------:R-:W-:Y:S01]  /*24f0*/  IMAD R7, R57, -0x40, R100 ;  /* 0xffffffc039077824 */ /* 0x000fe200078e0264 */
[----:B------:R-:W-:Y:S01]  /*2500*/  ISETP.GE.AND P5, PT, R240, c[0x0][0x1d4], PT ;  /* 0x00007500f0007a0c */ /* 0x000fe20003fa6270 */
[----:B------:R-:W-:Y:S01]  /*2510*/  IMAD R0, R10, c[0x0][0x248], RZ ;  /* 0x000092000a007a24 */ /* 0x000fe200078e02ff */
[----:B------:R-:W-:Y:S01]  /*2520*/  ISETP.GE.AND P4, PT, R133, c[0x0][0x1d4], PT ;  /* 0x0000750085007a0c */ /* 0x000fe20003f86270 */
[----:B------:R-:W-:Y:S01]  /*2530*/  IMAD.MOV.U32 R157, RZ, RZ, c[0x0][0x27c] ;  /* 0x00009f00ff9d7624 */ /* 0x000fe200078e00ff */
[----:B------:R-:W-:Y:S02]  /*2540*/  ISETP.GE.AND P1, PT, R7, 0x1, PT ;  /* 0x000000010700780c */ /* 0x000fe40003f26270 */
[----:B------:R-:W-:Y:S02]  /*2550*/  ISETP.GE.AND P3, PT, R134, c[0x0][0x1d4], PT ;  /* 0x0000750086007a0c */ /* 0x000fe40003f66270 */
[----:B------:R-:W-:-:S02]  /*2560*/  MOV R150, 0x5 ;  /* 0x0000000500967802 */ /* 0x000fc40000000f00 */
[----:B--2---:R-:W-:Y:S02]  /*2570*/  SHF.R.S32.HI R2, RZ, 0x1f, R5 ;  /* 0x0000001fff027819 */ /* 0x004fe40000011405 */
[----:B------:R-:W-:Y:S02]  /*2580*/  SHF.L.U64.HI R150, R13, R150, c[0x0][0x23c] ;  /* 0x00008f000d967619 */ /* 0x000fe40000010296 */
[----:B------:R-:W-:Y:S01]  /*2590*/  LEA.HI.X.SX32 R123, R12, R2, 0x1, P0 ;  /* 0x000000020c7b7211 */ /* 0x000fe200000f0eff */
[----:B------:R-:W-:Y:S01]  /*25a0*/  IMAD.WIDE.U32 R2, R120, c[0x0][0x238], R240 ;  /* 0x00008e0078027a25 */ /* 0x000fe200078e00f0 */
[----:B------:R-:W-:Y:S02]  /*25b0*/  SHF.R.S32.HI R127, RZ, 0x1f, R126 ;  /* 0x0000001fff7f7819 */ /* 0x000fe4000001147e */
[----:B------:R-:W-:Y:S01]  /*25c0*/  SHF.R.S32.HI R141, RZ, 0x1f, R140 ;  /* 0x0000001fff8d7819 */ /* 0x000fe2000001148c */
[----:B------:R-:W-:Y:S01]  /*25d0*/  IMAD R4, R123, c[0x0][0x238], RZ ;  /* 0x00008e007b047a24 */ /* 0x000fe200078e02ff */
[----:B-----5:R-:W-:-:S03]  /*25e0*/  SHF.R.S32.HI R23, RZ, 0x1f, R132 ;  /* 0x0000001fff177819 */ /* 0x020fc60000011484 */
[----:B------:R-:W-:-:S04]  /*25f0*/  IMAD R4, R120, c[0x0][0x23c], R4 ;  /* 0x00008f0078047a24 */ /* 0x000fc800078e0204 */
[----:B------:R-:W-:Y:S02]  /*2600*/  IMAD.IADD R3, R3, 0x1, R4 ;  /* 0x0000000103037824 */ /* 0x000fe400078e0204 */
[----:B------:R-:W-:Y:S02]  /*2610*/  IMAD R4, R11, c[0x0][0x24c], R0 ;  /* 0x000093000b047a24 */ /* 0x000fe400078e0200 */
[----:B------:R-:W-:-:S04]  /*2620*/  IMAD.WIDE.U32 R2, R20, c[0x0][0x240], R2 ;  /* 0x0000900014027a25 */ /* 0x000fc800078e0002 */
[----:B------:R-:W-:Y:S02]  /*2630*/  IMAD R3, R20, c[0x0][0x244], R3 ;  /* 0x0000910014037a24 */ /* 0x000fe400078e0203 */
[----:B------:R-:W-:Y:S02]  /*2640*/  IMAD R0, R151, R57, RZ ;  /* 0x0000003997007224 */ /* 0x000fe400078e02ff */
[----:B------:R-:W-:Y:S01]  /*2650*/  IMAD.WIDE.U32 R94, R11, c[0x0][0x248], R2 ;  /* 0x000092000b5e7a25 */ /* 0x000fe200078e0002 */
[----:B------:R-:W-:-:S03]  /*2660*/  SHF.R.S32.HI R2, RZ, 0x1f, R57 ;  /* 0x0000001fff027819 */ /* 0x000fc60000011439 */
[----:B------:R-:W-:Y:S02]  /*2670*/  IMAD.IADD R85, R95, 0x1, R4 ;  /* 0x000000015f557824 */ /* 0x000fe400078e0204 */
[----:B------:R-:W-:Y:S02]  /*2680*/  IMAD.MOV.U32 R84, RZ, RZ, R94 ;  /* 0x000000ffff547224 */ /* 0x000fe400078e005e */
[----:B------:R-:W-:Y:S01]  /*2690*/  IMAD R2, R2, R155, R0 ;  /* 0x0000009b02027224 */ /* 0x000fe200078e0200 */
[----:B------:R-:W-:Y:S01]  /*26a0*/  IADD3 R0, R6, R129, RZ ;  /* 0x0000008106007210 */ /* 0x000fe20007ffe0ff */
[----:B------:R-:W-:-:S03]  /*26b0*/  IMAD.WIDE.U32 R4, R57, R155, R84 ;  /* 0x0000009b39047225 */ /* 0x000fc600078e0054 */
[----:B------:R-:W-:Y:S01]  /*26c0*/  SHF.R.S32.HI R12, RZ, 0x1f, R0 ;  /* 0x0000001fff0c7819 */ /* 0x000fe20000011400 */
[----:B-1----:R-:W-:Y:S01]  /*26d0*/  IMAD.IADD R9, R5, 0x1, R2 ;  /* 0x0000000105097824 */ /* 0x002fe200078e0202 */
[----:B------:R-:W-:-:S03]  /*26e0*/  @P1 LEA R2, P0, R4, c[0x0][0x220], 0x1 ;  /* 0x0000880004021a11 */ /* 0x000fc600078008ff */
[----:B------:R-:W-:Y:S01]  /*26f0*/  IMAD R5, R12, c[0x0][0x1e0], RZ ;  /* 0x000078000c057a24 */ /* 0x000fe200078e02ff */
[----:B------:R-:W-:Y:S02]  /*2700*/  @P1 LEA.HI.X R3, R4, c[0x0][0x224], R9, 0x1, P0 ;  /* 0x0000890004031a11 */ /* 0x000fe400000f0c09 */
[----:B------:R-:W-:Y:S01]  /*2710*/  ISETP.GT.AND P0, PT, R7, 0x20, PT ;  /* 0x000000200700780c */ /* 0x000fe20003f04270 */
[C---:B------:R-:W-:Y:S02]  /*2720*/  IMAD.WIDE.U32 R6, R0.reuse, c[0x0][0x1e0], RZ ;  /* 0x0000780000067a25 */ /* 0x040fe400078e00ff */
[----:B------:R-:W-:Y:S01]  /*2730*/  @!PT LDS RZ, [RZ] ;  /* 0x00000000fffff984 */ /* 0x000fe20000000800 */
[----:B------:R-:W-:Y:S01]  /*2740*/  @!PT LDS RZ, [RZ] ;  /* 0x00000000fffff984 */ /* 0x000fe20000000800 */
[----:B------:R-:W-:Y:S01]  /*2750*/  @!PT LDS RZ, [RZ] ;  /* 0x00000000fffff984 */ /* 0x000fe20000000800 */
[----:B------:R1:W-:Y:S02]  /*2760*/  @P1 LDGSTS.E.BYPASS.LTC128B.128 [R210+0x6100], [R2.64], !P5 ;  /* 0x0610000002d21fae */ /* 0x0003e4000e901d46 */
[----:B------:R-:W-:Y:S02]  /*2770*/  IMAD R5, R0, c[0x0][0x1e4], R5 ;  /* 0x0000790000057a24 */ /* 0x000fe400078e0205 */
[----:B------:R1:W-:Y:S02]  /*2780*/  @P1 LDGSTS.E.BYPASS.LTC128B.128 [R210+0x8100], [R2.64+0x80], !P4 ;  /* 0x0810008002d21fae */ /* 0x0003e4000e101d46 */
[----:B------:R-:W-:Y:S01]  /*2790*/  IMAD.IADD R5, R7, 0x1, R5 ;  /* 0x0000000107057824 */ /* 0x000fe200078e0205 */
[----:B------:R-:W-:Y:S01]  /*27a0*/  SHF.R.S32.HI R7, RZ, 0x1f, R237 ;  /* 0x0000001fff077819 */ /* 0x000fe200000114ed */
[----:B------:R1:W-:Y:S02]  /*27b0*/  @P1 LDGSTS.E.BYPASS.LTC128B.128 [R210+0xa100], [R2.64+0x100], !P3 ;  /* 0x0a10010002d21fae */ /* 0x0003e4000d901d46 */
[----:B-1----:R-:W-:-:S02]  /*27c0*/  @P0 IADD3 R3, P1, R156, R4, RZ ;  /* 0x000000049c030210 */ /* 0x002fc40007f3e0ff */
[----:B------:R-:W-:-:S03]  /*27d0*/  MOV R4, R6 ;  /* 0x0000000600047202 */ /* 0x000fc60000000f00 */
[----:B------:R-:W-:Y:S01]  /*27e0*/  @P0 IMAD.X R6, R9, 0x1, R150, P1 ;  /* 0x0000000109060824 */ /* 0x000fe200008e0696 */
[----:B------:R-:W-:Y:S01]  /*27f0*/  @P0 LEA R2, P1, R3, c[0x0][0x220], 0x1 ;  /* 0x0000880003020a11 */ /* 0x000fe200078208ff */
[----:B------:R-:W-:-:S03]  /*2800*/  IMAD.WIDE.U32 R4, R20, c[0x0][0x1e8], R4 ;  /* 0x00007a0014047a25 */ /* 0x000fc600078e0004 */
[----:B------:R-:W-:Y:S01]  /*2810*/  @P0 LEA.HI.X R3, R3, c[0x0][0x224], R6, 0x1, P1 ;  /* 0x0000890003030a11 */ /* 0x000fe200008f0c06 */
[----:B------:R-:W-:-:S04]  /*2820*/  IMAD R5, R20, c[0x0][0x1ec], R5 ;  /* 0x00007b0014057a24 */ /* 0x000fc800078e0205 */
[----:B------:R1:W-:Y:S04]  /*2830*/  @P0 LDGSTS.E.BYPASS.LTC128B.128 [R210+0x7100], [R2.64], !P5 ;  /* 0x0710000002d20fae */ /* 0x0003e8000e901d46 */
[----:B------:R1:W-:Y:S04]  /*2840*/  @P0 LDGSTS.E.BYPASS.LTC128B.128 [R210+0x9100], [R2.64+0x80], !P4 ;  /* 0x0910008002d20fae */ /* 0x0003e8000e101d46 */
[----:B------:R1:W-:Y:S04]  /*2850*/  @P0 LDGSTS.E.BYPASS.LTC128B.128 [R210+0xb100], [R2.64+0x100], !P3 ;  /* 0x0b10010002d20fae */ /* 0x0003e8000d901d46 */
[----:B------:R-:W0:Y:S01]  /*2860*/  LDGDEPBAR ;  /* 0x00000000000079af */ /* 0x000e220000000000 */
[----:B------:R-:W-:Y:S01]  /*2870*/  WARPSYNC 0xffffffff ;  /* 0xffffffff00007948 */ /* 0x000fe20003800000 */
[----:B-1----:R-:W-:-:S04]  /*2880*/  IMAD R2, R7, c[0x0][0x1e0], RZ ;  /* 0x0000780007027a24 */ /* 0x002fc800078e02ff */
[----:B------:R-:W-:-:S05]  /*2890*/  IMAD R2, R237, c[0x0][0x1e4], R2 ;  /* 0x00007900ed027a24 */ /* 0x000fca00078e0202 */
[----:B------:R-:W-:Y:S02]  /*28a0*/  IADD3 R122, R159, R2, RZ ;  /* 0x000000029f7a7210 */ /* 0x000fe40007ffe0ff */
[----:B---3--:R-:W-:Y:S01]  /*28b0*/  @P2 SHF.R.S32.HI R6, RZ, 0x1f, R8 ;  /* 0x0000001fff062819 */ /* 0x008fe20000011408 */
[----:B------:R-:W-:Y:S01]  /*28c0*/  @!P2 IMAD.MOV.U32 R6, RZ, RZ, R135 ;  /* 0x000000ffff06a224 */ /* 0x000fe200078e0087 */
[----:B------:R-:W-:Y:S02]  /*28d0*/  @!P2 MOV R8, R14 ;  /* 0x0000000e0008a202 */ /* 0x000fe40000000f00 */
[----:B------:R-:W-:Y:S02]  /*28e0*/  ISETP.GE.AND P2, PT, R126, c[0x0][0x27c], PT ;  /* 0x00009f007e007a0c */ /* 0x000fe40003f46270 */
[----:B------:R-:W-:Y:S02]  /*28f0*/  SEL R19, R6, RZ, !P6 ;  /* 0x000000ff06137207 */ /* 0x000fe40007000000 */
[----:B------:R-:W-:-:S03]  /*2900*/  SEL R18, R8, RZ, !P6 ;  /* 0x000000ff08127207 */ /* 0x000fc60007000000 */
[----:B------:R-:W-:Y:S02]  /*2910*/  IMAD R3, R19, c[0x0][0x1f0], RZ ;  /* 0x00007c0013037a24 */ /* 0x000fe400078e02ff */
[----:B------:R-:W-:-:S04]  /*2920*/  IMAD.WIDE.U32 R72, R18, c[0x0][0x1f0], R4 ;  /* 0x00007c0012487a25 */ /* 0x000fc800078e0004 */
[----:B------:R-:W-:Y:S02]  /*2930*/  IMAD R3, R18, c[0x0][0x1f4], R3 ;  /* 0x00007d0012037a24 */ /* 0x000fe400078e0203 */
[----:B------:R-:W-:Y:S02]  /*2940*/  IMAD.SHL.U32 R4, R157, 0x2, RZ ;  /* 0x000000029d047824 */ /* 0x000fe400078e00ff */
[----:B------:R-:W-:Y:S02]  /*2950*/  IMAD.IADD R74, R73, 0x1, R3 ;  /* 0x00000001494a7824 */ /* 0x000fe400078e0203 */
[----:B------:R-:W-:Y:S01]  /*2960*/  IADD3 R125, P0, R237, R0, RZ ;  /* 0x00000000ed7d7210 */ /* 0x000fe20007f1e0ff */
[----:B------:R-:W-:Y:S01]  /*2970*/  IMAD.WIDE.U32 R2, R20, c[0x0][0x260], R240 ;  /* 0x0000980014027a25 */ /* 0x000fe200078e00f0 */
[----:B------:R-:W-:Y:S01]  /*2980*/  ISETP.GE.AND P1, PT, R157, 0x1, PT ;  /* 0x000000019d00780c */ /* 0x000fe20003f26270 */
[----:B------:R-:W-:Y:S01]  /*2990*/  BAR.SYNC.DEFER_BLOCKING 0x0 ;  /* 0x0000000000007b1d */ /* 0x000fe20000010000 */
[----:B------:R-:W-:Y:S01]  /*29a0*/  ISETP.GE.AND P1, PT, R131, c[0x0][0x27c], PT ;  /* 0x00009f0083007a0c */ /* 0x000fe20003f26270 */
[----:B------:R-:W-:Y:S01]  /*29b0*/  IMAD R0, R10, c[0x0][0x268], RZ ;  /* 0x00009a000a007a24 */ /* 0x000fe200078e02ff */
[----:B------:R-:W-:Y:S01]  /*29c0*/  IADD3 R17, -R4, c[0x0][0x1d4], RZ ;  /* 0x0000750004117a10 */ /* 0x000fe20007ffe1ff */
[----:B------:R-:W-:Y:S01]  /*29d0*/  IMAD.X R124, R12, 0x1, R7, P0 ;  /* 0x000000010c7c7824 */ /* 0x000fe200000e0607 */
[----:B------:R-:W-:Y:S01]  /*29e0*/  ISETP.GE.AND P0, PT, R130, c[0x0][0x27c], PT ;  /* 0x00009f0082007a0c */ /* 0x000fe20003f06270 */
[----:B------:R-:W-:Y:S01]  /*29f0*/  IMAD R3, R20, c[0x0][0x264], R3 ;  /* 0x0000990014037a24 */ /* 0x000fe200078e0203 */
[CC--:B------:R-:W-:Y:S01]  /*2a00*/  SEL R16, R4.reuse, R17.reuse, !P2 ;  /* 0x0000001104107207 */ /* 0x0c0fe20005000000 */
[----:B------:R-:W-:Y:S01]  /*2a10*/  IMAD R26, R11, c[0x0][0x26c], R0 ;  /* 0x00009b000b1a7a24 */ /* 0x000fe200078e0200 */
[CC--:B------:R-:W-:Y:S01]  /*2a20*/  SEL R14, R4.reuse, R17.reuse, !P1 ;  /* 0x00000011040e7207 */ /* 0x0c0fe20004800000 */
[----:B------:R-:W-:Y:S01]  /*2a30*/  IMAD R0, R7, c[0x0][0x280], RZ ;  /* 0x0000a00007007a24 */ /* 0x000fe200078e02ff */
[----:B------:R-:W-:Y:S01]  /*2a40*/  SEL R17, R4, R17, !P0 ;  /* 0x0000001104117207 */ /* 0x000fe20004000000 */
[----:B------:R-:W-:Y:S01]  /*2a50*/  IMAD.WIDE.U32 R78, R11, c[0x0][0x268], R2 ;  /* 0x00009a000b4e7a25 */ /* 0x000fe200078e0002 */
[----:B------:R-:W-:Y:S01]  /*2a60*/  SEL R15, RZ, c[0x0][0x27c], !P2 ;  /* 0x00009f00ff0f7a07 */ /* 0x000fe20005000000 */
[----:B------:R-:W-:-:S02]  /*2a70*/  ULDC.U8 UR4, c[0x0][0x298] ;  /* 0x0000a60000047ab9 */ /* 0x000fc40000000000 */
[----:B------:R-:W-:Y:S01]  /*2a80*/  IMAD.WIDE.U32 R2, R20, c[0x0][0x210], R126 ;  /* 0x0000840014027a25 */ /* 0x000fe200078e007e */
[----:B------:R-:W-:-:S03]  /*2a90*/  ISETP.NE.AND P6, PT, RZ, UR4, PT ;  /* 0x00000004ff007c0c */ /* 0x000fc6000bfc5270 */
[----:B------:R-:W-:Y:S02]  /*2aa0*/  IMAD R8, R7, c[0x0][0x290], RZ ;  /* 0x0000a40007087a24 */ /* 0x000fe400078e02ff */
[----:B------:R-:W-:-:S04]  /*2ab0*/  IMAD.WIDE.U32 R4, R237, c[0x0][0x280], R140 ;  /* 0x0000a000ed047a25 */ /* 0x000fc800078e008c */
[C---:B------:R-:W-:Y:S02]  /*2ac0*/  IMAD R0, R237.reuse, c[0x0][0x284], R0 ;  /* 0x0000a100ed007a24 */ /* 0x040fe400078e0200 */
[----:B------:R-:W-:-:S04]  /*2ad0*/  IMAD.WIDE.U32 R12, R237, c[0x0][0x280], R126 ;  /* 0x0000a000ed0c7a25 */ /* 0x000fc800078e007e */
[----:B------:R-:W-:Y:S01]  /*2ae0*/  IMAD R11, R20, c[0x0][0x214], R3 ;  /* 0x00008500140b7a24 */ /* 0x000fe200078e0203 */
[----:B------:R-:W-:Y:S01]  /*2af0*/  SHF.R.S32.HI R20, RZ, 0x1f, R16 ;  /* 0x0000001fff147819 */ /* 0x000fe20000011410 */
[----:B------:R-:W-:Y:S02]  /*2b00*/  IMAD.MOV.U32 R10, RZ, RZ, R2 ;  /* 0x000000ffff0a7224 */ /* 0x000fe400078e0002 */
[----:B------:R-:W-:Y:S01]  /*2b10*/  IMAD.WIDE.U32 R6, R237, c[0x0][0x290], R140 ;  /* 0x0000a400ed067a25 */ /* 0x000fe200078e008c */
[----:B------:R-:W-:-:S03]  /*2b20*/  LEA.HI R22, R20, R16, RZ, 0x4 ;  /* 0x0000001014167211 */ /* 0x000fc600078f20ff */
[C---:B------:R-:W-:Y:S02]  /*2b30*/  IMAD R8, R237.reuse, c[0x0][0x294], R8 ;  /* 0x0000a500ed087a24 */ /* 0x040fe400078e0208 */
[----:B------:R-:W-:-:S04]  /*2b40*/  IMAD.WIDE.U32 R2, R237, c[0x0][0x290], R126 ;  /* 0x0000a400ed027a25 */ /* 0x000fc800078e007e */
[----:B------:R-:W-:Y:S02]  /*2b50*/  IMAD.IADD R9, R5, 0x1, R0 ;  /* 0x0000000105097824 */ /* 0x000fe400078e0200 */
[----:B------:R-:W-:Y:S01]  /*2b60*/  IMAD.IADD R5, R0, 0x1, R13 ;  /* 0x0000000100057824 */ /* 0x000fe200078e020d */
[----:B------:R-:W-:Y:S01]  /*2b70*/  SHF.R.S32.HI R13, RZ, 0x1f, R14 ;  /* 0x0000001fff0d7819 */ /* 0x000fe2000001140e */
[----:B------:R-:W-:Y:S02]  /*2b80*/  IMAD.IADD R0, R126, 0x1, R15 ;  /* 0x000000017e007824 */ /* 0x000fe400078e020f */
[----:B------:R-:W-:Y:S01]  /*2b90*/  IMAD.IADD R7, R7, 0x1, R8 ;  /* 0x0000000107077824 */ /* 0x000fe200078e0208 */
[----:B------:R-:W-:Y:S01]  /*2ba0*/  LEA.HI R20, R13, R14, RZ, 0x4 ;  /* 0x0000000e0d147211 */ /* 0x000fe200078f20ff */
[----:B------:R-:W-:Y:S01]  /*2bb0*/  IMAD.IADD R3, R8, 0x1, R3 ;  /* 0x0000000108037824 */ /* 0x000fe200078e0203 */
[----:B------:R-:W-:Y:S01]  /*2bc0*/  SEL R13, RZ, c[0x0][0x27c], !P0 ;  /* 0x00009f00ff0d7a07 */ /* 0x000fe20004000000 */
[----:B------:R-:W-:-:S02]  /*2bd0*/  IMAD.MOV.U32 R8, RZ, RZ, R4 ;  /* 0x000000ffff087224 */ /* 0x000fc400078e0004 */
[----:B------:R-:W-:Y:S01]  /*2be0*/  IMAD.MOV.U32 R4, RZ, RZ, R12 ;  /* 0x000000ffff047224 */ /* 0x000fe200078e000c */
[----:B------:R-:W-:Y:S01]  /*2bf0*/  SHF.R.S32.HI R12, RZ, 0x1f, R0 ;  /* 0x0000001fff0c7819 */ /* 0x000fe20000011400 */
[----:B------:R-:W-:Y:S02]  /*2c00*/  IMAD R14, R19, c[0x0][0x218], RZ ;  /* 0x00008600130e7a24 */ /* 0x000fe400078e02ff */
[----:B------:R-:W-:Y:S01]  /*2c10*/  IMAD.IADD R13, R130, 0x1, R13 ;  /* 0x00000001820d7824 */ /* 0x000fe200078e020d */
[-C--:B------:R-:W-:Y:S01]  /*2c20*/  LEA.HI R15, R12, R0.reuse, RZ, 0x3 ;  /* 0x000000000c0f7211 */ /* 0x080fe200078f18ff */
[----:B------:R-:W-:Y:S01]  /*2c30*/  IMAD R25, R18, c[0x0][0x21c], R14 ;  /* 0x0000870012197a24 */ /* 0x000fe200078e020e */
[----:B------:R-:W-:Y:S01]  /*2c40*/  LEA.HI R21, R12, R0, RZ, 0x6 ;  /* 0x000000000c157211 */ /* 0x000fe200078f30ff */
[----:B------:R-:W-:Y:S01]  /*2c50*/  IMAD.WIDE.U32 R96, R18, c[0x0][0x218], R10 ;  /* 0x0000860012607a25 */ /* 0x000fe200078e000a */
[----:B------:R-:W-:Y:S02]  /*2c60*/  SEL R0, RZ, c[0x0][0x27c], !P1 ;  /* 0x00009f00ff007a07 */ /* 0x000fe40004800000 */
[----:B------:R-:W-:Y:S01]  /*2c70*/  SHF.R.S32.HI R12, RZ, 0x1f, R17 ;  /* 0x0000001fff0c7819 */ /* 0x000fe20000011411 */
[----:B------:R-:W-:Y:S01]  /*2c80*/  IMAD.SHL.U32 R11, R21, 0x40, RZ ;  /* 0x00000040150b7824 */ /* 0x000fe200078e00ff */
[----:B------:R-:W-:Y:S01]  /*2c90*/  SHF.R.S32.HI R10, RZ, 0x1f, R13 ;  /* 0x0000001fff0a7819 */ /* 0x000fe2000001140d */
[----:B------:R-:W-:Y:S01]  /*2ca0*/  IMAD.IADD R0, R131, 0x1, R0 ;  /* 0x0000000183007824 */ /* 0x000fe200078e0200 */
[----:B------:R-:W-:Y:S01]  /*2cb0*/  LEA.HI R19, R12, R17, RZ, 0x4 ;  /* 0x000000110c137211 */ /* 0x000fe200078f20ff */
[----:B------:R-:W-:Y:S01]  /*2cc0*/  IMAD.MOV.U32 R152, RZ, RZ, c[0x0][0x1e0] ;  /* 0x00007800ff987624 */ /* 0x000fe200078e00ff */
[----:B------:R-:W-:Y:S01]  /*2cd0*/  LOP3.LUT R17, R11, 0x7ffff000, RZ, 0xc0, !PT ;  /* 0x7ffff0000b117812 */ /* 0x000fe200078ec0ff */
[----:B------:R-:W-:Y:S01]  /*2ce0*/  IMAD.MOV.U32 R153, RZ, RZ, c[0x0][0x280] ;  /* 0x0000a000ff997624 */ /* 0x000fe200078e00ff */
[----:B------:R-:W-:Y:S01]  /*2cf0*/  SHF.R.S32.HI R12, RZ, 0x1f, R0 ;  /* 0x0000001fff0c7819 */ /* 0x000fe20000011400 */
[----:B------:R-:W-:Y:S01]  /*2d00*/  IMAD.MOV.U32 R154, RZ, RZ, c[0x0][0x290] ;  /* 0x0000a400ff9a7624 */ /* 0x000fe200078e00ff */
[----:B------:R-:W-:Y:S01]  /*2d10*/  LEA.HI R18, R10, R13, RZ, 0x6 ;  /* 0x0000000d0a127211 */ /* 0x000fe200078f30ff */
[----:B------:R-:W-:Y:S01]  /*2d20*/  IMAD.WIDE.U32 R92, R132, c[0x0][0x280], R8 ;  /* 0x0000a000845c7a25 */ /* 0x000fe200078e0008 */
[----:B------:R-:W-:-:S02]  /*2d30*/  LEA.HI R14, R12, R0, RZ, 0x3 ;  /* 0x000000000c0e7211 */ /* 0x000fc400078f18ff */
[----:B------:R-:W-:Y:S01]  /*2d40*/  LEA.HI R0, R12, R0, RZ, 0x6 ;  /* 0x000000000c007211 */ /* 0x000fe200078f30ff */
[----:B------:R-:W-:Y:S01]  /*2d50*/  IMAD.WIDE.U32 R90, R132, c[0x0][0x290], R6 ;  /* 0x0000a400845a7a25 */ /* 0x000fe200078e0006 */
[C---:B------:R-:W-:Y:S02]  /*2d60*/  LOP3.LUT R11, R27.reuse, 0x38, R14, 0xf8, !PT ;  /* 0x000000381b0b7812 */ /* 0x040fe400078ef80e */
[----:B------:R-:W-:Y:S01]  /*2d70*/  LEA.HI R12, R10, R13, RZ, 0x3 ;  /* 0x0000000d0a0c7211 */ /* 0x000fe200078f18ff */
[----:B------:R-:W-:Y:S01]  /*2d80*/  IMAD.SHL.U32 R0, R0, 0x40, RZ ;  /* 0x0000004000007824 */ /* 0x000fe200078e00ff */
[----:B------:R-:W-:Y:S01]  /*2d90*/  LOP3.LUT R16, R27, 0x38, R15, 0xf8, !PT ;  /* 0x000000381b107812 */ /* 0x000fe200078ef80f */
[----:B------:R-:W-:Y:S01]  /*2da0*/  IMAD.WIDE.U32 R88, R132, c[0x0][0x280], R4 ;  /* 0x0000a00084587a25 */ /* 0x000fe200078e0004 */
[----:B------:R-:W-:Y:S02]  /*2db0*/  SHF.R.S32.HI R13, RZ, 0x4, R20 ;  /* 0x00000004ff0d7819 */ /* 0x000fe40000011414 */
[----:B------:R-:W-:Y:S01]  /*2dc0*/  LOP3.LUT R10, R0, 0x7ffff000, RZ, 0xc0, !PT ;  /* 0x7ffff000000a7812 */ /* 0x000fe200078ec0ff */
[----:B------:R-:W-:Y:S01]  /*2dd0*/  IMAD.WIDE.U32 R86, R132, c[0x0][0x290], R2 ;  /* 0x0000a40084567a25 */ /* 0x000fe200078e0002 */
[----:B------:R-:W-:-:S02]  /*2de0*/  LOP3.LUT R0, R11, R180, RZ, 0x3c, !PT ;  /* 0x000000b40b007212 */ /* 0x000fc400078e3cff */
[----:B------:R-:W-:Y:S01]  /*2df0*/  SHF.R.S32.HI R11, RZ, 0x4, R22 ;  /* 0x00000004ff0b7819 */ /* 0x000fe20000011416 */
[----:B------:R-:W-:Y:S01]  /*2e00*/  IMAD.IADD R82, R79, 0x1, R26 ;  /* 0x000000014f527824 */ /* 0x000fe200078e021a */
[----:B------:R-:W-:Y:S01]  /*2e10*/  LOP3.LUT R16, R16, R180, RZ, 0x3c, !PT ;  /* 0x000000b410107212 */ /* 0x000fe200078e3cff */
[----:B------:R-:W-:Y:S01]  /*2e20*/  IMAD.IADD R117, R97, 0x1, R25 ;  /* 0x0000000161757824 */ /* 0x000fe200078e0219 */
[----:B------:R-:W-:Y:S02]  /*2e30*/  IADD3 R22, R0, R10, R181 ;  /* 0x0000000a00167210 */ /* 0x000fe40007ffe0b5 */
[----:B------:R-:W-:Y:S02]  /*2e40*/  SHF.R.S32.HI R0, RZ, 0x4, R19 ;  /* 0x00000004ff007819 */ /* 0x000fe40000011413 */
[----:B------:R-:W-:Y:S01]  /*2e50*/  IADD3 R24, R16, R17, R181 ;  /* 0x0000001110187210 */ /* 0x000fe20007ffe0b5 */
[----:B------:R-:W-:Y:S01]  /*2e60*/  IMAD.SHL.U32 R16, R18, 0x40, RZ ;  /* 0x0000004012107824 */ /* 0x000fe200078e00ff */
[----:B------:R-:W-:Y:S01]  /*2e70*/  LEA.HI.SX32 R11, R15, R11, 0x1d ;  /* 0x0000000b0f0b7211 */ /* 0x000fe200078feaff */
[----:B------:R-:W-:Y:S01]  /*2e80*/  IMAD.SHL.U32 R112, R22, 0x2, RZ ;  /* 0x0000000216707824 */ /* 0x000fe200078e00ff */
[----:B------:R-:W-:Y:S01]  /*2e90*/  LEA.HI.SX32 R10, R14, R13, 0x1d ;  /* 0x0000000d0e0a7211 */ /* 0x000fe200078feaff */
[----:B------:R-:W-:Y:S01]  /*2ea0*/  IMAD.SHL.U32 R113, R24, 0x2, RZ ;  /* 0x0000000218717824 */ /* 0x000fe200078e00ff */
[----:B------:R-:W-:Y:S01]  /*2eb0*/  LEA.HI.SX32 R0, R12, R0, 0x1d ;  /* 0x000000000c007211 */ /* 0x000fe200078feaff */
[----:B------:R-:W-:Y:S01]  /*2ec0*/  IMAD.SHL.U32 R80, R11, 0x8, RZ ;  /* 0x000000080b507824 */ /* 0x000fe200078e00ff */
[----:B------:R-:W-:Y:S01]  /*2ed0*/  SHF.R.S32.HI R13, RZ, 0x1f, R11 ;  /* 0x0000001fff0d7819 */ /* 0x000fe2000001140b */
[----:B------:R-:W-:Y:S01]  /*2ee0*/  IMAD.SHL.U32 R77, R10, 0x8, RZ ;  /* 0x000000080a4d7824 */ /* 0x000fe200078e00ff */
[----:B------:R-:W-:Y:S01]  /*2ef0*/  SHF.R.S32.HI R17, RZ, 0x1f, R0 ;  /* 0x0000001fff117819 */ /* 0x000fe20000011400 */
[----:B------:R-:W-:Y:S01]  /*2f00*/  IMAD.SHL.U32 R81, R0, 0x8, RZ ;  /* 0x0000000800517824 */ /* 0x000fe200078e00ff */
[----:B------:R-:W-:-:S02]  /*2f10*/  LOP3.LUT R21, R16, 0x7ffff000, RZ, 0xc0, !PT ;  /* 0x7ffff00010157812 */ /* 0x000fc400078ec0ff */
[----:B------:R-:W-:Y:S02]  /*2f20*/  SHF.R.S32.HI R16, RZ, 0x1f, R10 ;  /* 0x0000001fff107819 */ /* 0x000fe4000001140a */
[----:B------:R-:W-:Y:S02]  /*2f30*/  LEA.HI R19, R13, R11, RZ, 0x3 ;  /* 0x0000000b0d137211 */ /* 0x000fe400078f18ff */
[----:B------:R-:W-:Y:S02]  /*2f40*/  LOP3.LUT R18, R27, 0x38, R12, 0xf8, !PT ;  /* 0x000000381b127812 */ /* 0x000fe400078ef80c */
[----:B------:R-:W-:Y:S02]  /*2f50*/  LEA.HI R11, R17, R0, RZ, 0x3 ;  /* 0x00000000110b7211 */ /* 0x000fe400078f18ff */
[----:B------:R-:W-:Y:S02]  /*2f60*/  LOP3.LUT R0, R27, 0x38, R77, 0xf8, !PT ;  /* 0x000000381b007812 */ /* 0x000fe400078ef84d */
[----:B------:R-:W-:-:S02]  /*2f70*/  LEA.HI R16, R16, R10, RZ, 0x3 ;  /* 0x0000000a10107211 */ /* 0x000fc400078f18ff */
[-C--:B------:R-:W-:Y:S01]  /*2f80*/  LOP3.LUT R20, R18, R180.reuse, RZ, 0x3c, !PT ;  /* 0x000000b412147212 */ /* 0x080fe200078e3cff */
[----:B------:R-:W-:Y:S01]  /*2f90*/  IMAD.SHL.U32 R18, R19, 0x200, RZ ;  /* 0x0000020013127824 */ /* 0x000fe200078e00ff */
[C---:B------:R-:W-:Y:S01]  /*2fa0*/  LOP3.LUT R10, R27.reuse, 0x38, R80, 0xf8, !PT ;  /* 0x000000381b0a7812 */ /* 0x040fe200078ef850 */
[----:B------:R-:W-:Y:S01]  /*2fb0*/  IMAD.SHL.U32 R16, R16, 0x200, RZ ;  /* 0x0000020010107824 */ /* 0x000fe200078e00ff */
[----:B------:R-:W-:Y:S02]  /*2fc0*/  LOP3.LUT R13, R27, 0x38, R81, 0xf8, !PT ;  /* 0x000000381b0d7812 */ /* 0x000fe400078ef851 */
[-C--:B------:R-:W-:Y:S01]  /*2fd0*/  LOP3.LUT R17, R0, R180.reuse, RZ, 0x3c, !PT ;  /* 0x000000b400117212 */ /* 0x080fe200078e3cff */
[----:B------:R-:W-:Y:S01]  /*2fe0*/  IMAD.SHL.U32 R0, R11, 0x200, RZ ;  /* 0x000002000b007824 */ /* 0x000fe200078e00ff */
[-C--:B------:R-:W-:Y:S02]  /*2ff0*/  LOP3.LUT R19, R10, R180.reuse, RZ, 0x3c, !PT ;  /* 0x000000b40a137212 */ /* 0x080fe400078e3cff */
        /* <DEDUP_REMOVED lines=10> */
[----:B------:R-:W-:Y:S01]  /*30a0*/  IMAD R10, R132, c[0x0][0x284], R0 ;  /* 0x0000a100840a7a24 */ /* 0x000fe200078e0200 */
[----:B------:R-:W-:Y:S01]  /*30b0*/  IADD3 R119, P1, P0, R72, R158, R126 ;  /* 0x0000009e48777210 */ /* 0x000fe2000783e07e */
[----:B------:R-:W-:Y:S01]  /*30c0*/  IMAD R0, R132, c[0x0][0x294], R11 ;  /* 0x0000a50084007a24 */ /* 0x000fe200078e020b */
        /* <DEDUP_REMOVED lines=10> */
[C---:B------:R-:W-:Y:S01]  /*3170*/  SHF.L.U64.HI R139, R154.reuse, R139, c[0x0][0x294] ;  /* 0x0000a5009a8b7619 */ /* 0x040fe2000001028b */
[----:B------:R-:W-:Y:S01]  /*3180*/  IMAD.SHL.U32 R154, R154, 0x40, RZ ;  /* 0x000000409a9a7824 */ /* 0x000fe200078e00ff */
        /* <DEDUP_REMOVED lines=10> */
[----:B------:R-:W-:-:S02]  /*3230*/  SHF.R.S32.HI R107, RZ, 0x1f, R77 ;  /* 0x0000001fff6b7819 */ /* 0x000fc4000001144d */
[----:B------:R-:W-:Y:S02]  /*3240*/  SHF.R.S32.HI R106, RZ, 0x1f, R81 ;  /* 0x0000001fff6a7819 */ /* 0x000fe40000011451 */
.L_x_1044:
[-C--:B------:R-:W-:Y:S01]  /*3250*/  IMAD R0, R137, R57.reuse, RZ ;  /* 0x0000003989007224 */ /* 0x080fe200078e02ff */
[----:B------:R-:W-:Y:S01]  /*3260*/  SHF.R.S32.HI R75, RZ, 0x1f, R57 ;  /* 0x0000001fff4b7819 */ /* 0x000fe20000011439 */
[----:B------:R-:W-:Y:S01]  /*3270*/  IMAD.WIDE.U32 R10, R152, R57, RZ ;  /* 0x00000039980a7225 */ /* 0x000fe200078e00ff */
[----:B------:R-:W-:Y:S04]  /*3280*/  DEPBAR.LE SB0, 0x0 ;  /* 0x000080000000791a */ /* 0x000fe80000000000 */
[----:B------:R-:W-:Y:S01]  /*3290*/  WARPSYNC 0xffffffff ;  /* 0xffffffff00007948 */ /* 0x000fe20003800000 */
[----:B------:R-:W-:Y:S01]  /*32a0*/  BAR.SYNC.DEFER_BLOCKING 0x0 ;  /* 0x0000000000007b1d */ /* 0x000fe20000010000 */
[----:B------:R-:W-:Y:S01]  /*32b0*/  ISETP.GE.AND P2, PT, R157, 0x1, PT ;  /* 0x000000019d00780c */ /* 0x000fe20003f46270 */
[----:B-1----:R-:W-:Y:S01]  /*32c0*/  IMAD R2, R75, R152, R0 ;  /* 0x000000984b027224 */ /* 0x002fe200078e0200 */
[----:B------:R-:W-:Y:S03]  /*32d0*/  IADD3 R0, P1, R119, R10, RZ ;  /* 0x0000000a77007210 */ /* 0x000fe60007f3e0ff */
[----:B------:R-:W-:Y:S01]  /*32e0*/  IMAD.IADD R12, R11, 0x1, R2 ;  /* 0x000000010b0c7824 */ /* 0x000fe200078e0202 */
[----:B------:R-:W-:Y:S03]  /*32f0*/  LEA R48, P0, R0, c[0x0][0x1c8], 0x1 ;  /* 0x0000720000307a11 */ /* 0x000fe600078008ff */
[----:B------:R-:W-:Y:S05]  /*3300*/  IMAD.X R2, R12, 0x1, R118, P1 ;  /* 0x000000010c027824 */ /* 0x000fea00008e0676 */
[----:B------:R-:W-:Y:S01]  /*3310*/  LEA.HI.X R49, R0, c[0x0][0x1cc], R2, 0x1, P0 ;  /* 0x0000730000317a11 */ /* 0x000fe200000f0c02 */
[----:B------:R-:W-:Y:S01]  /*3320*/  BSSY B1, `(.L_x_1020) ;  /* 0x0000389000017945 */ /* 0x000fe20003800000 */
[----:B------:R-:W-:-:S05]  /*3330*/  @!P2 BRA `(.L_x_1021) ;  /* 0x000036d00000a947 */ /* 0x000fca0003800000 */
[-C--:B------:R-:W-:Y:S02]  /*3340*/  IMAD R2, R138, R57.reuse, RZ ;  /* 0x000000398a027224 */ /* 0x080fe400078e02ff */
[-C--:B------:R-:W-:Y:S02]  /*3350*/  IMAD R0, R139, R57.reuse, RZ ;  /* 0x000000398b007224 */ /* 0x080fe400078e02ff */
[----:B------:R-:W-:Y:S02]  /*3360*/  IMAD R4, R57, -0x40, R76 ;  /* 0xffffffc039047824 */ /* 0x000fe400078e024c */
[-C--:B------:R-:W-:Y:S04]  /*3370*/  IMAD.WIDE.U32 R8, R153, R57.reuse, RZ ;  /* 0x0000003999087225 */ /* 0x080fe800078e00ff */
[----:B------:R-:W-:Y:S04]  /*3380*/  IMAD.WIDE.U32 R14, R154, R57, RZ ;  /* 0x000000399a0e7225 */ /* 0x000fe800078e00ff */
[C---:B------:R-:W-:Y:S02]  /*3390*/  IMAD R3, R75.reuse, R153, R2 ;  /* 0x000000994b037224 */ /* 0x040fe400078e0202 */
[----:B------:R-:W-:Y:S01]  /*33a0*/  IMAD R2, R75, R154, R0 ;  /* 0x0000009a4b027224 */ /* 0x000fe200078e0200 */
[----:B------:R-:W-:Y:S02]  /*33b0*/  IMNMX R0, R4, 0x40, PT ;  /* 0x0000004004007817 */ /* 0x000fe40003800200 */
        /* <DEDUP_REMOVED lines=62> */
.L_x_1024:
[----:B------:R-:W-:Y:S05]  /*37a0*/  BSYNC B0 ;  /* 0x0000000000007941 */ /* 0x000fea0003800000 */
.L_x_1023:
        /* <DEDUP_REMOVED lines=89> */
.L_x_1027:
[----:B------:R-:W-:Y:S05]  /*3d40*/  BSYNC B0 ;  /* 0x0000000000007941 */ /* 0x000fea0003800000 */
.L_x_1026:
        /* <DEDUP_REMOVED lines=56> */
.L_x_1029:
[----:B------:R-:W-:Y:S05]  /*40d0*/  BSYNC B0 ;  /* 0x0000000000007941 */ /* 0x000fea0003800000 */
.L_x_1028:
        /* <DEDUP_REMOVED lines=56> */
.L_x_1031:
[----:B------:R-:W-:Y:S05]  /*4460*/  BSYNC B0 ;  /* 0x0000000000007941 */ /* 0x000fea0003800000 */
.L_x_1030:
        /* <DEDUP_REMOVED lines=57> */
.L_x_1033:
[----:B------:R-:W-:Y:S05]  /*4800*/  BSYNC B0 ;  /* 0x0000000000007941 */ /* 0x000fea0003800000 */
.L_x_1032:
        /* <DEDUP_REMOVED lines=57> */
.L_x_1035:
[----:B------:R-:W-:Y:S05]  /*4ba0*/  BSYNC B0 ;  /* 0x0000000000007941 */ /* 0x000fea0003800000 */
.L_x_1034:
        /* <DEDUP_REMOVED lines=57> */
.L_x_1022:
        /* <DEDUP_REMOVED lines=47> */
.L_x_1037:
[----:B------:R-:W-:Y:S05]  /*5230*/  BSYNC B0 ;  /* 0x0000000000007941 */ /* 0x000fea0003800000 */
.L_x_1036:
        /* <DEDUP_REMOVED lines=120> */
[----:B------:R-:W-:Y:S02]  /*59c0*/  @!P0 FMUL.FTZ R58, R7, R37 ;  /* 0x00000025073a8220 */ /* 0x000fe40000410000 */
[----:B------:R-:W-:Y:S02]  /*59d0*/  @!P0 FMUL.FTZ R59, R8, R39 ;  /* 0x00000027083b8220 */ /* 0x000fe40000410000 */
[----:B------:R-:W-:Y:S02]  /*59e0*/  @!P0 FFMA.FTZ R3, R29, R30, R3 ;  /* 0x0000001e1d038223 */ /* 0x000fe40000010003 */
[----:B------:R-:W-:Y:S02]  /*59f0*/  @!P0 FFMA.FTZ R4, R31, R32, R4 ;  /* 0x000000201f048223 */ /* 0x000fe40000010004 */
[----:B------:R-:W-:Y:S02]  /*5a00*/  @!P0 FFMA.FTZ R58, R38, R9, -R58 ;  /* 0x00000009263a8223 */ /* 0x000fe4000001083a */
[----:B------:R-:W-:Y:S01]  /*5a10*/  @!P0 FFMA.FTZ R59, R40, R10, -R59 ;  /* 0x0000000a283b8223 */ /* 0x000fe2000001083b */
[----:B------:R-:W-:Y:S01]  /*5a20*/  @!P0 F2FP.BF16.PACK_AB R3, R4, R3 ;  /* 0x000000030403823e */ /* 0x000fe200000010ff */
[----:B------:R-:W-:Y:S01]  /*5a30*/  @!P0 FMUL.FTZ R7, R7, R9 ;  /* 0x0000000907078220 */ /* 0x000fe20000410000 */
[----:B------:R-:W-:Y:S01]  /*5a40*/  @!P0 F2FP.BF16.PACK_AB R9, R68, R71 ;  /* 0x000000474409823e */ /* 0x000fe200000010ff */
[----:B------:R-:W-:Y:S01]  /*5a50*/  @!P0 FFMA.FTZ R5, R33, R34, R5 ;  /* 0x0000002221058223 */ /* 0x000fe20000010005 */
[----:B------:R-:W-:Y:S01]  /*5a60*/  @!P0 F2FP.BF16.PACK_AB R28, R59, R58 ;  /* 0x0000003a3b1c823e */ /* 0x000fe200000010ff */
[----:B------:R-:W-:Y:S01]  /*5a70*/  @!P0 FMUL.FTZ R8, R8, R10 ;  /* 0x0000000a08088220 */ /* 0x000fe20000410000 */
[----:B------:R-:W-:Y:S01]  /*5a80*/  @!P0 F2FP.BF16.PACK_AB R10, R69, R70 ;  /* 0x00000046450a823e */ /* 0x000fe200000010ff */
[----:B------:R-:W-:Y:S01]  /*5a90*/  @!P0 FFMA.FTZ R6, R35, R36, R6 ;  /* 0x0000002423068223 */ /* 0x000fe20000010006 */
[----:B------:R-:W-:Y:S01]  /*5aa0*/  @!P0 MOV R44, R9 ;  /* 0x00000009002c8202 */ /* 0x000fe20000000f00 */
[----:B------:R-:W-:Y:S01]  /*5ab0*/  @!P0 FFMA.FTZ R7, R37, R38, R7 ;  /* 0x0000002625078223 */ /* 0x000fe20000010007 */
[----:B------:R-:W-:Y:S01]  /*5ac0*/  @!P0 MOV R47, R28 ;  /* 0x0000001c002f8202 */ /* 0x000fe20000000f00 */
[----:B------:R-:W-:Y:S01]  /*5ad0*/  @!P0 FFMA.FTZ R8, R39, R40, R8 ;  /* 0x0000002827088223 */ /* 0x000fe20000010008 */
[----:B------:R-:W-:Y:S01]  /*5ae0*/  @!P0 F2FP.BF16.PACK_AB R9, R2, R0 ;  /* 0x000000000209823e */ /* 0x000fe200000010ff */
[----:B------:R-:W-:Y:S01]  /*5af0*/  @!P0 IMAD.MOV.U32 R45, RZ, RZ, R10 ;  /* 0x000000ffff2d8224 */ /* 0x000fe200078e000a */
[----:B------:R-:W-:Y:S01]  /*5b00*/  @!P0 F2FP.BF16.PACK_AB R2, R6, R5 ;  /* 0x000000050602823e */ /* 0x000fe200000010ff */
        /* <DEDUP_REMOVED lines=8> */
.L_x_1039:
[----:B------:R-:W-:Y:S05]  /*5b90*/  BSYNC B0 ;  /* 0x0000000000007941 */ /* 0x000fea0003800000 */
.L_x_1038:
        /* <DEDUP_REMOVED lines=88> */
[----:B------:R-:W-:Y:S02]  /*6120*/  @!P0 FMUL.FTZ R5, R5, R10 ;  /* 0x0000000a05058220 */ /* 0x000fe40000410000 */
[----:B------:R-:W-:Y:S02]  /*6130*/  @!P0 FFMA.FTZ R3, R17, R18, R3 ;  /* 0x0000001211038223 */ /* 0x000fe40000010003 */
[----:B------:R-:W-:Y:S01]  /*6140*/  @!P0 FFMA.FTZ R35, R28, R10, -R35 ;  /* 0x0000000a1c238223 */ /* 0x000fe20000010823 */
[----:B------:R-:W-:Y:S01]  /*6150*/  @!P0 F2FP.BF16.PACK_AB R10, R48, R49 ;  /* 0x00000031300a823e */ /* 0x000fe200000010ff */
[-C--:B------:R-:W-:Y:S02]  /*6160*/  @!P0 FMUL.FTZ R6, R6, R9.reuse ;  /* 0x0000000906068220 */ /* 0x080fe40000410000 */
[----:B------:R-:W-:Y:S01]  /*6170*/  @!P0 FFMA.FTZ R40, R30, R9, -R40 ;  /* 0x000000091e288223 */ /* 0x000fe20000010828 */
[----:B------:R-:W-:Y:S01]  /*6180*/  @!P0 F2FP.BF16.PACK_AB R9, R50, R51 ;  /* 0x000000333209823e */ /* 0x000fe200000010ff */
[----:B------:R-:W-:Y:S02]  /*6190*/  @!P0 FFMA.FTZ R4, R19, R24, R4 ;  /* 0x0000001813048223 */ /* 0x000fe40000010004 */
[----:B------:R-:W-:Y:S01]  /*61a0*/  @!P0 FFMA.FTZ R5, R27, R28, R5 ;  /* 0x0000001c1b058223 */ /* 0x000fe20000010005 */
[----:B------:R-:W-:Y:S01]  /*61b0*/  @!P0 MOV R36, R9 ;  /* 0x0000000900248202 */ /* 0x000fe20000000f00 */
[----:B------:R-:W-:Y:S01]  /*61c0*/  @!P0 FFMA.FTZ R6, R29, R30, R6 ;  /* 0x0000001e1d068223 */ /* 0x000fe20000010006 */
[----:B------:R-:W-:Y:S01]  /*61d0*/  @!P0 F2FP.BF16.PACK_AB R11, R40, R35 ;  /* 0x00000023280b823e */ /* 0x000fe200000010ff */
[----:B------:R-:W-:Y:S01]  /*61e0*/  @!P0 FFMA.FTZ R7, R31, R32, R7 ;  /* 0x000000201f078223 */ /* 0x000fe20000010007 */
[----:B------:R-:W-:Y:S01]  /*61f0*/  @!P0 F2FP.BF16.PACK_AB R9, R2, R0 ;  /* 0x000000000209823e */ /* 0x000fe200000010ff */
        /* <DEDUP_REMOVED lines=8> */
[----:B------:R-:W-:Y:S02]  /*6280*/  @!P0 IMAD.MOV.U32 R12, RZ, RZ, R9 ;  /* 0x000000ffff0c8224 */ /* 0x000fe400078e0009 */
[----:B------:R-:W-:Y:S01]  /*6290*/  @!P0 IMAD.MOV.U32 R14, RZ, RZ, R2 ;  /* 0x000000ffff0e8224 */ /* 0x000fe200078e0002 */
[----:B------:R1:W-:Y:S01]  /*62a0*/  STG.E.128 [R46.64], R36 ;  /* 0x000000242e007986 */ /* 0x0003e2000c101d06 */
[----:B------:R-:W-:Y:S07]  /*62b0*/  @!P0 IMAD.MOV.U32 R15, RZ, RZ, R0 ;  /* 0x000000ffff0f8224 */ /* 0x000fee00078e0000 */
[----:B------:R1:W-:Y:S02]  /*62c0*/  @!P2 STG.E.128 [R44.64], R12 ;  /* 0x0000000c2c00a986 */ /* 0x0003e4000c101d06 */
.L_x_1041:
[----:B------:R-:W-:Y:S05]  /*62d0*/  BSYNC B0 ;  /* 0x0000000000007941 */ /* 0x000fea0003800000 */
.L_x_1040:
        /* <DEDUP_REMOVED lines=11> */
[--C-:B------:R-:W-:Y:S02]  /*6390*/  @!P0 SHF.R.U32.HI R2, RZ, 0x10, R21.reuse ;  /* 0x00000010ff028819 */ /* 0x100fe40000011615 */
[----:B------:R-:W-:Y:S02]  /*63a0*/  @!P0 SHF.R.U64 R0, R20, 0x10, R21 ;  /* 0x0000001014008819 */ /* 0x000fe40000001215 */
[C---:B------:R-:W-:Y:S02]  /*63b0*/  @!P0 PRMT R11, R25.reuse, 0x5410, R2 ;  /* 0x00005410190b8816 */ /* 0x040fe40000000002 */
[--C-:B------:R-:W-:Y:S02]  /*63c0*/  @!P0 SHF.R.U64 R4, R22, 0x10, R23.reuse ;  /* 0x0000001016048819 */ /* 0x100fe40000001217 */
[----:B------:R-:W-:Y:S02]  /*63d0*/  @!P0 SHF.R.U32.HI R5, RZ, 0x10, R23 ;  /* 0x00000010ff058819 */ /* 0x000fe40000011617 */
[----:B------:R-:W-:Y:S01]  /*63e0*/  @!P0 PRMT R2, R25, 0x5432, R0 ;  /* 0x0000543219028816 */ /* 0x000fe20000000000 */
[C---:B------:R-:W-:Y:S01]  /*63f0*/  @!P0 IMAD.U32 R0, R11.reuse, 0x10000, RZ ;  /* 0x000100000b008824 */ /* 0x040fe200078e00ff */
[----:B------:R-:W-:Y:S02]  /*6400*/  @!P0 LOP3.LUT R11, R11, 0xffff0000, RZ, 0xc0, !PT ;  /* 0xffff00000b0b8812 */ /* 0x000fe400078ec0ff */
[--C-:B------:R-:W-:Y:S02]  /*6410*/  @!P0 SHF.R.U32.HI R3, RZ, 0x10, R53.reuse ;  /* 0x00000010ff038819 */ /* 0x100fe40000011635 */
[----:B------:R-:W-:Y:S02]  /*6420*/  @!P0 SHF.R.U64 R6, R52, 0x10, R53 ;  /* 0x0000001034068819 */ /* 0x000fe40000001235 */
[C---:B------:R-:W-:Y:S02]  /*6430*/  @!P0 PRMT R24, R43.reuse, 0x5410, R3 ;  /* 0x000054102b188816 */ /* 0x040fe40000000003 */
[----:B------:R-:W-:Y:S01]  /*6440*/  @!P0 PRMT R6, R43, 0x5432, R6 ;  /* 0x000054322b068816 */ /* 0x000fe20000000006 */
[----:B-1----:R-:W-:Y:S01]  /*6450*/  @!P0 IMAD.U32 R3, R13, 0x10000, RZ ;  /* 0x000100000d038824 */ /* 0x002fe200078e00ff */
[----:B------:R-:W-:Y:S01]  /*6460*/  @!P0 SHF.R.U32.HI R7, RZ, 0x10, R55 ;  /* 0x00000010ff078819 */ /* 0x000fe20000011637 */
[----:B------:R-:W-:Y:S01]  /*6470*/  @!P0 IMAD.U32 R22, R24, 0x10000, RZ ;  /* 0x0001000018168824 */ /* 0x000fe200078e00ff */
[C---:B------:R-:W-:Y:S01]  /*6480*/  @!P0 LOP3.LUT R20, R6.reuse, 0xffff0000, RZ, 0xc0, !PT ;  /* 0xffff000006148812 */ /* 0x040fe200078ec0ff */
[----:B------:R-:W-:Y:S01]  /*6490*/  @!P0 IMAD.U32 R18, R6, 0x10000, RZ ;  /* 0x0001000006128824 */ /* 0x000fe200078e00ff */
[----:B------:R-:W-:Y:S01]  /*64a0*/  @!P0 PRMT R16, R56, 0x5410, R7 ;  /* 0x0000541038108816 */ /* 0x000fe20000000007 */
[----:B------:R-:W-:Y:S01]  /*64b0*/  @!P0 FMUL.FTZ R7, R3, R22 ;  /* 0x0000001603078220 */ /* 0x000fe20000410000 */
[----:B------:R-:W-:Y:S01]  /*64c0*/  @!P0 PRMT R10, R26, 0x5410, R5 ;  /* 0x000054101a0a8816 */ /* 0x000fe20000000005 */
[----:B--2---:R-:W-:Y:S01]  /*64d0*/  @!P0 IMAD.U32 R23, R37, 0x10000, RZ ;  /* 0x0001000025178824 */ /* 0x004fe200078e00ff */
[C---:B------:R-:W-:Y:S01]  /*64e0*/  @!P0 SHF.L.U32 R19, R36.reuse, 0x10, RZ ;  /* 0x0000001024138819 */ /* 0x040fe200000006ff */
[-C--:B------:R-:W-:Y:S01]  /*64f0*/  @!P0 FMUL.FTZ R3, R3, R0.reuse ;  /* 0x0000000003038220 */ /* 0x080fe20000410000 */
[----:B------:R-:W-:Y:S01]  /*6500*/  @!P0 LOP3.LUT R21, R36, 0xffff0000, RZ, 0xc0, !PT ;  /* 0xffff000024158812 */ /* 0x000fe200078ec0ff */
[----:B------:R-:W-:Y:S01]  /*6510*/  @!P0 FFMA.FTZ R49, R23, R0, -R7 ;  /* 0x0000000017318223 */ /* 0x000fe20000010807 */
[----:B------:R-:W-:Y:S01]  /*6520*/  @!P0 LOP3.LUT R25, R37, 0xffff0000, RZ, 0xc0, !PT ;  /* 0xffff000025198812 */ /* 0x000fe200078ec0ff */
[----:B------:R-:W-:Y:S01]  /*6530*/  @!P0 IMAD.U32 R0, R12, 0x10000, RZ ;  /* 0x000100000c008824 */ /* 0x000fe200078e00ff */
[----:B------:R-:W-:Y:S01]  /*6540*/  @!P0 LOP3.LUT R29, R38, 0xffff0000, RZ, 0xc0, !PT ;  /* 0xffff0000261d8812 */ /* 0x000fe200078ec0ff */
[----:B------:R-:W-:Y:S01]  /*6550*/  @!P0 IMAD.U32 R6, R2, 0x10000, RZ ;  /* 0x0001000002068824 */ /* 0x000fe200078e00ff */
[C---:B------:R-:W-:Y:S01]  /*6560*/  @!P0 SHF.L.U32 R31, R39.reuse, 0x10, RZ ;  /* 0x00000010271f8819 */ /* 0x040fe200000006ff */
[----:B------:R-:W-:Y:S01]  /*6570*/  @!P0 IMAD.U32 R27, R38, 0x10000, RZ ;  /* 0x00010000261b8824 */ /* 0x000fe200078e00ff */
[----:B------:R-:W-:Y:S02]  /*6580*/  @!P0 LOP3.LUT R33, R39, 0xffff0000, RZ, 0xc0, !PT ;  /* 0xffff000027218812 */ /* 0x000fe400078ec0ff */
[----:B------:R-:W-:Y:S01]  /*6590*/  @!P0 LOP3.LUT R5, R2, 0xffff0000, RZ, 0xc0, !PT ;  /* 0xffff000002058812 */ /* 0x000fe200078ec0ff */
[----:B------:R-:W-:Y:S01]  /*65a0*/  @!P0 FMUL.FTZ R2, R0, R18 ;  /* 0x0000001200028220 */ /* 0x000fe20000410000 */
[----:B------:R-:W-:Y:S01]  /*65b0*/  @!P0 SHF.L.U32 R30, R16, 0x10, RZ ;  /* 0x00000010101e8819 */ /* 0x000fe200000006ff */
[-C--:B------:R-:W-:Y:S01]  /*65c0*/  @!P0 FMUL.FTZ R0, R0, R6.reuse ;  /* 0x0000000600008220 */ /* 0x080fe20000410000 */
[----:B------:R-:W-:Y:S01]  /*65d0*/  @!P0 LOP3.LUT R24, R24, 0xffff0000, RZ, 0xc0, !PT ;  /* 0xffff000018188812 */ /* 0x000fe200078ec0ff */
[----:B------:R-:W-:Y:S01]  /*65e0*/  @!P0 FFMA.FTZ R48, R19, R6, -R2 ;  /* 0x0000000613308223 */ /* 0x000fe20000010802 */
[----:B------:R-:W-:Y:S01]  /*65f0*/  @!P0 LOP3.LUT R6, R14, 0xffff0000, RZ, 0xc0, !PT ;  /* 0xffff00000e068812 */ /* 0x000fe200078ec0ff */
[----:B------:R-:W-:Y:S01]  /*6600*/  @!P0 FFMA.FTZ R0, R18, R19, R0 ;  /* 0x0000001312008223 */ /* 0x000fe20000010000 */
[----:B------:R-:W-:Y:S02]  /*6610*/  @!P0 LOP3.LUT R9, R15, 0xffff0000, RZ, 0xc0, !PT ;  /* 0xffff00000f098812 */ /* 0x000fe400078ec0ff */
[----:B------:R-:W-:Y:S02]  /*6620*/  @!P0 LOP3.LUT R32, R16, 0xffff0000, RZ, 0xc0, !PT ;  /* 0xffff000010208812 */ /* 0x000fe400078ec0ff */
[----:B------:R-:W-:Y:S02]  /*6630*/  @!P0 LOP3.LUT R16, R10, 0xffff0000, RZ, 0xc0, !PT ;  /* 0xffff00000a108812 */ /* 0x000fe400078ec0ff */
[----:B------:R-:W-:Y:S01]  /*6640*/  @!P0 SHF.R.U64 R8, R54, 0x10, R55 ;  /* 0x0000001036088819 */ /* 0x000fe20000001237 */
[----:B------:R-:W-:Y:S03]  /*6650*/  @!P0 FMUL.FTZ R34, R9, R32 ;  /* 0x0000002009228220 */ /* 0x000fe60000410000 */
[----:B------:R-:W-:Y:S01]  /*6660*/  @!P0 PRMT R17, R56, 0x5432, R8 ;  /* 0x0000543238118816 */ /* 0x000fe20000000008 */
[----:B------:R-:W-:Y:S01]  /*6670*/  @!P0 FFMA.FTZ R34, R33, R16, -R34 ;  /* 0x0000001021228223 */ /* 0x000fe20000010822 */
[----:B------:R-:W-:Y:S02]  /*6680*/  @!P0 PRMT R8, R26, 0x5432, R4 ;  /* 0x000054321a088816 */ /* 0x000fe40000000004 */
[C---:B------:R-:W-:Y:S01]  /*6690*/  @!P0 LOP3.LUT R28, R17.reuse, 0xffff0000, RZ, 0xc0, !PT ;  /* 0xffff0000111c8812 */ /* 0x040fe200078ec0ff */
[----:B------:R-:W-:Y:S01]  /*66a0*/  @!P0 IMAD.U32 R26, R17, 0x10000, RZ ;  /* 0x00010000111a8824 */ /* 0x000fe200078e00ff */
[----:B------:R-:W-:Y:S01]  /*66b0*/  @!P0 LOP3.LUT R4, R12, 0xffff0000, RZ, 0xc0, !PT ;  /* 0xffff00000c048812 */ /* 0x000fe200078ec0ff */
[----:B------:R-:W-:Y:S02]  /*66c0*/  @!P0 IMAD.U32 R17, R10, 0x10000, RZ ;  /* 0x000100000a118824 */ /* 0x000fe400078e00ff */
[C---:B------:R-:W-:Y:S01]  /*66d0*/  @!P0 IMAD.U32 R10, R8.reuse, 0x10000, RZ ;  /* 0x00010000080a8824 */ /* 0x040fe200078e00ff */
[----:B------:R-:W-:Y:S01]  /*66e0*/  @!P0 LOP3.LUT R8, R8, 0xffff0000, RZ, 0xc0, !PT ;  /* 0xffff000008088812 */ /* 0x000fe200078ec0ff */
[C---:B------:R-:W-:Y:S02]  /*66f0*/  @!P0 FMUL.FTZ R7, R4.reuse, R20 ;  /* 0x0000001404078220 */ /* 0x040fe40000410000 */
[-C--:B------:R-:W-:Y:S01]  /*6700*/  @!P0 FMUL.FTZ R2, R4, R5.reuse ;  /* 0x0000000504028220 */ /* 0x080fe20000410000 */
[----:B------:R-:W-:Y:S01]  /*6710*/  @!P0 LOP3.LUT R4, R13, 0xffff0000, RZ, 0xc0, !PT ;  /* 0xffff00000d048812 */ /* 0x000fe200078ec0ff */
[----:B------:R-:W-:Y:S02]  /*6720*/  @!P0 FFMA.FTZ R47, R21, R5, -R7 ;  /* 0x00000005152f8223 */ /* 0x000fe40000010807 */
[----:B------:R-:W-:Y:S02]  /*6730*/  @!P0 IMAD.U32 R5, R14, 0x10000, RZ ;  /* 0x000100000e058824 */ /* 0x000fe400078e00ff */
[----:B------:R-:W-:Y:S02]  /*6740*/  @!P0 IMAD.U32 R7, R15, 0x10000, RZ ;  /* 0x000100000f078824 */ /* 0x000fe400078e00ff */
[----:B------:R-:W-:Y:S02]  /*6750*/  @!P0 FMUL.FTZ R42, R4, R24 ;  /* 0x00000018042a8220 */ /* 0x000fe40000410000 */
[----:B------:R-:W-:Y:S02]  /*6760*/  @!P0 FMUL.FTZ R41, R5, R26 ;  /* 0x0000001a05298220 */ /* 0x000fe40000410000 */
[----:B------:R-:W-:Y:S02]  /*6770*/  @!P0 FMUL.FTZ R40, R6, R28 ;  /* 0x0000001c06288220 */ /* 0x000fe40000410000 */
[----:B------:R-:W-:Y:S02]  /*6780*/  @!P0 FMUL.FTZ R35, R7, R30 ;  /* 0x0000001e07238220 */ /* 0x000fe40000410000 */
[----:B------:R-:W-:Y:S02]  /*6790*/  @!P0 FFMA.FTZ R43, R25, R11, -R42 ;  /* 0x0000000b192b8223 */ /* 0x000fe4000001082a */
[----:B------:R-:W-:Y:S02]  /*67a0*/  @!P0 FFMA.FTZ R41, R27, R10, -R41 ;  /* 0x0000000a1b298223 */ /* 0x000fe40000010829 */
[----:B------:R-:W-:Y:S01]  /*67b0*/  @!P0 FFMA.FTZ R42, R29, R8, -R40 ;  /* 0x000000081d2a8223 */ /* 0x000fe20000010828 */
[----:B------:R-:W-:Y:S01]  /*67c0*/  @!P0 F2FP.BF16.PACK_AB R40, R43, R49 ;  /* 0x000000312b28823e */ /* 0x000fe200000010ff */
[----:B------:R-:W-:Y:S01]  /*67d0*/  @!P0 FFMA.FTZ R46, R31, R17, -R35 ;  /* 0x000000111f2e8223 */ /* 0x000fe20000010823 */
[----:B------:R-:W-:Y:S01]  /*67e0*/  @!P0 F2FP.BF16.PACK_AB R35, R47, R48 ;  /* 0x000000302f23823e */ /* 0x000fe200000010ff */
[----:B------:R-:W-:Y:S01]  /*67f0*/  @!P0 FMUL.FTZ R4, R4, R11 ;  /* 0x0000000b04048220 */ /* 0x000fe20000410000 */
[----:B------:R-:W-:Y:S01]  /*6800*/  @!P0 F2FP.BF16.PACK_AB R11, R42, R41 ;  /* 0x000000292a0b823e */ /* 0x000fe200000010ff */
[----:B------:R-:W-:Y:S01]  /*6810*/  @!P0 IMAD.MOV.U32 R37, RZ, RZ, R40 ;  /* 0x000000ffff258224 */ /* 0x000fe200078e0028 */
[----:B------:R-:W-:Y:S01]  /*6820*/  @!P0 F2FP.BF16.PACK_AB R34, R34, R46 ;  /* 0x0000002e2222823e */ /* 0x000fe200000010ff */
[----:B------:R-:W-:Y:S01]  /*6830*/  @!P0 FFMA.FTZ R2, R20, R21, R2 ;  /* 0x0000001514028223 */ /* 0x000fe20000010002 */
[----:B------:R-:W-:Y:S01]  /*6840*/  @!P0 MOV R36, R35 ;  /* 0x0000002300248202 */ /* 0x000fe20000000f00 */
[----:B------:R-:W-:Y:S01]  /*6850*/  @!P0 IMAD.MOV.U32 R38, RZ, RZ, R11 ;  /* 0x000000ffff268224 */ /* 0x000fe200078e000b */
[----:B------:R-:W-:Y:S01]  /*6860*/  @!P0 MOV R39, R34 ;  /* 0x0000002200278202 */ /* 0x000fe20000000f00 */
[----:B------:R-:W-:Y:S02]  /*6870*/  @!P0 FMUL.FTZ R5, R5, R10 ;  /* 0x0000000a05058220 */ /* 0x000fe40000410000 */
[----:B------:R-:W-:Y:S02]  /*6880*/  @!P0 FFMA.FTZ R3, R22, R23, R3 ;  /* 0x0000001716038223 */ /* 0x000fe40000010003 */
[----:B------:R-:W-:Y:S01]  /*6890*/  @!P0 FMUL.FTZ R6, R6, R8 ;  /* 0x0000000806068220 */ /* 0x000fe20000410000 */
[----:B------:R1:W-:Y:S01]  /*68a0*/  STG.E.128 [R44.64], R36 ;  /* 0x000000242c007986 */ /* 0x0003e2000c101d06 */
[----:B------:R-:W-:Y:S02]  /*68b0*/  @!P0 FFMA.FTZ R4, R24, R25, R4 ;  /* 0x0000001918048223 */ /* 0x000fe40000010004 */
[----:B------:R-:W-:Y:S02]  /*68c0*/  @!P0 FMUL.FTZ R7, R7, R17 ;  /* 0x0000001107078220 */ /* 0x000fe40000410000 */
[----:B------:R-:W-:Y:S01]  /*68d0*/  @!P0 FFMA.FTZ R5, R26, R27, R5 ;  /* 0x0000001b1a058223 */ /* 0x000fe20000010005 */
[----:B------:R-:W-:Y:S01]  /*68e0*/  @!P0 F2FP.BF16.PACK_AB R3, R4, R3 ;  /* 0x000000030403823e */ /* 0x000fe200000010ff */
[----:B------:R-:W-:Y:S01]  /*68f0*/  @!P0 FMUL.FTZ R8, R9, R16 ;  /* 0x0000001009088220 */ /* 0x000fe20000410000 */
[----:B------:R-:W-:Y:S01]  /*6900*/  @!P0 F2FP.BF16.PACK_AB R9, R2, R0 ;  /* 0x000000000209823e */ /* 0x000fe200000010ff */
        /* <DEDUP_REMOVED lines=16> */
.L_x_1021:
        /* <DEDUP_REMOVED lines=26> */
.L_x_1025:
[----:B------:R-:W-:Y:S05]  /*6bb0*/  BSYNC B1 ;  /* 0x0000000000017941 */ /* 0x000fea0003800000 */
.L_x_1020:
[C---:B-1----:R-:W-:Y:S01]  /*6bc0*/  IMAD.SHL.U32 R10, R57.reuse, 0x40, RZ ;  /* 0x00000040390a7824 */ /* 0x042fe200078e00ff */
[----:B------:R-:W-:Y:S01]  /*6bd0*/  SHF.L.U64.HI R9, R57, 0x6, R75 ;  /* 0x0000000639097819 */ /* 0x000fe2000001024b */
[----:B------:R-:W-:Y:S02]  /*6be0*/  BSSY B0, `(.L_x_1042) ;  /* 0x000004b000007945 */ /* 0x000fe40003800000 */
[----:B--2--5:R-:W-:Y:S01]  /*6bf0*/  IMAD.IADD R3, R100, 0x1, -R10 ;  /* 0x0000000164037824 */ /* 0x024fe200078e0a0a */
[----:B------:R-:W-:Y:S04]  /*6c00*/  IADD3 R0, P1, R10, R120, RZ ;  /* 0x000000780a007210 */ /* 0x000fe80007f3e0ff */
[----:B------:R-:W-:Y:S02]  /*6c10*/  ISETP.GE.AND P0, PT, R3, 0x21, PT ;  /* 0x000000210300780c */ /* 0x000fe40003f06270 */
[----:B------:R-:W-:Y:S11]  /*6c20*/  IADD3.X R2, R9, R123, RZ, P1, !PT ;  /* 0x0000007b09027210 */ /* 0x000ff60000ffe4ff */
        /* <DEDUP_REMOVED lines=38> */
[C---:B------:R-:W-:Y:S01]  /*6e90*/  ISETP.GE.AND P1, PT, R126.reuse, c[0x0][0x1d4], PT ;  /* 0x000075007e007a0c */ /* 0x040fe20003f26270 */
[----:B------:R-:W-:Y:S01]  /*6ea0*/  IMAD.MOV.U32 R5, RZ, RZ, R117 ;  /* 0x000000ffff057224 */ /* 0x000fe200078e0075 */
[----:B------:R-:W-:Y:S01]  /*6eb0*/  IADD3 R12, R126, 0x80, RZ ;  /* 0x000000807e0c7810 */ /* 0x000fe20007ffe0ff */
[----:B------:R-:W-:Y:S02]  /*6ec0*/  IMAD.X R2, R9, 0x1, R124, P0 ;  /* 0x0000000109027824 */ /* 0x000fe400000e067c */
[----:B------:R-:W-:Y:S04]  /*6ed0*/  IMAD.WIDE.U32 R4, R0, c[0x0][0x208], R4 ;  /* 0x0000820000047a25 */ /* 0x000fe800078e0004 */
[----:B------:R-:W-:Y:S04]  /*6ee0*/  IMAD R2, R2, c[0x0][0x208], RZ ;  /* 0x0000820002027a24 */ /* 0x000fe800078e02ff */
[----:B------:R-:W1:Y:S01]  /*6ef0*/  @!P1 LDS.128 R8, [R231] ;  /* 0x00000000e7089984 */ /* 0x000e620000000c00 */
[----:B------:R-:W-:Y:S01]  /*6f00*/  IMAD R0, R0, c[0x0][0x20c], R2 ;  /* 0x0000830000007a24 */ /* 0x000fe200078e0202 */
[C---:B------:R-:W-:Y:S03]  /*6f10*/  LEA R2, P0, R4.reuse, c[0x0][0x1f8], 0x1 ;  /* 0x00007e0004027a11 */ /* 0x040fe600078008ff */
        /* <DEDUP_REMOVED lines=23> */
.L_x_1043:
[----:B-1----:R-:W-:Y:S05]  /*7090*/  BSYNC B0 ;  /* 0x0000000000007941 */ /* 0x002fea0003800000 */
.L_x_1042:
        /* <DEDUP_REMOVED lines=26> */
.L_x_1019:
[----:B------:R-:W-:Y:S01]  /*7240*/  IMAD.MOV.U32 R0, RZ, RZ, c[0x0][0x2c4] ;  /* 0x0000b100ff007624 */ /* 0x000fe200078e00ff */
[----:B------:R-:W-:Y:S01]  /*7250*/  LOP3.LUT R238, R238, 0xfffffffd, RZ, 0xc0, !PT ;  /* 0xfffffffdeeee7812 */ /* 0x000fe200078ec0ff */
[----:B------:R-:W-:Y:S01]  /*7260*/  BSSY B0, `(.L_x_1045) ;  /* 0x000002b000007945 */ /* 0x000fe20003800000 */
[----:B------:R-:W-:-:S02]  /*7270*/  IMAD.IADD R10, R129, 0x1, R136 ;  /* 0x00000001810a7824 */ /* 0x000fc400078e0288 */
[----:B------:R-:W-:Y:S02]  /*7280*/  ISETP.NE.AND P3, PT, R0, 0x1, PT ;  /* 0x000000010000780c */ /* 0x000fe40003f65270 */
[----:B------:R-:W-:-:S11]  /*7290*/  IADD3 R0, R249, 0x7f, RZ ;  /* 0x0000007ff9007810 */ /* 0x000fd60007ffe0ff */
[----:B-1----:R-:W-:Y:S01]  /*72a0*/  @P3 IMAD.HI.U32 R2, R0, c[0x0][0x2c8], RZ ;  /* 0x0000b20000023a27 */ /* 0x002fe200078e00ff */
[----:B------:R-:W-:-:S04]  /*72b0*/  @P3 LOP3.LUT R238, R238, 0x2, RZ, 0xfc, !PT ;  /* 0x00000002eeee3812 */ /* 0x000fc800078efcff */
[----:B------:R-:W-:-:S05]  /*72c0*/  @P3 SHF.R.U32.HI R0, RZ, c[0x0][0x2cc], R2 ;  /* 0x0000b300ff003a19 */ /* 0x000fca0000011602 */
[----:B------:R-:W-:-:S05]  /*72d0*/  IMAD.IADD R0, R149, 0x1, R0 ;  /* 0x0000000195007824 */ /* 0x000fca00078e0200 */
[----:B------:R-:W-:-:S04]  /*72e0*/  SHF.R.S32.HI R2, RZ, 0x1f, R0 ;  /* 0x0000001fff027819 */ /* 0x000fc80000011400 */
[----:B------:R-:W-:-:S04]  /*72f0*/  LEA.HI R0, R2, R0, RZ, 0x6 ;  /* 0x0000000002007211 */ /* 0x000fc800078f30ff */
[----:B------:R-:W-:-:S04]  /*7300*/  SHF.R.S32.HI R0, RZ, 0x6, R0 ;  /* 0x00000006ff007819 */ /* 0x000fc80000011400 */
[----:B------:R-:W-:Y:S01]  /*7310*/  IMNMX R6, R148, R0, PT ;  /* 0x0000000094067217 */ /* 0x000fe20003800200 */
[----:B------:R-:W-:-:S03]  /*7320*/  IMAD.MOV.U32 R0, RZ, RZ, RZ ;  /* 0x000000ffff007224 */ /* 0x000fc600078e00ff */
[----:B------:R-:W-:-:S13]  /*7330*/  ISETP.GE.AND P0, PT, R6, 0x1, PT ;  /* 0x000000010600780c */ /* 0x000fda0003f06270 */
[----:B------:R-:W-:Y:S05]  /*7340*/  @!P0 BRA `(.L_x_1046) ;  /* 0x000001c000008947 */ /* 0x000fea0003800000 */
[----:B------:R-:W-:Y:S01]  /*7350*/  IABS R2, R128 ;  /* 0x0000008000027213 */ /* 0x000fe20000000000 */
[----:B------:R-:W-:Y:S01]  /*7360*/  IMAD.MOV.U32 R4, RZ, RZ, RZ ;  /* 0x000000ffff047224 */ /* 0x000fe200078e00ff */
[----:B------:R-:W-:Y:S02]  /*7370*/  IADD3 R7, R128, -0x1, R6 ;  /* 0xffffffff80077810 */ /* 0x000fe40007ffe006 */
        /* <DEDUP_REMOVED lines=25> */
.L_x_1046:
[----:B------:R-:W-:Y:S05]  /*7510*/  BSYNC B0 ;  /* 0x0000000000007941 */ /* 0x000fea0003800000 */
.L_x_1045:
        /* <DEDUP_REMOVED lines=50> */
[----:B--2---:R-:W-:-:S04]  /*7840*/  IMAD R235, R2, R0, RZ ;  /* 0x0000000002eb7224 */ /* 0x004fc800078e02ff */
[--C-:B------:R-:W-:Y:S01]  /*7850*/  IMAD.IADD R2, R235, 0x1, R0.reuse ;  /* 0x00000001eb027824 */ /* 0x100fe200078e0200 */
[----:B------:R-:W-:-:S04]  /*7860*/  PRMT R0, RZ, 0x7610, R0 ;  /* 0x00007610ff007816 */ /* 0x000fc80000000000 */
[----:B------:R-:W-:-:S04]  /*7870*/  IMNMX R18, R6, R2, PT ;  /* 0x0000000206127217 */ /* 0x000fc80003800200 */
[----:B------:R-:W-:Y:S01]  /*7880*/  ISETP.GT.AND P0, PT, R18, R235, PT ;  /* 0x000000eb1200720c */ /* 0x000fe20003f04270 */
[----:B------:R1:W-:-:S12]  /*7890*/  STL [R1+0x18], R18 ;  /* 0x0000181201007387 */ /* 0x0003d80000100800 */
[----:B------:R-:W-:Y:S05]  /*78a0*/  @!P0 BRA `(.L_x_1047) ;  /* 0x000107d000008947 */ /* 0x000fea0003800000 */
[----:B------:R-:W2:Y:S04]  /*78b0*/  LDL R19, [R1] ;  /* 0x0000000001137983 */ /* 0x000ea80000100800 */
[----:B------:R-:W3:Y:S04]  /*78c0*/  LDL R7, [R1+0x44] ;  /* 0x0000440001077983 */ /* 0x000ee80000100800 */
[----:B------:R-:W4:Y:S01]  /*78d0*/  LDL R20, [R1+0xc] ;  /* 0x00000c0001147983 */ /* 0x000f220000100800 */
[----:B------:R-:W-:-:S04]  /*78e0*/  ISETP.NE.U32.AND P0, PT, RZ, c[0x0][0x340], PT ;  /* 0x0000d000ff007a0c */ /* 0x000fc80003f05070 */
[----:B------:R-:W-:-:S13]  /*78f0*/  ISETP.NE.AND.EX P1, PT, RZ, c[0x0][0x344], PT, P0 ;  /* 0x0000d100ff007a0c */ /* 0x000fda0003f25300 */
[----:B------:R-:W-:Y:S01]  /*7900*/  @P1 IMAD.MOV.U32 R2, RZ, RZ, 0x4 ;  /* 0x00000004ff021424 */ /* 0x000fe200078e00ff */
[----:B------:R-:W1:Y:S01]  /*7910*/  S2R R4, SR_TID.X ;  /* 0x0000000000047919 */ /* 0x000e620000002100 */
[----:B------:R-:W-:Y:S02]  /*7920*/  SHF.R.S32.HI R0, RZ, 0x1f, R182 ;  /* 0x0000001fff007819 */ /* 0x000fe400000114b6 */
[----:B------:R-:W-:-:S03]  /*7930*/  ISETP.NE.U32.AND P2, PT, RZ, c[0x0][0x348], PT ;  /* 0x0000d200ff007a0c */ /* 0x000fc60003f45070 */
[----:B------:R-:W-:-:S04]  /*7940*/  IMAD R0, R0, c[0x0][0x178], RZ ;  /* 0x00005e0000007a24 */ /* 0x000fc800078e02ff */
[----:B------:R-:W-:Y:S01]  /*7950*/  IMAD R0, R182, c[0x0][0x17c], R0 ;  /* 0x00005f00b6007a24 */ /* 0x000fe200078e0200 */
[----:B-1----:R-:W-:-:S04]  /*7960*/  SHF.R.S32.HI R17, RZ, 0x1f, R4 ;  /* 0x0000001fff117819 */ /* 0x002fc80000011404 */
[----:B------:R-:W-:Y:S01]  /*7970*/  LEA.HI R17, R17, R4, RZ, 0x3 ;  /* 0x0000000411117211 */ /* 0x000fe200078f18ff */
[----:B--2---:R-:W-:-:S05]  /*7980*/  @P1 IMAD.WIDE R2, R19, R2, c[0x0][0x340] ;  /* 0x0000d00013021625 */ /* 0x004fca00078e0202 */
[----:B------:R1:W2:Y:S01]  /*7990*/  @P1 LDG.E R14, [R2.64] ;  /* 0x00000006020e1981 */ /* 0x0002a2000c1e1900 */
[----:B------:R-:W-:Y:S01]  /*79a0*/  SHF.R.S32.HI R17, RZ, 0x3, R17 ;  /* 0x00000003ff117819 */ /* 0x000fe20000011411 */
[----:B------:R-:W-:Y:S01]  /*79b0*/  IMAD.WIDE.U32 R4, R182, c[0x0][0x178], RZ ;  /* 0x00005e00b6047a25 */ /* 0x000fe200078e00ff */
[----:B---3--:R-:W-:-:S03]  /*79c0*/  IADD3 R12, R7, R249, RZ ;  /* 0x000000f9070c7210 */ /* 0x008fc60007ffe0ff */
[----:B------:R-:W-:Y:S02]  /*79d0*/  IMAD.IADD R5, R5, 0x1, R0 ;  /* 0x0000000105057824 */ /* 0x000fe400078e0200 */
[----:B------:R-:W-:-:S04]  /*79e0*/  @P3 IMAD.HI.U32 R9, R12, c[0x0][0x2c8], RZ ;  /* 0x0000b2000c093a27 */ /* 0x000fc800078e00ff */
[----:B----4-:R-:W-:Y:S01]  /*79f0*/  IMAD.WIDE.U32 R4, R20, c[0x0][0x1b8], R4 ;  /* 0x00006e0014047a25 */ /* 0x010fe200078e0004 */
[----:B-1----:R-:W-:Y:S02]  /*7a00*/  SHF.R.S32.HI R3, RZ, 0x1f, R17 ;  /* 0x0000001fff037819 */ /* 0x002fe40000011411 */
[----:B------:R-:W-:-:S04]  /*7a10*/  IADD3 R2, P0, R17, R10, RZ ;  /* 0x0000000a11027210 */ /* 0x000fc80007f1e0ff */
[----:B------:R-:W-:Y:S02]  /*7a20*/  LEA.HI.X.SX32 R8, R10, R3, 0x1, P0 ;  /* 0x000000030a087211 */ /* 0x000fe400000f0eff */
[----:B------:R-:W-:-:S04]  /*7a30*/  ISETP.NE.AND.EX P0, PT, RZ, c[0x0][0x34c], PT, P2 ;  /* 0x0000d300ff007a0c */ /* 0x000fc80003f05320 */
[----:B------:R-:W-:Y:S01]  /*7a40*/  SEL R6, R135, RZ, !P0 ;  /* 0x000000ff87067207 */ /* 0x000fe20004000000 */
[----:B------:R-:W-:Y:S01]  /*7a50*/  IMAD R5, R20, c[0x0][0x1bc], R5 ;  /* 0x00006f0014057a24 */ /* 0x000fe200078e0205 */
[----:B------:R-:W-:Y:S01]  /*7a60*/  SEL R3, R19, RZ, !P0 ;  /* 0x000000ff13037207 */ /* 0x000fe20004000000 */
[----:B------:R-:W-:Y:S02]  /*7a70*/  IMAD.MOV.U32 R0, RZ, RZ, R12 ;  /* 0x000000ffff007224 */ /* 0x000fe400078e000c */
[----:B------:R-:W-:Y:S01]  /*7a80*/  IMAD R6, R6, c[0x0][0x1c0], RZ ;  /* 0x0000700006067a24 */ /* 0x000fe200078e02ff */
[----:B------:R-:W-:Y:S01]  /*7a90*/  @P3 SHF.R.U32.HI R0, RZ, c[0x0][0x2cc], R9 ;  /* 0x0000b300ff003a19 */ /* 0x000fe20000011609 */
[----:B------:R-:W-:Y:S01]  /*7aa0*/  IMAD.WIDE.U32 R4, R3, c[0x0][0x1c0], R4 ;  /* 0x0000700003047a25 */ /* 0x000fe200078e0004 */
[----:B------:R-:W-:-:S03]  /*7ab0*/  SHF.R.S32.HI R7, RZ, 0x1f, R240 ;  /* 0x0000001fff077819 */ /* 0x000fc600000114f0 */
[----:B------:R-:W-:Y:S01]  /*7ac0*/  IMAD R10, R3, c[0x0][0x1c4], R6 ;  /* 0x00007100030a7a24 */ /* 0x000fe200078e0206 */
[----:B------:R-:W-:Y:S01]  /*7ad0*/  SHF.R.S32.HI R13, RZ, 0x1f, R0 ;  /* 0x0000001fff0d7819 */ /* 0x000fe20000011400 */
[----:B------:R-:W-:Y:S02]  /*7ae0*/  IMAD.MOV.U32 R6, RZ, RZ, R240 ;  /* 0x000000ffff067224 */ /* 0x000fe400078e00f0 */
[C---:B------:R-:W-:Y:S02]  /*7af0*/  IMAD R16, R8.reuse, c[0x0][0x1e0], RZ ;  /* 0x0000780008107a24 */ /* 0x040fe400078e02ff */
[----:B------:R-:W-:Y:S01]  /*7b00*/  IMAD R15, R8, c[0x0][0x208], RZ ;  /* 0x00008200080f7a24 */ /* 0x000fe200078e02ff */
[----:B------:R-:W-:Y:S01]  /*7b10*/  IADD3 R3, R5, R10, RZ ;  /* 0x0000000a05037210 */ /* 0x000fe20007ffe0ff */
[----:B------:R-:W-:-:S04]  /*7b20*/  IMAD.WIDE.U32 R8, R2, c[0x0][0x1e0], R6 ;  /* 0x0000780002087a25 */ /* 0x000fc800078e0006 */
[----:B------:R-:W-:-:S04]  /*7b30*/  IMAD.WIDE.U32 R10, R2, c[0x0][0x208], R6 ;  /* 0x00008200020a7a25 */ /* 0x000fc800078e0006 */
[C---:B------:R-:W-:Y:S02]  /*7b40*/  IMAD R16, R2.reuse, c[0x0][0x1e4], R16 ;  /* 0x0000790002107a24 */ /* 0x040fe400078e0210 */
[----:B------:R-:W-:Y:S02]  /*7b50*/  IMAD R15, R2, c[0x0][0x20c], R15 ;  /* 0x00008300020f7a24 */ /* 0x000fe400078e020f */
[----:B------:R-:W-:Y:S01]  /*7b60*/  IMAD.MOV.U32 R2, RZ, RZ, R4 ;  /* 0x000000ffff027224 */ /* 0x000fe200078e0004 */
[C---:B------:R-:W-:Y:S01]  /*7b70*/  IADD3 R4, -R0.reuse, RZ, RZ ;  /* 0x000000ff00047210 */ /* 0x040fe20007ffe1ff */
[----:B------:R-:W-:Y:S02]  /*7b80*/  IMAD R5, R13, c[0x0][0x1b0], RZ ;  /* 0x00006c000d057a24 */ /* 0x000fe400078e02ff */
[----:B------:R-:W-:-:S04]  /*7b90*/  IMAD.WIDE.U32 R2, R0, c[0x0][0x1b0], R2 ;  /* 0x00006c0000027a25 */ /* 0x000fc800078e0002 */
[----:B------:R-:W-:Y:S02]  /*7ba0*/  IMAD R13, R0, c[0x0][0x1b4], R5 ;  /* 0x00006d00000d7a24 */ /* 0x000fe400078e0205 */
[----:B------:R-:W-:Y:S02]  /*7bb0*/  IMAD R0, R4, c[0x0][0x2c4], R12 ;  /* 0x0000b10004007a24 */ /* 0x000fe400078e020c */
[----:B------:R-:W-:Y:S01]  /*7bc0*/  IMAD.IADD R5, R9, 0x1, R16 ;  /* 0x0000000109057824 */ /* 0x000fe200078e0210 */
[----:B------:R-:W-:Y:S02]  /*7bd0*/  IADD3 R9, R11, R15, RZ ;  /* 0x0000000f0b097210 */ /* 0x000fe40007ffe0ff */
[----:B------:R-:W-:Y:S02]  /*7be0*/  SHF.R.S32.HI R11, RZ, 0x1f, R0 ;  /* 0x0000001fff0b7819 */ /* 0x000fe40000011400 */
[----:B------:R-:W-:Y:S02]  /*7bf0*/  ISETP.GE.AND P0, PT, R240, c[0x0][0x1d4], PT ;  /* 0x00007500f0007a0c */ /* 0x000fe40003f06270 */
[----:B------:R-:W-:Y:S01]  /*7c00*/  ISETP.GE.AND P6, PT, R133, c[0x0][0x1d4], PT ;  /* 0x0000750085007a0c */ /* 0x000fe20003fc6270 */
[----:B------:R-:W-:Y:S01]  /*7c10*/  IMAD.IADD R3, R3, 0x1, R13 ;  /* 0x0000000103037824 */ /* 0x000fe200078e020d */
[----:B------:R-:W-:Y:S01]  /*7c20*/  MOV R4, R8 ;  /* 0x0000000800047202 */ /* 0x000fe20000000f00 */
[----:B------:R-:W-:Y:S01]  /*7c30*/  IMAD R12, R11, c[0x0][0x1a8], RZ ;  /* 0x00006a000b0c7a24 */ /* 0x000fe200078e02ff */
[----:B------:R-:W-:Y:S01]  /*7c40*/  SEL R13, RZ, 0xffffffff, P6 ;  /* 0xffffffffff0d7807 */ /* 0x000fe20003000000 */
[----:B------:R-:W-:Y:S01]  /*7c50*/  IMAD.MOV.U32 R8, RZ, RZ, R10 ;  /* 0x000000ffff087224 */ /* 0x000fe200078e000a */
[----:B------:R-:W-:Y:S01]  /*7c60*/  LOP3.LUT R238, R238, 0xfffffffe, RZ, 0xc0, !PT ;  /* 0xfffffffeeeee7812 */ /* 0x000fe200078ec0ff */
[C---:B------:R-:W-:Y:S01]  /*7c70*/  IMAD R12, R0.reuse, c[0x0][0x1ac], R12 ;  /* 0x00006b00000c7a24 */ /* 0x040fe200078e020c */
[----:B------:R-:W-:Y:S01]  /*7c80*/  SEL R15, RZ, 0x1, P0 ;  /* 0x00000001ff0f7807 */ /* 0x000fe20000000000 */
[----:B------:R-:W-:Y:S01]  /*7c90*/  IMAD.WIDE.U32 R2, R0, c[0x0][0x1a8], R2 ;  /* 0x00006a0000027a25 */ /* 0x000fe200078e0002 */
[----:B------:R-:W-:-:S03]  /*7ca0*/  SHF.L.U32 R13, R13, 0x1, RZ ;  /* 0x000000010d0d7819 */ /* 0x000fc600000006ff */
[----:B------:R-:W-:Y:S01]  /*7cb0*/  IMAD.WIDE.U32 R10, R20, c[0x0][0x1e8], R4 ;  /* 0x00007a00140a7a25 */ /* 0x000fe200078e0004 */
[----:B------:R-:W-:-:S03]  /*7cc0*/  @P0 LOP3.LUT R238, R238, 0x1, RZ, 0xfc, !PT ;  /* 0x00000001eeee0812 */ /* 0x000fc600078efcff */
[----:B------:R-:W-:Y:S01]  /*7cd0*/  IMAD.WIDE.U32 R4, R20, c[0x0][0x210], R8 ;  /* 0x0000840014047a25 */ /* 0x000fe200078e0008 */
[----:B------:R-:W-:Y:S02]  /*7ce0*/  LOP3.LUT R8, R13, 0x2, R15, 0xe2, !PT ;  /* 0x000000020d087812 */ /* 0x000fe400078ee20f */
[----:B------:R-:W-:Y:S01]  /*7cf0*/  LEA R15, P0, R2, c[0x0][0x160], 0x1 ;  /* 0x00005800020f7a11 */ /* 0x000fe200078008ff */
[----:B------:R-:W-:Y:S01]  /*7d00*/  IMAD.IADD R3, R3, 0x1, R12 ;  /* 0x0000000103037824 */ /* 0x000fe200078e020c */
[----:B------:R-:W-:-:S04]  /*7d10*/  ISETP.NE.U32.AND P2, PT, RZ, c[0x0][0x350], PT ;  /* 0x0000d400ff007a0c */ /* 0x000fc80003f45070 */
[----:B------:R-:W-:Y:S02]  /*7d20*/  LEA.HI.X R13, R2, c[0x0][0x164], R3, 0x1, P0 ;  /* 0x00005900020d7a11 */ /* 0x000fe400000f0c03 */
[----:B------:R-:W-:Y:S01]  /*7d30*/  ISETP.NE.AND.EX P0, PT, RZ, c[0x0][0x354], PT, P2 ;  /* 0x0000d500ff007a0c */ /* 0x000fe20003f05320 */
[C---:B------:R-:W-:Y:S02]  /*7d40*/  IMAD R11, R20.reuse, c[0x0][0x1ec], R11 ;  /* 0x00007b00140b7a24 */ /* 0x040fe400078e020b */
[----:B------:R-:W-:Y:S01]  /*7d50*/  IMAD R5, R20, c[0x0][0x214], R5 ;  /* 0x0000850014057a24 */ /* 0x000fe200078e0205 */
[----:B------:R-:W-:-:S04]  /*7d60*/  ISETP.GE.AND P5, PT, R134, c[0x0][0x1d4], PT ;  /* 0x0000750086007a0c */ /* 0x000fc80003fa6270 */
[----:B------:R-:W-:Y:S02]  /*7d70*/  SEL R3, RZ, 0x4, P5 ;  /* 0x00000004ff037807 */ /* 0x000fe40002800000 */
[----:B------:R-:W-:Y:S02]  /*7d80*/  ISETP.GE.AND P3, PT, R240, c[0x0][0x198], PT ;  /* 0x00006600f0007a0c */ /* 0x000fe40003f66270 */
[----:B------:R-:W-:Y:S02]  /*7d90*/  ISETP.GE.AND P2, PT, R133, c[0x0][0x198], PT ;  /* 0x0000660085007a0c */ /* 0x000fe40003f46270 */
[----:B------:R-:W-:Y:S02]  /*7da0*/  ISETP.GE.AND P4, PT, R134, c[0x0][0x198], PT ;  /* 0x0000660086007a0c */ /* 0x000fe40003f86270 */
[----:B------:R-:W-:Y:S02]  /*7db0*/  LOP3.LUT R103, R8, R3, RZ, 0xfc, !PT ;  /* 0x0000000308677212 */ /* 0x000fe400078efcff */
[----:B------:R-:W-:-:S02]  /*7dc0*/  IADD3 R90, R18, -0x1, RZ ;  /* 0xffffffff125a7810 */ /* 0x000fc40007ffe0ff */
[----:B--2---:R-:W-:Y:S02]  /*7dd0*/  @P1 SHF.R.S32.HI R0, RZ, 0x1f, R14 ;  /* 0x0000001fff001819 */ /* 0x004fe4000001140e */
[----:B------:R-:W-:Y:S01]  /*7de0*/  @!P1 MOV R0, R135 ;  /* 0x0000008700009202 */ /* 0x000fe20000000f00 */
[----:B------:R-:W-:-:S03]  /*7df0*/  @!P1 IMAD.MOV.U32 R14, RZ, RZ, R19 ;  /* 0x000000ffff0e9224 */ /* 0x000fc600078e0013 */
[----:B------:R-:W-:Y:S02]  /*7e00*/  SEL R2, R0, RZ, !P0 ;  /* 0x000000ff00027207 */ /* 0x000fe40004000000 */
[----:B------:R-:W-:-:S03]  /*7e10*/  SEL R0, R14, RZ, !P0 ;  /* 0x000000ff0e007207 */ /* 0x000fc60004000000 */
        /* <DEDUP_REMOVED lines=10> */
[----:B------:R1:W2:Y:S02]  /*7ec0*/  SHFL.IDX PT, R10, R13, RZ, 0x181f ;  /* 0x00181fff0d0a7589 */ /* 0x0002a400000e0000 */
.L_x_1177:
[----:B------:R-:W-:Y:S05]  /*7ed0*/  BRA.DIV ~URZ, `(.L_x_1049) ;  /* 0x00014ba27f007947 */ /* 0x000fea000b800000 */
[----:B------:R3:W4:Y:S02]  /*7ee0*/  SHFL.IDX PT, R0, R15, RZ, 0x181f ;  /* 0x00181fff0f007589 */ /* 0x00072400000e0000 */
.L_x_1178:
[----:B---3--:R-:W3:Y:S01]  /*7ef0*/  LDL R2, [R1+0x8] ;  /* 0x0000080001027983 */ /* 0x008ee20000100800 */
[----:B------:R-:W-:Y:S01]  /*7f00*/  BSSY B0, `(.L_x_1050) ;  /* 0x0000012000007945 */ /* 0x000fe20003800000 */
[----:B------:R-:W-:Y:S02]  /*7f10*/  SHF.R.S32.HI R12, RZ, 0x1f, R133 ;  /* 0x0000001fff0c7819 */ /* 0x000fe40000011485 */
[----:B------:R-:W-:Y:S01]  /*7f20*/  SHF.R.S32.HI R14, RZ, 0x1f, R134 ;  /* 0x0000001fff0e7819 */ /* 0x000fe20000011486 */
[----:B---3--:R-:W-:-:S05]  /*7f30*/  IMAD R30, R2, c[0x0][0x2c4], RZ ;  /* 0x0000b100021e7a24 */ /* 0x008fca00078e02ff */
        /* <DEDUP_REMOVED lines=14> */
.L_x_1051:
[----:B------:R-:W-:Y:S05]  /*8020*/  BSYNC B0 ;  /* 0x0000000000007941 */ /* 0x000fea0003800000 */
.L_x_1050:
[----:B------:R-:W-:Y:S05]  /*8030*/  BRA.DIV ~URZ, `(.L_x_1052) ;  /* 0x00014ab27f007947 */ /* 0x000fea000b800000 */
[----:B--2---:R2:W3:Y:S04]  /*8040*/  SHFL.IDX PT, R10, R13, 0x1, 0x181f ;  /* 0x00381f000d0a7f89 */ /* 0x0044e800000e0000 */
[----:B----4-:R2:W4:Y:S02]  /*8050*/  SHFL.IDX PT, R0, R15, 0x1, 0x181f ;  /* 0x00381f000f007f89 */ /* 0x01052400000e0000 */
.L_x_1179:
[----:B------:R-:W-:Y:S01]  /*8060*/  IADD3 R2, R11, 0x20, RZ ;  /* 0x000000200b027810 */ /* 0x000fe20007ffe0ff */
[----:B------:R-:W-:Y:S03]  /*8070*/  BSSY B0, `(.L_x_1053) ;  /* 0x000000f000007945 */ /* 0x000fe60003800000 */
[----:B------:R-:W-:-:S13]  /*8080*/  ISETP.GE.AND P0, PT, R2, R30, PT ;  /* 0x0000001e0200720c */ /* 0x000fda0003f06270 */
[----:B------:R-:W-:Y:S05]  /*8090*/  @P0 BRA `(.L_x_1054) ;  /* 0x000000c000000947 */ /* 0x000fea0003800000 */
[----:B----4-:R-:W-:-:S04]  /*80a0*/  LEA R8, P0, R240, R0, 0x1 ;  /* 0x00000000f0087211 */ /* 0x010fc800078008ff */
        /* <DEDUP_REMOVED lines=11> */
.L_x_1054:
[----:B------:R-:W-:Y:S05]  /*8160*/  BSYNC B0 ;  /* 0x0000000000007941 */ /* 0x000fea0003800000 */
.L_x_1053:
[----:B------:R-:W-:Y:S05]  /*8170*/  BRA.DIV ~URZ, `(.L_x_1055) ;  /* 0x00014a427f007947 */ /* 0x000fea000b800000 */
[----:B---3--:R3:W1:Y:S02]  /*8180*/  SHFL.IDX PT, R10, R13, 0x2, 0x181f ;  /* 0x00581f000d0a7f89 */ /* 0x00866400000e0000 */
.L_x_1180:
[----:B------:R-:W-:Y:S05]  /*8190*/  BRA.DIV ~URZ, `(.L_x_1056) ;  /* 0x00014a927f007947 */ /* 0x000fea000b800000 */
[----:B----4-:R4:W2:Y:S02]  /*81a0*/  SHFL.IDX PT, R0, R15, 0x2, 0x181f ;  /* 0x00581f000f007f89 */ /* 0x0108a400000e0000 */
.L_x_1181:
[----:B------:R-:W-:Y:S01]  /*81b0*/  IADD3 R2, R11, 0x40, RZ ;  /* 0x000000400b027810 */ /* 0x000fe20007ffe0ff */
[----:B------:R-:W-:Y:S03]  /*81c0*/  BSSY B0, `(.L_x_1057) ;  /* 0x000000f000007945 */ /* 0x000fe60003800000 */
[----:B------:R-:W-:-:S13]  /*81d0*/  ISETP.GE.AND P0, PT, R2, R30, PT ;  /* 0x0000001e0200720c */ /* 0x000fda0003f06270 */
[----:B------:R-:W-:Y:S05]  /*81e0*/  @P0 BRA `(.L_x_1058) ;  /* 0x000000c000000947 */ /* 0x000fea0003800000 */
[----:B--2---:R-:W-:-:S04]  /*81f0*/  LEA R8, P0, R240, R0, 0x1 ;  /* 0x00000000f0087211 */ /* 0x004fc800078008ff */
        /* <DEDUP_REMOVED lines=11> */
.L_x_1058:
[----:B------:R-:W-:Y:S05]  /*82b0*/  BSYNC B0 ;  /* 0x0000000000007941 */ /* 0x000fea0003800000 */
.L_x_1057:
[----:B------:R-:W-:Y:S05]  /*82c0*/  BRA.DIV ~URZ, `(.L_x_1059) ;  /* 0x000149d27f007947 */ /* 0x000fea000b800000 */
[----:B-1----:R1:W3:Y:S04]  /*82d0*/  SHFL.IDX PT, R8, R13, 0x3, 0x181f ;  /* 0x00781f000d087f89 */ /* 0x0022e800000e0000 */
[----:B--2---:R1:W2:Y:S02]  /*82e0*/  SHFL.IDX PT, R0, R15, 0x3, 0x181f ;  /* 0x00781f000f007f89 */ /* 0x0042a400000e0000 */
.L_x_1182:
[----:B----4-:R-:W4:Y:S01]  /*82f0*/  LDL R128, [R1+0x4] ;  /* 0x0000040001807983 */ /* 0x010f220000100800 */
[----:B------:R-:W-:Y:S01]  /*8300*/  IADD3 R2, R11, 0x60, RZ ;  /* 0x000000600b027810 */ /* 0x000fe20007ffe0ff */
[----:B------:R-:W-:Y:S01]  /*8310*/  IMAD.MOV.U32 R10, RZ, RZ, c[0x0][0x2c4] ;  /* 0x0000b100ff0a7624 */ /* 0x000fe200078e00ff */
[----:B------:R-:W-:Y:S01]  /*8320*/  SHF.R.S32.HI R104, RZ, 0x1f, R90 ;  /* 0x0000001fff687819 */ /* 0x000fe2000001145a */
[----:B------:R-:W1:Y:S01]  /*8330*/  S2R R9, SR_TID.X ;  /* 0x0000000000097919 */ /* 0x000e620000002100 */
[----:B------:R-:W-:-:S03]  /*8340*/  ISETP.GE.AND P0, PT, R2, R30, PT ;  /* 0x0000001e0200720c */ /* 0x000fc60003f06270 */
[----:B------:R-:W-:-:S04]  /*8350*/  IMAD R6, R104, c[0x0][0x1e0], RZ ;  /* 0x0000780068067a24 */ /* 0x000fc800078e02ff */
[----:B------:R-:W-:-:S06]  /*8360*/  IMAD R6, R90, c[0x0][0x1e4], R6 ;  /* 0x000079005a067a24 */ /* 0x000fcc00078e0206 */
[----:B--2---:R-:W-:-:S04]  /*8370*/  @!P0 LEA R4, P1, R240, R0, 0x1 ;  /* 0x00000000f0048211 */ /* 0x004fc800078208ff */
[----:B---3--:R-:W-:Y:S02]  /*8380*/  @!P0 LEA.HI.X R5, R240, R8, R7, 0x1, P1 ;  /* 0x00000008f0058211 */ /* 0x008fe400008f0c07 */
[----:B------:R-:W-:-:S03]  /*8390*/  @!P0 LEA R2, P1, R133, R0, 0x1 ;  /* 0x0000000085028211 */ /* 0x000fc600078208ff */
[----:B------:R-:W-:Y:S01]  /*83a0*/  @!PT LDS RZ, [RZ] ;  /* 0x00000000fffff984 */ /* 0x000fe20000000800 */
[----:B------:R-:W-:Y:S01]  /*83b0*/  @!PT LDS RZ, [RZ] ;  /* 0x00000000fffff984 */ /* 0x000fe20000000800 */
[----:B------:R-:W-:Y:S01]  /*83c0*/  @!PT LDS RZ, [RZ] ;  /* 0x00000000fffff984 */ /* 0x000fe20000000800 */
[----:B------:R4:W-:Y:S01]  /*83d0*/  @!P0 LDGSTS.E.BYPASS.LTC128B.128 [R210+0xf100], [R4.64], !P3 ;  /* 0x0f10000004d28fae */ /* 0x0009e2000d901d46 */
[----:B-1----:R-:W-:Y:S02]  /*83e0*/  SHF.R.S32.HI R105, RZ, 0x1f, R9 ;  /* 0x0000001fff697819 */ /* 0x002fe40000011409 */
[----:B------:R-:W-:Y:S02]  /*83f0*/  @!P0 LEA.HI.X R3, R133, R8, R12, 0x1, P1 ;  /* 0x0000000885038211 */ /* 0x000fe400008f0c0c */
[----:B------:R-:W-:Y:S02]  /*8400*/  LEA.HI R105, R105, R9, RZ, 0x3 ;  /* 0x0000000969697211 */ /* 0x000fe400078f18ff */
[----:B------:R-:W-:Y:S01]  /*8410*/  LOP3.LUT P3, RZ, R238, 0x1, RZ, 0xc0, !PT ;  /* 0x00000001eeff7812 */ /* 0x000fe2000786c0ff */
[----:B------:R1:W-:Y:S01]  /*8420*/  @!P0 LDGSTS.E.BYPASS.LTC128B.128 [R210+0x13100], [R2.64], !P2 ;  /* 0x1310000002d28fae */ /* 0x0003e2000d101d46 */
[----:B------:R-:W-:Y:S02]  /*8430*/  SHF.R.S32.HI R105, RZ, 0x3, R105 ;  /* 0x00000003ff697819 */ /* 0x000fe40000011469 */
[----:B-1----:R-:W-:-:S04]  /*8440*/  @!P0 LEA R2, P1, R134, R0, 0x1 ;  /* 0x0000000086028211 */ /* 0x002fc800078208ff */
[----:B------:R-:W-:-:S05]  /*8450*/  @!P0 LEA.HI.X R3, R134, R8, R14, 0x1, P1 ;  /* 0x0000000886038211 */ /* 0x000fca00008f0c0e */
[----:B------:R1:W-:Y:S01]  /*8460*/  @!P0 LDGSTS.E.BYPASS.LTC128B.128 [R210+0x17100], [R2.64], !P4 ;  /* 0x1710000002d28fae */ /* 0x0003e2000e101d46 */
[----:B------:R-:W-:-:S03]  /*8470*/  ISETP.NE.AND P4, PT, R10, 0x1, PT ;  /* 0x000000010a00780c */ /* 0x000fc60003f85270 */
[----:B------:R-:W0:Y:S01]  /*8480*/  LDGDEPBAR ;  /* 0x00000000000079af */ /* 0x000e220000000000 */
[----:B------:R-:W-:Y:S01]  /*8490*/  WARPSYNC 0xffffffff ;  /* 0xffffffff00007948 */ /* 0x000fe20003800000 */
[----:B-1----:R-:W-:Y:S02]  /*84a0*/  IMAD.MOV.U32 R3, RZ, RZ, 0x20 ;  /* 0x00000020ff037424 */ /* 0x002fe400078e00ff */
[----:B------:R-:W-:Y:S01]  /*84b0*/  BAR.SYNC.DEFER_BLOCKING 0x0 ;  /* 0x0000000000007b1d */ /* 0x000fe20000010000 */
[----:B----4-:R-:W-:-:S04]  /*84c0*/  IMAD.IADD R4, R128, 0x1, -R105 ;  /* 0x0000000180047824 */ /* 0x010fc800078e0a69 */
[C---:B------:R-:W-:Y:S02]  /*84d0*/  IMAD R0, R90.reuse, -0x40, R4 ;  /* 0xffffffc05a007824 */ /* 0x040fe400078e0204 */
[----:B------:R-:W-:-:S03]  /*84e0*/  IMAD.WIDE.U32 R4, R90, c[0x0][0x1e0], RZ ;  /* 0x000078005a047a25 */ /* 0x000fc600078e00ff */
[C---:B------:R-:W-:Y:S01]  /*84f0*/  ISETP.GE.AND P1, PT, R0.reuse, 0x1, PT ;  /* 0x000000010000780c */ /* 0x040fe20003f26270 */
[----:B------:R-:W-:Y:S01]  /*8500*/  IMAD.IADD R2, R5, 0x1, R6 ;  /* 0x0000000105027824 */ /* 0x000fe200078e0206 */
[----:B------:R-:W-:Y:S01]  /*8510*/  ISETP.GE.AND P0, PT, R0, 0x21, PT ;  /* 0x000000210000780c */ /* 0x000fe20003f06270 */
[----:B------:R-:W-:Y:S01]  /*8520*/  IMAD.WIDE.U32 R6, R3, c[0x0][0x1e0], RZ ;  /* 0x0000780003067a25 */ /* 0x000fe200078e00ff */
[----:B------:R-:W-:-:S03]  /*8530*/  LEA R0, P2, R4, R226, 0x6 ;  /* 0x000000e204007211 */ /* 0x000fc600078430ff */
[----:B------:R-:W-:Y:S01]  /*8540*/  IMAD R3, R3, c[0x0][0x1e4], RZ ;  /* 0x0000790003037a24 */ /* 0x000fe200078e02ff */
[----:B------:R-:W-:-:S05]  /*8550*/  LEA.HI.X R2, R4, R225, R2, 0x6, P2 ;  /* 0x000000e104027211 */ /* 0x000fca00010f3402 */
[----:B------:R-:W-:-:S04]  /*8560*/  @P1 LEA R4, P2, R0, c[0x0][0x1c8], 0x1 ;  /* 0x0000720000041a11 */ /* 0x000fc800078408ff */
        /* <DEDUP_REMOVED lines=19> */
.L_x_1060:
        /* <DEDUP_REMOVED lines=8> */
[----:B------:R-:W-:Y:S01]  /*8720*/  IMAD R2, R0, c[0x0][0x280], RZ ;  /* 0x0000a00000027a24 */ /* 0x000fe200078e02ff */
[----:B------:R-:W-:Y:S01]  /*8730*/  LOP3.LUT R106, R106, 0xfffffffc, RZ, 0xc0, !PT ;  /* 0xfffffffc6a6a7812 */ /* 0x000fe200078ec0ff */
[----:B------:R-:W-:-:S02]  /*8740*/  IMAD R0, R0, c[0x0][0x290], RZ ;  /* 0x0000a40000007a24 */ /* 0x000fc400078e02ff */
[----:B------:R-:W-:Y:S01]  /*8750*/  IMAD R7, R132, c[0x0][0x284], R2 ;  /* 0x0000a10084077a24 */ /* 0x000fe200078e0202 */
[----:B------:R-:W-:Y:S01]  /*8760*/  IADD3 R106, -R106, R9, RZ ;  /* 0x000000096a6a7210 */ /* 0x000fe20007ffe1ff */
[C---:B------:R-:W-:Y:S02]  /*8770*/  IMAD R6, R132.reuse, c[0x0][0x294], R0 ;  /* 0x0000a50084067a24 */ /* 0x040fe400078e0200 */
[----:B------:R-:W-:Y:S01]  /*8780*/  IMAD.WIDE.U32 R2, R132, c[0x0][0x290], RZ ;  /* 0x0000a40084027a25 */ /* 0x000fe200078e00ff */
[----:B------:R-:W-:-:S03]  /*8790*/  IADD3 R7, R7, R5, RZ ;  /* 0x0000000507077210 */ /* 0x000fc60007ffe0ff */
[----:B------:R-:W-:Y:S02]  /*87a0*/  IMAD R0, R106, 0x40, R26 ;  /* 0x000000406a007824 */ /* 0x000fe400078e021a */
[----:B------:R-:W-:Y:S01]  /*87b0*/  IMAD.IADD R6, R6, 0x1, R3 ;  /* 0x0000000106067824 */ /* 0x000fe200078e0203 */
[----:B------:R-:W-:Y:S05]  /*87c0*/  @!P0 BRA `(.L_x_1062) ;  /* 0x0000368000008947 */ /* 0x000fea0003800000 */
[----:B------:R-:W-:Y:S01]  /*87d0*/  @P4 IMAD.HI.U32 R3, R0, c[0x0][0x2c8], RZ ;  /* 0x0000b20000034a27 */ /* 0x000fe200078e00ff */
[----:B------:R-:W-:Y:S01]  /*87e0*/  BSSY B0, `(.L_x_1063) ;  /* 0x0000068000007945 */ /* 0x000fe20003800000 */
[----:B------:R-:W-:Y:S01]  /*87f0*/  SHF.R.S32.HI R41, RZ, 0x1f, R143 ;  /* 0x0000001fff297819 */ /* 0x000fe2000001148f */
[----:B------:R-:W-:Y:S01]  /*8800*/  CS2R R66, SRZ ;  /* 0x0000000000427805 */ /* 0x000fe2000001ff00 */
[----:B------:R-:W-:Y:S01]  /*8810*/  IMAD.MOV.U32 R5, RZ, RZ, R7 ;  /* 0x000000ffff057224 */ /* 0x000fe200078e0007 */
[----:B------:R-:W-:Y:S01]  /*8820*/  @P4 SHF.R.U32.HI R0, RZ, c[0x0][0x2cc], R3 ;  /* 0x0000b300ff004a19 */ /* 0x000fe20000011603 */
[----:B------:R-:W-:Y:S01]  /*8830*/  IMAD.MOV.U32 R7, RZ, RZ, R6 ;  /* 0x000000ffff077224 */ /* 0x000fe200078e0006 */
[----:B------:R-:W-:Y:S01]  /*8840*/  SHF.R.S32.HI R46, RZ, 0x1f, R145 ;  /* 0x0000001fff2e7819 */ /* 0x000fe20000011491 */
[----:B------:R-:W-:Y:S01]  /*8850*/  IMAD.MOV.U32 R6, RZ, RZ, R2 ;  /* 0x000000ffff067224 */ /* 0x000fe200078e0002 */
[----:B------:R-:W-:Y:S01]  /*8860*/  SHF.R.S32.HI R3, RZ, 0x1f, R0 ;  /* 0x0000001fff037819 */ /* 0x000fe20000011400 */
[----:B------:R-:W-:Y:S01]  /*8870*/  IMAD.WIDE.U32 R4, R0, c[0x0][0x280], R4 ;  /* 0x0000a00000047a25 */ /* 0x000fe200078e0004 */
[----:B------:R-:W-:Y:S01]  /*8880*/  SHF.R.S32.HI R47, RZ, 0x1f, R142 ;  /* 0x0000001fff2f7819 */ /* 0x000fe2000001148e */
[----:B------:R-:W-:Y:S01]  /*8890*/  CS2R R42, SRZ ;  /* 0x00000000002a7805 */ /* 0x000fe2000001ff00 */
[----:B------:R-:W-:Y:S01]  /*88a0*/  SHF.R.S32.HI R52, RZ, 0x1f, R144 ;  /* 0x0000001fff347819 */ /* 0x000fe20000011490 */
[C---:B------:R-:W-:Y:S01]  /*88b0*/  IMAD R8, R3.reuse, c[0x0][0x280], RZ ;  /* 0x0000a00003087a24 */ /* 0x040fe200078e02ff */
[----:B------:R-:W-:Y:S01]  /*88c0*/  LEA R38, P0, R4, c[0x0][0x270], 0x1 ;  /* 0x00009c0004267a11 */ /* 0x000fe200078008ff */
[----:B------:R-:W-:Y:S01]  /*88d0*/  IMAD R9, R3, c[0x0][0x290], RZ ;  /* 0x0000a40003097a24 */ /* 0x000fe200078e02ff */
[----:B------:R-:W-:Y:S01]  /*88e0*/  SHF.R.S32.HI R40, RZ, 0x1f, R146 ;  /* 0x0000001fff287819 */ /* 0x000fe20000011492 */
[C---:B------:R-:W-:Y:S01]  /*88f0*/  IMAD R8, R0.reuse, c[0x0][0x284], R8 ;  /* 0x0000a10000087a24 */ /* 0x040fe200078e0208 */
[----:B------:R-:W-:Y:S01]  /*8900*/  CS2R R34, SRZ ;  /* 0x0000000000227805 */ /* 0x000fe2000001ff00 */
[----:B------:R-:W-:Y:S01]  /*8910*/  IMAD.WIDE.U32 R2, R0, c[0x0][0x290], R6 ;  /* 0x0000a40000027a25 */ /* 0x000fe200078e0006 */
[----:B------:R-:W-:Y:S01]  /*8920*/  CS2R R28, SRZ ;  /* 0x00000000001c7805 */ /* 0x000fe2000001ff00 */
[----:B------:R-:W-:Y:S01]  /*8930*/  CS2R R22, SRZ ;  /* 0x0000000000167805 */ /* 0x000fe2000001ff00 */
[----:B------:R-:W-:Y:S01]  /*8940*/  CS2R R12, SRZ ;  /* 0x00000000000c7805 */ /* 0x000fe2000001ff00 */
[----:B------:R-:W-:Y:S01]  /*8950*/  IMAD.IADD R5, R5, 0x1, R8 ;  /* 0x0000000105057824 */ /* 0x000fe200078e0208 */
[----:B------:R-:W-:Y:S01]  /*8960*/  LEA R39, P1, R2, c[0x0][0x288], 0x1 ;  /* 0x0000a20002277a11 */ /* 0x000fe200078208ff */
[----:B------:R-:W-:Y:S01]  /*8970*/  IMAD R0, R0, c[0x0][0x294], R9 ;  /* 0x0000a50000007a24 */ /* 0x000fe200078e0209 */
[----:B------:R-:W-:Y:S01]  /*8980*/  CS2R R10, SRZ ;  /* 0x00000000000a7805 */ /* 0x000fe2000001ff00 */
[----:B------:R-:W-:Y:S01]  /*8990*/  CS2R R44, SRZ ;  /* 0x00000000002c7805 */ /* 0x000fe2000001ff00 */
[----:B------:R-:W-:Y:S01]  /*89a0*/  LEA.HI.X R31, R4, c[0x0][0x274], R5, 0x1, P0 ;  /* 0x00009d00041f7a11 */ /* 0x000fe200000f0c05 */
[----:B------:R-:W-:Y:S01]  /*89b0*/  IMAD.IADD R0, R3, 0x1, R0 ;  /* 0x0000000103007824 */ /* 0x000fe200078e0200 */
[----:B------:R-:W-:Y:S01]  /*89c0*/  ISETP.GE.AND P0, PT, R26, R30, PT ;  /* 0x0000001e1a00720c */ /* 0x000fe20003f06270 */
[----:B------:R1:W2:Y:S01]  /*89d0*/  SHFL.IDX PT, R4, R38, RZ, 0x1c1f ;  /* 0x001c1fff26047589 */ /* 0x0002a200000e0000 */
[----:B------:R-:W-:Y:S01]  /*89e0*/  CS2R R36, SRZ ;  /* 0x0000000000247805 */ /* 0x000fe2000001ff00 */
[----:B------:R-:W-:Y:S01]  /*89f0*/  CS2R R32, SRZ ;  /* 0x0000000000207805 */ /* 0x000fe2000001ff00 */
[----:B------:R-:W-:Y:S01]  /*8a00*/  LEA.HI.X R27, R2, c[0x0][0x28c], R0, 0x1, P1 ;  /* 0x0000a300021b7a11 */ /* 0x000fe200008f0c00 */
[----:B------:R1:W3:Y:S01]  /*8a10*/  SHFL.IDX PT, R5, R31, RZ, 0x1c1f ;  /* 0x001c1fff1f057589 */ /* 0x0002e200000e0000 */
[----:B------:R-:W-:Y:S01]  /*8a20*/  CS2R R24, SRZ ;  /* 0x0000000000187805 */ /* 0x000fe2000001ff00 */
[----:B------:R-:W-:Y:S01]  /*8a30*/  CS2R R8, SRZ ;  /* 0x0000000000087805 */ /* 0x000fe2000001ff00 */
[----:B------:R-:W-:Y:S01]  /*8a40*/  CS2R R6, SRZ ;  /* 0x0000000000067805 */ /* 0x000fe2000001ff00 */
[----:B------:R1:W4:Y:S04]  /*8a50*/  SHFL.IDX PT, R2, R39, RZ, 0x1c1f ;  /* 0x001c1fff27027589 */ /* 0x00032800000e0000 */
[----:B------:R1:W1:Y:S01]  /*8a60*/  SHFL.IDX PT, R3, R27, RZ, 0x1c1f ;  /* 0x001c1fff1b037589 */ /* 0x00026200000e0000 */
[----:B------:R-:W-:Y:S05]  /*8a70*/  @P0 BRA `(.L_x_1064) ;  /* 0x000003e000000947 */ /* 0x000fea0003800000 */
[----:B------:R-:W-:Y:S01]  /*8a80*/  ISETP.GE.AND P0, PT, R146, c[0x0][0x27c], PT ;  /* 0x00009f0092007a0c */ /* 0x000fe20003f06270 */
[----:B------:R-:W-:Y:S01]  /*8a90*/  CS2R R12, SRZ ;  /* 0x00000000000c7805 */ /* 0x000fe2000001ff00 */
[----:B------:R-:W-:Y:S01]  /*8aa0*/  ISETP.GE.AND P2, PT, R143, c[0x0][0x27c], PT ;  /* 0x00009f008f007a0c */ /* 0x000fe20003f46270 */
[----:B------:R-:W-:-:S10]  /*8ab0*/  CS2R R8, SRZ ;  /* 0x0000000000087805 */ /* 0x000fd4000001ff00 */
[C---:B------:R-:W-:Y:S01]  /*8ac0*/  @!P0 IMAD.SHL.U32 R0, R146.reuse, 0x2, RZ ;  /* 0x0000000292008824 */ /* 0x040fe200078e00ff */
[----:B------:R-:W-:-:S04]  /*8ad0*/  @!P0 SHF.L.U64.HI R7, R146, 0x1, R40 ;  /* 0x0000000192078819 */ /* 0x000fc80000010228 */
[----:B--2---:R-:W-:-:S05]  /*8ae0*/  @!P0 IADD3 R10, P1, R4, R0, RZ ;  /* 0x00000000040a8210 */ /* 0x004fca0007f3e0ff */
[----:B---3--:R-:W-:Y:S01]  /*8af0*/  @!P0 IMAD.X R11, R5, 0x1, R7, P1 ;  /* 0x00000001050b8824 */ /* 0x008fe200008e0607 */
[----:B----4-:R-:W-:Y:S01]  /*8b00*/  @!P0 IADD3 R6, P1, R2, R0, RZ ;  /* 0x0000000002068210 */ /* 0x010fe20007f3e0ff */
[----:B------:R-:W-:-:S03]  /*8b10*/  @!P2 IMAD.SHL.U32 R14, R143, 0x2, RZ ;  /* 0x000000028f0ea824 */ /* 0x000fc600078e00ff */
[----:B------:R2:W5:Y:S01]  /*8b20*/  @!P0 LD.E.64 R12, [R10.64] ;  /* 0x000000060a0c8980 */ /* 0x000562000c101b00 */
[----:B-1----:R-:W-:Y:S01]  /*8b30*/  @!P0 IMAD.X R7, R3, 0x1, R7, P1 ;  /* 0x0000000103078824 */ /* 0x002fe200008e0607 */
[----:B------:R-:W-:-:S04]  /*8b40*/  @!P2 SHF.L.U64.HI R0, R143, 0x1, R41 ;  /* 0x000000018f00a819 */ /* 0x000fc80000010229 */
[----:B------:R1:W5:Y:S01]  /*8b50*/  @!P0 LD.E.64 R8, [R6.64] ;  /* 0x0000000606088980 */ /* 0x000362000c101b00 */
[----:B------:R-:W-:Y:S01]  /*8b60*/  ISETP.GE.AND P0, PT, R145, c[0x0][0x27c], PT ;  /* 0x00009f0091007a0c */ /* 0x000fe20003f06270 */
[----:B------:R-:W-:Y:S01]  /*8b70*/  CS2R R22, SRZ ;  /* 0x0000000000167805 */ /* 0x000fe2000001ff00 */
[----:B------:R-:W-:Y:S01]  /*8b80*/  CS2R R24, SRZ ;  /* 0x0000000000187805 */ /* 0x000fe2000001ff00 */
[----:B--2---:R-:W-:-:S05]  /*8b90*/  @!P2 IADD3 R10, P1, R4, R14, RZ ;  /* 0x0000000e040aa210 */ /* 0x004fca0007f3e0ff */
[----:B------:R-:W-:Y:S01]  /*8ba0*/  @!P2 IMAD.X R11, R5, 0x1, R0, P1 ;  /* 0x00000001050ba824 */ /* 0x000fe200008e0600 */
[----:B-1----:R-:W-:-:S04]  /*8bb0*/  @!P2 IADD3 R6, P1, R2, R14, RZ ;  /* 0x0000000e0206a210 */ /* 0x002fc80007f3e0ff */
[----:B------:R-:W-:Y:S01]  /*8bc0*/  @!P0 IMAD.SHL.U32 R14, R145, 0x2, RZ ;  /* 0x00000002910e8824 */ /* 0x000fe200078e00ff */
[----:B------:R1:W5:Y:S01]  /*8bd0*/  @!P2 LD.E.64 R22, [R10.64] ;  /* 0x000000060a16a980 */ /* 0x000362000c101b00 */
[----:B------:R-:W-:Y:S01]  /*8be0*/  @!P2 IMAD.X R7, R3, 0x1, R0, P1 ;  /* 0x000000010307a824 */ /* 0x000fe200008e0600 */
[----:B------:R-:W-:Y:S02]  /*8bf0*/  ISETP.GE.AND P1, PT, R142, c[0x0][0x27c], PT ;  /* 0x00009f008e007a0c */ /* 0x000fe40003f26270 */
[----:B------:R-:W-:Y:S02]  /*8c00*/  @!P0 SHF.L.U64.HI R0, R145, 0x1, R46 ;  /* 0x0000000191008819 */ /* 0x000fe4000001022e */
[----:B------:R2:W5:Y:S01]  /*8c10*/  @!P2 LD.E.64 R24, [R6.64] ;  /* 0x000000060618a980 */ /* 0x000562000c101b00 */
[----:B------:R-:W-:Y:S01]  /*8c20*/  CS2R R28, SRZ ;  /* 0x00000000001c7805 */ /* 0x000fe2000001ff00 */
[----:B------:R-:W-:Y:S01]  /*8c30*/  CS2R R32, SRZ ;  /* 0x0000000000207805 */ /* 0x000fe2000001ff00 */
[----:B-1----:R-:W-:-:S05]  /*8c40*/  @!P0 IADD3 R10, P2, R4, R14, RZ ;  /* 0x0000000e040a8210 */ /* 0x002fca0007f5e0ff */
[----:B------:R-:W-:Y:S01]  /*8c50*/  @!P0 IMAD.X R11, R5, 0x1, R0, P2 ;  /* 0x00000001050b8824 */ /* 0x000fe200010e0600 */
[----:B--2---:R-:W-:Y:S01]  /*8c60*/  @!P0 IADD3 R6, P2, R2, R14, RZ ;  /* 0x0000000e02068210 */ /* 0x004fe20007f5e0ff */
[----:B------:R-:W-:-:S03]  /*8c70*/  @!P1 IMAD.SHL.U32 R14, R142, 0x2, RZ ;  /* 0x000000028e0e9824 */ /* 0x000fc600078e00ff */
[----:B------:R1:W5:Y:S01]  /*8c80*/  @!P0 LD.E.64 R28, [R10.64] ;  /* 0x000000060a1c8980 */ /* 0x000362000c101b00 */
[----:B------:R-:W-:Y:S01]  /*8c90*/  @!P0 IMAD.X R7, R3, 0x1, R0, P2 ;  /* 0x0000000103078824 */ /* 0x000fe200010e0600 */
[-C--:B------:R-:W-:Y:S02]  /*8ca0*/  @!P1 IADD3 R16, P3, R4, R14.reuse, RZ ;  /* 0x0000000e04109210 */ /* 0x080fe40007f7e0ff */
[----:B------:R-:W-:Y:S02]  /*8cb0*/  @!P1 SHF.L.U64.HI R0, R142, 0x1, R47 ;  /* 0x000000018e009819 */ /* 0x000fe4000001022f */
[----:B------:R2:W5:Y:S01]  /*8cc0*/  @!P0 LD.E.64 R32, [R6.64] ;  /* 0x0000000606208980 */ /* 0x000562000c101b00 */
[----:B------:R-:W-:Y:S02]  /*8cd0*/  @!P1 IADD3 R14, P0, R2, R14, RZ ;  /* 0x0000000e020e9210 */ /* 0x000fe40007f1e0ff */
[----:B------:R-:W-:-:S03]  /*8ce0*/  ISETP.GE.AND P2, PT, R140, c[0x0][0x27c], PT ;  /* 0x00009f008c007a0c */ /* 0x000fc60003f46270 */
[--C-:B------:R-:W-:Y:S01]  /*8cf0*/  @!P1 IMAD.X R15, R3, 0x1, R0.reuse, P0 ;  /* 0x00000001030f9824 */ /* 0x100fe200000e0600 */
[----:B------:R-:W-:Y:S01]  /*8d00*/  ISETP.GE.AND P0, PT, R144, c[0x0][0x27c], PT ;  /* 0x00009f0090007a0c */ /* 0x000fe20003f06270 */
[----:B------:R-:W-:-:S08]  /*8d10*/  @!P1 IMAD.X R17, R5, 0x1, R0, P3 ;  /* 0x0000000105119824 */ /* 0x000fd000018e0600 */
[----:B------:R-:W-:Y:S01]  /*8d20*/  @!P2 IMAD.WIDE R20, R140, 0x2, R4 ;  /* 0x000000028c14a825 */ /* 0x000fe200078e0204 */
[----:B-1----:R-:W-:-:S03]  /*8d30*/  CS2R R10, SRZ ;  /* 0x00000000000a7805 */ /* 0x002fc6000001ff00 */
[----:B------:R-:W-:Y:S01]  /*8d40*/  @!P2 IMAD.WIDE R18, R140, 0x2, R2 ;  /* 0x000000028c12a825 */ /* 0x000fe200078e0202 */
[----:B--2---:R-:W-:-:S03]  /*8d50*/  CS2R R6, SRZ ;  /* 0x0000000000067805 */ /* 0x004fc6000001ff00 */
[----:B------:R-:W-:Y:S01]  /*8d60*/  @!P0 IMAD.SHL.U32 R0, R144, 0x2, RZ ;  /* 0x0000000290008824 */ /* 0x000fe200078e00ff */
[----:B------:R1:W5:Y:S04]  /*8d70*/  @!P2 LD.E.64 R10, [R20.64] ;  /* 0x00000006140aa980 */ /* 0x000368000c101b00 */
[----:B------:R2:W5:Y:S01]  /*8d80*/  @!P2 LD.E.64 R6, [R18.64] ;  /* 0x000000061206a980 */ /* 0x000562000c101b00 */
[----:B------:R-:W-:Y:S01]  /*8d90*/  @!P0 IADD3 R4, P2, R4, R0, RZ ;  /* 0x0000000004048210 */ /* 0x000fe20007f5e0ff */
[----:B------:R-:W-:Y:S01]  /*8da0*/  CS2R R34, SRZ ;  /* 0x0000000000227805 */ /* 0x000fe2000001ff00 */
[----:B------:R-:W-:Y:S01]  /*8db0*/  CS2R R36, SRZ ;  /* 0x0000000000247805 */ /* 0x000fe2000001ff00 */
[----:B------:R-:W-:Y:S01]  /*8dc0*/  CS2R R42, SRZ ;  /* 0x00000000002a7805 */ /* 0x000fe2000001ff00 */
[----:B------:R-:W-:-:S03]  /*8dd0*/  CS2R R44, SRZ ;  /* 0x00000000002c7805 */ /* 0x000fc6000001ff00 */
[----:B------:R1:W5:Y:S04]  /*8de0*/  @!P1 LD.E.64 R34, [R16.64] ;  /* 0x0000000610229980 */ /* 0x000368000c101b00 */
[----:B------:R1:W5:Y:S01]  /*8df0*/  @!P1 LD.E.64 R36, [R14.64] ;  /* 0x000000060e249980 */ /* 0x000362000c101b00 */
[----:B--2---:R-:W-:-:S05]  /*8e00*/  @!P0 SHF.L.U64.HI R18, R144, 0x1, R52 ;  /* 0x0000000190128819 */ /* 0x004fca0000010234 */
[----:B------:R-:W-:Y:S01]  /*8e10*/  @!P0 IMAD.X R5, R5, 0x1, R18, P2 ;  /* 0x0000000105058824 */ /* 0x000fe200010e0612 */
[----:B------:R-:W-:-:S04]  /*8e20*/  @!P0 IADD3 R2, P2, R2, R0, RZ ;  /* 0x0000000002028210 */ /* 0x000fc80007f5e0ff */
[----:B------:R1:W5:Y:S01]  /*8e30*/  @!P0 LD.E.64 R42, [R4.64] ;  /* 0x00000006042a8980 */ /* 0x000362000c101b00 */
[----:B------:R-:W-:-:S05]  /*8e40*/  @!P0 IMAD.X R3, R3, 0x1, R18, P2 ;  /* 0x0000000103038824 */ /* 0x000fca00010e0612 */
[----:B------:R1:W5:Y:S03]  /*8e50*/  @!P0 LD.E.64 R44, [R2.64] ;  /* 0x00000006022c8980 */ /* 0x000366000c101b00 */
.L_x_1064:
[----:B------:R-:W-:Y:S05]  /*8e60*/  BSYNC B0 ;  /* 0x0000000000007941 */ /* 0x000fea0003800000 */
.L_x_1063:
[----:B------:R-:W-:Y:S01]  /*8e70*/  IADD3 R0, R26, 0x40, RZ ;  /* 0x000000401a007810 */ /* 0x000fe20007ffe0ff */
[----:B-1--45:R-:W-:Y:S01]  /*8e80*/  IMAD.MOV.U32 R2, RZ, RZ, R34 ;  /* 0x000000ffff027224 */ /* 0x032fe200078e0022 */
[----:B------:R-:W-:Y:S01]  /*8e90*/  MOV R14, R6 ;  /* 0x00000006000e7202 */ /* 0x000fe20000000f00 */
[----:B--2---:R-:W-:Y:S01]  /*8ea0*/  IMAD.MOV.U32 R4, RZ, RZ, R42 ;  /* 0x000000ffff047224 */ /* 0x004fe200078e002a */
[----:B------:R-:W-:Y:S01]  /*8eb0*/  ISETP.GE.AND P0, PT, R0, R30, PT ;  /* 0x0000001e0000720c */ /* 0x000fe20003f06270 */
[----:B------:R-:W-:Y:S01]  /*8ec0*/  IMAD.MOV.U32 R0, RZ, RZ, R35 ;  /* 0x000000ffff007224 */ /* 0x000fe200078e0023 */
[----:B---3--:R1:W2:Y:S01]  /*8ed0*/  SHFL.IDX PT, R5, R31, 0x1, 0x1c1f ;  /* 0x003c1f001f057f89 */ /* 0x0082a200000e0000 */
        /* <DEDUP_REMOVED lines=38> */
[----:B------:R-:W3:Y:S01]  /*9140*/  SHFL.IDX PT, R2, R39, 0x1, 0x1c1f ;  /* 0x003c1f0027027f89 */ /* 0x000ee200000e0000 */
[----:B------:R-:W-:Y:S01]  /*9150*/  CS2R R60, SRZ ;  /* 0x00000000003c7805 */ /* 0x000fe2000001ff00 */
[----:B------:R-:W-:Y:S01]  /*9160*/  CS2R R56, SRZ ;  /* 0x0000000000387805 */ /* 0x000fe2000001ff00 */
[----:B-1----:R-:W-:Y:S01]  /*9170*/  PRMT R31, R0, 0x5410, R14 ;  /* 0x00005410001f7816 */ /* 0x002fe2000000000e */
[----:B------:R1:W4:Y:S01]  /*9180*/  SHFL.IDX PT, R4, R38, 0x1, 0x1c1f ;  /* 0x003c1f0026047f89 */ /* 0x00032200000e0000 */
[----:B------:R-:W-:-:S03]  /*9190*/  CS2R R50, SRZ ;  /* 0x0000000000327805 */ /* 0x000fc6000001ff00 */
[----:B------:R2:W3:Y:S01]  /*91a0*/  SHFL.IDX PT, R3, R27, 0x1, 0x1c1f ;  /* 0x003c1f001b037f89 */ /* 0x0004e200000e0000 */
[----:B-1----:R-:W-:Y:S01]  /*91b0*/  CS2R R38, SRZ ;  /* 0x0000000000267805 */ /* 0x002fe2000001ff00 */
[----:B--2---:R-:W-:Y:S01]  /*91c0*/  CS2R R26, SRZ ;  /* 0x00000000001a7805 */ /* 0x004fe2000001ff00 */
[----:B------:R-:W-:Y:S05]  /*91d0*/  @P0 BRA `(.L_x_1066) ;  /* 0x000003e000000947 */ /* 0x000fea0003800000 */
[----:B---34-:R-:W-:Y:S01]  /*91e0*/  ISETP.GE.AND P0, PT, R146, c[0x0][0x27c], PT ;  /* 0x00009f0092007a0c */ /* 0x018fe20003f06270 */
[----:B------:R-:W-:Y:S01]  /*91f0*/  CS2R R48, SRZ ;  /* 0x0000000000307805 */ /* 0x000fe2000001ff00 */
[----:B------:R-:W-:Y:S01]  /*9200*/  ISETP.GE.AND P2, PT, R143, c[0x0][0x27c], PT ;  /* 0x00009f008f007a0c */ /* 0x000fe20003f46270 */
[----:B------:R-:W-:-:S10]  /*9210*/  CS2R R50, SRZ ;  /* 0x0000000000327805 */ /* 0x000fd4000001ff00 */
[C---:B------:R-:W-:Y:S01]  /*9220*/  @!P0 IMAD.SHL.U32 R0, R146.reuse, 0x2, RZ ;  /* 0x0000000292008824 */ /* 0x040fe200078e00ff */
[----:B------:R-:W-:-:S04]  /*9230*/  @!P0 SHF.L.U64.HI R15, R146, 0x1, R40 ;  /* 0x00000001920f8819 */ /* 0x000fc80000010228 */
[----:B------:R-:W-:-:S05]  /*9240*/  @!P0 IADD3 R16, P1, R4, R0, RZ ;  /* 0x0000000004108210 */ /* 0x000fca0007f3e0ff */
        /* <DEDUP_REMOVED lines=8> */
[----:B------:R-:W-:Y:S01]  /*92d0*/  CS2R R56, SRZ ;  /* 0x0000000000387805 */ /* 0x000fe2000001ff00 */
[----:B-1----:R-:W-:Y:S02]  /*92e0*/  @!P2 IADD3 R16, P1, R4, R0, RZ ;  /* 0x000000000410a210 */ /* 0x002fe40007f3e0ff */
[----:B--2---:R-:W-:-:S05]  /*92f0*/  @!P2 SHF.L.U64.HI R15, R143, 0x1, R41 ;  /* 0x000000018f0fa819 */ /* 0x004fca0000010229 */
[--C-:B------:R-:W-:Y:S01]  /*9300*/  @!P2 IMAD.X R17, R5, 0x1, R15.reuse, P1 ;  /* 0x000000010511a824 */ /* 0x100fe200008e060f */
[----:B------:R-:W-:Y:S02]  /*9310*/  @!P2 IADD3 R14, P1, R2, R0, RZ ;  /* 0x00000000020ea210 */ /* 0x000fe40007f3e0ff */
[----:B------:R-:W-:Y:S02]  /*9320*/  @!P0 IMAD.SHL.U32 R0, R145, 0x2, RZ ;  /* 0x0000000291008824 */ /* 0x000fe400078e00ff */
[----:B------:R1:W5:Y:S01]  /*9330*/  @!P2 LD.E.64 R54, [R16.64] ;  /* 0x000000061036a980 */ /* 0x000362000c101b00 */
[----:B------:R-:W-:Y:S01]  /*9340*/  @!P2 IMAD.X R15, R3, 0x1, R15, P1 ;  /* 0x00000001030fa824 */ /* 0x000fe200008e060f */
[----:B------:R-:W-:-:S04]  /*9350*/  ISETP.GE.AND P1, PT, R142, c[0x0][0x27c], PT ;  /* 0x00009f008e007a0c */ /* 0x000fc80003f26270 */
[----:B------:R2:W5:Y:S01]  /*9360*/  @!P2 LD.E.64 R56, [R14.64] ;  /* 0x000000060e38a980 */ /* 0x000562000c101b00 */
[----:B------:R-:W-:Y:S01]  /*9370*/  CS2R R58, SRZ ;  /* 0x00000000003a7805 */ /* 0x000fe2000001ff00 */
[----:B------:R-:W-:Y:S01]  /*9380*/  CS2R R60, SRZ ;  /* 0x00000000003c7805 */ /* 0x000fe2000001ff00 */
[----:B-1----:R-:W-:Y:S02]  /*9390*/  @!P0 IADD3 R16, P2, R4, R0, RZ ;  /* 0x0000000004108210 */ /* 0x002fe40007f5e0ff */
[----:B--2---:R-:W-:-:S05]  /*93a0*/  @!P0 SHF.L.U64.HI R15, R145, 0x1, R46 ;  /* 0x00000001910f8819 */ /* 0x004fca000001022e */
[----:B------:R-:W-:Y:S01]  /*93b0*/  @!P0 IMAD.X R17, R5, 0x1, R15, P2 ;  /* 0x0000000105118824 */ /* 0x000fe200010e060f */
[----:B------:R-:W-:Y:S01]  /*93c0*/  @!P0 IADD3 R14, P2, R2, R0, RZ ;  /* 0x00000000020e8210 */ /* 0x000fe20007f5e0ff */
        /* <DEDUP_REMOVED lines=8> */
[----:B--2---:R-:W-:-:S05]  /*9450*/  @!P1 IADD3 R14, P0, R2, R18, RZ ;  /* 0x00000012020e9210 */ /* 0x004fca0007f1e0ff */
[----:B------:R-:W-:Y:S01]  /*9460*/  @!P1 IMAD.X R15, R3, 0x1, R0, P0 ;  /* 0x00000001030f9824 */ /* 0x000fe200000e0600 */
[----:B------:R-:W-:Y:S02]  /*9470*/  ISETP.GE.AND P0, PT, R144, c[0x0][0x27c], PT ;  /* 0x00009f0090007a0c */ /* 0x000fe40003f06270 */
[----:B-1----:R-:W-:Y:S02]  /*9480*/  @!P1 IADD3 R16, P3, R4, R18, RZ ;  /* 0x0000001204109210 */ /* 0x002fe40007f7e0ff */
[----:B------:R-:W-:-:S04]  /*9490*/  @!P2 IMAD.WIDE R20, R140, 0x2, R4 ;  /* 0x000000028c14a825 */ /* 0x000fc800078e0204 */
[----:B------:R-:W-:Y:S01]  /*94a0*/  @!P1 IMAD.X R17, R5, 0x1, R0, P3 ;  /* 0x0000000105119824 */ /* 0x000fe200018e0600 */
[----:B------:R1:W5:Y:S01]  /*94b0*/  @!P2 LD.E.64 R26, [R20.64] ;  /* 0x00000006141aa980 */ /* 0x000362000c101b00 */
[----:B------:R-:W-:-:S04]  /*94c0*/  @!P2 IMAD.WIDE R18, R140, 0x2, R2 ;  /* 0x000000028c12a825 */ /* 0x000fc800078e0202 */
[----:B------:R-:W-:Y:S01]  /*94d0*/  @!P0 IMAD.SHL.U32 R0, R144, 0x2, RZ ;  /* 0x0000000290008824 */ /* 0x000fe200078e00ff */
[----:B------:R2:W5:Y:S04]  /*94e0*/  @!P2 LD.E.64 R38, [R18.64] ;  /* 0x000000061226a980 */ /* 0x000568000c101b00 */
[----:B------:R-:W-:Y:S01]  /*94f0*/  @!P0 IADD3 R4, P2, R4, R0, RZ ;  /* 0x0000000004048210 */ /* 0x000fe20007f5e0ff */
[----:B------:R-:W-:Y:S01]  /*9500*/  CS2R R62, SRZ ;  /* 0x00000000003e7805 */ /* 0x000fe2000001ff00 */
[----:B------:R-:W-:Y:S01]  /*9510*/  CS2R R66, SRZ ;  /* 0x0000000000427805 */ /* 0x000fe2000001ff00 */
[----:B------:R-:W-:-:S04]  /*9520*/  CS2R R64, SRZ ;  /* 0x0000000000407805 */ /* 0x000fc8000001ff00 */
[----:B------:R3:W5:Y:S01]  /*9530*/  @!P1 LD.E.64 R62, [R14.64] ;  /* 0x000000060e3e9980 */ /* 0x000762000c101b00 */
[----:B--2---:R-:W-:-:S05]  /*9540*/  @!P0 SHF.L.U64.HI R18, R144, 0x1, R52 ;  /* 0x0000000190128819 */ /* 0x004fca0000010234 */
[----:B------:R-:W-:Y:S01]  /*9550*/  @!P0 IMAD.X R5, R5, 0x1, R18, P2 ;  /* 0x0000000105058824 */ /* 0x000fe200010e0612 */
[----:B------:R-:W-:Y:S01]  /*9560*/  @!P0 IADD3 R2, P2, R2, R0, RZ ;  /* 0x0000000002028210 */ /* 0x000fe20007f5e0ff */
[----:B-1----:R-:W-:-:S03]  /*9570*/  CS2R R20, SRZ ;  /* 0x0000000000147805 */ /* 0x002fc6000001ff00 */
[----:B------:R3:W5:Y:S01]  /*9580*/  @!P0 LD.E.64 R66, [R4.64] ;  /* 0x0000000604428980 */ /* 0x000762000c101b00 */
[----:B------:R-:W-:-:S03]  /*9590*/  @!P0 IMAD.X R3, R3, 0x1, R18, P2 ;  /* 0x0000000103038824 */ /* 0x000fc600010e0612 */
[----:B------:R3:W5:Y:S04]  /*95a0*/  @!P1 LD.E.64 R20, [R16.64] ;  /* 0x0000000610149980 */ /* 0x000768000c101b00 */
[----:B------:R3:W5:Y:S02]  /*95b0*/  @!P0 LD.E.64 R64, [R2.64] ;  /* 0x0000000602408980 */ /* 0x000764000c101b00 */
.L_x_1066:
[----:B---34-:R-:W-:Y:S05]  /*95c0*/  BSYNC B0 ;  /* 0x0000000000007941 */ /* 0x018fea0003800000 */
.L_x_1065:
[----:B-----5:R-:W-:Y:S01]  /*95d0*/  IMAD.MOV.U32 R0, RZ, RZ, R66 ;  /* 0x000000ffff007224 */ /* 0x020fe200078e0042 */
[----:B------:R-:W-:-:S04]  /*95e0*/  DEPBAR.LE SB0, 0x1 ;  /* 0x000080400000791a */ /* 0x000fc80000000000 */
[----:B------:R-:W-:Y:S01]  /*95f0*/  IMAD.MOV.U32 R4, RZ, RZ, R67 ;  /* 0x000000ffff047224 */ /* 0x000fe200078e0043 */
        /* <DEDUP_REMOVED lines=54> */
[----:B------:R-:W-:Y:S02]  /*9960*/  PRMT R10, R31, 0x5432, R4 ;  /* 0x000054321f0a7816 */ /* 0x000fe40000000004 */
[----:B------:R-:W-:Y:S02]  /*9970*/  LOP3.LUT R31, R0, 0xffff0000, RZ, 0xc0, !PT ;  /* 0xffff0000001f7812 */ /* 0x000fe400078ec0ff */
        /* <DEDUP_REMOVED lines=37> */
.L_x_1070:
[----:B------:R-:W-:Y:S05]  /*9bd0*/  BSYNC B0 ;  /* 0x0000000000007941 */ /* 0x000fea0003800000 */
.L_x_1069:
        /* <DEDUP_REMOVED lines=49> */
.L_x_1072:
[----:B------:R-:W-:Y:S05]  /*9ef0*/  BSYNC B0 ;  /* 0x0000000000007941 */ /* 0x000fea0003800000 */
.L_x_1071:
        /* <DEDUP_REMOVED lines=49> */
.L_x_1074:
[----:B------:R-:W-:Y:S05]  /*a210*/  BSYNC B0 ;  /* 0x0000000000007941 */ /* 0x000fea0003800000 */
.L_x_1073:
        /* <DEDUP_REMOVED lines=49> */
.L_x_1076:
[----:B------:R-:W-:Y:S05]  /*a530*/  BSYNC B0 ;  /* 0x0000000000007941 */ /* 0x000fea0003800000 */
.L_x_1075:
        /* <DEDUP_REMOVED lines=49> */
.L_x_1078:
[----:B------:R-:W-:Y:S05]  /*a850*/  BSYNC B0 ;  /* 0x0000000000007941 */ /* 0x000fea0003800000 */
.L_x_1077:
        /* <DEDUP_REMOVED lines=48> */
.L_x_1068:
[----:B------:R-:W-:Y:S05]  /*ab60*/  BSYNC B1 ;  /* 0x0000000000017941 */ /* 0x000fea0003800000 */
.L_x_1067:
[----:B------:R-:W-:-:S04]  /*ab70*/  IADD3 R0, R237, 0x40, RZ ;  /* 0x00000040ed007810 */ /* 0x000fc80007ffe0ff */
        /* <DEDUP_REMOVED lines=51> */
.L_x_1081:
[----:B------:R-:W-:Y:S05]  /*aeb0*/  BSYNC B0 ;  /* 0x0000000000007941 */ /* 0x000fea0003800000 */
.L_x_1080:
        /* <DEDUP_REMOVED lines=49> */
.L_x_1083:
[----:B------:R-:W-:Y:S05]  /*b1d0*/  BSYNC B0 ;  /* 0x0000000000007941 */ /* 0x000fea0003800000 */
.L_x_1082:
        /* <DEDUP_REMOVED lines=49> */
.L_x_1085:
[----:B------:R-:W-:Y:S05]  /*b4f0*/  BSYNC B0 ;  /* 0x0000000000007941 */ /* 0x000fea0003800000 */
.L_x_1084:
        /* <DEDUP_REMOVED lines=49> */
.L_x_1087:
[----:B------:R-:W-:Y:S05]  /*b810*/  BSYNC B0 ;  /* 0x0000000000007941 */ /* 0x000fea0003800000 */
.L_x_1086:
        /* <DEDUP_REMOVED lines=49> */
.L_x_1089:
[----:B------:R-:W-:Y:S05]  /*bb30*/  BSYNC B0 ;  /* 0x0000000000007941 */ /* 0x000fea0003800000 */
.L_x_1088:
        /* <DEDUP_REMOVED lines=49> */
.L_x_1062:
[----:B------:R-:W-:Y:S01]  /*be50*/  @P4 IMAD.HI.U32 R3, R0, c[0x0][0x2c8], RZ ;  /* 0x0000b20000034a27 */ /* 0x000fe200078e00ff */
[----:B------:R-:W-:Y:S01]  /*be60*/  SHF.R.S32.HI R84, RZ, 0x1f, R130 ;  /* 0x0000001fff547819 */ /* 0x000fe20000011482 */
[----:B------:R-:W-:Y:S01]  /*be70*/  BSSY B0, `(.L_x_1090) ;  /* 0x000004c000007945 */ /* 0x000fe20003800000 */
[----:B------:R-:W-:Y:S01]  /*be80*/  SHF.R.S32.HI R80, RZ, 0x1f, R131 ;  /* 0x0000001fff507819 */ /* 0x000fe20000011483 */
[----:B------:R-:W-:Y:S01]  /*be90*/  IMAD.MOV.U32 R5, RZ, RZ, R7 ;  /* 0x000000ffff057224 */ /* 0x000fe200078e0007 */
[----:B------:R-:W-:Y:S01]  /*bea0*/  @P4 SHF.R.U32.HI R0, RZ, c[0x0][0x2cc], R3 ;  /* 0x0000b300ff004a19 */ /* 0x000fe20000011603 */
[----:B------:R-:W-:Y:S01]  /*beb0*/  IMAD.MOV.U32 R7, RZ, RZ, R6 ;  /* 0x000000ffff077224 */ /* 0x000fe200078e0006 */
[----:B------:R-:W-:Y:S01]  /*bec0*/  LEA.HI R85, R84, R130, RZ, 0x3 ;  /* 0x0000008254557211 */ /* 0x000fe200078f18ff */
[----:B------:R-:W-:Y:S01]  /*bed0*/  IMAD.MOV.U32 R6, RZ, RZ, R2 ;  /* 0x000000ffff067224 */ /* 0x000fe200078e0002 */
[----:B------:R-:W-:Y:S01]  /*bee0*/  SHF.R.S32.HI R3, RZ, 0x1f, R0 ;  /* 0x0000001fff037819 */ /* 0x000fe20000011400 */
[----:B------:R-:W-:Y:S01]  /*bef0*/  IMAD.WIDE.U32 R4, R0, c[0x0][0x280], R4 ;  /* 0x0000a00000047a25 */ /* 0x000fe200078e0004 */
[----:B------:R-:W-:Y:S01]  /*bf00*/  LEA.HI R81, R80, R131, RZ, 0x3 ;  /* 0x0000008350517211 */ /* 0x000fe200078f18ff */
[----:B------:R-:W-:Y:S01]  /*bf10*/  CS2R R74, SRZ ;  /* 0x00000000004a7805 */ /* 0x000fe2000001ff00 */
[----:B------:R-:W-:Y:S01]  /*bf20*/  SHF.R.S32.HI R29, RZ, 0x1f, R126 ;  /* 0x0000001fff1d7819 */ /* 0x000fe2000001147e */
[C---:B------:R-:W-:Y:S01]  /*bf30*/  IMAD R8, R3.reuse, c[0x0][0x280], RZ ;  /* 0x0000a00003087a24 */ /* 0x040fe200078e02ff */
[----:B------:R-:W-:Y:S01]  /*bf40*/  LEA R31, P0, R4, c[0x0][0x270], 0x1 ;  /* 0x00009c00041f7a11 */ /* 0x000fe200078008ff */
[----:B------:R-:W-:Y:S01]  /*bf50*/  IMAD R9, R3, c[0x0][0x290], RZ ;  /* 0x0000a40003097a24 */ /* 0x000fe200078e02ff */
[----:B------:R-:W-:Y:S01]  /*bf60*/  CS2R R46, SRZ ;  /* 0x00000000002e7805 */ /* 0x000fe2000001ff00 */
[C---:B------:R-:W-:Y:S01]  /*bf70*/  IMAD R8, R0.reuse, c[0x0][0x284], R8 ;  /* 0x0000a10000087a24 */ /* 0x040fe200078e0208 */
[----:B------:R-:W-:Y:S01]  /*bf80*/  CS2R R44, SRZ ;  /* 0x00000000002c7805 */ /* 0x000fe2000001ff00 */
[----:B------:R-:W-:Y:S01]  /*bf90*/  IMAD.WIDE.U32 R2, R0, c[0x0][0x290], R6 ;  /* 0x0000a40000027a25 */ /* 0x000fe200078e0006 */
[----:B------:R1:W2:Y:S01]  /*bfa0*/  SHFL.IDX PT, R20, R31, RZ, 0x1c1f ;  /* 0x001c1fff1f147589 */ /* 0x0002a200000e0000 */
        /* <DEDUP_REMOVED lines=10> */
[----:B------:R-:W-:Y:S01]  /*c050*/  CS2R R42, SRZ ;  /* 0x00000000002a7805 */ /* 0x000fe2000001ff00 */
[----:B------:R-:W-:Y:S01]  /*c060*/  CS2R R40, SRZ ;  /* 0x0000000000287805 */ /* 0x000fe2000001ff00 */
[----:B------:R1:W3:Y:S01]  /*c070*/  SHFL.IDX PT, R21, R28, RZ, 0x1c1f ;  /* 0x001c1fff1c157589 */ /* 0x0002e200000e0000 */
[----:B------:R-:W-:Y:S01]  /*c080*/  LEA.HI.X R27, R2, c[0x0][0x28c], R0, 0x1, P1 ;  /* 0x0000a300021b7a11 */ /* 0x000fe200008f0c00 */
[----:B------:R-:W-:Y:S01]  /*c090*/  CS2R R10, SRZ ;  /* 0x00000000000a7805 */ /* 0x000fe2000001ff00 */
[----:B------:R-:W-:Y:S01]  /*c0a0*/  CS2R R8, SRZ ;  /* 0x0000000000087805 */ /* 0x000fe2000001ff00 */
[----:B------:R1:W4:Y:S01]  /*c0b0*/  SHFL.IDX PT, R2, R32, RZ, 0x1c1f ;  /* 0x001c1fff20027589 */ /* 0x00032200000e0000 */
[----:B------:R-:W-:Y:S01]  /*c0c0*/  CS2R R6, SRZ ;  /* 0x0000000000067805 */ /* 0x000fe2000001ff00 */
[----:B------:R-:W-:Y:S01]  /*c0d0*/  CS2R R4, SRZ ;  /* 0x0000000000047805 */ /* 0x000fe2000001ff00 */
[----:B------:R-:W-:Y:S01]  /*c0e0*/  SHF.R.S32.HI R77, RZ, 0x3, R85 ;  /* 0x00000003ff4d7819 */ /* 0x000fe20000011455 */
[----:B------:R1:W1:Y:S01]  /*c0f0*/  SHFL.IDX PT, R3, R27, RZ, 0x1c1f ;  /* 0x001c1fff1b037589 */ /* 0x00026200000e0000 */
[----:B------:R-:W-:Y:S01]  /*c100*/  SHF.R.S32.HI R59, RZ, 0x3, R81 ;  /* 0x00000003ff3b7819 */ /* 0x000fe20000011451 */
[----:B------:R-:W-:Y:S05]  /*c110*/  @P0 BRA `(.L_x_1091) ;  /* 0x0000021000000947 */ /* 0x000fea0003800000 */
[----:B------:R-:W-:Y:S01]  /*c120*/  ISETP.GE.AND P0, PT, R126, c[0x0][0x27c], PT ;  /* 0x00009f007e007a0c */ /* 0x000fe20003f06270 */
[----:B------:R-:W-:Y:S01]  /*c130*/  CS2R R18, SRZ ;  /* 0x0000000000127805 */ /* 0x000fe2000001ff00 */
[----:B------:R-:W-:Y:S01]  /*c140*/  ISETP.GE.AND P2, PT, R131, c[0x0][0x27c], PT ;  /* 0x00009f0083007a0c */ /* 0x000fe20003f46270 */
[----:B------:R-:W-:Y:S01]  /*c150*/  CS2R R16, SRZ ;  /* 0x0000000000107805 */ /* 0x000fe2000001ff00 */
[----:B------:R-:W-:Y:S01]  /*c160*/  CS2R R10, SRZ ;  /* 0x00000000000a7805 */ /* 0x000fe2000001ff00 */
[----:B------:R-:W-:Y:S01]  /*c170*/  CS2R R8, SRZ ;  /* 0x0000000000087805 */ /* 0x000fe2000001ff00 */
[----:B------:R-:W-:Y:S01]  /*c180*/  CS2R R46, SRZ ;  /* 0x00000000002e7805 */ /* 0x000fe2000001ff00 */
[----:B------:R-:W-:-:S06]  /*c190*/  CS2R R44, SRZ ;  /* 0x00000000002c7805 */ /* 0x000fcc000001ff00 */
[C---:B------:R-:W-:Y:S01]  /*c1a0*/  @!P0 IMAD.SHL.U32 R4, R126.reuse, 0x2, RZ ;  /* 0x000000027e048824 */ /* 0x040fe200078e00ff */
[----:B------:R-:W-:-:S04]  /*c1b0*/  @!P0 SHF.L.U64.HI R0, R126, 0x1, R29 ;  /* 0x000000017e008819 */ /* 0x000fc8000001021d */
[-C--:B--2---:R-:W-:Y:S02]  /*c1c0*/  @!P0 IADD3 R24, P1, R20, R4.reuse, RZ ;  /* 0x0000000414188210 */ /* 0x084fe40007f3e0ff */
[----:B----4-:R-:W-:Y:S02]  /*c1d0*/  @!P0 IADD3 R22, P3, R2, R4, RZ ;  /* 0x0000000402168210 */ /* 0x010fe40007f7e0ff */
[----:B---3--:R-:W-:Y:S02]  /*c1e0*/  @!P0 IADD3.X R25, R21, R0, RZ, P1, !PT ;  /* 0x0000000015198210 */ /* 0x008fe40000ffe4ff */
[----:B------:R-:W-:Y:S01]  /*c1f0*/  ISETP.GE.AND P1, PT, R130, c[0x0][0x27c], PT ;  /* 0x00009f0082007a0c */ /* 0x000fe20003f26270 */
[----:B-1----:R-:W-:Y:S01]  /*c200*/  @!P0 IMAD.X R23, R3, 0x1, R0, P3 ;  /* 0x0000000103178824 */ /* 0x002fe200018e0600 */
[----:B------:R-:W-:-:S05]  /*c210*/  @!P2 SHF.L.U32 R4, R59, 0x3, RZ ;  /* 0x000000033b04a819 */ /* 0x000fca00000006ff */
[----:B------:R-:W-:-:S04]  /*c220*/  @!P2 IMAD.WIDE R12, R4, 0x2, R20 ;  /* 0x00000002040ca825 */ /* 0x000fc800078e0214 */
[----:B------:R-:W-:Y:S01]  /*c230*/  @!P2 IMAD.WIDE R6, R4, 0x2, R2 ;  /* 0x000000020406a825 */ /* 0x000fe200078e0202 */
[----:B------:R1:W5:Y:S03]  /*c240*/  @!P2 LD.E.128 R16, [R12.64] ;  /* 0x000000060c10a980 */ /* 0x000366000c101d00 */
[----:B------:R-:W-:Y:S01]  /*c250*/  @!P1 IMAD.SHL.U32 R0, R77, 0x8, RZ ;  /* 0x000000084d009824 */ /* 0x000fe200078e00ff */
[----:B------:R2:W5:Y:S03]  /*c260*/  @!P2 LD.E.128 R8, [R6.64] ;  /* 0x000000060608a980 */ /* 0x000566000c101d00 */
[C---:B------:R-:W-:Y:S01]  /*c270*/  @!P1 IMAD.WIDE R4, R0.reuse, 0x2, R20 ;  /* 0x0000000200049825 */ /* 0x040fe200078e0214 */
[----:B------:R-:W-:Y:S01]  /*c280*/  CS2R R42, SRZ ;  /* 0x00000000002a7805 */ /* 0x000fe2000001ff00 */
[----:B------:R-:W-:Y:S01]  /*c290*/  CS2R R40, SRZ ;  /* 0x0000000000287805 */ /* 0x000fe2000001ff00 */
[----:B------:R-:W-:Y:S01]  /*c2a0*/  CS2R R14, SRZ ;  /* 0x00000000000e7805 */ /* 0x000fe2000001ff00 */
[----:B------:R-:W-:Y:S01]  /*c2b0*/  @!P1 IMAD.WIDE R2, R0, 0x2, R2 ;  /* 0x0000000200029825 */ /* 0x000fe200078e0202 */
[----:B------:R3:W5:Y:S04]  /*c2c0*/  @!P1 LD.E.128 R44, [R4.64] ;  /* 0x00000006042c9980 */ /* 0x000768000c101d00 */
[----:B------:R4:W5:Y:S01]  /*c2d0*/  @!P1 LD.E.128 R40, [R2.64] ;  /* 0x0000000602289980 */ /* 0x000962000c101d00 */
[----:B-1----:R-:W-:Y:S01]  /*c2e0*/  CS2R R12, SRZ ;  /* 0x00000000000c7805 */ /* 0x002fe2000001ff00 */
[----:B--2---:R-:W-:-:S05]  /*c2f0*/  CS2R R6, SRZ ;  /* 0x0000000000067805 */ /* 0x004fca000001ff00 */
[----:B------:R4:W5:Y:S01]  /*c300*/  @!P0 LD.E.128 R12, [R24.64] ;  /* 0x00000006180c8980 */ /* 0x000962000c101d00 */
[----:B---3--:R-:W-:-:S06]  /*c310*/  CS2R R4, SRZ ;  /* 0x0000000000047805 */ /* 0x008fcc000001ff00 */
[----:B------:R4:W5:Y:S02]  /*c320*/  @!P0 LD.E.128 R4, [R22.64] ;  /* 0x0000000616048980 */ /* 0x000964000c101d00 */
.L_x_1091:
[----:B------:R-:W-:Y:S05]  /*c330*/  BSYNC B0 ;  /* 0x0000000000007941 */ /* 0x000fea0003800000 */
.L_x_1090:
[----:B------:R-:W-:Y:S01]  /*c340*/  IADD3 R0, R26, 0x40, RZ ;  /* 0x000000401a007810 */ /* 0x000fe20007ffe0ff */
[----:B----45:R-:W-:Y:S01]  /*c350*/  IMAD.MOV.U32 R2, RZ, RZ, R44 ;  /* 0x000000ffff027224 */ /* 0x030fe200078e002c */
[----:B------:R-:W-:Y:S01]  /*c360*/  MOV R23, R7 ;  /* 0x0000000700177202 */ /* 0x000fe20000000f00 */
[----:B--2---:R-:W-:Y:S01]  /*c370*/  IMAD.MOV.U32 R20, RZ, RZ, R46 ;  /* 0x000000ffff147224 */ /* 0x004fe200078e002e */
[----:B------:R-:W-:Y:S01]  /*c380*/  ISETP.GE.AND P0, PT, R0, R30, PT ;  /* 0x0000001e0000720c */ /* 0x000fe20003f06270 */
[----:B------:R-:W-:Y:S01]  /*c390*/  IMAD.MOV.U32 R0, RZ, RZ, R45 ;  /* 0x000000ffff007224 */ /* 0x000fe200078e002d */
[----:B---3--:R-:W2:Y:S01]  /*c3a0*/  SHFL.IDX PT, R21, R28, 0x1, 0x1c1f ;  /* 0x003c1f001c157f89 */ /* 0x008ea200000e0000 */
[----:B-1----:R-:W-:Y:S01]  /*c3b0*/  IMAD.MOV.U32 R3, RZ, RZ, R47 ;  /* 0x000000ffff037224 */ /* 0x002fe200078e002f */
        /* <DEDUP_REMOVED lines=37> */
[----:B------:R-:W1:Y:S01]  /*c610*/  SHFL.IDX PT, R2, R32, 0x1, 0x1c1f ;  /* 0x003c1f0020027f89 */ /* 0x000e6200000e0000 */
        /* <DEDUP_REMOVED lines=21> */
[----:B------:R-:W-:Y:S02]  /*c770*/  @!P0 SHF.L.U64.HI R23, R126, 0x1, R29 ;  /* 0x000000017e178819 */ /* 0x000fe4000001021d */
[----:B------:R-:W-:Y:S02]  /*c780*/  @!P2 SHF.L.U32 R26, R59, 0x3, RZ ;  /* 0x000000033b1aa819 */ /* 0x000fe400000006ff */
[-C--:B------:R-:W-:Y:S02]  /*c790*/  @!P0 IADD3 R24, P1, R20, R0.reuse, RZ ;  /* 0x0000000014188210 */ /* 0x080fe40007f3e0ff */
[----:B-1----:R-:W-:Y:S01]  /*c7a0*/  @!P0 IADD3 R22, P3, R2, R0, RZ ;  /* 0x0000000002168210 */ /* 0x002fe20007f7e0ff */
[----:B------:R-:W-:Y:S01]  /*c7b0*/  @!P2 IMAD.WIDE R28, R26, 0x2, R20 ;  /* 0x000000021a1ca825 */ /* 0x000fe200078e0214 */
[----:B------:R-:W-:Y:S02]  /*c7c0*/  @!P0 IADD3.X R25, R21, R23, RZ, P1, !PT ;  /* 0x0000001715198210 */ /* 0x000fe40000ffe4ff */
[----:B------:R-:W-:Y:S01]  /*c7d0*/  ISETP.GE.AND P1, PT, R130, c[0x0][0x27c], PT ;  /* 0x00009f0082007a0c */ /* 0x000fe20003f26270 */
[----:B------:R-:W-:Y:S01]  /*c7e0*/  @!P0 IMAD.X R23, R3, 0x1, R23, P3 ;  /* 0x0000000103178824 */ /* 0x000fe200018e0617 */
[----:B------:R-:W-:Y:S01]  /*c7f0*/  CS2R R70, SRZ ;  /* 0x0000000000467805 */ /* 0x000fe2000001ff00 */
[----:B------:R-:W-:Y:S01]  /*c800*/  @!P2 IMAD.WIDE R26, R26, 0x2, R2 ;  /* 0x000000021a1aa825 */ /* 0x000fe200078e0202 */
[----:B------:R-:W-:Y:S01]  /*c810*/  CS2R R68, SRZ ;  /* 0x0000000000447805 */ /* 0x000fe2000001ff00 */
[----:B------:R-:W-:Y:S01]  /*c820*/  CS2R R50, SRZ ;  /* 0x0000000000327805 */ /* 0x000fe2000001ff00 */
[----:B------:R-:W-:Y:S01]  /*c830*/  CS2R R48, SRZ ;  /* 0x0000000000307805 */ /* 0x000fe2000001ff00 */
[----:B------:R-:W-:Y:S01]  /*c840*/  CS2R R54, SRZ ;  /* 0x0000000000367805 */ /* 0x000fe2000001ff00 */
[----:B------:R-:W-:Y:S01]  /*c850*/  CS2R R52, SRZ ;  /* 0x0000000000347805 */ /* 0x000fe2000001ff00 */
[----:B------:R1:W5:Y:S04]  /*c860*/  @!P2 LD.E.128 R60, [R28.64] ;  /* 0x000000061c3ca980 */ /* 0x000368000c101d00 */
[----:B------:R-:W-:Y:S01]  /*c870*/  @!P1 IMAD.SHL.U32 R0, R77, 0x8, RZ ;  /* 0x000000084d009824 */ /* 0x000fe200078e00ff */
[----:B------:R1:W5:Y:S03]  /*c880*/  @!P2 LD.E.128 R64, [R26.64] ;  /* 0x000000061a40a980 */ /* 0x000366000c101d00 */
[C---:B------:R-:W-:Y:S01]  /*c890*/  @!P1 IMAD.WIDE R20, R0.reuse, 0x2, R20 ;  /* 0x0000000200149825 */ /* 0x040fe200078e0214 */
[----:B------:R1:W5:Y:S03]  /*c8a0*/  @!P0 LD.E.128 R48, [R24.64] ;  /* 0x0000000618308980 */ /* 0x000366000c101d00 */
[----:B------:R-:W-:Y:S01]  /*c8b0*/  @!P1 IMAD.WIDE R2, R0, 0x2, R2 ;  /* 0x0000000200029825 */ /* 0x000fe200078e0202 */
[----:B------:R1:W5:Y:S04]  /*c8c0*/  @!P1 LD.E.128 R72, [R20.64] ;  /* 0x0000000614489980 */ /* 0x000368000c101d00 */
[----:B------:R1:W5:Y:S04]  /*c8d0*/  @!P1 LD.E.128 R68, [R2.64] ;  /* 0x0000000602449980 */ /* 0x000368000c101d00 */
[----:B------:R1:W5:Y:S02]  /*c8e0*/  @!P0 LD.E.128 R52, [R22.64] ;  /* 0x0000000616348980 */ /* 0x000364000c101d00 */
.L_x_1093:
[----:B--2-4-:R-:W-:Y:S05]  /*c8f0*/  BSYNC B0 ;  /* 0x0000000000007941 */ /* 0x014fea0003800000 */
.L_x_1092:
        /* <DEDUP_REMOVED lines=157> */
.L_x_1097:
[----:B------:R-:W-:Y:S05]  /*d2d0*/  BSYNC B0 ;  /* 0x0000000000007941 */ /* 0x000fea0003800000 */
.L_x_1096:
        /* <DEDUP_REMOVED lines=113> */
.L_x_1099:
[----:B------:R-:W-:Y:S05]  /*d9f0*/  BSYNC B0 ;  /* 0x0000000000007941 */ /* 0x000fea0003800000 */
.L_x_1098:
[----:B------:R-:W-:-:S13]  /*da00*/  ISETP.GE.AND P0, PT, R130, c[0x0][0x27c], PT ;  /* 0x00009f0082007a0c */ /* 0x000fda0003f06270 */
        /* <DEDUP_REMOVED lines=111> */
.L_x_1095:
[----:B------:R-:W-:Y:S05]  /*e100*/  BSYNC B1 ;  /* 0x0000000000017941 */ /* 0x000fea0003800000 */
.L_x_1094:
[----:B------:R-:W-:-:S04]  /*e110*/  IADD3 R0, R237, 0x40, RZ ;  /* 0x00000040ed007810 */ /* 0x000fc80007ffe0ff */
[----:B------:R-:W-:-:S13]  /*e120*/  ISETP.GE.AND P0, PT, R0, R76, PT ;  /* 0x0000004c0000720c */ /* 0x000fda0003f06270 */
[----:B------:R-:W-:Y:S05]  /*e130*/  @P0 BRA `(.L_x_1079) ;  /* 0x0000158000000947 */ /* 0x000fea0003800000 */
[----:B------:R3:W5:Y:S01]  /*e140*/  LDL R35, [R1+0x40] ;  /* 0x0000400001237983 */ /* 0x0007620000100800 */
[----:B------:R-:W-:Y:S01]  /*e150*/  ISETP.GE.AND P0, PT, R126, c[0x0][0x27c], PT ;  /* 0x00009f007e007a0c */ /* 0x000fe20003f06270 */
[----:B------:R-:W-:Y:S01]  /*e160*/  BSSY B0, `(.L_x_1100) ;  /* 0x0000073000007945 */ /* 0x000fe20003800000 */
[C---:B------:R-:W-:Y:S02]  /*e170*/  IADD3 R36, R237.reuse, 0x40, RZ ;  /* 0x00000040ed247810 */ /* 0x040fe40007ffe0ff */
[----:B------:R-:W-:-:S03]  /*e180*/  IADD3 R37, R237, 0x40, RZ ;  /* 0x00000040ed257810 */ /* 0x000fc60007ffe0ff */
[----:B------:R-:W-:Y:S02]  /*e190*/  IMAD.SHL.U32 R36, R36, 0x40, RZ ;  /* 0x0000004024247824 */ /* 0x000fe400078e00ff */
[----:B------:R-:W-:-:S03]  /*e1a0*/  IMAD.SHL.U32 R37, R37, 0x40, RZ ;  /* 0x0000004025257824 */ /* 0x000fc600078e00ff */
[----:B------:R-:W-:Y:S02]  /*e1b0*/  LOP3.LUT R36, R36, 0x1c0, RZ, 0xc0, !PT ;  /* 0x000001c024247812 */ /* 0x000fe400078ec0ff */
[----:B------:R-:W-:Y:S02]  /*e1c0*/  LOP3.LUT R37, R37, 0x1c0, RZ, 0xc0, !PT ;  /* 0x000001c025257812 */ /* 0x000fe400078ec0ff */
[----:B------:R-:W-:Y:S01]  /*e1d0*/  SHF.R.U32.HI R36, RZ, 0x3, R36 ;  /* 0x00000003ff247819 */ /* 0x000fe20000011624 */
[----:B------:R-:W-:Y:S05]  /*e1e0*/  @P0 BRA `(.L_x_1101) ;  /* 0x000006a000000947 */ /* 0x000fea0003800000 */
[----:B------:R-:W-:Y:S01]  /*e1f0*/  IMAD.MOV.U32 R3, RZ, RZ, c[0x0][0x27c] ;  /* 0x00009f00ff037624 */ /* 0x000fe200078e00ff */
[----:B------:R-:W-:Y:S02]  /*e200*/  LOP3.LUT R0, R37, 0x38, R126, 0xf8, !PT ;  /* 0x0000003825007812 */ /* 0x000fe400078ef87e */
[----:B--2---:R-:W-:Y:S02]  /*e210*/  SHF.R.U64 R13, R52, 0x10, R53 ;  /* 0x00000010340d7819 */ /* 0x004fe40000001235 */
[----:B------:R-:W-:-:S02]  /*e220*/  LEA.HI R3, R3, R106, RZ, 0x1d ;  /* 0x0000006a03037211 */ /* 0x000fc400078fe8ff */
[----:B-----5:R-:W-:Y:S02]  /*e230*/  LOP3.LUT R0, R35, R0, R36, 0xf6, !PT ;  /* 0x0000000023007212 */ /* 0x020fe400078ef624 */
[----:B------:R-:W-:Y:S01]  /*e240*/  SHF.R.S32.HI R4, RZ, 0x1f, R3 ;  /* 0x0000001fff047819 */ /* 0x000fe20000011403 */
[----:B------:R-:W-:Y:S01]  /*e250*/  IMAD.SHL.U32 R2, R3, 0x8, RZ ;  /* 0x0000000803027824 */ /* 0x000fe200078e00ff */
[----:B------:R-:W-:Y:S02]  /*e260*/  LEA R29, R0, 0xc100, 0x1 ;  /* 0x0000c100001d7811 */ /* 0x000fe400078e08ff */
[----:B------:R-:W-:Y:S02]  /*e270*/  LEA.HI R3, R4, R3, RZ, 0x3 ;  /* 0x0000000304037211 */ /* 0x000fe400078f18ff */
[----:B------:R-:W-:Y:S01]  /*e280*/  LOP3.LUT R2, R37, 0x38, R2, 0xf8, !PT ;  /* 0x0000003825027812 */ /* 0x000fe200078ef802 */
[----:B------:R-:W2:Y:S01]  /*e290*/  LDS.128 R8, [R29] ;  /* 0x000000001d087984 */ /* 0x000ea20000000c00 */
[----:B------:R-:W-:Y:S01]  /*e2a0*/  PRMT R16, R91, 0x5432, R13 ;  /* 0x000054325b107816 */ /* 0x000fe2000000000d */
[----:B------:R-:W-:Y:S01]  /*e2b0*/  IMAD.SHL.U32 R3, R3, 0x400, RZ ;  /* 0x0000040003037824 */ /* 0x000fe200078e00ff */
[----:B------:R-:W-:-:S02]  /*e2c0*/  LOP3.LUT R2, R2, R36, RZ, 0x3c, !PT ;  /* 0x0000002402027212 */ /* 0x000fc400078e3cff */
[--C-:B------:R-:W-:Y:S02]  /*e2d0*/  SHF.R.U64 R14, R54, 0x10, R55.reuse ;  /* 0x00000010360e7819 */ /* 0x100fe40000001237 */
[----:B------:R-:W-:Y:S02]  /*e2e0*/  LOP3.LUT R0, R3, 0x7fffe000, RZ, 0xc0, !PT ;  /* 0x7fffe00003007812 */ /* 0x000fe400078ec0ff */
[----:B------:R-:W-:Y:S02]  /*e2f0*/  SHF.R.U32.HI R19, RZ, 0x10, R55 ;  /* 0x00000010ff137819 */ /* 0x000fe40000011637 */
[----:B------:R-:W-:Y:S02]  /*e300*/  IADD3 R0, R2, R0, R35 ;  /* 0x0000000002007210 */ /* 0x000fe40007ffe023 */
[----:B------:R-:W-:Y:S02]  /*e310*/  SHF.R.U64 R3, R50, 0x10, R51 ;  /* 0x0000001032037819 */ /* 0x000fe40000001233 */
[----:B------:R-:W-:Y:S01]  /*e320*/  SHF.R.U32.HI R15, RZ, 0x10, R53 ;  /* 0x00000010ff0f7819 */ /* 0x000fe20000011635 */
[----:B------:R-:W-:Y:S01]  /*e330*/  IMAD.SHL.U32 R28, R0, 0x2, RZ ;  /* 0x00000002001c7824 */ /* 0x000fe200078e00ff */
[----:B------:R-:W-:-:S02]  /*e340*/  SHF.R.U64 R0, R48, 0x10, R49 ;  /* 0x0000001030007819 */ /* 0x000fc40000001231 */
[----:B------:R-:W-:Y:S02]  /*e350*/  SHF.L.U32 R30, R16, 0x10, RZ ;  /* 0x00000010101e7819 */ /* 0x000fe400000006ff */
[----:B------:R-:W4:Y:S01]  /*e360*/  LDS.128 R4, [R28+0xc100] ;  /* 0x00c100001c047984 */ /* 0x000f220000000c00 */
[----:B------:R-:W-:Y:S02]  /*e370*/  PRMT R18, R93, 0x5432, R0 ;  /* 0x000054325d127816 */ /* 0x000fe40000000000 */
[----:B------:R-:W-:Y:S02]  /*e380*/  SHF.R.U32.HI R2, RZ, 0x10, R49 ;  /* 0x00000010ff027819 */ /* 0x000fe40000011631 */
[----:B------:R-:W-:Y:S01]  /*e390*/  SHF.R.U32.HI R12, RZ, 0x10, R51 ;  /* 0x00000010ff0c7819 */ /* 0x000fe20000011633 */
[----:B------:R-:W-:Y:S01]  /*e3a0*/  IMAD.U32 R31, R18, 0x10000, RZ ;  /* 0x00010000121f7824 */ /* 0x000fe200078e00ff */
[C---:B------:R-:W-:Y:S02]  /*e3b0*/  PRMT R23, R92.reuse, 0x5432, R14 ;  /* 0x000054325c177816 */ /* 0x040fe4000000000e */
[----:B------:R-:W-:-:S02]  /*e3c0*/  PRMT R22, R92, 0x5410, R19 ;  /* 0x000054105c167816 */ /* 0x000fc40000000013 */
[C---:B------:R-:W-:Y:S02]  /*e3d0*/  PRMT R25, R94.reuse, 0x5432, R3 ;  /* 0x000054325e197816 */ /* 0x040fe40000000003 */
        /* <DEDUP_REMOVED lines=10> */
[----:B------:R-:W-:Y:S01]  /*e480*/  SHF.L.U32 R32, R22, 0x10, RZ ;  /* 0x0000001016207819 */ /* 0x000fe200000006ff */
[----:B------:R-:W-:Y:S01]  /*e490*/  IMAD.U32 R12, R11, 0x10000, RZ ;  /* 0x000100000b0c7824 */ /* 0x000fe200078e00ff */
[----:B------:R-:W-:-:S02]  /*e4a0*/  LOP3.LUT R34, R16, 0xffff0000, RZ, 0xc0, !PT ;  /* 0xffff000010227812 */ /* 0x000fc400078ec0ff */
[----:B------:R-:W-:Y:S02]  /*e4b0*/  LOP3.LUT R15, R15, 0xffff0000, RZ, 0xc0, !PT ;  /* 0xffff00000f0f7812 */ /* 0x000fe400078ec0ff */
[----:B------:R-:W-:Y:S01]  /*e4c0*/  LOP3.LUT R11, R11, 0xffff0000, RZ, 0xc0, !PT ;  /* 0xffff00000b0b7812 */ /* 0x000fe200078ec0ff */
[C---:B----4-:R-:W-:Y:S01]  /*e4d0*/  IMAD.U32 R10, R4.reuse, 0x10000, RZ ;  /* 0x00010000040a7824 */ /* 0x050fe200078e00ff */
[----:B------:R-:W-:Y:S01]  /*e4e0*/  LOP3.LUT R9, R4, 0xffff0000, RZ, 0xc0, !PT ;  /* 0xffff000004097812 */ /* 0x000fe200078ec0ff */
[C---:B------:R-:W-:Y:S01]  /*e4f0*/  IMAD.U32 R4, R6.reuse, 0x10000, RZ ;  /* 0x0001000006047824 */ /* 0x040fe200078e00ff */
[----:B------:R-:W-:Y:S01]  /*e500*/  LOP3.LUT R3, R6, 0xffff0000, RZ, 0xc0, !PT ;  /* 0xffff000006037812 */ /* 0x000fe200078ec0ff */
[C---:B------:R-:W-:Y:S01]  /*e510*/  FMUL.FTZ R27, R10.reuse, R30 ;  /* 0x0000001e0a1b7220 */ /* 0x040fe20000410000 */
[----:B------:R-:W-:Y:S01]  /*e520*/  LOP3.LUT R0, R7, 0xffff0000, RZ, 0xc0, !PT ;  /* 0xffff000007007812 */ /* 0x000fe200078ec0ff */
[-C--:B------:R-:W-:Y:S02]  /*e530*/  FMUL.FTZ R6, R10, R31.reuse ;  /* 0x0000001f0a067220 */ /* 0x080fe40000410000 */
[C---:B------:R-:W-:Y:S01]  /*e540*/  IMAD.U32 R8, R5.reuse, 0x10000, RZ ;  /* 0x0001000005087824 */ /* 0x040fe200078e00ff */
[----:B------:R-:W-:Y:S01]  /*e550*/  LOP3.LUT R5, R5, 0xffff0000, RZ, 0xc0, !PT ;  /* 0xffff000005057812 */ /* 0x000fe200078ec0ff */
[----:B------:R-:W-:-:S02]  /*e560*/  FFMA.FTZ R31, R21, R31, -R27 ;  /* 0x0000001f151f7223 */ /* 0x000fc4000001081b */
[----:B------:R-:W-:Y:S02]  /*e570*/  IMAD.U32 R2, R7, 0x10000, RZ ;  /* 0x0001000007027824 */ /* 0x000fe400078e00ff */
[C---:B------:R-:W-:Y:S01]  /*e580*/  IMAD.U32 R27, R17.reuse, 0x10000, RZ ;  /* 0x00010000111b7824 */ /* 0x040fe200078e00ff */
[----:B------:R-:W-:Y:S01]  /*e590*/  LOP3.LUT R17, R17, 0xffff0000, RZ, 0xc0, !PT ;  /* 0xffff000011117812 */ /* 0x000fe200078ec0ff */
[----:B------:R-:W-:Y:S02]  /*e5a0*/  FFMA.FTZ R30, R21, R30, R6 ;  /* 0x0000001e151e7223 */ /* 0x000fe40000010006 */
[----:B------:R-:W-:Y:S02]  /*e5b0*/  IMAD.U32 R21, R24, 0x10000, RZ ;  /* 0x0001000018157824 */ /* 0x000fe400078e00ff */
[C---:B------:R-:W-:Y:S02]  /*e5c0*/  FMUL.FTZ R10, R8.reuse, R33 ;  /* 0x00000021080a7220 */ /* 0x040fe40000410000 */
[----:B------:R-:W-:-:S02]  /*e5d0*/  FMUL.FTZ R7, R8, R27 ;  /* 0x0000001b08077220 */ /* 0x000fc40000410000 */
[CC--:B------:R-:W-:Y:S02]  /*e5e0*/  FMUL.FTZ R6, R2.reuse, R32.reuse ;  /* 0x0000002002067220 */ /* 0x0c0fe40000410000 */
[----:B------:R-:W-:Y:S02]  /*e5f0*/  FMUL.FTZ R2, R2, R21 ;  /* 0x0000001502027220 */ /* 0x000fe40000410000 */
[C---:B------:R-:W-:Y:S02]  /*e600*/  FFMA.FTZ R27, R19.reuse, R27, -R10 ;  /* 0x0000001b131b7223 */ /* 0x040fe4000001080a */
[----:B------:R-:W-:Y:S01]  /*e610*/  FFMA.FTZ R19, R19, R33, R7 ;  /* 0x0000002113137223 */ /* 0x000fe20000010007 */
[----:B------:R-:W-:Y:S01]  /*e620*/  LOP3.LUT R7, R18, 0xffff0000, RZ, 0xc0, !PT ;  /* 0xffff000012077812 */ /* 0x000fe200078ec0ff */
[----:B------:R-:W-:Y:S02]  /*e630*/  FFMA.FTZ R16, R12, R32, R2 ;  /* 0x000000200c107223 */ /* 0x000fe40000010002 */
[----:B------:R-:W-:-:S02]  /*e640*/  FMUL.FTZ R2, R9, R34 ;  /* 0x0000002209027220 */ /* 0x000fc40000410000 */
        /* <DEDUP_REMOVED lines=36> */
.L_x_1101:
[----:B------:R-:W-:Y:S05]  /*e890*/  BSYNC B0 ;  /* 0x0000000000007941 */ /* 0x000fea0003800000 */
.L_x_1100:
[----:B------:R-:W-:Y:S01]  /*e8a0*/  ISETP.GE.AND P0, PT, R131, c[0x0][0x27c], PT ;  /* 0x00009f0083007a0c */ /* 0x000fe20003f06270 */
[----:B------:R-:W-:-:S12]  /*e8b0*/  BSSY B0, `(.L_x_1102) ;  /* 0x0000070000007945 */ /* 0x000fd80003800000 */
[----:B------:R-:W-:Y:S05]  /*e8c0*/  @P0 BRA `(.L_x_1103) ;  /* 0x000006e000000947 */ /* 0x000fea0003800000 */
[----:B------:R-:W-:Y:S01]  /*e8d0*/  IMAD.MOV.U32 R0, RZ, RZ, c[0x0][0x27c] ;  /* 0x00009f00ff007624 */ /* 0x000fe200078e00ff */
[----:B------:R-:W-:Y:S02]  /*e8e0*/  LEA.HI R3, R80, R131, RZ, 0x6 ;  /* 0x0000008350037211 */ /* 0x000fe400078f30ff */
[----:B------:R-:W-:Y:S02]  /*e8f0*/  LOP3.LUT R2, R37, 0x38, R81, 0xf8, !PT ;  /* 0x0000003825027812 */ /* 0x000fe400078ef851 */
[----:B------:R-:W-:Y:S01]  /*e900*/  LEA.HI R0, R0, R59, RZ, 0x1d ;  /* 0x0000003b00007211 */ /* 0x000fe200078fe8ff */
[----:B--2---:R-:W-:Y:S01]  /*e910*/  IMAD.SHL.U32 R5, R3, 0x80, RZ ;  /* 0x0000008003057824 */ /* 0x004fe200078e00ff */
[----:B------:R-:W-:Y:S02]  /*e920*/  LOP3.LUT R2, R2, R36, RZ, 0x3c, !PT ;  /* 0x0000002402027212 */ /* 0x000fe400078e3cff */
[----:B------:R-:W-:Y:S01]  /*e930*/  SHF.R.S32.HI R3, RZ, 0x1f, R0 ;  /* 0x0000001fff037819 */ /* 0x000fe20000011400 */
[----:B------:R-:W-:Y:S01]  /*e940*/  IMAD.SHL.U32 R4, R0, 0x8, RZ ;  /* 0x0000000800047824 */ /* 0x000fe200078e00ff */
[----:B------:R-:W-:-:S02]  /*e950*/  LOP3.LUT R5, R5, 0xffffe000, RZ, 0xc0, !PT ;  /* 0xffffe00005057812 */ /* 0x000fc400078ec0ff */
[----:B------:R-:W-:Y:S02]  /*e960*/  LEA.HI R3, R3, R0, RZ, 0x3 ;  /* 0x0000000003037211 */ /* 0x000fe400078f18ff */
[----:B-----5:R-:W-:Y:S02]  /*e970*/  IADD3 R0, R2, R5, R35 ;  /* 0x0000000502007210 */ /* 0x020fe40007ffe023 */
        /* <DEDUP_REMOVED lines=14> */
[----:B------:R-:W4:Y:S01]  /*ea60*/  LDS.128 R4, [R28+0xc100] ;  /* 0x00c100001c047984 */ /* 0x000f220000000c00 */
[----:B------:R-:W-:-:S02]  /*ea70*/  PRMT R18, R97, 0x5432, R0 ;  /* 0x0000543261127816 */ /* 0x000fc40000000000 */
[----:B------:R-:W-:Y:S02]  /*ea80*/  SHF.R.U64 R3, R62, 0x10, R63 ;  /* 0x000000103e037819 */ /* 0x000fe4000000123f */
[----:B------:R-:W-:Y:S01]  /*ea90*/  SHF.R.U32.HI R15, RZ, 0x10, R65 ;  /* 0x00000010ff0f7819 */ /* 0x000fe20000011641 */
[----:B------:R-:W-:Y:S01]  /*eaa0*/  IMAD.U32 R31, R18, 0x10000, RZ ;  /* 0x00010000121f7824 */ /* 0x000fe200078e00ff */
[----:B------:R-:W-:Y:S02]  /*eab0*/  SHF.R.U32.HI R2, RZ, 0x10, R61 ;  /* 0x00000010ff027819 */ /* 0x000fe4000001163d */
[----:B------:R-:W-:Y:S02]  /*eac0*/  SHF.R.U32.HI R12, RZ, 0x10, R63 ;  /* 0x00000010ff0c7819 */ /* 0x000fe4000001163f */
[C---:B------:R-:W-:Y:S02]  /*ead0*/  PRMT R23, R96.reuse, 0x5432, R14 ;  /* 0x0000543260177816 */ /* 0x040fe4000000000e */
[----:B------:R-:W-:-:S02]  /*eae0*/  PRMT R22, R96, 0x5410, R19 ;  /* 0x0000541060167816 */ /* 0x000fc40000000013 */
[----:B------:R-:W-:Y:S02]  /*eaf0*/  PRMT R25, R98, 0x5432, R3 ;  /* 0x0000543262197816 */ /* 0x000fe40000000003 */
[----:B------:R-:W-:Y:S01]  /*eb00*/  PRMT R15, R95, 0x5410, R15 ;  /* 0x000054105f0f7816 */ /* 0x000fe2000000000f */
[----:B------:R-:W-:Y:S01]  /*eb10*/  IMAD.U32 R32, R22, 0x10000, RZ ;  /* 0x0001000016207824 */ /* 0x000fe200078e00ff */
[----:B------:R-:W-:Y:S02]  /*eb20*/  PRMT R17, R97, 0x5410, R2 ;  /* 0x0000541061117816 */ /* 0x000fe40000000002 */
[----:B------:R-:W-:Y:S01]  /*eb30*/  PRMT R24, R98, 0x5410, R12 ;  /* 0x0000541062187816 */ /* 0x000fe2000000000c */
[C---:B------:R-:W-:Y:S01]  /*eb40*/  IMAD.U32 R33, R15.reuse, 0x10000, RZ ;  /* 0x000100000f217824 */ /* 0x040fe200078e00ff */
[----:B------:R-:W-:Y:S02]  /*eb50*/  LOP3.LUT R34, R16, 0xffff0000, RZ, 0xc0, !PT ;  /* 0xffff000010227812 */ /* 0x000fe400078ec0ff */
        /* <DEDUP_REMOVED lines=9> */
[C---:B----4-:R-:W-:Y:S01]  /*ebf0*/  IMAD.U32 R10, R4.reuse, 0x10000, RZ ;  /* 0x00010000040a7824 */ /* 0x050fe200078e00ff */
        /* <DEDUP_REMOVED lines=59> */
.L_x_1103:
[----:B------:R-:W-:Y:S05]  /*efb0*/  BSYNC B0 ;  /* 0x0000000000007941 */ /* 0x000fea0003800000 */
.L_x_1102:
[----:B------:R-:W-:-:S13]  /*efc0*/  ISETP.GE.AND P0, PT, R130, c[0x0][0x27c], PT ;  /* 0x00009f0082007a0c */ /* 0x000fda0003f06270 */
        /* <DEDUP_REMOVED lines=111> */
.L_x_1079:
[----:B------:R-:W-:Y:S05]  /*f6c0*/  BSYNC B2 ;  /* 0x0000000000027941 */ /* 0x000fea0003800000 */
.L_x_1061:
[----:B------:R-:W-:Y:S01]  /*f6d0*/  IMAD R0, R104, c[0x0][0x208], RZ ;  /* 0x0000820068007a24 */ /* 0x000fe200078e02ff */
[----:B------:R-:W-:-:S04]  /*f6e0*/  DEPBAR.LE SB0, 0x0 ;  /* 0x000080000000791a */ /* 0x000fc80000000000 */
[C---:B-12---:R-:W-:Y:S01]  /*f6f0*/  IMAD.WIDE.U32 R4, R90.reuse, c[0x0][0x208], RZ ;  /* 0x000082005a047a25 */ /* 0x046fe200078e00ff */
[----:B------:R-:W-:Y:S03]  /*f700*/  BAR.SYNC.DEFER_BLOCKING 0x0 ;  /* 0x0000000000007b1d */ /* 0x000fe60000010000 */
[----:B------:R-:W-:Y:S01]  /*f710*/  IMAD R2, R90, c[0x0][0x20c], R0 ;  /* 0x000083005a027a24 */ /* 0x000fe200078e0200 */
[----:B------:R-:W-:Y:S01]  /*f720*/  LEA R0, P1, R4, R228, 0x6 ;  /* 0x000000e404007211 */ /* 0x000fe200078230ff */
[----:B------:R-:W-:Y:S01]  /*f730*/  IMAD R88, R90, -0x40, R128 ;  /* 0xffffffc05a587824 */ /* 0x000fe200078e0280 */
[----:B------:R1:W5:Y:S01]  /*f740*/  LDL R161, [R1+0x18] ;  /* 0x0000180001a17983 */ /* 0x0003620000100800 */
[----:B------:R-:W-:Y:S01]  /*f750*/  IMAD.IADD R3, R5, 0x1, R2 ;  /* 0x0000000105037824 */ /* 0x000fe200078e0202 */
[----:B------:R-:W-:Y:S01]  /*f760*/  LEA R2, P0, R0, c[0x0][0x1f8], 0x1 ;  /* 0x00007e0000027a11 */ /* 0x000fe200078008ff */
[----:B------:R-:W-:-:S03]  /*f770*/  IMAD.MOV.U32 R5, RZ, RZ, c[0x0][0x20c] ;  /* 0x00008300ff057624 */ /* 0x000fc600078e00ff */
[----:B------:R-:W-:Y:S01]  /*f780*/  LEA.HI.X R3, R4, R230, R3, 0x6, P1 ;  /* 0x000000e604037211 */ /* 0x000fe200008f3403 */
[----:B------:R-:W-:Y:S01]  /*f790*/  IMAD.MOV.U32 R4, RZ, RZ, c[0x0][0x208] ;  /* 0x00008200ff047624 */ /* 0x000fe200078e00ff */
[C---:B------:R-:W-:Y:S02]  /*f7a0*/  LOP3.LUT P1, RZ, R103.reuse, 0x2, RZ, 0xc0, !PT ;  /* 0x0000000267ff7812 */ /* 0x040fe4000782c0ff */
[----:B------:R-:W-:Y:S02]  /*f7b0*/  LEA.HI.X R3, R0, c[0x0][0x1fc], R3, 0x1, P0 ;  /* 0x00007f0000037a11 */ /* 0x000fe400000f0c03 */
[----:B------:R-:W-:Y:S02]  /*f7c0*/  LOP3.LUT R0, R103, 0x1, RZ, 0xc0, !PT ;  /* 0x0000000167007812 */ /* 0x000fe400078ec0ff */
[----:B------:R-:W-:Y:S02]  /*f7d0*/  LEA R12, P0, R4, R2, 0x6 ;  /* 0x00000002040c7211 */ /* 0x000fe400078030ff */
[----:B------:R-:W-:Y:S01]  /*f7e0*/  ISETP.NE.U32.AND P2, PT, R0, 0x1, PT ;  /* 0x000000010000780c */ /* 0x000fe20003f45070 */
[----:B------:R-:W-:Y:S01]  /*f7f0*/  IMAD.IADD R0, R88, 0x1, -R105 ;  /* 0x0000000158007824 */ /* 0x000fe200078e0a69 */
[----:B------:R-:W-:Y:S01]  /*f800*/  LEA.HI.X R13, R4, R3, R5, 0x6, P0 ;  /* 0x00000003040d7211 */ /* 0x000fe200000f3405 */
[----:B------:R-:W-:Y:S03]  /*f810*/  LDSM.16.M88.4 R28, [R147] ;  /* 0x00000000931c783b */ /* 0x000fe60000000200 */
[C---:B------:R-:W-:Y:S01]  /*f820*/  ISETP.LT.OR P0, PT, R0.reuse, 0x1, P2 ;  /* 0x000000010000780c */ /* 0x040fe20001701670 */
[----:B------:R-:W2:Y:S04]  /*f830*/  LDSM.16.M88.4 R4, [R194] ;  /* 0x00000000c204783b */ /* 0x000ea80000000200 */
[----:B------:R-:W4:Y:S04]  /*f840*/  LDSM.16.M88.4 R24, [R147+0x800] ;  /* 0x000800009318783b */ /* 0x000f280000000200 */
[----:B------:R-:W3:Y:S04]  /*f850*/  LDSM.16.M88.4 R20, [R147+0x1000] ;  /* 0x001000009314783b */ /* 0x000ee80000000200 */
        /* <DEDUP_REMOVED lines=17> */
[C---:B--2--5:R-:W-:Y:S08]  /*f970*/  HMMA.16816.F32.BF16 R32, R4.reuse, R28, RZ ;  /* 0x0000001c0420723c */ /* 0x064ff000000418ff */
[C---:B------:R-:W-:Y:S02]  /*f980*/  HMMA.16816.F32.BF16 R28, R4.reuse, R30, RZ ;  /* 0x0000001e041c723c */ /* 0x040fe400000418ff */
[----:B------:R2:W-:Y:S04]  /*f990*/  LDGSTS.E.BYPASS.LTC128B.128 [R210+0x4100], [R2.64+0x100], !P3 ;  /* 0x0410010002d27fae */ /* 0x0005e8000d901d46 */
[----:B------:R1:W-:Y:S02]  /*f9a0*/  LDGSTS.E.BYPASS.LTC128B.128 [R210+0x1100], [R12.64], !P2 ;  /* 0x011000000cd27fae */ /* 0x0003e4000d101d46 */
[C---:B----4-:R-:W-:Y:S02]  /*f9b0*/  HMMA.16816.F32.BF16 R36, R4.reuse, R24, RZ ;  /* 0x000000180424723c */ /* 0x050fe400000418ff */
[----:B------:R4:W-:Y:S04]  /*f9c0*/  LDGSTS.E.BYPASS.LTC128B.128 [R210+0x3100], [R12.64+0x80], !P1 ;  /* 0x031000800cd27fae */ /* 0x0009e8000c901d46 */
[----:B------:R4:W-:Y:S02]  /*f9d0*/  LDGSTS.E.BYPASS.LTC128B.128 [R210+0x5100], [R12.64+0x100], !P0 ;  /* 0x051001000cd27fae */ /* 0x0009e4000c101d46 */
[C---:B------:R-:W-:Y:S02]  /*f9e0*/  HMMA.16816.F32.BF16 R40, R4.reuse, R26, RZ ;  /* 0x0000001a0428723c */ /* 0x040fe400000418ff */
[----:B------:R-:W-:Y:S04]  /*f9f0*/  LDSM.16.M88.4 R68, [R193] ;  /* 0x00000000c144783b */ /* 0x000fe80000000200 */
[----:B------:R-:W-:Y:S02]  /*fa00*/  LDSM.16.M88.4 R76, [R193+0x800] ;  /* 0x00080000c14c783b */ /* 0x000fe40000000200 */
[C---:B---3--:R-:W-:Y:S02]  /*fa10*/  HMMA.16816.F32.BF16 R48, R4.reuse, R20, RZ ;  /* 0x000000140430723c */ /* 0x048fe400000418ff */
        /* <DEDUP_REMOVED lines=19> */
[----:B----4-:R-:W-:Y:S01]  /*fb50*/  HMMA.16816.F32.BF16 R12, R8, R74, R16 ;  /* 0x0000004a080c723c */ /* 0x010fe20000041810 */
[----:B------:R-:W3:Y:S04]  /*fb60*/  LDSM.16.M88.4 R8, [R196] ;  /* 0x00000000c408783b */ /* 0x000ee80000000200 */
        /* <DEDUP_REMOVED lines=79> */
[C---:B------:R-:W-:Y:S08]  /*10060*/  HMMA.16816.F32.BF16 R36, R4.reuse, R54, R32 ;  /* 0x000000360424723c */ /* 0x040ff00000041820 */
        /* <DEDUP_REMOVED lines=23> */
[----:B------:R-:W-:Y:S01]  /*101e0*/  ISETP.GT.AND P0, PT, R90, R235, PT ;  /* 0x000000eb5a00720c */ /* 0x000fe20003f04270 */
[----:B------:R-:W-:-:S04]  /*101f0*/  DEPBAR.LE SB0, 0x0 ;  /* 0x000080000000791a */ /* 0x000fc80000000000 */
[C---:B-1----:R-:W-:Y:S08]  /*10200*/  HMMA.16816.F32.BF16 R32, R8.reuse, R60, R52 ;  /* 0x0000003c0820723c */ /* 0x042ff00000041834 */
        /* <DEDUP_REMOVED lines=8> */
[C---:B---3--:R-:W-:Y:S08]  /*10290*/  HMMA.16816.F32.BF16 R48, R4.reuse, R36, R32 ;  /* 0x000000240430723c */ /* 0x048ff00000041820 */
[C---:B------:R-:W-:Y:S08]  /*102a0*/  HMMA.16816.F32.BF16 R28, R4.reuse, R38, R28 ;  /* 0x00000026041c723c */ /* 0x040ff0000004181c */
[C---:B------:R-:W-:Y:S08]  /*102b0*/  HMMA.16816.F32.BF16 R36, R4.reuse, R64, R24 ;  /* 0x000000400424723c */ /* 0x040ff00000041818 */
[C---:B------:R-:W-:Y:S08]  /*102c0*/  HMMA.16816.F32.BF16 R24, R4.reuse, R66, R20 ;  /* 0x000000420418723c */ /* 0x040ff00000041814 */
[C---:B----4-:R-:W-:Y:S08]  /*102d0*/  HMMA.16816.F32.BF16 R20, R4.reuse, R72, R16 ;  /* 0x000000480414723c */ /* 0x050ff00000041810 */
[C---:B------:R-:W-:Y:S08]  /*102e0*/  HMMA.16816.F32.BF16 R12, R4.reuse, R56, R44 ;  /* 0x00000038040c723c */ /* 0x040ff0000004182c */
[C---:B------:R-:W-:Y:S08]  /*102f0*/  HMMA.16816.F32.BF16 R32, R4.reuse, R58, R40 ;  /* 0x0000003a0420723c */ /* 0x040ff00000041828 */
[----:B------:R-:W-:Y:S01]  /*10300*/  HMMA.16816.F32.BF16 R16, R4, R74, R8 ;  /* 0x0000004a0410723c */ /* 0x000fe20000041808 */
[----:B------:R-:W-:Y:S06]  /*10310*/  BAR.SYNC.DEFER_BLOCKING 0x0 ;  /* 0x0000000000007b1d */ /* 0x000fec0000010000 */
[----:B------:R-:W-:Y:S01]  /*10320*/  @!UPT UIADD3 URZ, URZ, URZ, URZ ;  /* 0x0000003f3f3ff290 */ /* 0x000fe2000fffe03f */
[----:B------:R-:W-:Y:S11]  /*10330*/  @!P0 BRA `(.L_x_1105) ;  /* 0x0000018000008947 */ /* 0x000ff60003800000 */
[----:B--2---:R-:W-:Y:S01]  /*10340*/  IADD3 R0, R161, -0x2, RZ ;  /* 0xfffffffea1007810 */ /* 0x004fe20007ffe0ff */
[----:B------:R-:W-:Y:S01]  /*10350*/  IMAD.MOV.U32 R6, RZ, RZ, c[0x0][0x1e4] ;  /* 0x00007900ff067624 */ /* 0x000fe200078e00ff */
[----:B------:R-:W-:-:S02]  /*10360*/  LOP3.LUT P3, RZ, R238, 0x1, RZ, 0xc0, !PT ;  /* 0x00000001eeff7812 */ /* 0x000fc4000786c0ff */
        /* <DEDUP_REMOVED lines=21> */
.L_x_1105:
[----:B--2---:R-:W-:Y:S05]  /*104c0*/  BSYNC B0 ;  /* 0x0000000000007941 */ /* 0x004fea0003800000 */
.L_x_1104:
[----:B------:R-:W2:Y:S04]  /*104d0*/  LDL R0, [R1+0x10] ;  /* 0x0000100001007983 */ /* 0x000ea80000100800 */
[----:B------:R-:W3:Y:S01]  /*104e0*/  LDL R185, [R1+0x8] ;  /* 0x0000080001b97983 */ /* 0x000ee20000100800 */
[----:B-1----:R-:W-:-:S03]  /*104f0*/  IMAD.IADD R3, R88, 0x1, -R239 ;  /* 0x0000000158037824 */ /* 0x002fc600078e0aef */
[----:B------:R-:W0:Y:S01]  /*10500*/  LDGDEPBAR ;  /* 0x00000000000079af */ /* 0x000e220000000000 */
[----:B--2---:R-:W-:-:S04]  /*10510*/  IMAD.IADD R0, R0, 0x1, R249 ;  /* 0x0000000100007824 */ /* 0x004fc800078e02f9 */
[----:B------:R-:W-:-:S05]  /*10520*/  @P4 IMAD.HI.U32 R2, R0, c[0x0][0x2c8], RZ ;  /* 0x0000b20000024a27 */ /* 0x000fca00078e00ff */
[----:B------:R-:W-:-:S05]  /*10530*/  @P4 SHF.R.U32.HI R0, RZ, c[0x0][0x2cc], R2 ;  /* 0x0000b300ff004a19 */ /* 0x000fca0000011602 */
[----:B------:R-:W1:Y:S04]  /*10540*/  SHFL.IDX PT, R2, R0, RZ, 0x1c1f ;  /* 0x001c1fff00027589 */ /* 0x000e6800000e0000 */
[----:B------:R2:W4:Y:S02]  /*10550*/  SHFL.IDX PT, R4, R0, 0x1, 0x1c1f ;  /* 0x003c1f0000047f89 */ /* 0x00052400000e0000 */
[----:B--2---:R-:W-:-:S04]  /*10560*/  IMAD.MOV.U32 R0, RZ, RZ, -0x40 ;  /* 0xffffffc0ff007424 */ /* 0x004fc800078e00ff */
[----:B------:R-:W-:-:S05]  /*10570*/  IMAD R0, R90, R0, 0x1 ;  /* 0x000000015a007424 */ /* 0x000fca00078e0200 */
[----:B------:R-:W-:-:S05]  /*10580*/  IADD3 R0, -R239, R0, R128 ;  /* 0x00000000ef007210 */ /* 0x000fca0007ffe180 */
[----:B---3--:R-:W-:-:S04]  /*10590*/  IMAD.IADD R0, R0, 0x1, -R185 ;  /* 0x0000000100007824 */ /* 0x008fc800078e0ab9 */
[C---:B-1----:R-:W-:Y:S02]  /*105a0*/  IMAD.IADD R2, R0.reuse, 0x1, R2 ;  /* 0x0000000100027824 */ /* 0x042fe400078e0202 */
[----:B----4-:R-:W-:-:S03]  /*105b0*/  IMAD.IADD R0, R0, 0x1, R4 ;  /* 0x0000000100007824 */ /* 0x010fc600078e0204 */
        /* <DEDUP_REMOVED lines=8> */
[----:B------:R-:W-:Y:S02]  /*10640*/  ISETP.GT.AND P0, PT, R0, RZ, PT ;  /* 0x000000ff0000720c */ /* 0x000fe40003f04270 */
[----:B------:R-:W-:Y:S02]  /*10650*/  FSEL R8, R28, -INF , P3 ;  /* 0xff8000001c087808 */ /* 0x000fe40001800000 */
[----:B------:R-:W-:Y:S02]  /*10660*/  FMNMX.FTZ R3, R6, R7, !PT ;  /* 0x0000000706037209 */ /* 0x000fe40007810000 */
[----:B------:R-:W-:-:S02]  /*10670*/  FSEL R9, R29, -INF , P1 ;  /* 0xff8000001d097808 */ /* 0x000fc40000800000 */
[----:B------:R-:W-:Y:S02]  /*10680*/  ISETP.GT.AND P1, PT, R2, 0x10, PT ;  /* 0x000000100200780c */ /* 0x000fe40003f24270 */
[----:B------:R-:W-:Y:S02]  /*10690*/  FSEL R10, R50, -INF , P0 ;  /* 0xff800000320a7808 */ /* 0x000fe40000000000 */
[----:B------:R-:W-:Y:S02]  /*106a0*/  ISETP.GT.AND P0, PT, R2, 0x11, PT ;  /* 0x000000110200780c */ /* 0x000fe40003f04270 */
[----:B------:R-:W-:Y:S02]  /*106b0*/  FMNMX.FTZ R3, R8, R3, !PT ;  /* 0x0000000308037209 */ /* 0x000fe40007810000 */
[----:B------:R-:W-:Y:S02]  /*106c0*/  FSEL R40, R12, -INF , P1 ;  /* 0xff8000000c287808 */ /* 0x000fe40000800000 */
[----:B------:R-:W-:-:S02]  /*106d0*/  ISETP.GT.AND P1, PT, R0, 0x9, PT ;  /* 0x000000090000780c */ /* 0x000fc40003f24270 */
[----:B------:R-:W-:Y:S02]  /*106e0*/  FSEL R41, R13, -INF , P0 ;  /* 0xff8000000d297808 */ /* 0x000fe40000000000 */
[----:B------:R-:W-:Y:S02]  /*106f0*/  FMNMX.FTZ R3, R9, R3, !PT ;  /* 0x0000000309037209 */ /* 0x000fe40007810000 */
[C---:B------:R-:W-:Y:S02]  /*10700*/  ISETP.GT.AND P0, PT, R0.reuse, 0x11, PT ;  /* 0x000000110000780c */ /* 0x040fe40003f04270 */
[----:B------:R-:W-:Y:S02]  /*10710*/  ISETP.GT.AND P2, PT, R0, 0x1, PT ;  /* 0x000000010000780c */ /* 0x000fe40003f44270 */
[----:B------:R-:W-:Y:S02]  /*10720*/  FSEL R13, R31, -INF , P1 ;  /* 0xff8000001f0d7808 */ /* 0x000fe40000800000 */
[----:B------:R-:W-:-:S02]  /*10730*/  ISETP.GT.AND P1, PT, R2, 0x18, PT ;  /* 0x000000180200780c */ /* 0x000fc40003f24270 */
[----:B------:R-:W-:Y:S02]  /*10740*/  FMNMX.FTZ R3, R40, R3, !PT ;  /* 0x0000000328037209 */ /* 0x000fe40007810000 */
[----:B------:R-:W-:Y:S02]  /*10750*/  FSEL R47, R15, -INF , P0 ;  /* 0xff8000000f2f7808 */ /* 0x000fe40000000000 */
[----:B------:R-:W-:Y:S02]  /*10760*/  FSEL R11, R51, -INF , P2 ;  /* 0xff800000330b7808 */ /* 0x000fe40001000000 */
[----:B------:R-:W-:Y:S02]  /*10770*/  ISETP.GT.AND P0, PT, R2, 0x19, PT ;  /* 0x000000190200780c */ /* 0x000fe40003f04270 */
[----:B------:R-:W-:Y:S02]  /*10780*/  ISETP.GT.AND P2, PT, R0, 0x8, PT ;  /* 0x000000080000780c */ /* 0x000fe40003f44270 */
[----:B------:R-:W-:-:S02]  /*10790*/  FSEL R42, R32, -INF , P1 ;  /* 0xff800000202a7808 */ /* 0x000fc40000800000 */
[----:B------:R-:W-:Y:S02]  /*107a0*/  FMNMX.FTZ R3, R41, R3, !PT ;  /* 0x0000000329037209 */ /* 0x000fe40007810000 */
[----:B------:R-:W-:Y:S02]  /*107b0*/  FSEL R43, R33, -INF , P0 ;  /* 0xff800000212b7808 */ /* 0x000fe40000000000 */
[----:B------:R-:W-:Y:S02]  /*107c0*/  FSEL R12, R30, -INF , P2 ;  /* 0xff8000001e0c7808 */ /* 0x000fe40001000000 */
[----:B------:R-:W-:Y:S01]  /*107d0*/  ISETP.GT.AND P0, PT, R0, 0x19, PT ;  /* 0x000000190000780c */ /* 0x000fe20003f04270 */
[----:B------:R-:W-:Y:S01]  /*107e0*/  LDSM.16.MT88.4 R28, [R188] ;  /* 0x00000000bc1c783b */ /* 0x000fe20000004200 */
[----:B------:R-:W-:Y:S02]  /*107f0*/  ISETP.GT.AND P2, PT, R2, 0x20, PT ;  /* 0x000000200200780c */ /* 0x000fe40003f44270 */
[----:B------:R-:W-:-:S02]  /*10800*/  FMNMX.FTZ R4, R10, R11, !PT ;  /* 0x0000000b0a047209 */ /* 0x000fc40007810000 */
[----:B------:R-:W-:Y:S02]  /*10810*/  FMNMX.FTZ R3, R42, R3, !PT ;  /* 0x000000032a037209 */ /* 0x000fe40007810000 */
[C---:B------:R-:W-:Y:S02]  /*10820*/  ISETP.GT.AND P1, PT, R0.reuse, 0x18, PT ;  /* 0x000000180000780c */ /* 0x040fe40003f24270 */
[----:B------:R-:W-:Y:S02]  /*10830*/  FSEL R45, R35, -INF , P0 ;  /* 0xff800000232d7808 */ /* 0x000fe40000000000 */
[----:B------:R-:W-:Y:S02]  /*10840*/  ISETP.GT.AND P3, PT, R0, 0x10, PT ;  /* 0x000000100000780c */ /* 0x000fe40003f64270 */
[----:B------:R-:W-:Y:S02]  /*10850*/  ISETP.GT.AND P0, PT, R2, 0x21, PT ;  /* 0x000000210200780c */ /* 0x000fe40003f04270 */
[----:B------:R-:W-:-:S02]  /*10860*/  FSEL R96, R36, -INF , P2 ;  /* 0xff80000024607808 */ /* 0x000fc40001000000 */
[----:B------:R-:W-:Y:S02]  /*10870*/  FMNMX.FTZ R4, R12, R4, !PT ;  /* 0x000000040c047209 */ /* 0x000fe40007810000 */
[----:B------:R-:W-:Y:S02]  /*10880*/  FMNMX.FTZ R3, R43, R3, !PT ;  /* 0x000000032b037209 */ /* 0x000fe40007810000 */
[----:B------:R-:W-:Y:S02]  /*10890*/  FSEL R46, R34, -INF , P1 ;  /* 0xff800000222e7808 */ /* 0x000fe40000800000 */
[----:B------:R-:W-:Y:S01]  /*108a0*/  FSEL R44, R14, -INF , P3 ;  /* 0xff8000000e2c7808 */ /* 0x000fe20001800000 */
[----:B------:R-:W-:Y:S01]  /*108b0*/  LDSM.16.MT88.4 R32, [R192+0x2000] ;  /* 0x00200000c020783b */ /* 0x000fe20000004200 */
[----:B------:R-:W-:Y:S02]  /*108c0*/  ISETP.GT.AND P1, PT, R2, 0x28, PT ;  /* 0x000000280200780c */ /* 0x000fe40003f24270 */
        /* <DEDUP_REMOVED lines=10> */
[----:B------:R-:W-:Y:S02]  /*10970*/  FMNMX.FTZ R3, R98, R3, !PT ;  /* 0x0000000362037209 */ /* 0x000fe40007810000 */
[----:B------:R-:W-:Y:S02]  /*10980*/  ISETP.GT.AND P0, PT, R2, 0x31, PT ;  /* 0x000000310200780c */ /* 0x000fe40003f04270 */
[----:B------:R-:W-:-:S02]  /*10990*/  FSEL R234, R20, -INF , P1 ;  /* 0xff80000014ea7808 */ /* 0x000fc40000800000 */
[C---:B------:R-:W-:Y:S02]  /*109a0*/  ISETP.GT.AND P3, PT, R2.reuse, 0x38, PT ;  /* 0x000000380200780c */ /* 0x040fe40003f64270 */
[----:B------:R-:W-:Y:S02]  /*109b0*/  ISETP.GT.AND P2, PT, R2, 0x39, PT ;  /* 0x000000390200780c */ /* 0x000fe40003f44270 */
        /* <DEDUP_REMOVED lines=8> */
[----:B------:R-:W-:Y:S02]  /*10a40*/  FSEL R114, R39, -INF , P0 ;  /* 0xff80000027727808 */ /* 0x000fe40000000000 */
[----:B------:R-:W-:Y:S01]  /*10a50*/  FSEL R233, R16, -INF , P3 ;  /* 0xff80000010e97808 */ /* 0x000fe20001800000 */
[----:B------:R-:W-:Y:S01]  /*10a60*/  LDSM.16.MT88.4 R36, [R191+0x2000] ;  /* 0x00200000bf24783b */ /* 0x000fe20000004200 */
[----:B------:R-:W-:-:S02]  /*10a70*/  ISETP.GT.AND P1, PT, R0, 0x28, PT ;  /* 0x000000280000780c */ /* 0x000fc40003f24270 */
[----:B------:R-:W-:Y:S02]  /*10a80*/  FMNMX.FTZ R2, R99, R2, !PT ;  /* 0x0000000263027209 */ /* 0x000fe40007810000 */
[----:B------:R-:W-:Y:S02]  /*10a90*/  FMNMX.FTZ R3, R242, R3, !PT ;  /* 0x00000003f2037209 */ /* 0x000fe40007810000 */
[----:B------:R-:W-:Y:S02]  /*10aa0*/  FSEL R243, R17, -INF , P2 ;  /* 0xff80000011f37808 */ /* 0x000fe40001000000 */
[----:B------:R-:W-:Y:S02]  /*10ab0*/  ISETP.GT.AND P0, PT, R0, 0x29, PT ;  /* 0x000000290000780c */ /* 0x000fe40003f04270 */
[----:B------:R-:W-:Y:S02]  /*10ac0*/  FSEL R112, R26, -INF , P1 ;  /* 0xff8000001a707808 */ /* 0x000fe40000800000 */
[----:B------:R-:W-:-:S02]  /*10ad0*/  FMNMX.FTZ R2, R114, R2, !PT ;  /* 0x0000000272027209 */ /* 0x000fc40007810000 */
[----:B------:R-:W-:Y:S02]  /*10ae0*/  FMNMX.FTZ R3, R233, R3, !PT ;  /* 0x00000003e9037209 */ /* 0x000fe40007810000 */
[----:B------:R-:W-:Y:S02]  /*10af0*/  FSEL R113, R27, -INF , P0 ;  /* 0xff8000001b717808 */ /* 0x000fe40000000000 */
[----:B------:R-:W-:Y:S01]  /*10b00*/  ISETP.GT.AND P1, PT, R0, 0x30, PT ;  /* 0x000000300000780c */ /* 0x000fe20003f24270 */
[----:B------:R-:W-:Y:S01]  /*10b10*/  LDSM.16.MT88.4 R24, [R189] ;  /* 0x00000000bd18783b */ /* 0x000fe20000004200 */
[----:B------:R-:W-:Y:S02]  /*10b20*/  FMNMX.FTZ R2, R112, R2, !PT ;  /* 0x0000000270027209 */ /* 0x000fe40007810000 */
[----:B------:R-:W-:Y:S02]  /*10b30*/  FMNMX.FTZ R3, R243, R3, !PT ;  /* 0x00000003f3037209 */ /* 0x000fe40007810000 */
[----:B------:R-:W-:-:S02]  /*10b40*/  ISETP.GT.AND P0, PT, R0, 0x31, PT ;  /* 0x000000310000780c */ /* 0x000fc40003f04270 */
[----:B------:R-:W-:Y:S01]  /*10b50*/  FSEL R236, R22, -INF , P1 ;  /* 0xff80000016ec7808 */ /* 0x000fe20000800000 */
[----:B------:R-:W1:Y:S01]  /*10b60*/  SHFL.BFLY PT, R5, R3, 0x2, 0x1f ;  /* 0x0c401f0003057f89 */ /* 0x000e6200000e0000 */
        /* <DEDUP_REMOVED lines=61> */
[----:B------:R-:W5:Y:S07]  /*10f40*/  LDSM.16.MT88.4 R8, [R191+0x4000] ;  /* 0x00400000bf08783b */ /* 0x000f6e0000004200 */
        /* <DEDUP_REMOVED lines=8> */
[----:B--2---:R-:W-:-:S04]  /*10fd0*/  FFMA.FTZ R3, R44, c[0x0][0x2d0], -R0 ;  /* 0x0000b4002c037a23 */ /* 0x004fc80000010800 */
[----:B------:R2:W-:Y:S02]  /*10fe0*/  MUFU.EX2 R247, R3 ;  /* 0x0000000300f77308 */ /* 0x0005e40000000800 */
[C---:B------:R-:W-:Y:S08]  /*10ff0*/  HMMA.16816.F32.BF16 R56, R4.reuse, R32, RZ ;  /* 0x000000200438723c */ /* 0x040ff000000418ff */
[----:B------:R-:W-:Y:S01]  /*11000*/  HMMA.16816.F32.BF16 R52, R4, R34, RZ ;  /* 0x000000220434723c */ /* 0x000fe200000418ff */
[----:B------:R-:W-:Y:S01]  /*11010*/  LDSM.16.MT88.4 R32, [R189+0x800] ;  /* 0x00080000bd20783b */ /* 0x000fe20000004200 */
[----:B--2---:R-:W-:-:S06]  /*11020*/  FFMA.FTZ R3, R47, c[0x0][0x2d0], -R0 ;  /* 0x0000b4002f037a23 */ /* 0x004fcc0000010800 */
[C---:B---3--:R-:W-:Y:S01]  /*11030*/  HMMA.16816.F32.BF16 R40, R4.reuse, R20, RZ ;  /* 0x000000140428723c */ /* 0x048fe200000418ff */
[----:B------:R2:W3:Y:S07]  /*11040*/  MUFU.EX2 R252, R3 ;  /* 0x0000000300fc7308 */ /* 0x0004ee0000000800 */
[C---:B------:R-:W-:Y:S01]  /*11050*/  HMMA.16816.F32.BF16 R116, R4.reuse, R22, RZ ;  /* 0x000000160474723c */ /* 0x040fe200000418ff */
[----:B------:R-:W1:Y:S07]  /*11060*/  LDSM.16.MT88.4 R20, [R191+0x800] ;  /* 0x00080000bf14783b */ /* 0x000e6e0000004200 */
[----:B------:R-:W-:Y:S01]  /*11070*/  HMMA.16816.F32.BF16 R76, R4, R28, RZ ;  /* 0x0000001c044c723c */ /* 0x000fe200000418ff */
[----:B--2---:R-:W-:-:S04]  /*11080*/  FFMA.FTZ R3, R46, c[0x0][0x2d0], -R0 ;  /* 0x0000b4002e037a23 */ /* 0x004fc80000010800 */
[----:B------:R2:W-:Y:S03]  /*11090*/  MUFU.EX2 R250, R3 ;  /* 0x0000000300fa7308 */ /* 0x0005e60000000800 */
[C---:B------:R-:W-:Y:S01]  /*110a0*/  HMMA.16816.F32.BF16 R68, R4.reuse, R30, RZ ;  /* 0x0000001e0444723c */ /* 0x040fe200000418ff */
[----:B------:R-:W1:Y:S07]  /*110b0*/  LDSM.16.MT88.4 R28, [R192+0x800] ;  /* 0x00080000c01c783b */ /* 0x000e6e0000004200 */
[----:B----4-:R-:W-:Y:S01]  /*110c0*/  HMMA.16816.F32.BF16 R136, R4, R12, RZ ;  /* 0x0000000c0488723c */ /* 0x010fe200000418ff */
[----:B--2---:R-:W-:-:S07]  /*110d0*/  FFMA.FTZ R3, R45, c[0x0][0x2d0], -R0 ;  /* 0x0000b4002d037a23 */ /* 0x004fce0000010800 */
[C---:B------:R-:W-:Y:S01]  /*110e0*/  HMMA.16816.F32.BF16 R152, R4.reuse, R14, RZ ;  /* 0x0000000e0498723c */ /* 0x040fe200000418ff */
[----:B------:R-:W2:Y:S01]  /*110f0*/  LDSM.16.MT88.4 R12, [R189+0x2800] ;  /* 0x00280000bd0c783b */ /* 0x000ea20000004200 */
[----:B------:R4:W1:Y:S06]  /*11100*/  MUFU.EX2 R186, R3 ;  /* 0x0000000300ba7308 */ /* 0x00086c0000000800 */
[C---:B-----5:R-:W-:Y:S08]  /*11110*/  HMMA.16816.F32.BF16 R156, R4.reuse, R8, RZ ;  /* 0x00000008049c723c */ /* 0x060ff000000418ff */
[----:B------:R-:W-:Y:S01]  /*11120*/  HMMA.16816.F32.BF16 R148, R4, R10, RZ ;  /* 0x0000000a0494723c */ /* 0x000fe200000418ff */
[----:B------:R-:W5:Y:S01]  /*11130*/  LDSM.16.MT88.4 R8, [R192+0x2800] ;  /* 0x00280000c008783b */ /* 0x000f620000004200 */
[----:B----4-:R-:W-:-:S02]  /*11140*/  FFMA.FTZ R3, R96, c[0x0][0x2d0], -R2 ;  /* 0x0000b40060037a23 */ /* 0x010fc40000010802 */
[----:B------:R-:W-:Y:S02]  /*11150*/  IMAD.MOV.U32 R96, RZ, RZ, R211 ;  /* 0x000000ffff607224 */ /* 0x000fe400078e00d3 */
[----:B------:R4:W-:Y:S02]  /*11160*/  MUFU.EX2 R224, R3 ;  /* 0x0000000300e07308 */ /* 0x0009e40000000800 */
[C---:B------:R-:W-:Y:S08]  /*11170*/  HMMA.16816.F32.BF16 R48, R4.reuse, R36, RZ ;  /* 0x000000240430723c */ /* 0x040ff000000418ff */
[----:B------:R-:W-:Y:S01]  /*11180*/  HMMA.16816.F32.BF16 R36, R4, R38, RZ ;  /* 0x000000260424723c */ /* 0x000fe200000418ff */
[----:B----4-:R-:W-:-:S07]  /*11190*/  FFMA.FTZ R3, R97, c[0x0][0x2d0], -R2 ;  /* 0x0000b40061037a23 */ /* 0x010fce0000010802 */
[C---:B-1----:R-:W-:Y:S01]  /*111a0*/  HMMA.16816.F32.BF16 R120, R4.reuse, R16, RZ ;  /* 0x000000100478723c */ /* 0x042fe200000418ff */
[----:B------:R-:W-:Y:S01]  /*111b0*/  IMAD.MOV.U32 R97, RZ, RZ, R129 ;  /* 0x000000ffff617224 */ /* 0x000fe200078e0081 */
[----:B------:R1:W4:Y:S06]  /*111c0*/  MUFU.EX2 R223, R3 ;  /* 0x0000000300df7308 */ /* 0x00032c0000000800 */
[----:B------:R-:W-:Y:S01]  /*111d0*/  HMMA.16816.F32.BF16 R132, R4, R18, RZ ;  /* 0x000000120484723c */ /* 0x000fe200000418ff */
[----:B------:R-:W-:Y:S06]  /*111e0*/  LDSM.16.MT88.4 R16, [R188+0x2800] ;  /* 0x00280000bc10783b */ /* 0x000fec0000004200 */
[----:B------:R-:W-:-:S02]  /*111f0*/  F2FP.BF16.PACK_AB R4, R163, R162 ;  /* 0x000000a2a304723e */ /* 0x000fc400000010ff */
[----:B---3--:R-:W-:Y:S01]  /*11200*/  F2FP.BF16.PACK_AB R5, R252, R247 ;  /* 0x000000f7fc05723e */ /* 0x008fe200000010ff */
[--C-:B-1----:R-:W-:Y:S01]  /*11210*/  FFMA.FTZ R3, R98, c[0x0][0x2d0], -R2.reuse ;  /* 0x0000b40062037a23 */ /* 0x102fe20000010802 */
[----:B------:R-:W-:Y:S01]  /*11220*/  F2FP.BF16.PACK_AB R6, R216, R218 ;  /* 0x000000dad806723e */ /* 0x000fe200000010ff */
[----:B------:R-:W-:Y:S01]  /*11230*/  IMAD.MOV.U32 R98, RZ, RZ, R219 ;  /* 0x000000ffff627224 */ /* 0x000fe200078e00db */
[----:B------:R-:W-:Y:S01]  /*11240*/  F2FP.BF16.PACK_AB R7, R186, R250 ;  /* 0x000000faba07723e */ /* 0x000fe200000010ff */
[----:B------:R1:W-:Y:S06]  /*11250*/  MUFU.EX2 R222, R3 ;  /* 0x0000000300de7308 */ /* 0x0003ec0000000800 */
[C---:B------:R-:W-:Y:S08]  /*11260*/  HMMA.16816.F32.BF16 R164, R4.reuse, R24, R76 ;  /* 0x0000001804a4723c */ /* 0x040ff0000004184c */
[----:B------:R-:W-:Y:S01]  /*11270*/  HMMA.16816.F32.BF16 R76, R4, R26, R68 ;  /* 0x0000001a044c723c */ /* 0x000fe20000041844 */
[----:B------:R-:W3:Y:S01]  /*11280*/  LDSM.16.MT88.4 R24, [R191+0x2800] ;  /* 0x00280000bf18783b */ /* 0x000ee20000004200 */
[----:B-1----:R-:W-:-:S02]  /*11290*/  FFMA.FTZ R3, R115, c[0x0][0x2d0], -R2 ;  /* 0x0000b40073037a23 */ /* 0x002fc40000010802 */
[----:B------:R-:W-:Y:S02]  /*112a0*/  IMAD.MOV.U32 R115, RZ, RZ, R217 ;  /* 0x000000ffff737224 */ /* 0x000fe400078e00d9 */
[----:B------:R1:W-:Y:S01]  /*112b0*/  MUFU.EX2 R221, R3 ;  /* 0x0000000300dd7308 */ /* 0x0003e20000000800 */
[----:B------:R-:W-:Y:S01]  /*112c0*/  IMAD.MOV.U32 R71, RZ, RZ, R163 ;  /* 0x000000ffff477224 */ /* 0x000fe200078e00a3 */
[----:B------:R-:W-:Y:S01]  /*112d0*/  HMMA.16816.F32.BF16 R180, R4, R20, R104 ;  /* 0x0000001404b4723c */ /* 0x000fe20000041868 */
[----:B------:R-:W-:Y:S02]  /*112e0*/  IMAD.MOV.U32 R70, RZ, RZ, R162 ;  /* 0x000000ffff467224 */ /* 0x000fe400078e00a2 */
[----:B------:R-:W-:Y:S02]  /*112f0*/  IMAD.MOV.U32 R69, RZ, RZ, R161 ;  /* 0x000000ffff457224 */ /* 0x000fe400078e00a1 */
[----:B------:R-:W-:-:S03]  /*11300*/  IMAD.MOV.U32 R68, RZ, RZ, R160 ;  /* 0x000000ffff447224 */ /* 0x000fc600078e00a0 */
[----:B------:R-:W-:Y:S01]  /*11310*/  HMMA.16816.F32.BF16 R160, R4, R32, R60 ;  /* 0x0000002004a0723c */ /* 0x000fe2000004183c */
[----:B-1----:R-:W-:-:S06]  /*11320*/  FFMA.FTZ R3, R99, c[0x0][0x2d0], -R0 ;  /* 0x0000b40063037a23 */ /* 0x002fcc0000010800 */
[----:B------:R-:W-:Y:S01]  /*11330*/  IMAD.MOV.U32 R63, RZ, RZ, R168 ;  /* 0x000000ffff3f7224 */ /* 0x000fe200078e00a8 */
[----:B------:R-:W-:Y:S01]  /*11340*/  HMMA.16816.F32.BF16 R176, R4, R34, R92 ;  /* 0x0000002204b0723c */ /* 0x000fe2000004185c */
[----:B------:R1:W-:Y:S01]  /*11350*/  MUFU.EX2 R220, R3 ;  /* 0x0000000300dc7308 */ /* 0x0003e20000000800 */
[----:B------:R-:W-:-:S06]  /*11360*/  IMAD.MOV.U32 R99, RZ, RZ, R187 ;  /* 0x000000ffff637224 */ /* 0x000fcc00078e00bb */
[C---:B------:R-:W-:Y:S01]  /*11370*/  HMMA.16816.F32.BF16 R168, R4.reuse, R22, R84 ;  /* 0x0000001604a8723c */ /* 0x040fe20000041854 */
[----:B------:R-:W3:Y:S07]  /*11380*/  LDSM.16.MT88.4 R20, [R189+0x4800] ;  /* 0x00480000bd14783b */ /* 0x000eee0000004200 */
[----:B------:R-:W-:Y:S01]  /*11390*/  HMMA.16816.F32.BF16 R108, R4, R28, R108 ;  /* 0x0000001c046c723c */ /* 0x000fe2000004186c */
[----:B-1----:R-:W-:Y:S02]  /*113a0*/  FFMA.FTZ R3, R114, c[0x0][0x2d0], -R0 ;  /* 0x0000b40072037a23 */ /* 0x002fe40000010800 */
[----:B------:R-:W-:-:S02]  /*113b0*/  IMAD.MOV.U32 R114, RZ, RZ, R70 ;  /* 0x000000ffff727224 */ /* 0x000fc400078e0046 */
[----:B------:R1:W1:Y:S03]  /*113c0*/  MUFU.EX2 R211, R3 ;  /* 0x0000000300d37308 */ /* 0x0002660000000800 */
[C---:B------:R-:W-:Y:S01]  /*113d0*/  HMMA.16816.F32.BF16 R172, R4.reuse, R30, R88 ;  /* 0x0000001e04ac723c */ /* 0x040fe20000041858 */
[----:B------:R-:W4:Y:S07]  /*113e0*/  LDSM.16.MT88.4 R28, [R188+0x4800] ;  /* 0x00480000bc1c783b */ /* 0x000f2e0000004200 */
[----:B--2---:R-:W-:Y:S01]  /*113f0*/  HMMA.16816.F32.BF16 R92, R4, R12, R72 ;  /* 0x0000000c045c723c */ /* 0x004fe20000041848 */
[----:B-1----:R-:W-:-:S02]  /*11400*/  FFMA.FTZ R3, R112, c[0x0][0x2d0], -R0 ;  /* 0x0000b40070037a23 */ /* 0x002fc40000010800 */
[----:B------:R-:W-:-:S05]  /*11410*/  IMAD.MOV.U32 R112, RZ, RZ, R71 ;  /* 0x000000ffff707224 */ /* 0x000fca00078e0047 */
[C---:B------:R-:W-:Y:S01]  /*11420*/  HMMA.16816.F32.BF16 R88, R4.reuse, R14, R64 ;  /* 0x0000000e0458723c */ /* 0x040fe20000041840 */
[----:B------:R-:W1:Y:S01]  /*11430*/  LDSM.16.MT88.4 R12, [R192+0x4800] ;  /* 0x00480000c00c783b */ /* 0x000e620000004200 */
[----:B------:R2:W-:Y:S06]  /*11440*/  MUFU.EX2 R129, R3 ;  /* 0x0000000300817308 */ /* 0x0005ec0000000800 */
[C---:B-----5:R-:W-:Y:S08]  /*11450*/  HMMA.16816.F32.BF16 R84, R4.reuse, R8, R56 ;  /* 0x000000080454723c */ /* 0x060ff00000041838 */
[----:B------:R-:W-:Y:S01]  /*11460*/  HMMA.16816.F32.BF16 R64, R4, R10, R52 ;  /* 0x0000000a0440723c */ /* 0x000fe20000041834 */
[----:B------:R-:W5:Y:S01]  /*11470*/  LDSM.16.MT88.4 R8, [R191+0x4800] ;  /* 0x00480000bf08783b */ /* 0x000f620000004200 */
[----:B--2---:R-:W-:-:S02]  /*11480*/  FFMA.FTZ R3, R113, c[0x0][0x2d0], -R0 ;  /* 0x0000b40071037a23 */ /* 0x004fc40000010800 */
[----:B------:R-:W-:-:S04]  /*11490*/  IMAD.MOV.U32 R113, RZ, RZ, R218 ;  /* 0x000000ffff717224 */ /* 0x000fc800078e00da */
[C---:B---3--:R-:W-:Y:S08]  /*114a0*/  HMMA.16816.F32.BF16 R52, R4.reuse, R24, R48 ;  /* 0x000000180434723c */ /* 0x048ff00000041830 */
[C---:B------:R-:W-:Y:S01]  /*114b0*/  HMMA.16816.F32.BF16 R56, R4.reuse, R26, R36 ;  /* 0x0000001a0438723c */ /* 0x040fe20000041824 */
[----:B------:R-:W2:Y:S07]  /*114c0*/  LDSM.16.MT88.4 R24, [R192+0x1000] ;  /* 0x00100000c018783b */ /* 0x000eae0000004200 */
[C---:B------:R-:W-:Y:S07]  /*114d0*/  HMMA.16816.F32.BF16 R44, R4.reuse, R20, R120 ;  /* 0x00000014042c723c */ /* 0x040fee0000041878 */
[----:B------:R-:W-:Y:S01]  /*114e0*/  IMAD.MOV.U32 R121, RZ, RZ, R68 ;  /* 0x000000ffff797224 */ /* 0x000fe200078e0044 */
[----:B------:R-:W-:Y:S01]  /*114f0*/  HMMA.16816.F32.BF16 R212, R4, R16, R100 ;  /* 0x0000001004d4723c */ /* 0x000fe20000041864 */
[----:B------:R-:W-:-:S02]  /*11500*/  IMAD.MOV.U32 R120, RZ, RZ, R69 ;  /* 0x000000ffff787224 */ /* 0x000fc400078e0045 */
[----:B------:R-:W-:Y:S02]  /*11510*/  IMAD.MOV.U32 R122, RZ, RZ, R63 ;  /* 0x000000ffff7a7224 */ /* 0x000fe400078e003f */
[----:B------:R-:W-:-:S03]  /*11520*/  IMAD.MOV.U32 R123, RZ, RZ, R184 ;  /* 0x000000ffff7b7224 */ /* 0x000fc600078e00b8 */
[C---:B------:R-:W-:Y:S01]  /*11530*/  HMMA.16816.F32.BF16 R104, R4.reuse, R18, R80 ;  /* 0x000000120468723c */ /* 0x040fe20000041850 */
[----:B------:R-:W3:Y:S07]  /*11540*/  LDSM.16.MT88.4 R16, [R188+0x1000] ;  /* 0x00100000bc10783b */ /* 0x000eee0000004200 */
[C---:B----4-:R-:W-:Y:S08]  /*11550*/  HMMA.16816.F32.BF16 R48, R4.reuse, R28, R40 ;  /* 0x0000001c0430723c */ /* 0x050ff00000041828 */
[C---:B-1----:R-:W-:Y:S07]  /*11560*/  HMMA.16816.F32.BF16 R40, R4.reuse, R12, R136 ;  /* 0x0000000c0428723c */ /* 0x042fee0000041888 */
[----:B------:R-:W-:Y:S01]  /*11570*/  IMAD.MOV.U32 R136, RZ, RZ, R128 ;  /* 0x000000ffff887224 */ /* 0x000fe200078e0080 */
[----:B------:R-:W-:Y:S01]  /*11580*/  HMMA.16816.F32.BF16 R68, R4, R14, R152 ;  /* 0x0000000e0444723c */ /* 0x000fe20000041898 */
[----:B------:R-:W1:Y:S01]  /*11590*/  LDSM.16.MT88.4 R12, [R191+0x1000] ;  /* 0x00100000bf0c783b */ /* 0x000e620000004200 */
[----:B------:R4:W1:Y:S01]  /*115a0*/  MUFU.EX2 R128, R3 ;  /* 0x0000000300807308 */ /* 0x0008620000000800 */
[----:B------:R-:W-:-:S02]  /*115b0*/  IMAD.MOV.U32 R139, RZ, RZ, R216 ;  /* 0x000000ffff8b7224 */ /* 0x000fc400078e00d8 */
[----:B------:R-:W-:Y:S02]  /*115c0*/  IMAD.MOV.U32 R138, RZ, RZ, R186 ;  /* 0x000000ffff8a7224 */ /* 0x000fe400078e00ba */
[----:B------:R-:W-:Y:S01]  /*115d0*/  IMAD.MOV.U32 R137, RZ, RZ, R185 ;  /* 0x000000ffff897224 */ /* 0x000fe200078e00b9 */
[C---:B-----5:R-:W-:Y:S08]  /*115e0*/  HMMA.16816.F32.BF16 R72, R4.reuse, R8, R156 ;  /* 0x000000080448723c */ /* 0x060ff0000004189c */
[----:B------:R-:W-:Y:S01]  /*115f0*/  HMMA.16816.F32.BF16 R60, R4, R10, R148 ;  /* 0x0000000a043c723c */ /* 0x000fe20000041894 */
[----:B------:R-:W5:Y:S01]  /*11600*/  LDSM.16.MT88.4 R8, [R188+0x3000] ;  /* 0x00300000bc08783b */ /* 0x000f620000004200 */
[----:B----4-:R-:W-:-:S02]  /*11610*/  FFMA.FTZ R3, R234, c[0x0][0x2d0], -R2 ;  /* 0x0000b400ea037a23 */ /* 0x010fc40000010802 */
[----:B------:R-:W-:-:S04]  /*11620*/  IMAD.MOV.U32 R234, RZ, RZ, R136 ;  /* 0x000000ffffea7224 */ /* 0x000fc800078e0088 */
[C---:B------:R-:W-:Y:S01]  /*11630*/  HMMA.16816.F32.BF16 R36, R4.reuse, R30, R116 ;  /* 0x0000001e0424723c */ /* 0x040fe20000041874 */
[----:B------:R-:W-:Y:S07]  /*11640*/  LDSM.16.MT88.4 R28, [R189+0x1000] ;  /* 0x00100000bd1c783b */ /* 0x000fee0000004200 */
[----:B------:R-:W-:Y:S01]  /*11650*/  HMMA.16816.F32.BF16 R32, R4, R22, R132 ;  /* 0x000000160420723c */ /* 0x000fe20000041884 */
[----:B------:R-:W-:Y:S06]  /*11660*/  LDSM.16.MT88.4 R20, [R192+0x3000] ;  /* 0x00300000c014783b */ /* 0x000fec0000004200 */
[----:B------:R-:W-:-:S02]  /*11670*/  F2FP.BF16.PACK_AB R4, R223, R224 ;  /* 0x000000e0df04723e */ /* 0x000fc400000010ff */
[----:B------:R-:W-:Y:S02]  /*11680*/  F2FP.BF16.PACK_AB R5, R211, R220 ;  /* 0x000000dcd305723e */ /* 0x000fe400000010ff */
[----:B------:R-:W-:Y:S02]  /*11690*/  F2FP.BF16.PACK_AB R6, R221, R222 ;  /* 0x000000dedd06723e */ /* 0x000fe400000010ff */
[----:B-1----:R-:W-:-:S07]  /*116a0*/  F2FP.BF16.PACK_AB R7, R128, R129 ;  /* 0x000000818007723e */ /* 0x002fce00000010ff */
[C---:B--2---:R-:W-:Y:S08]  /*116b0*/  HMMA.16816.F32.BF16 R108, R4.reuse, R24, R108 ;  /* 0x00000018046c723c */ /* 0x044ff0000004186c */
[C---:B------:R-:W-:Y:S01]  /*116c0*/  HMMA.16816.F32.BF16 R80, R4.reuse, R26, R172 ;  /* 0x0000001a0450723c */ /* 0x040fe200000418ac */
[----:B------:R-:W1:Y:S07]  /*116d0*/  LDSM.16.MT88.4 R24, [R191+0x3000] ;  /* 0x00300000bf18783b */ /* 0x000e6e0000004200 */
[C---:B---3--:R-:W-:Y:S08]  /*116e0*/  HMMA.16816.F32.BF16 R132, R4.reuse, R16, R164 ;  /* 0x000000100484723c */ /* 0x048ff000000418a4 */
[C---:B------:R-:W-:Y:S01]  /*116f0*/  HMMA.16816.F32.BF16 R76, R4.reuse, R18, R76 ;  /* 0x00000012044c723c */ /* 0x040fe2000004184c */
[----:B------:R-:W2:Y:S07]  /*11700*/  LDSM.16.MT88.4 R16, [R189+0x3000] ;  /* 0x00300000bd10783b */ /* 0x000eae0000004200 */
[C---:B------:R-:W-:Y:S08]  /*11710*/  HMMA.16816.F32.BF16 R116, R4.reuse, R12, R180 ;  /* 0x0000000c0474723c */ /* 0x040ff000000418b4 */
[C---:B------:R-:W-:Y:S01]  /*11720*/  HMMA.16816.F32.BF16 R168, R4.reuse, R14, R168 ;  /* 0x0000000e04a8723c */ /* 0x040fe200000418a8 */
[----:B------:R-:W3:Y:S07]  /*11730*/  LDSM.16.MT88.4 R12, [R188+0x5000] ;  /* 0x00500000bc0c783b */ /* 0x000eee0000004200 */
[C---:B-----5:R-:W-:Y:S08]  /*11740*/  HMMA.16816.F32.BF16 R212, R4.reuse, R8, R212 ;  /* 0x0000000804d4723c */ /* 0x060ff000000418d4 */
[C---:B------:R-:W-:Y:S01]  /*11750*/  HMMA.16816.F32.BF16 R216, R4.reuse, R10, R104 ;  /* 0x0000000a04d8723c */ /* 0x040fe20000041868 */
[----:B------:R-:W4:Y:S04]  /*11760*/  LDSM.16.MT88.4 R8, [R189+0x5000] ;  /* 0x00500000bd08783b */ /* 0x000f280000004200 */
[----:B------:R-:W-:Y:S03]  /*11770*/  LDSM.16.MT88.4 R104, [R189+0x1800] ;  /* 0x00180000bd68783b */ /* 0x000fe60000004200 */
[C---:B-1----:R-:W-:Y:S01]  /*11780*/  HMMA.16816.F32.BF16 R172, R4.reuse, R24, R52 ;  /* 0x0000001804ac723c */ /* 0x042fe20000041834 */
[----:B------:R1:W-:Y:S06]  /*11790*/  MUFU.EX2 R24, R3 ;  /* 0x0000000300187308 */ /* 0x0003ec0000000800 */
[----:B------:R-:W-:Y:S01]  /*117a0*/  IMAD.MOV.U32 R25, RZ, RZ, R120 ;  /* 0x000000ffff197224 */ /* 0x000fe200078e0078 */
[C---:B------:R-:W-:Y:S08]  /*117b0*/  HMMA.16816.F32.BF16 R100, R4.reuse, R28, R160 ;  /* 0x0000001c0464723c */ /* 0x040ff000000418a0 */
[----:B--2---:R-:W-:Y:S01]  /*117c0*/  HMMA.16816.F32.BF16 R184, R4, R16, R92 ;  /* 0x0000001004b8723c */ /* 0x004fe2000004185c */
[----:B-1----:R-:W-:-:S02]  /*117d0*/  FFMA.FTZ R3, R242, c[0x0][0x2d0], -R2 ;  /* 0x0000b400f2037a23 */ /* 0x002fc40000010802 */
[----:B------:R-:W-:-:S05]  /*117e0*/  IMAD.MOV.U32 R242, RZ, RZ, R139 ;  /* 0x000000fffff27224 */ /* 0x000fca00078e008b */
[C---:B------:R-:W-:Y:S01]  /*117f0*/  HMMA.16816.F32.BF16 R88, R4.reuse, R18, R88 ;  /* 0x000000120458723c */ /* 0x040fe20000041858 */
[----:B------:R-:W1:Y:S07]  /*11800*/  LDSM.16.MT88.4 R16, [R192+0x5000] ;  /* 0x00500000c010783b */ /* 0x000e6e0000004200 */
[C---:B------:R-:W-:Y:S08]  /*11810*/  HMMA.16816.F32.BF16 R28, R4.reuse, R30, R176 ;  /* 0x0000001e041c723c */ /* 0x040ff000000418b0 */
[C---:B---3--:R-:W-:Y:S01]  /*11820*/  HMMA.16816.F32.BF16 R152, R4.reuse, R12, R48 ;  /* 0x0000000c0498723c */ /* 0x048fe20000041830 */
[----:B------:R-:W-:Y:S07]  /*11830*/  LDSM.16.MT88.4 R48, [R189+0x3800] ;  /* 0x00380000bd30783b */ /* 0x000fee0000004200 */
[C---:B------:R-:W-:Y:S01]  /*11840*/  HMMA.16816.F32.BF16 R92, R4.reuse, R14, R36 ;  /* 0x0000000e045c723c */ /* 0x040fe20000041824 */
[----:B------:R-:W2:Y:S07]  /*11850*/  LDSM.16.MT88.4 R12, [R191+0x5000] ;  /* 0x00500000bf0c783b */ /* 0x000eae0000004200 */
[C---:B------:R-:W-:Y:S01]  /*11860*/  HMMA.16816.F32.BF16 R176, R4.reuse, R22, R64 ;  /* 0x0000001604b0723c */ /* 0x040fe20000041840 */
[----:B------:R3:W5:Y:S01]  /*11870*/  MUFU.EX2 R23, R3 ;  /* 0x0000000300177308 */ /* 0x0007620000000800 */
[----:B------:R-:W-:Y:S06]  /*11880*/  LDSM.16.MT88.4 R64, [R191+0x3800] ;  /* 0x00380000bf40783b */ /* 0x000fec0000004200 */
[C---:B------:R-:W-:Y:S08]  /*11890*/  HMMA.16816.F32.BF16 R180, R4.reuse, R20, R84 ;  /* 0x0000001404b4723c */ /* 0x040ff00000041854 */
[----:B----4-:R-:W-:Y:S01]  /*118a0*/  HMMA.16816.F32.BF16 R32, R4, R10, R32 ;  /* 0x0000000a0420723c */ /* 0x010fe20000041820 */
[----:B---3--:R-:W-:-:S02]  /*118b0*/  FFMA.FTZ R3, R233, c[0x0][0x2d0], -R2 ;  /* 0x0000b400e9037a23 */ /* 0x008fc40000010802 */
[----:B------:R-:W-:Y:S02]  /*118c0*/  FFMA.FTZ R2, R243, c[0x0][0x2d0], -R2 ;  /* 0x0000b400f3027a23 */ /* 0x000fe40000010802 */
[----:B------:R3:W-:Y:S01]  /*118d0*/  MUFU.EX2 R22, R3 ;  /* 0x0000000300167308 */ /* 0x0007e20000000800 */
[----:B------:R-:W-:Y:S02]  /*118e0*/  IMAD.MOV.U32 R233, RZ, RZ, R113 ;  /* 0x000000ffffe97224 */ /* 0x000fe400078e0071 */
[----:B------:R-:W-:Y:S01]  /*118f0*/  IMAD.MOV.U32 R243, RZ, RZ, R114 ;  /* 0x000000fffff37224 */ /* 0x000fe200078e0072 */
[----:B------:R-:W-:Y:S01]  /*11900*/  HMMA.16816.F32.BF16 R84, R4, R8, R44 ;  /* 0x000000080454723c */ /* 0x000fe2000004182c */
[----:B------:R-:W-:-:S03]  /*11910*/  IMAD.MOV.U32 R11, RZ, RZ, R122 ;  /* 0x000000ffff0b7224 */ /* 0x000fc600078e007a */
[----:B------:R4:W-:Y:S04]  /*11920*/  MUFU.EX2 R21, R2 ;  /* 0x0000000200157308 */ /* 0x0009e80000000800 */
[----:B-1----:R-:W-:Y:S01]  /*11930*/  HMMA.16816.F32.BF16 R148, R4, R16, R40 ;  /* 0x000000100494723c */ /* 0x002fe20000041828 */
[----:B------:R-:W-:Y:S01]  /*11940*/  LDSM.16.MT88.4 R40, [R188+0x3800] ;  /* 0x00380000bc28783b */ /* 0x000fe20000004200 */
[----:B---3--:R-:W-:-:S06]  /*11950*/  IMAD.MOV.U32 R3, RZ, RZ, R112 ;  /* 0x000000ffff037224 */ /* 0x008fcc00078e0070 */
[C---:B------:R-:W-:Y:S01]  /*11960*/  HMMA.16816.F32.BF16 R164, R4.reuse, R26, R56 ;  /* 0x0000001a04a4723c */ /* 0x040fe20000041838 */
[----:B------:R-:W-:Y:S01]  /*11970*/  LDSM.16.MT88.4 R56, [R192+0x3800] ;  /* 0x00380000c038783b */ /* 0x000fe20000004200 */
[----:B----4-:R-:W-:Y:S02]  /*11980*/  FFMA.FTZ R2, R236, c[0x0][0x2d0], -R0 ;  /* 0x0000b400ec027a23 */ /* 0x010fe40000010800 */
[----:B------:R-:W-:Y:S02]  /*11990*/  IMAD.MOV.U32 R236, RZ, RZ, R121 ;  /* 0x000000ffffec7224 */ /* 0x000fe400078e0079 */
[----:B------:R1:W-:Y:S02]  /*119a0*/  MUFU.EX2 R20, R2 ;  /* 0x0000000200147308 */ /* 0x0003e40000000800 */
[----:B------:R-:W-:Y:S01]  /*119b0*/  HMMA.16816.F32.BF16 R16, R4, R18, R68 ;  /* 0x000000120410723c */ /* 0x000fe20000041844 */
[----:B------:R-:W-:Y:S02]  /*119c0*/  IMAD.MOV.U32 R27, RZ, RZ, R137 ;  /* 0x000000ffff1b7224 */ /* 0x000fe400078e0089 */
[----:B------:R-:W-:-:S02]  /*119d0*/  IMAD.MOV.U32 R26, RZ, RZ, R138 ;  /* 0x000000ffff1a7224 */ /* 0x000fc400078e008a */
[----:B------:R-:W-:Y:S03]  /*119e0*/  LDSM.16.MT88.4 R136, [R188+0x1800] ;  /* 0x00180000bc88783b */ /* 0x000fe60000004200 */
[----:B--2---:R-:W-:Y:S01]  /*119f0*/  HMMA.16816.F32.BF16 R160, R4, R12, R72 ;  /* 0x0000000c04a0723c */ /* 0x004fe20000041848 */
[----:B------:R-:W-:Y:S01]  /*11a00*/  LDSM.16.MT88.4 R72, [R188+0x5800] ;  /* 0x00580000bc48783b */ /* 0x000fe20000004200 */
[----:B-1----:R-:W-:-:S06]  /*11a10*/  FFMA.FTZ R2, R244, c[0x0][0x2d0], -R0 ;  /* 0x0000b400f4027a23 */ /* 0x002fcc0000010800 */
[----:B------:R-:W-:Y:S01]  /*11a20*/  HMMA.16816.F32.BF16 R156, R4, R14, R60 ;  /* 0x0000000e049c723c */ /* 0x000fe2000004183c */
[----:B------:R-:W-:Y:S01]  /*11a30*/  IMAD.MOV.U32 R244, RZ, RZ, R123 ;  /* 0x000000fffff47224 */ /* 0x000fe200078e007b */
[----:B------:R-:W-:Y:S01]  /*11a40*/  LDSM.16.MT88.4 R12, [R191+0x5800] ;  /* 0x00580000bf0c783b */ /* 0x000fe20000004200 */
[----:B------:R1:W2:Y:S03]  /*11a50*/  MUFU.EX2 R10, R2 ;  /* 0x00000002000a7308 */ /* 0x0002a60000000800 */
[----:B------:R-:W-:Y:S01]  /*11a60*/  LDSM.16.MT88.4 R120, [R191+0x1800] ;  /* 0x00180000bf78783b */ /* 0x000fe20000004200 */
[----:B------:R-:W-:Y:S01]  /*11a70*/  IMAD.MOV.U32 R7, RZ, RZ, R96 ;  /* 0x000000ffff077224 */ /* 0x000fe200078e0060 */
[----:B-----5:R-:W-:Y:S01]  /*11a80*/  F2FP.BF16.PACK_AB R96, R23, R24 ;  /* 0x000000181760723e */ /* 0x020fe200000010ff */
[----:B------:R-:W-:-:S04]  /*11a90*/  @P4 IMAD.HI.U32 R4, R249, c[0x0][0x2c8], RZ ;  /* 0x0000b200f9044a27 */ /* 0x000fc800078e00ff */
[--C-:B-1----:R-:W-:Y:S02]  /*11aa0*/  FFMA.FTZ R2, R245, c[0x0][0x2d0], -R0.reuse ;  /* 0x0000b400f5027a23 */ /* 0x102fe40000010800 */
[----:B------:R-:W-:Y:S02]  /*11ab0*/  FFMA.FTZ R0, R246, c[0x0][0x2d0], -R0 ;  /* 0x0000b400f6007a23 */ /* 0x000fe40000010800 */
[----:B------:R-:W-:Y:S01]  /*11ac0*/  IMAD.MOV.U32 R246, RZ, RZ, R115 ;  /* 0x000000fffff67224 */ /* 0x000fe200078e0073 */
[----:B------:R1:W-:Y:S01]  /*11ad0*/  MUFU.EX2 R9, R2 ;  /* 0x0000000200097308 */ /* 0x0003e20000000800 */
[----:B------:R-:W3:Y:S01]  /*11ae0*/  LDSM.16.MT88.4 R112, [R192+0x1800] ;  /* 0x00180000c070783b */ /* 0x000ee20000004200 */
[----:B------:R-:W-:-:S06]  /*11af0*/  IMAD.MOV.U32 R245, RZ, RZ, R99 ;  /* 0x000000fffff57224 */ /* 0x000fcc00078e0063 */
[----:B------:R4:W5:Y:S01]  /*11b00*/  MUFU.EX2 R8, R0 ;  /* 0x0000000000087308 */ /* 0x0009620000000800 */
[----:B-1----:R-:W-:Y:S01]  /*11b10*/  IMAD.MOV.U32 R2, RZ, RZ, R97 ;  /* 0x000000ffff027224 */ /* 0x002fe200078e0061 */
[----:B--2---:R-:W-:-:S03]  /*11b20*/  F2FP.BF16.PACK_AB R97, R10, R20 ;  /* 0x000000140a61723e */ /* 0x004fc600000010ff */
[----:B------:R-:W-:Y:S02]  /*11b30*/  FADD.FTZ R2, R2, R7 ;  /* 0x0000000702027221 */ /* 0x000fe40000010000 */
[----:B----4-:R-:W-:Y:S01]  /*11b40*/  IMAD.MOV.U32 R0, RZ, RZ, R98 ;  /* 0x000000ffff007224 */ /* 0x010fe200078e0062 */
[----:B------:R-:W-:Y:S01]  /*11b50*/  F2FP.BF16.PACK_AB R98, R21, R22 ;  /* 0x000000161562723e */ /* 0x000fe200000010ff */
[----:B------:R-:W-:Y:S01]  /*11b60*/  FADD.FTZ R2, R245, R2 ;  /* 0x00000002f5027221 */ /* 0x000fe20000010000 */
[----:B-----5:R-:W-:Y:S01]  /*11b70*/  F2FP.BF16.PACK_AB R99, R8, R9 ;  /* 0x000000090863723e */ /* 0x020fe200000010ff */
        /* <DEDUP_REMOVED lines=9> */
[----:B---3--:R-:W-:Y:S01]  /*11c10*/  HMMA.16816.F32.BF16 R108, R96, R112, R108 ;  /* 0x00000070606c723c */ /* 0x008fe2000004186c */
[----:B------:R-:W-:-:S02]  /*11c20*/  FADD.FTZ R2, R252, R0 ;  /* 0x00000000fc027221 */ /* 0x000fc40000010000 */
[----:B------:R-:W-:Y:S01]  /*11c30*/  IMAD.MOV.U32 R0, RZ, RZ, R249 ;  /* 0x000000ffff007224 */ /* 0x000fe200078e00f9 */
[----:B------:R-:W-:Y:S01]  /*11c40*/  @P4 SHF.R.U32.HI R0, RZ, c[0x0][0x2cc], R4 ;  /* 0x0000b300ff004a19 */ /* 0x000fe20000011604 */
[----:B------:R-:W-:Y:S02]  /*11c50*/  FADD.FTZ R2, R250, R2 ;  /* 0x00000002fa027221 */ /* 0x000fe40000010000 */
[----:B------:R-:W-:Y:S01]  /*11c60*/  FADD.FTZ R3, R242, R3 ;  /* 0x00000003f2037221 */ /* 0x000fe20000010000 */
[C---:B------:R-:W-:Y:S01]  /*11c70*/  HMMA.16816.F32.BF16 R112, R96.reuse, R114, R80 ;  /* 0x000000726070723c */ /* 0x040fe20000041850 */
[----:B------:R-:W1:Y:S01]  /*11c80*/  LDSM.16.MT88.4 R80, [R189+0x5800] ;  /* 0x00580000bd50783b */ /* 0x000e620000004200 */
[----:B------:R-:W-:Y:S01]  /*11c90*/  FADD.FTZ R2, R26, R2 ;  /* 0x000000021a027221 */ /* 0x000fe20000010000 */
[----:B------:R-:W-:Y:S01]  /*11ca0*/  IADD3 R0, R0, R234, -R27 ;  /* 0x000000ea00007210 */ /* 0x000fe20007ffe81b */
[----:B------:R-:W-:Y:S02]  /*11cb0*/  FADD.FTZ R3, R224, R3 ;  /* 0x00000003e0037221 */ /* 0x000fe40000010000 */
[----:B------:R-:W-:Y:S01]  /*11cc0*/  FADD.FTZ R2, R220, R2 ;  /* 0x00000002dc027221 */ /* 0x000fe20000010000 */
[----:B------:R-:W-:Y:S01]  /*11cd0*/  SHF.R.S32.HI R4, RZ, 0x1f, R0 ;  /* 0x0000001fff047819 */ /* 0x000fe20000011400 */
[----:B------:R-:W-:Y:S01]  /*11ce0*/  HMMA.16816.F32.BF16 R48, R96, R50, R88 ;  /* 0x000000326030723c */ /* 0x000fe20000041858 */
[----:B------:R-:W2:Y:S01]  /*11cf0*/  LDSM.16.MT88.4 R88, [R192+0x5800] ;  /* 0x00580000c058783b */ /* 0x000ea20000004200 */
[----:B------:R-:W-:Y:S01]  /*11d00*/  FADD.FTZ R3, R223, R3 ;  /* 0x00000003df037221 */ /* 0x000fe20000010000 */
[----:B------:R-:W-:Y:S01]  /*11d10*/  LEA.HI R4, R4, R0, RZ, 0x6 ;  /* 0x0000000004047211 */ /* 0x000fe200078f30ff */
[----:B------:R-:W-:Y:S01]  /*11d20*/  FADD.FTZ R2, R211, R2 ;  /* 0x00000002d3027221 */ /* 0x000fe20000010000 */
[----:B------:R-:W-:Y:S01]  /*11d30*/  IADD3 R211, R25, -0x2, RZ ;  /* 0xfffffffe19d37810 */ /* 0x000fe20007ffe0ff */
[----:B------:R-:W-:-:S02]  /*11d40*/  FADD.FTZ R3, R222, R3 ;  /* 0x00000003de037221 */ /* 0x000fc40000010000 */
[----:B------:R-:W-:Y:S01]  /*11d50*/  FADD.FTZ R0, R129, R2 ;  /* 0x0000000281007221 */ /* 0x000fe20000010000 */
[C---:B------:R-:W-:Y:S01]  /*11d60*/  HMMA.16816.F32.BF16 R132, R96.reuse, R136, R132 ;  /* 0x000000886084723c */ /* 0x040fe20000041884 */
[----:B------:R-:W-:Y:S01]  /*11d70*/  FADD.FTZ R2, R221, R3 ;  /* 0x00000003dd027221 */ /* 0x000fe20000010000 */
[----:B------:R-:W-:Y:S01]  /*11d80*/  SHF.R.S32.HI R3, RZ, 0x6, R4 ;  /* 0x00000006ff037819 */ /* 0x000fe20000011404 */
[----:B------:R-:W-:Y:S02]  /*11d90*/  FADD.FTZ R0, R128, R0 ;  /* 0x0000000080007221 */ /* 0x000fe40000010000 */
[----:B------:R-:W-:Y:S01]  /*11da0*/  FADD.FTZ R2, R24, R2 ;  /* 0x0000000218027221 */ /* 0x000fe20000010000 */
[----:B------:R-:W-:Y:S01]  /*11db0*/  IMNMX R236, R235, R3, !PT ;  /* 0x00000003ebec7217 */ /* 0x000fe20007800200 */
[----:B------:R-:W-:Y:S01]  /*11dc0*/  FADD.FTZ R0, R20, R0 ;  /* 0x0000000014007221 */ /* 0x000fe20000010000 */
[----:B------:R-:W-:Y:S01]  /*11dd0*/  HMMA.16816.F32.BF16 R136, R96, R138, R76 ;  /* 0x0000008a6088723c */ /* 0x000fe2000004184c */
[----:B------:R-:W-:Y:S01]  /*11de0*/  FADD.FTZ R2, R23, R2 ;  /* 0x0000000217027221 */ /* 0x000fe20000010000 */
[----:B------:R-:W-:Y:S01]  /*11df0*/  ISETP.GE.AND P0, PT, R211, R236, PT ;  /* 0x000000ecd300720c */ /* 0x000fe20003f06270 */
[----:B------:R-:W-:-:S02]  /*11e00*/  FADD.FTZ R0, R10, R0 ;  /* 0x000000000a007221 */ /* 0x000fc40000010000 */
[----:B------:R-:W-:Y:S02]  /*11e10*/  FADD.FTZ R2, R22, R2 ;  /* 0x0000000216027221 */ /* 0x000fe40000010000 */
[----:B------:R-:W-:Y:S01]  /*11e20*/  FADD.FTZ R0, R9, R0 ;  /* 0x0000000009007221 */ /* 0x000fe20000010000 */
[----:B------:R-:W-:Y:S01]  /*11e30*/  HMMA.16816.F32.BF16 R68, R96, R72, R152 ;  /* 0x000000486044723c */ /* 0x000fe20000041898 */
[----:B------:R-:W-:Y:S02]  /*11e40*/  FADD.FTZ R233, R21, R2 ;  /* 0x0000000215e97221 */ /* 0x000fe40000010000 */
[----:B------:R-:W-:-:S05]  /*11e50*/  FADD.FTZ R234, R8, R0 ;  /* 0x0000000008ea7221 */ /* 0x000fca0000010000 */
[C---:B-1----:R-:W-:Y:S08]  /*11e60*/  HMMA.16816.F32.BF16 R76, R96.reuse, R80, R84 ;  /* 0x00000050604c723c */ /* 0x042ff00000041854 */
        /* <DEDUP_REMOVED lines=16> */
[----:B------:R-:W-:Y:S01]  /*11f70*/  @!UPT UIADD3 URZ, URZ, URZ, URZ ;  /* 0x0000003f3f3ff290 */ /* 0x000fe2000fffe03f */
[----:B------:R-:W-:Y:S11]  /*11f80*/  @!P0 BRA `(.L_x_1106) ;  /* 0x00002f3000008947 */ /* 0x000ff60003800000 */
[----:B------:R-:W-:Y:S02]  /*11f90*/  MOV R128, R124 ;  /* 0x0000007c00807202 */ /* 0x000fe40000000f00 */
[----:B------:R-:W-:-:S02]  /*11fa0*/  MOV R3, R125 ;  /* 0x0000007d00037202 */ /* 0x000fc40000000f00 */
[----:B------:R-:W-:-:S07]  /*11fb0*/  MOV R184, R211 ;  /* 0x000000d300b87202 */ /* 0x000fce0000000f00 */
.L_x_1107:
[----:B------:R-:W-:Y:S01]  /*11fc0*/  ISETP.GT.AND P0, PT, R235, R184, PT ;  /* 0x000000b8eb00720c */ /* 0x000fe20003f04270 */
[----:B------:R-:W-:Y:S04]  /*11fd0*/  DEPBAR.LE SB0, 0x0 ;  /* 0x000080000000791a */ /* 0x000fe80000000000 */
[----:B------:R-:W-:Y:S01]  /*11fe0*/  WARPSYNC 0xffffffff ;  /* 0xffffffff00007948 */ /* 0x000fe20003800000 */
[----:B------:R-:W-:Y:S01]  /*11ff0*/  BAR.SYNC.DEFER_BLOCKING 0x0 ;  /* 0x0000000000007b1d */ /* 0x000fe20000010000 */
[----:B------:R-:W-:Y:S02]  /*12000*/  LOP3.LUT P4, RZ, R238, 0x1, RZ, 0xc0, !PT ;  /* 0x00000001eeff7812 */ /* 0x000fe4000788c0ff */
[----:B------:R-:W-:Y:S02]  /*12010*/  MOV R187, c[0x0][0x2c4] ;  /* 0x0000b10000bb7a02 */ /* 0x000fe40000000f00 */
[C---:B------:R-:W-:Y:S02]  /*12020*/  IADD3 R211, R184.reuse, -0x1, RZ ;  /* 0xffffffffb8d37810 */ /* 0x040fe40007ffe0ff */
[----:B------:R-:W-:Y:S01]  /*12030*/  @!P0 SHF.R.S32.HI R0, RZ, 0x1f, R184 ;  /* 0x0000001fff008819 */ /* 0x000fe200000114b8 */
[----:B------:R-:W-:Y:S01]  /*12040*/  @!P0 IMAD.WIDE.U32 R6, R184, c[0x0][0x208], RZ ;  /* 0x00008200b8068a25 */ /* 0x000fe200078e00ff */
[----:B------:R-:W-:Y:S03]  /*12050*/  @!P0 IADD3 R12, P3, R228, 0x40, RZ ;  /* 0x00000040e40c8810 */ /* 0x000fe60007f7e0ff */
[----:B------:R-:W-:Y:S02]  /*12060*/  @!P0 IMAD R0, R0, c[0x0][0x208], RZ ;  /* 0x0000820000008a24 */ /* 0x000fe400078e02ff */
[----:B------:R-:W-:Y:S02]  /*12070*/  @!P0 IMAD.SHL.U32 R2, R6, 0x40, RZ ;  /* 0x0000004006028824 */ /* 0x000fe400078e00ff */
[----:B------:R-:W-:Y:S02]  /*12080*/  @!P0 IMAD R0, R184, c[0x0][0x20c], R0 ;  /* 0x00008300b8008a24 */ /* 0x000fe400078e0200 */
[----:B------:R-:W-:Y:S03]  /*12090*/  @!P0 IMAD.MOV.U32 R5, RZ, RZ, c[0x0][0x208] ;  /* 0x00008200ff058624 */ /* 0x000fe600078e00ff */
[----:B------:R-:W-:Y:S01]  /*120a0*/  @!P0 IADD3 R0, R7, R0, RZ ;  /* 0x0000000007008210 */ /* 0x000fe20007ffe0ff */
[----:B------:R-:W-:Y:S01]  /*120b0*/  @!P0 IMAD.MOV.U32 R7, RZ, RZ, c[0x0][0x20c] ;  /* 0x00008300ff078624 */ /* 0x000fe200078e00ff */
[C---:B------:R-:W-:Y:S01]  /*120c0*/  @!P0 LEA R4, P1, R5.reuse, R2, 0x5 ;  /* 0x0000000205048211 */ /* 0x040fe200078228ff */
[----:B------:R-:W-:Y:S01]  /*120d0*/  LDSM.16.M88.4 R32, [R194] ;  /* 0x00000000c220783b */ /* 0x000fe20000000200 */
[----:B------:R-:W-:Y:S04]  /*120e0*/  @!P0 SHF.L.U64.HI R0, R6, 0x6, R0 ;  /* 0x0000000606008819 */ /* 0x000fe80000010200 */
[----:B------:R-:W-:Y:S02]  /*120f0*/  @!P0 LEA.HI.X R5, R5, R0, R7, 0x5, P1 ;  /* 0x0000000005058211 */ /* 0x000fe400008f2c07 */
[----:B------:R-:W-:Y:S01]  /*12100*/  @!P0 IADD3 R6, P1, R2, R228, RZ ;  /* 0x000000e402068210 */ /* 0x000fe20007f3e0ff */
[----:B------:R-:W1:Y:S01]  /*12110*/  LDSM.16.M88.4 R8, [R147] ;  /* 0x000000009308783b */ /* 0x000e620000000200 */
[----:B------:R-:W-:Y:S02]  /*12120*/  @!P0 IADD3.X R7, RZ, R230, RZ, P3, !PT ;  /* 0x000000e6ff078210 */ /* 0x000fe40001ffe4ff */
[----:B------:R-:W-:Y:S01]  /*12130*/  @!P0 LEA R124, P2, R6, c[0x0][0x1f8], 0x1 ;  /* 0x00007e00067c8a11 */ /* 0x000fe200078408ff */
[----:B------:R-:W-:Y:S01]  /*12140*/  @!P0 IMAD.X R14, R0, 0x1, R230, P1 ;  /* 0x00000001000e8824 */ /* 0x000fe200008e06e6 */
[----:B------:R-:W-:Y:S03]  /*12150*/  @!P0 IADD3 R13, P1, R2, R12, RZ ;  /* 0x0000000c020d8210 */ /* 0x000fe60007f3e0ff */
[----:B------:R-:W2:Y:S01]  /*12160*/  LDSM.16.M88.4 R16, [R147+0x800] ;  /* 0x000800009310783b */ /* 0x000ea20000000200 */
[----:B------:R-:W-:Y:S01]  /*12170*/  @!P0 LEA.HI.X R125, R6, c[0x0][0x1fc], R14, 0x1, P2 ;  /* 0x00007f00067d8a11 */ /* 0x000fe200010f0c0e */
[----:B------:R-:W-:Y:S01]  /*12180*/  @!P0 IMAD.X R15, R0, 0x1, R7, P1 ;  /* 0x00000001000f8824 */ /* 0x000fe200008e0607 */
[----:B------:R-:W-:Y:S02]  /*12190*/  @!P0 IADD3 R6, P2, R228, 0x80, RZ ;  /* 0x00000080e4068810 */ /* 0x000fe40007f5e0ff */
[C---:B------:R-:W-:Y:S03]  /*121a0*/  @!P0 LEA R30, P1, R13.reuse, c[0x0][0x1f8], 0x1 ;  /* 0x00007e000d1e8a11 */ /* 0x040fe600078208ff */
[----:B------:R-:W3:Y:S01]  /*121b0*/  LDSM.16.M88.4 R24, [R147+0x1000] ;  /* 0x001000009318783b */ /* 0x000ee20000000200 */
[--C-:B------:R-:W-:Y:S01]  /*121c0*/  @!P0 IMAD.X R14, RZ, RZ, R230.reuse, P2 ;  /* 0x000000ffff0e8224 */ /* 0x100fe200010e06e6 */
[----:B------:R-:W-:Y:S02]  /*121d0*/  @!P0 IADD3 R2, P2, R2, R6, RZ ;  /* 0x0000000602028210 */ /* 0x000fe40007f5e0ff */
[----:B------:R-:W-:Y:S02]  /*121e0*/  @!P0 LEA.HI.X R31, R13, c[0x0][0x1fc], R15, 0x1, P1 ;  /* 0x00007f000d1f8a11 */ /* 0x000fe400008f0c0f */
[----:B------:R-:W-:Y:S02]  /*121f0*/  @!P0 IADD3 R12, P1, R4, R12, RZ ;  /* 0x0000000c040c8210 */ /* 0x000fe40007f3e0ff */
        /* <DEDUP_REMOVED lines=12> */
[----:B------:R-:W5:Y:S01]  /*122c0*/  LDSM.16.M88.4 R156, [R198] ;  /* 0x00000000c69c783b */ /* 0x000f620000000200 */
[----:B------:R-:W-:Y:S02]  /*122d0*/  @!P0 LEA R28, P2, R12, c[0x0][0x1f8], 0x1 ;  /* 0x00007e000c1c8a11 */ /* 0x000fe400078408ff */
[----:B------:R-:W-:Y:S02]  /*122e0*/  @!P0 LEA R22, P1, R6, c[0x0][0x1f8], 0x1 ;  /* 0x00007e0006168a11 */ /* 0x000fe400078208ff */
[----:B------:R-:W-:Y:S02]  /*122f0*/  @!P0 LEA.HI.X R29, R12, c[0x0][0x1fc], R7, 0x1, P2 ;  /* 0x00007f000c1d8a11 */ /* 0x000fe400010f0c07 */
[----:B------:R-:W-:Y:S01]  /*12300*/  @!P0 LEA.HI.X R23, R6, c[0x0][0x1fc], R4, 0x1, P1 ;  /* 0x00007f0006178a11 */ /* 0x000fe200008f0c04 */
[----:B------:R-:W2:Y:S01]  /*12310*/  LDSM.16.M88.4 R160, [R209] ;  /* 0x00000000d1a0783b */ /* 0x000ea20000000200 */
[C---:B-1----:R-:W-:Y:S03]  /*12320*/  HMMA.16816.F32.BF16 R4, R32.reuse, R8, RZ ;  /* 0x000000082004723c */ /* 0x042fe600000418ff */
[----:B------:R-:W-:Y:S04]  /*12330*/  ISETP.NE.AND P1, PT, R187, 0x1, PT ;  /* 0x00000001bb00780c */ /* 0x000fe80003f25270 */
[----:B------:R-:W1:Y:S01]  /*12340*/  LDSM.16.M88.4 R164, [R208] ;  /* 0x00000000d0a4783b */ /* 0x000e620000000200 */
[C---:B------:R-:W-:Y:S07]  /*12350*/  HMMA.16816.F32.BF16 R8, R32.reuse, R10, RZ ;  /* 0x0000000a2008723c */ /* 0x040fee00000418ff */
        /* <DEDUP_REMOVED lines=9> */
[----:B------:R3:W-:Y:S08]  /*123f0*/  @!P0 LDGSTS.E.BYPASS.LTC128B.128 [R210+0x5100], [R22.64], !P5 ;  /* 0x0510000016d28fae */ /* 0x0007f0000e901d46 */
[----:B------:R-:W-:Y:S01]  /*12400*/  LDSM.16.M88.4 R172, [R197] ;  /* 0x00000000c5ac783b */ /* 0x000fe20000000200 */
[C---:B--2---:R-:W-:Y:S07]  /*12410*/  HMMA.16816.F32.BF16 R12, R32.reuse, R16, RZ ;  /* 0x00000010200c723c */ /* 0x044fee00000418ff */
[----:B------:R-:W0:Y:S01]  /*12420*/  LDGDEPBAR ;  /* 0x00000000000079af */ /* 0x000e220000000000 */
[C---:B------:R-:W-:Y:S07]  /*12430*/  HMMA.16816.F32.BF16 R16, R32.reuse, R18, RZ ;  /* 0x000000122010723c */ /* 0x040fee00000418ff */
[----:B------:R-:W2:Y:S01]  /*12440*/  LDSM.16.M88.4 R176, [R193] ;  /* 0x00000000c1b0783b */ /* 0x000ea20000000200 */
[C---:B---3--:R-:W-:Y:S07]  /*12450*/  HMMA.16816.F32.BF16 R20, R32.reuse, R24, RZ ;  /* 0x000000182014723c */ /* 0x048fee00000418ff */
[----:B------:R-:W-:Y:S01]  /*12460*/  LDSM.16.M88.4 R180, [R147+0x2000] ;  /* 0x0020000093b4783b */ /* 0x000fe20000000200 */
[C---:B------:R-:W-:Y:S07]  /*12470*/  HMMA.16816.F32.BF16 R24, R32.reuse, R26, RZ ;  /* 0x0000001a2018723c */ /* 0x040fee00000418ff */
[----:B------:R-:W3:Y:S01]  /*12480*/  LDL R186, [R1+0x10] ;  /* 0x0000100001ba7983 */ /* 0x000ee20000100800 */
[C---:B----4-:R-:W-:Y:S03]  /*12490*/  HMMA.16816.F32.BF16 R28, R32.reuse, R148, RZ ;  /* 0x00000094201c723c */ /* 0x050fe600000418ff */
[----:B------:R-:W4:Y:S04]  /*124a0*/  LDL R185, [R1+0x4] ;  /* 0x0000040001b97983 */ /* 0x000f280000100800 */
[----:B------:R-:W4:Y:S01]  /*124b0*/  LDL R129, [R1+0x8] ;  /* 0x0000080001817983 */ /* 0x000f220000100800 */
[----:B------:R-:W-:Y:S03]  /*124c0*/  HMMA.16816.F32.BF16 R32, R32, R150, RZ ;  /* 0x000000962020723c */ /* 0x000fe600000418ff */
[----:B------:R-:W2:Y:S05]  /*124d0*/  LDSM.16.M88.4 R148, [R193+0x800] ;  /* 0x00080000c194783b */ /* 0x000eaa0000000200 */
[C---:B-----5:R-:W-:Y:S08]  /*124e0*/  HMMA.16816.F32.BF16 R4, R152.reuse, R156, R4 ;  /* 0x0000009c9804723c */ /* 0x060ff00000041804 */
[C---:B------:R-:W-:Y:S01]  /*124f0*/  HMMA.16816.F32.BF16 R8, R152.reuse, R158, R8 ;  /* 0x0000009e9808723c */ /* 0x040fe20000041808 */
[----:B------:R-:W5:Y:S07]  /*12500*/  LDSM.16.M88.4 R156, [R193+0x1000] ;  /* 0x00100000c19c783b */ /* 0x000f6e0000000200 */
[C---:B------:R-:W-:Y:S08]  /*12510*/  HMMA.16816.F32.BF16 R12, R152.reuse, R160, R12 ;  /* 0x000000a0980c723c */ /* 0x040ff0000004180c */
[C---:B------:R-:W-:Y:S01]  /*12520*/  HMMA.16816.F32.BF16 R16, R152.reuse, R162, R16 ;  /* 0x000000a29810723c */ /* 0x040fe20000041810 */
[----:B------:R-:W-:Y:S07]  /*12530*/  LDSM.16.M88.4 R160, [R196] ;  /* 0x00000000c4a0783b */ /* 0x000fee0000000200 */
[C---:B-1----:R-:W-:Y:S08]  /*12540*/  HMMA.16816.F32.BF16 R20, R152.reuse, R164, R20 ;  /* 0x000000a49814723c */ /* 0x042ff00000041814 */
[C---:B------:R-:W-:Y:S01]  /*12550*/  HMMA.16816.F32.BF16 R24, R152.reuse, R166, R24 ;  /* 0x000000a69818723c */ /* 0x040fe20000041818 */
[----:B------:R-:W-:Y:S07]  /*12560*/  LDSM.16.M88.4 R164, [R190] ;  /* 0x00000000bea4783b */ /* 0x000fee0000000200 */
[C---:B------:R-:W-:Y:S08]  /*12570*/  HMMA.16816.F32.BF16 R28, R152.reuse, R168, R28 ;  /* 0x000000a8981c723c */ /* 0x040ff0000004181c */
[----:B------:R-:W-:Y:S01]  /*12580*/  HMMA.16816.F32.BF16 R32, R152, R170, R32 ;  /* 0x000000aa9820723c */ /* 0x000fe20000041820 */
[----:B------:R-:W1:Y:S07]  /*12590*/  LDSM.16.M88.4 R152, [R193+0x1800] ;  /* 0x00180000c198783b */ /* 0x000e6e0000000200 */
[C---:B--2---:R-:W-:Y:S01]  /*125a0*/  HMMA.16816.F32.BF16 R4, R172.reuse, R176, R4 ;  /* 0x000000b0ac04723c */ /* 0x044fe20000041804 */
[----:B------:R-:W2:Y:S07]  /*125b0*/  LDSM.16.M88.4 R168, [R190+0x800] ;  /* 0x00080000bea8783b */ /* 0x000eae0000000200 */
[C---:B------:R-:W-:Y:S01]  /*125c0*/  HMMA.16816.F32.BF16 R8, R172.reuse, R178, R8 ;  /* 0x000000b2ac08723c */ /* 0x040fe20000041808 */
[----:B------:R-:W2:Y:S07]  /*125d0*/  LDSM.16.M88.4 R176, [R190+0x1000] ;  /* 0x00100000beb0783b */ /* 0x000eae0000000200 */
[C---:B------:R-:W-:Y:S08]  /*125e0*/  HMMA.16816.F32.BF16 R12, R172.reuse, R148, R12 ;  /* 0x00000094ac0c723c */ /* 0x040ff0000004180c */
        /* <DEDUP_REMOVED lines=8> */
[C---:B------:R-:W-:Y:S01]  /*12670*/  HMMA.16816.F32.BF16 R4, R160.reuse, R164, R4 ;  /* 0x000000a4a004723c */ /* 0x040fe20000041804 */
[----:B------:R-:W-:Y:S07]  /*12680*/  LDSM.16.M88.4 R172, [R205] ;  /* 0x00000000cdac783b */ /* 0x000fee0000000200 */
[C---:B------:R-:W-:Y:S01]  /*12690*/  HMMA.16816.F32.BF16 R8, R160.reuse, R166, R8 ;  /* 0x000000a6a008723c */ /* 0x040fe20000041808 */
[----:B------:R-:W1:Y:S07]  /*126a0*/  LDSM.16.M88.4 R164, [R147+0x3000] ;  /* 0x0030000093a4783b */ /* 0x000e6e0000000200 */
[C---:B--2---:R-:W-:Y:S08]  /*126b0*/  HMMA.16816.F32.BF16 R12, R160.reuse, R168, R12 ;  /* 0x000000a8a00c723c */ /* 0x044ff0000004180c */
[C---:B------:R-:W-:Y:S01]  /*126c0*/  HMMA.16816.F32.BF16 R16, R160.reuse, R170, R16 ;  /* 0x000000aaa010723c */ /* 0x040fe20000041810 */
[----:B------:R-:W2:Y:S07]  /*126d0*/  LDSM.16.M88.4 R168, [R147+0x3800] ;  /* 0x0038000093a8783b */ /* 0x000eae0000000200 */
[C---:B------:R-:W-:Y:S08]  /*126e0*/  HMMA.16816.F32.BF16 R20, R160.reuse, R176, R20 ;  /* 0x000000b0a014723c */ /* 0x040ff00000041814 */
[C---:B------:R-:W-:Y:S01]  /*126f0*/  HMMA.16816.F32.BF16 R24, R160.reuse, R178, R24 ;  /* 0x000000b2a018723c */ /* 0x040fe20000041818 */
[----:B------:R-:W-:Y:S07]  /*12700*/  LDSM.16.M88.4 R176, [R203] ;  /* 0x00000000cbb0783b */ /* 0x000fee0000000200 */
[C---:B------:R-:W-:Y:S08]  /*12710*/  HMMA.16816.F32.BF16 R28, R160.reuse, R148, R28 ;  /* 0x00000094a01c723c */ /* 0x040ff0000004181c */
[----:B------:R-:W-:Y:S01]  /*12720*/  HMMA.16816.F32.BF16 R32, R160, R150, R32 ;  /* 0x00000096a020723c */ /* 0x000fe20000041820 */
[----:B------:R-:W-:Y:S07]  /*12730*/  LDSM.16.M88.4 R148, [R195+0x4000] ;  /* 0x00400000c394783b */ /* 0x000fee0000000200 */
[C---:B-----5:R-:W-:Y:S01]  /*12740*/  HMMA.16816.F32.BF16 R4, R156.reuse, R180, R4 ;  /* 0x000000b49c04723c */ /* 0x060fe20000041804 */
[----:B------:R-:W5:Y:S07]  /*12750*/  LDSM.16.M88.4 R160, [R206] ;  /* 0x00000000cea0783b */ /* 0x000f6e0000000200 */
[C---:B------:R-:W-:Y:S01]  /*12760*/  HMMA.16816.F32.BF16 R8, R156.reuse, R182, R8 ;  /* 0x000000b69c08723c */ /* 0x040fe20000041808 */
[----:B------:R-:W-:Y:S07]  /*12770*/  LDSM.16.M88.4 R180, [R190+0x3000] ;  /* 0x00300000beb4783b */ /* 0x000fee0000000200 */
[C---:B-1----:R-:W-:Y:S08]  /*12780*/  HMMA.16816.F32.BF16 R12, R156.reuse, R152, R12 ;  /* 0x000000989c0c723c */ /* 0x042ff0000004180c */
[C---:B------:R-:W-:Y:S01]  /*12790*/  HMMA.16816.F32.BF16 R16, R156.reuse, R154, R16 ;  /* 0x0000009a9c10723c */ /* 0x040fe20000041810 */
[----:B------:R-:W1:Y:S07]  /*127a0*/  LDSM.16.M88.4 R152, [R204] ;  /* 0x00000000cc98783b */ /* 0x000e6e0000000200 */
[C---:B------:R-:W-:Y:S08]  /*127b0*/  HMMA.16816.F32.BF16 R20, R156.reuse, R164, R20 ;  /* 0x000000a49c14723c */ /* 0x040ff00000041814 */
[C---:B------:R-:W-:Y:S01]  /*127c0*/  HMMA.16816.F32.BF16 R24, R156.reuse, R166, R24 ;  /* 0x000000a69c18723c */ /* 0x040fe20000041818 */
[----:B------:R-:W-:Y:S07]  /*127d0*/  LDSM.16.M88.4 R164, [R193+0x2000] ;  /* 0x00200000c1a4783b */ /* 0x000fee0000000200 */
[C---:B--2---:R-:W-:Y:S08]  /*127e0*/  HMMA.16816.F32.BF16 R28, R156.reuse, R168, R28 ;  /* 0x000000a89c1c723c */ /* 0x044ff0000004181c */
[----:B------:R-:W-:Y:S01]  /*127f0*/  HMMA.16816.F32.BF16 R32, R156, R170, R32 ;  /* 0x000000aa9c20723c */ /* 0x000fe20000041820 */
[----:B------:R-:W2:Y:S07]  /*12800*/  LDSM.16.M88.4 R156, [R197+0x4000] ;  /* 0x00400000c59c783b */ /* 0x000eae0000000200 */
[C---:B-----5:R-:W-:Y:S01]  /*12810*/  HMMA.16816.F32.BF16 R4, R148.reuse, R160, R4 ;  /* 0x000000a09404723c */ /* 0x060fe20000041804 */
[----:B------:R-:W-:Y:S07]  /*12820*/  LDSM.16.M88.4 R168, [R193+0x3000] ;  /* 0x00300000c1a8783b */ /* 0x000fee0000000200 */
[C---:B------:R-:W-:Y:S01]  /*12830*/  HMMA.16816.F32.BF16 R8, R148.reuse, R162, R8 ;  /* 0x000000a29408723c */ /* 0x040fe20000041808 */
[----:B------:R-:W5:Y:S07]  /*12840*/  LDSM.16.M88.4 R160, [R193+0x2800] ;  /* 0x00280000c1a0783b */ /* 0x000f6e0000000200 */
[C---:B------:R-:W-:Y:S08]  /*12850*/  HMMA.16816.F32.BF16 R12, R148.reuse, R172, R12 ;  /* 0x000000ac940c723c */ /* 0x040ff0000004180c */
[C---:B------:R-:W-:Y:S01]  /*12860*/  HMMA.16816.F32.BF16 R16, R148.reuse, R174, R16 ;  /* 0x000000ae9410723c */ /* 0x040fe20000041810 */
[----:B------:R-:W-:Y:S03]  /*12870*/  LDSM.16.M88.4 R172, [R190+0x2000] ;  /* 0x00200000beac783b */ /* 0x000fe60000000200 */
[----:B---3--:R-:W-:Y:S04]  /*12880*/  IMAD.IADD R0, R186, 0x1, R249 ;  /* 0x00000001ba007824 */ /* 0x008fe800078e02f9 */
[C---:B-1----:R-:W-:Y:S04]  /*12890*/  HMMA.16816.F32.BF16 R20, R148.reuse, R152, R20 ;  /* 0x000000989414723c */ /* 0x042fe80000041814 */
[----:B------:R-:W-:Y:S04]  /*128a0*/  @P1 IMAD.HI.U32 R2, R0, c[0x0][0x2c8], RZ ;  /* 0x0000b20000021a27 */ /* 0x000fe800078e00ff */
[C---:B------:R-:W-:Y:S01]  /*128b0*/  HMMA.16816.F32.BF16 R24, R148.reuse, R154, R24 ;  /* 0x0000009a9418723c */ /* 0x040fe20000041818 */
[----:B------:R-:W-:Y:S03]  /*128c0*/  LDSM.16.M88.4 R152, [R196+0x4000] ;  /* 0x00400000c498783b */ /* 0x000fe60000000200 */
[----:B------:R-:W-:Y:S04]  /*128d0*/  @P1 SHF.R.U32.HI R0, RZ, c[0x0][0x2cc], R2 ;  /* 0x0000b300ff001a19 */ /* 0x000fe80000011602 */
[C---:B------:R-:W-:Y:S01]  /*128e0*/  HMMA.16816.F32.BF16 R28, R148.reuse, R176, R28 ;  /* 0x000000b0941c723c */ /* 0x040fe2000004181c */
[----:B------:R-:W-:Y:S07]  /*128f0*/  SHFL.IDX PT, R2, R0, RZ, 0x1c1f ;  /* 0x001c1fff00027589 */ /* 0x000fee00000e0000 */
[----:B------:R-:W-:Y:S01]  /*12900*/  HMMA.16816.F32.BF16 R32, R148, R178, R32 ;  /* 0x000000b29420723c */ /* 0x000fe20000041820 */
[----:B------:R-:W1:Y:S07]  /*12910*/  LDSM.16.M88.4 R148, [R193+0x3800] ;  /* 0x00380000c194783b */ /* 0x000e6e0000000200 */
[C---:B--2---:R-:W-:Y:S01]  /*12920*/  HMMA.16816.F32.BF16 R4, R156.reuse, R164, R4 ;  /* 0x000000a49c04723c */ /* 0x044fe20000041804 */
[----:B------:R-:W-:Y:S07]  /*12930*/  LDSM.16.M88.4 R176, [R190+0x2800] ;  /* 0x00280000beb0783b */ /* 0x000fee0000000200 */
[C---:B------:R-:W-:Y:S01]  /*12940*/  HMMA.16816.F32.BF16 R8, R156.reuse, R166, R8 ;  /* 0x000000a69c08723c */ /* 0x040fe20000041808 */
[----:B------:R-:W-:Y:S07]  /*12950*/  LDSM.16.M88.4 R164, [R147+0x4800] ;  /* 0x0048000093a4783b */ /* 0x000fee0000000200 */
[C---:B-----5:R-:W-:Y:S01]  /*12960*/  HMMA.16816.F32.BF16 R12, R156.reuse, R160, R12 ;  /* 0x000000a09c0c723c */ /* 0x060fe2000004180c */
[----:B------:R2:W3:Y:S07]  /*12970*/  SHFL.IDX PT, R124, R0, 0x1, 0x1c1f ;  /* 0x003c1f00007c7f89 */ /* 0x0004ee00000e0000 */
[C---:B------:R-:W-:Y:S01]  /*12980*/  HMMA.16816.F32.BF16 R16, R156.reuse, R162, R16 ;  /* 0x000000a29c10723c */ /* 0x040fe20000041810 */
[----:B------:R-:W5:Y:S07]  /*12990*/  LDSM.16.M88.4 R160, [R190+0x3800] ;  /* 0x00380000bea0783b */ /* 0x000f6e0000000200 */
[C---:B------:R-:W-:Y:S08]  /*129a0*/  HMMA.16816.F32.BF16 R20, R156.reuse, R168, R20 ;  /* 0x000000a89c14723c */ /* 0x040ff00000041814 */
[C---:B------:R-:W-:Y:S01]  /*129b0*/  HMMA.16816.F32.BF16 R24, R156.reuse, R170, R24 ;  /* 0x000000aa9c18723c */ /* 0x040fe20000041818 */
[----:B------:R-:W-:Y:S03]  /*129c0*/  LDSM.16.M88.4 R168, [R147+0x5000] ;  /* 0x0050000093a8783b */ /* 0x000fe60000000200 */
[----:B--2---:R-:W-:Y:S04]  /*129d0*/  MOV R0, 0xffffffc0 ;  /* 0xffffffc000007802 */ /* 0x004fe80000000f00 */
[C---:B-1----:R-:W-:Y:S04]  /*129e0*/  HMMA.16816.F32.BF16 R28, R156.reuse, R148, R28 ;  /* 0x000000949c1c723c */ /* 0x042fe8000004181c */
[----:B------:R-:W-:Y:S04]  /*129f0*/  IMAD R0, R184, R0, 0x1 ;  /* 0x00000001b8007424 */ /* 0x000fe800078e0200 */
[----:B------:R-:W-:Y:S01]  /*12a00*/  HMMA.16816.F32.BF16 R32, R156, R150, R32 ;  /* 0x000000969c20723c */ /* 0x000fe20000041820 */
[----:B------:R-:W-:Y:S03]  /*12a10*/  LDSM.16.M88.4 R148, [R194+0x8000] ;  /* 0x00800000c294783b */ /* 0x000fe60000000200 */
[----:B----4-:R-:W-:Y:S04]  /*12a20*/  IADD3 R0, R185, R0, -R239 ;  /* 0x00000000b9007210 */ /* 0x010fe80007ffe8ef */
[C---:B------:R-:W-:Y:S01]  /*12a30*/  HMMA.16816.F32.BF16 R4, R152.reuse, R172, R4 ;  /* 0x000000ac9804723c */ /* 0x040fe20000041804 */
[----:B------:R-:W1:Y:S04]  /*12a40*/  LDSM.16.M88.4 R156, [R147+0x4000] ;  /* 0x00400000939c783b */ /* 0x000e680000000200 */
[----:B------:R-:W-:Y:S03]  /*12a50*/  IMAD.IADD R0, R0, 0x1, -R129 ;  /* 0x0000000100007824 */ /* 0x000fe600078e0a81 */
[C---:B------:R-:W-:Y:S01]  /*12a60*/  HMMA.16816.F32.BF16 R8, R152.reuse, R174, R8 ;  /* 0x000000ae9808723c */ /* 0x040fe20000041808 */
[----:B------:R-:W2:Y:S03]  /*12a70*/  LDSM.16.M88.4 R172, [R147+0x5800] ;  /* 0x0058000093ac783b */ /* 0x000ea60000000200 */
[C---:B------:R-:W-:Y:S01]  /*12a80*/  IADD3 R2, R0.reuse, R2, RZ ;  /* 0x0000000200027210 */ /* 0x040fe20007ffe0ff */
[----:B---3--:R-:W-:Y:S03]  /*12a90*/  IMAD.IADD R0, R0, 0x1, R124 ;  /* 0x0000000100007824 */ /* 0x008fe600078e027c */
[C---:B------:R-:W-:Y:S03]  /*12aa0*/  HMMA.16816.F32.BF16 R12, R152.reuse, R176, R12 ;  /* 0x000000b0980c723c */ /* 0x040fe6000004180c */
[C---:B------:R-:W-:Y:S02]  /*12ab0*/  ISETP.GT.AND P3, PT, R2.reuse, 0x28, PT ;  /* 0x000000280200780c */ /* 0x040fe40003f64270 */
[----:B------:R-:W-:Y:S02]  /*12ac0*/  ISETP.GT.AND P4, PT, R2, 0x31, PT ;  /* 0x000000310200780c */ /* 0x000fe40003f84270 */
[----:B------:R-:W-:Y:S01]  /*12ad0*/  ISETP.GT.AND P1, PT, R0, RZ, PT ;  /* 0x000000ff0000720c */ /* 0x000fe20003f24270 */
[C---:B------:R-:W-:Y:S01]  /*12ae0*/  HMMA.16816.F32.BF16 R16, R152.reuse, R178, R16 ;  /* 0x000000b29810723c */ /* 0x040fe20000041810 */
[----:B------:R-:W-:Y:S02]  /*12af0*/  LDSM.16.M88.4 R176, [R195+0x8000] ;  /* 0x00800000c3b0783b */ /* 0x000fe40000000200 */
[C---:B------:R-:W-:Y:S02]  /*12b00*/  ISETP.GT.AND P0, PT, R2.reuse, RZ, PT ;  /* 0x000000ff0200720c */ /* 0x040fe40003f04270 */
[----:B------:R-:W-:Y:S03]  /*12b10*/  ISETP.GT.AND P2, PT, R2, 0x1, PT ;  /* 0x000000010200780c */ /* 0x000fe60003f44270 */
[C---:B------:R-:W-:Y:S08]  /*12b20*/  HMMA.16816.F32.BF16 R20, R152.reuse, R180, R20 ;  /* 0x000000b49814723c */ /* 0x040ff00000041814 */
[C---:B------:R-:W-:Y:S01]  /*12b30*/  HMMA.16816.F32.BF16 R24, R152.reuse, R182, R24 ;  /* 0x000000b69818723c */ /* 0x040fe20000041818 */
[----:B------:R-:W3:Y:S07]  /*12b40*/  LDSM.16.M88.4 R180, [R202] ;  /* 0x00000000cab4783b */ /* 0x000eee0000000200 */
[C---:B-----5:R-:W-:Y:S08]  /*12b50*/  HMMA.16816.F32.BF16 R28, R152.reuse, R160, R28 ;  /* 0x000000a0981c723c */ /* 0x060ff0000004181c */
[----:B------:R-:W-:Y:S01]  /*12b60*/  HMMA.16816.F32.BF16 R32, R152, R162, R32 ;  /* 0x000000a29820723c */ /* 0x000fe20000041820 */
[----:B------:R-:W4:Y:S07]  /*12b70*/  LDSM.16.M88.4 R152, [R201] ;  /* 0x00000000c998783b */ /* 0x000f2e0000000200 */
        /* <DEDUP_REMOVED lines=12> */
[----:B------:R-:W2:Y:S07]  /*12c40*/  LDSM.16.M88.4 R148, [R197+0x8000] ;  /* 0x00800000c594783b */ /* 0x000eae0000000200 */
[C---:B---3--:R-:W-:Y:S01]  /*12c50*/  HMMA.16816.F32.BF16 R4, R176.reuse, R180, R4 ;  /* 0x000000b4b004723c */ /* 0x048fe20000041804 */
[----:B------:R-:W3:Y:S07]  /*12c60*/  LDSM.16.M88.4 R172, [R193+0x5000] ;  /* 0x00500000c1ac783b */ /* 0x000eee0000000200 */
        /* <DEDUP_REMOVED lines=10> */
[----:B------:R-:W5:Y:S07]  /*12d10*/  LDSM.16.M88.4 R160, [R190+0x4800] ;  /* 0x00480000bea0783b */ /* 0x000f6e0000000200 */
[C---:B--2---:R-:W-:Y:S08]  /*12d20*/  HMMA.16816.F32.BF16 R4, R148.reuse, R164, R4 ;  /* 0x000000a49404723c */ /* 0x044ff00000041804 */
[C---:B------:R-:W-:Y:S08]  /*12d30*/  HMMA.16816.F32.BF16 R8, R148.reuse, R166, R8 ;  /* 0x000000a69408723c */ /* 0x040ff00000041808 */
[C---:B------:R-:W-:Y:S08]  /*12d40*/  HMMA.16816.F32.BF16 R12, R148.reuse, R168, R12 ;  /* 0x000000a8940c723c */ /* 0x040ff0000004180c */
[C---:B------:R-:W-:Y:S08]  /*12d50*/  HMMA.16816.F32.BF16 R16, R148.reuse, R170, R16 ;  /* 0x000000aa9410723c */ /* 0x040ff00000041810 */
[C---:B---3--:R-:W-:Y:S08]  /*12d60*/  HMMA.16816.F32.BF16 R20, R148.reuse, R172, R20 ;  /* 0x000000ac9414723c */ /* 0x048ff00000041814 */
[C---:B------:R-:W-:Y:S08]  /*12d70*/  HMMA.16816.F32.BF16 R24, R148.reuse, R174, R24 ;  /* 0x000000ae9418723c */ /* 0x040ff00000041818 */
[C---:B----4-:R-:W-:Y:S08]  /*12d80*/  HMMA.16816.F32.BF16 R28, R148.reuse, R152, R28 ;  /* 0x00000098941c723c */ /* 0x050ff0000004181c */
[----:B------:R-:W-:Y:S01]  /*12d90*/  HMMA.16816.F32.BF16 R32, R148, R154, R32 ;  /* 0x0000009a9420723c */ /* 0x000fe20000041820 */
[----:B------:R-:W2:Y:S07]  /*12da0*/  LDSM.16.M88.4 R148, [R190+0x5000] ;  /* 0x00500000be94783b */ /* 0x000eae0000000200 */
[C---:B-1----:R-:W-:Y:S01]  /*12db0*/  HMMA.16816.F32.BF16 R4, R156.reuse, R180, R4 ;  /* 0x000000b49c04723c */ /* 0x042fe20000041804 */
[----:B------:R-:W1:Y:S01]  /*12dc0*/  LDSM.16.M88.4 R152, [R190+0x5800] ;  /* 0x00580000be98783b */ /* 0x000e620000000200 */
[----:B------:R-:W-:Y:S06]  /*12dd0*/  DEPBAR.LE SB0, 0x0 ;  /* 0x000080000000791a */ /* 0x000fec0000000000 */
[C---:B------:R-:W-:Y:S01]  /*12de0*/  HMMA.16816.F32.BF16 R8, R156.reuse, R182, R8 ;  /* 0x000000b69c08723c */ /* 0x040fe20000041808 */
[----:B------:R-:W-:Y:S07]  /*12df0*/  BAR.SYNC.DEFER_BLOCKING 0x0 ;  /* 0x0000000000007b1d */ /* 0x000fee0000010000 */
[C---:B-----5:R-:W-:Y:S08]  /*12e00*/  HMMA.16816.F32.BF16 R12, R156.reuse, R160, R12 ;  /* 0x000000a09c0c723c */ /* 0x060ff0000004180c */
[C---:B------:R-:W-:Y:S04]  /*12e10*/  HMMA.16816.F32.BF16 R16, R156.reuse, R162, R16 ;  /* 0x000000a29c10723c */ /* 0x040fe80000041810 */
[----:B------:R-:W-:Y:S02]  /*12e20*/  FSEL R124, R4, -INF , P0 ;  /* 0xff800000047c7808 */ /* 0x000fe40000000000 */
[----:B------:R-:W-:Y:S02]  /*12e30*/  ISETP.GT.AND P0, PT, R0, 0x1, PT ;  /* 0x000000010000780c */ /* 0x000fe40003f04270 */
[----:B------:R-:W-:Y:S01]  /*12e40*/  FSEL R160, R5, -INF , P2 ;  /* 0xff80000005a07808 */ /* 0x000fe20001000000 */
[C---:B--2---:R-:W-:Y:S03]  /*12e50*/  HMMA.16816.F32.BF16 R20, R156.reuse, R148, R20 ;  /* 0x000000949c14723c */ /* 0x044fe60000041814 */
[----:B------:R-:W-:Y:S02]  /*12e60*/  FSEL R163, R7, -INF , P0 ;  /* 0xff80000007a37808 */ /* 0x000fe40000000000 */
[----:B------:R-:W-:Y:S02]  /*12e70*/  FMNMX.FTZ R4, R124, R3, !PT ;  /* 0x000000037c047209 */ /* 0x000fe40007810000 */
[C---:B------:R-:W-:Y:S01]  /*12e80*/  ISETP.GT.AND P0, PT, R2.reuse, 0x8, PT ;  /* 0x000000080200780c */ /* 0x040fe20003f04270 */
[C---:B------:R-:W-:Y:S03]  /*12e90*/  HMMA.16816.F32.BF16 R24, R156.reuse, R150, R24 ;  /* 0x000000969c18723c */ /* 0x040fe60000041818 */
[----:B------:R-:W-:Y:S02]  /*12ea0*/  ISETP.GT.AND P2, PT, R2, 0x9, PT ;  /* 0x000000090200780c */ /* 0x000fe40003f44270 */
[----:B------:R-:W-:Y:S02]  /*12eb0*/  FSEL R148, R8, -INF , P0 ;  /* 0xff80000008947808 */ /* 0x000fe40000000000 */
[----:B------:R-:W-:Y:S01]  /*12ec0*/  FMNMX.FTZ R4, R160, R4, !PT ;  /* 0x00000004a0047209 */ /* 0x000fe20007810000 */
[C---:B-1----:R-:W-:Y:S03]  /*12ed0*/  HMMA.16816.F32.BF16 R28, R156.reuse, R152, R28 ;  /* 0x000000989c1c723c */ /* 0x042fe6000004181c */
[----:B------:R-:W-:Y:S02]  /*12ee0*/  ISETP.GT.AND P0, PT, R0, 0x9, PT ;  /* 0x000000090000780c */ /* 0x000fe40003f04270 */
[----:B------:R-:W-:Y:S02]  /*12ef0*/  FSEL R149, R9, -INF , P2 ;  /* 0xff80000009957808 */ /* 0x000fe40001000000 */
[----:B------:R-:W-:Y:S01]  /*12f00*/  FSEL R162, R11, -INF , P0 ;  /* 0xff8000000ba27808 */ /* 0x000fe20000000000 */
[----:B------:R-:W-:Y:S03]  /*12f10*/  HMMA.16816.F32.BF16 R32, R156, R154, R32 ;  /* 0x0000009a9c20723c */ /* 0x000fe60000041820 */
[----:B------:R-:W-:Y:S02]  /*12f20*/  ISETP.GT.AND P0, PT, R2, 0x10, PT ;  /* 0x000000100200780c */ /* 0x000fe40003f04270 */
[----:B------:R-:W-:Y:S02]  /*12f30*/  FMNMX.FTZ R4, R148, R4, !PT ;  /* 0x0000000494047209 */ /* 0x000fe40007810000 */
[----:B------:R-:W-:Y:S02]  /*12f40*/  FSEL R165, R12, -INF , P0 ;  /* 0xff8000000ca57808 */ /* 0x000fe40000000000 */
[----:B------:R-:W-:Y:S02]  /*12f50*/  ISETP.GT.AND P2, PT, R2, 0x11, PT ;  /* 0x000000110200780c */ /* 0x000fe40003f44270 */
[----:B------:R-:W-:Y:S02]  /*12f60*/  ISETP.GT.AND P0, PT, R0, 0x11, PT ;  /* 0x000000110000780c */ /* 0x000fe40003f04270 */
[----:B------:R-:W-:Y:S02]  /*12f70*/  FMNMX.FTZ R4, R149, R4, !PT ;  /* 0x0000000495047209 */ /* 0x000fe40007810000 */
[----:B------:R-:W-:Y:S02]  /*12f80*/  FSEL R166, R13, -INF , P2 ;  /* 0xff8000000da67808 */ /* 0x000fe40001000000 */
[----:B------:R-:W-:Y:S02]  /*12f90*/  FSEL R171, R15, -INF , P0 ;  /* 0xff8000000fab7808 */ /* 0x000fe40000000000 */
[----:B------:R-:W-:Y:S02]  /*12fa0*/  ISETP.GT.AND P0, PT, R2, 0x18, PT ;  /* 0x000000180200780c */ /* 0x000fe40003f04270 */
[----:B------:R-:W-:Y:S02]  /*12fb0*/  FMNMX.FTZ R4, R165, R4, !PT ;  /* 0x00000004a5047209 */ /* 0x000fe40007810000 */
[----:B------:R-:W-:Y:S02]  /*12fc0*/  FSEL R167, R16, -INF , P0 ;  /* 0xff80000010a77808 */ /* 0x000fe40000000000 */
[----:B------:R-:W-:Y:S02]  /*12fd0*/  ISETP.GT.AND P2, PT, R2, 0x19, PT ;  /* 0x000000190200780c */ /* 0x000fe40003f44270 */
[----:B------:R-:W-:Y:S02]  /*12fe0*/  ISETP.GT.AND P0, PT, R0, 0x19, PT ;  /* 0x000000190000780c */ /* 0x000fe40003f04270 */
[----:B------:R-:W-:Y:S02]  /*12ff0*/  FMNMX.FTZ R4, R166, R4, !PT ;  /* 0x00000004a6047209 */ /* 0x000fe40007810000 */
[----:B------:R-:W-:Y:S02]  /*13000*/  FSEL R172, R19, -INF , P0 ;  /* 0xff80000013ac7808 */ /* 0x000fe40000000000 */
[----:B------:R-:W-:Y:S02]  /*13010*/  ISETP.GT.AND P0, PT, R2, 0x20, PT ;  /* 0x000000200200780c */ /* 0x000fe40003f04270 */
[----:B------:R-:W-:Y:S02]  /*13020*/  FSEL R168, R17, -INF , P2 ;  /* 0xff80000011a87808 */ /* 0x000fe40001000000 */
[----:B------:R-:W-:Y:S02]  /*13030*/  FSEL R164, R6, -INF , P1 ;  /* 0xff80000006a47808 */ /* 0x000fe40000800000 */
[----:B------:R-:W-:Y:S02]  /*13040*/  FMNMX.FTZ R4, R167, R4, !PT ;  /* 0x00000004a7047209 */ /* 0x000fe40007810000 */
[----:B------:R-:W-:Y:S02]  /*13050*/  ISETP.GT.AND P1, PT, R0, 0x8, PT ;  /* 0x000000080000780c */ /* 0x000fe40003f24270 */
[----:B------:R-:W-:Y:S02]  /*13060*/  FSEL R154, R20, -INF , P0 ;  /* 0xff800000149a7808 */ /* 0x000fe40000000000 */
[----:B------:R-:W-:Y:S02]  /*13070*/  ISETP.GT.AND P2, PT, R2, 0x21, PT ;  /* 0x000000210200780c */ /* 0x000fe40003f44270 */
[----:B------:R-:W-:Y:S02]  /*13080*/  FMNMX.FTZ R4, R168, R4, !PT ;  /* 0x00000004a8047209 */ /* 0x000fe40007810000 */
[----:B------:R-:W-:Y:S02]  /*13090*/  FSEL R161, R10, -INF , P1 ;  /* 0xff8000000aa17808 */ /* 0x000fe40000800000 */
[----:B------:R-:W-:Y:S02]  /*130a0*/  ISETP.GT.AND P1, PT, R0, 0x10, PT ;  /* 0x000000100000780c */ /* 0x000fe40003f24270 */
[----:B------:R-:W-:Y:S02]  /*130b0*/  FMNMX.FTZ R5, R164, R128, !PT ;  /* 0x00000080a4057209 */ /* 0x000fe40007810000 */
[----:B------:R-:W-:Y:S02]  /*130c0*/  FSEL R155, R21, -INF , P2 ;  /* 0xff800000159b7808 */ /* 0x000fe40001000000 */
        /* <DEDUP_REMOVED lines=11> */
[----:B------:R-:W-:Y:S02]  /*13180*/  ISETP.GT.AND P0, PT, R2, 0x30, PT ;  /* 0x000000300200780c */ /* 0x000fe40003f04270 */
[----:B------:R-:W-:Y:S02]  /*13190*/  FMNMX.FTZ R5, R162, R5, !PT ;  /* 0x00000005a2057209 */ /* 0x000fe40007810000 */
[----:B------:R-:W-:Y:S02]  /*131a0*/  FSEL R186, R28, -INF , P0 ;  /* 0xff8000001cba7808 */ /* 0x000fe40000000000 */
        /* <DEDUP_REMOVED lines=9> */
[----:B------:R-:W-:Y:S02]  /*13240*/  ISETP.GT.AND P1, PT, R0, 0x20, PT ;  /* 0x000000200000780c */ /* 0x000fe40003f24270 */
[----:B------:R-:W-:Y:S02]  /*13250*/  FMNMX.FTZ R4, R170, R4, !PT ;  /* 0x00000004aa047209 */ /* 0x000fe40007810000 */
[----:B------:R-:W-:Y:S02]  /*13260*/  FSEL R214, R33, -INF , P2 ;  /* 0xff80000021d67808 */ /* 0x000fe40001000000 */
[----:B------:R-:W-:Y:S02]  /*13270*/  FMNMX.FTZ R2, R213, R2, !PT ;  /* 0x00000002d5027209 */ /* 0x000fe40007810000 */
[----:B------:R-:W-:Y:S02]  /*13280*/  FSEL R157, R22, -INF , P1 ;  /* 0xff800000169d7808 */ /* 0x000fe40000800000 */
[----:B------:R-:W-:Y:S02]  /*13290*/  ISETP.GT.AND P0, PT, R0, 0x21, PT ;  /* 0x000000210000780c */ /* 0x000fe40003f04270 */
[----:B------:R-:W-:Y:S02]  /*132a0*/  FMNMX.FTZ R4, R172, R4, !PT ;  /* 0x00000004ac047209 */ /* 0x000fe40007810000 */
[----:B------:R-:W-:Y:S02]  /*132b0*/  FMNMX.FTZ R2, R214, R2, !PT ;  /* 0x00000002d6027209 */ /* 0x000fe40007810000 */
[----:B------:R-:W-:Y:S02]  /*132c0*/  FSEL R158, R23, -INF , P0 ;  /* 0xff800000179e7808 */ /* 0x000fe40000000000 */
[----:B------:R-:W-:Y:S01]  /*132d0*/  ISETP.GT.AND P2, PT, R184, R235, PT ;  /* 0x000000ebb800720c */ /* 0x000fe20003f44270 */
[----:B------:R-:W1:Y:S01]  /*132e0*/  SHFL.BFLY PT, R7, R2, 0x2, 0x1f ;  /* 0x0c401f0002077f89 */ /* 0x000e6200000e0000 */
[----:B------:R-:W-:Y:S02]  /*132f0*/  FMNMX.FTZ R4, R157, R4, !PT ;  /* 0x000000049d047209 */ /* 0x000fe40007810000 */
[----:B------:R-:W-:Y:S02]  /*13300*/  ISETP.GT.AND P1, PT, R0, 0x28, PT ;  /* 0x000000280000780c */ /* 0x000fe40003f24270 */
[----:B------:R-:W-:Y:S02]  /*13310*/  FMNMX.FTZ R4, R158, R4, !PT ;  /* 0x000000049e047209 */ /* 0x000fe40007810000 */
[----:B------:R-:W-:Y:S02]  /*13320*/  FSEL R175, R26, -INF , P1 ;  /* 0xff8000001aaf7808 */ /* 0x000fe40000800000 */
[C---:B------:R-:W-:Y:S02]  /*13330*/  ISETP.GT.AND P0, PT, R0.reuse, 0x29, PT ;  /* 0x000000290000780c */ /* 0x040fe40003f04270 */
[----:B------:R-:W-:Y:S01]  /*13340*/  ISETP.GT.AND P1, PT, R0, 0x30, PT ;  /* 0x000000300000780c */ /* 0x000fe20003f24270 */
[----:B------:R-:W-:Y:S01]  /*13350*/  @P2 IMAD.MOV.U32 R10, RZ, RZ, c[0x0][0x1e4] ;  /* 0x00007900ff0a2624 */ /* 0x000fe200078e00ff */
[----:B------:R-:W-:Y:S02]  /*13360*/  FSEL R176, R27, -INF , P0 ;  /* 0xff8000001bb07808 */ /* 0x000fe40000000000 */
        /* <DEDUP_REMOVED lines=16> */
[----:B-1----:R-:W-:Y:S02]  /*13470*/  FMNMX.FTZ R9, R2, R7, !PT ;  /* 0x0000000702097209 */ /* 0x002fe40007810000 */
[----:B------:R-:W-:Y:S01]  /*13480*/  @P2 IADD3 R2, R5, R6, RZ ;  /* 0x0000000605022210 */ /* 0x000fe20007ffe0ff */
[C---:B------:R-:W-:Y:S01]  /*13490*/  @P2 IMAD.SHL.U32 R5, R4.reuse, 0x40, RZ ;  /* 0x0000004004052824 */ /* 0x040fe200078e00ff */
[----:B------:R-:W-:Y:S01]  /*134a0*/  FMNMX.FTZ R0, R129, R0, !PT ;  /* 0x0000000081007209 */ /* 0x000fe20007810000 */
[----:B------:R-:W-:Y:S01]  /*134b0*/  SHFL.BFLY PT, R17, R9, 0x1, 0x1f ;  /* 0x0c201f0009117f89 */ /* 0x000fe200000e0000 */
[----:B------:R-:W-:Y:S02]  /*134c0*/  @P2 SHF.L.U64.HI R4, R4, 0x6, R2 ;  /* 0x0000000604042819 */ /* 0x000fe40000010202 */
[----:B------:R-:W-:Y:S02]  /*134d0*/  @P2 MOV R6, c[0x0][0x1e0] ;  /* 0x0000780000062a02 */ /* 0x000fe40000000f00 */
[C---:B------:R-:W-:Y:S02]  /*134e0*/  @P2 IADD3 R8, P1, R5.reuse, R226, RZ ;  /* 0x000000e205082210 */ /* 0x040fe40007f3e0ff */
[----:B------:R-:W-:Y:S01]  /*134f0*/  @P2 LEA R7, P0, R6, R5, 0x5 ;  /* 0x0000000506072211 */ /* 0x000fe200078028ff */
[----:B------:R-:W1:Y:S01]  /*13500*/  SHFL.BFLY PT, R2, R0, 0x2, 0x1f ;  /* 0x0c401f0000027f89 */ /* 0x000e6200000e0000 */
[-C--:B------:R-:W-:Y:S02]  /*13510*/  @P2 IADD3.X R11, R4, R225.reuse, RZ, P1, !PT ;  /* 0x000000e1040b2210 */ /* 0x080fe40000ffe4ff */
[----:B------:R-:W-:Y:S02]  /*13520*/  @P2 LEA R18, P1, R8, c[0x0][0x1c8], 0x1 ;  /* 0x0000720008122a11 */ /* 0x000fe400078208ff */
[----:B------:R-:W-:Y:S02]  /*13530*/  @P2 LEA.HI.X R6, R6, R4, R10, 0x5, P0 ;  /* 0x0000000406062211 */ /* 0x000fe400000f2c0a */
[----:B------:R-:W-:Y:S02]  /*13540*/  @P2 IADD3 R10, P0, R226, 0x40, RZ ;  /* 0x00000040e20a2810 */ /* 0x000fe40007f1e0ff */
[----:B------:R-:W-:Y:S02]  /*13550*/  @P2 LEA.HI.X R19, R8, c[0x0][0x1cc], R11, 0x1, P1 ;  /* 0x0000730008132a11 */ /* 0x000fe400008f0c0b */
[----:B------:R-:W-:Y:S01]  /*13560*/  @P2 IADD3 R11, P3, R226, 0x80, RZ ;  /* 0x00000080e20b2810 */ /* 0x000fe20007f7e0ff */
[----:B------:R-:W-:Y:S01]  /*13570*/  @P2 IMAD.X R12, RZ, RZ, R225, P0 ;  /* 0x000000ffff0c2224 */ /* 0x000fe200000e06e1 */
[C---:B------:R-:W-:Y:S02]  /*13580*/  @P2 IADD3 R8, P1, R5.reuse, R10, RZ ;  /* 0x0000000a05082210 */ /* 0x040fe40007f3e0ff */
[----:B------:R-:W-:Y:S02]  /*13590*/  @P2 IADD3.X R13, RZ, R225, RZ, P3, !PT ;  /* 0x000000e1ff0d2210 */ /* 0x000fe40001ffe4ff */
[----:B------:R-:W-:Y:S01]  /*135a0*/  @P2 IADD3 R5, P0, R5, R11, RZ ;  /* 0x0000000b05052210 */ /* 0x000fe20007f1e0ff */
[----:B------:R-:W-:Y:S01]  /*135b0*/  @P2 IMAD.X R15, R4, 0x1, R12, P1 ;  /* 0x00000001040f2824 */ /* 0x000fe200008e060c */
[----:B------:R-:W-:Y:S02]  /*135c0*/  @P2 LEA R16, P1, R8, c[0x0][0x1c8], 0x1 ;  /* 0x0000720008102a11 */ /* 0x000fe400078208ff */
[----:B------:R-:W-:Y:S02]  /*135d0*/  @P2 IADD3.X R4, R4, R13, RZ, P0, !PT ;  /* 0x0000000d04042210 */ /* 0x000fe400007fe4ff */
[----:B------:R-:W-:Y:S02]  /*135e0*/  @P2 LEA R14, P0, R5, c[0x0][0x1c8], 0x1 ;  /* 0x00007200050e2a11 */ /* 0x000fe400078008ff */
[----:B-1----:R-:W-:Y:S02]  /*135f0*/  FMNMX.FTZ R0, R0, R2, !PT ;  /* 0x0000000200007209 */ /* 0x002fe40007810000 */
[----:B------:R-:W-:Y:S02]  /*13600*/  FMNMX.FTZ R125, R9, R17, !PT ;  /* 0x00000011097d7209 */ /* 0x000fe40007810000 */
[----:B------:R-:W-:Y:S01]  /*13610*/  @P2 LEA.HI.X R17, R8, c[0x0][0x1cc], R15, 0x1, P1 ;  /* 0x0000730008112a11 */ /* 0x000fe200008f0c0f */
[----:B------:R-:W1:Y:S01]  /*13620*/  SHFL.BFLY PT, R2, R0, 0x1, 0x1f ;  /* 0x0c201f0000027f89 */ /* 0x000e6200000e0000 */
[----:B------:R-:W-:Y:S01]  /*13630*/  @P2 LEA.HI.X R15, R5, c[0x0][0x1cc], R4, 0x1, P0 ;  /* 0x00007300050f2a11 */ /* 0x000fe200000f0c04 */
[----:B------:R-:W-:Y:S01]  /*13640*/  FMUL.FTZ R8, R125, c[0x0][0x2d0] ;  /* 0x0000b4007d087a20 */ /* 0x000fe20000410000 */
[----:B------:R-:W-:Y:S02]  /*13650*/  @P2 IADD3 R4, P0, R7, R10, RZ ;  /* 0x0000000a07042210 */ /* 0x000fe40007f1e0ff */
[----:B------:R-:W-:Y:S02]  /*13660*/  FSETP.NEU.FTZ.AND P1, PT, R125, -INF , PT ;  /* 0xff8000007d00780b */ /* 0x000fe40003f3d000 */
[----:B------:R-:W-:Y:S01]  /*13670*/  LOP3.LUT P4, RZ, R238, 0x1, RZ, 0xc0, !PT ;  /* 0x00000001eeff7812 */ /* 0x000fe2000788c0ff */
[----:B------:R-:W-:Y:S01]  /*13680*/  @P2 IMAD.X R10, R6, 0x1, R12, P0 ;  /* 0x00000001060a2824 */ /* 0x000fe200000e060c */
[C---:B------:R-:W-:Y:S02]  /*13690*/  @P2 IADD3 R5, P0, R7.reuse, R11, RZ ;  /* 0x0000000b07052210 */ /* 0x040fe40007f1e0ff */
[----:B------:R-:W-:Y:S02]  /*136a0*/  FSEL R152, R8, RZ, P1 ;  /* 0x000000ff08987208 */ /* 0x000fe40000800000 */
[----:B------:R-:W-:Y:S02]  /*136b0*/  @P2 IADD3.X R11, R6, R13, RZ, P0, !PT ;  /* 0x0000000d060b2210 */ /* 0x000fe400007fe4ff */
[----:B------:R-:W-:Y:S01]  /*136c0*/  @P2 IADD3 R7, P0, R7, R226, RZ ;  /* 0x000000e207072210 */ /* 0x000fe20007f1e0ff */
[--C-:B------:R-:W-:Y:S04]  /*136d0*/  FFMA.FTZ R8, R124, c[0x0][0x2d0], -R152.reuse ;  /* 0x0000b4007c087a23 */ /* 0x100fe80000010898 */
[----:B------:R-:W-:Y:S01]  /*136e0*/  @P2 IMAD.X R9, R6, 0x1, R225, P0 ;  /* 0x0000000106092824 */ /* 0x000fe200000e06e1 */
[C---:B------:R-:W-:Y:S01]  /*136f0*/  @P2 LEA R6, P0, R7.reuse, c[0x0][0x1c8], 0x1 ;  /* 0x0000720007062a11 */ /* 0x040fe200078008ff */
[----:B------:R2:W-:Y:S01]  /*13700*/  MUFU.EX2 R223, R8 ;  /* 0x0000000800df7308 */ /* 0x0005e20000000800 */
[----:B------:R3:W-:Y:S01]  /*13710*/  @P2 LDGSTS.E.BYPASS.LTC128B.128 [R210+0x6100], [R18.64], !P4 ;  /* 0x0610000012d22fae */ /* 0x0007e2000e101d46 */
[----:B-1----:R-:W-:Y:S01]  /*13720*/  FMNMX.FTZ R124, R0, R2, !PT ;  /* 0x00000002007c7209 */ /* 0x002fe20007810000 */
[--C-:B------:R-:W-:Y:S01]  /*13730*/  FFMA.FTZ R0, R148, c[0x0][0x2d0], -R152.reuse ;  /* 0x0000b40094007a23 */ /* 0x100fe20000010898 */
[----:B------:R-:W-:Y:S01]  /*13740*/  @P2 LEA.HI.X R7, R7, c[0x0][0x1cc], R9, 0x1, P0 ;  /* 0x0000730007072a11 */ /* 0x000fe200000f0c09 */
[--C-:B------:R-:W-:Y:S02]  /*13750*/  FFMA.FTZ R9, R160, c[0x0][0x2d0], -R152.reuse ;  /* 0x0000b400a0097a23 */ /* 0x100fe40000010898 */
[----:B------:R-:W-:Y:S02]  /*13760*/  FFMA.FTZ R2, R149, c[0x0][0x2d0], -R152 ;  /* 0x0000b40095027a23 */ /* 0x000fe40000010898 */
[----:B------:R1:W-:Y:S01]  /*13770*/  @P2 LDGSTS.E.BYPASS.LTC128B.128 [R210+0x8100], [R16.64], !P6 ;  /* 0x0810000010d22fae */ /* 0x0003e2000f101d46 */
[----:B------:R4:W5:Y:S07]  /*13780*/  MUFU.EX2 R224, R9 ;  /* 0x0000000900e07308 */ /* 0x00096e0000000800 */
[----:B------:R1:W-:Y:S03]  /*13790*/  @P2 LDGSTS.E.BYPASS.LTC128B.128 [R210+0xa100], [R14.64], !P5 ;  /* 0x0a1000000ed22fae */ /* 0x0003e6000e901d46 */
[----:B------:R1:W-:Y:S01]  /*137a0*/  MUFU.EX2 R222, R0 ;  /* 0x0000000000de7308 */ /* 0x0003e20000000800 */
[C---:B--2---:R-:W-:Y:S04]  /*137b0*/  @P2 LEA R8, P0, R4.reuse, c[0x0][0x1c8], 0x1 ;  /* 0x0000720004082a11 */ /* 0x044fe800078008ff */
[----:B------:R2:W-:Y:S05]  /*137c0*/  @P2 LDGSTS.E.BYPASS.LTC128B.128 [R210+0x7100], [R6.64], !P4 ;  /* 0x0710000006d22fae */ /* 0x0005ea000e101d46 */
[----:B------:R2:W2:Y:S01]  /*137d0*/  MUFU.EX2 R221, R2 ;  /* 0x0000000200dd7308 */ /* 0x0004a20000000800 */
[----:B----4-:R-:W-:Y:S02]  /*137e0*/  @P2 LEA.HI.X R9, R4, c[0x0][0x1cc], R10, 0x1, P0 ;  /* 0x0000730004092a11 */ /* 0x010fe400000f0c0a */
[C---:B------:R-:W-:Y:S02]  /*137f0*/  @P2 LEA R4, P0, R5.reuse, c[0x0][0x1c8], 0x1 ;  /* 0x0000720005042a11 */ /* 0x040fe400078008ff */
[----:B-----5:R-:W-:Y:S01]  /*13800*/  F2FP.BF16.PACK_AB R148, R224, R223 ;  /* 0x000000dfe094723e */ /* 0x020fe200000010ff */
[----:B------:R4:W-:Y:S01]  /*13810*/  @P2 LDGSTS.E.BYPASS.LTC128B.128 [R210+0x9100], [R8.64], !P6 ;  /* 0x0910000008d22fae */ /* 0x0009e2000f101d46 */
[----:B------:R-:W-:Y:S02]  /*13820*/  @P2 LEA.HI.X R5, R5, c[0x0][0x1cc], R11, 0x1, P0 ;  /* 0x0000730005052a11 */ /* 0x000fe400000f0c0b */
[C---:B------:R-:W-:Y:S01]  /*13830*/  FSETP.NEU.FTZ.AND P0, PT, R124.reuse, -INF , PT ;  /* 0xff8000007c00780b */ /* 0x040fe20003f1d000 */
[----:B-1----:R-:W-:Y:S04]  /*13840*/  FMUL.FTZ R0, R124, c[0x0][0x2d0] ;  /* 0x0000b4007c007a20 */ /* 0x002fe80000410000 */
[----:B------:R1:W-:Y:S01]  /*13850*/  @P2 LDGSTS.E.BYPASS.LTC128B.128 [R210+0xb100], [R4.64], !P5 ;  /* 0x0b10000004d22fae */ /* 0x0003e2000e901d46 */
[----:B------:R-:W-:Y:S05]  /*13860*/  FSEL R153, R0, RZ, P0 ;  /* 0x000000ff00997208 */ /* 0x000fea0000000000 */
[--C-:B------:R-:W-:Y:S02]  /*13870*/  FFMA.FTZ R0, R164, c[0x0][0x2d0], -R153.reuse ;  /* 0x0000b400a4007a23 */ /* 0x100fe40000010899 */
[----:B------:R-:W5:Y:S01]  /*13880*/  LDSM.16.MT88.4 R12, [R188] ;  /* 0x00000000bc0c783b */ /* 0x000f620000004200 */
[--C-:B--2---:R-:W-:Y:S01]  /*13890*/  FFMA.FTZ R2, R162, c[0x0][0x2d0], -R153.reuse ;  /* 0x0000b400a2027a23 */ /* 0x104fe20000010899 */
[----:B------:R-:W-:Y:S01]  /*138a0*/  F2FP.BF16.PACK_AB R150, R221, R222 ;  /* 0x000000dedd96723e */ /* 0x000fe200000010ff */
[----:B------:R2:W-:Y:S05]  /*138b0*/  MUFU.EX2 R218, R0 ;  /* 0x0000000000da7308 */ /* 0x0005ea0000000800 */
[----:B------:R-:W1:Y:S05]  /*138c0*/  LDSM.16.MT88.4 R20, [R189] ;  /* 0x00000000bd14783b */ /* 0x000e6a0000004200 */
[----:B------:R3:W-:Y:S03]  /*138d0*/  MUFU.EX2 R217, R2 ;  /* 0x0000000200d97308 */ /* 0x0007e60000000800 */
[----:B------:R-:W1:Y:S08]  /*138e0*/  LDSM.16.MT88.4 R28, [R192] ;  /* 0x00000000c01c783b */ /* 0x000e700000004200 */
[----:B------:R-:W0:Y:S01]  /*138f0*/  LDGDEPBAR ;  /* 0x00000000000079af */ /* 0x000e220000000000 */
[--C-:B--2---:R-:W-:Y:S04]  /*13900*/  FFMA.FTZ R0, R163, c[0x0][0x2d0], -R153.reuse ;  /* 0x0000b400a3007a23 */ /* 0x104fe80000010899 */
[----:B------:R2:W1:Y:S01]  /*13910*/  MUFU.EX2 R220, R0 ;  /* 0x0000000000dc7308 */ /* 0x0004620000000800 */
[----:B---3--:R-:W-:Y:S02]  /*13920*/  FSEL R2, R124, RZ, P0 ;  /* 0x000000ff7c027208 */ /* 0x008fe40000000000 */
[----:B------:R-:W-:Y:S02]  /*13930*/  ISETP.GT.AND P0, PT, R184, R236, PT ;  /* 0x000000ecb800720c */ /* 0x000fe40003f04270 */
[----:B------:R-:W-:Y:S01]  /*13940*/  MOV R184, R211 ;  /* 0x000000d300b87202 */ /* 0x000fe20000000f00 */
[----:B--2---:R-:W-:Y:S01]  /*13950*/  FFMA.FTZ R0, R161, c[0x0][0x2d0], -R153 ;  /* 0x0000b400a1007a23 */ /* 0x004fe20000010899 */
[----:B-1----:R-:W-:Y:S03]  /*13960*/  F2FP.BF16.PACK_AB R149, R220, R218 ;  /* 0x000000dadc95723e */ /* 0x002fe600000010ff */
[----:B------:R1:W2:Y:S02]  /*13970*/  MUFU.EX2 R219, R0 ;  /* 0x0000000000db7308 */ /* 0x0002a40000000800 */
[----:B-1----:R-:W-:Y:S02]  /*13980*/  FSEL R0, R125, RZ, P1 ;  /* 0x000000ff7d007208 */ /* 0x002fe40000800000 */
[----:B--2---:R-:W-:Y:S03]  /*13990*/  F2FP.BF16.PACK_AB R151, R217, R219 ;  /* 0x000000dbd997723e */ /* 0x004fe600000010ff */
[----:B------:R-:W-:Y:S04]  /*139a0*/  FADD.FTZ R0, -R0, R3 ;  /* 0x0000000300007221 */ /* 0x000fe80000010100 */
[----:B------:R-:W-:Y:S04]  /*139b0*/  FMUL.FTZ R0, R0, c[0x0][0x2d0] ;  /* 0x0000b40000007a20 */ /* 0x000fe80000410000 */
[----:B------:R1:W2:Y:S02]  /*139c0*/  MUFU.EX2 R3, R0 ;  /* 0x0000000000037308 */ /* 0x0002a40000000800 */
[----:B-1----:R-:W-:Y:S02]  /*139d0*/  FADD.FTZ R0, -R2, R128 ;  /* 0x0000008002007221 */ /* 0x002fe40000010100 */
[C---:B--2---:R-:W-:Y:S02]  /*139e0*/  FMUL.FTZ R4, R3.reuse, R132 ;  /* 0x0000008403047220 */ /* 0x044fe40000410000 */
[----:B------:R-:W-:Y:S02]  /*139f0*/  FMUL.FTZ R0, R0, c[0x0][0x2d0] ;  /* 0x0000b40000007a20 */ /* 0x000fe40000410000 */
[C---:B------:R-:W-:Y:S02]  /*13a00*/  FMUL.FTZ R5, R3.reuse, R133 ;  /* 0x0000008503057220 */ /* 0x040fe40000410000 */
[C---:B----4-:R-:W-:Y:S02]  /*13a10*/  FMUL.FTZ R8, R3.reuse, R136 ;  /* 0x0000008803087220 */ /* 0x050fe40000410000 */
[----:B------:R-:W1:Y:S01]  /*13a20*/  MUFU.EX2 R0, R0 ;  /* 0x0000000000007308 */ /* 0x000e620000000800 */
[----:B------:R-:W-:Y:S02]  /*13a30*/  FMUL.FTZ R9, R3, R137 ;  /* 0x0000008903097220 */ /* 0x000fe40000410000 */
[--C-:B------:R-:W-:Y:S02]  /*13a40*/  FFMA.FTZ R2, R165, c[0x0][0x2d0], -R152.reuse ;  /* 0x0000b400a5027a23 */ /* 0x100fe40000010898 */
[C---:B------:R-:W-:Y:S02]  /*13a50*/  FMUL.FTZ R16, R3.reuse, R104 ;  /* 0x0000006803107220 */ /* 0x040fe40000410000 */
        /* <DEDUP_REMOVED lines=9> */
[C---:B------:R-:W-:Y:S02]  /*13af0*/  FMUL.FTZ R41, R3.reuse, R41 ;  /* 0x0000002903297220 */ /* 0x040fe40000410000 */
[C---:B-1----:R-:W-:Y:S02]  /*13b00*/  FMUL.FTZ R6, R0.reuse, R134 ;  /* 0x0000008600067220 */ /* 0x042fe40000410000 */
[C---:B------:R-:W-:Y:S02]  /*13b10*/  FMUL.FTZ R7, R0.reuse, R135 ;  /* 0x0000008700077220 */ /* 0x040fe40000410000 */
[----:B------:R-:W-:Y:S01]  /*13b20*/  LDSM.16.MT88.4 R132, [R189+0x2800] ;  /* 0x00280000bd84783b */ /* 0x000fe20000004200 */
[C---:B------:R-:W-:Y:S02]  /*13b30*/  FMUL.FTZ R10, R0.reuse, R138 ;  /* 0x0000008a000a7220 */ /* 0x040fe40000410000 */
[C---:B------:R-:W-:Y:S02]  /*13b40*/  FMUL.FTZ R11, R0.reuse, R139 ;  /* 0x0000008b000b7220 */ /* 0x040fe40000410000 */
[C---:B-----5:R-:W-:Y:S03]  /*13b50*/  HMMA.16816.F32.BF16 R4, R148.reuse, R12, R4 ;  /* 0x0000000c9404723c */ /* 0x060fe60000041804 */
[----:B------:R-:W-:Y:S02]  /*13b60*/  LDSM.16.MT88.4 R136, [R192+0x2800] ;  /* 0x00280000c088783b */ /* 0x000fe40000004200 */
[C---:B------:R-:W-:Y:S02]  /*13b70*/  FMUL.FTZ R18, R0.reuse, R106 ;  /* 0x0000006a00127220 */ /* 0x040fe40000410000 */
[C---:B------:R-:W-:Y:S01]  /*13b80*/  FMUL.FTZ R12, R3.reuse, R100 ;  /* 0x00000064030c7220 */ /* 0x040fe20000410000 */
[C---:B------:R-:W-:Y:S04]  /*13b90*/  HMMA.16816.F32.BF16 R8, R148.reuse, R14, R8 ;  /* 0x0000000e9408723c */ /* 0x040fe80000041808 */
[C---:B------:R-:W-:Y:S02]  /*13ba0*/  FMUL.FTZ R13, R3.reuse, R101 ;  /* 0x00000065030d7220 */ /* 0x040fe40000410000 */
[C---:B------:R-:W-:Y:S02]  /*13bb0*/  FMUL.FTZ R19, R0.reuse, R107 ;  /* 0x0000006b00137220 */ /* 0x040fe40000410000 */
[C---:B------:R-:W-:Y:S01]  /*13bc0*/  FMUL.FTZ R14, R0.reuse, R102 ;  /* 0x00000066000e7220 */ /* 0x040fe20000410000 */
[----:B------:R-:W-:Y:S03]  /*13bd0*/  LDSM.16.MT88.4 R104, [R188+0x2000] ;  /* 0x00200000bc68783b */ /* 0x000fe60000004200 */
[C---:B------:R-:W-:Y:S02]  /*13be0*/  FMUL.FTZ R15, R0.reuse, R103 ;  /* 0x00000067000f7220 */ /* 0x040fe40000410000 */
[C---:B------:R-:W-:Y:S02]  /*13bf0*/  FMUL.FTZ R26, R0.reuse, R114 ;  /* 0x00000072001a7220 */ /* 0x040fe40000410000 */
[C---:B------:R-:W-:Y:S01]  /*13c00*/  FMUL.FTZ R27, R0.reuse, R115 ;  /* 0x00000073001b7220 */ /* 0x040fe20000410000 */
[----:B------:R-:W1:Y:S01]  /*13c10*/  LDSM.16.MT88.4 R100, [R191] ;  /* 0x00000000bf64783b */ /* 0x000e620000004200 */
[----:B------:R-:W-:Y:S01]  /*13c20*/  FMUL.FTZ R34, R0, R122 ;  /* 0x0000007a00227220 */ /* 0x000fe20000410000 */
[C---:B------:R-:W-:Y:S03]  /*13c30*/  HMMA.16816.F32.BF16 R12, R148.reuse, R20, R12 ;  /* 0x00000014940c723c */ /* 0x040fe6000004180c */
[--C-:B--2---:R-:W-:Y:S02]  /*13c40*/  FFMA.FTZ R2, R166, c[0x0][0x2d0], -R152.reuse ;  /* 0x0000b400a6027a23 */ /* 0x104fe40000010898 */
[C---:B------:R-:W-:Y:S01]  /*13c50*/  FMUL.FTZ R35, R0.reuse, R123 ;  /* 0x0000007b00237220 */ /* 0x040fe20000410000 */
[----:B------:R-:W-:Y:S01]  /*13c60*/  LDSM.16.MT88.4 R112, [R192+0x800] ;  /* 0x00080000c070783b */ /* 0x000fe20000004200 */
[C---:B------:R-:W-:Y:S01]  /*13c70*/  FMUL.FTZ R20, R3.reuse, R108 ;  /* 0x0000006c03147220 */ /* 0x040fe20000410000 */
[C---:B------:R-:W-:Y:S01]  /*13c80*/  HMMA.16816.F32.BF16 R16, R148.reuse, R22, R16 ;  /* 0x000000169410723c */ /* 0x040fe20000041810 */
[----:B------:R2:W3:Y:S03]  /*13c90*/  MUFU.EX2 R183, R2 ;  /* 0x0000000200b77308 */ /* 0x0004e60000000800 */
[C---:B------:R-:W-:Y:S02]  /*13ca0*/  FMUL.FTZ R21, R3.reuse, R109 ;  /* 0x0000006d03157220 */ /* 0x040fe40000410000 */
[C---:B------:R-:W-:Y:S01]  /*13cb0*/  FMUL.FTZ R38, R0.reuse, R38 ;  /* 0x0000002600267220 */ /* 0x040fe20000410000 */
[----:B------:R-:W-:Y:S01]  /*13cc0*/  LDSM.16.MT88.4 R120, [R188+0x2800] ;  /* 0x00280000bc78783b */ /* 0x000fe20000004200 */
[C---:B------:R-:W-:Y:S04]  /*13cd0*/  FMUL.FTZ R22, R0.reuse, R110 ;  /* 0x0000006e00167220 */ /* 0x040fe80000410000 */
[C---:B------:R-:W-:Y:S02]  /*13ce0*/  FMUL.FTZ R23, R0.reuse, R111 ;  /* 0x0000006f00177220 */ /* 0x040fe40000410000 */
[C---:B------:R-:W-:Y:S01]  /*13cf0*/  FMUL.FTZ R39, R0.reuse, R39 ;  /* 0x0000002700277220 */ /* 0x040fe20000410000 */
[----:B------:R-:W4:Y:S01]  /*13d00*/  LDSM.16.MT88.4 R108, [R189+0x2000] ;  /* 0x00200000bd6c783b */ /* 0x000f220000004200 */
[C---:B------:R-:W-:Y:S02]  /*13d10*/  FMUL.FTZ R42, R0.reuse, R42 ;  /* 0x0000002a002a7220 */ /* 0x040fe40000410000 */
[C---:B------:R-:W-:Y:S01]  /*13d20*/  FMUL.FTZ R43, R0.reuse, R43 ;  /* 0x0000002b002b7220 */ /* 0x040fe20000410000 */
[C---:B------:R-:W-:Y:S03]  /*13d30*/  HMMA.16816.F32.BF16 R20, R148.reuse, R28, R20 ;  /* 0x0000001c9414723c */ /* 0x040fe60000041814 */
[C---:B------:R-:W-:Y:S02]  /*13d40*/  FMUL.FTZ R44, R3.reuse, R44 ;  /* 0x0000002c032c7220 */ /* 0x040fe40000410000 */
[C---:B------:R-:W-:Y:S02]  /*13d50*/  FMUL.FTZ R45, R3.reuse, R45 ;  /* 0x0000002d032d7220 */ /* 0x040fe40000410000 */
[----:B------:R-:W-:Y:S01]  /*13d60*/  FMUL.FTZ R28, R3, R116 ;  /* 0x00000074031c7220 */ /* 0x000fe20000410000 */
[C---:B------:R-:W-:Y:S04]  /*13d70*/  HMMA.16816.F32.BF16 R24, R148.reuse, R30, R24 ;  /* 0x0000001e9418723c */ /* 0x040fe80000041818 */
[--C-:B--2---:R-:W-:Y:S02]  /*13d80*/  FFMA.FTZ R2, R167, c[0x0][0x2d0], -R152.reuse ;  /* 0x0000b400a7027a23 */ /* 0x104fe40000010898 */
[C---:B------:R-:W-:Y:S02]  /*13d90*/  FMUL.FTZ R29, R3.reuse, R117 ;  /* 0x00000075031d7220 */ /* 0x040fe40000410000 */
[C---:B------:R-:W-:Y:S01]  /*13da0*/  FMUL.FTZ R30, R0.reuse, R118 ;  /* 0x00000076001e7220 */ /* 0x040fe20000410000 */
[----:B------:R2:W-:Y:S03]  /*13db0*/  MUFU.EX2 R182, R2 ;  /* 0x0000000200b67308 */ /* 0x0005e60000000800 */
        /* <DEDUP_REMOVED lines=10> */
[----:B------:R-:W-:Y:S02]  /*13e60*/  FMUL.FTZ R51, R0, R51 ;  /* 0x0000003300337220 */ /* 0x000fe40000410000 */
[----:B--2---:R-:W-:Y:S02]  /*13e70*/  FFMA.FTZ R2, R168, c[0x0][0x2d0], -R152 ;  /* 0x0000b400a8027a23 */ /* 0x004fe40000010898 */
[C---:B------:R-:W-:Y:S02]  /*13e80*/  HMMA.16816.F32.BF16 R36, R148.reuse, R104, R36 ;  /* 0x000000689424723c */ /* 0x040fe40000041824 */
[----:B------:R2:W-:Y:S02]  /*13e90*/  MUFU.EX2 R181, R2 ;  /* 0x0000000200b57308 */ /* 0x0005e40000000800 */
[C---:B------:R-:W-:Y:S02]  /*13ea0*/  FMUL.FTZ R52, R3.reuse, R52 ;  /* 0x0000003403347220 */ /* 0x040fe40000410000 */
[C---:B------:R-:W-:Y:S02]  /*13eb0*/  FMUL.FTZ R53, R3.reuse, R53 ;  /* 0x0000003503357220 */ /* 0x040fe40000410000 */
[C---:B------:R-:W-:Y:S01]  /*13ec0*/  HMMA.16816.F32.BF16 R40, R148.reuse, R106, R40 ;  /* 0x0000006a9428723c */ /* 0x040fe20000041828 */
[----:B------:R-:W5:Y:S03]  /*13ed0*/  LDSM.16.MT88.4 R104, [R191+0x2000] ;  /* 0x00200000bf68783b */ /* 0x000f660000004200 */
[C---:B------:R-:W-:Y:S02]  /*13ee0*/  FMUL.FTZ R54, R0.reuse, R54 ;  /* 0x0000003600367220 */ /* 0x040fe40000410000 */
[C---:B------:R-:W-:Y:S02]  /*13ef0*/  FMUL.FTZ R55, R0.reuse, R55 ;  /* 0x0000003700377220 */ /* 0x040fe40000410000 */
[C---:B----4-:R-:W-:Y:S04]  /*13f00*/  HMMA.16816.F32.BF16 R44, R148.reuse, R108, R44 ;  /* 0x0000006c942c723c */ /* 0x050fe8000004182c */
[C---:B------:R-:W-:Y:S02]  /*13f10*/  FMUL.FTZ R56, R3.reuse, R56 ;  /* 0x0000003803387220 */ /* 0x040fe40000410000 */
[----:B------:R-:W-:Y:S02]  /*13f20*/  FMUL.FTZ R57, R3, R57 ;  /* 0x0000003903397220 */ /* 0x000fe40000410000 */
[C---:B------:R-:W-:Y:S01]  /*13f30*/  HMMA.16816.F32.BF16 R48, R148.reuse, R110, R48 ;  /* 0x0000006e9430723c */ /* 0x040fe20000041830 */
[----:B------:R-:W4:Y:S03]  /*13f40*/  LDSM.16.MT88.4 R108, [R188+0x4000] ;  /* 0x00400000bc6c783b */ /* 0x000f260000004200 */
[--C-:B--2---:R-:W-:Y:S02]  /*13f50*/  FFMA.FTZ R2, R169, c[0x0][0x2d0], -R153.reuse ;  /* 0x0000b400a9027a23 */ /* 0x104fe40000010899 */
[C---:B------:R-:W-:Y:S02]  /*13f60*/  FMUL.FTZ R58, R0.reuse, R58 ;  /* 0x0000003a003a7220 */ /* 0x040fe40000410000 */
[C---:B------:R-:W-:Y:S01]  /*13f70*/  FMUL.FTZ R59, R0.reuse, R59 ;  /* 0x0000003b003b7220 */ /* 0x040fe20000410000 */
[C---:B-1----:R-:W-:Y:S01]  /*13f80*/  HMMA.16816.F32.BF16 R52, R148.reuse, R100, R52 ;  /* 0x000000649434723c */ /* 0x042fe20000041834 */
[----:B------:R1:W-:Y:S02]  /*13f90*/  MUFU.EX2 R180, R2 ;  /* 0x0000000200b47308 */ /* 0x0003e40000000800 */
[C---:B------:R-:W-:Y:S02]  /*13fa0*/  FMUL.FTZ R60, R3.reuse, R60 ;  /* 0x0000003c033c7220 */ /* 0x040fe40000410000 */
[C---:B------:R-:W-:Y:S02]  /*13fb0*/  FMUL.FTZ R61, R3.reuse, R61 ;  /* 0x0000003d033d7220 */ /* 0x040fe40000410000 */
[C---:B------:R-:W-:Y:S01]  /*13fc0*/  FMUL.FTZ R62, R0.reuse, R62 ;  /* 0x0000003e003e7220 */ /* 0x040fe20000410000 */
[C---:B------:R-:W-:Y:S01]  /*13fd0*/  HMMA.16816.F32.BF16 R56, R148.reuse, R102, R56 ;  /* 0x000000669438723c */ /* 0x040fe20000041838 */
[----:B------:R-:W2:Y:S03]  /*13fe0*/  LDSM.16.MT88.4 R100, [R189+0x4000] ;  /* 0x00400000bd64783b */ /* 0x000ea60000004200 */
[C---:B------:R-:W-:Y:S02]  /*13ff0*/  FMUL.FTZ R63, R0.reuse, R63 ;  /* 0x0000003f003f7220 */ /* 0x040fe40000410000 */
[C---:B------:R-:W-:Y:S02]  /*14000*/  FMUL.FTZ R64, R3.reuse, R64 ;  /* 0x0000004003407220 */ /* 0x040fe40000410000 */
[C---:B------:R-:W-:Y:S03]  /*14010*/  FMUL.FTZ R65, R3.reuse, R65 ;  /* 0x0000004103417220 */ /* 0x040fe60000410000 */
[C---:B-----5:R-:W-:Y:S03]  /*14020*/  HMMA.16816.F32.BF16 R60, R148.reuse, R104, R60 ;  /* 0x00000068943c723c */ /* 0x060fe6000004183c */
[C---:B------:R-:W-:Y:S02]  /*14030*/  FMUL.FTZ R66, R0.reuse, R66 ;  /* 0x0000004200427220 */ /* 0x040fe40000410000 */
[C---:B------:R-:W-:Y:S02]  /*14040*/  FMUL.FTZ R67, R0.reuse, R67 ;  /* 0x0000004300437220 */ /* 0x040fe40000410000 */
[C---:B------:R-:W-:Y:S02]  /*14050*/  FMUL.FTZ R68, R3.reuse, R68 ;  /* 0x0000004403447220 */ /* 0x040fe40000410000 */
[----:B------:R-:W-:Y:S03]  /*14060*/  FMUL.FTZ R69, R3, R69 ;  /* 0x0000004503457220 */ /* 0x000fe60000410000 */
[C---:B------:R-:W-:Y:S01]  /*14070*/  HMMA.16816.F32.BF16 R64, R148.reuse, R106, R64 ;  /* 0x0000006a9440723c */ /* 0x040fe20000041840 */
[----:B------:R-:W5:Y:S02]  /*14080*/  LDSM.16.MT88.4 R104, [R192+0x4000] ;  /* 0x00400000c068783b */ /* 0x000f640000004200 */
[C---:B------:R-:W-:Y:S02]  /*14090*/  FMUL.FTZ R70, R0.reuse, R70 ;  /* 0x0000004600467220 */ /* 0x040fe40000410000 */
[C---:B------:R-:W-:Y:S02]  /*140a0*/  FMUL.FTZ R71, R0.reuse, R71 ;  /* 0x0000004700477220 */ /* 0x040fe40000410000 */
[--C-:B-1----:R-:W-:Y:S02]  /*140b0*/  FFMA.FTZ R2, R171, c[0x0][0x2d0], -R153.reuse ;  /* 0x0000b400ab027a23 */ /* 0x102fe40000010899 */
[C---:B------:R-:W-:Y:S02]  /*140c0*/  FMUL.FTZ R72, R3.reuse, R72 ;  /* 0x0000004803487220 */ /* 0x040fe40000410000 */
[----:B------:R1:W1:Y:S01]  /*140d0*/  MUFU.EX2 R179, R2 ;  /* 0x0000000200b37308 */ /* 0x0002620000000800 */
[C---:B----4-:R-:W-:Y:S03]  /*140e0*/  HMMA.16816.F32.BF16 R68, R148.reuse, R108, R68 ;  /* 0x0000006c9444723c */ /* 0x050fe60000041844 */
[C---:B------:R-:W-:Y:S02]  /*140f0*/  FMUL.FTZ R73, R3.reuse, R73 ;  /* 0x0000004903497220 */ /* 0x040fe40000410000 */
[C---:B------:R-:W-:Y:S02]  /*14100*/  FMUL.FTZ R74, R0.reuse, R74 ;  /* 0x0000004a004a7220 */ /* 0x040fe40000410000 */
[C---:B------:R-:W-:Y:S02]  /*14110*/  FMUL.FTZ R75, R0.reuse, R75 ;  /* 0x0000004b004b7220 */ /* 0x040fe40000410000 */
[C---:B------:R-:W-:Y:S03]  /*14120*/  FMUL.FTZ R76, R3.reuse, R76 ;  /* 0x0000004c034c7220 */ /* 0x040fe60000410000 */
[C---:B------:R-:W-:Y:S02]  /*14130*/  FMUL.FTZ R77, R3.reuse, R77 ;  /* 0x0000004d034d7220 */ /* 0x040fe40000410000 */
[C---:B------:R-:W-:Y:S01]  /*14140*/  HMMA.16816.F32.BF16 R72, R148.reuse, R110, R72 ;  /* 0x0000006e9448723c */ /* 0x040fe20000041848 */
[----:B------:R-:W-:Y:S02]  /*14150*/  LDSM.16.MT88.4 R108, [R189+0x800] ;  /* 0x00080000bd6c783b */ /* 0x000fe40000004200 */
[C---:B------:R-:W-:Y:S02]  /*14160*/  FMUL.FTZ R78, R0.reuse, R78 ;  /* 0x0000004e004e7220 */ /* 0x040fe40000410000 */
[C---:B------:R-:W-:Y:S02]  /*14170*/  FMUL.FTZ R79, R0.reuse, R79 ;  /* 0x0000004f004f7220 */ /* 0x040fe40000410000 */
[C---:B------:R-:W-:Y:S02]  /*14180*/  FMUL.FTZ R80, R3.reuse, R80 ;  /* 0x0000005003507220 */ /* 0x040fe40000410000 */
[C---:B------:R-:W-:Y:S03]  /*14190*/  FMUL.FTZ R81, R3.reuse, R81 ;  /* 0x0000005103517220 */ /* 0x040fe60000410000 */
[C---:B--2---:R-:W-:Y:S03]  /*141a0*/  HMMA.16816.F32.BF16 R76, R148.reuse, R100, R76 ;  /* 0x00000064944c723c */ /* 0x044fe6000004184c */
[C---:B------:R-:W-:Y:S02]  /*141b0*/  FMUL.FTZ R82, R0.reuse, R82 ;  /* 0x0000005200527220 */ /* 0x040fe40000410000 */
[----:B------:R-:W-:Y:S02]  /*141c0*/  FMUL.FTZ R83, R0, R83 ;  /* 0x0000005300537220 */ /* 0x000fe40000410000 */
[--C-:B-1----:R-:W-:Y:S02]  /*141d0*/  FFMA.FTZ R2, R170, c[0x0][0x2d0], -R153.reuse ;  /* 0x0000b400aa027a23 */ /* 0x102fe40000010899 */
[C---:B------:R-:W-:Y:S02]  /*141e0*/  FMUL.FTZ R84, R3.reuse, R84 ;  /* 0x0000005403547220 */ /* 0x040fe40000410000 */
[----:B------:R1:W-:Y:S01]  /*141f0*/  MUFU.EX2 R178, R2 ;  /* 0x0000000200b27308 */ /* 0x0003e20000000800 */
[C---:B------:R-:W-:Y:S01]  /*14200*/  HMMA.16816.F32.BF16 R80, R148.reuse, R102, R80 ;  /* 0x000000669450723c */ /* 0x040fe20000041850 */
[----:B------:R-:W2:Y:S02]  /*14210*/  LDSM.16.MT88.4 R100, [R191+0x4000] ;  /* 0x00400000bf64783b */ /* 0x000ea40000004200 */
[C---:B------:R-:W-:Y:S02]  /*14220*/  FMUL.FTZ R85, R3.reuse, R85 ;  /* 0x0000005503557220 */ /* 0x040fe40000410000 */
[C---:B------:R-:W-:Y:S02]  /*14230*/  FMUL.FTZ R86, R0.reuse, R86 ;  /* 0x0000005600567220 */ /* 0x040fe40000410000 */
[C---:B------:R-:W-:Y:S02]  /*14240*/  FMUL.FTZ R87, R0.reuse, R87 ;  /* 0x0000005700577220 */ /* 0x040fe40000410000 */
[C---:B------:R-:W-:Y:S03]  /*14250*/  FMUL.FTZ R88, R3.reuse, R88 ;  /* 0x0000005803587220 */ /* 0x040fe60000410000 */
[C---:B------:R-:W-:Y:S02]  /*14260*/  FMUL.FTZ R89, R3.reuse, R89 ;  /* 0x0000005903597220 */ /* 0x040fe40000410000 */
[C---:B-----5:R-:W-:Y:S03]  /*14270*/  HMMA.16816.F32.BF16 R84, R148.reuse, R104, R84 ;  /* 0x000000689454723c */ /* 0x060fe60000041854 */
[C---:B------:R-:W-:Y:S02]  /*14280*/  FMUL.FTZ R90, R0.reuse, R90 ;  /* 0x0000005a005a7220 */ /* 0x040fe40000410000 */
[----:B------:R-:W-:Y:S02]  /*14290*/  FMUL.FTZ R91, R0, R91 ;  /* 0x0000005b005b7220 */ /* 0x000fe40000410000 */
[C---:B------:R-:W-:Y:S02]  /*142a0*/  FMUL.FTZ R92, R3.reuse, R92 ;  /* 0x0000005c035c7220 */ /* 0x040fe40000410000 */
[--C-:B-1----:R-:W-:Y:S03]  /*142b0*/  FFMA.FTZ R2, R172, c[0x0][0x2d0], -R153.reuse ;  /* 0x0000b400ac027a23 */ /* 0x102fe60000010899 */
[C---:B------:R-:W-:Y:S01]  /*142c0*/  HMMA.16816.F32.BF16 R88, R148.reuse, R106, R88 ;  /* 0x0000006a9458723c */ /* 0x040fe20000041858 */
[----:B------:R-:W1:Y:S01]  /*142d0*/  LDSM.16.MT88.4 R104, [R188+0x800] ;  /* 0x00080000bc68783b */ /* 0x000e620000004200 */
[----:B------:R4:W5:Y:S01]  /*142e0*/  MUFU.EX2 R177, R2 ;  /* 0x0000000200b17308 */ /* 0x0009620000000800 */
[C---:B------:R-:W-:Y:S02]  /*142f0*/  FMUL.FTZ R93, R3.reuse, R93 ;  /* 0x0000005d035d7220 */ /* 0x040fe40000410000 */
[C---:B------:R-:W-:Y:S02]  /*14300*/  FMUL.FTZ R94, R0.reuse, R94 ;  /* 0x0000005e005e7220 */ /* 0x040fe40000410000 */
[C---:B------:R-:W-:Y:S02]  /*14310*/  FMUL.FTZ R95, R0.reuse, R95 ;  /* 0x0000005f005f7220 */ /* 0x040fe40000410000 */
[C---:B------:R-:W-:Y:S03]  /*14320*/  FMUL.FTZ R96, R3.reuse, R96 ;  /* 0x0000006003607220 */ /* 0x040fe60000410000 */
[----:B------:R-:W-:Y:S02]  /*14330*/  FMUL.FTZ R97, R3, R97 ;  /* 0x0000006103617220 */ /* 0x000fe40000410000 */
[C---:B------:R-:W-:Y:S01]  /*14340*/  FMUL.FTZ R98, R0.reuse, R98 ;  /* 0x0000006200627220 */ /* 0x040fe20000410000 */
[C---:B--2---:R-:W-:Y:S03]  /*14350*/  HMMA.16816.F32.BF16 R92, R148.reuse, R100, R92 ;  /* 0x00000064945c723c */ /* 0x044fe6000004185c */
[C---:B------:R-:W-:Y:S02]  /*14360*/  FMUL.FTZ R99, R0.reuse, R99 ;  /* 0x0000006300637220 */ /* 0x040fe40000410000 */
[----:B------:R-:W-:Y:S02]  /*14370*/  FFMA.FTZ R0, R0, R234, R218 ;  /* 0x000000ea00007223 */ /* 0x000fe400000100da */
[----:B---3--:R-:W-:Y:S02]  /*14380*/  F2FP.BF16.PACK_AB R100, R183, R185 ;  /* 0x000000b9b764723e */ /* 0x008fe400000010ff */
[----:B------:R-:W-:Y:S01]  /*14390*/  F2FP.BF16.PACK_AB R101, R179, R180 ;  /* 0x000000b4b365723e */ /* 0x000fe200000010ff */
[----:B------:R-:W-:Y:S03]  /*143a0*/  HMMA.16816.F32.BF16 R96, R148, R102, R96 ;  /* 0x000000669460723c */ /* 0x000fe60000041860 */
[----:B----4-:R-:W-:Y:S02]  /*143b0*/  FFMA.FTZ R2, R154, c[0x0][0x2d0], -R152 ;  /* 0x0000b4009a027a23 */ /* 0x010fe40000010898 */
[----:B------:R-:W-:Y:S02]  /*143c0*/  FADD.FTZ R0, R220, R0 ;  /* 0x00000000dc007221 */ /* 0x000fe40000010000 */
[----:B------:R-:W-:Y:S01]  /*143d0*/  F2FP.BF16.PACK_AB R102, R181, R182 ;  /* 0x000000b6b566723e */ /* 0x000fe200000010ff */
[----:B------:R2:W-:Y:S01]  /*143e0*/  MUFU.EX2 R174, R2 ;  /* 0x0000000200ae7308 */ /* 0x0005e20000000800 */
[----:B-----5:R-:W-:Y:S03]  /*143f0*/  F2FP.BF16.PACK_AB R103, R177, R178 ;  /* 0x000000b2b167723e */ /* 0x020fe600000010ff */
[----:B------:R-:W-:Y:S04]  /*14400*/  FADD.FTZ R0, R219, R0 ;  /* 0x00000000db007221 */ /* 0x000fe80000010000 */
[C---:B-1----:R-:W-:Y:S05]  /*14410*/  HMMA.16816.F32.BF16 R4, R100.reuse, R104, R4 ;  /* 0x000000686404723c */ /* 0x042fea0000041804 */
[----:B------:R-:W-:Y:S03]  /*14420*/  FADD.FTZ R0, R217, R0 ;  /* 0x00000000d9007221 */ /* 0x000fe60000010000 */
[C---:B------:R-:W-:Y:S01]  /*14430*/  HMMA.16816.F32.BF16 R8, R100.reuse, R106, R8 ;  /* 0x0000006a6408723c */ /* 0x040fe20000041808 */
[----:B------:R-:W1:Y:S03]  /*14440*/  LDSM.16.MT88.4 R104, [R191+0x2800] ;  /* 0x00280000bf68783b */ /* 0x000e660000004200 */
[----:B------:R-:W-:Y:S04]  /*14450*/  FADD.FTZ R0, R180, R0 ;  /* 0x00000000b4007221 */ /* 0x000fe80000010000 */
[C---:B------:R-:W-:Y:S04]  /*14460*/  HMMA.16816.F32.BF16 R12, R100.reuse, R108, R12 ;  /* 0x0000006c640c723c */ /* 0x040fe8000004180c */
[----:B--2---:R-:W-:Y:S02]  /*14470*/  FFMA.FTZ R2, R155, c[0x0][0x2d0], -R152 ;  /* 0x0000b4009b027a23 */ /* 0x004fe40000010898 */
[----:B------:R-:W-:Y:S02]  /*14480*/  FADD.FTZ R0, R179, R0 ;  /* 0x00000000b3007221 */ /* 0x000fe40000010000 */
[C---:B------:R-:W-:Y:S01]  /*14490*/  HMMA.16816.F32.BF16 R16, R100.reuse, R110, R16 ;  /* 0x0000006e6410723c */ /* 0x040fe20000041810 */
[----:B------:R2:W-:Y:S01]  /*144a0*/  MUFU.EX2 R173, R2 ;  /* 0x0000000200ad7308 */ /* 0x0005e20000000800 */
[----:B------:R-:W3:Y:S02]  /*144b0*/  LDSM.16.MT88.4 R108, [R188+0x4800] ;  /* 0x00480000bc6c783b */ /* 0x000ee40000004200 */
[----:B------:R-:W-:Y:S04]  /*144c0*/  FADD.FTZ R0, R178, R0 ;  /* 0x00000000b2007221 */ /* 0x000fe80000010000 */
[C---:B------:R-:W-:Y:S04]  /*144d0*/  HMMA.16816.F32.BF16 R20, R100.reuse, R112, R20 ;  /* 0x000000706414723c */ /* 0x040fe80000041814 */
[----:B------:R-:W-:Y:S04]  /*144e0*/  FADD.FTZ R0, R177, R0 ;  /* 0x00000000b1007221 */ /* 0x000fe80000010000 */
[C---:B------:R-:W-:Y:S01]  /*144f0*/  HMMA.16816.F32.BF16 R24, R100.reuse, R114, R24 ;  /* 0x000000726418723c */ /* 0x040fe20000041818 */
[----:B------:R-:W4:Y:S07]  /*14500*/  LDSM.16.MT88.4 R112, [R189+0x4800] ;  /* 0x00480000bd70783b */ /* 0x000f2e0000004200 */
[C---:B------:R-:W-:Y:S04]  /*14510*/  HMMA.16816.F32.BF16 R28, R100.reuse, R116, R28 ;  /* 0x00000074641c723c */ /* 0x040fe8000004181c */
[--C-:B--2---:R-:W-:Y:S04]  /*14520*/  FFMA.FTZ R2, R156, c[0x0][0x2d0], -R152.reuse ;  /* 0x0000b4009c027a23 */ /* 0x104fe80000010898 */
[C---:B------:R-:W-:Y:S01]  /*14530*/  HMMA.16816.F32.BF16 R32, R100.reuse, R118, R32 ;  /* 0x000000766420723c */ /* 0x040fe20000041820 */
[----:B------:R2:W-:Y:S01]  /*14540*/  MUFU.EX2 R172, R2 ;  /* 0x0000000200ac7308 */ /* 0x0005e20000000800 */
[----:B------:R-:W5:Y:S06]  /*14550*/  LDSM.16.MT88.4 R116, [R192+0x4800] ;  /* 0x00480000c074783b */ /* 0x000f6c0000004200 */
[C---:B------:R-:W-:Y:S07]  /*14560*/  HMMA.16816.F32.BF16 R36, R100.reuse, R120, R36 ;  /* 0x000000786424723c */ /* 0x040fee0000041824 */
[--C-:B------:R-:W-:Y:S01]  /*14570*/  FFMA.FTZ R120, R157, c[0x0][0x2d0], -R153.reuse ;  /* 0x0000b4009d787a23 */ /* 0x100fe20000010899 */
[C---:B------:R-:W-:Y:S03]  /*14580*/  HMMA.16816.F32.BF16 R40, R100.reuse, R122, R40 ;  /* 0x0000007a6428723c */ /* 0x040fe60000041828 */
[----:B------:R1:W1:Y:S05]  /*14590*/  MUFU.EX2 R170, R120 ;  /* 0x0000007800aa7308 */ /* 0x00026a0000000800 */
[C---:B------:R-:W-:Y:S04]  /*145a0*/  HMMA.16816.F32.BF16 R44, R100.reuse, R132, R44 ;  /* 0x00000084642c723c */ /* 0x040fe8000004182c */
[----:B--2---:R-:W-:Y:S04]  /*145b0*/  FFMA.FTZ R2, R159, c[0x0][0x2d0], -R152 ;  /* 0x0000b4009f027a23 */ /* 0x004fe80000010898 */
[C---:B------:R-:W-:Y:S01]  /*145c0*/  HMMA.16816.F32.BF16 R48, R100.reuse, R134, R48 ;  /* 0x000000866430723c */ /* 0x040fe20000041830 */
[----:B------:R2:W-:Y:S01]  /*145d0*/  MUFU.EX2 R171, R2 ;  /* 0x0000000200ab7308 */ /* 0x0005e20000000800 */
[----:B------:R-:W-:Y:S06]  /*145e0*/  LDSM.16.MT88.4 R132, [R188+0x3000] ;  /* 0x00300000bc84783b */ /* 0x000fec0000004200 */
[C---:B------:R-:W-:Y:S02]  /*145f0*/  HMMA.16816.F32.BF16 R52, R100.reuse, R136, R52 ;  /* 0x000000886434723c */ /* 0x040fe40000041834 */
[----:B-1----:R-:W-:Y:S02]  /*14600*/  LDSM.16.MT88.4 R120, [R192+0x1000] ;  /* 0x00100000c078783b */ /* 0x002fe40000004200 */
[----:B------:R-:W-:Y:S04]  /*14610*/  FADD.FTZ R0, R170, R0 ;  /* 0x00000000aa007221 */ /* 0x000fe80000010000 */
[C---:B------:R-:W-:Y:S02]  /*14620*/  HMMA.16816.F32.BF16 R56, R100.reuse, R138, R56 ;  /* 0x0000008a6438723c */ /* 0x040fe40000041838 */
[----:B------:R-:W-:Y:S06]  /*14630*/  LDSM.16.MT88.4 R136, [R189+0x3000] ;  /* 0x00300000bd88783b */ /* 0x000fec0000004200 */
[C---:B------:R-:W-:Y:S04]  /*14640*/  HMMA.16816.F32.BF16 R60, R100.reuse, R104, R60 ;  /* 0x00000068643c723c */ /* 0x040fe8000004183c */
[--C-:B--2---:R-:W-:Y:S02]  /*14650*/  FFMA.FTZ R2, R158, c[0x0][0x2d0], -R153.reuse ;  /* 0x0000b4009e027a23 */ /* 0x104fe40000010899 */
[----:B------:R-:W-:Y:S02]  /*14660*/  LDSM.16.MT88.4 R156, [R189+0x3800] ;  /* 0x00380000bd9c783b */ /* 0x000fe40000004200 */
[C---:B------:R-:W-:Y:S01]  /*14670*/  HMMA.16816.F32.BF16 R64, R100.reuse, R106, R64 ;  /* 0x0000006a6440723c */ /* 0x040fe20000041840 */
[----:B------:R1:W2:Y:S05]  /*14680*/  MUFU.EX2 R169, R2 ;  /* 0x0000000200a97308 */ /* 0x0002aa0000000800 */
[----:B------:R-:W5:Y:S02]  /*14690*/  LDSM.16.MT88.4 R104, [R191+0x4800] ;  /* 0x00480000bf68783b */ /* 0x000f640000004200 */
[C---:B---3--:R-:W-:Y:S08]  /*146a0*/  HMMA.16816.F32.BF16 R68, R100.reuse, R108, R68 ;  /* 0x0000006c6444723c */ /* 0x048ff00000041844 */
[C---:B------:R-:W-:Y:S01]  /*146b0*/  HMMA.16816.F32.BF16 R72, R100.reuse, R110, R72 ;  /* 0x0000006e6448723c */ /* 0x040fe20000041848 */
[----:B------:R-:W3:Y:S07]  /*146c0*/  LDSM.16.MT88.4 R108, [R188+0x1000] ;  /* 0x00100000bc6c783b */ /* 0x000eee0000004200 */
[C---:B----4-:R-:W-:Y:S04]  /*146d0*/  HMMA.16816.F32.BF16 R76, R100.reuse, R112, R76 ;  /* 0x00000070644c723c */ /* 0x050fe8000004184c */
[--C-:B-1----:R-:W-:Y:S02]  /*146e0*/  FFMA.FTZ R2, R175, c[0x0][0x2d0], -R153.reuse ;  /* 0x0000b400af027a23 */ /* 0x102fe40000010899 */
[----:B--2---:R-:W-:Y:S02]  /*146f0*/  FADD.FTZ R0, R169, R0 ;  /* 0x00000000a9007221 */ /* 0x004fe40000010000 */
[C---:B------:R-:W-:Y:S01]  /*14700*/  HMMA.16816.F32.BF16 R80, R100.reuse, R114, R80 ;  /* 0x000000726450723c */ /* 0x040fe20000041850 */
[----:B------:R1:W2:Y:S01]  /*14710*/  MUFU.EX2 R168, R2 ;  /* 0x0000000200a87308 */ /* 0x0002a20000000800 */
[----:B------:R-:W4:Y:S06]  /*14720*/  LDSM.16.MT88.4 R112, [R189+0x1000] ;  /* 0x00100000bd70783b */ /* 0x000f2c0000004200 */
[C---:B-----5:R-:W-:Y:S08]  /*14730*/  HMMA.16816.F32.BF16 R84, R100.reuse, R116, R84 ;  /* 0x000000746454723c */ /* 0x060ff00000041854 */
[C---:B------:R-:W-:Y:S01]  /*14740*/  HMMA.16816.F32.BF16 R88, R100.reuse, R118, R88 ;  /* 0x000000766458723c */ /* 0x040fe20000041858 */
[----:B------:R-:W5:Y:S07]  /*14750*/  LDSM.16.MT88.4 R116, [R191+0x1000] ;  /* 0x00100000bf74783b */ /* 0x000f6e0000004200 */
[C---:B------:R-:W-:Y:S04]  /*14760*/  HMMA.16816.F32.BF16 R92, R100.reuse, R104, R92 ;  /* 0x00000068645c723c */ /* 0x040fe8000004185c */
[--C-:B-1----:R-:W-:Y:S02]  /*14770*/  FFMA.FTZ R2, R176, c[0x0][0x2d0], -R153.reuse ;  /* 0x0000b400b0027a23 */ /* 0x102fe40000010899 */
[----:B--2---:R-:W-:Y:S02]  /*14780*/  FADD.FTZ R0, R168, R0 ;  /* 0x00000000a8007221 */ /* 0x004fe40000010000 */
[----:B------:R-:W-:Y:S01]  /*14790*/  HMMA.16816.F32.BF16 R96, R100, R106, R96 ;  /* 0x0000006a6460723c */ /* 0x000fe20000041860 */
[----:B------:R-:W1:Y:S01]  /*147a0*/  MUFU.EX2 R167, R2 ;  /* 0x0000000200a77308 */ /* 0x000e620000000800 */
[----:B------:R-:W2:Y:S05]  /*147b0*/  LDSM.16.MT88.4 R104, [R192+0x3000] ;  /* 0x00300000c068783b */ /* 0x000eaa0000004200 */
[----:B------:R-:W-:Y:S02]  /*147c0*/  F2FP.BF16.PACK_AB R100, R173, R174 ;  /* 0x000000aead64723e */ /* 0x000fe400000010ff */
[----:B------:R-:W-:Y:S03]  /*147d0*/  F2FP.BF16.PACK_AB R102, R171, R172 ;  /* 0x000000acab66723e */ /* 0x000fe600000010ff */
[----:B------:R-:W-:Y:S02]  /*147e0*/  F2FP.BF16.PACK_AB R101, R169, R170 ;  /* 0x000000aaa965723e */ /* 0x000fe400000010ff */
[C---:B-1----:R-:W-:Y:S01]  /*147f0*/  F2FP.BF16.PACK_AB R103, R167.reuse, R168 ;  /* 0x000000a8a767723e */ /* 0x042fe200000010ff */
[----:B------:R-:W-:Y:S02]  /*14800*/  FFMA.FTZ R2, R186, c[0x0][0x2d0], -R152 ;  /* 0x0000b400ba027a23 */ /* 0x000fe40000010898 */
[----:B------:R-:W-:Y:S02]  /*14810*/  FADD.FTZ R0, R167, R0 ;  /* 0x00000000a7007221 */ /* 0x000fe40000010000 */
[----:B------:R1:W-:Y:S02]  /*14820*/  MUFU.EX2 R166, R2 ;  /* 0x0000000200a67308 */ /* 0x0003e40000000800 */
[C---:B---3--:R-:W-:Y:S08]  /*14830*/  HMMA.16816.F32.BF16 R4, R100.reuse, R108, R4 ;  /* 0x0000006c6404723c */ /* 0x048ff00000041804 */
[C---:B------:R-:W-:Y:S01]  /*14840*/  HMMA.16816.F32.BF16 R8, R100.reuse, R110, R8 ;  /* 0x0000006e6408723c */ /* 0x040fe20000041808 */
[----:B------:R-:W3:Y:S07]  /*14850*/  LDSM.16.MT88.4 R108, [R191+0x3000] ;  /* 0x00300000bf6c783b */ /* 0x000eee0000004200 */
[C---:B----4-:R-:W-:Y:S04]  /*14860*/  HMMA.16816.F32.BF16 R12, R100.reuse, R112, R12 ;  /* 0x00000070640c723c */ /* 0x050fe8000004180c */
[--C-:B-1----:R-:W-:Y:S04]  /*14870*/  FFMA.FTZ R2, R187, c[0x0][0x2d0], -R152.reuse ;  /* 0x0000b400bb027a23 */ /* 0x102fe80000010898 */
[C---:B------:R-:W-:Y:S01]  /*14880*/  HMMA.16816.F32.BF16 R16, R100.reuse, R114, R16 ;  /* 0x000000726410723c */ /* 0x040fe20000041810 */
[----:B------:R-:W1:Y:S01]  /*14890*/  LDSM.16.MT88.4 R112, [R188+0x5000] ;  /* 0x00500000bc70783b */ /* 0x000e620000004200 */
[----:B------:R4:W2:Y:S06]  /*148a0*/  MUFU.EX2 R165, R2 ;  /* 0x0000000200a57308 */ /* 0x0008ac0000000800 */
[C---:B------:R-:W-:Y:S08]  /*148b0*/  HMMA.16816.F32.BF16 R20, R100.reuse, R120, R20 ;  /* 0x000000786414723c */ /* 0x040ff00000041814 */
[C---:B------:R-:W-:Y:S01]  /*148c0*/  HMMA.16816.F32.BF16 R24, R100.reuse, R122, R24 ;  /* 0x0000007a6418723c */ /* 0x040fe20000041818 */
[----:B------:R-:W-:Y:S07]  /*148d0*/  LDSM.16.MT88.4 R120, [R191+0x1800] ;  /* 0x00180000bf78783b */ /* 0x000fee0000004200 */
[C---:B-----5:R-:W-:Y:S04]  /*148e0*/  HMMA.16816.F32.BF16 R28, R100.reuse, R116, R28 ;  /* 0x00000074641c723c */ /* 0x060fe8000004181c */
[--C-:B----4-:R-:W-:Y:S01]  /*148f0*/  FFMA.FTZ R2, R213, c[0x0][0x2d0], -R152.reuse ;  /* 0x0000b400d5027a23 */ /* 0x110fe20000010898 */
[----:B--2---:R-:W-:Y:S01]  /*14900*/  F2FP.BF16.PACK_AB R148, R165, R166 ;  /* 0x000000a6a594723e */ /* 0x004fe200000010ff */
[----:B------:R-:W-:Y:S02]  /*14910*/  FFMA.FTZ R152, R214, c[0x0][0x2d0], -R152 ;  /* 0x0000b400d6987a23 */ /* 0x000fe40000010898 */
[C---:B------:R-:W-:Y:S01]  /*14920*/  HMMA.16816.F32.BF16 R32, R100.reuse, R118, R32 ;  /* 0x000000766420723c */ /* 0x040fe20000041820 */
[----:B------:R-:W2:Y:S01]  /*14930*/  LDSM.16.MT88.4 R116, [R189+0x5000] ;  /* 0x00500000bd74783b */ /* 0x000ea20000004200 */
[----:B------:R-:W-:Y:S06]  /*14940*/  MUFU.EX2 R163, R152 ;  /* 0x0000009800a37308 */ /* 0x000fec0000000800 */
[C---:B------:R-:W-:Y:S04]  /*14950*/  HMMA.16816.F32.BF16 R36, R100.reuse, R132, R36 ;  /* 0x000000846424723c */ /* 0x040fe80000041824 */
[----:B------:R4:W5:Y:S04]  /*14960*/  MUFU.EX2 R164, R2 ;  /* 0x0000000200a47308 */ /* 0x0009680000000800 */
[C---:B------:R-:W-:Y:S08]  /*14970*/  HMMA.16816.F32.BF16 R40, R100.reuse, R134, R40 ;  /* 0x000000866428723c */ /* 0x040ff00000041828 */
[C---:B------:R-:W-:Y:S08]  /*14980*/  HMMA.16816.F32.BF16 R44, R100.reuse, R136, R44 ;  /* 0x00000088642c723c */ /* 0x040ff0000004182c */
[C---:B------:R-:W-:Y:S01]  /*14990*/  HMMA.16816.F32.BF16 R48, R100.reuse, R138, R48 ;  /* 0x0000008a6430723c */ /* 0x040fe20000041830 */
[----:B------:R-:W-:Y:S03]  /*149a0*/  LDSM.16.MT88.4 R136, [R188+0x1800] ;  /* 0x00180000bc88783b */ /* 0x000fe60000004200 */
[--C-:B----4-:R-:W-:Y:S01]  /*149b0*/  FFMA.FTZ R2, R212, c[0x0][0x2d0], -R153.reuse ;  /* 0x0000b400d4027a23 */ /* 0x110fe20000010899 */
[----:B-----5:R-:W-:Y:S03]  /*149c0*/  F2FP.BF16.PACK_AB R150, R163, R164 ;  /* 0x000000a4a396723e */ /* 0x020fe600000010ff */
[C---:B------:R-:W-:Y:S01]  /*149d0*/  HMMA.16816.F32.BF16 R52, R100.reuse, R104, R52 ;  /* 0x000000686434723c */ /* 0x040fe20000041834 */
[----:B------:R4:W-:Y:S07]  /*149e0*/  MUFU.EX2 R162, R2 ;  /* 0x0000000200a27308 */ /* 0x0009ee0000000800 */
[C---:B------:R-:W-:Y:S01]  /*149f0*/  HMMA.16816.F32.BF16 R56, R100.reuse, R106, R56 ;  /* 0x0000006a6438723c */ /* 0x040fe20000041838 */
[----:B------:R-:W5:Y:S07]  /*14a00*/  LDSM.16.MT88.4 R104, [R192+0x5000] ;  /* 0x00500000c068783b */ /* 0x000f6e0000004200 */
[C---:B---3--:R-:W-:Y:S08]  /*14a10*/  HMMA.16816.F32.BF16 R60, R100.reuse, R108, R60 ;  /* 0x0000006c643c723c */ /* 0x048ff0000004183c */
[C---:B------:R-:W-:Y:S01]  /*14a20*/  HMMA.16816.F32.BF16 R64, R100.reuse, R110, R64 ;  /* 0x0000006e6440723c */ /* 0x040fe20000041840 */
[----:B------:R-:W3:Y:S03]  /*14a30*/  LDSM.16.MT88.4 R108, [R191+0x5000] ;  /* 0x00500000bf6c783b */ /* 0x000ee60000004200 */
[--C-:B----4-:R-:W-:Y:S04]  /*14a40*/  FFMA.FTZ R2, R215, c[0x0][0x2d0], -R153.reuse ;  /* 0x0000b400d7027a23 */ /* 0x110fe80000010899 */
[C---:B-1----:R-:W-:Y:S01]  /*14a50*/  HMMA.16816.F32.BF16 R68, R100.reuse, R112, R68 ;  /* 0x000000706444723c */ /* 0x042fe20000041844 */
[----:B------:R1:W4:Y:S07]  /*14a60*/  MUFU.EX2 R161, R2 ;  /* 0x0000000200a17308 */ /* 0x00032e0000000800 */
[C---:B------:R-:W-:Y:S01]  /*14a70*/  HMMA.16816.F32.BF16 R72, R100.reuse, R114, R72 ;  /* 0x000000726448723c */ /* 0x040fe20000041848 */
[----:B------:R-:W3:Y:S07]  /*14a80*/  LDSM.16.MT88.4 R112, [R189+0x1800] ;  /* 0x00180000bd70783b */ /* 0x000eee0000004200 */
[C---:B--2---:R-:W-:Y:S08]  /*14a90*/  HMMA.16816.F32.BF16 R76, R100.reuse, R116, R76 ;  /* 0x00000074644c723c */ /* 0x044ff0000004184c */
[C---:B------:R-:W-:Y:S01]  /*14aa0*/  HMMA.16816.F32.BF16 R80, R100.reuse, R118, R80 ;  /* 0x000000766450723c */ /* 0x040fe20000041850 */
[----:B------:R-:W2:Y:S03]  /*14ab0*/  LDSM.16.MT88.4 R116, [R192+0x1800] ;  /* 0x00180000c074783b */ /* 0x000ea60000004200 */
[--C-:B-1----:R-:W-:Y:S01]  /*14ac0*/  FFMA.FTZ R2, R216, c[0x0][0x2d0], -R153.reuse ;  /* 0x0000b400d8027a23 */ /* 0x102fe20000010899 */
[----:B----4-:R-:W-:Y:S01]  /*14ad0*/  F2FP.BF16.PACK_AB R149, R161, R162 ;  /* 0x000000a2a195723e */ /* 0x010fe200000010ff */
[----:B------:R-:W-:Y:S02]  /*14ae0*/  FFMA.FTZ R153, R129, c[0x0][0x2d0], -R153 ;  /* 0x0000b40081997a23 */ /* 0x000fe40000010899 */
[C---:B-----5:R-:W-:Y:S01]  /*14af0*/  HMMA.16816.F32.BF16 R84, R100.reuse, R104, R84 ;  /* 0x000000686454723c */ /* 0x060fe20000041854 */
[----:B------:R1:W-:Y:S07]  /*14b00*/  MUFU.EX2 R160, R2 ;  /* 0x0000000200a07308 */ /* 0x0003ee0000000800 */
[C---:B------:R-:W-:Y:S03]  /*14b10*/  HMMA.16816.F32.BF16 R88, R100.reuse, R106, R88 ;  /* 0x0000006a6458723c */ /* 0x040fe60000041858 */
[----:B------:R4:W5:Y:S05]  /*14b20*/  MUFU.EX2 R128, R153 ;  /* 0x0000009900807308 */ /* 0x00096a0000000800 */
[C---:B---3--:R-:W-:Y:S08]  /*14b30*/  HMMA.16816.F32.BF16 R92, R100.reuse, R108, R92 ;  /* 0x0000006c645c723c */ /* 0x048ff0000004185c */
[----:B------:R-:W-:Y:S04]  /*14b40*/  HMMA.16816.F32.BF16 R96, R100, R110, R96 ;  /* 0x0000006e6460723c */ /* 0x000fe80000041860 */
[----:B-1----:R-:W-:Y:S02]  /*14b50*/  FFMA.FTZ R2, R3, R233, R223 ;  /* 0x000000e903027223 */ /* 0x002fe400000100df */
[----:B------:R-:W-:Y:S02]  /*14b60*/  FADD.FTZ R3, R162, R0 ;  /* 0x00000000a2037221 */ /* 0x000fe40000010000 */
[----:B------:R-:W-:Y:S01]  /*14b70*/  FADD.FTZ R2, R224, R2 ;  /* 0x00000002e0027221 */ /* 0x000fe20000010000 */
[----:B----4-:R-:W1:Y:S03]  /*14b80*/  LDSM.16.MT88.4 R152, [R188+0x3800] ;  /* 0x00380000bc98783b */ /* 0x010e660000004200 */
[----:B-----5:R-:W-:Y:S01]  /*14b90*/  F2FP.BF16.PACK_AB R151, R128, R160 ;  /* 0x000000a08097723e */ /* 0x020fe200000010ff */
[----:B------:R-:W-:Y:S02]  /*14ba0*/  FADD.FTZ R2, R222, R2 ;  /* 0x00000002de027221 */ /* 0x000fe40000010000 */
[----:B------:R-:W-:Y:S02]  /*14bb0*/  FADD.FTZ R3, R161, R3 ;  /* 0x00000003a1037221 */ /* 0x000fe40000010000 */
[----:B------:R-:W-:Y:S02]  /*14bc0*/  FADD.FTZ R2, R221, R2 ;  /* 0x00000002dd027221 */ /* 0x000fe40000010000 */
[C---:B------:R-:W-:Y:S01]  /*14bd0*/  HMMA.16816.F32.BF16 R132, R148.reuse, R136, R4 ;  /* 0x000000889484723c */ /* 0x040fe20000041804 */
[----:B------:R-:W3:Y:S04]  /*14be0*/  LDSM.16.MT88.4 R4, [R192+0x3800] ;  /* 0x00380000c004783b */ /* 0x000ee80000004200 */
[----:B------:R-:W-:Y:S03]  /*14bf0*/  FADD.FTZ R2, R185, R2 ;  /* 0x00000002b9027221 */ /* 0x000fe60000010000 */
[C---:B------:R-:W-:Y:S01]  /*14c00*/  HMMA.16816.F32.BF16 R136, R148.reuse, R138, R8 ;  /* 0x0000008a9488723c */ /* 0x040fe20000041808 */
[----:B------:R-:W4:Y:S03]  /*14c10*/  LDSM.16.MT88.4 R8, [R191+0x3800] ;  /* 0x00380000bf08783b */ /* 0x000f260000004200 */
[----:B------:R-:W-:Y:S04]  /*14c20*/  FADD.FTZ R2, R183, R2 ;  /* 0x00000002b7027221 */ /* 0x000fe80000010000 */
[C---:B------:R-:W-:Y:S01]  /*14c30*/  HMMA.16816.F32.BF16 R100, R148.reuse, R112, R12 ;  /* 0x000000709464723c */ /* 0x040fe2000004180c */
[----:B------:R-:W5:Y:S03]  /*14c40*/  LDSM.16.MT88.4 R12, [R188+0x5800] ;  /* 0x00580000bc0c783b */ /* 0x000f660000004200 */
[----:B------:R-:W-:Y:S04]  /*14c50*/  FADD.FTZ R2, R182, R2 ;  /* 0x00000002b6027221 */ /* 0x000fe80000010000 */
[C---:B------:R-:W-:Y:S01]  /*14c60*/  HMMA.16816.F32.BF16 R104, R148.reuse, R114, R16 ;  /* 0x000000729468723c */ /* 0x040fe20000041810 */
[----:B------:R-:W3:Y:S03]  /*14c70*/  LDSM.16.MT88.4 R16, [R189+0x5800] ;  /* 0x00580000bd10783b */ /* 0x000ee60000004200 */
[----:B------:R-:W-:Y:S04]  /*14c80*/  FADD.FTZ R2, R181, R2 ;  /* 0x00000002b5027221 */ /* 0x000fe80000010000 */
[C---:B--2---:R-:W-:Y:S01]  /*14c90*/  HMMA.16816.F32.BF16 R108, R148.reuse, R116, R20 ;  /* 0x00000074946c723c */ /* 0x044fe20000041814 */
[----:B------:R-:W2:Y:S03]  /*14ca0*/  LDSM.16.MT88.4 R20, [R192+0x5800] ;  /* 0x00580000c014783b */ /* 0x000ea60000004200 */
[----:B------:R-:W-:Y:S04]  /*14cb0*/  FADD.FTZ R2, R174, R2 ;  /* 0x00000002ae027221 */ /* 0x000fe80000010000 */
[C---:B------:R-:W-:Y:S04]  /*14cc0*/  HMMA.16816.F32.BF16 R112, R148.reuse, R118, R24 ;  /* 0x000000769470723c */ /* 0x040fe80000041818 */
[----:B------:R-:W-:Y:S04]  /*14cd0*/  FADD.FTZ R2, R173, R2 ;  /* 0x00000002ad027221 */ /* 0x000fe80000010000 */
[C---:B------:R-:W-:Y:S04]  /*14ce0*/  HMMA.16816.F32.BF16 R116, R148.reuse, R120, R28 ;  /* 0x000000789474723c */ /* 0x040fe8000004181c */
[----:B------:R-:W-:Y:S04]  /*14cf0*/  FADD.FTZ R2, R172, R2 ;  /* 0x00000002ac027221 */ /* 0x000fe80000010000 */
[C---:B------:R-:W-:Y:S04]  /*14d00*/  HMMA.16816.F32.BF16 R120, R148.reuse, R122, R32 ;  /* 0x0000007a9478723c */ /* 0x040fe80000041820 */
[----:B------:R-:W-:Y:S04]  /*14d10*/  FADD.FTZ R2, R171, R2 ;  /* 0x00000002ab027221 */ /* 0x000fe80000010000 */
[C---:B-1----:R-:W-:Y:S04]  /*14d20*/  HMMA.16816.F32.BF16 R36, R148.reuse, R152, R36 ;  /* 0x000000989424723c */ /* 0x042fe80000041824 */
[----:B------:R-:W-:Y:S04]  /*14d30*/  FADD.FTZ R2, R166, R2 ;  /* 0x00000002a6027221 */ /* 0x000fe80000010000 */
[C---:B------:R-:W-:Y:S04]  /*14d40*/  HMMA.16816.F32.BF16 R40, R148.reuse, R154, R40 ;  /* 0x0000009a9428723c */ /* 0x040fe80000041828 */
[----:B------:R-:W-:Y:S04]  /*14d50*/  FADD.FTZ R0, R165, R2 ;  /* 0x00000002a5007221 */ /* 0x000fe80000010000 */
[C---:B------:R-:W-:Y:S04]  /*14d60*/  HMMA.16816.F32.BF16 R44, R148.reuse, R156, R44 ;  /* 0x0000009c942c723c */ /* 0x040fe8000004182c */
[----:B------:R-:W-:Y:S02]  /*14d70*/  FADD.FTZ R2, R164, R0 ;  /* 0x00000000a4027221 */ /* 0x000fe40000010000 */
[----:B------:R-:W-:Y:S01]  /*14d80*/  FADD.FTZ R0, R160, R3 ;  /* 0x00000003a0007221 */ /* 0x000fe20000010000 */
[----:B------:R-:W-:Y:S01]  /*14d90*/  MOV R3, R125 ;  /* 0x0000007d00037202 */ /* 0x000fe20000000f00 */
[C---:B------:R-:W-:Y:S04]  /*14da0*/  HMMA.16816.F32.BF16 R48, R148.reuse, R158, R48 ;  /* 0x0000009e9430723c */ /* 0x040fe80000041830 */
[----:B------:R-:W-:Y:S02]  /*14db0*/  FADD.FTZ R233, R163, R2 ;  /* 0x00000002a3e97221 */ /* 0x000fe40000010000 */
[----:B------:R-:W-:Y:S02]  /*14dc0*/  FADD.FTZ R234, R128, R0 ;  /* 0x0000000080ea7221 */ /* 0x000fe40000010000 */
[C---:B---3--:R-:W-:Y:S04]  /*14dd0*/  HMMA.16816.F32.BF16 R52, R148.reuse, R4, R52 ;  /* 0x000000049434723c */ /* 0x048fe80000041834 */
[----:B------:R-:W-:Y:S04]  /*14de0*/  IMAD.MOV.U32 R128, RZ, RZ, R124 ;  /* 0x000000ffff807224 */ /* 0x000fe800078e007c */
[C---:B------:R-:W-:Y:S01]  /*14df0*/  HMMA.16816.F32.BF16 R56, R148.reuse, R6, R56 ;  /* 0x000000069438723c */ /* 0x040fe20000041838 */
[----:B------:R-:W1:Y:S07]  /*14e00*/  LDSM.16.MT88.4 R4, [R191+0x5800] ;  /* 0x00580000bf04783b */ /* 0x000e6e0000004200 */
[C---:B----4-:R-:W-:Y:S08]  /*14e10*/  HMMA.16816.F32.BF16 R60, R148.reuse, R8, R60 ;  /* 0x00000008943c723c */ /* 0x050ff0000004183c */
[C---:B------:R-:W-:Y:S08]  /*14e20*/  HMMA.16816.F32.BF16 R64, R148.reuse, R10, R64 ;  /* 0x0000000a9440723c */ /* 0x040ff00000041840 */
[C---:B-----5:R-:W-:Y:S08]  /*14e30*/  HMMA.16816.F32.BF16 R68, R148.reuse, R12, R68 ;  /* 0x0000000c9444723c */ /* 0x060ff00000041844 */
[C---:B------:R-:W-:Y:S08]  /*14e40*/  HMMA.16816.F32.BF16 R72, R148.reuse, R14, R72 ;  /* 0x0000000e9448723c */ /* 0x040ff00000041848 */
[C---:B------:R-:W-:Y:S08]  /*14e50*/  HMMA.16816.F32.BF16 R76, R148.reuse, R16, R76 ;  /* 0x00000010944c723c */ /* 0x040ff0000004184c */
[C---:B------:R-:W-:Y:S08]  /*14e60*/  HMMA.16816.F32.BF16 R80, R148.reuse, R18, R80 ;  /* 0x000000129450723c */ /* 0x040ff00000041850 */
[C---:B--2---:R-:W-:Y:S08]  /*14e70*/  HMMA.16816.F32.BF16 R84, R148.reuse, R20, R84 ;  /* 0x000000149454723c */ /* 0x044ff00000041854 */
[C---:B------:R-:W-:Y:S08]  /*14e80*/  HMMA.16816.F32.BF16 R88, R148.reuse, R22, R88 ;  /* 0x000000169458723c */ /* 0x040ff00000041858 */
[C---:B-1----:R-:W-:Y:S08]  /*14e90*/  HMMA.16816.F32.BF16 R92, R148.reuse, R4, R92 ;  /* 0x00000004945c723c */ /* 0x042ff0000004185c */
[----:B------:R-:W-:Y:S01]  /*14ea0*/  HMMA.16816.F32.BF16 R96, R148, R6, R96 ;  /* 0x000000069460723c */ /* 0x000fe20000041860 */
[----:B------:R-:W-:-:S07]  /*14eb0*/  @P0 BRA `(.L_x_1107) ;  /* 0xffffd10000000947 */ /* 0x000fce000383ffff */
.L_x_1106:
[----:B------:R-:W-:-:S13]  /*14ec0*/  ISETP.GE.AND P0, PT, R211, R235, PT ;  /* 0x000000ebd300720c */ /* 0x000fda0003f06270 */
[----:B------:R-:W-:Y:S05]  /*14ed0*/  @!P0 BRA `(.L_x_1108) ;  /* 0x0000299000008947 */ /* 0x000fea0003800000 */
[----:B------:R-:W-:Y:S02]  /*14ee0*/  MOV R129, R124 ;  /* 0x0000007c00817202 */ /* 0x000fe40000000f00 */
[----:B------:R-:W-:Y:S02]  /*14ef0*/  MOV R128, R125 ;  /* 0x0000007d00807202 */ /* 0x000fe40000000f00 */
.L_x_1109:
        /* <DEDUP_REMOVED lines=15> */
[C---:B------:R-:W-:Y:S02]  /*14ff0*/  LEA R2, P1, R3.reuse, R28, 0x5 ;  /* 0x0000001c03027211 */ /* 0x040fe400078228ff */
[----:B------:R-:W-:Y:S01]  /*15000*/  IADD3.X R161, R0, R125, RZ, P0, !PT ;  /* 0x0000007d00a17210 */ /* 0x000fe200007fe4ff */
[----:B------:R-:W-:Y:S01]  /*15010*/  LDSM.16.M88.4 R32, [R194] ;  /* 0x00000000c220783b */ /* 0x000fe20000000200 */
[----:B------:R-:W-:Y:S02]  /*15020*/  LEA.HI.X R3, R3, R0, R20, 0x5, P1 ;  /* 0x0000000003037211 */ /* 0x000fe400008f2c14 */
[----:B------:R-:W-:Y:S02]  /*15030*/  IADD3 R31, P1, R28, R228, RZ ;  /* 0x000000e41c1f7210 */ /* 0x000fe40007f3e0ff */
[----:B------:R-:W-:Y:S02]  /*15040*/  LEA R174, P2, R124, c[0x0][0x1f8], 0x1 ;  /* 0x00007e007cae7a11 */ /* 0x000fe400078408ff */
[----:B------:R-:W-:Y:S01]  /*15050*/  IADD3.X R160, R0, R230, RZ, P1, !PT ;  /* 0x000000e600a07210 */ /* 0x000fe20000ffe4ff */
[----:B------:R-:W1:Y:S01]  /*15060*/  LDSM.16.M88.4 R8, [R147] ;  /* 0x000000009308783b */ /* 0x000e620000000200 */
[C---:B------:R-:W-:Y:S02]  /*15070*/  LEA R176, P3, R31.reuse, c[0x0][0x1f8], 0x1 ;  /* 0x00007e001fb07a11 */ /* 0x040fe400078608ff */
[----:B------:R-:W-:Y:S02]  /*15080*/  IADD3 R173, P1, R2, R30, RZ ;  /* 0x0000001e02ad7210 */ /* 0x000fe40007f3e0ff */
[----:B------:R-:W-:Y:S02]  /*15090*/  LEA.HI.X R177, R31, c[0x0][0x1fc], R160, 0x1, P3 ;  /* 0x00007f001fb17a11 */ /* 0x000fe400018f0ca0 */
[----:B------:R-:W-:Y:S01]  /*150a0*/  LEA.HI.X R175, R124, c[0x0][0x1fc], R161, 0x1, P2 ;  /* 0x00007f007caf7a11 */ /* 0x000fe200010f0ca1 */
[----:B------:R-:W2:Y:S01]  /*150b0*/  LDSM.16.M88.4 R16, [R147+0x800] ;  /* 0x000800009310783b */ /* 0x000ea20000000200 */
[----:B------:R-:W-:Y:S02]  /*150c0*/  IADD3 R29, P0, R228, 0x80, RZ ;  /* 0x00000080e41d7810 */ /* 0x000fe40007f1e0ff */
[C---:B------:R-:W-:Y:S02]  /*150d0*/  IADD3 R169, P3, R2.reuse, R228, RZ ;  /* 0x000000e402a97210 */ /* 0x040fe40007f7e0ff */
[-C--:B------:R-:W-:Y:S02]  /*150e0*/  IADD3.X R31, RZ, R230.reuse, RZ, P0, !PT ;  /* 0x000000e6ff1f7210 */ /* 0x080fe400007fe4ff */
[-C--:B------:R-:W-:Y:S01]  /*150f0*/  IADD3 R172, P0, R2, R29.reuse, RZ ;  /* 0x0000001d02ac7210 */ /* 0x080fe20007f1e0ff */
[----:B------:R-:W3:Y:S01]  /*15100*/  LDSM.16.M88.4 R24, [R147+0x1000] ;  /* 0x001000009318783b */ /* 0x000ee20000000200 */
[----:B------:R-:W-:Y:S02]  /*15110*/  IADD3 R171, P2, R28, R29, RZ ;  /* 0x0000001d1cab7210 */ /* 0x000fe40007f5e0ff */
[----:B------:R-:W-:Y:S02]  /*15120*/  IADD3.X R125, R3, R125, RZ, P1, !PT ;  /* 0x0000007d037d7210 */ /* 0x000fe40000ffe4ff */
[-C--:B------:R-:W-:Y:S02]  /*15130*/  IADD3.X R178, R0, R31.reuse, RZ, P2, !PT ;  /* 0x0000001f00b27210 */ /* 0x080fe400017fe4ff */
[----:B------:R-:W-:Y:S01]  /*15140*/  LEA R170, P4, R171, c[0x0][0x1f8], 0x1 ;  /* 0x00007e00abaa7a11 */ /* 0x000fe200078808ff */
[----:B------:R-:W4:Y:S01]  /*15150*/  LDSM.16.M88.4 R148, [R147+0x1800] ;  /* 0x001800009394783b */ /* 0x000f220000000200 */
[----:B------:R-:W-:Y:S02]  /*15160*/  LEA R168, P2, R169, c[0x0][0x1f8], 0x1 ;  /* 0x00007e00a9a87a11 */ /* 0x000fe400078408ff */
[----:B------:R-:W-:Y:S02]  /*15170*/  LEA.HI.X R171, R171, c[0x0][0x1fc], R178, 0x1, P4 ;  /* 0x00007f00abab7a11 */ /* 0x000fe400020f0cb2 */
[----:B------:R-:W-:Y:S02]  /*15180*/  LEA R124, P1, R173, c[0x0][0x1f8], 0x1 ;  /* 0x00007e00ad7c7a11 */ /* 0x000fe400078208ff */
[----:B------:R-:W-:Y:S01]  /*15190*/  IADD3.X R0, R3, R31, RZ, P0, !PT ;  /* 0x0000001f03007210 */ /* 0x000fe200007fe4ff */
[----:B------:R-:W-:Y:S01]  /*151a0*/  LDSM.16.M88.4 R152, [R195] ;  /* 0x00000000c398783b */ /* 0x000fe20000000200 */
[----:B------:R-:W-:Y:S02]  /*151b0*/  LEA.HI.X R125, R173, c[0x0][0x1fc], R125, 0x1, P1 ;  /* 0x00007f00ad7d7a11 */ /* 0x000fe400008f0c7d */
[----:B------:R-:W-:Y:S02]  /*151c0*/  LEA R2, P0, R172, c[0x0][0x1f8], 0x1 ;  /* 0x00007e00ac027a11 */ /* 0x000fe400078008ff */
[----:B------:R-:W-:Y:S02]  /*151d0*/  IADD3.X R3, R3, R230, RZ, P3, !PT ;  /* 0x000000e603037210 */ /* 0x000fe40001ffe4ff */
[----:B------:R-:W-:Y:S01]  /*151e0*/  LOP3.LUT P3, RZ, R238, 0x1, RZ, 0xc0, !PT ;  /* 0x00000001eeff7812 */ /* 0x000fe2000786c0ff */
[C---:B-1----:R-:W-:Y:S01]  /*151f0*/  HMMA.16816.F32.BF16 R4, R32.reuse, R8, RZ ;  /* 0x000000082004723c */ /* 0x042fe200000418ff */
[----:B------:R-:W1:Y:S02]  /*15200*/  LDSM.16.M88.4 R156, [R198] ;  /* 0x00000000c69c783b */ /* 0x000e640000000200 */
[----:B------:R-:W-:Y:S02]  /*15210*/  LEA.HI.X R169, R169, c[0x0][0x1fc], R3, 0x1, P2 ;  /* 0x00007f00a9a97a11 */ /* 0x000fe400010f0c03 */
[----:B------:R-:W-:Y:S02]  /*15220*/  LEA.HI.X R3, R172, c[0x0][0x1fc], R0, 0x1, P0 ;  /* 0x00007f00ac037a11 */ /* 0x000fe400000f0c00 */
[C---:B------:R-:W-:Y:S01]  /*15230*/  ISETP.GT.AND P0, PT, R211.reuse, R235, PT ;  /* 0x000000ebd300720c */ /* 0x040fe20003f04270 */
[C---:B------:R-:W-:Y:S01]  /*15240*/  HMMA.16816.F32.BF16 R8, R32.reuse, R10, RZ ;  /* 0x0000000a2008723c */ /* 0x040fe200000418ff */
[----:B------:R-:W5:Y:S03]  /*15250*/  LDSM.16.M88.4 R160, [R209] ;  /* 0x00000000d1a0783b */ /* 0x000f660000000200 */
[----:B------:R-:W-:Y:S04]  /*15260*/  IADD3 R211, R211, -0x1, RZ ;  /* 0xffffffffd3d37810 */ /* 0x000fe80007ffe0ff */
        /* <DEDUP_REMOVED lines=26> */
[----:B-----5:R-:W3:Y:S08]  /*15410*/  LDSM.16.M88.4 R168, [R197] ;  /* 0x00000000c5a8783b */ /* 0x020ef00000000200 */
[----:B------:R-:W4:Y:S08]  /*15420*/  LDSM.16.M88.4 R156, [R193+0x800] ;  /* 0x00080000c19c783b */ /* 0x000f300000000200 */
[----:B-1----:R-:W1:Y:S08]  /*15430*/  LDSM.16.M88.4 R176, [R193+0x1000] ;  /* 0x00100000c1b0783b */ /* 0x002e700000000200 */
[----:B------:R-:W0:Y:S08]  /*15440*/  LDGDEPBAR ;  /* 0x00000000000079af */ /* 0x000e300000000000 */
[----:B------:R-:W5:Y:S01]  /*15450*/  LDSM.16.M88.4 R160, [R193+0x1800] ;  /* 0x00180000c1a0783b */ /* 0x000f620000000200 */
[C---:B---3--:R-:W-:Y:S07]  /*15460*/  HMMA.16816.F32.BF16 R4, R168.reuse, R172, R4 ;  /* 0x000000aca804723c */ /* 0x048fee0000041804 */
[----:B------:R-:W-:Y:S01]  /*15470*/  LDSM.16.M88.4 R164, [R196] ;  /* 0x00000000c4a4783b */ /* 0x000fe20000000200 */
[C---:B------:R-:W-:Y:S07]  /*15480*/  HMMA.16816.F32.BF16 R8, R168.reuse, R174, R8 ;  /* 0x000000aea808723c */ /* 0x040fee0000041808 */
[----:B------:R-:W3:Y:S01]  /*15490*/  LDSM.16.M88.4 R180, [R190] ;  /* 0x00000000beb4783b */ /* 0x000ee20000000200 */
[C---:B----4-:R-:W-:Y:S07]  /*154a0*/  HMMA.16816.F32.BF16 R12, R168.reuse, R156, R12 ;  /* 0x0000009ca80c723c */ /* 0x050fee000004180c */
[----:B------:R-:W4:Y:S01]  /*154b0*/  LDSM.16.M88.4 R148, [R190+0x800] ;  /* 0x00080000be94783b */ /* 0x000f220000000200 */
[C---:B------:R-:W-:Y:S07]  /*154c0*/  HMMA.16816.F32.BF16 R16, R168.reuse, R158, R16 ;  /* 0x0000009ea810723c */ /* 0x040fee0000041810 */
[----:B------:R-:W2:Y:S01]  /*154d0*/  LDSM.16.M88.4 R152, [R190+0x1000] ;  /* 0x00100000be98783b */ /* 0x000ea20000000200 */
[C---:B-1----:R-:W-:Y:S07]  /*154e0*/  HMMA.16816.F32.BF16 R20, R168.reuse, R176, R20 ;  /* 0x000000b0a814723c */ /* 0x042fee0000041814 */
[----:B------:R-:W1:Y:S01]  /*154f0*/  LDSM.16.M88.4 R156, [R190+0x1800] ;  /* 0x00180000be9c783b */ /* 0x000e620000000200 */
[C---:B------:R-:W-:Y:S07]  /*15500*/  HMMA.16816.F32.BF16 R24, R168.reuse, R178, R24 ;  /* 0x000000b2a818723c */ /* 0x040fee0000041818 */
[----:B------:R-:W-:Y:S01]  /*15510*/  LDSM.16.M88.4 R172, [R147+0x2800] ;  /* 0x0028000093ac783b */ /* 0x000fe20000000200 */
[C---:B-----5:R-:W-:Y:S07]  /*15520*/  HMMA.16816.F32.BF16 R28, R168.reuse, R160, R28 ;  /* 0x000000a0a81c723c */ /* 0x060fee000004181c */
[----:B------:R-:W-:Y:S01]  /*15530*/  LDSM.16.M88.4 R176, [R195+0x4000] ;  /* 0x00400000c3b0783b */ /* 0x000fe20000000200 */
[----:B------:R-:W-:Y:S07]  /*15540*/  HMMA.16816.F32.BF16 R32, R168, R162, R32 ;  /* 0x000000a2a820723c */ /* 0x000fee0000041820 */
[----:B------:R-:W-:Y:S01]  /*15550*/  LDSM.16.M88.4 R160, [R194+0x4000] ;  /* 0x00400000c2a0783b */ /* 0x000fe20000000200 */
[C---:B---3--:R-:W-:Y:S07]  /*15560*/  HMMA.16816.F32.BF16 R4, R164.reuse, R180, R4 ;  /* 0x000000b4a404723c */ /* 0x048fee0000041804 */
[----:B------:R-:W3:Y:S01]  /*15570*/  LDSM.16.M88.4 R168, [R147+0x2000] ;  /* 0x0020000093a8783b */ /* 0x000ee20000000200 */
[C---:B------:R-:W-:Y:S07]  /*15580*/  HMMA.16816.F32.BF16 R8, R164.reuse, R182, R8 ;  /* 0x000000b6a408723c */ /* 0x040fee0000041808 */
[----:B------:R-:W-:Y:S01]  /*15590*/  LDSM.16.M88.4 R180, [R206] ;  /* 0x00000000ceb4783b */ /* 0x000fe20000000200 */
[C---:B----4-:R-:W-:Y:S07]  /*155a0*/  HMMA.16816.F32.BF16 R12, R164.reuse, R148, R12 ;  /* 0x00000094a40c723c */ /* 0x050fee000004180c */
[----:B------:R-:W-:Y:S01]  /*155b0*/  LDSM.16.M88.4 R184, [R190+0x4000] ;  /* 0x00400000beb8783b */ /* 0x000fe20000000200 */
[C---:B------:R-:W-:Y:S07]  /*155c0*/  HMMA.16816.F32.BF16 R16, R164.reuse, R150, R16 ;  /* 0x00000096a410723c */ /* 0x040fee0000041810 */
[----:B------:R-:W4:Y:S01]  /*155d0*/  LDSM.16.M88.4 R148, [R147+0x3000] ;  /* 0x003000009394783b */ /* 0x000f220000000200 */
[C---:B--2---:R-:W-:Y:S08]  /*155e0*/  HMMA.16816.F32.BF16 R20, R164.reuse, R152, R20 ;  /* 0x00000098a414723c */ /* 0x044ff00000041814 */
[C---:B------:R-:W-:Y:S01]  /*155f0*/  HMMA.16816.F32.BF16 R24, R164.reuse, R154, R24 ;  /* 0x0000009aa418723c */ /* 0x040fe20000041818 */
[----:B------:R-:W2:Y:S07]  /*15600*/  LDSM.16.M88.4 R152, [R147+0x3800] ;  /* 0x003800009398783b */ /* 0x000eae0000000200 */
[C---:B-1----:R-:W-:Y:S08]  /*15610*/  HMMA.16816.F32.BF16 R28, R164.reuse, R156, R28 ;  /* 0x0000009ca41c723c */ /* 0x042ff0000004181c */
[----:B------:R-:W-:Y:S01]  /*15620*/  HMMA.16816.F32.BF16 R32, R164, R158, R32 ;  /* 0x0000009ea420723c */ /* 0x000fe20000041820 */
[----:B------:R-:W1:Y:S07]  /*15630*/  LDSM.16.M88.4 R156, [R205] ;  /* 0x00000000cd9c783b */ /* 0x000e6e0000000200 */
[C---:B---3--:R-:W-:Y:S01]  /*15640*/  HMMA.16816.F32.BF16 R4, R160.reuse, R168, R4 ;  /* 0x000000a8a004723c */ /* 0x048fe20000041804 */
[----:B------:R-:W3:Y:S07]  /*15650*/  LDSM.16.M88.4 R164, [R204] ;  /* 0x00000000cca4783b */ /* 0x000eee0000000200 */
[C---:B------:R-:W-:Y:S01]  /*15660*/  HMMA.16816.F32.BF16 R8, R160.reuse, R170, R8 ;  /* 0x000000aaa008723c */ /* 0x040fe20000041808 */
[----:B------:R-:W5:Y:S07]  /*15670*/  LDSM.16.M88.4 R168, [R203] ;  /* 0x00000000cba8783b */ /* 0x000f6e0000000200 */
[C---:B------:R-:W-:Y:S08]  /*15680*/  HMMA.16816.F32.BF16 R12, R160.reuse, R172, R12 ;  /* 0x000000aca00c723c */ /* 0x040ff0000004180c */
[C---:B------:R-:W-:Y:S01]  /*15690*/  HMMA.16816.F32.BF16 R16, R160.reuse, R174, R16 ;  /* 0x000000aea010723c */ /* 0x040fe20000041810 */
[----:B------:R-:W-:Y:S07]  /*156a0*/  LDSM.16.M88.4 R172, [R193+0x2000] ;  /* 0x00200000c1ac783b */ /* 0x000fee0000000200 */
[C---:B----4-:R-:W-:Y:S08]  /*156b0*/  HMMA.16816.F32.BF16 R20, R160.reuse, R148, R20 ;  /* 0x00000094a014723c */ /* 0x050ff00000041814 */
[C---:B------:R-:W-:Y:S01]  /*156c0*/  HMMA.16816.F32.BF16 R24, R160.reuse, R150, R24 ;  /* 0x00000096a018723c */ /* 0x040fe20000041818 */
[----:B------:R-:W4:Y:S07]  /*156d0*/  LDSM.16.M88.4 R148, [R197+0x4000] ;  /* 0x00400000c594783b */ /* 0x000f2e0000000200 */
[C---:B--2---:R-:W-:Y:S08]  /*156e0*/  HMMA.16816.F32.BF16 R28, R160.reuse, R152, R28 ;  /* 0x00000098a01c723c */ /* 0x044ff0000004181c */
[----:B------:R-:W-:Y:S01]  /*156f0*/  HMMA.16816.F32.BF16 R32, R160, R154, R32 ;  /* 0x0000009aa020723c */ /* 0x000fe20000041820 */
[----:B------:R-:W2:Y:S07]  /*15700*/  LDSM.16.M88.4 R152, [R193+0x2800] ;  /* 0x00280000c198783b */ /* 0x000eae0000000200 */
[C---:B------:R-:W-:Y:S01]  /*15710*/  HMMA.16816.F32.BF16 R4, R176.reuse, R180, R4 ;  /* 0x000000b4b004723c */ /* 0x040fe20000041804 */
        /* <DEDUP_REMOVED lines=8> */
[----:B------:R-:W3:Y:S07]  /*157a0*/  LDSM.16.M88.4 R164, [R196+0x4000] ;  /* 0x00400000c4a4783b */ /* 0x000eee0000000200 */
[C---:B-----5:R-:W-:Y:S08]  /*157b0*/  HMMA.16816.F32.BF16 R28, R176.reuse, R168, R28 ;  /* 0x000000a8b01c723c */ /* 0x060ff0000004181c */
[----:B------:R-:W-:Y:S01]  /*157c0*/  HMMA.16816.F32.BF16 R32, R176, R170, R32 ;  /* 0x000000aab020723c */ /* 0x000fe20000041820 */
[----:B------:R-:W5:Y:S07]  /*157d0*/  LDSM.16.M88.4 R168, [R190+0x2800] ;  /* 0x00280000bea8783b */ /* 0x000f6e0000000200 */
[C---:B----4-:R-:W-:Y:S01]  /*157e0*/  HMMA.16816.F32.BF16 R4, R148.reuse, R172, R4 ;  /* 0x000000ac9404723c */ /* 0x050fe20000041804 */
[----:B------:R-:W-:Y:S07]  /*157f0*/  LDSM.16.M88.4 R176, [R147+0x5000] ;  /* 0x0050000093b0783b */ /* 0x000fee0000000200 */
[C---:B------:R-:W-:Y:S01]  /*15800*/  HMMA.16816.F32.BF16 R8, R148.reuse, R174, R8 ;  /* 0x000000ae9408723c */ /* 0x040fe20000041808 */
[----:B------:R-:W-:Y:S07]  /*15810*/  LDSM.16.M88.4 R172, [R147+0x4800] ;  /* 0x0048000093ac783b */ /* 0x000fee0000000200 */
[C---:B--2---:R-:W-:Y:S08]  /*15820*/  HMMA.16816.F32.BF16 R12, R148.reuse, R152, R12 ;  /* 0x00000098940c723c */ /* 0x044ff0000004180c */
[C---:B------:R-:W-:Y:S01]  /*15830*/  HMMA.16816.F32.BF16 R16, R148.reuse, R154, R16 ;  /* 0x0000009a9410723c */ /* 0x040fe20000041810 */
[----:B------:R-:W2:Y:S07]  /*15840*/  LDSM.16.M88.4 R152, [R190+0x3000] ;  /* 0x00300000be98783b */ /* 0x000eae0000000200 */
[C---:B-1----:R-:W-:Y:S08]  /*15850*/  HMMA.16816.F32.BF16 R20, R148.reuse, R156, R20 ;  /* 0x0000009c9414723c */ /* 0x042ff00000041814 */
[C---:B------:R-:W-:Y:S01]  /*15860*/  HMMA.16816.F32.BF16 R24, R148.reuse, R158, R24 ;  /* 0x0000009e9418723c */ /* 0x040fe20000041818 */
[----:B------:R-:W1:Y:S07]  /*15870*/  LDSM.16.M88.4 R156, [R190+0x3800] ;  /* 0x00380000be9c783b */ /* 0x000e6e0000000200 */
[C---:B------:R-:W-:Y:S08]  /*15880*/  HMMA.16816.F32.BF16 R28, R148.reuse, R160, R28 ;  /* 0x000000a0941c723c */ /* 0x040ff0000004181c */
[----:B------:R-:W-:Y:S01]  /*15890*/  HMMA.16816.F32.BF16 R32, R148, R162, R32 ;  /* 0x000000a29420723c */ /* 0x000fe20000041820 */
[----:B------:R-:W-:Y:S07]  /*158a0*/  LDSM.16.M88.4 R148, [R194+0x8000] ;  /* 0x00800000c294783b */ /* 0x000fee0000000200 */
[C---:B---3--:R-:W-:Y:S01]  /*158b0*/  HMMA.16816.F32.BF16 R4, R164.reuse, R180, R4 ;  /* 0x000000b4a404723c */ /* 0x048fe20000041804 */
[----:B------:R-:W3:Y:S07]  /*158c0*/  LDSM.16.M88.4 R160, [R147+0x4000] ;  /* 0x0040000093a0783b */ /* 0x000eee0000000200 */
        /* <DEDUP_REMOVED lines=8> */
[C---:B-1----:R-:W-:Y:S08]  /*15950*/  HMMA.16816.F32.BF16 R28, R164.reuse, R156, R28 ;  /* 0x0000009ca41c723c */ /* 0x042ff0000004181c */
[----:B------:R-:W-:Y:S01]  /*15960*/  HMMA.16816.F32.BF16 R32, R164, R158, R32 ;  /* 0x0000009ea420723c */ /* 0x000fe20000041820 */
[----:B------:R-:W1:Y:S07]  /*15970*/  LDSM.16.M88.4 R156, [R201] ;  /* 0x00000000c99c783b */ /* 0x000e6e0000000200 */
[C---:B---3--:R-:W-:Y:S01]  /*15980*/  HMMA.16816.F32.BF16 R4, R148.reuse, R160, R4 ;  /* 0x000000a09404723c */ /* 0x048fe20000041804 */
[----:B------:R-:W-:Y:S07]  /*15990*/  LDSM.16.M88.4 R164, [R199] ;  /* 0x00000000c7a4783b */ /* 0x000fee0000000200 */
[C---:B------:R-:W-:Y:S01]  /*159a0*/  HMMA.16816.F32.BF16 R8, R148.reuse, R162, R8 ;  /* 0x000000a29408723c */ /* 0x040fe20000041808 */
[----:B------:R-:W3:Y:S07]  /*159b0*/  LDSM.16.M88.4 R160, [R200] ;  /* 0x00000000c8a0783b */ /* 0x000eee0000000200 */
        /* <DEDUP_REMOVED lines=13> */
[C---:B-1----:R-:W-:Y:S08]  /*15a90*/  HMMA.16816.F32.BF16 R12, R152.reuse, R156, R12 ;  /* 0x0000009c980c723c */ /* 0x042ff0000004180c */
[C---:B------:R-:W-:Y:S01]  /*15aa0*/  HMMA.16816.F32.BF16 R16, R152.reuse, R158, R16 ;  /* 0x0000009e9810723c */ /* 0x040fe20000041810 */
[----:B------:R-:W1:Y:S07]  /*15ab0*/  LDSM.16.M88.4 R156, [R193+0x5800] ;  /* 0x00580000c19c783b */ /* 0x000e6e0000000200 */
[C---:B---3--:R-:W-:Y:S08]  /*15ac0*/  HMMA.16816.F32.BF16 R20, R152.reuse, R160, R20 ;  /* 0x000000a09814723c */ /* 0x048ff00000041814 */
[C---:B------:R-:W-:Y:S08]  /*15ad0*/  HMMA.16816.F32.BF16 R24, R152.reuse, R162, R24 ;  /* 0x000000a29818723c */ /* 0x040ff00000041818 */
[C---:B------:R-:W-:Y:S08]  /*15ae0*/  HMMA.16816.F32.BF16 R28, R152.reuse, R164, R28 ;  /* 0x000000a4981c723c */ /* 0x040ff0000004181c */
[----:B------:R-:W-:Y:S01]  /*15af0*/  HMMA.16816.F32.BF16 R32, R152, R166, R32 ;  /* 0x000000a69820723c */ /* 0x000fe20000041820 */
[----:B------:R-:W3:Y:S07]  /*15b00*/  LDSM.16.M88.4 R152, [R190+0x4800] ;  /* 0x00480000be98783b */ /* 0x000eee0000000200 */
[C---:B-----5:R-:W-:Y:S08]  /*15b10*/  HMMA.16816.F32.BF16 R4, R172.reuse, R176, R4 ;  /* 0x000000b0ac04723c */ /* 0x060ff00000041804 */
[C---:B------:R-:W-:Y:S08]  /*15b20*/  HMMA.16816.F32.BF16 R8, R172.reuse, R178, R8 ;  /* 0x000000b2ac08723c */ /* 0x040ff00000041808 */
[C---:B----4-:R-:W-:Y:S08]  /*15b30*/  HMMA.16816.F32.BF16 R12, R172.reuse, R148, R12 ;  /* 0x00000094ac0c723c */ /* 0x050ff0000004180c */
[C---:B------:R-:W-:Y:S01]  /*15b40*/  HMMA.16816.F32.BF16 R16, R172.reuse, R150, R16 ;  /* 0x00000096ac10723c */ /* 0x040fe20000041810 */
[----:B------:R-:W4:Y:S07]  /*15b50*/  LDSM.16.M88.4 R148, [R190+0x5000] ;  /* 0x00500000be94783b */ /* 0x000f2e0000000200 */
[C---:B--2---:R-:W-:Y:S08]  /*15b60*/  HMMA.16816.F32.BF16 R20, R172.reuse, R168, R20 ;  /* 0x000000a8ac14723c */ /* 0x044ff00000041814 */
        /* <DEDUP_REMOVED lines=8> */
[C---:B---3--:R-:W-:Y:S08]  /*15bf0*/  HMMA.16816.F32.BF16 R12, R180.reuse, R152, R12 ;  /* 0x00000098b40c723c */ /* 0x048ff0000004180c */
        /* <DEDUP_REMOVED lines=80> */
[----:B---3--:R-:W-:Y:S01]  /*16100*/  @P0 IADD3.X R150, R3, R225, RZ, P2, !PT ;  /* 0x000000e103960210 */ /* 0x008fe200017fe4ff */
[----:B------:R-:W-:Y:S01]  /*16110*/  FMUL.FTZ R104, R2, R104 ;  /* 0x0000006802687220 */ /* 0x000fe20000410000 */
[----:B------:R-:W-:Y:S01]  /*16120*/  @P0 IADD3 R153, P2, R226, 0x80, RZ ;  /* 0x00000080e2990810 */ /* 0x000fe20007f5e0ff */
[C---:B------:R-:W-:Y:S01]  /*16130*/  FMUL.FTZ R105, R2.reuse, R105 ;  /* 0x0000006902697220 */ /* 0x040fe20000410000 */
[----:B------:R-:W-:Y:S01]  /*16140*/  @P0 LEA.HI.X R159, R149, c[0x0][0x1cc], R150, 0x1, P3 ;  /* 0x00007300959f0a11 */ /* 0x000fe200018f0c96 */
[----:B------:R-:W-:Y:S01]  /*16150*/  FMUL.FTZ R108, R2, R108 ;  /* 0x0000006c026c7220 */ /* 0x000fe20000410000 */
[----:B------:R-:W-:Y:S01]  /*16160*/  @P0 IADD3 R149, P4, R128, R154, RZ ;  /* 0x0000009a80950210 */ /* 0x000fe20007f9e0ff */
[----:B------:R-:W1:Y:S01]  /*16170*/  MUFU.EX2 R0, R0 ;  /* 0x0000000000007308 */ /* 0x000e620000000800 */
[----:B------:R-:W-:Y:S01]  /*16180*/  @P0 IADD3.X R152, RZ, R225, RZ, P1, !PT ;  /* 0x000000e1ff980210 */ /* 0x000fe20000ffe4ff */
[C---:B------:R-:W-:Y:S01]  /*16190*/  FMUL.FTZ R109, R2.reuse, R109 ;  /* 0x0000006d026d7220 */ /* 0x040fe20000410000 */
[----:B------:R-:W-:Y:S01]  /*161a0*/  @P0 IADD3.X R156, RZ, R225, RZ, P2, !PT ;  /* 0x000000e1ff9c0210 */ /* 0x000fe200017fe4ff */
[C---:B------:R-:W-:Y:S01]  /*161b0*/  FMUL.FTZ R112, R2.reuse, R112 ;  /* 0x0000007002707220 */ /* 0x040fe20000410000 */
        /* <DEDUP_REMOVED lines=8> */
[----:B------:R-:W-:Y:S01]  /*16240*/  @P0 LEA R148, P1, R5, c[0x0][0x1c8], 0x1 ;  /* 0x0000720005940a11 */ /* 0x000fe200078208ff */
[C---:B------:R-:W-:Y:S01]  /*16250*/  FMUL.FTZ R121, R2.reuse, R121 ;  /* 0x0000007902797220 */ /* 0x040fe20000410000 */
[----:B------:R-:W-:Y:S01]  /*16260*/  @P0 IADD3 R155, P2, R129, R154, RZ ;  /* 0x0000009a819b0210 */ /* 0x000fe20007f5e0ff */
[C---:B------:R-:W-:Y:S01]  /*16270*/  FMUL.FTZ R36, R2.reuse, R36 ;  /* 0x0000002402247220 */ /* 0x040fe20000410000 */
[----:B------:R-:W-:Y:S01]  /*16280*/  @P0 LEA.HI.X R151, R149, c[0x0][0x1cc], R128, 0x1, P3 ;  /* 0x0000730095970a11 */ /* 0x000fe200018f0c80 */
[C---:B------:R-:W-:Y:S01]  /*16290*/  FMUL.FTZ R37, R2.reuse, R37 ;  /* 0x0000002502257220 */ /* 0x040fe20000410000 */
[----:B------:R-:W-:Y:S01]  /*162a0*/  @P0 IADD3 R154, P3, R129, R226, RZ ;  /* 0x000000e2819a0210 */ /* 0x000fe20007f7e0ff */
[----:B------:R-:W-:Y:S01]  /*162b0*/  FMUL.FTZ R40, R2, R40 ;  /* 0x0000002802287220 */ /* 0x000fe20000410000 */
[----:B------:R-:W-:Y:S01]  /*162c0*/  @P0 LEA.HI.X R149, R5, c[0x0][0x1cc], R3, 0x1, P1 ;  /* 0x0000730005950a11 */ /* 0x000fe200008f0c03 */
[----:B------:R-:W-:Y:S01]  /*162d0*/  FFMA.FTZ R3, R9, c[0x0][0x2d0], -R168 ;  /* 0x0000b40009037a23 */ /* 0x000fe200000108a8 */
[----:B------:R-:W-:Y:S01]  /*162e0*/  @P0 IADD3.X R9, R4, R225, RZ, P3, !PT ;  /* 0x000000e104090210 */ /* 0x000fe20001ffe4ff */
[----:B-1----:R-:W-:Y:S01]  /*162f0*/  FMUL.FTZ R102, R0, R102 ;  /* 0x0000006600667220 */ /* 0x002fe20000410000 */
[----:B------:R-:W-:Y:S01]  /*16300*/  LOP3.LUT P3, RZ, R238, 0x1, RZ, 0xc0, !PT ;  /* 0x00000001eeff7812 */ /* 0x000fe2000786c0ff */
[----:B------:R1:W-:Y:S01]  /*16310*/  MUFU.EX2 R183, R3 ;  /* 0x0000000300b77308 */ /* 0x0003e20000000800 */
[----:B------:R-:W-:Y:S01]  /*16320*/  @P0 LEA R128, P4, R154, c[0x0][0x1c8], 0x1 ;  /* 0x000072009a800a11 */ /* 0x000fe200078808ff */
[C---:B------:R-:W-:Y:S01]  /*16330*/  FMUL.FTZ R103, R0.reuse, R103 ;  /* 0x0000006700677220 */ /* 0x040fe20000410000 */
[----:B------:R-:W-:Y:S01]  /*16340*/  @P0 IADD3 R5, P1, R129, R153, RZ ;  /* 0x0000009981050210 */ /* 0x000fe20007f3e0ff */
[----:B------:R-:W-:Y:S01]  /*16350*/  FMUL.FTZ R106, R0, R106 ;  /* 0x0000006a006a7220 */ /* 0x000fe20000410000 */
[----:B------:R-:W-:Y:S01]  /*16360*/  @P0 LEA.HI.X R129, R154, c[0x0][0x1cc], R9, 0x1, P4 ;  /* 0x000073009a810a11 */ /* 0x000fe200020f0c09 */
[----:B------:R-:W-:Y:S01]  /*16370*/  FMUL.FTZ R107, R0, R107 ;  /* 0x0000006b006b7220 */ /* 0x000fe20000410000 */
[----:B------:R-:W-:Y:S01]  /*16380*/  @P0 IADD3.X R153, R4, R152, RZ, P2, !PT ;  /* 0x0000009804990210 */ /* 0x000fe200017fe4ff */
[C---:B------:R-:W-:Y:S01]  /*16390*/  FMUL.FTZ R110, R0.reuse, R110 ;  /* 0x0000006e006e7220 */ /* 0x040fe20000410000 */
[C---:B------:R-:W-:Y:S01]  /*163a0*/  @P0 LEA R8, P2, R155.reuse, c[0x0][0x1c8], 0x1 ;  /* 0x000072009b080a11 */ /* 0x040fe200078408ff */
[----:B------:R-:W-:Y:S01]  /*163b0*/  FMUL.FTZ R111, R0, R111 ;  /* 0x0000006f006f7220 */ /* 0x000fe20000410000 */
[----:B------:R-:W-:Y:S01]  /*163c0*/  @P0 IADD3.X R152, R4, R156, RZ, P1, !PT ;  /* 0x0000009c04980210 */ /* 0x000fe20000ffe4ff */
[----:B------:R2:W-:Y:S01]  /*163d0*/  @P0 LDGSTS.E.BYPASS.LTC128B.128 [R210+0x6100], [R158.64], !P3 ;  /* 0x061000009ed20fae */ /* 0x0005e2000d901d46 */
[----:B------:R-:W-:Y:S01]  /*163e0*/  @P0 LEA.HI.X R9, R155, c[0x0][0x1cc], R153, 0x1, P2 ;  /* 0x000073009b090a11 */ /* 0x000fe200010f0c99 */
[C---:B------:R-:W-:Y:S01]  /*163f0*/  FMUL.FTZ R114, R0.reuse, R114 ;  /* 0x0000007200727220 */ /* 0x040fe20000410000 */
[C---:B------:R-:W-:Y:S01]  /*16400*/  @P0 LEA R4, P1, R5.reuse, c[0x0][0x1c8], 0x1 ;  /* 0x0000720005040a11 */ /* 0x040fe200078208ff */
[C---:B------:R-:W-:Y:S01]  /*16410*/  FMUL.FTZ R115, R0.reuse, R115 ;  /* 0x0000007300737220 */ /* 0x040fe20000410000 */
[----:B------:R-:W-:Y:S01]  /*16420*/  MUFU.EX2 R182, R12 ;  /* 0x0000000c00b67308 */ /* 0x000fe20000000800 */
[C---:B------:R-:W-:Y:S01]  /*16430*/  FMUL.FTZ R118, R0.reuse, R118 ;  /* 0x0000007600767220 */ /* 0x040fe20000410000 */
[----:B------:R-:W-:Y:S01]  /*16440*/  @P0 LEA.HI.X R5, R5, c[0x0][0x1cc], R152, 0x1, P1 ;  /* 0x0000730005050a11 */ /* 0x000fe200008f0c98 */
[----:B------:R3:W-:Y:S01]  /*16450*/  @P0 LDGSTS.E.BYPASS.LTC128B.128 [R210+0x8100], [R150.64], !P6 ;  /* 0x0810000096d20fae */ /* 0x0007e2000f101d46 */
[C---:B------:R-:W-:Y:S02]  /*16460*/  FMUL.FTZ R119, R0.reuse, R119 ;  /* 0x0000007700777220 */ /* 0x040fe40000410000 */
[----:B------:R-:W-:Y:S02]  /*16470*/  FMUL.FTZ R122, R0, R122 ;  /* 0x0000007a007a7220 */ /* 0x000fe40000410000 */
[----:B-1----:R-:W-:Y:S02]  /*16480*/  FMUL.FTZ R3, R124, c[0x0][0x2d0] ;  /* 0x0000b4007c037a20 */ /* 0x002fe40000410000 */
[----:B------:R-:W-:Y:S01]  /*16490*/  FMUL.FTZ R123, R0, R123 ;  /* 0x0000007b007b7220 */ /* 0x000fe20000410000 */
[----:B------:R3:W-:Y:S01]  /*164a0*/  @P0 LDGSTS.E.BYPASS.LTC128B.128 [R210+0xa100], [R148.64], !P5 ;  /* 0x0a10000094d20fae */ /* 0x0007e2000e901d46 */
[--C-:B------:R-:W-:Y:S01]  /*164b0*/  FFMA.FTZ R6, R6, c[0x0][0x2d0], -R3.reuse ;  /* 0x0000b40006067a23 */ /* 0x100fe20000010803 */
[----:B------:R-:W-:Y:S01]  /*164c0*/  MUFU.EX2 R181, R13 ;  /* 0x0000000d00b57308 */ /* 0x000fe20000000800 */
[--C-:B------:R-:W-:Y:S02]  /*164d0*/  FFMA.FTZ R7, R7, c[0x0][0x2d0], -R3.reuse ;  /* 0x0000b40007077a23 */ /* 0x100fe40000010803 */
[C---:B------:R-:W-:Y:S02]  /*164e0*/  FMUL.FTZ R38, R0.reuse, R38 ;  /* 0x0000002600267220 */ /* 0x040fe40000410000 */
[----:B------:R-:W-:Y:S01]  /*164f0*/  FMUL.FTZ R39, R0, R39 ;  /* 0x0000002700277220 */ /* 0x000fe20000410000 */
[----:B------:R1:W-:Y:S01]  /*16500*/  @P0 LDGSTS.E.BYPASS.LTC128B.128 [R210+0x7100], [R128.64], !P3 ;  /* 0x0710000080d20fae */ /* 0x0003e2000d901d46 */
[----:B------:R-:W-:Y:S02]  /*16510*/  FMUL.FTZ R41, R2, R41 ;  /* 0x0000002902297220 */ /* 0x000fe40000410000 */
[C---:B------:R-:W-:Y:S01]  /*16520*/  FMUL.FTZ R42, R0.reuse, R42 ;  /* 0x0000002a002a7220 */ /* 0x040fe20000410000 */
[----:B------:R4:W-:Y:S01]  /*16530*/  MUFU.EX2 R174, R6 ;  /* 0x0000000600ae7308 */ /* 0x0009e20000000800 */
[----:B------:R-:W-:Y:S02]  /*16540*/  FMUL.FTZ R43, R0, R43 ;  /* 0x0000002b002b7220 */ /* 0x000fe40000410000 */
[C---:B------:R-:W-:Y:S01]  /*16550*/  FMUL.FTZ R44, R2.reuse, R44 ;  /* 0x0000002c022c7220 */ /* 0x040fe20000410000 */
[----:B------:R5:W-:Y:S01]  /*16560*/  @P0 LDGSTS.E.BYPASS.LTC128B.128 [R210+0x9100], [R8.64], !P6 ;  /* 0x0910000008d20fae */ /* 0x000be2000f101d46 */
[----:B------:R-:W-:Y:S02]  /*16570*/  FMUL.FTZ R45, R2, R45 ;  /* 0x0000002d022d7220 */ /* 0x000fe40000410000 */
[C---:B------:R-:W-:Y:S02]  /*16580*/  FMUL.FTZ R46, R0.reuse, R46 ;  /* 0x0000002e002e7220 */ /* 0x040fe40000410000 */
[----:B------:R-:W-:Y:S01]  /*16590*/  FMUL.FTZ R47, R0, R47 ;  /* 0x0000002f002f7220 */ /* 0x000fe20000410000 */
[----:B------:R1:W1:Y:S01]  /*165a0*/  MUFU.EX2 R173, R7 ;  /* 0x0000000700ad7308 */ /* 0x0002620000000800 */
[C---:B------:R-:W-:Y:S01]  /*165b0*/  FMUL.FTZ R48, R2.reuse, R48 ;  /* 0x0000003002307220 */ /* 0x040fe20000410000 */
[----:B------:R2:W-:Y:S01]  /*165c0*/  @P0 LDGSTS.E.BYPASS.LTC128B.128 [R210+0xb100], [R4.64], !P5 ;  /* 0x0b10000004d20fae */ /* 0x0005e2000e901d46 */
[----:B------:R-:W-:Y:S02]  /*165d0*/  FMUL.FTZ R49, R2, R49 ;  /* 0x0000003102317220 */ /* 0x000fe40000410000 */
[C---:B------:R-:W-:Y:S02]  /*165e0*/  FMUL.FTZ R50, R0.reuse, R50 ;  /* 0x0000003200327220 */ /* 0x040fe40000410000 */
[----:B------:R-:W-:Y:S02]  /*165f0*/  FMUL.FTZ R51, R0, R51 ;  /* 0x0000003300337220 */ /* 0x000fe40000410000 */
[C---:B------:R-:W-:Y:S01]  /*16600*/  FMUL.FTZ R52, R2.reuse, R52 ;  /* 0x0000003402347220 */ /* 0x040fe20000410000 */
[----:B---3--:R-:W3:Y:S01]  /*16610*/  LDSM.16.MT88.4 R148, [R188] ;  /* 0x00000000bc94783b */ /* 0x008ee20000004200 */
[----:B------:R-:W-:Y:S01]  /*16620*/  FMUL.FTZ R53, R2, R53 ;  /* 0x0000003502357220 */ /* 0x000fe20000410000 */
[----:B------:R-:W-:Y:S01]  /*16630*/  MUFU.EX2 R179, R17 ;  /* 0x0000001100b37308 */ /* 0x000fe20000000800 */
[----:B------:R-:W-:Y:S02]  /*16640*/  FMUL.FTZ R54, R0, R54 ;  /* 0x0000003600367220 */ /* 0x000fe40000410000 */
[--C-:B----4-:R-:W-:Y:S02]  /*16650*/  FFMA.FTZ R6, R10, c[0x0][0x2d0], -R3.reuse ;  /* 0x0000b4000a067a23 */ /* 0x110fe40000010803 */
[C---:B------:R-:W-:Y:S01]  /*16660*/  FMUL.FTZ R10, R0.reuse, R138 ;  /* 0x0000008a000a7220 */ /* 0x040fe20000410000 */
[----:B------:R-:W4:Y:S01]  /*16670*/  LDSM.16.MT88.4 R152, [R189] ;  /* 0x00000000bd98783b */ /* 0x000f220000004200 */
[----:B------:R-:W-:Y:S02]  /*16680*/  FMUL.FTZ R55, R0, R55 ;  /* 0x0000003700377220 */ /* 0x000fe40000410000 */
[C---:B-----5:R-:W-:Y:S01]  /*16690*/  FMUL.FTZ R8, R2.reuse, R136 ;  /* 0x0000008802087220 */ /* 0x060fe20000410000 */
[----:B------:R5:W-:Y:S01]  /*166a0*/  MUFU.EX2 R172, R6 ;  /* 0x0000000600ac7308 */ /* 0x000be20000000800 */
[----:B------:R-:W-:Y:S02]  /*166b0*/  FMUL.FTZ R9, R2, R137 ;  /* 0x0000008902097220 */ /* 0x000fe40000410000 */
[----:B-1----:R-:W-:Y:S01]  /*166c0*/  FMUL.FTZ R7, R0, R135 ;  /* 0x0000008700077220 */ /* 0x002fe20000410000 */
[----:B--2---:R-:W1:Y:S01]  /*166d0*/  LDSM.16.MT88.4 R156, [R192] ;  /* 0x00000000c09c783b */ /* 0x004e620000004200 */
[C---:B------:R-:W-:Y:S02]  /*166e0*/  FMUL.FTZ R56, R2.reuse, R56 ;  /* 0x0000003802387220 */ /* 0x040fe40000410000 */
[--C-:B------:R-:W-:Y:S02]  /*166f0*/  FFMA.FTZ R4, R11, c[0x0][0x2d0], -R3.reuse ;  /* 0x0000b4000b047a23 */ /* 0x100fe40000010803 */
[----:B------:R-:W-:Y:S01]  /*16700*/  FMUL.FTZ R5, R2, R133 ;  /* 0x0000008502057220 */ /* 0x000fe20000410000 */
[----:B------:R-:W-:Y:S01]  /*16710*/  F2FP.BF16.PACK_AB R133, R173, R174 ;  /* 0x000000aead85723e */ /* 0x000fe200000010ff */
[----:B------:R-:W2:Y:S01]  /*16720*/  MUFU.EX2 R171, R4 ;  /* 0x0000000400ab7308 */ /* 0x000ea20000000800 */
[----:B------:R-:W-:Y:S01]  /*16730*/  FMUL.FTZ R11, R0, R139 ;  /* 0x0000008b000b7220 */ /* 0x000fe20000410000 */
[----:B------:R-:W0:Y:S01]  /*16740*/  LDGDEPBAR ;  /* 0x00000000000079af */ /* 0x000e220000000000 */
[----:B------:R-:W-:Y:S02]  /*16750*/  FMUL.FTZ R57, R2, R57 ;  /* 0x0000003902397220 */ /* 0x000fe40000410000 */
[C---:B------:R-:W-:Y:S02]  /*16760*/  FMUL.FTZ R58, R0.reuse, R58 ;  /* 0x0000003a003a7220 */ /* 0x040fe40000410000 */
[----:B------:R-:W-:Y:S02]  /*16770*/  FMUL.FTZ R59, R0, R59 ;  /* 0x0000003b003b7220 */ /* 0x000fe40000410000 */
[C---:B------:R-:W-:Y:S01]  /*16780*/  FMUL.FTZ R60, R2.reuse, R60 ;  /* 0x0000003c023c7220 */ /* 0x040fe20000410000 */
[----:B------:R-:W1:Y:S01]  /*16790*/  LDSM.16.MT88.4 R136, [R191] ;  /* 0x00000000bf88783b */ /* 0x000e620000004200 */
[----:B------:R-:W-:Y:S01]  /*167a0*/  FMUL.FTZ R61, R2, R61 ;  /* 0x0000003d023d7220 */ /* 0x000fe20000410000 */
[----:B------:R-:W-:Y:S01]  /*167b0*/  MUFU.EX2 R177, R21 ;  /* 0x0000001500b17308 */ /* 0x000fe20000000800 */
[C---:B-----5:R-:W-:Y:S01]  /*167c0*/  FMUL.FTZ R6, R0.reuse, R134 ;  /* 0x0000008600067220 */ /* 0x060fe20000410000 */
[----:B------:R-:W-:Y:S01]  /*167d0*/  F2FP.BF16.PACK_AB R134, R183, R184 ;  /* 0x000000b8b786723e */ /* 0x000fe200000010ff */
[C---:B------:R-:W-:Y:S02]  /*167e0*/  FMUL.FTZ R62, R0.reuse, R62 ;  /* 0x0000003e003e7220 */ /* 0x040fe40000410000 */
[----:B------:R-:W-:Y:S02]  /*167f0*/  FMUL.FTZ R63, R0, R63 ;  /* 0x0000003f003f7220 */ /* 0x000fe40000410000 */
[--C-:B------:R-:W-:Y:S02]  /*16800*/  FFMA.FTZ R14, R14, c[0x0][0x2d0], -R3.reuse ;  /* 0x0000b4000e0e7a23 */ /* 0x100fe40000010803 */
[--C-:B------:R-:W-:Y:S01]  /*16810*/  FFMA.FTZ R15, R15, c[0x0][0x2d0], -R3.reuse ;  /* 0x0000b4000f0f7a23 */ /* 0x100fe20000010803 */
[----:B------:R-:W-:Y:S01]  /*16820*/  MUFU.EX2 R175, R25 ;  /* 0x0000001900af7308 */ /* 0x000fe20000000800 */
[--C-:B------:R-:W-:Y:S01]  /*16830*/  FFMA.FTZ R12, R16, c[0x0][0x2d0], -R168.reuse ;  /* 0x0000b400100c7a23 */ /* 0x100fe200000108a8 */
[----:B--2---:R-:W-:Y:S01]  /*16840*/  F2FP.BF16.PACK_AB R135, R171, R172 ;  /* 0x000000acab87723e */ /* 0x004fe200000010ff */
[----:B------:R-:W-:Y:S01]  /*16850*/  FMUL.FTZ R4, R2, R132 ;  /* 0x0000008402047220 */ /* 0x000fe20000410000 */
[----:B------:R-:W-:Y:S01]  /*16860*/  F2FP.BF16.PACK_AB R132, R185, R186 ;  /* 0x000000bab984723e */ /* 0x000fe200000010ff */
[--C-:B------:R-:W-:Y:S02]  /*16870*/  FFMA.FTZ R18, R18, c[0x0][0x2d0], -R3.reuse ;  /* 0x0000b40012127a23 */ /* 0x100fe40000010803 */
[--C-:B------:R-:W-:Y:S02]  /*16880*/  FFMA.FTZ R128, R19, c[0x0][0x2d0], -R3.reuse ;  /* 0x0000b40013807a23 */ /* 0x100fe40000010803 */
[--C-:B------:R-:W-:Y:S01]  /*16890*/  FFMA.FTZ R26, R26, c[0x0][0x2d0], -R3.reuse ;  /* 0x0000b4001a1a7a23 */ /* 0x100fe20000010803 */
[----:B------:R-:W2:Y:S01]  /*168a0*/  MUFU.EX2 R167, R14 ;  /* 0x0000000e00a77308 */ /* 0x000ea20000000800 */
[C---:B---3--:R-:W-:Y:S05]  /*168b0*/  HMMA.16816.F32.BF16 R4, R132.reuse, R148, R4 ;  /* 0x000000948404723c */ /* 0x048fea0000041804 */
[--C-:B------:R-:W-:Y:S02]  /*168c0*/  FFMA.FTZ R27, R27, c[0x0][0x2d0], -R3.reuse ;  /* 0x0000b4001b1b7a23 */ /* 0x100fe40000010803 */
[C---:B------:R-:W-:Y:S01]  /*168d0*/  FMUL.FTZ R64, R2.reuse, R64 ;  /* 0x0000004002407220 */ /* 0x040fe20000410000 */
[C---:B------:R-:W-:Y:S01]  /*168e0*/  HMMA.16816.F32.BF16 R8, R132.reuse, R150, R8 ;  /* 0x000000968408723c */ /* 0x040fe20000041808 */
[----:B------:R-:W3:Y:S01]  /*168f0*/  LDSM.16.MT88.4 R148, [R188+0x2000] ;  /* 0x00200000bc94783b */ /* 0x000ee20000004200 */
[----:B------:R-:W5:Y:S02]  /*16900*/  MUFU.EX2 R166, R15 ;  /* 0x0000000f00a67308 */ /* 0x000f640000000800 */
[----:B------:R-:W-:Y:S02]  /*16910*/  FMUL.FTZ R65, R2, R65 ;  /* 0x0000004102417220 */ /* 0x000fe40000410000 */
[C---:B------:R-:W-:Y:S02]  /*16920*/  FMUL.FTZ R66, R0.reuse, R66 ;  /* 0x0000004200427220 */ /* 0x040fe40000410000 */
[C---:B----4-:R-:W-:Y:S04]  /*16930*/  HMMA.16816.F32.BF16 R100, R132.reuse, R152, R100 ;  /* 0x000000988464723c */ /* 0x050fe80000041864 */
[----:B------:R4:W2:Y:S01]  /*16940*/  MUFU.EX2 R180, R12 ;  /* 0x0000000c00b47308 */ /* 0x0008a20000000800 */
[----:B------:R-:W-:Y:S02]  /*16950*/  FMUL.FTZ R67, R0, R67 ;  /* 0x0000004300437220 */ /* 0x000fe40000410000 */
[C---:B------:R-:W-:Y:S01]  /*16960*/  FMUL.FTZ R68, R2.reuse, R68 ;  /* 0x0000004402447220 */ /* 0x040fe20000410000 */
[C---:B------:R-:W-:Y:S01]  /*16970*/  HMMA.16816.F32.BF16 R104, R132.reuse, R154, R104 ;  /* 0x0000009a8468723c */ /* 0x040fe20000041868 */
[----:B------:R-:W2:Y:S03]  /*16980*/  LDSM.16.MT88.4 R152, [R189+0x2000] ;  /* 0x00200000bd98783b */ /* 0x000ea60000004200 */
[----:B------:R-:W-:Y:S02]  /*16990*/  FMUL.FTZ R69, R2, R69 ;  /* 0x0000004502457220 */ /* 0x000fe40000410000 */
[----:B------:R2:W-:Y:S01]  /*169a0*/  MUFU.EX2 R165, R18 ;  /* 0x0000001200a57308 */ /* 0x0005e20000000800 */
[C---:B------:R-:W-:Y:S01]  /*169b0*/  FMUL.FTZ R70, R0.reuse, R70 ;  /* 0x0000004600467220 */ /* 0x040fe20000410000 */
[C---:B-1----:R-:W-:Y:S04]  /*169c0*/  HMMA.16816.F32.BF16 R108, R132.reuse, R156, R108 ;  /* 0x0000009c846c723c */ /* 0x042fe8000004186c */
[----:B------:R-:W-:Y:S02]  /*169d0*/  FMUL.FTZ R71, R0, R71 ;  /* 0x0000004700477220 */ /* 0x000fe40000410000 */
[C---:B------:R-:W-:Y:S02]  /*169e0*/  FMUL.FTZ R72, R2.reuse, R72 ;  /* 0x0000004802487220 */ /* 0x040fe40000410000 */
[C---:B------:R-:W-:Y:S01]  /*169f0*/  HMMA.16816.F32.BF16 R112, R132.reuse, R158, R112 ;  /* 0x0000009e8470723c */ /* 0x040fe20000041870 */
[----:B------:R-:W-:Y:S01]  /*16a00*/  LDSM.16.MT88.4 R156, [R188+0x2800] ;  /* 0x00280000bc9c783b */ /* 0x000fe20000004200 */
[----:B------:R-:W-:Y:S02]  /*16a10*/  MUFU.EX2 R161, R26 ;  /* 0x0000001a00a17308 */ /* 0x000fe40000000800 */
[----:B------:R-:W-:Y:S02]  /*16a20*/  FMUL.FTZ R73, R2, R73 ;  /* 0x0000004902497220 */ /* 0x000fe40000410000 */
[C---:B------:R-:W-:Y:S02]  /*16a30*/  FMUL.FTZ R74, R0.reuse, R74 ;  /* 0x0000004a004a7220 */ /* 0x040fe40000410000 */
[C---:B------:R-:W-:Y:S01]  /*16a40*/  HMMA.16816.F32.BF16 R116, R132.reuse, R136, R116 ;  /* 0x000000888474723c */ /* 0x040fe20000041874 */
[----:B----4-:R-:W-:Y:S03]  /*16a50*/  LDSM.16.MT88.4 R12, [R191+0x4000] ;  /* 0x00400000bf0c783b */ /* 0x010fe60000004200 */
[----:B------:R-:W-:Y:S01]  /*16a60*/  MUFU.EX2 R160, R27 ;  /* 0x0000001b00a07308 */ /* 0x000fe20000000800 */
[----:B------:R-:W-:Y:S02]  /*16a70*/  FMUL.FTZ R75, R0, R75 ;  /* 0x0000004b004b7220 */ /* 0x000fe40000410000 */
[C---:B------:R-:W-:Y:S01]  /*16a80*/  FMUL.FTZ R76, R2.reuse, R76 ;  /* 0x0000004c024c7220 */ /* 0x040fe20000410000 */
[C---:B------:R-:W-:Y:S01]  /*16a90*/  HMMA.16816.F32.BF16 R120, R132.reuse, R138, R120 ;  /* 0x0000008a8478723c */ /* 0x040fe20000041878 */
[----:B------:R-:W1:Y:S03]  /*16aa0*/  LDSM.16.MT88.4 R136, [R192+0x2000] ;  /* 0x00200000c088783b */ /* 0x000e660000004200 */
[----:B------:R-:W-:Y:S02]  /*16ab0*/  FMUL.FTZ R77, R2, R77 ;  /* 0x0000004d024d7220 */ /* 0x000fe40000410000 */
[C---:B------:R-:W-:Y:S01]  /*16ac0*/  FMUL.FTZ R78, R0.reuse, R78 ;  /* 0x0000004e004e7220 */ /* 0x040fe20000410000 */
[----:B------:R4:W-:Y:S01]  /*16ad0*/  MUFU.EX2 R178, R20 ;  /* 0x0000001400b27308 */ /* 0x0009e20000000800 */
[C---:B---3--:R-:W-:Y:S01]  /*16ae0*/  HMMA.16816.F32.BF16 R36, R132.reuse, R148, R36 ;  /* 0x000000948424723c */ /* 0x048fe20000041824 */
[----:B--2---:R-:W-:Y:S03]  /*16af0*/  LDSM.16.MT88.4 R16, [R189+0x800] ;  /* 0x00080000bd10783b */ /* 0x004fe60000004200 */
[----:B------:R-:W-:Y:S02]  /*16b00*/  FMUL.FTZ R79, R0, R79 ;  /* 0x0000004f004f7220 */ /* 0x000fe40000410000 */
[C---:B------:R-:W-:Y:S02]  /*16b10*/  FMUL.FTZ R80, R2.reuse, R80 ;  /* 0x0000005002507220 */ /* 0x040fe40000410000 */
[C---:B------:R-:W-:Y:S01]  /*16b20*/  HMMA.16816.F32.BF16 R40, R132.reuse, R150, R40 ;  /* 0x000000968428723c */ /* 0x040fe20000041828 */
[----:B------:R-:W2:Y:S01]  /*16b30*/  LDSM.16.MT88.4 R148, [R191+0x2000] ;  /* 0x00200000bf94783b */ /* 0x000ea20000004200 */
[----:B------:R3:W-:Y:S02]  /*16b40*/  MUFU.EX2 R170, R28 ;  /* 0x0000001c00aa7308 */ /* 0x0007e40000000800 */
[----:B------:R-:W-:Y:S02]  /*16b50*/  FMUL.FTZ R81, R2, R81 ;  /* 0x0000005102517220 */ /* 0x000fe40000410000 */
[C---:B------:R-:W-:Y:S02]  /*16b60*/  FMUL.FTZ R82, R0.reuse, R82 ;  /* 0x0000005200527220 */ /* 0x040fe40000410000 */
[C---:B------:R-:W-:Y:S04]  /*16b70*/  HMMA.16816.F32.BF16 R44, R132.reuse, R152, R44 ;  /* 0x00000098842c723c */ /* 0x040fe8000004182c */
[----:B------:R-:W-:Y:S01]  /*16b80*/  FMUL.FTZ R83, R0, R83 ;  /* 0x0000005300537220 */ /* 0x000fe20000410000 */
[----:B------:R-:W2:Y:S01]  /*16b90*/  MUFU.EX2 R164, R128 ;  /* 0x0000008000a47308 */ /* 0x000ea20000000800 */
[----:B------:R-:W-:Y:S02]  /*16ba0*/  FMUL.FTZ R84, R2, R84 ;  /* 0x0000005402547220 */ /* 0x000fe40000410000 */
[C---:B------:R-:W-:Y:S01]  /*16bb0*/  HMMA.16816.F32.BF16 R48, R132.reuse, R154, R48 ;  /* 0x0000009a8430723c */ /* 0x040fe20000041830 */
[----:B------:R-:W5:Y:S03]  /*16bc0*/  LDSM.16.MT88.4 R152, [R188+0x4000] ;  /* 0x00400000bc98783b */ /* 0x000f660000004200 */
[--C-:B----4-:R-:W-:Y:S02]  /*16bd0*/  FFMA.FTZ R20, R24, c[0x0][0x2d0], -R168.reuse ;  /* 0x0000b40018147a23 */ /* 0x110fe400000108a8 */
[----:B------:R-:W-:Y:S02]  /*16be0*/  FMUL.FTZ R85, R2, R85 ;  /* 0x0000005502557220 */ /* 0x000fe40000410000 */
[----:B------:R-:W4:Y:S01]  /*16bf0*/  MUFU.EX2 R176, R20 ;  /* 0x0000001400b07308 */ /* 0x000f220000000800 */
[C---:B-1----:R-:W-:Y:S01]  /*16c00*/  HMMA.16816.F32.BF16 R52, R132.reuse, R136, R52 ;  /* 0x000000888434723c */ /* 0x042fe20000041834 */
[----:B------:R-:W-:Y:S02]  /*16c10*/  LDSM.16.MT88.4 R24, [R192+0x1000] ;  /* 0x00100000c018783b */ /* 0x000fe40000004200 */
[----:B---3--:R-:W-:Y:S02]  /*16c20*/  FFMA.FTZ R28, R32, c[0x0][0x2d0], -R168 ;  /* 0x0000b400201c7a23 */ /* 0x008fe400000108a8 */
        /* <DEDUP_REMOVED lines=13> */
[C---:B-----5:R-:W-:Y:S04]  /*16d00*/  HMMA.16816.F32.BF16 R68, R132.reuse, R152, R68 ;  /* 0x000000988444723c */ /* 0x060fe80000041844 */
[C---:B------:R-:W-:Y:S02]  /*16d10*/  FMUL.FTZ R94, R0.reuse, R94 ;  /* 0x0000005e005e7220 */ /* 0x040fe40000410000 */
[----:B------:R-:W-:Y:S02]  /*16d20*/  FMUL.FTZ R95, R0, R95 ;  /* 0x0000005f005f7220 */ /* 0x000fe40000410000 */
[C---:B------:R-:W-:Y:S01]  /*16d30*/  HMMA.16816.F32.BF16 R72, R132.reuse, R154, R72 ;  /* 0x0000009a8448723c */ /* 0x040fe20000041848 */
[----:B------:R-:W-:Y:S03]  /*16d40*/  LDSM.16.MT88.4 R152, [R192+0x800] ;  /* 0x00080000c098783b */ /* 0x000fe60000004200 */
[C---:B------:R-:W-:Y:S02]  /*16d50*/  FMUL.FTZ R96, R2.reuse, R96 ;  /* 0x0000006002607220 */ /* 0x040fe40000410000 */
[----:B------:R-:W-:Y:S02]  /*16d60*/  FMUL.FTZ R97, R2, R97 ;  /* 0x0000006102617220 */ /* 0x000fe40000410000 */
[C---:B------:R-:W-:Y:S01]  /*16d70*/  FMUL.FTZ R98, R0.reuse, R98 ;  /* 0x0000006200627220 */ /* 0x040fe20000410000 */
[C---:B-1----:R-:W-:Y:S03]  /*16d80*/  HMMA.16816.F32.BF16 R76, R132.reuse, R136, R76 ;  /* 0x00000088844c723c */ /* 0x042fe6000004184c */
[----:B------:R-:W-:Y:S02]  /*16d90*/  FMUL.FTZ R99, R0, R99 ;  /* 0x0000006300637220 */ /* 0x000fe40000410000 */
[----:B------:R-:W-:Y:S02]  /*16da0*/  FFMA.FTZ R2, R2, R233, R186 ;  /* 0x000000e902027223 */ /* 0x000fe400000100ba */
[----:B------:R-:W-:Y:S01]  /*16db0*/  FFMA.FTZ R0, R0, R234, R174 ;  /* 0x000000ea00007223 */ /* 0x000fe200000100ae */
        /* <DEDUP_REMOVED lines=11> */
[C---:B------:R-:W-:Y:S04]  /*16e70*/  HMMA.16816.F32.BF16 R92, R132.reuse, R12, R92 ;  /* 0x0000000c845c723c */ /* 0x040fe8000004185c */
[----:B------:R-:W-:Y:S02]  /*16e80*/  FADD.FTZ R2, R182, R2 ;  /* 0x00000002b6027221 */ /* 0x000fe40000010000 */
[----:B------:R-:W-:Y:S01]  /*16e90*/  FADD.FTZ R0, R167, R0 ;  /* 0x00000000a7007221 */ /* 0x000fe20000010000 */
[C---:B------:R-:W-:Y:S01]  /*16ea0*/  F2FP.BF16.PACK_AB R12, R181.reuse, R182 ;  /* 0x000000b6b50c723e */ /* 0x040fe200000010ff */
[----:B------:R-:W-:Y:S01]  /*16eb0*/  HMMA.16816.F32.BF16 R96, R132, R14, R96 ;  /* 0x0000000e8460723c */ /* 0x000fe20000041860 */
[----:B------:R-:W3:Y:S03]  /*16ec0*/  LDSM.16.MT88.4 R132, [R189+0x2800] ;  /* 0x00280000bd84783b */ /* 0x000ee60000004200 */
[C---:B------:R-:W-:Y:S01]  /*16ed0*/  F2FP.BF16.PACK_AB R13, R166.reuse, R167 ;  /* 0x000000a7a60d723e */ /* 0x040fe200000010ff */
[----:B------:R-:W-:Y:S02]  /*16ee0*/  FADD.FTZ R2, R181, R2 ;  /* 0x00000002b5027221 */ /* 0x000fe40000010000 */
[----:B------:R-:W-:Y:S01]  /*16ef0*/  F2FP.BF16.PACK_AB R14, R179, R180 ;  /* 0x000000b4b30e723e */ /* 0x000fe200000010ff */
[----:B------:R-:W-:Y:S01]  /*16f00*/  FADD.FTZ R0, R166, R0 ;  /* 0x00000000a6007221 */ /* 0x000fe20000010000 */
[----:B------:R-:W-:Y:S03]  /*16f10*/  F2FP.BF16.PACK_AB R15, R164, R165 ;  /* 0x000000a5a40f723e */ /* 0x000fe600000010ff */
[----:B------:R-:W-:Y:S02]  /*16f20*/  FADD.FTZ R2, R180, R2 ;  /* 0x00000002b4027221 */ /* 0x000fe40000010000 */
[----:B------:R-:W-:Y:S02]  /*16f30*/  FADD.FTZ R0, R165, R0 ;  /* 0x00000000a5007221 */ /* 0x000fe40000010000 */
[C---:B-1----:R-:W-:Y:S05]  /*16f40*/  HMMA.16816.F32.BF16 R4, R12.reuse, R136, R4 ;  /* 0x000000880c04723c */ /* 0x042fea0000041804 */
[----:B------:R-:W-:Y:S02]  /*16f50*/  FADD.FTZ R2, R179, R2 ;  /* 0x00000002b3027221 */ /* 0x000fe40000010000 */
[----:B------:R-:W-:Y:S01]  /*16f60*/  FADD.FTZ R0, R164, R0 ;  /* 0x00000000a4007221 */ /* 0x000fe20000010000 */
[C---:B------:R-:W-:Y:S01]  /*16f70*/  HMMA.16816.F32.BF16 R8, R12.reuse, R138, R8 ;  /* 0x0000008a0c08723c */ /* 0x040fe20000041808 */
[----:B------:R-:W-:Y:S03]  /*16f80*/  LDSM.16.MT88.4 R136, [R191+0x2800] ;  /* 0x00280000bf88783b */ /* 0x000fe60000004200 */
[----:B------:R-:W-:Y:S04]  /*16f90*/  FADD.FTZ R2, R178, R2 ;  /* 0x00000002b2027221 */ /* 0x000fe80000010000 */
[C---:B------:R-:W-:Y:S04]  /*16fa0*/  HMMA.16816.F32.BF16 R100, R12.reuse, R16, R100 ;  /* 0x000000100c64723c */ /* 0x040fe80000041864 */
[----:B------:R-:W-:Y:S04]  /*16fb0*/  FADD.FTZ R2, R177, R2 ;  /* 0x00000002b1027221 */ /* 0x000fe80000010000 */
[C---:B------:R-:W-:Y:S01]  /*16fc0*/  HMMA.16816.F32.BF16 R104, R12.reuse, R18, R104 ;  /* 0x000000120c68723c */ /* 0x040fe20000041868 */
[----:B------:R-:W1:Y:S03]  /*16fd0*/  LDSM.16.MT88.4 R16, [R192+0x2800] ;  /* 0x00280000c010783b */ /* 0x000e660000004200 */
[----:B----4-:R-:W-:Y:S04]  /*16fe0*/  FADD.FTZ R2, R176, R2 ;  /* 0x00000002b0027221 */ /* 0x010fe80000010000 */
[C---:B------:R-:W-:Y:S04]  /*16ff0*/  HMMA.16816.F32.BF16 R108, R12.reuse, R152, R108 ;  /* 0x000000980c6c723c */ /* 0x040fe8000004186c */
[----:B------:R-:W-:Y:S04]  /*17000*/  FADD.FTZ R2, R175, R2 ;  /* 0x00000002af027221 */ /* 0x000fe80000010000 */
[C---:B------:R-:W-:Y:S01]  /*17010*/  HMMA.16816.F32.BF16 R112, R12.reuse, R154, R112 ;  /* 0x0000009a0c70723c */ /* 0x040fe20000041870 */
[----:B------:R-:W-:Y:S07]  /*17020*/  LDSM.16.MT88.4 R152, [R188+0x3000] ;  /* 0x00300000bc98783b */ /* 0x000fee0000004200 */
[C---:B--2---:R-:W-:Y:S08]  /*17030*/  HMMA.16816.F32.BF16 R116, R12.reuse, R148, R116 ;  /* 0x000000940c74723c */ /* 0x044ff00000041874 */
[C---:B------:R-:W-:Y:S01]  /*17040*/  HMMA.16816.F32.BF16 R120, R12.reuse, R150, R120 ;  /* 0x000000960c78723c */ /* 0x040fe20000041878 */
[----:B------:R-:W2:Y:S07]  /*17050*/  LDSM.16.MT88.4 R148, [R188+0x4800] ;  /* 0x00480000bc94783b */ /* 0x000eae0000004200 */
[C---:B------:R-:W-:Y:S08]  /*17060*/  HMMA.16816.F32.BF16 R36, R12.reuse, R156, R36 ;  /* 0x0000009c0c24723c */ /* 0x040ff00000041824 */
[C---:B------:R-:W-:Y:S01]  /*17070*/  HMMA.16816.F32.BF16 R40, R12.reuse, R158, R40 ;  /* 0x0000009e0c28723c */ /* 0x040fe20000041828 */
[----:B------:R-:W-:Y:S07]  /*17080*/  LDSM.16.MT88.4 R156, [R189+0x3000] ;  /* 0x00300000bd9c783b */ /* 0x000fee0000004200 */
[C---:B---3--:R-:W-:Y:S08]  /*17090*/  HMMA.16816.F32.BF16 R44, R12.reuse, R132, R44 ;  /* 0x000000840c2c723c */ /* 0x048ff0000004182c */
[C---:B------:R-:W-:Y:S01]  /*170a0*/  HMMA.16816.F32.BF16 R48, R12.reuse, R134, R48 ;  /* 0x000000860c30723c */ /* 0x040fe20000041830 */
[----:B------:R-:W3:Y:S07]  /*170b0*/  LDSM.16.MT88.4 R132, [R189+0x4800] ;  /* 0x00480000bd84783b */ /* 0x000eee0000004200 */
[C---:B-1----:R-:W-:Y:S07]  /*170c0*/  HMMA.16816.F32.BF16 R52, R12.reuse, R16, R52 ;  /* 0x000000100c34723c */ /* 0x042fee0000041834 */
[--C-:B------:R-:W-:Y:S01]  /*170d0*/  FFMA.FTZ R16, R22, c[0x0][0x2d0], -R3.reuse ;  /* 0x0000b40016107a23 */ /* 0x100fe20000010803 */
[C---:B------:R-:W-:Y:S03]  /*170e0*/  HMMA.16816.F32.BF16 R56, R12.reuse, R18, R56 ;  /* 0x000000120c38723c */ /* 0x040fe60000041838 */
[----:B------:R1:W4:Y:S05]  /*170f0*/  MUFU.EX2 R163, R16 ;  /* 0x0000001000a37308 */ /* 0x00032a0000000800 */
[C---:B------:R-:W-:Y:S08]  /*17100*/  HMMA.16816.F32.BF16 R60, R12.reuse, R136, R60 ;  /* 0x000000880c3c723c */ /* 0x040ff0000004183c */
[C---:B------:R-:W-:Y:S01]  /*17110*/  HMMA.16816.F32.BF16 R64, R12.reuse, R138, R64 ;  /* 0x0000008a0c40723c */ /* 0x040fe20000041840 */
[----:B------:R-:W-:Y:S07]  /*17120*/  LDSM.16.MT88.4 R136, [R188+0x1000] ;  /* 0x00100000bc88783b */ /* 0x000fee0000004200 */
[C---:B--2---:R-:W-:Y:S04]  /*17130*/  HMMA.16816.F32.BF16 R68, R12.reuse, R148, R68 ;  /* 0x000000940c44723c */ /* 0x044fe80000041844 */
[--C-:B-1----:R-:W-:Y:S02]  /*17140*/  FFMA.FTZ R16, R23, c[0x0][0x2d0], -R3.reuse ;  /* 0x0000b40017107a23 */ /* 0x102fe40000010803 */
[----:B------:R-:W-:Y:S01]  /*17150*/  LDSM.16.MT88.4 R20, [R191+0x4800] ;  /* 0x00480000bf14783b */ /* 0x000fe20000004200 */
[----:B----4-:R-:W-:Y:S01]  /*17160*/  FADD.FTZ R0, R163, R0 ;  /* 0x00000000a3007221 */ /* 0x010fe20000010000 */
[C---:B------:R-:W-:Y:S01]  /*17170*/  HMMA.16816.F32.BF16 R72, R12.reuse, R150, R72 ;  /* 0x000000960c48723c */ /* 0x040fe20000041848 */
[----:B------:R1:W2:Y:S05]  /*17180*/  MUFU.EX2 R162, R16 ;  /* 0x0000001000a27308 */ /* 0x0002aa0000000800 */
[----:B------:R-:W-:Y:S02]  /*17190*/  LDSM.16.MT88.4 R148, [R189+0x1000] ;  /* 0x00100000bd94783b */ /* 0x000fe40000004200 */
[C---:B---3--:R-:W-:Y:S08]  /*171a0*/  HMMA.16816.F32.BF16 R76, R12.reuse, R132, R76 ;  /* 0x000000840c4c723c */ /* 0x048ff0000004184c */
[C---:B------:R-:W-:Y:S01]  /*171b0*/  HMMA.16816.F32.BF16 R80, R12.reuse, R134, R80 ;  /* 0x000000860c50723c */ /* 0x040fe20000041850 */
[----:B------:R-:W-:Y:S08]  /*171c0*/  LDSM.16.MT88.4 R132, [R191+0x1000] ;  /* 0x00100000bf84783b */ /* 0x000ff00000004200 */
[----:B-1----:R-:W1:Y:S03]  /*171d0*/  LDSM.16.MT88.4 R16, [R192+0x4800] ;  /* 0x00480000c010783b */ /* 0x002e660000004200 */
[C---:B--2---:R-:W-:Y:S04]  /*171e0*/  FADD.FTZ R0, R162.reuse, R0 ;  /* 0x00000000a2007221 */ /* 0x044fe80000010000 */
[----:B------:R-:W-:Y:S01]  /*171f0*/  FADD.FTZ R0, R161, R0 ;  /* 0x00000000a1007221 */ /* 0x000fe20000010000 */
[C---:B-1----:R-:W-:Y:S08]  /*17200*/  HMMA.16816.F32.BF16 R84, R12.reuse, R16, R84 ;  /* 0x000000100c54723c */ /* 0x042ff00000041854 */
[C---:B------:R-:W-:Y:S01]  /*17210*/  HMMA.16816.F32.BF16 R88, R12.reuse, R18, R88 ;  /* 0x000000120c58723c */ /* 0x040fe20000041858 */
[----:B------:R-:W1:Y:S07]  /*17220*/  LDSM.16.MT88.4 R16, [R192+0x3000] ;  /* 0x00300000c010783b */ /* 0x000e6e0000004200 */
[C---:B------:R-:W-:Y:S08]  /*17230*/  HMMA.16816.F32.BF16 R92, R12.reuse, R20, R92 ;  /* 0x000000140c5c723c */ /* 0x040ff0000004185c */
[----:B------:R-:W-:Y:S01]  /*17240*/  HMMA.16816.F32.BF16 R96, R12, R22, R96 ;  /* 0x000000160c60723c */ /* 0x000fe20000041860 */
[----:B------:R-:W2:Y:S06]  /*17250*/  LDSM.16.MT88.4 R20, [R191+0x3000] ;  /* 0x00300000bf14783b */ /* 0x000eac0000004200 */
[----:B------:R-:W-:Y:S02]  /*17260*/  F2FP.BF16.PACK_AB R12, R177, R178 ;  /* 0x000000b2b10c723e */ /* 0x000fe400000010ff */
[----:B------:R-:W-:Y:S03]  /*17270*/  F2FP.BF16.PACK_AB R13, R162, R163 ;  /* 0x000000a3a20d723e */ /* 0x000fe600000010ff */
[----:B------:R-:W-:Y:S02]  /*17280*/  F2FP.BF16.PACK_AB R14, R175, R176 ;  /* 0x000000b0af0e723e */ /* 0x000fe400000010ff */
[----:B------:R-:W-:Y:S07]  /*17290*/  F2FP.BF16.PACK_AB R15, R160, R161 ;  /* 0x000000a1a00f723e */ /* 0x000fee00000010ff */
        /* <DEDUP_REMOVED lines=8> */
[----:B------:R-:W3:Y:S07]  /*17320*/  LDSM.16.MT88.4 R24, [R188+0x5000] ;  /* 0x00500000bc18783b */ /* 0x000eee0000004200 */
        /* <DEDUP_REMOVED lines=8> */
[----:B------:R-:W-:Y:S07]  /*173b0*/  MUFU.EX2 R159, R28 ;  /* 0x0000001c009f7308 */ /* 0x000fee0000000800 */
[C---:B-1----:R-:W-:Y:S07]  /*173c0*/  HMMA.16816.F32.BF16 R52, R12.reuse, R16, R52 ;  /* 0x000000100c34723c */ /* 0x042fee0000041834 */
[--C-:B------:R-:W-:Y:S01]  /*173d0*/  FFMA.FTZ R16, R29, c[0x0][0x2d0], -R168.reuse ;  /* 0x0000b4001d107a23 */ /* 0x100fe200000108a8 */
[C---:B------:R-:W-:Y:S03]  /*173e0*/  HMMA.16816.F32.BF16 R56, R12.reuse, R18, R56 ;  /* 0x000000120c38723c */ /* 0x040fe60000041838 */
[----:B------:R1:W-:Y:S05]  /*173f0*/  MUFU.EX2 R169, R16 ;  /* 0x0000001000a97308 */ /* 0x0003ea0000000800 */
[C---:B--2---:R-:W-:Y:S08]  /*17400*/  HMMA.16816.F32.BF16 R60, R12.reuse, R20, R60 ;  /* 0x000000140c3c723c */ /* 0x044ff0000004183c */
[C---:B------:R-:W-:Y:S01]  /*17410*/  HMMA.16816.F32.BF16 R64, R12.reuse, R22, R64 ;  /* 0x000000160c40723c */ /* 0x040fe20000041840 */
[----:B------:R-:W-:Y:S07]  /*17420*/  LDSM.16.MT88.4 R20, [R191+0x5000] ;  /* 0x00500000bf14783b */ /* 0x000fee0000004200 */
[C---:B---3--:R-:W-:Y:S04]  /*17430*/  HMMA.16816.F32.BF16 R68, R12.reuse, R24, R68 ;  /* 0x000000180c44723c */ /* 0x048fe80000041844 */
[--C-:B-1----:R-:W-:Y:S03]  /*17440*/  FFMA.FTZ R16, R30, c[0x0][0x2d0], -R3.reuse ;  /* 0x0000b4001e107a23 */ /* 0x102fe60000010803 */
[----:B------:R-:W-:Y:S01]  /*17450*/  FFMA.FTZ R24, R33, c[0x0][0x2d0], -R168 ;  /* 0x0000b40021187a23 */ /* 0x000fe200000108a8 */
[C---:B------:R-:W-:Y:S01]  /*17460*/  HMMA.16816.F32.BF16 R72, R12.reuse, R26, R72 ;  /* 0x0000001a0c48723c */ /* 0x040fe20000041848 */
[----:B------:R1:W2:Y:S07]  /*17470*/  MUFU.EX2 R157, R16 ;  /* 0x00000010009d7308 */ /* 0x0002ae0000000800 */
[C---:B----4-:R-:W-:Y:S03]  /*17480*/  HMMA.16816.F32.BF16 R76, R12.reuse, R132, R76 ;  /* 0x000000840c4c723c */ /* 0x050fe6000004184c */
[----:B------:R3:W-:Y:S05]  /*17490*/  MUFU.EX2 R158, R24 ;  /* 0x00000018009e7308 */ /* 0x0007ea0000000800 */
[C---:B------:R-:W-:Y:S04]  /*174a0*/  HMMA.16816.F32.BF16 R80, R12.reuse, R134, R80 ;  /* 0x000000860c50723c */ /* 0x040fe80000041850 */
[--C-:B-1----:R-:W-:Y:S02]  /*174b0*/  FFMA.FTZ R16, R31, c[0x0][0x2d0], -R3.reuse ;  /* 0x0000b4001f107a23 */ /* 0x102fe40000010803 */
[----:B------:R-:W-:Y:S02]  /*174c0*/  LDSM.16.MT88.4 R28, [R191+0x1800] ;  /* 0x00180000bf1c783b */ /* 0x000fe40000004200 */
[----:B------:R1:W4:Y:S01]  /*174d0*/  MUFU.EX2 R156, R16 ;  /* 0x00000010009c7308 */ /* 0x0003220000000800 */
[--C-:B---3--:R-:W-:Y:S03]  /*174e0*/  FFMA.FTZ R24, R34, c[0x0][0x2d0], -R3.reuse ;  /* 0x0000b40022187a23 */ /* 0x108fe60000010803 */
[----:B------:R-:W-:Y:S06]  /*174f0*/  FFMA.FTZ R3, R35, c[0x0][0x2d0], -R3 ;  /* 0x0000b40023037a23 */ /* 0x000fec0000010803 */
[----:B------:R3:W5:Y:S01]  /*17500*/  MUFU.EX2 R129, R24 ;  /* 0x0000001800817308 */ /* 0x0007620000000800 */
[----:B------:R-:W-:Y:S09]  /*17510*/  LDSM.16.MT88.4 R32, [R188+0x3800] ;  /* 0x00380000bc20783b */ /* 0x000ff20000004200 */
[----:B------:R2:W2:Y:S01]  /*17520*/  MUFU.EX2 R128, R3 ;  /* 0x0000000300807308 */ /* 0x0004a20000000800 */
[----:B-1----:R-:W1:Y:S08]  /*17530*/  LDSM.16.MT88.4 R16, [R192+0x5000] ;  /* 0x00500000c010783b */ /* 0x002e700000004200 */
[----:B---3--:R-:W3:Y:S01]  /*17540*/  LDSM.16.MT88.4 R24, [R189+0x1800] ;  /* 0x00180000bd18783b */ /* 0x008ee20000004200 */
[----:B--2---:R-:W-:Y:S02]  /*17550*/  FADD.FTZ R3, R160, R0 ;  /* 0x00000000a0037221 */ /* 0x004fe40000010000 */
[----:B------:R-:W-:Y:S02]  /*17560*/  FADD.FTZ R0, R170, R2 ;  /* 0x00000002aa007221 */ /* 0x000fe40000010000 */
[----:B------:R-:W-:Y:S02]  /*17570*/  FADD.FTZ R3, R157, R3 ;  /* 0x000000039d037221 */ /* 0x000fe40000010000 */
[----:B------:R-:W-:Y:S02]  /*17580*/  FADD.FTZ R0, R169, R0 ;  /* 0x00000000a9007221 */ /* 0x000fe40000010000 */
[----:B----4-:R-:W-:Y:S02]  /*17590*/  FADD.FTZ R3, R156, R3 ;  /* 0x000000039c037221 */ /* 0x010fe40000010000 */
[----:B------:R-:W-:Y:S02]  /*175a0*/  FADD.FTZ R2, R159, R0 ;  /* 0x000000009f027221 */ /* 0x000fe40000010000 */
[----:B-----5:R-:W-:Y:S02]  /*175b0*/  FADD.FTZ R0, R129, R3 ;  /* 0x0000000381007221 */ /* 0x020fe40000010000 */
[----:B------:R-:W-:Y:S02]  /*175c0*/  FADD.FTZ R233, R158, R2 ;  /* 0x000000029ee97221 */ /* 0x000fe40000010000 */
        /* <DEDUP_REMOVED lines=10> */
[----:B------:R-:W-:Y:S02]  /*17670*/  F2FP.BF16.PACK_AB R15, R128, R129 ;  /* 0x00000081800f723e */ /* 0x000fe400000010ff */
[----:B------:R-:W-:Y:S02]  /*17680*/  MOV R129, R124 ;  /* 0x0000007c00817202 */ /* 0x000fe40000000f00 */
[----:B------:R-:W-:Y:S03]  /*17690*/  MOV R128, R125 ;  /* 0x0000007d00807202 */ /* 0x000fe60000000f00 */
[C---:B------:R-:W-:Y:S01]  /*176a0*/  HMMA.16816.F32.BF16 R132, R12.reuse, R136, R4 ;  /* 0x000000880c84723c */ /* 0x040fe20000041804 */
[----:B------:R-:W4:Y:S07]  /*176b0*/  LDSM.16.MT88.4 R4, [R188+0x5800] ;  /* 0x00580000bc04783b */ /* 0x000f2e0000004200 */
[C---:B------:R-:W-:Y:S01]  /*176c0*/  HMMA.16816.F32.BF16 R136, R12.reuse, R138, R8 ;  /* 0x0000008a0c88723c */ /* 0x040fe20000041808 */
[----:B------:R-:W5:Y:S07]  /*176d0*/  LDSM.16.MT88.4 R8, [R189+0x5800] ;  /* 0x00580000bd08783b */ /* 0x000f6e0000004200 */
[C---:B---3--:R-:W-:Y:S08]  /*176e0*/  HMMA.16816.F32.BF16 R100, R12.reuse, R24, R100 ;  /* 0x000000180c64723c */ /* 0x048ff00000041864 */
        /* <DEDUP_REMOVED lines=14> */
[C---:B----4-:R-:W-:Y:S08]  /*177d0*/  HMMA.16816.F32.BF16 R68, R12.reuse, R4, R68 ;  /* 0x000000040c44723c */ /* 0x050ff00000041844 */
[C---:B------:R-:W-:Y:S01]  /*177e0*/  HMMA.16816.F32.BF16 R72, R12.reuse, R6, R72 ;  /* 0x000000060c48723c */ /* 0x040fe20000041848 */
[----:B------:R-:W2:Y:S07]  /*177f0*/  LDSM.16.MT88.4 R4, [R191+0x5800] ;  /* 0x00580000bf04783b */ /* 0x000eae0000004200 */
[C---:B-----5:R-:W-:Y:S08]  /*17800*/  HMMA.16816.F32.BF16 R76, R12.reuse, R8, R76 ;  /* 0x000000080c4c723c */ /* 0x060ff0000004184c */
[C---:B------:R-:W-:Y:S08]  /*17810*/  HMMA.16816.F32.BF16 R80, R12.reuse, R10, R80 ;  /* 0x0000000a0c50723c */ /* 0x040ff00000041850 */
[C---:B-1----:R-:W-:Y:S08]  /*17820*/  HMMA.16816.F32.BF16 R84, R12.reuse, R16, R84 ;  /* 0x000000100c54723c */ /* 0x042ff00000041854 */
[C---:B------:R-:W-:Y:S08]  /*17830*/  HMMA.16816.F32.BF16 R88, R12.reuse, R18, R88 ;  /* 0x000000120c58723c */ /* 0x040ff00000041858 */
[C---:B--2---:R-:W-:Y:S08]  /*17840*/  HMMA.16816.F32.BF16 R92, R12.reuse, R4, R92 ;  /* 0x000000040c5c723c */ /* 0x044ff0000004185c */
[----:B------:R-:W-:Y:S01]  /*17850*/  HMMA.16816.F32.BF16 R96, R12, R6, R96 ;  /* 0x000000060c60723c */ /* 0x000fe20000041860 */
[----:B------:R-:W-:-:S07]  /*17860*/  @P0 BRA `(.L_x_1109) ;  /* 0xffffd69000000947 */ /* 0x000fce000383ffff */
.L_x_1108:
[----:B------:R-:W-:Y:S07]  /*17870*/  @!UPT UIADD3 URZ, URZ, URZ, URZ ;  /* 0x0000003f3f3ff290 */ /* 0x000fee000fffe03f */
[----:B------:R-:W-:Y:S02]  /*17880*/  MOV R7, 0x1f ;  /* 0x0000001f00077802 */ /* 0x000fe40000000f00 */
[----:B------:R-:W-:Y:S01]  /*17890*/  MOV R6, 0xffffffff ;  /* 0xffffffff00067802 */ /* 0x000fe20000000f00 */
[----:B------:R-:W-:Y:S06]  /*178a0*/  BRA.DIV ~URZ, `(.L_x_1110) ;  /* 0x000054c27f007947 */ /* 0x000fec000b800000 */
[----:B------:R1:W2:Y:S02]  /*178b0*/  SHFL.BFLY PT, R0, R233, 0x2, 0x1f ;  /* 0x0c401f00e9007f89 */ /* 0x0002a400000e0000 */
.L_x_1183:
[----:B--2---:R-:W-:Y:S01]  /*178c0*/  FADD.FTZ R0, R0, R233 ;  /* 0x000000e900007221 */ /* 0x004fe20000010000 */
[----:B------:R-:W-:Y:S05]  /*178d0*/  BRA.DIV ~URZ, `(.L_x_1111) ;  /* 0x000054f27f007947 */ /* 0x000fea000b800000 */
[----:B------:R-:W2:Y:S04]  /*178e0*/  SHFL.BFLY PT, R2, R234, 0x2, 0x1f ;  /* 0x0c401f00ea027f89 */ /* 0x000ea800000e0000 */
[----:B------:R-:W3:Y:S01]  /*178f0*/  SHFL.BFLY PT, R5, R0, 0x1, 0x1f ;  /* 0x0c201f0000057f89 */ /* 0x000ee200000e0000 */
[----:B--2---:R-:W-:-:S02]  /*17900*/  FADD.FTZ R4, R2, R234 ;  /* 0x000000ea02047221 */ /* 0x004fc40000010000 */
[----:B---3--:R-:W-:-:S03]  /*17910*/  FADD.FTZ R0, R0, R5 ;  /* 0x0000000500007221 */ /* 0x008fc60000010000 */
[----:B------:R2:W3:Y:S04]  /*17920*/  SHFL.BFLY PT, R3, R4, 0x1, 0x1f ;  /* 0x0c201f0004037f89 */ /* 0x0004e800000e0000 */
.L_x_1184:
        /* <DEDUP_REMOVED lines=62> */
[----:B--2---:R-:W-:Y:S02]  /*17d10*/  FMUL.FTZ R166, R0, R138 ;  /* 0x0000008a00a67220 */ /* 0x004fe40000410000 */
[----:B------:R-:W-:Y:S01]  /*17d20*/  @P1 FFMA.FTZ R23, R4, R125, R5 ;  /* 0x0000007d04171223 */ /* 0x000fe20000010005 */
[----:B------:R-:W-:Y:S01]  /*17d30*/  MOV R4, 0x1 ;  /* 0x0000000100047802 */ /* 0x000fe20000000f00 */
[C---:B------:R-:W-:Y:S02]  /*17d40*/  FMUL.FTZ R167, R0.reuse, R139 ;  /* 0x0000008b00a77220 */ /* 0x040fe40000410000 */
[----:B------:R-:W-:-:S02]  /*17d50*/  FMUL.FTZ R138, R0, R102 ;  /* 0x00000066008a7220 */ /* 0x000fc40000410000 */
[C---:B------:R-:W-:Y:S02]  /*17d60*/  FMUL.FTZ R139, R0.reuse, R103 ;  /* 0x00000067008b7220 */ /* 0x040fe40000410000 */
[C---:B------:R-:W-:Y:S02]  /*17d70*/  FMUL.FTZ R176, R0.reuse, R114 ;  /* 0x0000007200b07220 */ /* 0x040fe40000410000 */
[----:B------:R-:W-:Y:S01]  /*17d80*/  FMUL.FTZ R177, R0, R115 ;  /* 0x0000007300b17220 */ /* 0x000fe20000410000 */
[----:B---3--:R-:W-:Y:S01]  /*17d90*/  @P0 MOV R3, 0x3f317218 ;  /* 0x3f31721800030802 */ /* 0x008fe20000000f00 */
[----:B-----5:R-:W-:Y:S02]  /*17da0*/  @P0 FMUL.FTZ R2, R2, 0.69314718246459960938 ;  /* 0x3f31721802020820 */ /* 0x020fe40000410000 */
        /* <DEDUP_REMOVED lines=45> */
.L_x_1047:
        /* <DEDUP_REMOVED lines=17> */
.L_x_1113:
[----:B------:R-:W-:Y:S05]  /*18190*/  BSYNC B0 ;  /* 0x0000000000007941 */ /* 0x000fea0003800000 */
.L_x_1112:
        /* <DEDUP_REMOVED lines=8> */
[----:B------:R-:W3:Y:S04]  /*18220*/  LDL R15, [R1+0x24] ;  /* 0x00002400010f7983 */ /* 0x000ee80000100800 */
[----:B------:R-:W4:Y:S01]  /*18230*/  LDL R14, [R1+0x2c] ;  /* 0x00002c00010e7983 */ /* 0x000f220000100800 */
[----:B------:R-:W-:-:S03]  /*18240*/  SHF.R.S32.HI R2, RZ, 0x1f, R7 ;  /* 0x0000001fff027819 */ /* 0x000fc60000011407 */
[----:B------:R-:W3:Y:S04]  /*18250*/  LDL R12, [R1+0x28] ;  /* 0x00002800010c7983 */ /* 0x000ee80000100800 */
[----:B------:R-:W3:Y:S01]  /*18260*/  LDL R10, [R1+0x3c] ;  /* 0x00003c00010a7983 */ /* 0x000ee20000100800 */
[----:B------:R-:W-:Y:S02]  /*18270*/  SHF.R.S32.HI R5, RZ, 0x1f, R7 ;  /* 0x0000001fff057819 */ /* 0x000fe40000011407 */
[-C--:B------:R-:W-:Y:S01]  /*18280*/  LEA.HI R2, R2, R7.reuse, RZ, 0x5 ;  /* 0x0000000702027211 */ /* 0x080fe200078f28ff */
[----:B------:R-:W3:Y:S04]  /*18290*/  LDL R9, [R1+0x34] ;  /* 0x0000340001097983 */ /* 0x000ee80000100800 */
[----:B------:R-:W3:Y:S04]  /*182a0*/  LDL R8, [R1+0x38] ;  /* 0x0000380001087983 */ /* 0x000ee80000100800 */
[----:B------:R-:W4:Y:S04]  /*182b0*/  LDL R13, [R1+0x30] ;  /* 0x00003000010d7983 */ /* 0x000f280000100800 */
[----:B------:R-:W4:Y:S01]  /*182c0*/  LDL R11, [R1] ;  /* 0x00000000010b7983 */ /* 0x000f220000100800 */
[----:B------:R-:W-:Y:S01]  /*182d0*/  LEA.HI R5, R5, R7, RZ, 0x2 ;  /* 0x0000000705057211 */ /* 0x000fe200078f10ff */
[----:B------:R-:W-:Y:S01]  /*182e0*/  WARPSYNC 0xffffffff ;  /* 0xffffffff00007948 */ /* 0x000fe20003800000 */
[----:B------:R-:W-:-:S02]  /*182f0*/  SHF.R.S32.HI R2, RZ, 0x5, R2 ;  /* 0x00000005ff027819 */ /* 0x000fc40000011402 */
[----:B------:R-:W-:-:S03]  /*18300*/  LOP3.LUT R5, R5, 0xfffffffc, RZ, 0xc0, !PT ;  /* 0xfffffffc05057812 */ /* 0x000fc600078ec0ff */
[----:B------:R-:W-:Y:S02]  /*18310*/  IMAD.SHL.U32 R2, R2, 0x400, RZ ;  /* 0x0000040002027824 */ /* 0x000fe400078e00ff */
[----:B------:R-:W-:-:S04]  /*18320*/  IMAD.IADD R5, R7, 0x1, -R5 ;  /* 0x0000000107057824 */ /* 0x000fc800078e0a05 */
[----:B------:R-:W-:Y:S01]  /*18330*/  IMAD R2, R5, 0x2, R2 ;  /* 0x0000000205027824 */ /* 0x000fe200078e0202 */
[----:B------:R-:W-:Y:S02]  /*18340*/  F2FP.BF16.PACK_AB R5, R169, R168 ;  /* 0x000000a8a905723e */ /* 0x000fe400000010ff */
[----:B------:R-:W-:Y:S01]  /*18350*/  F2FP.BF16.PACK_AB R7, R111, R110 ;  /* 0x0000006e6f07723e */ /* 0x000fe200000010ff */
[----:B------:R-:W-:Y:S01]  /*18360*/  BAR.SYNC.DEFER_BLOCKING 0x1, 0x100 ;  /* 0x0044000000007b1d */ /* 0x000fe20000010000 */
[----:B------:R-:W-:-:S04]  /*18370*/  ISETP.NE.U32.AND P0, PT, RZ, c[0x0][0x508], PT ;  /* 0x00014200ff007a0c */ /* 0x000fc80003f05070 */
[----:B------:R-:W-:Y:S02]  /*18380*/  ISETP.NE.AND.EX P1, PT, RZ, c[0x0][0x50c], PT, P0 ;  /* 0x00014300ff007a0c */ /* 0x000fe40003f25300 */
[----:B------:R-:W-:-:S04]  /*18390*/  ISETP.NE.U32.AND P2, PT, RZ, c[0x0][0x500], PT ;  /* 0x00014000ff007a0c */ /* 0x000fc80003f45070 */
[----:B------:R-:W-:Y:S02]  /*183a0*/  ISETP.NE.AND.EX P2, PT, RZ, c[0x0][0x504], PT, P2 ;  /* 0x00014100ff007a0c */ /* 0x000fe40003f45320 */
[----:B--2---:R-:W-:-:S04]  /*183b0*/  SHF.R.U32.HI R3, RZ, 0x3, R6 ;  /* 0x00000003ff037819 */ /* 0x004fc80000011606 */
[----:B------:R-:W-:-:S05]  /*183c0*/  LOP3.LUT R3, R3, R6, RZ, 0xfc, !PT ;  /* 0x0000000603037212 */ /* 0x000fca00078efcff */
[----:B------:R-:W-:Y:S01]  /*183d0*/  IMAD.IADD R2, R2, 0x1, R3 ;  /* 0x0000000102027824 */ /* 0x000fe200078e0203 */
[----:B------:R-:W-:-:S04]  /*183e0*/  F2FP.BF16.PACK_AB R3, R159, R158 ;  /* 0x0000009e9f03723e */ /* 0x000fc800000010ff */
[----:B------:R-:W-:Y:S02]  /*183f0*/  LEA R2, R2, 0x80, 0x1 ;  /* 0x0000008002027811 */ /* 0x000fe400078e08ff */
[----:B------:R-:W-:-:S03]  /*18400*/  F2FP.BF16.PACK_AB R6, R33, R32 ;  /* 0x000000202106723e */ /* 0x000fc600000010ff */
[----:B------:R2:W-:Y:S04]  /*18410*/  STS [R2], R3 ;  /* 0x0000000302007388 */ /* 0x0005e80000000800 */
[----:B------:R1:W-:Y:S04]  /*18420*/  STS [R2+0x400], R5 ;  /* 0x0004000502007388 */ /* 0x0003e80000000800 */
[----:B---3--:R3:W-:Y:S01]  /*18430*/  STS [R15], R6 ;  /* 0x000000060f007388 */ /* 0x0087e20000000800 */
[----:B--2---:R-:W-:Y:S02]  /*18440*/  F2FP.BF16.PACK_AB R3, R167, R166 ;  /* 0x000000a6a703723e */ /* 0x004fe400000010ff */
[----:B-1----:R-:W-:-:S03]  /*18450*/  F2FP.BF16.PACK_AB R5, R35, R34 ;  /* 0x000000222305723e */ /* 0x002fc600000010ff */
        /* <DEDUP_REMOVED lines=62> */
[----:B------:R1:W-:Y:S01]  /*18840*/  STS [R15+0x8000], R3 ;  /* 0x008000030f007388 */ /* 0x0003e20000000800 */
[----:B----4-:R-:W-:-:S03]  /*18850*/  F2FP.BF16.PACK_AB R2, R123, R122 ;  /* 0x0000007a7b02723e */ /* 0x010fc600000010ff */
[----:B------:R-:W-:Y:S01]  /*18860*/  STS [R15+0x8400], R7 ;  /* 0x008400070f007388 */ /* 0x000fe20000000800 */
[----:B------:R-:W-:-:S03]  /*18870*/  F2FP.BF16.PACK_AB R5, R77, R76 ;  /* 0x0000004c4d05723e */ /* 0x000fc600000010ff */
[----:B------:R-:W-:Y:S04]  /*18880*/  STS [R14+0x8000], R6 ;  /* 0x008000060e007388 */ /* 0x000fe80000000800 */
[----:B------:R2:W-:Y:S04]  /*18890*/  STS [R14+0x8400], R2 ;  /* 0x008400020e007388 */ /* 0x0005e80000000800 */
[----:B------:R3:W-:Y:S01]  /*188a0*/  STS [R12+0x8000], R5 ;  /* 0x008000050c007388 */ /* 0x0007e20000000800 */
[----:B-1----:R-:W-:-:S05]  /*188b0*/  F2FP.BF16.PACK_AB R3, R83, R82 ;  /* 0x000000525303723e */ /* 0x002fca00000010ff */
[----:B------:R1:W-:Y:S01]  /*188c0*/  STS [R12+0x8400], R3 ;  /* 0x008400030c007388 */ /* 0x0003e20000000800 */
[----:B--2---:R-:W-:Y:S02]  /*188d0*/  F2FP.BF16.PACK_AB R2, R165, R164 ;  /* 0x000000a4a502723e */ /* 0x004fe400000010ff */
[----:B------:R-:W-:-:S03]  /*188e0*/  F2FP.BF16.PACK_AB R6, R79, R78 ;  /* 0x0000004e4f06723e */ /* 0x000fc600000010ff */
[----:B------:R2:W-:Y:S01]  /*188f0*/  STS [R10+0x8000], R2 ;  /* 0x008000020a007388 */ /* 0x0005e20000000800 */
[----:B---3--:R-:W-:-:S03]  /*18900*/  F2FP.BF16.PACK_AB R5, R75, R74 ;  /* 0x0000004a4b05723e */ /* 0x008fc600000010ff */
[----:B------:R-:W-:Y:S01]  /*18910*/  STS [R10+0x8400], R6 ;  /* 0x008400060a007388 */ /* 0x000fe20000000800 */
[----:B-1----:R-:W-:-:S03]  /*18920*/  F2FP.BF16.PACK_AB R3, R81, R80 ;  /* 0x000000505103723e */ /* 0x002fc600000010ff */
[----:B------:R-:W3:Y:S01]  /*18930*/  LDL.LU R12, [R1+0x1c] ;  /* 0x00001c00010c7983 */ /* 0x000ee20000300800 */
[----:B--2---:R-:W-:-:S05]  /*18940*/  F2FP.BF16.PACK_AB R2, R163, R162 ;  /* 0x000000a2a302723e */ /* 0x004fca00000010ff */
[----:B------:R1:W-:Y:S04]  /*18950*/  STS [R9+0x8000], R2 ;  /* 0x0080000209007388 */ /* 0x0003e80000000800 */
[----:B------:R-:W-:Y:S04]  /*18960*/  STS [R9+0x8400], R5 ;  /* 0x0084000509007388 */ /* 0x000fe80000000800 */
[----:B------:R2:W-:Y:S01]  /*18970*/  STS [R8+0x8000], R3 ;  /* 0x0080000308007388 */ /* 0x0005e20000000800 */
[----:B-1----:R-:W-:-:S05]  /*18980*/  F2FP.BF16.PACK_AB R2, R71, R70 ;  /* 0x000000464702723e */ /* 0x002fca00000010ff */
[----:B------:R1:W-:Y:S01]  /*18990*/  STS [R8+0x8400], R2 ;  /* 0x0084000208007388 */ /* 0x0003e20000000800 */
[----:B--2---:R-:W-:-:S05]  /*189a0*/  F2FP.BF16.PACK_AB R3, R65, R64 ;  /* 0x000000404103723e */ /* 0x004fca00000010ff */
[----:B------:R2:W-:Y:S01]  /*189b0*/  STS [R13+0x8000], R3 ;  /* 0x008000030d007388 */ /* 0x0005e20000000800 */
[----:B-1----:R-:W-:-:S05]  /*189c0*/  F2FP.BF16.PACK_AB R2, R63, R62 ;  /* 0x0000003e3f02723e */ /* 0x002fca00000010ff */
[----:B------:R1:W-:Y:S01]  /*189d0*/  STS [R13+0x8400], R2 ;  /* 0x008400020d007388 */ /* 0x0003e20000000800 */
[----:B------:R-:W-:Y:S01]  /*189e0*/  SHF.R.S32.HI R10, RZ, 0x1f, R11 ;  /* 0x0000001fff0a7819 */ /* 0x000fe2000001140b */
[----:B------:R-:W-:Y:S02]  /*189f0*/  IMAD.MOV.U32 R8, RZ, RZ, 0x4 ;  /* 0x00000004ff087424 */ /* 0x000fe400078e00ff */
[----:B------:R-:W-:Y:S01]  /*18a00*/  BAR.SYNC.DEFER_BLOCKING 0x1, 0x100 ;  /* 0x0044000000007b1d */ /* 0x000fe20000010000 */
[C---:B------:R-:W-:Y:S01]  /*18a10*/  @P1 LEA R6, P0, R11.reuse, c[0x0][0x508], 0x2 ;  /* 0x000142000b061a11 */ /* 0x040fe200078010ff */
[----:B------:R-:W-:Y:S02]  /*18a20*/  IMAD.MOV.U32 R14, RZ, RZ, c[0x0][0x388] ;  /* 0x0000e200ff0e7624 */ /* 0x000fe400078e00ff */
[----:B--2---:R-:W-:Y:S01]  /*18a30*/  IMAD.MOV.U32 R3, RZ, RZ, RZ ;  /* 0x000000ffff037224 */ /* 0x004fe200078e00ff */
[C---:B------:R-:W-:Y:S01]  /*18a40*/  @P1 LEA.HI.X R7, R11.reuse, c[0x0][0x50c], R10, 0x2, P0 ;  /* 0x000143000b071a11 */ /* 0x040fe200000f140a */
[----:B------:R-:W-:-:S04]  /*18a50*/  IMAD.WIDE R8, R11, R8, c[0x0][0x500] ;  /* 0x000140000b087625 */ /* 0x000fc800078e0208 */
[----:B------:R2:W5:Y:S04]  /*18a60*/  @P1 LDG.E R14, [R6.64] ;  /* 0x00000006060e1981 */ /* 0x000568000c1e1900 */
[----:B------:R2:W5:Y:S01]  /*18a70*/  @P2 LDG.E R3, [R8.64] ;  /* 0x0000000608032981 */ /* 0x000562000c1e1900 */
[----:B---3--:R-:W-:-:S04]  /*18a80*/  ISETP.NE.AND P0, PT, R12, RZ, PT ;  /* 0x000000ff0c00720c */ /* 0x008fc80003f05270 */
[----:B-1----:R-:W-:Y:S01]  /*18a90*/  SEL R2, R12, c[0x0][0x3d4], P0 ;  /* 0x0000f5000c027a07 */ /* 0x002fe20000000000 */
[----:B------:R-:W-:Y:S05]  /*18aa0*/  @P1 BRA `(.L_x_1116) ;  /* 0x0000004000001947 */ /* 0x000fea0003800000 */
[----:B--2---:R-:W-:Y:S05]  /*18ab0*/  @!P2 BRA `(.L_x_1116) ;  /* 0x000000300000a947 */ /* 0x004fea0003800000 */
[----:B-----5:R1:W2:Y:S04]  /*18ac0*/  LDG.E R14, [R8.64] ;  /* 0x00000006080e7981 */ /* 0x0202a8000c1e1900 */
[----:B-1----:R-:W2:Y:S02]  /*18ad0*/  LDG.E R8, [R8.64+0x4] ;  /* 0x0000040608087981 */ /* 0x002ea4000c1e1900 */
[----:B--2---:R-:W-:Y:S02]  /*18ae0*/  IADD3 R14, -R14, R8, RZ ;  /* 0x000000080e0e7210 */ /* 0x004fe40007ffe1ff */
.L_x_1116:
[----:B--2---:R-:W2:Y:S04]  /*18af0*/  LDL R5, [R1+0x10] ;  /* 0x0000100001057983 */ /* 0x004ea80000100800 */
        /* <DEDUP_REMOVED lines=10> */
[----:B------:R-:W-:Y:S01]  /*18ba0*/  IMAD.MOV.U32 R2, RZ, RZ, c[0x0][0x4e8] ;  /* 0x00013a00ff027624 */ /* 0x000fe200078e00ff */
[----:B------:R-:W-:-:S04]  /*18bb0*/  ISETP.NE.U32.AND P0, PT, RZ, c[0x0][0x500], PT ;  /* 0x00014000ff007a0c */ /* 0x000fc80003f05070 */
[----:B------:R-:W-:Y:S02]  /*18bc0*/  ISETP.NE.AND P3, PT, R2, 0x1, PT ;  /* 0x000000010200780c */ /* 0x000fe40003f65270 */
[----:B------:R-:W-:-:S04]  /*18bd0*/  ISETP.NE.AND.EX P0, PT, RZ, c[0x0][0x504], PT, P0 ;  /* 0x00014100ff007a0c */ /* 0x000fc80003f05300 */
        /* <DEDUP_REMOVED lines=106> */
.L_x_1185:
[----:B------:R-:W-:Y:S05]  /*19280*/  BRA.DIV ~URZ, `(.L_x_1119) ;  /* 0x00003cb27f007947 */ /* 0x000fea000b800000 */
[----:B------:R3:W4:Y:S02]  /*19290*/  SHFL.IDX PT, R2, R14, RZ, 0x181f ;  /* 0x00181fff0e027589 */ /* 0x00072400000e0000 */
.L_x_1186:
        /* <DEDUP_REMOVED lines=18> */
.L_x_1121:
[----:B------:R-:W-:Y:S05]  /*193c0*/  BSYNC B0 ;  /* 0x0000000000007941 */ /* 0x000fea0003800000 */
.L_x_1120:
[----:B------:R-:W-:Y:S05]  /*193d0*/  BRA.DIV ~URZ, `(.L_x_1122) ;  /* 0x00003bd27f007947 */ /* 0x000fea000b800000 */
[----:B--2---:R2:W1:Y:S04]  /*193e0*/  SHFL.IDX PT, R7, R13, 0x1, 0x181f ;  /* 0x00381f000d077f89 */ /* 0x00446800000e0000 */
[----:B----4-:R2:W4:Y:S02]  /*193f0*/  SHFL.IDX PT, R2, R14, 0x1, 0x181f ;  /* 0x00381f000e027f89 */ /* 0x01052400000e0000 */
.L_x_1187:
        /* <DEDUP_REMOVED lines=16> */
.L_x_1124:
[----:B------:R-:W-:Y:S05]  /*19500*/  BSYNC B0 ;  /* 0x0000000000007941 */ /* 0x000fea0003800000 */
.L_x_1123:
[----:B------:R-:W-:Y:S05]  /*19510*/  BRA.DIV ~URZ, `(.L_x_1125) ;  /* 0x00003b627f007947 */ /* 0x000fea000b800000 */
[----:B-1----:R1:W2:Y:S02]  /*19520*/  SHFL.IDX PT, R7, R13, 0x2, 0x181f ;  /* 0x00581f000d077f89 */ /* 0x0022a400000e0000 */
.L_x_1188:
[----:B------:R-:W-:Y:S05]  /*19530*/  BRA.DIV ~URZ, `(.L_x_1126) ;  /* 0x00003bb27f007947 */ /* 0x000fea000b800000 */
[----:B----4-:R4:W1:Y:S02]  /*19540*/  SHFL.IDX PT, R2, R14, 0x2, 0x181f ;  /* 0x00581f000e027f89 */ /* 0x01086400000e0000 */
.L_x_1189:
        /* <DEDUP_REMOVED lines=16> */
.L_x_1128:
[----:B------:R-:W-:Y:S05]  /*19650*/  BSYNC B0 ;  /* 0x0000000000007941 */ /* 0x000fea0003800000 */
.L_x_1127:
[----:B------:R-:W-:Y:S05]  /*19660*/  BRA.DIV ~URZ, `(.L_x_1129) ;  /* 0x00003af27f007947 */ /* 0x000fea000b800000 */
[----:B-1----:R1:W3:Y:S04]  /*19670*/  SHFL.IDX PT, R10, R13, 0x3, 0x181f ;  /* 0x00781f000d0a7f89 */ /* 0x0022e800000e0000 */
[----:B------:R1:W4:Y:S02]  /*19680*/  SHFL.IDX PT, R2, R14, 0x3, 0x181f ;  /* 0x00781f000e027f89 */ /* 0x00032400000e0000 */
.L_x_1190:
        /* <DEDUP_REMOVED lines=17> */
.L_x_1117:
        /* <DEDUP_REMOVED lines=34> */
.L_x_1191:
[----:B------:R-:W-:Y:S05]  /*199c0*/  BRA.DIV ~URZ, `(.L_x_1132) ;  /* 0x000038d27f007947 */ /* 0x000fea000b800000 */
[----:B------:R4:W1:Y:S02]  /*199d0*/  SHFL.IDX PT, R0, R37, RZ, 0x1c1f ;  /* 0x001c1fff25007589 */ /* 0x00086400000e0000 */
.L_x_1192:
        /* <DEDUP_REMOVED lines=53> */
[----:B------:R-:W-:Y:S02]  /*19d30*/  @!P1 IMAD.MOV.U32 R30, RZ, RZ, R0 ;  /* 0x000000ffff1e9224 */ /* 0x000fe400078e0000 */
[----:B---3--:R-:W-:Y:S01]  /*19d40*/  @!P1 IMAD.MOV.U32 R31, RZ, RZ, R4 ;  /* 0x000000ffff1f9224 */ /* 0x008fe200078e0004 */
[----:B------:R-:W-:-:S03]  /*19d50*/  @!P0 LEA R2, P2, R22, R0, 0x2 ;  /* 0x0000000016028211 */ /* 0x000fc600078410ff */
[----:B------:R-:W-:Y:S01]  /*19d60*/  @!P1 IMAD.WIDE R30, R239, 0x4, R30 ;  /* 0x00000004ef1e9825 */ /* 0x000fe200078e021e */
[----:B------:R-:W-:Y:S02]  /*19d70*/  @!P0 LEA.HI.X R3, R22, R4, R39, 0x2, P2 ;  /* 0x0000000416038211 */ /* 0x000fe400010f1427 */
[----:B------:R-:W-:Y:S02]  /*19d80*/  ISETP.GE.AND P2, PT, R19, c[0x0][0x3c8], PT ;  /* 0x0000f20013007a0c */ /* 0x000fe40003f46270 */
        /* <DEDUP_REMOVED lines=54> */
[----:B------:R-:W-:Y:S02]  /*1a0f0*/  @!P4 LEA.HI.X R3, R17, R4, R52, 0x2, P0 ;  /* 0x000000041103c211 */ /* 0x000fe400000f1434 */
[----:B------:R-:W-:Y:S01]  /*1a100*/  @!P2 LEA R32, P0, R16, R0, 0x2 ;  /* 0x000000001020a211 */ /* 0x000fe200078010ff */
[----:B------:R1:W-:Y:S01]  /*1a110*/  @!P3 ST.E.64 [R30.64], R154 ;  /* 0x0000009a1e00b985 */ /* 0x0003e2000c101b06 */
[----:B------:R-:W-:-:S02]  /*1a120*/  ISETP.GE.AND P5, PT, R27, c[0x0][0x3c8], PT ;  /* 0x0000f2001b007a0c */ /* 0x000fc40003fa6270 */
[----:B------:R-:W-:Y:S01]  /*1a130*/  @!P2 LEA.HI.X R33, R16, R4, R53, 0x2, P0 ;  /* 0x000000041021a211 */ /* 0x000fe200000f1435 */
[----:B------:R3:W-:Y:S01]  /*1a140*/  @!P4 ST.E.64 [R2.64], R156 ;  /* 0x0000009c0200c985 */ /* 0x0007e2000c101b06 */
[----:B------:R-:W-:-:S03]  /*1a150*/  ISETP.GE.AND P4, PT, R26, c[0x0][0x3c8], PT ;  /* 0x0000f2001a007a0c */ /* 0x000fc60003f86270 */
[----:B------:R-:W-:Y:S01]  /*1a160*/  @!P2 ST.E.64 [R32.64], R160 ;  /* 0x000000a02000a985 */ /* 0x000fe2000c101b06 */
[----:B------:R-:W-:Y:S02]  /*1a170*/  ISETP.GE.AND P2, PT, R25, c[0x0][0x3c8], PT ;  /* 0x0000f20019007a0c */ /* 0x000fe40003f46270 */
[CC--:B-1----:R-:W-:Y:S02]  /*1a180*/  @!P6 LEA R30, P0, R28.reuse, R0.reuse, 0x2 ;  /* 0x000000001c1ee211 */ /* 0x0c2fe400078010ff */
[C---:B---3--:R-:W-:Y:S02]  /*1a190*/  @!P1 LEA R2, P3, R29.reuse, R0, 0x2 ;  /* 0x000000001d029211 */ /* 0x048fe400078610ff */
[-C--:B------:R-:W-:Y:S02]  /*1a1a0*/  @!P6 LEA.HI.X R31, R28, R4.reuse, R56, 0x2, P0 ;  /* 0x000000041c1fe211 */ /* 0x080fe400000f1438 */
[----:B------:R-:W-:Y:S02]  /*1a1b0*/  @!P1 LEA.HI.X R3, R29, R4, R54, 0x2, P3 ;  /* 0x000000041d039211 */ /* 0x000fe400018f1436 */
[----:B------:R-:W-:-:S03]  /*1a1c0*/  ISETP.GE.AND P0, PT, R23, c[0x0][0x3c8], PT ;  /* 0x0000f20017007a0c */ /* 0x000fc60003f06270 */
        /* <DEDUP_REMOVED lines=18> */
.L_x_1134:
[----:B------:R-:W-:Y:S05]  /*1a2f0*/  BSYNC B0 ;  /* 0x0000000000007941 */ /* 0x000fea0003800000 */
.L_x_1133:
[----:B------:R-:W-:Y:S05]  /*1a300*/  BRA.DIV ~URZ, `(.L_x_1135) ;  /* 0x000030027f007947 */ /* 0x000fea000b800000 */
[----:B---3--:R1:W3:Y:S04]  /*1a310*/  SHFL.IDX PT, R4, R36, 0x1, 0x1c1f ;  /* 0x003c1f0024047f89 */ /* 0x0082e800000e0000 */
[----:B------:R1:W2:Y:S02]  /*1a320*/  SHFL.IDX PT, R0, R37, 0x1, 0x1c1f ;  /* 0x003c1f0025007f89 */ /* 0x0002a400000e0000 */
.L_x_1193:
[----:B------:R-:W-:-:S13]  /*1a330*/  ISETP.NE.AND P0, PT, R61, RZ, PT ;  /* 0x000000ff3d00720c */ /* 0x000fda0003f05270 */
[----:B------:R-:W-:Y:S05]  /*1a340*/  @P0 BRA `(.L_x_1130) ;  /* 0x000012d000000947 */ /* 0x000fea0003800000 */
[----:B------:R-:W-:Y:S02]  /*1a350*/  ISETP.GE.AND P3, PT, R22, c[0x0][0x3c8], PT ;  /* 0x0000f20016007a0c */ /* 0x000fe40003f66270 */
[----:B------:R-:W-:Y:S02]  /*1a360*/  ISETP.GE.AND P2, PT, R21, c[0x0][0x3c8], PT ;  /* 0x0000f20015007a0c */ /* 0x000fe40003f46270 */
[----:B------:R-:W-:Y:S02]  /*1a370*/  ISETP.GE.AND P1, PT, R20, c[0x0][0x3c8], PT ;  /* 0x0000f20014007a0c */ /* 0x000fe40003f26270 */
[----:B------:R-:W-:Y:S02]  /*1a380*/  ISETP.GE.AND P4, PT, R239, c[0x0][0x3c8], PT ;  /* 0x0000f200ef007a0c */ /* 0x000fe40003f86270 */
[----:B------:R-:W-:-:S05]  /*1a390*/  ISETP.GE.AND P0, PT, R19, c[0x0][0x3c8], PT ;  /* 0x0000f20013007a0c */ /* 0x000fca0003f06270 */
[CC--:B--2---:R-:W-:Y:S02]  /*1a3a0*/  @!P3 LEA R34, P6, R22.reuse, R0.reuse, 0x2 ;  /* 0x000000001622b211 */ /* 0x0c4fe400078c10ff */
[C---:B------:R-:W-:Y:S02]  /*1a3b0*/  @!P2 LEA R32, P5, R21.reuse, R0, 0x2 ;  /* 0x000000001520a211 */ /* 0x040fe400078a10ff */
[----:B---3--:R-:W-:Y:S02]  /*1a3c0*/  @!P3 LEA.HI.X R35, R22, R4, R39, 0x2, P6 ;  /* 0x000000041623b211 */ /* 0x008fe400030f1427 */
[----:B------:R-:W-:Y:S01]  /*1a3d0*/  @!P1 LEA R30, P6, R20, R0, 0x2 ;  /* 0x00000000141e9211 */ /* 0x000fe200078c10ff */
[----:B-1----:R-:W-:Y:S01]  /*1a3e0*/  @!P4 IMAD.MOV.U32 R36, RZ, RZ, R0 ;  /* 0x000000ffff24c224 */ /* 0x002fe200078e0000 */
[----:B------:R-:W-:Y:S01]  /*1a3f0*/  @!P2 LEA.HI.X R33, R21, R4, R38, 0x2, P5 ;  /* 0x000000041521a211 */ /* 0x000fe200028f1426 */
[----:B----4-:R-:W-:Y:S01]  /*1a400*/  @!P4 IMAD.MOV.U32 R37, RZ, RZ, R4 ;  /* 0x000000ffff25c224 */ /* 0x010fe200078e0004 */
        /* <DEDUP_REMOVED lines=8> */
[----:B------:R-:W-:Y:S01]  /*1a490*/  @!P3 ST.E.64 [R34.64], R166 ;  /* 0x000000a62200b985 */ /* 0x000fe2000c101b06 */
[----:B------:R-:W-:-:S03]  /*1a4a0*/  ISETP.GE.AND P3, PT, R12, c[0x0][0x3c8], PT ;  /* 0x0000f2000c007a0c */ /* 0x000fc60003f66270 */
[----:B------:R1:W-:Y:S01]  /*1a4b0*/  @!P2 ST.E.64 [R32.64], R138 ;  /* 0x0000008a2000a985 */ /* 0x0003e2000c101b06 */
[----:B------:R-:W-:-:S03]  /*1a4c0*/  ISETP.GE.AND P2, PT, R10, c[0x0][0x3c8], PT ;  /* 0x0000f2000a007a0c */ /* 0x000fc60003f46270 */
[----:B------:R2:W-:Y:S04]  /*1a4d0*/  @!P1 ST.E.64 [R30.64], R92 ;  /* 0x0000005c1e009985 */ /* 0x0005e8000c101b06 */
[----:B------:R3:W-:Y:S01]  /*1a4e0*/  @!P0 ST.E.64 [R2.64], R84 ;  /* 0x0000005402008985 */ /* 0x0007e2000c101b06 */
[CC--:B-1----:R-:W-:Y:S02]  /*1a4f0*/  @!P6 LEA R32, P0, R18.reuse, R0.reuse, 0x2 ;  /* 0x000000001220e211 */ /* 0x0c2fe400078010ff */
[----:B--2---:R-:W-:Y:S02]  /*1a500*/  @!P5 LEA R30, P1, R15, R0, 0x2 ;  /* 0x000000000f1ed211 */ /* 0x004fe400078210ff */
[----:B------:R-:W-:Y:S02]  /*1a510*/  @!P6 LEA.HI.X R33, R18, R4, R42, 0x2, P0 ;  /* 0x000000041221e211 */ /* 0x000fe400000f142a */
[----:B------:R-:W-:-:S02]  /*1a520*/  @!P4 LEA R20, P0, R14, R0, 0x2 ;  /* 0x000000000e14c211 */ /* 0x000fc400078010ff */
        /* <DEDUP_REMOVED lines=9> */
[----:B------:R-:W-:Y:S02]  /*1a5c0*/  @!P2 LEA R14, P0, R10, R0, 0x2 ;  /* 0x000000000a0ea211 */ /* 0x000fe400078010ff */
[----:B------:R-:W-:Y:S01]  /*1a5d0*/  ISETP.GE.AND P5, PT, R6, c[0x0][0x3c8], PT ;  /* 0x0000f20006007a0c */ /* 0x000fe20003fa6270 */
[----:B------:R1:W-:Y:S01]  /*1a5e0*/  @!P3 ST.E.64 [R18.64], R106 ;  /* 0x0000006a1200b985 */ /* 0x0003e2000c101b06 */
[----:B------:R-:W-:Y:S02]  /*1a5f0*/  @!P2 LEA.HI.X R15, R10, R4, R46, 0x2, P0 ;  /* 0x000000040a0fa211 */ /* 0x000fe400000f142e */
[C---:B---3--:R-:W-:Y:S02]  /*1a600*/  @!P1 LEA R2, P0, R8.reuse, R0, 0x2 ;  /* 0x0000000008029211 */ /* 0x048fe400078010ff */
[----:B------:R-:W-:Y:S01]  /*1a610*/  ISETP.GE.AND P4, PT, R13, c[0x0][0x3c8], PT ;  /* 0x0000f2000d007a0c */ /* 0x000fe20003f86270 */
[----:B------:R2:W-:Y:S01]  /*1a620*/  @!P2 ST.E.64 [R14.64], R96 ;  /* 0x000000600e00a985 */ /* 0x0005e2000c101b06 */
[----:B------:R-:W-:-:S02]  /*1a630*/  @!P1 LEA.HI.X R3, R8, R4, R47, 0x2, P0 ;  /* 0x0000000408039211 */ /* 0x000fc400000f142f */
[----:B------:R-:W-:Y:S02]  /*1a640*/  ISETP.GE.AND P3, PT, R11, c[0x0][0x3c8], PT ;  /* 0x0000f2000b007a0c */ /* 0x000fe40003f66270 */
[----:B------:R-:W-:Y:S01]  /*1a650*/  ISETP.GE.AND P2, PT, R17, c[0x0][0x3c8], PT ;  /* 0x0000f20011007a0c */ /* 0x000fe20003f46270 */
[----:B------:R3:W-:Y:S01]  /*1a660*/  @!P1 ST.E.64 [R2.64], R88 ;  /* 0x0000005802009985 */ /* 0x0007e2000c101b06 */
[----:B-1----:R-:W-:-:S04]  /*1a670*/  @!P6 LEA R18, P0, R7, R0, 0x2 ;  /* 0x000000000712e211 */ /* 0x002fc800078010ff */
[----:B------:R-:W-:Y:S02]  /*1a680*/  @!P6 LEA.HI.X R19, R7, R4, R48, 0x2, P0 ;  /* 0x000000040713e211 */ /* 0x000fe400000f1430 */
[CC--:B--2---:R-:W-:Y:S02]  /*1a690*/  @!P5 LEA R14, P1, R6.reuse, R0.reuse, 0x2 ;  /* 0x00000000060ed211 */ /* 0x0c4fe400078210ff */
[C---:B------:R-:W-:Y:S01]  /*1a6a0*/  @!P4 LEA R12, P0, R13.reuse, R0, 0x2 ;  /* 0x000000000d0cc211 */ /* 0x040fe200078010ff */
[----:B------:R-:W-:Y:S01]  /*1a6b0*/  @!P6 ST.E.64 [R18.64], R178 ;  /* 0x000000b21200e985 */ /* 0x000fe2000c101b06 */
[-C--:B------:R-:W-:Y:S02]  /*1a6c0*/  @!P5 LEA.HI.X R15, R6, R4.reuse, R49, 0x2, P1 ;  /* 0x00000004060fd211 */ /* 0x080fe400008f1431 */
[----:B------:R-:W-:Y:S02]  /*1a6d0*/  ISETP.GE.AND P1, PT, R16, c[0x0][0x3c8], PT ;  /* 0x0000f20010007a0c */ /* 0x000fe40003f26270 */
[----:B------:R-:W-:Y:S01]  /*1a6e0*/  @!P4 LEA.HI.X R13, R13, R4, R50, 0x2, P0 ;  /* 0x000000040d0dc211 */ /* 0x000fe200000f1432 */
[----:B------:R1:W-:Y:S01]  /*1a6f0*/  @!P5 ST.E.64 [R14.64], R172 ;  /* 0x000000ac0e00d985 */ /* 0x0003e2000c101b06 */
        /* <DEDUP_REMOVED lines=15> */
[-C--:B-1----:R-:W-:Y:S02]  /*1a7f0*/  @!P6 LEA R14, P0, R29, R0.reuse, 0x2 ;  /* 0x000000001d0ee211 */ /* 0x082fe400078010ff */
[----:B--2---:R-:W-:-:S02]  /*1a800*/  @!P5 LEA R12, P1, R28, R0, 0x2 ;  /* 0x000000001c0cd211 */ /* 0x004fc400078210ff */
[----:B------:R-:W-:Y:S02]  /*1a810*/  @!P6 LEA.HI.X R15, R29, R4, R54, 0x2, P0 ;  /* 0x000000041d0fe211 */ /* 0x000fe400000f1436 */
[C---:B------:R-:W-:Y:S02]  /*1a820*/  @!P4 LEA R10, P0, R27.reuse, R0, 0x2 ;  /* 0x000000001b0ac211 */ /* 0x040fe400078010ff */
[-C--:B------:R-:W-:Y:S01]  /*1a830*/  @!P5 LEA.HI.X R13, R28, R4.reuse, R56, 0x2, P1 ;  /* 0x000000041c0dd211 */ /* 0x080fe200008f1438 */
[----:B------:R1:W-:Y:S01]  /*1a840*/  @!P6 ST.E.64 [R14.64], R174 ;  /* 0x000000ae0e00e985 */ /* 0x0003e2000c101b06 */
[----:B------:R-:W-:Y:S02]  /*1a850*/  ISETP.GE.AND P1, PT, R24, c[0x0][0x3c8], PT ;  /* 0x0000f20018007a0c */ /* 0x000fe40003f26270 */
[----:B------:R-:W-:Y:S01]  /*1a860*/  @!P4 LEA.HI.X R11, R27, R4, R55, 0x2, P0 ;  /* 0x000000041b0bc211 */ /* 0x000fe200000f1437 */
[----:B------:R1:W-:Y:S01]  /*1a870*/  @!P5 ST.E.64 [R12.64], R122 ;  /* 0x0000007a0c00d985 */ /* 0x0003e2000c101b06 */
[----:B----4-:R-:W-:-:S03]  /*1a880*/  @!P3 LEA R8, P0, R26, R0, 0x2 ;  /* 0x000000001a08b211 */ /* 0x010fc600078010ff */
[----:B------:R1:W-:Y:S01]  /*1a890*/  @!P4 ST.E.64 [R10.64], R82 ;  /* 0x000000520a00c985 */ /* 0x0003e2000c101b06 */
[----:B------:R-:W-:Y:S02]  /*1a8a0*/  @!P3 LEA.HI.X R9, R26, R4, R57, 0x2, P0 ;  /* 0x000000041a09b211 */ /* 0x000fe400000f1439 */
[----:B---3--:R-:W-:-:S03]  /*1a8b0*/  @!P2 LEA R6, P0, R25, R0, 0x2 ;  /* 0x000000001906a211 */ /* 0x008fc600078010ff */
        /* <DEDUP_REMOVED lines=12> */
.L_x_1115:
[----:B------:R-:W2:Y:S04]  /*1a980*/  LDL.LU R10, [R1+0x1c] ;  /* 0x00001c00010a7983 */ /* 0x000ea80000300800 */
[----:B------:R-:W3:Y:S01]  /*1a990*/  LDL R5, [R1] ;  /* 0x0000000001057983 */ /* 0x000ee20000100800 */
[----:B------:R-:W-:Y:S01]  /*1a9a0*/  ISETP.NE.U32.AND P0, PT, RZ, c[0x0][0x508], PT ;  /* 0x00014200ff007a0c */ /* 0x000fe20003f05070 */
[----:B------:R-:W-:Y:S01]  /*1a9b0*/  IMAD.MOV.U32 R8, RZ, RZ, 0x4 ;  /* 0x00000004ff087424 */ /* 0x000fe200078e00ff */
[----:B------:R-:W-:Y:S01]  /*1a9c0*/  ISETP.NE.U32.AND P2, PT, RZ, c[0x0][0x500], PT ;  /* 0x00014000ff007a0c */ /* 0x000fe20003f45070 */
[----:B------:R-:W-:Y:S01]  /*1a9d0*/  IMAD.MOV.U32 R2, RZ, RZ, RZ ;  /* 0x000000ffff027224 */ /* 0x000fe200078e00ff */
[----:B------:R-:W-:Y:S01]  /*1a9e0*/  ISETP.NE.AND.EX P1, PT, RZ, c[0x0][0x50c], PT, P0 ;  /* 0x00014300ff007a0c */ /* 0x000fe20003f25300 */
[----:B------:R-:W-:Y:S01]  /*1a9f0*/  IMAD.MOV.U32 R15, RZ, RZ, c[0x0][0x388] ;  /* 0x0000e200ff0f7624 */ /* 0x000fe200078e00ff */
[----:B------:R-:W-:-:S02]  /*1aa00*/  ISETP.NE.AND.EX P2, PT, RZ, c[0x0][0x504], PT, P2 ;  /* 0x00014100ff007a0c */ /* 0x000fc40003f45320 */
[----:B---3--:R-:W-:Y:S01]  /*1aa10*/  SHF.R.S32.HI R3, RZ, 0x1f, R5 ;  /* 0x0000001fff037819 */ /* 0x008fe20000011405 */
[----:B------:R-:W-:-:S08]  /*1aa20*/  IMAD.WIDE R8, R5, R8, c[0x0][0x500] ;  /* 0x0001400005087625 */ /* 0x000fd000078e0208 */
[----:B------:R-:W-:-:S04]  /*1aa30*/  @P1 LEA R6, P0, R5, c[0x0][0x508], 0x2 ;  /* 0x0001420005061a11 */ /* 0x000fc800078010ff */
[----:B------:R-:W-:Y:S01]  /*1aa40*/  @P1 LEA.HI.X R7, R5, c[0x0][0x50c], R3, 0x2, P0 ;  /* 0x0001430005071a11 */ /* 0x000fe200000f1403 */
[----:B------:R3:W5:Y:S04]  /*1aa50*/  @P2 LDG.E R2, [R8.64] ;  /* 0x0000000608022981 */ /* 0x000768000c1e1900 */
[----:B------:R3:W5:Y:S01]  /*1aa60*/  @P1 LDG.E R15, [R6.64] ;  /* 0x00000006060f1981 */ /* 0x000762000c1e1900 */
[----:B--2---:R-:W-:-:S04]  /*1aa70*/  ISETP.NE.AND P0, PT, R10, RZ, PT ;  /* 0x000000ff0a00720c */ /* 0x004fc80003f05270 */
[----:B------:R-:W-:Y:S01]  /*1aa80*/  SEL R19, R10, c[0x0][0x3d4], P0 ;  /* 0x0000f5000a137a07 */ /* 0x000fe20000000000 */
[----:B------:R-:W-:Y:S05]  /*1aa90*/  @P1 BRA `(.L_x_1136) ;  /* 0x0000004000001947 */ /* 0x000fea0003800000 */
[----:B------:R-:W-:Y:S05]  /*1aaa0*/  @!P2 BRA `(.L_x_1136) ;  /* 0x000000300000a947 */ /* 0x000fea0003800000 */
[----:B-----5:R2:W4:Y:S04]  /*1aab0*/  LDG.E R15, [R8.64] ;  /* 0x00000006080f7981 */ /* 0x020528000c1e1900 */
[----:B--23--:R-:W4:Y:S02]  /*1aac0*/  LDG.E R8, [R8.64+0x4] ;  /* 0x0000040608087981 */ /* 0x00cf24000c1e1900 */
[----:B----4-:R-:W-:Y:S02]  /*1aad0*/  IADD3 R15, -R15, R8, RZ ;  /* 0x000000080f0f7210 */ /* 0x010fe40007ffe1ff */
.L_x_1136:
[----:B---3--:R-:W2:Y:S01]  /*1aae0*/  S2R R6, SR_TID.X ;  /* 0x0000000000067919 */ /* 0x008ea20000002100 */
[----:B------:R-:W-:Y:S01]  /*1aaf0*/  BSSY B0, `(.L_x_1137) ;  /* 0x0000037000007945 */ /* 0x000fe20003800000 */
[----:B------:R-:W-:Y:S02]  /*1ab00*/  SEL R5, R5, RZ, !P2 ;  /* 0x000000ff05057207 */ /* 0x000fe40005000000 */
[----:B------:R-:W-:-:S02]  /*1ab10*/  SEL R22, R3, RZ, !P2 ;  /* 0x000000ff03167207 */ /* 0x000fc40005000000 */
[----:B-1---5:R-:W-:Y:S02]  /*1ab20*/  SHF.R.S32.HI R18, RZ, 0x1f, R2 ;  /* 0x0000001fff127819 */ /* 0x022fe40000011402 */
        /* <DEDUP_REMOVED lines=51> */
.L_x_1138:
[----:B------:R-:W-:Y:S05]  /*1ae60*/  BSYNC B0 ;  /* 0x0000000000007941 */ /* 0x000fea0003800000 */
.L_x_1137:
        /* <DEDUP_REMOVED lines=42> */
.L_x_1194:
[----:B------:R-:W-:Y:S05]  /*1b110*/  BRA.DIV ~URZ, `(.L_x_1140) ;  /* 0x000023327f007947 */ /* 0x000fea000b800000 */
[----:B------:R3:W4:Y:S02]  /*1b120*/  SHFL.IDX PT, R2, R14, RZ, 0x181f ;  /* 0x00181fff0e027589 */ /* 0x00072400000e0000 */
.L_x_1195:
        /* <DEDUP_REMOVED lines=19> */
.L_x_1142:
[----:B------:R-:W-:Y:S05]  /*1b260*/  BSYNC B0 ;  /* 0x0000000000007941 */ /* 0x000fea0003800000 */
.L_x_1141:
[----:B------:R-:W-:Y:S05]  /*1b270*/  BRA.DIV ~URZ, `(.L_x_1143) ;  /* 0x000022427f007947 */ /* 0x000fea000b800000 */
[----:B--2---:R2:W1:Y:S04]  /*1b280*/  SHFL.IDX PT, R10, R11, 0x1, 0x181f ;  /* 0x00381f000b0a7f89 */ /* 0x00446800000e0000 */
[----:B----4-:R2:W4:Y:S02]  /*1b290*/  SHFL.IDX PT, R2, R14, 0x1, 0x181f ;  /* 0x00381f000e027f89 */ /* 0x01052400000e0000 */
.L_x_1196:
        /* <DEDUP_REMOVED lines=16> */
.L_x_1145:
[----:B------:R-:W-:Y:S05]  /*1b3a0*/  BSYNC B0 ;  /* 0x0000000000007941 */ /* 0x000fea0003800000 */
.L_x_1144:
[----:B------:R-:W-:Y:S05]  /*1b3b0*/  BRA.DIV ~URZ, `(.L_x_1146) ;  /* 0x000021d27f007947 */ /* 0x000fea000b800000 */
[----:B-1----:R1:W2:Y:S02]  /*1b3c0*/  SHFL.IDX PT, R10, R11, 0x2, 0x181f ;  /* 0x00581f000b0a7f89 */ /* 0x0022a400000e0000 */
.L_x_1197:
[----:B------:R-:W-:Y:S05]  /*1b3d0*/  BRA.DIV ~URZ, `(.L_x_1147) ;  /* 0x000022227f007947 */ /* 0x000fea000b800000 */
[----:B----4-:R4:W1:Y:S02]  /*1b3e0*/  SHFL.IDX PT, R2, R14, 0x2, 0x181f ;  /* 0x00581f000e027f89 */ /* 0x01086400000e0000 */
.L_x_1198:
        /* <DEDUP_REMOVED lines=16> */
.L_x_1149:
[----:B------:R-:W-:Y:S05]  /*1b4f0*/  BSYNC B0 ;  /* 0x0000000000007941 */ /* 0x000fea0003800000 */
.L_x_1148:
[----:B------:R-:W-:Y:S05]  /*1b500*/  BRA.DIV ~URZ, `(.L_x_1150) ;  /* 0x000021627f007947 */ /* 0x000fea000b800000 */
[----:B--2---:R2:W3:Y:S04]  /*1b510*/  SHFL.IDX PT, R10, R11, 0x3, 0x181f ;  /* 0x00781f000b0a7f89 */ /* 0x0044e800000e0000 */
[----:B-1----:R2:W1:Y:S02]  /*1b520*/  SHFL.IDX PT, R2, R14, 0x3, 0x181f ;  /* 0x00781f000e027f89 */ /* 0x00246400000e0000 */
.L_x_1199:
        /* <DEDUP_REMOVED lines=15> */
.L_x_1130:
[----:B------:R-:W-:Y:S05]  /*1b620*/  BSYNC B1 ;  /* 0x0000000000017941 */ /* 0x000fea0003800000 */
.L_x_1114:
        /* <DEDUP_REMOVED lines=13> */
.L_x_1200:
[----:B------:R-:W-:Y:S05]  /*1b700*/  BRA.DIV ~URZ, `(.L_x_1153) ;  /* 0x000020a27f007947 */ /* 0x000fea000b800000 */
[----:B------:R1:W4:Y:S02]  /*1b710*/  SHFL.IDX PT, R8, R86, 0x1, 0x1f ;  /* 0x00201f0056087f89 */ /* 0x00032400000e0000 */
.L_x_1201:
        /* <DEDUP_REMOVED lines=18> */
.L_x_1202:
        /* <DEDUP_REMOVED lines=16> */
.L_x_1203:
[----:B----4-:R-:W-:Y:S01]  /*1b940*/  IMAD R0, R0, c[0x0][0x538], RZ ;  /* 0x00014e0000007a24 */ /* 0x010fe200078e02ff */
[----:B------:R-:W-:Y:S04]  /*1b950*/  BSSY B1, `(.L_x_1156) ;  /* 0x00000c4000017945 */ /* 0x000fe80003800000 */
[----:B------:R-:W-:-:S04]  /*1b960*/  IADD3 R8, R0, R8, RZ ;  /* 0x0000000800087210 */ /* 0x000fc80007ffe0ff */
[----:B---3--:R-:W-:-:S13]  /*1b970*/  ISETP.GT.AND P0, PT, R8, R10, PT ;  /* 0x0000000a0800720c */ /* 0x008fda0003f04270 */
[----:B------:R-:W-:Y:S05]  /*1b980*/  @P0 BRA `(.L_x_1157) ;  /* 0x0000024000000947 */ /* 0x000fea0003800000 */
.L_x_1161:
        /* <DEDUP_REMOVED lines=16> */
.L_x_1204:
        /* <DEDUP_REMOVED lines=16> */
.L_x_1205:
[----:B---3--:R-:W-:-:S05]  /*1bb90*/  IMAD R0, R0, c[0x0][0x538], RZ ;  /* 0x00014e0000007a24 */ /* 0x008fca00078e02ff */
[----:B------:R-:W-:-:S04]  /*1bba0*/  IADD3 R8, R0, R8, RZ ;  /* 0x0000000800087210 */ /* 0x000fc80007ffe0ff */
[----:B------:R-:W-:-:S13]  /*1bbb0*/  ISETP.GT.AND P0, PT, R8, R10, PT ;  /* 0x0000000a0800720c */ /* 0x000fda0003f04270 */
[----:B-12---:R-:W-:Y:S05]  /*1bbc0*/  @!P0 BRA `(.L_x_1161) ;  /* 0xfffffdc000008947 */ /* 0x006fea000383ffff */
.L_x_1157:
[----:B------:R-:W-:-:S05]  /*1bbd0*/  IADD3 R8, -R0, R8, RZ ;  /* 0x0000000800087210 */ /* 0x000fca0007ffe1ff */
[----:B------:R-:W-:-:S05]  /*1bbe0*/  IMAD R0, R4, c[0x0][0x538], R8 ;  /* 0x00014e0004007a24 */ /* 0x000fca00078e0208 */
[----:B------:R-:W-:Y:S01]  /*1bbf0*/  ISETP.GT.AND P0, PT, R0, R10, PT ;  /* 0x0000000a0000720c */ /* 0x000fe20003f04270 */
[----:B------:R-:W-:-:S12]  /*1bc00*/  BRA.DIV ~URZ, `(.L_x_1162) ;  /* 0x000020727f007947 */ /* 0x000fd8000b800000 */
[----:B------:R-:W-:-:S04]  /*1bc10*/  VOTE.ANY R11, PT, !P0 ;  /* 0x00000000000b7806 */ /* 0x000fc800040e0100 */
.L_x_1206:
[----:B------:R-:W3:Y:S02]  /*1bc20*/  POPC R0, R11 ;  /* 0x0000000b00007309 */ /* 0x000ee40000000000 */
[----:B---3--:R-:W-:Y:S01]  /*1bc30*/  IADD3 R251, R0, R251, RZ ;  /* 0x000000fb00fb7210 */ /* 0x008fe20007ffe0ff */
[----:B------:R-:W-:Y:S05]  /*1bc40*/  BRA.DIV ~URZ, `(.L_x_1163) ;  /* 0x000020827f007947 */ /* 0x000fea000b800000 */
[----:B------:R3:W4:Y:S04]  /*1bc50*/  SHFL.IDX PT, R6, R6, R0, 0x1f ;  /* 0x00001f0006067589 */ /* 0x00072800000e0000 */
[----:B------:R3:W1:Y:S02]  /*1bc60*/  SHFL.IDX PT, R7, R7, R0, 0x1f ;  /* 0x00001f0007077589 */ /* 0x00066400000e0000 */
.L_x_1207:
[----:B------:R-:W-:Y:S01]  /*1bc70*/  ISETP.NE.AND P0, PT, R11, RZ, PT ;  /* 0x000000ff0b00720c */ /* 0x000fe20003f05270 */
[----:B------:R-:W-:-:S12]  /*1bc80*/  BSSY B0, `(.L_x_1164) ;  /* 0x0000005000007945 */ /* 0x000fd80003800000 */
[----:B------:R-:W-:Y:S05]  /*1bc90*/  @!P0 BRA `(.L_x_1165) ;  /* 0x0000003000008947 */ /* 0x000fea0003800000 */
[----:B---3--:R-:W-:Y:S01]  /*1bca0*/  IADD3 R0, R0, -0x1, RZ ;  /* 0xffffffff00007810 */ /* 0x008fe20007ffe0ff */
[----:B------:R-:W-:Y:S05]  /*1bcb0*/  BRA.DIV ~URZ, `(.L_x_1166) ;  /* 0x000020e27f007947 */ /* 0x000fea000b800000 */
[----:B------:R3:W2:Y:S02]  /*1bcc0*/  SHFL.IDX PT, R12, R4, R0, 0x1f ;  /* 0x00001f00040c7589 */ /* 0x0006a400000e0000 */
.L_x_1165:
[----:B------:R-:W-:Y:S05]  /*1bcd0*/  BSYNC B0 ;  /* 0x0000000000007941 */ /* 0x000fea0003800000 */
.L_x_1164:
        /* <DEDUP_REMOVED lines=67> */
.L_x_1168:
        /* <DEDUP_REMOVED lines=64> */
.L_x_1169:
[----:B------:R-:W-:Y:S05]  /*1c510*/  BSYNC B0 ;  /* 0x0000000000007941 */ /* 0x000fea0003800000 */
.L_x_1167:
[----:B------:R-:W-:-:S04]  /*1c520*/  LOP3.LUT R2, RZ, R2, RZ, 0x33, !PT ;  /* 0x00000002ff027212 */ /* 0x000fc800078e33ff */
[----:B------:R-:W-:Y:S01]  /*1c530*/  IADD3 R249, R2, R6, RZ ;  /* 0x0000000602f97210 */ /* 0x000fe20007ffe0ff */
[----:B------:R-:W-:Y:S05]  /*1c540*/  BRA `(.L_x_1170) ;  /* 0x0000004000007947 */ /* 0x000fea0003800000 */
.L_x_1158:
[----:B------:R-:W-:Y:S01]  /*1c550*/  IMAD.MOV.U32 R248, RZ, RZ, R10 ;  /* 0x000000fffff87224 */ /* 0x000fe200078e000a */
[----:B------:R-:W-:Y:S01]  /*1c560*/  MOV R250, RZ ;  /* 0x000000ff00fa7202 */ /* 0x000fe20000000f00 */
[----:B------:R-:W-:Y:S01]  /*1c570*/  IMAD.MOV.U32 R249, RZ, RZ, RZ ;  /* 0x000000fffff97224 */ /* 0x000fe200078e00ff */
[----:B------:R-:W-:Y:S02]  /*1c580*/  MOV R251, c[0x0][0x53c] ;  /* 0x00014f0000fb7a02 */ /* 0x000fe40000000f00 */
.L_x_1170:
[----:B------:R-:W-:Y:S05]  /*1c590*/  BSYNC B1 ;  /* 0x0000000000017941 */ /* 0x000fea0003800000 */
.L_x_1156:
[----:B------:R-:W-:Y:S01]  /*1c5a0*/  WARPSYNC 0xffffffff ;  /* 0xffffffff00007948 */ /* 0x000fe20003800000 */
[----:B------:R-:W-:Y:S01]  /*1c5b0*/  BAR.SYNC.DEFER_BLOCKING 0x4, 0x100 ;  /* 0x0104000000007b1d */ /* 0x000fe20000010000 */
[----:B------:R-:W-:-:S13]  /*1c5c0*/  ISETP.NE.AND P0, PT, R13, RZ, PT ;  /* 0x000000ff0d00720c */ /* 0x000fda0003f05270 */
[----:B------:R3:W-:Y:S04]  /*1c5d0*/  @!P0 STS.128 [0x18100], R248 ;  /* 0x018100f8ff008388 */ /* 0x0007e80000000c00 */
[----:B------:R-:W-:Y:S06]  /*1c5e0*/  BAR.ARV 0x5, 0x100 ;  /* 0x0144000000007b1d */ /* 0x000fec0000002000 */
.L_x_1151:
[----:B--2---:R-:W-:-:S13]  /*1c5f0*/  ISETP.GE.AND P0, PT, R251, c[0x0][0x53c], PT ;  /* 0x00014f00fb007a0c */ /* 0x004fda0003f06270 */
[----:B-1-34-:R-:W-:Y:S01]  /*1c600*/  @P0 CALL.REL.NOINC `(.L_x_1171) ;  /* 0x0000001000000944 */ /* 0x01afe20003c00000 */
[----:B------:R-:W-:Y:S05]  /*1c610*/  BRA `(.L_x_1172) ;  /* 0xfffe53e000007947 */ /* 0x000fea000383ffff */
.L_x_1171:
[----:B------:R-:W-:Y:S05]  /*1c620*/  EXIT ;  /* 0x000000000000794d */ /* 0x000fea0003800000 */
.L_x_1002:
[----:B------:R-:W-:Y:S01]  /*1c630*/  IMAD.MOV.U32 R0, RZ, RZ, R4 ;  /* 0x000000ffff007224 */ /* 0x000fe200078e0004 */
[----:B------:R-:W-:Y:S02]  /*1c640*/  MOV R2, 0x1 ;  /* 0x0000000100027802 */ /* 0x000fe40000000f00 */
[----:B------:R-:W-:Y:S02]  /*1c650*/  MOV R3, 0x1c670 ;  /* 0x0001c67000037802 */ /* 0x000fe40000000f00 */
[----:B--2---:R-:W-:Y:S05]  /*1c660*/  CALL.REL.NOINC `($__internal_24_$__cuda_sm70_shflsync_up_p) ;  /* 0x0000184000007944 */ /* 0x004fea0003c00000 */
[----:B------:R-:W-:Y:S01]  /*1c670*/  MOV R0, R5 ;  /* 0x0000000500007202 */ /* 0x000fe20000000f00 */
[----:B------:R-:W-:Y:S05]  /*1c680*/  BRA `(.L_x_1173) ;  /* 0xfffe3dd000007947 */ /* 0x000fea000383ffff */
.L_x_1003:
[----:B------:R-:W-:Y:S01]  /*1c690*/  IMAD.MOV.U32 R0, RZ, RZ, R4 ;  /* 0x000000ffff007224 */ /* 0x000fe200078e0004 */
[----:B------:R-:W-:Y:S02]  /*1c6a0*/  MOV R2, 0x2 ;  /* 0x0000000200027802 */ /* 0x000fe40000000f00 */
[----:B------:R-:W-:Y:S02]  /*1c6b0*/  MOV R3, 0x1c6d0 ;  /* 0x0001c6d000037802 */ /* 0x000fe40000000f00 */
[----:B--2---:R-:W-:Y:S05]  /*1c6c0*/  CALL.REL.NOINC `($__internal_24_$__cuda_sm70_shflsync_up_p) ;  /* 0x000017e000007944 */ /* 0x004fea0003c00000 */
[----:B------:R-:W-:Y:S02]  /*1c6d0*/  SEL R5, R5, RZ, P4 ;  /* 0x000000ff05057207 */ /* 0x000fe40002000000 */
[----:B------:R-:W-:Y:S02]  /*1c6e0*/  MOV R2, 0x4 ;  /* 0x0000000400027802 */ /* 0x000fe40000000f00 */
[----:B------:R-:W-:Y:S01]  /*1c6f0*/  MOV R3, 0x1c730 ;  /* 0x0001c73000037802 */ /* 0x000fe20000000f00 */
[----:B------:R-:W-:-:S04]  /*1c700*/  IMAD.IADD R4, R4, 0x1, R5 ;  /* 0x0000000104047824 */ /* 0x000fc800078e0205 */
[----:B------:R-:W-:Y:S02]  /*1c710*/  IMAD.MOV.U32 R0, RZ, RZ, R4 ;  /* 0x000000ffff007224 */ /* 0x000fe400078e0004 */
[----:B------:R-:W-:Y:S05]  /*1c720*/  CALL.REL.NOINC `($__internal_24_$__cuda_sm70_shflsync_up_p) ;  /* 0x0000178000007944 */ /* 0x000fea0003c00000 */
        /* <DEDUP_REMOVED lines=15> */
[----:B------:R-:W-:Y:S02]  /*1c820*/  IMAD.IADD R4, R4, 0x1, R5 ;  /* 0x0000000104047824 */ /* 0x000fe400078e0205 */
[----:B------:R-:W-:Y:S02]  /*1c830*/  IMAD.MOV.U32 R5, RZ, RZ, 0x1f ;  /* 0x0000001fff057424 */ /* 0x000fe400078e00ff */
[----:B------:R-:W-:Y:S02]  /*1c840*/  IMAD.MOV.U32 R9, RZ, RZ, R4 ;  /* 0x000000ffff097224 */ /* 0x000fe400078e0004 */
[----:B------:R-:W-:Y:S05]  /*1c850*/  CALL.REL.NOINC `($__internal_23_$__cuda_sm70_shflsync_idx_p) ;  /* 0x0000160000007944 */ /* 0x000fea0003c00000 */
[----:B------:R-:W-:Y:S01]  /*1c860*/  MOV R0, R5 ;  /* 0x0000000500007202 */ /* 0x000fe20000000f00 */
[----:B------:R-:W-:Y:S05]  /*1c870*/  BRA `(.L_x_1174) ;  /* 0xfffe3ce000007947 */ /* 0x000fea000383ffff */
.L_x_1005:
[----:B------:R-:W-:Y:S02]  /*1c880*/  SEL R0, RZ, 0x1, P0 ;  /* 0x00000001ff007807 */ /* 0x000fe40000000000 */
[----:B------:R-:W-:-:S02]  /*1c890*/  MOV R2, 0x1c8b0 ;  /* 0x0001c8b000027802 */ /* 0x000fc40000000f00 */
[----:B--2---:R-:W-:Y:S05]  /*1c8a0*/  CALL.REL.NOINC `($__internal_25_$__cuda_sm70_votesync_ballot) ;  /* 0x0000167000007944 */ /* 0x004fea0003c00000 */
[----:B------:R-:W-:Y:S01]  /*1c8b0*/  MOV R7, R0 ;  /* 0x0000000000077202 */ /* 0x000fe20000000f00 */
[----:B------:R-:W-:Y:S05]  /*1c8c0*/  BRA `(.L_x_1175) ;  /* 0xfffe3d2000007947 */ /* 0x000fea000383ffff */
.L_x_1006:
[----:B------:R-:W-:Y:S01]  /*1c8d0*/  IMAD.MOV.U32 R9, RZ, RZ, R10 ;  /* 0x000000ffff097224 */ /* 0x000fe200078e000a */
[----:B------:R-:W-:Y:S01]  /*1c8e0*/  MOV R5, R0 ;  /* 0x0000000000057202 */ /* 0x000fe20000000f00 */
[----:B------:R-:W-:Y:S01]  /*1c8f0*/  IMAD.MOV.U32 R3, RZ, RZ, 0x1f ;  /* 0x0000001fff037424 */ /* 0x000fe200078e00ff */
[----:B------:R-:W-:-:S02]  /*1c900*/  MOV R2, 0x1c920 ;  /* 0x0001c92000027802 */ /* 0x000fc40000000f00 */
[----:B------:R-:W-:Y:S05]  /*1c910*/  CALL.REL.NOINC `($__internal_23_$__cuda_sm70_shflsync_idx_p) ;  /* 0x0000154000007944 */ /* 0x000fea0003c00000 */
[----:B------:R-:W-:Y:S01]  /*1c920*/  IMAD.MOV.U32 R249, RZ, RZ, R5 ;  /* 0x000000fffff97224 */ /* 0x000fe200078e0005 */
[----:B------:R-:W-:Y:S01]  /*1c930*/  MOV R9, R8 ;  /* 0x0000000800097202 */ /* 0x000fe20000000f00 */
[----:B------:R-:W-:Y:S01]  /*1c940*/  IMAD.MOV.U32 R6, RZ, RZ, RZ ;  /* 0x000000ffff067224 */ /* 0x000fe200078e00ff */
[----:B------:R-:W-:Y:S01]  /*1c950*/  MOV R5, R0 ;  /* 0x0000000000057202 */ /* 0x000fe20000000f00 */
[----:B------:R-:W-:Y:S01]  /*1c960*/  IMAD.MOV.U32 R3, RZ, RZ, 0x1f ;  /* 0x0000001fff037424 */ /* 0x000fe200078e00ff */
[----:B------:R-:W-:-:S02]  /*1c970*/  MOV R2, 0x1c990 ;  /* 0x0001c99000027802 */ /* 0x000fc40000000f00 */
[----:B------:R-:W-:Y:S05]  /*1c980*/  CALL.REL.NOINC `($__internal_23_$__cuda_sm70_shflsync_idx_p) ;  /* 0x000014d000007944 */ /* 0x000fea0003c00000 */
[----:B------:R-:W-:Y:S01]  /*1c990*/  MOV R10, R5 ;  /* 0x00000005000a7202 */ /* 0x000fe20000000f00 */
[----:B------:R-:W-:Y:S05]  /*1c9a0*/  BRA `(.L_x_1176) ;  /* 0xfffe3ca000007947 */ /* 0x000fea000383ffff */
.L_x_1009:
[----:B------:R-:W-:Y:S01]  /*1c9b0*/  IMAD.MOV.U32 R9, RZ, RZ, R4 ;  /* 0x000000ffff097224 */ /* 0x000fe200078e0004 */
[----:B------:R-:W-:-:S02]  /*1c9c0*/  MOV R3, 0x1f ;  /* 0x0000001f00037802 */ /* 0x000fc40000000f00 */
[----:B------:R-:W-:Y:S02]  /*1c9d0*/  MOV R2, 0x1c9f0 ;  /* 0x0001c9f000027802 */ /* 0x000fe40000000f00 */
[----:B-123--:R-:W-:Y:S05]  /*1c9e0*/  CALL.REL.NOINC `($__internal_23_$__cuda_sm70_shflsync_idx_p) ;  /* 0x0000147000007944 */ /* 0x00efea0003c00000 */
[----:B------:R-:W-:Y:S01]  /*1c9f0*/  MOV R6, R5 ;  /* 0x0000000500067202 */ /* 0x000fe20000000f00 */
[----:B------:R-:W-:Y:S05]  /*1ca00*/  BRA `(.L_x_1008) ;  /* 0xfffe3ca000007947 */ /* 0x000fea000383ffff */
.L_x_1048:
[----:B------:R-:W-:Y:S01]  /*1ca10*/  IMAD.MOV.U32 R9, RZ, RZ, R13 ;  /* 0x000000ffff097224 */ /* 0x000fe200078e000d */
[----:B------:R-:W-:Y:S01]  /*1ca20*/  MOV R5, RZ ;  /* 0x000000ff00057202 */ /* 0x000fe20000000f00 */
[----:B------:R-:W-:Y:S01]  /*1ca30*/  IMAD.MOV.U32 R3, RZ, RZ, 0x181f ;  /* 0x0000181fff037424 */ /* 0x000fe200078e00ff */
[----:B------:R-:W-:Y:S02]  /*1ca40*/  MOV R2, 0x1ca60 ;  /* 0x0001ca6000027802 */ /* 0x000fe40000000f00 */
[----:B-----5:R-:W-:Y:S05]  /*1ca50*/  CALL.REL.NOINC `($__internal_23_$__cuda_sm70_shflsync_idx_p) ;  /* 0x0000140000007944 */ /* 0x020fea0003c00000 */
[----:B------:R-:W-:Y:S01]  /*1ca60*/  MOV R10, R5 ;  /* 0x00000005000a7202 */ /* 0x000fe20000000f00 */
[----:B------:R-:W-:Y:S05]  /*1ca70*/  BRA `(.L_x_1177) ;  /* 0xfffeb45000007947 */ /* 0x000fea000383ffff */
.L_x_1049:
[----:B------:R-:W-:Y:S01]  /*1ca80*/  IMAD.MOV.U32 R9, RZ, RZ, R15 ;  /* 0x000000ffff097224 */ /* 0x000fe200078e000f */
[----:B------:R-:W-:Y:S01]  /*1ca90*/  MOV R5, RZ ;  /* 0x000000ff00057202 */ /* 0x000fe20000000f00 */
[----:B------:R-:W-:Y:S01]  /*1caa0*/  IMAD.MOV.U32 R3, RZ, RZ, 0x181f ;  /* 0x0000181fff037424 */ /* 0x000fe200078e00ff */
[----:B------:R-:W-:Y:S02]  /*1cab0*/  MOV R2, 0x1cad0 ;  /* 0x0001cad000027802 */ /* 0x000fe40000000f00 */
[----:B-12--5:R-:W-:Y:S05]  /*1cac0*/  CALL.REL.NOINC `($__internal_23_$__cuda_sm70_shflsync_idx_p) ;  /* 0x0000139000007944 */ /* 0x026fea0003c00000 */
[----:B------:R-:W-:Y:S01]  /*1cad0*/  MOV R0, R5 ;  /* 0x0000000500007202 */ /* 0x000fe20000000f00 */
[----:B------:R-:W-:Y:S05]  /*1cae0*/  BRA `(.L_x_1178) ;  /* 0xfffeb40000007947 */ /* 0x000fea000383ffff */
.L_x_1052:
[----:B--2---:R-:W-:Y:S01]  /*1caf0*/  IMAD.MOV.U32 R9, RZ, RZ, R13 ;  /* 0x000000ffff097224 */ /* 0x004fe200078e000d */
[----:B------:R-:W-:Y:S01]  /*1cb00*/  MOV R5, 0x1 ;  /* 0x0000000100057802 */ /* 0x000fe20000000f00 */
[----:B------:R-:W-:Y:S01]  /*1cb10*/  IMAD.MOV.U32 R3, RZ, RZ, 0x181f ;  /* 0x0000181fff037424 */ /* 0x000fe200078e00ff */
[----:B------:R-:W-:-:S02]  /*1cb20*/  MOV R2, 0x1cb40 ;  /* 0x0001cb4000027802 */ /* 0x000fc40000000f00 */
[----:B-1--45:R-:W-:Y:S05]  /*1cb30*/  CALL.REL.NOINC `($__internal_23_$__cuda_sm70_shflsync_idx_p) ;  /* 0x0000132000007944 */ /* 0x032fea0003c00000 */
[----:B------:R-:W-:Y:S01]  /*1cb40*/  IMAD.MOV.U32 R10, RZ, RZ, R5 ;  /* 0x000000ffff0a7224 */ /* 0x000fe200078e0005 */
[----:B------:R-:W-:Y:S01]  /*1cb50*/  MOV R5, 0x1 ;  /* 0x0000000100057802 */ /* 0x000fe20000000f00 */
[----:B------:R-:W-:Y:S01]  /*1cb60*/  IMAD.MOV.U32 R9, RZ, RZ, R15 ;  /* 0x000000ffff097224 */ /* 0x000fe200078e000f */
[----:B------:R-:W-:-:S02]  /*1cb70*/  MOV R3, 0x181f ;  /* 0x0000181f00037802 */ /* 0x000fc40000000f00 */
[----:B------:R-:W-:Y:S02]  /*1cb80*/  MOV R2, 0x1cba0 ;  /* 0x0001cba000027802 */ /* 0x000fe40000000f00 */
[----:B------:R-:W-:Y:S05]  /*1cb90*/  CALL.REL.NOINC `($__internal_23_$__cuda_sm70_shflsync_idx_p) ;  /* 0x000012c000007944 */ /* 0x000fea0003c00000 */
[----:B------:R-:W-:Y:S01]  /*1cba0*/  MOV R0, R5 ;  /* 0x0000000500007202 */ /* 0x000fe20000000f00 */
[----:B------:R-:W-:Y:S05]  /*1cbb0*/  BRA `(.L_x_1179) ;  /* 0xfffeb4a000007947 */ /* 0x000fea000383ffff */
.L_x_1055:
[----:B---3--:R-:W-:Y:S01]  /*1cbc0*/  IMAD.MOV.U32 R9, RZ, RZ, R13 ;  /* 0x000000ffff097224 */ /* 0x008fe200078e000d */
[----:B------:R-:W-:Y:S01]  /*1cbd0*/  MOV R5, 0x2 ;  /* 0x0000000200057802 */ /* 0x000fe20000000f00 */
[----:B------:R-:W-:Y:S01]  /*1cbe0*/  IMAD.MOV.U32 R3, RZ, RZ, 0x181f ;  /* 0x0000181fff037424 */ /* 0x000fe200078e00ff */
[----:B------:R-:W-:Y:S02]  /*1cbf0*/  MOV R2, 0x1cc10 ;  /* 0x0001cc1000027802 */ /* 0x000fe40000000f00 */
[----:B-12-45:R-:W-:Y:S05]  /*1cc00*/  CALL.REL.NOINC `($__internal_23_$__cuda_sm70_shflsync_idx_p) ;  /* 0x0000125000007944 */ /* 0x036fea0003c00000 */
[----:B------:R-:W-:Y:S01]  /*1cc10*/  MOV R10, R5 ;  /* 0x00000005000a7202 */ /* 0x000fe20000000f00 */
[----:B------:R-:W-:Y:S05]  /*1cc20*/  BRA `(.L_x_1180) ;  /* 0xfffeb56000007947 */ /* 0x000fea000383ffff */
.L_x_1056:
[----:B------:R-:W-:Y:S01]  /*1cc30*/  IMAD.MOV.U32 R9, RZ, RZ, R15 ;  /* 0x000000ffff097224 */ /* 0x000fe200078e000f */
[----:B------:R-:W-:Y:S01]  /*1cc40*/  MOV R5, 0x2 ;  /* 0x0000000200057802 */ /* 0x000fe20000000f00 */
[----:B------:R-:W-:Y:S01]  /*1cc50*/  IMAD.MOV.U32 R3, RZ, RZ, 0x181f ;  /* 0x0000181fff037424 */ /* 0x000fe200078e00ff */
[----:B------:R-:W-:Y:S02]  /*1cc60*/  MOV R2, 0x1cc80 ;  /* 0x0001cc8000027802 */ /* 0x000fe40000000f00 */
[----:B-12345:R-:W-:Y:S05]  /*1cc70*/  CALL.REL.NOINC `($__internal_23_$__cuda_sm70_shflsync_idx_p) ;  /* 0x000011e000007944 */ /* 0x03efea0003c00000 */
[----:B------:R-:W-:Y:S01]  /*1cc80*/  MOV R0, R5 ;  /* 0x0000000500007202 */ /* 0x000fe20000000f00 */
[----:B------:R-:W-:Y:S05]  /*1cc90*/  BRA `(.L_x_1181) ;  /* 0xfffeb51000007947 */ /* 0x000fea000383ffff */
.L_x_1059:
[----:B-1----:R-:W-:Y:S01]  /*1cca0*/  IMAD.MOV.U32 R9, RZ, RZ, R13 ;  /* 0x000000ffff097224 */ /* 0x002fe200078e000d */
[----:B------:R-:W-:Y:S01]  /*1ccb0*/  MOV R5, 0x3 ;  /* 0x0000000300057802 */ /* 0x000fe20000000f00 */
[----:B------:R-:W-:Y:S01]  /*1ccc0*/  IMAD.MOV.U32 R3, RZ, RZ, 0x181f ;  /* 0x0000181fff037424 */ /* 0x000fe200078e00ff */
[----:B------:R-:W-:-:S02]  /*1ccd0*/  MOV R2, 0x1ccf0 ;  /* 0x0001ccf000027802 */ /* 0x000fc40000000f00 */
[----:B--2345:R-:W-:Y:S05]  /*1cce0*/  CALL.REL.NOINC `($__internal_23_$__cuda_sm70_shflsync_idx_p) ;  /* 0x0000117000007944 */ /* 0x03cfea0003c00000 */
        /* <DEDUP_REMOVED lines=8> */
.L_x_1110:
[----:B------:R-:W-:Y:S01]  /*1cd70*/  IMAD.MOV.U32 R2, RZ, RZ, R233 ;  /* 0x000000ffff027224 */ /* 0x000fe200078e00e9 */
[----:B------:R-:W-:Y:S02]  /*1cd80*/  MOV R5, 0x2 ;  /* 0x0000000200057802 */ /* 0x000fe40000000f00 */
[----:B------:R-:W-:Y:S02]  /*1cd90*/  MOV R3, 0x1cdb0 ;  /* 0x0001cdb000037802 */ /* 0x000fe40000000f00 */
[----:B------:R-:W-:Y:S05]  /*1cda0*/  CALL.REL.NOINC `($__internal_22_$__cuda_sm70_shflsync_bfly_p) ;  /* 0x0000106000007944 */ /* 0x000fea0003c00000 */
[----:B------:R-:W-:Y:S01]  /*1cdb0*/  MOV R0, R5 ;  /* 0x0000000500007202 */ /* 0x000fe20000000f00 */
[----:B------:R-:W-:Y:S05]  /*1cdc0*/  BRA `(.L_x_1183) ;  /* 0xffffaaf000007947 */ /* 0x000fea000383ffff */
.L_x_1111:
[----:B------:R-:W-:Y:S01]  /*1cdd0*/  IMAD.MOV.U32 R2, RZ, RZ, R0 ;  /* 0x000000ffff027224 */ /* 0x000fe200078e0000 */
[----:B------:R-:W-:Y:S02]  /*1cde0*/  MOV R5, 0x1 ;  /* 0x0000000100057802 */ /* 0x000fe40000000f00 */
[----:B------:R-:W-:Y:S02]  /*1cdf0*/  MOV R3, 0x1ce10 ;  /* 0x0001ce1000037802 */ /* 0x000fe40000000f00 */
[----:B-1----:R-:W-:Y:S05]  /*1ce00*/  CALL.REL.NOINC `($__internal_22_$__cuda_sm70_shflsync_bfly_p) ;  /* 0x0000100000007944 */ /* 0x002fea0003c00000 */
[----:B------:R-:W-:Y:S01]  /*1ce10*/  FADD.FTZ R0, R0, R5 ;  /* 0x0000000500007221 */ /* 0x000fe20000010000 */
[----:B------:R-:W-:Y:S02]  /*1ce20*/  MOV R2, R234 ;  /* 0x000000ea00027202 */ /* 0x000fe40000000f00 */
[----:B------:R-:W-:-:S02]  /*1ce30*/  MOV R5, 0x2 ;  /* 0x0000000200057802 */ /* 0x000fc40000000f00 */
[----:B------:R-:W-:Y:S02]  /*1ce40*/  MOV R3, 0x1ce60 ;  /* 0x0001ce6000037802 */ /* 0x000fe40000000f00 */
[----:B------:R-:W-:Y:S05]  /*1ce50*/  CALL.REL.NOINC `($__internal_22_$__cuda_sm70_shflsync_bfly_p) ;  /* 0x00000fb000007944 */ /* 0x000fea0003c00000 */
[----:B------:R-:W-:Y:S01]  /*1ce60*/  FADD.FTZ R4, R234, R5 ;  /* 0x00000005ea047221 */ /* 0x000fe20000010000 */
[----:B------:R-:W-:Y:S02]  /*1ce70*/  MOV R5, 0x1 ;  /* 0x0000000100057802 */ /* 0x000fe40000000f00 */
[----:B------:R-:W-:Y:S02]  /*1ce80*/  MOV R3, 0x1ceb0 ;  /* 0x0001ceb000037802 */ /* 0x000fe40000000f00 */
[----:B------:R-:W-:Y:S02]  /*1ce90*/  MOV R2, R4 ;  /* 0x0000000400027202 */ /* 0x000fe40000000f00 */
[----:B------:R-:W-:Y:S05]  /*1cea0*/  CALL.REL.NOINC `($__internal_22_$__cuda_sm70_shflsync_bfly_p) ;  /* 0x00000f6000007944 */ /* 0x000fea0003c00000 */
[----:B------:R-:W-:Y:S01]  /*1ceb0*/  MOV R3, R5 ;  /* 0x0000000500037202 */ /* 0x000fe20000000f00 */
[----:B------:R-:W-:Y:S05]  /*1cec0*/  BRA `(.L_x_1184) ;  /* 0xffffaa6000007947 */ /* 0x000fea000383ffff */
.L_x_1118:
[----:B-1-34-:R-:W-:Y:S01]  /*1ced0*/  IMAD.MOV.U32 R9, RZ, RZ, R13 ;  /* 0x000000ffff097224 */ /* 0x01afe200078e000d */
[----:B------:R-:W-:Y:S01]  /*1cee0*/  MOV R5, RZ ;  /* 0x000000ff00057202 */ /* 0x000fe20000000f00 */
[----:B------:R-:W-:Y:S01]  /*1cef0*/  IMAD.MOV.U32 R3, RZ, RZ, 0x181f ;  /* 0x0000181fff037424 */ /* 0x000fe200078e00ff */
[----:B------:R-:W-:Y:S02]  /*1cf00*/  MOV R2, 0x1cf20 ;  /* 0x0001cf2000027802 */ /* 0x000fe40000000f00 */
[----:B------:R-:W-:Y:S05]  /*1cf10*/  CALL.REL.NOINC `($__internal_23_$__cuda_sm70_shflsync_idx_p) ;  /* 0x00000f4000007944 */ /* 0x000fea0003c00000 */
[----:B------:R-:W-:Y:S01]  /*1cf20*/  MOV R7, R5 ;  /* 0x0000000500077202 */ /* 0x000fe20000000f00 */
[----:B------:R-:W-:Y:S05]  /*1cf30*/  BRA `(.L_x_1185) ;  /* 0xffffc34000007947 */ /* 0x000fea000383ffff */
.L_x_1119:
[----:B------:R-:W-:Y:S01]  /*1cf40*/  IMAD.MOV.U32 R9, RZ, RZ, R14 ;  /* 0x000000ffff097224 */ /* 0x000fe200078e000e */
[----:B------:R-:W-:Y:S01]  /*1cf50*/  MOV R5, RZ ;  /* 0x000000ff00057202 */ /* 0x000fe20000000f00 */
[----:B------:R-:W-:Y:S01]  /*1cf60*/  IMAD.MOV.U32 R3, RZ, RZ, 0x181f ;  /* 0x0000181fff037424 */ /* 0x000fe200078e00ff */
[----:B------:R-:W-:-:S02]  /*1cf70*/  MOV R2, 0x1cf90 ;  /* 0x0001cf9000027802 */ /* 0x000fc40000000f00 */
[----:B-12---:R-:W-:Y:S05]  /*1cf80*/  CALL.REL.NOINC `($__internal_23_$__cuda_sm70_shflsync_idx_p) ;  /* 0x00000ed000007944 */ /* 0x006fea0003c00000 */
[----:B------:R-:W-:Y:S01]  /*1cf90*/  MOV R2, R5 ;  /* 0x0000000500027202 */ /* 0x000fe20000000f00 */
[----:B------:R-:W-:Y:S05]  /*1cfa0*/  BRA `(.L_x_1186) ;  /* 0xffffc2f000007947 */ /* 0x000fea000383ffff */
.L_x_1122:
[----:B--2---:R-:W-:Y:S01]  /*1cfb0*/  IMAD.MOV.U32 R9, RZ, RZ, R13 ;  /* 0x000000ffff097224 */ /* 0x004fe200078e000d */
[----:B------:R-:W-:Y:S01]  /*1cfc0*/  MOV R5, 0x1 ;  /* 0x0000000100057802 */ /* 0x000fe20000000f00 */
[----:B------:R-:W-:Y:S01]  /*1cfd0*/  IMAD.MOV.U32 R3, RZ, RZ, 0x181f ;  /* 0x0000181fff037424 */ /* 0x000fe200078e00ff */
[----:B----4-:R-:W-:-:S02]  /*1cfe0*/  MOV R2, 0x1d000 ;  /* 0x0001d00000027802 */ /* 0x010fc40000000f00 */
[----:B-1-3--:R-:W-:Y:S05]  /*1cff0*/  CALL.REL.NOINC `($__internal_23_$__cuda_sm70_shflsync_idx_p) ;  /* 0x00000e6000007944 */ /* 0x00afea0003c00000 */
        /* <DEDUP_REMOVED lines=8> */
.L_x_1125:
[----:B-1----:R-:W-:Y:S01]  /*1d080*/  IMAD.MOV.U32 R9, RZ, RZ, R13 ;  /* 0x000000ffff097224 */ /* 0x002fe200078e000d */
[----:B------:R-:W-:Y:S01]  /*1d090*/  MOV R5, 0x2 ;  /* 0x0000000200057802 */ /* 0x000fe20000000f00 */
[----:B------:R-:W-:Y:S01]  /*1d0a0*/  IMAD.MOV.U32 R3, RZ, RZ, 0x181f ;  /* 0x0000181fff037424 */ /* 0x000fe200078e00ff */
[----:B----4-:R-:W-:Y:S02]  /*1d0b0*/  MOV R2, 0x1d0d0 ;  /* 0x0001d0d000027802 */ /* 0x010fe40000000f00 */
[----:B--23--:R-:W-:Y:S05]  /*1d0c0*/  CALL.REL.NOINC `($__internal_23_$__cuda_sm70_shflsync_idx_p) ;  /* 0x00000d9000007944 */ /* 0x00cfea0003c00000 */
[----:B------:R-:W-:Y:S01]  /*1d0d0*/  MOV R7, R5 ;  /* 0x0000000500077202 */ /* 0x000fe20000000f00 */
[----:B------:R-:W-:Y:S05]  /*1d0e0*/  BRA `(.L_x_1188) ;  /* 0xffffc44000007947 */ /* 0x000fea000383ffff */
.L_x_1126:
[----:B------:R-:W-:Y:S01]  /*1d0f0*/  IMAD.MOV.U32 R9, RZ, RZ, R14 ;  /* 0x000000ffff097224 */ /* 0x000fe200078e000e */
[----:B------:R-:W-:Y:S01]  /*1d100*/  MOV R5, 0x2 ;  /* 0x0000000200057802 */ /* 0x000fe20000000f00 */
[----:B------:R-:W-:Y:S01]  /*1d110*/  IMAD.MOV.U32 R3, RZ, RZ, 0x181f ;  /* 0x0000181fff037424 */ /* 0x000fe200078e00ff */
[----:B----4-:R-:W-:Y:S02]  /*1d120*/  MOV R2, 0x1d140 ;  /* 0x0001d14000027802 */ /* 0x010fe40000000f00 */
[----:B-123--:R-:W-:Y:S05]  /*1d130*/  CALL.REL.NOINC `($__internal_23_$__cuda_sm70_shflsync_idx_p) ;  /* 0x00000d2000007944 */ /* 0x00efea0003c00000 */
[----:B------:R-:W-:Y:S01]  /*1d140*/  MOV R2, R5 ;  /* 0x0000000500027202 */ /* 0x000fe20000000f00 */
[----:B------:R-:W-:Y:S05]  /*1d150*/  BRA `(.L_x_1189) ;  /* 0xffffc3f000007947 */ /* 0x000fea000383ffff */
.L_x_1129:
[----:B-1----:R-:W-:Y:S01]  /*1d160*/  IMAD.MOV.U32 R9, RZ, RZ, R13 ;  /* 0x000000ffff097224 */ /* 0x002fe200078e000d */
[----:B------:R-:W-:Y:S01]  /*1d170*/  MOV R5, 0x3 ;  /* 0x0000000300057802 */ /* 0x000fe20000000f00 */
[----:B------:R-:W-:Y:S01]  /*1d180*/  IMAD.MOV.U32 R3, RZ, RZ, 0x181f ;  /* 0x0000181fff037424 */ /* 0x000fe200078e00ff */
[----:B------:R-:W-:-:S02]  /*1d190*/  MOV R2, 0x1d1b0 ;  /* 0x0001d1b000027802 */ /* 0x000fc40000000f00 */
[----:B--234-:R-:W-:Y:S05]  /*1d1a0*/  CALL.REL.NOINC `($__internal_23_$__cuda_sm70_shflsync_idx_p) ;  /* 0x00000cb000007944 */ /* 0x01cfea0003c00000 */
        /* <DEDUP_REMOVED lines=8> */
.L_x_1131:
[----:B------:R-:W-:Y:S01]  /*1d230*/  IMAD.MOV.U32 R9, RZ, RZ, R36 ;  /* 0x000000ffff097224 */ /* 0x000fe200078e0024 */
[----:B------:R-:W-:Y:S01]  /*1d240*/  MOV R5, RZ ;  /* 0x000000ff00057202 */ /* 0x000fe20000000f00 */
[----:B------:R-:W-:Y:S01]  /*1d250*/  IMAD.MOV.U32 R3, RZ, RZ, 0x1c1f ;  /* 0x00001c1fff037424 */ /* 0x000fe200078e00ff */
[----:B------:R-:W-:Y:S02]  /*1d260*/  MOV R2, 0x1d280 ;  /* 0x0001d28000027802 */ /* 0x000fe40000000f00 */
[----:B-1----:R-:W-:Y:S05]  /*1d270*/  CALL.REL.NOINC `($__internal_23_$__cuda_sm70_shflsync_idx_p) ;  /* 0x00000be000007944 */ /* 0x002fea0003c00000 */
[----:B------:R-:W-:Y:S01]  /*1d280*/  MOV R4, R5 ;  /* 0x0000000500047202 */ /* 0x000fe20000000f00 */
[----:B------:R-:W-:Y:S05]  /*1d290*/  BRA `(.L_x_1191) ;  /* 0xffffc72000007947 */ /* 0x000fea000383ffff */
.L_x_1132:
[----:B------:R-:W-:Y:S01]  /*1d2a0*/  IMAD.MOV.U32 R9, RZ, RZ, R37 ;  /* 0x000000ffff097224 */ /* 0x000fe200078e0025 */
[----:B------:R-:W-:Y:S01]  /*1d2b0*/  MOV R5, RZ ;  /* 0x000000ff00057202 */ /* 0x000fe20000000f00 */
[----:B------:R-:W-:Y:S01]  /*1d2c0*/  IMAD.MOV.U32 R3, RZ, RZ, 0x1c1f ;  /* 0x00001c1fff037424 */ /* 0x000fe200078e00ff */
[----:B------:R-:W-:Y:S02]  /*1d2d0*/  MOV R2, 0x1d2f0 ;  /* 0x0001d2f000027802 */ /* 0x000fe40000000f00 */
[----:B-123--:R-:W-:Y:S05]  /*1d2e0*/  CALL.REL.NOINC `($__internal_23_$__cuda_sm70_shflsync_idx_p) ;  /* 0x00000b7000007944 */ /* 0x00efea0003c00000 */
[----:B------:R-:W-:Y:S01]  /*1d2f0*/  MOV R0, R5 ;  /* 0x0000000500007202 */ /* 0x000fe20000000f00 */
[----:B------:R-:W-:Y:S05]  /*1d300*/  BRA `(.L_x_1192) ;  /* 0xffffc6d000007947 */ /* 0x000fea000383ffff */
.L_x_1135:
[----:B------:R-:W-:Y:S01]  /*1d310*/  IMAD.MOV.U32 R9, RZ, RZ, R36 ;  /* 0x000000ffff097224 */ /* 0x000fe200078e0024 */
[----:B------:R-:W-:Y:S01]  /*1d320*/  MOV R5, 0x1 ;  /* 0x0000000100057802 */ /* 0x000fe20000000f00 */
[----:B---3--:R-:W-:Y:S01]  /*1d330*/  IMAD.MOV.U32 R3, RZ, RZ, 0x1c1f ;  /* 0x00001c1fff037424 */ /* 0x008fe200078e00ff */
[----:B------:R-:W-:-:S02]  /*1d340*/  MOV R2, 0x1d360 ;  /* 0x0001d36000027802 */ /* 0x000fc40000000f00 */
[----:B--2-4-:R-:W-:Y:S05]  /*1d350*/  CALL.REL.NOINC `($__internal_23_$__cuda_sm70_shflsync_idx_p) ;  /* 0x00000b0000007944 */ /* 0x014fea0003c00000 */
        /* <DEDUP_REMOVED lines=8> */
.L_x_1139:
[----:B------:R-:W-:Y:S01]  /*1d3e0*/  IMAD.MOV.U32 R9, RZ, RZ, R11 ;  /* 0x000000ffff097224 */ /* 0x000fe200078e000b */
[----:B------:R-:W-:Y:S01]  /*1d3f0*/  MOV R5, RZ ;  /* 0x000000ff00057202 */ /* 0x000fe20000000f00 */
[----:B------:R-:W-:Y:S01]  /*1d400*/  IMAD.MOV.U32 R3, RZ, RZ, 0x181f ;  /* 0x0000181fff037424 */ /* 0x000fe200078e00ff */
[----:B------:R-:W-:Y:S02]  /*1d410*/  MOV R2, 0x1d430 ;  /* 0x0001d43000027802 */ /* 0x000fe40000000f00 */
[----:B------:R-:W-:Y:S05]  /*1d420*/  CALL.REL.NOINC `($__internal_23_$__cuda_sm70_shflsync_idx_p) ;  /* 0x00000a3000007944 */ /* 0x000fea0003c00000 */
[----:B------:R-:W-:Y:S01]  /*1d430*/  MOV R10, R5 ;  /* 0x00000005000a7202 */ /* 0x000fe20000000f00 */
[----:B------:R-:W-:Y:S05]  /*1d440*/  BRA `(.L_x_1194) ;  /* 0xffffdcc000007947 */ /* 0x000fea000383ffff */
.L_x_1140:
[----:B------:R-:W-:Y:S01]  /*1d450*/  IMAD.MOV.U32 R9, RZ, RZ, R14 ;  /* 0x000000ffff097224 */ /* 0x000fe200078e000e */
[----:B------:R-:W-:Y:S01]  /*1d460*/  MOV R5, RZ ;  /* 0x000000ff00057202 */ /* 0x000fe20000000f00 */
[----:B------:R-:W-:Y:S01]  /*1d470*/  IMAD.MOV.U32 R3, RZ, RZ, 0x181f ;  /* 0x0000181fff037424 */ /* 0x000fe200078e00ff */
[----:B------:R-:W-:Y:S02]  /*1d480*/  MOV R2, 0x1d4a0 ;  /* 0x0001d4a000027802 */ /* 0x000fe40000000f00 */
[----:B-12---:R-:W-:Y:S05]  /*1d490*/  CALL.REL.NOINC `($__internal_23_$__cuda_sm70_shflsync_idx_p) ;  /* 0x000009c000007944 */ /* 0x006fea0003c00000 */
[----:B------:R-:W-:Y:S01]  /*1d4a0*/  MOV R2, R5 ;  /* 0x0000000500027202 */ /* 0x000fe20000000f00 */
[----:B------:R-:W-:Y:S05]  /*1d4b0*/  BRA `(.L_x_1195) ;  /* 0xffffdc7000007947 */ /* 0x000fea000383ffff */
.L_x_1143:
        /* <DEDUP_REMOVED lines=13> */
.L_x_1146:
[----:B-1----:R-:W-:Y:S01]  /*1d590*/  IMAD.MOV.U32 R9, RZ, RZ, R11 ;  /* 0x000000ffff097224 */ /* 0x002fe200078e000b */
[----:B------:R-:W-:Y:S01]  /*1d5a0*/  MOV R5, 0x2 ;  /* 0x0000000200057802 */ /* 0x000fe20000000f00 */
[----:B------:R-:W-:Y:S01]  /*1d5b0*/  IMAD.MOV.U32 R3, RZ, RZ, 0x181f ;  /* 0x0000181fff037424 */ /* 0x000fe200078e00ff */
[----:B----4-:R-:W-:Y:S02]  /*1d5c0*/  MOV R2, 0x1d5e0 ;  /* 0x0001d5e000027802 */ /* 0x010fe40000000f00 */
[----:B--23--:R-:W-:Y:S05]  /*1d5d0*/  CALL.REL.NOINC `($__internal_23_$__cuda_sm70_shflsync_idx_p) ;  /* 0x0000088000007944 */ /* 0x00cfea0003c00000 */
[----:B------:R-:W-:Y:S01]  /*1d5e0*/  MOV R10, R5 ;  /* 0x00000005000a7202 */ /* 0x000fe20000000f00 */
[----:B------:R-:W-:Y:S05]  /*1d5f0*/  BRA `(.L_x_1197) ;  /* 0xffffddd000007947 */ /* 0x000fea000383ffff */
.L_x_1147:
[----:B------:R-:W-:Y:S01]  /*1d600*/  IMAD.MOV.U32 R9, RZ, RZ, R14 ;  /* 0x000000ffff097224 */ /* 0x000fe200078e000e */
[----:B------:R-:W-:Y:S01]  /*1d610*/  MOV R5, 0x2 ;  /* 0x0000000200057802 */ /* 0x000fe20000000f00 */
[----:B------:R-:W-:Y:S01]  /*1d620*/  IMAD.MOV.U32 R3, RZ, RZ, 0x181f ;  /* 0x0000181fff037424 */ /* 0x000fe200078e00ff */
[----:B----4-:R-:W-:Y:S02]  /*1d630*/  MOV R2, 0x1d650 ;  /* 0x0001d65000027802 */ /* 0x010fe40000000f00 */
[----:B-123--:R-:W-:Y:S05]  /*1d640*/  CALL.REL.NOINC `($__internal_23_$__cuda_sm70_shflsync_idx_p) ;  /* 0x0000081000007944 */ /* 0x00efea0003c00000 */
[----:B------:R-:W-:Y:S01]  /*1d650*/  MOV R2, R5 ;  /* 0x0000000500027202 */ /* 0x000fe20000000f00 */
[----:B------:R-:W-:Y:S05]  /*1d660*/  BRA `(.L_x_1198) ;  /* 0xffffdd8000007947 */ /* 0x000fea000383ffff */
.L_x_1150:
        /* <DEDUP_REMOVED lines=13> */
.L_x_1152:
[----:B------:R-:W-:Y:S01]  /*1d740*/  IMAD.MOV.U32 R9, RZ, RZ, R86 ;  /* 0x000000ffff097224 */ /* 0x000fe200078e0056 */
[----:B------:R-:W-:Y:S01]  /*1d750*/  MOV R5, RZ ;  /* 0x000000ff00057202 */ /* 0x000fe20000000f00 */
[----:B---3--:R-:W-:Y:S01]  /*1d760*/  IMAD.MOV.U32 R3, RZ, RZ, 0x1f ;  /* 0x0000001fff037424 */ /* 0x008fe200078e00ff */
[----:B----4-:R-:W-:Y:S02]  /*1d770*/  MOV R2, 0x1d790 ;  /* 0x0001d79000027802 */ /* 0x010fe40000000f00 */
[----:B--2---:R-:W-:Y:S05]  /*1d780*/  CALL.REL.NOINC `($__internal_23_$__cuda_sm70_shflsync_idx_p) ;  /* 0x000006d000007944 */ /* 0x004fea0003c00000 */
[----:B------:R-:W-:Y:S01]  /*1d790*/  MOV R10, R5 ;  /* 0x00000005000a7202 */ /* 0x000fe20000000f00 */
[----:B------:R-:W-:Y:S05]  /*1d7a0*/  BRA `(.L_x_1200) ;  /* 0xffffdf5000007947 */ /* 0x000fea000383ffff */
.L_x_1153:
[----:B------:R-:W-:Y:S01]  /*1d7b0*/  IMAD.MOV.U32 R9, RZ, RZ, R86 ;  /* 0x000000ffff097224 */ /* 0x000fe200078e0056 */
[----:B------:R-:W-:Y:S01]  /*1d7c0*/  MOV R5, 0x1 ;  /* 0x0000000100057802 */ /* 0x000fe20000000f00 */
[----:B------:R-:W-:Y:S01]  /*1d7d0*/  IMAD.MOV.U32 R3, RZ, RZ, 0x1f ;  /* 0x0000001fff037424 */ /* 0x000fe200078e00ff */
[----:B----4-:R-:W-:Y:S02]  /*1d7e0*/  MOV R2, 0x1d800 ;  /* 0x0001d80000027802 */ /* 0x010fe40000000f00 */
[----:B-123--:R-:W-:Y:S05]  /*1d7f0*/  CALL.REL.NOINC `($__internal_23_$__cuda_sm70_shflsync_idx_p) ;  /* 0x0000066000007944 */ /* 0x00efea0003c00000 */
[----:B------:R-:W-:Y:S01]  /*1d800*/  MOV R8, R5 ;  /* 0x0000000500087202 */ /* 0x000fe20000000f00 */
[----:B------:R-:W-:Y:S05]  /*1d810*/  BRA `(.L_x_1201) ;  /* 0xffffdf0000007947 */ /* 0x000fea000383ffff */
.L_x_1154:
[----:B------:R-:W-:Y:S01]  /*1d820*/  IMAD.MOV.U32 R0, RZ, RZ, R4 ;  /* 0x000000ffff007224 */ /* 0x000fe200078e0004 */
[----:B------:R-:W-:-:S02]  /*1d830*/  MOV R2, 0x1 ;  /* 0x0000000100027802 */ /* 0x000fc40000000f00 */
[----:B------:R-:W-:Y:S02]  /*1d840*/  MOV R3, 0x1d860 ;  /* 0x0001d86000037802 */ /* 0x000fe40000000f00 */
[----:B-1-3--:R-:W-:Y:S05]  /*1d850*/  CALL.REL.NOINC `($__internal_24_$__cuda_sm70_shflsync_up_p) ;  /* 0x0000065000007944 */ /* 0x00afea0003c00000 */
[----:B------:R-:W-:Y:S05]  /*1d860*/  BRA `(.L_x_1202) ;  /* 0xffffdfd000007947 */ /* 0x000fea000383ffff */
.L_x_1155:
[----:B------:R-:W-:Y:S01]  /*1d870*/  IMAD.MOV.U32 R0, RZ, RZ, R4 ;  /* 0x000000ffff007224 */ /* 0x000fe200078e0004 */
[----:B------:R-:W-:Y:S02]  /*1d880*/  MOV R2, 0x2 ;  /* 0x0000000200027802 */ /* 0x000fe40000000f00 */
[----:B------:R-:W-:Y:S02]  /*1d890*/  MOV R3, 0x1d8b0 ;  /* 0x0001d8b000037802 */ /* 0x000fe40000000f00 */
[----:B-1-3--:R-:W-:Y:S05]  /*1d8a0*/  CALL.REL.NOINC `($__internal_24_$__cuda_sm70_shflsync_up_p) ;  /* 0x0000060000007944 */ /* 0x00afea0003c00000 */
        /* <DEDUP_REMOVED lines=27> */
.L_x_1159:
[----:B------:R-:W-:Y:S02]  /*1da60*/  MOV R2, 0x1 ;  /* 0x0000000100027802 */ /* 0x000fe40000000f00 */
[----:B------:R-:W-:-:S02]  /*1da70*/  MOV R3, 0x1da90 ;  /* 0x0001da9000037802 */ /* 0x000fc40000000f00 */
[----:B-1----:R-:W-:Y:S05]  /*1da80*/  CALL.REL.NOINC `($__internal_24_$__cuda_sm70_shflsync_up_p) ;  /* 0x0000042000007944 */ /* 0x002fea0003c00000 */
[----:B------:R-:W-:Y:S01]  /*1da90*/  MOV R2, R5 ;  /* 0x0000000500027202 */ /* 0x000fe20000000f00 */
[----:B------:R-:W-:Y:S05]  /*1daa0*/  BRA `(.L_x_1204) ;  /* 0xffffdfe000007947 */ /* 0x000fea000383ffff */
.L_x_1160:
[----:B------:R-:W-:Y:S02]  /*1dab0*/  MOV R2, 0x2 ;  /* 0x0000000200027802 */ /* 0x000fe40000000f00 */
[----:B------:R-:W-:-:S02]  /*1dac0*/  MOV R3, 0x1dae0 ;  /* 0x0001dae000037802 */ /* 0x000fc40000000f00 */
[----:B-1----:R-:W-:Y:S05]  /*1dad0*/  CALL.REL.NOINC `($__internal_24_$__cuda_sm70_shflsync_up_p) ;  /* 0x000003d000007944 */ /* 0x002fea0003c00000 */
[----:B------:R-:W-:Y:S01]  /*1dae0*/  SEL R5, R5, RZ, P1 ;  /* 0x000000ff05057207 */ /* 0x000fe20000800000 */
[----:B------:R-:W-:Y:S01]  /*1daf0*/  IMAD.MOV.U32 R2, RZ, RZ, 0x4 ;  /* 0x00000004ff027424 */ /* 0x000fe200078e00ff */
[----:B------:R-:W-:-:S03]  /*1db00*/  MOV R3, 0x1db30 ;  /* 0x0001db3000037802 */ /* 0x000fc60000000f00 */
[----:B------:R-:W-:Y:S02]  /*1db10*/  IMAD.IADD R0, R0, 0x1, R5 ;  /* 0x0000000100007824 */ /* 0x000fe400078e0205 */
        /* <DEDUP_REMOVED lines=22> */
.L_x_1162:
[----:B------:R-:W-:Y:S02]  /*1dc80*/  SEL R0, RZ, 0x1, P0 ;  /* 0x00000001ff007807 */ /* 0x000fe40000000000 */
[----:B------:R-:W-:-:S02]  /*1dc90*/  MOV R2, 0x1dcb0 ;  /* 0x0001dcb000027802 */ /* 0x000fc40000000f00 */
[----:B-12---:R-:W-:Y:S05]  /*1dca0*/  CALL.REL.NOINC `($__internal_25_$__cuda_sm70_votesync_ballot) ;  /* 0x0000027000007944 */ /* 0x006fea0003c00000 */
[----:B------:R-:W-:Y:S01]  /*1dcb0*/  MOV R11, R0 ;  /* 0x00000000000b7202 */ /* 0x000fe20000000f00 */
[----:B------:R-:W-:Y:S05]  /*1dcc0*/  BRA `(.L_x_1206) ;  /* 0xffffdf5000007947 */ /* 0x000fea000383ffff */
.L_x_1163:
[----:B------:R-:W-:Y:S01]  /*1dcd0*/  IMAD.MOV.U32 R9, RZ, RZ, R6 ;  /* 0x000000ffff097224 */ /* 0x000fe200078e0006 */
[----:B------:R-:W-:Y:S01]  /*1dce0*/  MOV R5, R0 ;  /* 0x0000000000057202 */ /* 0x000fe20000000f00 */
[----:B------:R-:W-:Y:S01]  /*1dcf0*/  IMAD.MOV.U32 R3, RZ, RZ, 0x1f ;  /* 0x0000001fff037424 */ /* 0x000fe200078e00ff */
[----:B------:R-:W-:-:S02]  /*1dd00*/  MOV R2, 0x1dd20 ;  /* 0x0001dd2000027802 */ /* 0x000fc40000000f00 */
[----:B-12---:R-:W-:Y:S05]  /*1dd10*/  CALL.REL.NOINC `($__internal_23_$__cuda_sm70_shflsync_idx_p) ;  /* 0x0000014000007944 */ /* 0x006fea0003c00000 */
[----:B------:R-:W-:Y:S01]  /*1dd20*/  IMAD.MOV.U32 R6, RZ, RZ, R5 ;  /* 0x000000ffff067224 */ /* 0x000fe200078e0005 */
[----:B------:R-:W-:Y:S01]  /*1dd30*/  MOV R5, R0 ;  /* 0x0000000000057202 */ /* 0x000fe20000000f00 */
[----:B------:R-:W-:Y:S01]  /*1dd40*/  IMAD.MOV.U32 R9, RZ, RZ, R7 ;  /* 0x000000ffff097224 */ /* 0x000fe200078e0007 */
[----:B------:R-:W-:-:S02]  /*1dd50*/  MOV R3, 0x1f ;  /* 0x0000001f00037802 */ /* 0x000fc40000000f00 */
[----:B------:R-:W-:Y:S02]  /*1dd60*/  MOV R2, 0x1dd80 ;  /* 0x0001dd8000027802 */ /* 0x000fe40000000f00 */
[----:B------:R-:W-:Y:S05]  /*1dd70*/  CALL.REL.NOINC `($__internal_23_$__cuda_sm70_shflsync_idx_p) ;  /* 0x000000e000007944 */ /* 0x000fea0003c00000 */
[----:B------:R-:W-:Y:S01]  /*1dd80*/  MOV R7, R5 ;  /* 0x0000000500077202 */ /* 0x000fe20000000f00 */
[----:B------:R-:W-:Y:S05]  /*1dd90*/  BRA `(.L_x_1207) ;  /* 0xffffded000007947 */ /* 0x000fea000383ffff */
.L_x_1166:
[----:B------:R-:W-:Y:S01]  /*1dda0*/  IMAD.MOV.U32 R9, RZ, RZ, R4 ;  /* 0x000000ffff097224 */ /* 0x000fe200078e0004 */
[----:B------:R-:W-:Y:S01]  /*1ddb0*/  MOV R5, R0 ;  /* 0x0000000000057202 */ /* 0x000fe20000000f00 */
[----:B------:R-:W-:Y:S01]  /*1ddc0*/  IMAD.MOV.U32 R3, RZ, RZ, 0x1f ;  /* 0x0000001fff037424 */ /* 0x000fe200078e00ff */
[----:B------:R-:W-:Y:S02]  /*1ddd0*/  MOV R2, 0x1ddf0 ;  /* 0x0001ddf000027802 */ /* 0x000fe40000000f00 */
[----:B-12-4-:R-:W-:Y:S05]  /*1dde0*/  CALL.REL.NOINC `($__internal_23_$__cuda_sm70_shflsync_idx_p) ;  /* 0x0000007000007944 */ /* 0x016fea0003c00000 */
[----:B------:R-:W-:Y:S01]  /*1ddf0*/  MOV R12, R5 ;  /* 0x00000005000c7202 */ /* 0x000fe20000000f00 */
[----:B------:R-:W-:Y:S05]  /*1de00*/  BRA `(.L_x_1165) ;  /* 0xffffdec000007947 */ /* 0x000fea000383ffff */
        .weak           $__internal_22_$__cuda_sm70_shflsync_bfly_p
        .type           $__internal_22_$__cuda_sm70_shflsync_bfly_p,@function
        .size           $__internal_22_$__cuda_sm70_shflsync_bfly_p,($__internal_23_$__cuda_sm70_shflsync_idx_p - $__internal_22_$__cuda_sm70_shflsync_bfly_p)
$__internal_22_$__cuda_sm70_shflsync_bfly_p:
[----:B------:R-:W-:Y:S04]  /*1de10*/  WARPSYNC R6 ;  /* 0x0000000600007348 */ /* 0x000fe80003800000 */
[----:B------:R1:W2:Y:S02]  /*1de20*/  SHFL.BFLY PT, R5, R2, R5, R7 ;  /* 0x0c00000502057389 */ /* 0x0002a400000e0007 */
[----:B-1----:R-:W-:-:S02]  /*1de30*/  MOV R2, R3 ;  /* 0x0000000300027202 */ /* 0x002fc40000000f00 */
[----:B------:R-:W-:-:S04]  /*1de40*/  MOV R3, 0x0 ;  /* 0x0000000000037802 */ /* 0x000fc80000000f00 */
[----:B--2---:R-:W-:Y:S05]  /*1de50*/  RET.REL.NODEC R2 `(_ZN7cutlass13device_kernelIN5flash19enable_sm80_to_sm89INS1_16FlashAttnFwdSm80INS1_25CollectiveMainloopFwdSm80ILi8ELi1ELb0EN4cute5tupleIJNS5_1CILi128EEENS7_ILi64EEENS7_ILi192EEEEEELi192ENS_10bfloat16_tEfNS_4arch4Sm80ELb1ELb0ELb0ELb1ELb0ELb1ELb1ELb1EEENS1_21CollectiveEpilogueFwdINS6_IJS8_SA_S9_EEENS6_IJNS7_ILi1EEESI_SI_EEESC_SE_Li256ELb1ELb1ELb1ELb0EEENS1_36VarlenDynamicPersistentTileSchedulerILi128ELi64ELi256ELi256ELb1ELb1ELb0ELb1ELb1ELb1EEEEEEEEEvNT_6ParamsE) ;  /* 0xfffe21a002007950 */ /* 0x004fea0003c3ffff */
        .weak           $__internal_23_$__cuda_sm70_shflsync_idx_p
        .type           $__internal_23_$__cuda_sm70_shflsync_idx_p,@function
        .size           $__internal_23_$__cuda_sm70_shflsync_idx_p,($__internal_24_$__cuda_sm70_shflsync_up_p - $__internal_23_$__cuda_sm70_shflsync_idx_p)
$__internal_23_$__cuda_sm70_shflsync_idx_p:
[----:B------:R-:W-:-:S04]  /*1de60*/  MOV R87, 0xffffffff ;  /* 0xffffffff00577802 */ /* 0x000fc80000000f00 */
[----:B------:R-:W-:Y:S04]  /*1de70*/  WARPSYNC R87 ;  /* 0x0000005700007348 */ /* 0x000fe80003800000 */
[----:B------:R1:W2:Y:S02]  /*1de80*/  SHFL.IDX PT, R5, R9, R5, R3 ;  /* 0x0000000509057389 */ /* 0x0002a400000e0003 */
[----:B-1----:R-:W-:-:S04]  /*1de90*/  MOV R3, 0x0 ;  /* 0x0000000000037802 */ /* 0x002fc80000000f00 */
[----:B--2---:R-:W-:Y:S05]  /*1dea0*/  RET.REL.NODEC R2 `(_ZN7cutlass13device_kernelIN5flash19enable_sm80_to_sm89INS1_16FlashAttnFwdSm80INS1_25CollectiveMainloopFwdSm80ILi8ELi1ELb0EN4cute5tupleIJNS5_1CILi128EEENS7_ILi64EEENS7_ILi192EEEEEELi192ENS_10bfloat16_tEfNS_4arch4Sm80ELb1ELb0ELb0ELb1ELb0ELb1ELb1ELb1EEENS1_21CollectiveEpilogueFwdINS6_IJS8_SA_S9_EEENS6_IJNS7_ILi1EEESI_SI_EEESC_SE_Li256ELb1ELb1ELb1ELb0EEENS1_36VarlenDynamicPersistentTileSchedulerILi128ELi64ELi256ELi256ELb1ELb1ELb0ELb1ELb1ELb1EEEEEEEEEvNT_6ParamsE) ;  /* 0xfffe215002007950 */ /* 0x004fea0003c3ffff */
        .weak           $__internal_24_$__cuda_sm70_shflsync_up_p
        .type           $__internal_24_$__cuda_sm70_shflsync_up_p,@function
        .size           $__internal_24_$__cuda_sm70_shflsync_up_p,($__internal_25_$__cuda_sm70_votesync_ballot - $__internal_24_$__cuda_sm70_shflsync_up_p)
$__internal_24_$__cuda_sm70_shflsync_up_p:
[----:B------:R-:W-:Y:S02]  /*1deb0*/  IMAD.MOV.U32 R5, RZ, RZ, RZ ;  /* 0x000000ffff057224 */ /* 0x000fe400078e00ff */
[----:B------:R-:W-:-:S04]  /*1dec0*/  IMAD.MOV.U32 R9, RZ, RZ, -0x1 ;  /* 0xffffffffff097424 */ /* 0x000fc800078e00ff */
[----:B------:R-:W-:Y:S04]  /*1ded0*/  WARPSYNC R9 ;  /* 0x0000000900007348 */ /* 0x000fe80003800000 */
[----:B------:R1:W2:Y:S02]  /*1dee0*/  SHFL.UP PT, R5, R0, R2, R5 ;  /* 0x0400000200057389 */ /* 0x0002a400000e0005 */
[----:B-1----:R-:W-:Y:S02]  /*1def0*/  MOV R2, R3 ;  /* 0x0000000300027202 */ /* 0x002fe40000000f00 */
[----:B------:R-:W-:-:S04]  /*1df00*/  MOV R3, 0x0 ;  /* 0x0000000000037802 */ /* 0x000fc80000000f00 */
[----:B--2---:R-:W-:Y:S05]  /*1df10*/  RET.REL.NODEC R2 `(_ZN7cutlass13device_kernelIN5flash19enable_sm80_to_sm89INS1_16FlashAttnFwdSm80INS1_25CollectiveMainloopFwdSm80ILi8ELi1ELb0EN4cute5tupleIJNS5_1CILi128EEENS7_ILi64EEENS7_ILi192EEEEEELi192ENS_10bfloat16_tEfNS_4arch4Sm80ELb1ELb0ELb0ELb1ELb0ELb1ELb1ELb1EEENS1_21CollectiveEpilogueFwdINS6_IJS8_SA_S9_EEENS6_IJNS7_ILi1EEESI_SI_EEESC_SE_Li256ELb1ELb1ELb1ELb0EEENS1_36VarlenDynamicPersistentTileSchedulerILi128ELi64ELi256ELi256ELb1ELb1ELb0ELb1ELb1ELb1EEEEEEEEEvNT_6ParamsE) ;  /* 0xfffe20e002007950 */ /* 0x004fea0003c3ffff */
        .weak           $__internal_25_$__cuda_sm70_votesync_ballot
        .type           $__internal_25_$__cuda_sm70_votesync_ballot,@function
        .size           $__internal_25_$__cuda_sm70_votesync_ballot,(.L_x_2482 - $__internal_25_$__cuda_sm70_votesync_ballot)
$__internal_25_$__cuda_sm70_votesync_ballot:
[----:B------:R-:W-:Y:S01]  /*1df20*/  ISETP.NE.U32.AND P0, PT, R0, 0x1, PT ;  /* 0x000000010000780c */ /* 0x000fe20003f05070 */
[----:B------:R-:W-:-:S04]  /*1df30*/  IMAD.MOV.U32 R3, RZ, RZ, -0x1 ;  /* 0xffffffffff037424 */ /* 0x000fc800078e00ff */
[----:B------:R-:W-:Y:S08]  /*1df40*/  WARPSYNC R3 ;  /* 0x0000000300007348 */ /* 0x000ff00003800000 */
[----:B------:R-:W-:-:S04]  /*1df50*/  VOTE.ANY R0, PT, !P0 ;  /* 0x0000000000007806 */ /* 0x000fc800040e0100 */
[----:B------:R-:W-:Y:S01]  /*1df60*/  LOP3.LUT R0, R0, R3, RZ, 0xc0, !PT ;  /* 0x0000000300007212 */ /* 0x000fe200078ec0ff */
[----:B------:R-:W-:-:S04]  /*1df70*/  IMAD.MOV.U32 R3, RZ, RZ, 0x0 ;  /* 0x00000000ff037424 */ /* 0x000fc800078e00ff */
[----:B------:R-:W-:Y:S05]  /*1df80*/  RET.REL.NODEC R2 `(_ZN7cutlass13device_kernelIN5flash19enable_sm80_to_sm89INS1_16FlashAttnFwdSm80INS1_25CollectiveMainloopFwdSm80ILi8ELi1ELb0EN4cute5tupleIJNS5_1CILi128EEENS7_ILi64EEENS7_ILi192EEEEEELi192ENS_10bfloat16_tEfNS_4arch4Sm80ELb1ELb0ELb0ELb1ELb0ELb1ELb1ELb1EEENS1_21CollectiveEpilogueFwdINS6_IJS8_SA_S9_EEENS6_IJNS7_ILi1EEESI_SI_EEESC_SE_Li256ELb1ELb1ELb1ELb0EEENS1_36VarlenDynamicPersistentTileSchedulerILi128ELi64ELi256ELi256ELb1ELb1ELb0ELb1ELb1ELb1EEEEEEEEEvNT_6ParamsE) ;  /* 0xfffe207002007950 */ /* 0x000fea0003c3ffff */
.L_x_1208:
        /* <DEDUP_REMOVED lines=15> */
.L_x_2482:


//--------------------- .text._ZN7cutlass13device_kernelIN5flash19enable_sm80_to_sm89INS1_16FlashAttnFwdSm80INS1_25CollectiveMainloopFwdSm80ILi8ELi2ELb1EN4cute5tupleIJNS5_1CILi128EEENS7_ILi96EEENS7_ILi192EEEEEELi192ENS_10bfloat16_tEfNS_4arch4Sm80ELb0ELb0ELb0ELb0ELb0ELb0ELb1ELb1EEENS1_21CollectiveEpilogueFwdINS6_IJS8_SA_S9_EEENS6_IJNS7_ILi1EEESI_SI_EEESC_SE_Li256ELb0ELb1ELb1ELb0EEENS1_19SingleTileSchedulerILb0ELb1ELb1ELi128EEEEEEEEEvNT_6ParamsE --------------------------
	.section	.text._ZN7cutlass13device_kernelIN5flash19enable_sm80_to_sm89INS1_16FlashAttnFwdSm80INS1_25CollectiveMainloopFwdSm80ILi8ELi2ELb1EN4cute5tupleIJNS5_1CILi128EEENS7_ILi96EEENS7_ILi192EEEEEELi192ENS_10bfloat16_tEfNS_4arch4Sm80ELb0ELb0ELb0ELb0ELb0ELb0ELb1ELb1EEENS1_21CollectiveEpilogueFwdINS6_IJS8_SA_S9_EEENS6_IJNS7_ILi1EEESI_SI_EEESC_SE_Li256ELb0ELb1ELb1ELb0EEENS1_19SingleTileSchedulerILb0ELb1ELb1ELi128EEEEEEEEEvNT_6ParamsE,"ax",@progbits
	.sectioninfo	@"SHI_REGISTERS=255"
	.align	128
.text._ZN7cutlass13device_kernelIN5flash19enable_sm80_to_sm89INS1_16FlashAttnFwdSm80INS1_25CollectiveMainloopFwdSm80ILi8ELi2ELb1EN4cute5tupleIJNS5_1CILi128EEENS7_ILi96EEENS7_ILi192EEEEEELi192ENS_10bfloat16_tEfNS_4arch4Sm80ELb0ELb0ELb0ELb0ELb0ELb0ELb1ELb1EEENS1_21CollectiveEpilogueFwdINS6_IJS8_SA_S9_EEENS6_IJNS7_ILi1EEESI_SI_EEESC_SE_Li256ELb0ELb1ELb1ELb0EEENS1_19SingleTileSchedulerILb0ELb1ELb1ELi128EEEEEEEEEvNT_6ParamsE:
        .type           _ZN7cutlass13device_kernelIN5flash19enable_sm80_to_sm89INS1_16FlashAttnFwdSm80INS1_25CollectiveMainloopFwdSm80ILi8ELi2ELb1EN4cute5tupleIJNS5_1CILi128EEENS7_ILi96EEENS7_ILi192EEEEEELi192ENS_10bfloat16_tEfNS_4arch4Sm80ELb0ELb0ELb0ELb0ELb0ELb0ELb1ELb1EEENS1_21CollectiveEpilogueFwdINS6_IJS8_SA_S9_EEENS6_IJNS7_ILi1EEESI_SI_EEESC_SE_Li256ELb0ELb1ELb1ELb0EEENS1_19SingleTileSchedulerILb0ELb1ELb1ELi128EEEEEEEEEvNT_6ParamsE,@function
        .size           _ZN7cutlass13device_kernelIN5flash19enable_sm80_to_sm89INS1_16FlashAttnFwdSm80INS1_25CollectiveMainloopFwdSm80ILi8ELi2ELb1EN4cute5tupleIJNS5_1CILi128EEENS7_ILi96EEENS7_ILi192EEEEEELi192ENS_10bfloat16_tEfNS_4arch4Sm80ELb0ELb0ELb0ELb0ELb0ELb0ELb1ELb1EEENS1_21CollectiveEpilogueFwdINS6_IJS8_SA_S9_EEENS6_IJNS7_ILi1EEESI_SI_EEESC_SE_Li256ELb0ELb1ELb1ELb0EEENS1_19SingleTileSchedulerILb0ELb1ELb1ELi128EEEEEEEEEvNT_6ParamsE,(.L_x_2487 - _ZN7cutlass13device_kernelIN5flash19enable_sm80_to_sm89INS1_16FlashAttnFwdSm80INS1_25CollectiveMainloopFwdSm80ILi8ELi2ELb1EN4cute5tupleIJNS5_1CILi128EEENS7_ILi96EEENS7_ILi192EEEEEELi192ENS_10bfloat16_tEfNS_4arch4Sm80ELb0ELb0ELb0ELb0ELb0ELb0ELb1ELb1EEENS1_21CollectiveEpilogueFwdINS6_IJS8_SA_S9_EEENS6_IJNS7_ILi1EEESI_SI_EEESC_SE_Li256ELb0ELb1ELb1ELb0EEENS1_19SingleTileSchedulerILb0ELb1ELb1ELi128EEEEEEEEEvNT_6ParamsE)
        .other          _ZN7cutlass13device_kernelIN5flash19enable_sm80_to_sm89INS1_16FlashAttnFwdSm80INS1_25CollectiveMainloopFwdSm80ILi8ELi2ELb1EN4cute5tupleIJNS5_1CILi128EEENS7_ILi96EEENS7_ILi192EEEEEELi192ENS_10bfloat16_tEfNS_4arch4Sm80ELb0ELb0ELb0ELb0ELb0ELb0ELb1ELb1EEENS1_21CollectiveEpilogueFwdINS6_IJS8_SA_S9_EEENS6_IJNS7_ILi1EEESI_SI_EEESC_SE_Li256ELb0ELb1ELb1ELb0EEENS1_19SingleTileSchedulerILb0ELb1ELb1ELi128EEEEEEEEEvNT_6ParamsE,@"STO_CUDA_ENTRY STV_DEFAULT"
_ZN7cutlass13device_kernelIN5flash19enable_sm80_to_sm89INS1_16FlashAttnFwdSm80INS1_25CollectiveMainloopFwdSm80ILi8ELi2ELb1EN4cute5tupleIJNS5_1CILi128EEENS7_ILi96EEENS7_ILi192EEEEEELi192ENS_10bfloat16_tEfNS_4arch4Sm80ELb0ELb0ELb0ELb0ELb0ELb0ELb1ELb1EEENS1_21CollectiveEpilogueFwdINS6_IJS8_SA_S9_EEENS6_IJNS7_ILi1EEESI_SI_EEESC_SE_Li256ELb0ELb1ELb1ELb0EEENS1_19SingleTileSchedulerILb0ELb1ELb1ELi128EEEEEEEEEvNT_6ParamsE:
        /* <DEDUP_REMOVED lines=18> */
.L_x_1209:
[----:B---3--:R-:W-:Y:S02]  /*0120*/  ULDC.64 UR4, c[0x0][0x550] ;  /* 0x0001540000047ab9 */ /* 0x008fe40000000a00 */
[----:B------:R-:W-:Y:S02]  /*0130*/  UISETP.NE.AND UP0, UPT, UR4, 0x1, UPT ;  /* 0x000000010400788c */ /* 0x000fe4000bf05270 */
[----:B------:R-:W-:-:S02]  /*0140*/  UIMAD.WIDE.U32 UR8, UR6, UR5, URZ ;  /* 0x00000005060872a5 */ /* 0x000fc4000f8e003f */
[----:B------:R-:W-:Y:S02]  /*0150*/  ULDC UR4, c[0x0][0x558] ;  /* 0x0001560000047ab9 */ /* 0x000fe40000000800 */
[----:B------:R-:W-:-:S05]  /*0160*/  UMOV UR11, UR6 ;  /* 0x00000006000b7c82 */ /* 0x000fca0008000000 */
[----:B------:R-:W-:-:S03]  /*0170*/  @UP0 USHF.R.U32.HI UR11, URZ, UR4, UR9 ;  /* 0x000000043f0b0299 */ /* 0x000fc60008011609 */
.L_x_1210:
        /* <DEDUP_REMOVED lines=21> */
[-C--:B------:R-:W-:Y:S02]  /*02d0*/  IABS R0, R2.reuse ;  /* 0x0000000200007213 */ /* 0x080fe40000000000 */
[----:B------:R-:W-:Y:S02]  /*02e0*/  IABS R2, R2 ;  /* 0x0000000200027213 */ /* 0x000fe40000000000 */
        /* <DEDUP_REMOVED lines=10> */
[----:B------:R-:W-:-:S04]  /*0390*/  UIMAD UR4, UR4, UR9, URZ ;  /* 0x00000009040472a4 */ /* 0x000fc8000f8e023f */
[----:B------:R-:W-:Y:S01]  /*03a0*/  IMAD.MOV.U32 R3, RZ, RZ, R0 ;  /* 0x000000ffff037224 */ /* 0x000fe200078e0000 */
[----:B------:R-:W-:Y:S01]  /*03b0*/  UIMAD.WIDE.U32 UR12, UR13, UR4, UR12 ;  /* 0x000000040d0c72a5 */ /* 0x000fe2000f8e000c */
[----:B------:R-:W-:Y:S02]  /*03c0*/  IMAD.MOV R0, RZ, RZ, -R2 ;  /* 0x000000ffff007224 */ /* 0x000fe400078e0a02 */
[----:B------:R-:W1:Y:S08]  /*03d0*/  R2UR UR8, R3 ;  /* 0x00000000030873c2 */ /* 0x000e7000000e0000 */
        /* <DEDUP_REMOVED lines=12> */
.L_x_1211:
[----:B------:R-:W-:Y:S01]  /*04a0*/  ULOP3.LUT UR10, UR6, 0xffff, URZ, 0xc0, !UPT ;  /* 0x0000ffff060a7892 */ /* 0x000fe2000f8ec03f */
[----:B------:R-:W-:Y:S01]  /*04b0*/  PLOP3.LUT P2, PT, PT, PT, PT, 0x80, 0x0 ;  /* 0x000000000000781c */ /* 0x000fe20003f4f070 */
[----:B------:R-:W-:Y:S01]  /*04c0*/  CS2R R16, SRZ ;  /* 0x0000000000107805 */ /* 0x000fe2000001ff00 */
        /* <DEDUP_REMOVED lines=16> */
[----:B------:R-:W-:Y:S01]  /*05d0*/  ULDC.64 UR12, c[0x0][0x118] ;  /* 0x00004600000c7ab9 */ /* 0x000fe20000000a00 */
        /* <DEDUP_REMOVED lines=41> */
[----:B------:R-:W-:-:S02]  /*0870*/  UMOV UR15, 0x60 ;  /* 0x00000060000f7882 */ /* 0x000fc40000000000 */
[----:B------:R-:W-:Y:S01]  /*0880*/  ISETP.NE.AND.EX P4, PT, RZ, c[0x0][0x344], PT, P4 ;  /* 0x0000d100ff007a0c */ /* 0x000fe20003f85340 */
[----:B------:R-:W-:Y:S02]  /*0890*/  ULDC.64 UR8, c[0x0][0x1e0] ;  /* 0x0000780000087ab9 */ /* 0x000fe40000000a00 */
[----:B------:R-:W-:Y:S02]  /*08a0*/  ULDC.64 UR6, c[0x0][0x1b8] ;  /* 0x00006e0000067ab9 */ /* 0x000fe40000000a00 */
[----:B------:R-:W-:-:S08]  /*08b0*/  ULDC.64 UR4, c[0x0][0x208] ;  /* 0x0000820000047ab9 */ /* 0x000fd00000000a00 */
[----:B------:R-:W-:-:S04]  /*08c0*/  @P4 IMAD.MOV.U32 R0, RZ, RZ, 0x4 ;  /* 0x00000004ff004424 */ /* 0x000fc800078e00ff */
[----:B------:R-:W-:-:S05]  /*08d0*/  @P4 IMAD.WIDE R2, R35, R0, c[0x0][0x340] ;  /* 0x0000d00023024625 */ /* 0x000fca00078e0200 */
[----:B------:R2:W3:Y:S01]  /*08e0*/  @P4 LDG.E R16, [R2.64] ;  /* 0x0000000c02104981 */ /* 0x0004e2000c1e1900 */
[----:B------:R-:W-:Y:S01]  /*08f0*/  SHF.R.S32.HI R34, RZ, 0x1f, R132 ;  /* 0x0000001fff227819 */ /* 0x000fe20000011484 */
[----:B------:R-:W-:Y:S01]  /*0900*/  IMAD.MOV.U32 R7, RZ, RZ, c[0x0][0x2c4] ;  /* 0x0000b100ff077624 */ /* 0x000fe200078e00ff */
[----:B------:R-:W-:Y:S01]  /*0910*/  UIMAD.WIDE.U32 UR20, UR15, UR8, URZ ;  /* 0x000000080f1472a5 */ /* 0x000fe2000f8e003f */
[----:B------:R-:W-:Y:S01]  /*0920*/  SHF.R.S32.HI R19, RZ, 0x1f, R35 ;  /* 0x0000001fff137819 */ /* 0x000fe20000011423 */
[----:B------:R-:W-:Y:S01]  /*0930*/  USHF.R.S32.HI UR8, URZ, 0x1f, UR11 ;  /* 0x0000001f3f087899 */ /* 0x000fe2000801140b */
[-C--:B------:R-:W-:Y:S01]  /*0940*/  LEA.HI R32, R34, R132.reuse, RZ, 0x3 ;  /* 0x0000008422207211 */ /* 0x080fe200078f18ff */
[----:B------:R-:W-:Y:S01]  /*0950*/  UIMAD.WIDE.U32 UR18, UR15, UR4, URZ ;  /* 0x000000040f1272a5 */ /* 0x000fe2000f8e003f */
[C---:B------:R-:W-:Y:S01]  /*0960*/  ISETP.NE.AND P0, PT, R7.reuse, 0x1, PT ;  /* 0x000000010700780c */ /* 0x040fe20003f05270 */
[----:B------:R-:W-:Y:S01]  /*0970*/  UIMAD UR16, UR8, UR6, URZ ;  /* 0x00000006081072a4 */ /* 0x000fe2000f8e023f */
[----:B------:R-:W-:Y:S01]  /*0980*/  LOP3.LUT R0, R32, 0xfffffff8, RZ, 0xc0, !PT ;  /* 0xfffffff820007812 */ /* 0x000fe200078ec0ff */
[----:B------:R-:W-:Y:S01]  /*0990*/  UIMAD.WIDE.U32 UR22, UR11, UR6, URZ ;  /* 0x000000060b1672a5 */ /* 0x000fe2000f8e003f */
[----:B------:R-:W-:Y:S01]  /*09a0*/  SHF.R.S32.HI R14, RZ, 0x3, R32 ;  /* 0x00000003ff0e7819 */ /* 0x000fe20000011420 */
[----:B------:R-:W-:Y:S01]  /*09b0*/  UIMAD UR6, UR11, UR7, UR16 ;  /* 0x000000070b0672a4 */ /* 0x000fe2000f8e0210 */
[----:B------:R-:W-:Y:S01]  /*09c0*/  IMAD R7, R7, c[0x0][0x168], RZ ;  /* 0x00005a0007077a24 */ /* 0x000fe200078e02ff */
[-C--:B------:R-:W-:Y:S01]  /*09d0*/  LEA.HI R10, R34, R132.reuse, RZ, 0x4 ;  /* 0x00000084220a7211 */ /* 0x080fe200078f20ff */
[----:B------:R-:W-:Y:S01]  /*09e0*/  IMAD.IADD R26, R132, 0x1, -R0 ;  /* 0x00000001841a7824 */ /* 0x000fe200078e0a00 */
[----:B------:R-:W-:Y:S01]  /*09f0*/  UIADD3 UR6, UR23, UR6, URZ ;  /* 0x0000000617067290 */ /* 0x000fe2000fffe03f */
[----:B-1----:R-:W-:Y:S01]  /*0a00*/  IMAD R6, R8, 0x80, R14 ;  /* 0x0000008008067824 */ /* 0x002fe200078e020e */
[----:B------:R-:W-:Y:S01]  /*0a10*/  SHF.R.S32.HI R9, RZ, 0x4, R10 ;  /* 0x00000004ff097819 */ /* 0x000fe2000001140a */
[--C-:B------:R-:W-:Y:S01]  /*0a20*/  IMAD R0, R26, 0x20, R14.reuse ;  /* 0x000000201a007824 */ /* 0x100fe200078e020e */
[----:B------:R-:W-:Y:S01]  /*0a30*/  SHF.R.S32.HI R13, RZ, 0x1f, R14 ;  /* 0x0000001fff0d7819 */ /* 0x000fe2000001140e */
[----:B------:R-:W-:Y:S01]  /*0a40*/  UIMAD UR16, UR14, -0x60, UR15 ;  /* 0xffffffa00e1078a4 */ /* 0x000fe2000f8e020f */
[----:B------:R-:W-:Y:S01]  /*0a50*/  IADD3 R5, R6, 0x20, RZ ;  /* 0x0000002006057810 */ /* 0x000fe20007ffe0ff */
[----:B------:R-:W-:Y:S01]  /*0a60*/  IMAD R8, R8, 0x80, R0 ;  /* 0x0000008008087824 */ /* 0x000fe200078e0200 */
[----:B------:R-:W-:Y:S01]  /*0a70*/  IADD3 R4, R6, 0x40, RZ ;  /* 0x0000004006047810 */ /* 0x000fe20007ffe0ff */
[----:B--2---:R-:W-:Y:S01]  /*0a80*/  IMAD.U32 R2, RZ, RZ, UR20 ;  /* 0x00000014ff027e24 */ /* 0x004fe2000f8e00ff */
[-C--:B------:R-:W-:Y:S01]  /*0a90*/  ISETP.GE.AND P5, PT, R5, R7.reuse, PT ;  /* 0x000000070500720c */ /* 0x080fe20003fa6270 */
[----:B------:R-:W-:Y:S01]  /*0aa0*/  @P0 IMAD.HI.U32 R5, R8, c[0x0][0x2c8], RZ ;  /* 0x0000b20008050a27 */ /* 0x000fe200078e00ff */
[----:B------:R-:W-:Y:S01]  /*0ab0*/  ISETP.GE.AND P1, PT, R4, R7, PT ;  /* 0x000000070400720c */ /* 0x000fe20003f26270 */
[----:B------:R-:W-:Y:S01]  /*0ac0*/  UIMAD UR9, UR15, UR9, URZ ;  /* 0x000000090f0972a4 */ /* 0x000fe2000f8e023f */
[----:B------:R-:W-:Y:S01]  /*0ad0*/  LEA.HI R108, R34, R132, RZ, 0x5 ;  /* 0x00000084226c7211 */ /* 0x000fe200078f28ff */
[----:B------:R-:W-:-:S02]  /*0ae0*/  IMAD.MOV.U32 R31, RZ, RZ, R2 ;  /* 0x000000ffff1f7224 */ /* 0x000fc400078e0002 */
[----:B------:R-:W-:Y:S01]  /*0af0*/  IMAD.U32 R2, RZ, RZ, UR18 ;  /* 0x00000012ff027e24 */ /* 0x000fe2000f8e00ff */
[----:B------:R-:W-:Y:S01]  /*0b00*/  UIADD3 UR9, UR21, UR9, URZ ;  /* 0x0000000915097290 */ /* 0x000fe2000fffe03f */
[----:B------:R-:W-:Y:S02]  /*0b10*/  IMAD.U32 R3, RZ, RZ, UR21 ;  /* 0x00000015ff037e24 */ /* 0x000fe4000f8e00ff */
[----:B------:R-:W-:Y:S02]  /*0b20*/  IMAD.U32 R3, RZ, RZ, UR19 ;  /* 0x00000013ff037e24 */ /* 0x000fe4000f8e00ff */
[----:B------:R-:W-:Y:S02]  /*0b30*/  IMAD.MOV.U32 R33, RZ, RZ, R2 ;  /* 0x000000ffff217224 */ /* 0x000fe400078e0002 */
[----:B------:R-:W-:Y:S02]  /*0b40*/  IMAD.U32 R3, RZ, RZ, UR23 ;  /* 0x00000017ff037e24 */ /* 0x000fe4000f8e00ff */
[----:B------:R-:W-:-:S02]  /*0b50*/  IMAD.U32 R2, RZ, RZ, UR22 ;  /* 0x00000016ff027e24 */ /* 0x000fc4000f8e00ff */
[----:B------:R-:W-:Y:S01]  /*0b60*/  IMAD.U32 R3, RZ, RZ, UR6 ;  /* 0x00000006ff037e24 */ /* 0x000fe2000f8e00ff */
[----:B------:R-:W-:Y:S01]  /*0b70*/  ULDC.64 UR6, c[0x0][0x1e8] ;  /* 0x00007a0000067ab9 */ /* 0x000fe20000000a00 */
[----:B------:R-:W-:Y:S01]  /*0b80*/  IMAD R4, R19, c[0x0][0x1c0], RZ ;  /* 0x0000700013047a24 */ /* 0x000fe200078e02ff */
[----:B------:R-:W-:Y:S01]  /*0b90*/  UIMAD UR6, UR8, UR6, URZ ;  /* 0x00000006080672a4 */ /* 0x000fe2000f8e023f */
[----:B------:R-:W-:Y:S01]  /*0ba0*/  IMAD.MOV.U32 R0, RZ, RZ, R8 ;  /* 0x000000ffff007224 */ /* 0x000fe200078e0008 */
[----:B------:R-:W-:Y:S01]  /*0bb0*/  @P0 SHF.R.U32.HI R0, RZ, c[0x0][0x2cc], R5 ;  /* 0x0000b300ff000a19 */ /* 0x000fe20000011605 */
[C---:B------:R-:W-:Y:S01]  /*0bc0*/  IMAD R4, R35.reuse, c[0x0][0x1c4], R4 ;  /* 0x0000710023047a24 */ /* 0x040fe200078e0204 */
[----:B------:R-:W-:Y:S01]  /*0bd0*/  BAR.SYNC.DEFER_BLOCKING 0x0 ;  /* 0x0000000000007b1d */ /* 0x000fe20000010000 */
[CC--:B------:R-:W-:Y:S01]  /*0be0*/  ISETP.GE.AND P0, PT, R6.reuse, R7.reuse, PT ;  /* 0x000000070600720c */ /* 0x0c0fe20003f06270 */
[----:B------:R-:W-:Y:S01]  /*0bf0*/  IMAD.WIDE.U32 R2, R35, c[0x0][0x1c0], R2 ;  /* 0x0000700023027a25 */ /* 0x000fe200078e0002 */
[----:B------:R-:W-:Y:S01]  /*0c00*/  IADD3 R6, R6, 0x60, RZ ;  /* 0x0000006006067810 */ /* 0x000fe20007ffe0ff */
[----:B------:R-:W-:Y:S01]  /*0c10*/  UIMAD UR6, UR11, UR7, UR6 ;  /* 0x000000070b0672a4 */ /* 0x000fe2000f8e0206 */
[----:B------:R-:W-:Y:S01]  /*0c20*/  SHF.R.S32.HI R5, RZ, 0x1f, R0 ;  /* 0x0000001fff057819 */ /* 0x000fe20000011400 */
[----:B------:R-:W-:Y:S01]  /*0c30*/  IMAD.IADD R3, R3, 0x1, R4 ;  /* 0x0000000103037824 */ /* 0x000fe200078e0204 */
[----:B------:R-:W-:Y:S01]  /*0c40*/  ISETP.GE.AND P2, PT, R6, R7, PT ;  /* 0x000000070600720c */ /* 0x000fe20003f46270 */
[----:B------:R-:W-:Y:S01]  /*0c50*/  IMAD.SHL.U32 R4, R14, 0x40, RZ ;  /* 0x000000400e047824 */ /* 0x000fe200078e00ff */
[C---:B------:R-:W-:Y:S01]  /*0c60*/  LEA.HI R7, R10.reuse, R9, RZ, 0x1 ;  /* 0x000000090a077211 */ /* 0x040fe200078f08ff */
[----:B------:R-:W-:Y:S01]  /*0c70*/  IMAD R5, R5, c[0x0][0x1b0], RZ ;  /* 0x00006c0005057a24 */ /* 0x000fe200078e02ff */
[----:B------:R-:W-:Y:S01]  /*0c80*/  LOP3.LUT R10, R10, 0xfffffff0, RZ, 0xc0, !PT ;  /* 0xfffffff00a0a7812 */ /* 0x000fe200078ec0ff */
[----:B------:R-:W-:Y:S01]  /*0c90*/  IMAD.SHL.U32 R6, R26, 0x8, RZ ;  /* 0x000000081a067824 */ /* 0x000fe200078e00ff */
[----:B------:R-:W-:Y:S01]  /*0ca0*/  LOP3.LUT R7, R7, 0xfffffffe, RZ, 0xc0, !PT ;  /* 0xfffffffe07077812 */ /* 0x000fe200078ec0ff */
[----:B------:R-:W-:Y:S01]  /*0cb0*/  IMAD.WIDE.U32 R2, R0, c[0x0][0x1b0], R2 ;  /* 0x00006c0000027a25 */ /* 0x000fe200078e0002 */
[----:B------:R-:W-:-:S02]  /*0cc0*/  LOP3.LUT R4, R4, 0x1c0, RZ, 0xc0, !PT ;  /* 0x000001c004047812 */ /* 0x000fc400078ec0ff */
[----:B------:R-:W-:Y:S01]  /*0cd0*/  IADD3 R28, R6, 0x40, RZ ;  /* 0x00000040061c7810 */ /* 0x000fe20007ffe0ff */
[----:B------:R-:W-:Y:S01]  /*0ce0*/  IMAD R5, R0, c[0x0][0x1b4], R5 ;  /* 0x00006d0000057a24 */ /* 0x000fe200078e0205 */
[C---:B------:R-:W-:Y:S01]  /*0cf0*/  IADD3 R29, R6.reuse, 0x80, RZ ;  /* 0x00000080061d7810 */ /* 0x040fe20007ffe0ff */
[----:B------:R-:W-:Y:S01]  /*0d00*/  IMAD.MOV R0, RZ, RZ, -R0 ;  /* 0x000000ffff007224 */ /* 0x000fe200078e0a00 */
[----:B------:R-:W-:Y:S01]  /*0d10*/  ISETP.GE.AND P6, PT, R6, c[0x0][0x198], PT ;  /* 0x0000660006007a0c */ /* 0x000fe20003fc6270 */
[----:B------:R-:W-:Y:S01]  /*0d20*/  IMAD.IADD R30, R9, 0x1, -R7 ;  /* 0x00000001091e7824 */ /* 0x000fe200078e0a07 */
[----:B------:R-:W-:Y:S01]  /*0d30*/  SHF.R.U32.HI R7, RZ, 0x3, R4 ;  /* 0x00000003ff077819 */ /* 0x000fe20000011604 */
[----:B------:R-:W-:Y:S01]  /*0d40*/  IMAD R0, R0, c[0x0][0x2c4], R8 ;  /* 0x0000b10000007a24 */ /* 0x000fe200078e0208 */
[----:B------:R-:W-:Y:S01]  /*0d50*/  LOP3.LUT R4, R4, 0x38, R6, 0xf8, !PT ;  /* 0x0000003804047812 */ /* 0x000fe200078ef806 */
[----:B------:R-:W-:Y:S02]  /*0d60*/  IMAD.IADD R3, R3, 0x1, R5 ;  /* 0x0000000103037824 */ /* 0x000fe400078e0205 */
[----:B------:R-:W-:Y:S01]  /*0d70*/  IMAD R11, R13, c[0x0][0x1e0], RZ ;  /* 0x000078000d0b7a24 */ /* 0x000fe200078e02ff */
[----:B------:R-:W-:Y:S01]  /*0d80*/  LOP3.LUT R15, R4, R7, RZ, 0x3c, !PT ;  /* 0x00000007040f7212 */ /* 0x000fe200078e3cff */
[----:B------:R-:W-:Y:S01]  /*0d90*/  IMAD.WIDE.U32 R2, R0, c[0x0][0x1a8], R2 ;  /* 0x00006a0000027a25 */ /* 0x000fe200078e0002 */
[----:B------:R-:W-:-:S02]  /*0da0*/  SHF.R.S32.HI R4, RZ, 0x1f, R0 ;  /* 0x0000001fff047819 */ /* 0x000fc40000011400 */
[----:B------:R-:W-:Y:S01]  /*0db0*/  SHF.R.S32.HI R7, RZ, 0x1f, R6 ;  /* 0x0000001fff077819 */ /* 0x000fe20000011406 */
[----:B------:R-:W-:Y:S01]  /*0dc0*/  IMAD.U32 R9, RZ, RZ, UR16 ;  /* 0x00000010ff097e24 */ /* 0x000fe2000f8e00ff */
[----:B------:R-:W-:Y:S01]  /*0dd0*/  LEA R18, P3, R2, c[0x0][0x160], 0x1 ;  /* 0x0000580002127a11 */ /* 0x000fe200078608ff */
[----:B------:R-:W-:Y:S02]  /*0de0*/  IMAD R8, R4, c[0x0][0x1a8], RZ ;  /* 0x00006a0004087a24 */ /* 0x000fe400078e02ff */
[----:B------:R-:W-:Y:S01]  /*0df0*/  IMAD R11, R14, c[0x0][0x1e4], R11 ;  /* 0x000079000e0b7a24 */ /* 0x000fe200078e020b */
[----:B------:R-:W-:Y:S01]  /*0e00*/  IADD3 R22, R9, c[0x0][0x1d0], -R14 ;  /* 0x0000740009167a10 */ /* 0x000fe20007ffe80e */
[----:B------:R-:W-:Y:S02]  /*0e10*/  IMAD R12, R0, c[0x0][0x1ac], R8 ;  /* 0x00006b00000c7a24 */ /* 0x000fe400078e0208 */
[----:B------:R-:W-:Y:S02]  /*0e20*/  IMAD.IADD R0, R132, 0x1, -R10 ;  /* 0x0000000184007824 */ /* 0x000fe400078e0a0a */
[----:B------:R-:W-:Y:S01]  /*0e30*/  IMAD.IADD R3, R3, 0x1, R12 ;  /* 0x0000000103037824 */ /* 0x000fe200078e020c */
[----:B------:R-:W-:Y:S01]  /*0e40*/  LEA.HI R12, R34, R132, RZ, 0x6 ;  /* 0x00000084220c7211 */ /* 0x000fe200078f30ff */
[----:B------:R-:W-:-:S02]  /*0e50*/  IMAD R8, R13, c[0x0][0x208], RZ ;  /* 0x000082000d087a24 */ /* 0x000fc400078e02ff */
[----:B------:R-:W-:Y:S01]  /*0e60*/  IMAD.WIDE.U32 R4, R14, c[0x0][0x1e0], R6 ;  /* 0x000078000e047a25 */ /* 0x000fe200078e0006 */
[----:B------:R-:W-:Y:S02]  /*0e70*/  LEA.HI.X R17, R2, c[0x0][0x164], R3, 0x1, P3 ;  /* 0x0000590002117a11 */ /* 0x000fe400018f0c03 */
[----:B------:R-:W-:Y:S01]  /*0e80*/  SHF.R.S32.HI R2, RZ, 0x1f, R0 ;  /* 0x0000001fff027819 */ /* 0x000fe20000011400 */
[----:B------:R-:W-:Y:S01]  /*0e90*/  IMAD R13, R14, c[0x0][0x20c], R8 ;  /* 0x000083000e0d7a24 */ /* 0x000fe200078e0208 */
[----:B------:R-:W-:Y:S01]  /*0ea0*/  ISETP.GE.AND P3, PT, R28, c[0x0][0x198], PT ;  /* 0x000066001c007a0c */ /* 0x000fe20003f66270 */
[----:B------:R-:W-:Y:S01]  /*0eb0*/  SHFL.IDX PT, R3, R17, RZ, 0x181f ;  /* 0x00181fff11037589 */ /* 0x000fe200000e0000 */
[----:B------:R-:W-:Y:S01]  /*0ec0*/  LEA.HI R27, R2, R0, RZ, 0x3 ;  /* 0x00000000021b7211 */ /* 0x000fe200078f18ff */
[----:B------:R-:W-:Y:S02]  /*0ed0*/  IMAD.IADD R5, R5, 0x1, R11 ;  /* 0x0000000105057824 */ /* 0x000fe400078e020b */
[----:B------:R-:W1:Y:S01]  /*0ee0*/  SHFL.IDX PT, R2, R18, RZ, 0x181f ;  /* 0x00181fff12027589 */ /* 0x000e6200000e0000 */
[----:B------:R-:W-:Y:S01]  /*0ef0*/  LOP3.LUT R9, R27, 0xfffffff8, RZ, 0xc0, !PT ;  /* 0xfffffff81b097812 */ /* 0x000fe200078ec0ff */
[----:B------:R-:W-:-:S02]  /*0f00*/  IMAD.U32 R8, RZ, RZ, UR11 ;  /* 0x0000000bff087e24 */ /* 0x000fc4000f8e00ff */
[----:B------:R-:W-:-:S04]  /*0f10*/  IMAD.WIDE.U32 R10, R14, c[0x0][0x208], R6 ;  /* 0x000082000e0a7a25 */ /* 0x000fc800078e0006 */
[----:B------:R-:W-:-:S04]  /*0f20*/  IMAD.WIDE.U32 R4, R8, c[0x0][0x1e8], R4 ;  /* 0x00007a0008047a25 */ /* 0x000fc800078e0004 */
[----:B------:R-:W-:Y:S01]  /*0f30*/  IMAD.IADD R23, R0, 0x1, -R9 ;  /* 0x0000000100177824 */ /* 0x000fe200078e0a09 */
[----:B------:R-:W-:Y:S01]  /*0f40*/  IADD3 R21, R5, UR6, RZ ;  /* 0x0000000605157c10 */ /* 0x000fe2000fffe0ff */
[----:B------:R-:W-:Y:S01]  /*0f50*/  IMAD.IADD R11, R11, 0x1, R13 ;  /* 0x000000010b0b7824 */ /* 0x000fe200078e020d */
[----:B------:R-:W-:Y:S01]  /*0f60*/  SHFL.IDX PT, R5, R17, 0x1, 0x181f ;  /* 0x00381f0011057f89 */ /* 0x000fe200000e0000 */
[----:B------:R-:W-:Y:S01]  /*0f70*/  IMAD.U32 R0, RZ, RZ, UR11 ;  /* 0x0000000bff007e24 */ /* 0x000fe2000f8e00ff */
[----:B------:R-:W-:Y:S01]  /*0f80*/  ULDC.64 UR6, c[0x0][0x210] ;  /* 0x0000840000067ab9 */ /* 0x000fe20000000a00 */
[----:B------:R-:W-:Y:S01]  /*0f90*/  IMAD.MOV.U32 R20, RZ, RZ, R4 ;  /* 0x000000ffff147224 */ /* 0x000fe200078e0004 */
[----:B------:R-:W-:Y:S01]  /*0fa0*/  @!P0 SHF.R.S32.HI R4, RZ, 0x1f, R28 ;  /* 0x0000001fff048819 */ /* 0x000fe2000001141c */
[----:B------:R-:W-:Y:S01]  /*0fb0*/  IMAD.SHL.U32 R12, R12, 0x8, RZ ;  /* 0x000000080c0c7824 */ /* 0x000fe200078e00ff */
[----:B------:R-:W-:Y:S01]  /*0fc0*/  UIMAD UR8, UR8, UR6, URZ ;  /* 0x00000006080872a4 */ /* 0x000fe2000f8e023f */
[----:B------:R-:W-:Y:S01]  /*0fd0*/  IMAD.WIDE.U32 R24, R0, c[0x0][0x210], R10 ;  /* 0x0000840000187a25 */ /* 0x000fe200078e000a */
[----:B------:R-:W-:Y:S01]  /*0fe0*/  @!P0 SHF.R.S32.HI R0, RZ, 0x1f, R29 ;  /* 0x0000001fff008819 */ /* 0x000fe2000001141d */
[----:B------:R-:W-:Y:S01]  /*0ff0*/  UIADD3 UR6, UR14, -0x1, URZ ;  /* 0xffffffff0e067890 */ /* 0x000fe2000fffe03f */
[----:B------:R-:W-:Y:S01]  /*1000*/  @!P0 LEA.HI R4, R4, R28, RZ, 0x3 ;  /* 0x0000001c04048211 */ /* 0x000fe200078f18ff */
[----:B------:R-:W-:Y:S01]  /*1010*/  UIMAD UR8, UR11, UR7, UR8 ;  /* 0x000000070b0872a4 */ /* 0x000fe2000f8e0208 */
[----:B------:R-:W-:Y:S01]  /*1020*/  LOP3.LUT R251, R15, 0xfffffe00, R12, 0xf8, !PT ;  /* 0xfffffe000ffb7812 */ /* 0x000fe200078ef80c */
[----:B------:R-:W-:Y:S01]  /*1030*/  USHF.R.S32.HI UR7, URZ, 0x1f, UR6 ;  /* 0x0000001f3f077899 */ /* 0x000fe20008011406 */
[----:B------:R-:W-:Y:S01]  /*1040*/  @!P0 LEA.HI R0, R0, R29, RZ, 0x3 ;  /* 0x0000001d00008211 */ /* 0x000fe200078f18ff */
[----:B------:R-:W-:Y:S01]  /*1050*/  UIMAD UR17, UR9, UR6, URZ ;  /* 0x00000006091172a4 */ /* 0x000fe2000f8e023f */
[----:B------:R-:W-:Y:S01]  /*1060*/  @!P0 LOP3.LUT R14, R4, 0xfffffff8, RZ, 0xc0, !PT ;  /* 0xfffffff8040e8812 */ /* 0x000fe200078ec0ff */
[----:B------:R-:W-:Y:S01]  /*1070*/  IMAD.SHL.U32 R241, R251, 0x2, RZ ;  /* 0x00000002fbf17824 */ /* 0x000fe200078e00ff */
[----:B------:R-:W-:Y:S01]  /*1080*/  @!P0 LOP3.LUT R0, R0, 0xfffffff8, RZ, 0xc0, !PT ;  /* 0xfffffff800008812 */ /* 0x000fe200078ec0ff */
[----:B------:R-:W2:Y:S01]  /*1090*/  SHFL.IDX PT, R4, R18, 0x1, 0x181f ;  /* 0x00381f0012047f89 */ /* 0x000ea200000e0000 */
[----:B------:R-:W-:Y:S01]  /*10a0*/  UIMAD UR17, UR7, UR20, UR17 ;  /* 0x00000014071172a4 */ /* 0x000fe2000f8e0211 */
[----:B-1----:R-:W-:Y:S01]  /*10b0*/  @!P0 IMAD.WIDE R14, R14, 0x2, R2 ;  /* 0x000000020e0e8825 */ /* 0x002fe200078e0202 */
[----:B------:R-:W-:-:S03]  /*10c0*/  UISETP.GT.AND UP0, UPT, UR6, UR10, UPT ;  /* 0x0000000a0600728c */ /* 0x000fc6000bf04270 */
[----:B------:R-:W-:Y:S01]  /*10d0*/  @!P0 IMAD.WIDE R12, R0, 0x2, R2 ;  /* 0x00000002000c8825 */ /* 0x000fe200078e0202 */
[----:B------:R-:W-:-:S03]  /*10e0*/  @!P5 SHF.R.S32.HI R0, RZ, 0x1f, R29 ;  /* 0x0000001fff00d819 */ /* 0x000fc6000001141d */
[----:B------:R-:W-:Y:S02]  /*10f0*/  IMAD.MOV.U32 R36, RZ, RZ, c[0x0][0x1e0] ;  /* 0x00007800ff247624 */ /* 0x000fe400078e00ff */
[----:B------:R-:W-:Y:S01]  /*1100*/  IMAD.MOV.U32 R37, RZ, RZ, c[0x0][0x1e4] ;  /* 0x00007900ff257624 */ /* 0x000fe200078e00ff */
[--C-:B---3--:R-:W-:Y:S01]  /*1110*/  @P4 SHF.R.S32.HI R9, RZ, 0x1f, R16.reuse ;  /* 0x0000001fff094819 */ /* 0x108fe20000011410 */
[----:B------:R-:W-:Y:S02]  /*1120*/  @P4 IMAD.MOV.U32 R8, RZ, RZ, R16 ;  /* 0x000000ffff084224 */ /* 0x000fe400078e0010 */
[----:B------:R-:W-:Y:S02]  /*1130*/  @!P4 IMAD.MOV.U32 R8, RZ, RZ, R35 ;  /* 0x000000ffff08c224 */ /* 0x000fe400078e0023 */
[----:B------:R-:W-:Y:S01]  /*1140*/  @!P4 IMAD.MOV.U32 R9, RZ, RZ, R19 ;  /* 0x000000ffff09c224 */ /* 0x000fe200078e0013 */
[----:B------:R-:W-:Y:S01]  /*1150*/  @!P0 LEA R10, P4, R6, R2, 0x1 ;  /* 0x00000002060a8211 */ /* 0x000fe200078808ff */
[----:B------:R-:W-:Y:S01]  /*1160*/  IMAD.WIDE.U32 R40, R8, c[0x0][0x1f0], R20 ;  /* 0x00007c0008287a25 */ /* 0x000fe200078e0014 */
[----:B------:R-:W-:Y:S02]  /*1170*/  SHFL.IDX PT, R2, R18, 0x2, 0x181f ;  /* 0x00581f0012027f89 */ /* 0x000fe400000e0000 */
[----:B------:R-:W-:Y:S01]  /*1180*/  @!P0 LEA.HI.X R11, R6, R3, R7, 0x1, P4 ;  /* 0x00000003060b8211 */ /* 0x000fe200020f0c07 */
[----:B------:R-:W-:Y:S01]  /*1190*/  IMAD.MOV.U32 R38, RZ, RZ, R40 ;  /* 0x000000ffff267224 */ /* 0x000fe200078e0028 */
[----:B------:R-:W-:Y:S01]  /*11a0*/  ISETP.GE.AND P4, PT, R29, c[0x0][0x198], PT ;  /* 0x000066001d007a0c */ /* 0x000fe20003f86270 */
[----:B------:R-:W1:Y:S04]  /*11b0*/  SHFL.IDX PT, R3, R17, 0x2, 0x181f ;  /* 0x00581f0011037f89 */ /* 0x000e6800000e0000 */
[----:B------:R3:W-:Y:S04]  /*11c0*/  @!P0 LDGSTS.E.BYPASS.LTC128B.128 [R241+0x100], [R10.64], !P6 ;  /* 0x001000000af18fae */ /* 0x0007e8000f101d4c */
[----:B------:R4:W-:Y:S04]  /*11d0*/  @!P0 LDGSTS.E.BYPASS.LTC128B.128 [R241+0x4100], [R14.64], !P3 ;  /* 0x041000000ef18fae */ /* 0x0009e8000d901d4c */
[----:B------:R5:W-:Y:S04]  /*11e0*/  @!P0 LDGSTS.E.BYPASS.LTC128B.128 [R241+0x8100], [R12.64], !P4 ;  /* 0x081000000cf18fae */ /* 0x000be8000e101d4c */
[----:B------:R-:W-:Y:S01]  /*11f0*/  STL.64 [R1+0x18], R40 ;  /* 0x0000182801007387 */ /* 0x000fe20000100a00 */
[----:B---3--:R-:W-:-:S02]  /*1200*/  @!P5 SHF.R.S32.HI R10, RZ, 0x1f, R28 ;  /* 0x0000001fff0ad819 */ /* 0x008fc4000001141c */
[----:B------:R-:W-:Y:S02]  /*1210*/  @!P1 SHF.R.S32.HI R11, RZ, 0x1f, R28 ;  /* 0x0000001fff0b9819 */ /* 0x000fe4000001141c */
[-C--:B-----5:R-:W-:Y:S02]  /*1220*/  @!P5 LEA.HI R12, R10, R28.reuse, RZ, 0x3 ;  /* 0x0000001c0a0cd211 */ /* 0x0a0fe400078f18ff */
[----:B------:R-:W-:Y:S02]  /*1230*/  @!P1 SHF.R.S32.HI R13, RZ, 0x1f, R29 ;  /* 0x0000001fff0d9819 */ /* 0x000fe4000001141d */
[-C--:B------:R-:W-:Y:S02]  /*1240*/  @!P5 LEA.HI R10, R0, R29.reuse, RZ, 0x3 ;  /* 0x0000001d000ad211 */ /* 0x080fe400078f18ff */
[----:B------:R-:W-:Y:S02]  /*1250*/  @!P1 LEA.HI R0, R11, R28, RZ, 0x3 ;  /* 0x0000001c0b009211 */ /* 0x000fe400078f18ff */
[----:B------:R-:W-:-:S02]  /*1260*/  @!P1 LEA.HI R11, R13, R29, RZ, 0x3 ;  /* 0x0000001d0d0b9211 */ /* 0x000fc400078f18ff */
[----:B----4-:R-:W-:Y:S02]  /*1270*/  @!P5 LOP3.LUT R14, R10, 0xfffffff8, RZ, 0xc0, !PT ;  /* 0xfffffff80a0ed812 */ /* 0x010fe400078ec0ff */
[----:B------:R3:W4:Y:S01]  /*1280*/  SHFL.IDX PT, R10, R18, 0x3, 0x181f ;  /* 0x00781f00120a7f89 */ /* 0x00072200000e0000 */
[----:B------:R-:W-:Y:S02]  /*1290*/  @!P5 LOP3.LUT R16, R12, 0xfffffff8, RZ, 0xc0, !PT ;  /* 0xfffffff80c10d812 */ /* 0x000fe400078ec0ff */
[----:B------:R-:W-:Y:S01]  /*12a0*/  @!P1 LOP3.LUT R0, R0, 0xfffffff8, RZ, 0xc0, !PT ;  /* 0xfffffff800009812 */ /* 0x000fe200078ec0ff */
[----:B--2---:R-:W-:Y:S01]  /*12b0*/  @!P5 IMAD.WIDE R14, R14, 0x2, R4 ;  /* 0x000000020e0ed825 */ /* 0x004fe200078e0204 */
[----:B------:R-:W-:-:S04]  /*12c0*/  @!P5 LEA R12, P0, R6, R4, 0x1 ;  /* 0x00000004060cd211 */ /* 0x000fc800078008ff */
[----:B------:R-:W-:-:S05]  /*12d0*/  @!P5 LEA.HI.X R13, R6, R5, R7, 0x1, P0 ;  /* 0x00000005060dd211 */ /* 0x000fca00000f0c07 */
[----:B------:R2:W-:Y:S01]  /*12e0*/  @!P5 LDGSTS.E.BYPASS.LTC128B.128 [R241+0x1100], [R12.64], !P6 ;  /* 0x011000000cf1dfae */ /* 0x0005e2000f101d4c */
[----:B---3--:R-:W-:-:S03]  /*12f0*/  @!P1 LOP3.LUT R18, R11, 0xfffffff8, RZ, 0xc0, !PT ;  /* 0xfffffff80b129812 */ /* 0x008fc600078ec0ff */
[----:B------:R3:W5:Y:S02]  /*1300*/  SHFL.IDX PT, R11, R17, 0x3, 0x181f ;  /* 0x00781f00110b7f89 */ /* 0x00076400000e0000 */
[----:B-1----:R-:W-:-:S04]  /*1310*/  @!P1 IMAD.WIDE R18, R18, 0x2, R2 ;  /* 0x0000000212129825 */ /* 0x002fc800078e0202 */
[----:B---3--:R-:W-:-:S04]  /*1320*/  @!P5 IMAD.WIDE R16, R16, 0x2, R4 ;  /* 0x000000021010d825 */ /* 0x008fc800078e0204 */
[----:B------:R-:W-:Y:S01]  /*1330*/  @!P1 IMAD.WIDE R4, R0, 0x2, R2 ;  /* 0x0000000200049825 */ /* 0x000fe200078e0202 */
[C---:B------:R-:W-:Y:S01]  /*1340*/  @!P1 LEA R2, P0, R6.reuse, R2, 0x1 ;  /* 0x0000000206029211 */ /* 0x040fe200078008ff */
[----:B------:R1:W-:Y:S02]  /*1350*/  @!P5 LDGSTS.E.BYPASS.LTC128B.128 [R241+0x5100], [R16.64], !P3 ;  /* 0x0510000010f1dfae */ /* 0x0003e4000d901d4c */
[C---:B------:R-:W-:Y:S01]  /*1360*/  IMAD R0, R9.reuse, c[0x0][0x1f0], RZ ;  /* 0x00007c0009007a24 */ /* 0x040fe200078e02ff */
[----:B------:R-:W-:Y:S01]  /*1370*/  @!P1 LEA.HI.X R3, R6, R3, R7, 0x1, P0 ;  /* 0x0000000306039211 */ /* 0x000fe200000f0c07 */
[----:B------:R3:W-:Y:S01]  /*1380*/  @!P5 LDGSTS.E.BYPASS.LTC128B.128 [R241+0x9100], [R14.64], !P4 ;  /* 0x091000000ef1dfae */ /* 0x0007e2000e101d4c */
[----:B------:R-:W-:Y:S01]  /*1390*/  ISETP.GE.AND P5, PT, R22, 0x21, PT ;  /* 0x000000211600780c */ /* 0x000fe20003fa6270 */
[----:B------:R-:W-:Y:S02]  /*13a0*/  IMAD R0, R8, c[0x0][0x1f4], R0 ;  /* 0x00007d0008007a24 */ /* 0x000fe400078e0200 */
[----:B------:R4:W-:Y:S01]  /*13b0*/  @!P1 LDGSTS.E.BYPASS.LTC128B.128 [R241+0x2100], [R2.64], !P6 ;  /* 0x0210000002f19fae */ /* 0x0009e2000f101d4c */
[----:B------:R-:W-:-:S02]  /*13c0*/  IMAD R9, R9, c[0x0][0x218], RZ ;  /* 0x0000860009097a24 */ /* 0x000fc400078e02ff */
[----:B------:R-:W-:Y:S01]  /*13d0*/  IMAD.IADD R39, R41, 0x1, R0 ;  /* 0x0000000129277824 */ /* 0x000fe200078e0200 */
[----:B------:R2:W-:Y:S01]  /*13e0*/  @!P1 LDGSTS.E.BYPASS.LTC128B.128 [R241+0x6100], [R4.64], !P3 ;  /* 0x0610000004f19fae */ /* 0x0005e2000d901d4c */
[----:B------:R-:W-:-:S03]  /*13f0*/  IMAD R9, R8, c[0x0][0x21c], R9 ;  /* 0x0000870008097a24 */ /* 0x000fc600078e0209 */
[----:B------:R2:W-:Y:S01]  /*1400*/  @!P1 LDGSTS.E.BYPASS.LTC128B.128 [R241+0xa100], [R18.64], !P4 ;  /* 0x0a10000012f19fae */ /* 0x0005e2000e101d4c */
[----:B------:R-:W-:-:S03]  /*1410*/  ISETP.GE.AND P1, PT, R22, 0x41, PT ;  /* 0x000000411600780c */ /* 0x000fc60003f26270 */
[----:B------:R3:W-:Y:S01]  /*1420*/  STL.64 [R1], R38 ;  /* 0x0000002601007387 */ /* 0x0007e20000100a00 */
[----:B-1----:R-:W-:Y:S01]  /*1430*/  IMAD.WIDE.U32 R16, R36, 0x40, RZ ;  /* 0x0000004024107825 */ /* 0x002fe200078e00ff */
[----:B----4-:R-:W-:-:S04]  /*1440*/  @!P2 LEA R2, P0, R6, R10, 0x1 ;  /* 0x0000000a0602a211 */ /* 0x010fc800078008ff */
[----:B-----5:R-:W-:Y:S02]  /*1450*/  @!P2 LEA.HI.X R3, R6, R11, R7, 0x1, P0 ;  /* 0x0000000b0603a211 */ /* 0x020fe400000f0c07 */
[----:B------:R-:W-:Y:S02]  /*1460*/  @!P2 SHF.R.S32.HI R7, RZ, 0x1f, R28 ;  /* 0x0000001fff07a819 */ /* 0x000fe4000001141c */
[----:B--2---:R-:W-:Y:S01]  /*1470*/  @!P2 SHF.R.S32.HI R4, RZ, 0x1f, R29 ;  /* 0x0000001fff04a819 */ /* 0x004fe2000001141d */
[----:B------:R1:W-:Y:S01]  /*1480*/  @!P2 LDGSTS.E.BYPASS.LTC128B.128 [R241+0x3100], [R2.64], !P6 ;  /* 0x0310000002f1afae */ /* 0x0003e2000f101d4c */
[----:B------:R-:W-:Y:S01]  /*1490*/  ISETP.GE.AND P6, PT, R22, 0x1, PT ;  /* 0x000000011600780c */ /* 0x000fe20003fc6270 */
[----:B------:R-:W-:Y:S01]  /*14a0*/  IMAD.SHL.U32 R19, R37, 0x40, RZ ;  /* 0x0000004025137824 */ /* 0x000fe200078e00ff */
[----:B---3--:R-:W-:Y:S02]  /*14b0*/  @!P2 LEA.HI R14, R7, R28, RZ, 0x3 ;  /* 0x0000001c070ea211 */ /* 0x008fe400078f18ff */
[----:B------:R-:W-:Y:S01]  /*14c0*/  IADD3 R5, R25, UR8, RZ ;  /* 0x0000000819057c10 */ /* 0x000fe2000fffe0ff */
[----:B------:R-:W-:Y:S01]  /*14d0*/  UIMAD UR8, UR15, UR5, URZ ;  /* 0x000000050f0872a4 */ /* 0x000fe2000f8e023f */
[----:B------:R-:W-:-:S03]  /*14e0*/  @!P2 LOP3.LUT R14, R14, 0xfffffff8, RZ, 0xc0, !PT ;  /* 0xfffffff80e0ea812 */ /* 0x000fc600078ec0ff */
[----:B------:R-:W-:Y:S02]  /*14f0*/  UIADD3 UR8, UR19, UR8, URZ ;  /* 0x0000000813087290 */ /* 0x000fe4000fffe03f */
[----:B------:R-:W-:Y:S02]  /*1500*/  @!P2 IMAD.WIDE R14, R14, 0x2, R10 ;  /* 0x000000020e0ea825 */ /* 0x000fe400078e020a */
[----:B------:R-:W-:-:S03]  /*1510*/  UIMAD UR15, UR8, UR6, URZ ;  /* 0x00000006080f72a4 */ /* 0x000fc6000f8e023f */
[----:B------:R2:W-:Y:S01]  /*1520*/  @!P2 LDGSTS.E.BYPASS.LTC128B.128 [R241+0x7100], [R14.64], !P3 ;  /* 0x071000000ef1afae */ /* 0x0005e2000d901d4c */
[----:B------:R-:W-:Y:S01]  /*1530*/  ISETP.GE.AND P3, PT, R28, c[0x0][0x1d4], PT ;  /* 0x000075001c007a0c */ /* 0x000fe20003f66270 */
[----:B------:R-:W-:Y:S01]  /*1540*/  UIMAD UR15, UR7, UR18, UR15 ;  /* 0x00000012070f72a4 */ /* 0x000fe2000f8e020f */
[----:B-1----:R-:W-:-:S05]  /*1550*/  IMAD.WIDE.U32 R2, R31, UR6, R38 ;  /* 0x000000061f027c25 */ /* 0x002fca000f8e0026 */
[----:B------:R-:W-:Y:S01]  /*1560*/  IADD3 R0, R3, UR17, RZ ;  /* 0x0000001103007c10 */ /* 0x000fe2000fffe0ff */
[----:B------:R-:W-:Y:S01]  /*1570*/  UMOV UR17, 0x6 ;  /* 0x0000000600117882 */ /* 0x000fe20000000000 */
[----:B------:R-:W-:Y:S01]  /*1580*/  @P6 LEA R12, P0, R2, c[0x0][0x1c8], 0x1 ;  /* 0x00007200020c6a11 */ /* 0x000fe200078008ff */
[----:B------:R-:W-:Y:S01]  /*1590*/  USHF.L.U64.HI UR17, UR4, UR17, UR5 ;  /* 0x0000001104117299 */ /* 0x000fe20008010205 */
[----:B------:R-:W-:Y:S01]  /*15a0*/  @!P2 LEA.HI R3, R4, R29, RZ, 0x3 ;  /* 0x0000001d0403a211 */ /* 0x000fe200078f18ff */
[----:B------:R-:W-:Y:S01]  /*15b0*/  IMAD.MOV.U32 R4, RZ, RZ, R24 ;  /* 0x000000ffff047224 */ /* 0x000fe200078e0018 */
[----:B------:R-:W-:Y:S02]  /*15c0*/  @P6 LEA.HI.X R13, R2, c[0x0][0x1cc], R0, 0x1, P0 ;  /* 0x00007300020d6a11 */ /* 0x000fe400000f0c00 */
[----:B------:R-:W-:Y:S01]  /*15d0*/  @P5 LEA R7, P0, R36, R2, 0x5 ;  /* 0x0000000224075211 */ /* 0x000fe200078028ff */
[----:B------:R-:W-:Y:S01]  /*15e0*/  IMAD.WIDE.U32 R20, R8, c[0x0][0x218], R4 ;  /* 0x0000860008147a25 */ /* 0x000fe200078e0004 */
[----:B------:R-:W-:-:S02]  /*15f0*/  @!P2 LOP3.LUT R3, R3, 0xfffffff8, RZ, 0xc0, !PT ;  /* 0xfffffff80303a812 */ /* 0x000fc400078ec0ff */
[----:B------:R-:W-:Y:S01]  /*1600*/  @P5 LEA.HI.X R18, R36, R0, R37, 0x5, P0 ;  /* 0x0000000024125211 */ /* 0x000fe200000f2c25 */
[----:B------:R-:W-:Y:S01]  /*1610*/  IMAD.IADD R69, R21, 0x1, R9 ;  /* 0x0000000115457824 */ /* 0x000fe200078e0209 */
[----:B------:R-:W-:Y:S01]  /*1620*/  @P1 IADD3 R16, P0, R2, R16, RZ ;  /* 0x0000001002101210 */ /* 0x000fe20007f1e0ff */
[----:B------:R-:W-:Y:S01]  /*1630*/  @!P2 IMAD.WIDE R2, R3, 0x2, R10 ;  /* 0x000000020302a825 */ /* 0x000fe200078e020a */
[----:B------:R1:W-:Y:S02]  /*1640*/  STL.64 [R1+0x10], R20 ;  /* 0x0000101401007387 */ /* 0x0003e40000100a00 */
[----:B------:R-:W-:Y:S01]  /*1650*/  @P1 IADD3.X R17, R0, R17, R19, P0, !PT ;  /* 0x0000001100111210 */ /* 0x000fe200007fe413 */
[----:B------:R-:W-:Y:S01]  /*1660*/  IMAD.SHL.U32 R0, R23, 0x40, RZ ;  /* 0x0000004017007824 */ /* 0x000fe200078e00ff */
[----:B------:R3:W-:Y:S01]  /*1670*/  @!P2 LDGSTS.E.BYPASS.LTC128B.128 [R241+0xb100], [R2.64], !P4 ;  /* 0x0b10000002f1afae */ /* 0x0007e2000e101d4c */
[----:B------:R-:W-:Y:S01]  /*1680*/  ISETP.GE.AND P4, PT, R6, c[0x0][0x1d4], PT ;  /* 0x0000750006007a0c */ /* 0x000fe20003f86270 */
[----:B------:R-:W-:Y:S01]  /*1690*/  IMAD.MOV.U32 R68, RZ, RZ, R20 ;  /* 0x000000ffff447224 */ /* 0x000fe200078e0014 */
[----:B------:R-:W-:Y:S01]  /*16a0*/  ISETP.GE.AND P2, PT, R29, c[0x0][0x1d4], PT ;  /* 0x000075001d007a0c */ /* 0x000fe20003f46270 */
[----:B------:R-:W0:Y:S01]  /*16b0*/  LDGDEPBAR ;  /* 0x00000000000079af */ /* 0x000e220000000000 */
[----:B------:R-:W-:Y:S01]  /*16c0*/  @P5 LEA R10, P0, R7, c[0x0][0x1c8], 0x1 ;  /* 0x00007200070a5a11 */ /* 0x000fe200078008ff */
[----:B------:R-:W-:Y:S01]  /*16d0*/  IMAD.WIDE.U32 R4, R33, UR6, R68 ;  /* 0x0000000621047c25 */ /* 0x000fe2000f8e0044 */
[----:B------:R-:W-:Y:S01]  /*16e0*/  LOP3.LUT R0, R0, 0x1c0, RZ, 0xc0, !PT ;  /* 0x000001c000007812 */ /* 0x000fe200078ec0ff */
[----:B------:R1:W-:Y:S01]  /*16f0*/  STL.64 [R1+0x8], R68 ;  /* 0x0000084401007387 */ /* 0x0003e20000100a00 */
[----:B------:R-:W-:Y:S01]  /*1700*/  @P5 LEA.HI.X R11, R7, c[0x0][0x1cc], R18, 0x1, P0 ;  /* 0x00007300070b5a11 */ /* 0x000fe200000f0c12 */
[----:B------:R-:W-:-:S02]  /*1710*/  IMAD.SHL.U32 R7, R30, 0x8, RZ ;  /* 0x000000081e077824 */ /* 0x000fc400078e00ff */
[----:B--2---:R-:W-:Y:S02]  /*1720*/  IMAD.MOV.U32 R14, RZ, RZ, 0x20 ;  /* 0x00000020ff0e7424 */ /* 0x004fe400078e00ff */
[----:B------:R2:W-:Y:S01]  /*1730*/  @P6 LDGSTS.E.BYPASS.LTC128B.128 [R241+0x12100], [R12.64], !P4 ;  /* 0x121000000cf16fae */ /* 0x0005e2000e101d4c */
[----:B------:R-:W-:Y:S02]  /*1740*/  LOP3.LUT R9, R0, 0x8, R7, 0xf8, !PT ;  /* 0x0000000800097812 */ /* 0x000fe400078ef807 */
[----:B------:R-:W-:Y:S01]  /*1750*/  SHF.R.U32.HI R7, RZ, 0x3, R0 ;  /* 0x00000003ff077819 */ /* 0x000fe20000011600 */
[----:B------:R2:W-:Y:S01]  /*1760*/  @P6 LDGSTS.E.BYPASS.LTC128B.128 [R241+0x15100], [R12.64+0x80], !P3 ;  /* 0x151000800cf16fae */ /* 0x0005e2000d901d4c */
[----:B------:R-:W-:Y:S01]  /*1770*/  IADD3 R0, R5, UR15, RZ ;  /* 0x0000000f05007c10 */ /* 0x000fe2000fffe0ff */
[----:B------:R-:W-:Y:S01]  /*1780*/  USHF.L.U32 UR15, UR4, 0x6, URZ ;  /* 0x00000006040f7899 */ /* 0x000fe2000800063f */
[----:B------:R-:W-:Y:S01]  /*1790*/  LOP3.LUT R7, R9, R7, RZ, 0x3c, !PT ;  /* 0x0000000709077212 */ /* 0x000fe200078e3cff */
[----:B------:R2:W-:Y:S01]  /*17a0*/  @P6 LDGSTS.E.BYPASS.LTC128B.128 [R241+0x18100], [R12.64+0x100], !P2 ;  /* 0x181001000cf16fae */ /* 0x0005e2000d101d4c */
[----:B------:R-:W-:-:S03]  /*17b0*/  ISETP.GE.AND P6, PT, R6, c[0x0][0x1d4], PT ;  /* 0x0000750006007a0c */ /* 0x000fc60003fc6270 */
[----:B------:R4:W-:Y:S01]  /*17c0*/  @P5 LDGSTS.E.BYPASS.LTC128B.128 [R241+0x13100], [R10.64], !P4 ;  /* 0x131000000af15fae */ /* 0x0009e2000e101d4c */
[----:B---3--:R-:W-:-:S03]  /*17d0*/  @P1 LEA R2, P0, R16, c[0x0][0x1c8], 0x1 ;  /* 0x0000720010021a11 */ /* 0x008fc600078008ff */
[----:B------:R4:W-:Y:S01]  /*17e0*/  @P5 LDGSTS.E.BYPASS.LTC128B.128 [R241+0x16100], [R10.64+0x80], !P3 ;  /* 0x161000800af15fae */ /* 0x0009e2000d901d4c */
[----:B------:R-:W-:Y:S02]  /*17f0*/  @P1 LEA.HI.X R3, R16, c[0x0][0x1cc], R17, 0x1, P0 ;  /* 0x0000730010031a11 */ /* 0x000fe400000f0c11 */
[----:B------:R-:W-:Y:S01]  /*1800*/  LEA R8, P0, R4, c[0x0][0x1f8], 0x1 ;  /* 0x00007e0004087a11 */ /* 0x000fe200078008ff */
[----:B------:R4:W-:Y:S01]  /*1810*/  @P5 LDGSTS.E.BYPASS.LTC128B.128 [R241+0x19100], [R10.64+0x100], !P2 ;  /* 0x191001000af15fae */ /* 0x0009e2000d101d4c */
[----:B------:R-:W-:Y:S02]  /*1820*/  ISETP.GE.AND P5, PT, R28, c[0x0][0x1d4], PT ;  /* 0x000075001c007a0c */ /* 0x000fe40003fa6270 */
[----:B------:R-:W-:Y:S01]  /*1830*/  LEA.HI.X R9, R4, c[0x0][0x1fc], R0, 0x1, P0 ;  /* 0x00007f0004097a11 */ /* 0x000fe200000f0c00 */
[----:B------:R3:W-:Y:S01]  /*1840*/  @P1 LDGSTS.E.BYPASS.LTC128B.128 [R241+0x14100], [R2.64], !P4 ;  /* 0x1410000002f11fae */ /* 0x0007e2000e101d4c */
[----:B------:R-:W-:Y:S02]  /*1850*/  IMAD.U32 R0, RZ, RZ, UR15 ;  /* 0x0000000fff007e24 */ /* 0x000fe4000f8e00ff */
[----:B------:R-:W-:Y:S01]  /*1860*/  IMAD.MOV.U32 R4, RZ, RZ, 0x10 ;  /* 0x00000010ff047424 */ /* 0x000fe200078e00ff */
[----:B------:R3:W-:Y:S04]  /*1870*/  @P1 LDGSTS.E.BYPASS.LTC128B.128 [R241+0x17100], [R2.64+0x80], !P3 ;  /* 0x1710008002f11fae */ /* 0x0007e8000d901d4c */
[----:B------:R3:W-:Y:S01]  /*1880*/  @P1 LDGSTS.E.BYPASS.LTC128B.128 [R241+0x1a100], [R2.64+0x100], !P2 ;  /* 0x1a10010002f11fae */ /* 0x0007e2000d101d4c */
[----:B--2---:R-:W-:-:S03]  /*1890*/  IADD3 R12, P1, P0, R0, 0x80, R8 ;  /* 0x00000080000c7810 */ /* 0x004fc6000783e008 */
[----:B------:R-:W0:Y:S01]  /*18a0*/  LDGDEPBAR ;  /* 0x00000000000079af */ /* 0x000e220000000000 */
[----:B------:R-:W-:Y:S02]  /*18b0*/  IADD3.X R13, RZ, UR17, R9, P1, P0 ;  /* 0x00000011ff0d7c10 */ /* 0x000fe40008fe0409 */
[----:B----4-:R-:W-:Y:S01]  /*18c0*/  IADD3 R10, P1, P0, R0, 0x100, R8 ;  /* 0x00000100000a7810 */ /* 0x010fe2000783e008 */
[----:B------:R-:W-:-:S03]  /*18d0*/  IMAD.SHL.U32 R0, R108, 0x20, RZ ;  /* 0x000000206c007824 */ /* 0x000fc600078e00ff */
[----:B------:R-:W-:Y:S02]  /*18e0*/  IADD3.X R11, RZ, UR17, R9, P1, P0 ;  /* 0x00000011ff0b7c10 */ /* 0x000fe40008fe0409 */
[----:B------:R-:W-:Y:S02]  /*18f0*/  LOP3.LUT P0, RZ, R23, 0x2, RZ, 0xc0, !PT ;  /* 0x0000000217ff7812 */ /* 0x000fe4000780c0ff */
[----:B------:R-:W-:Y:S01]  /*1900*/  IADD3 R6, P1, R8, UR15, RZ ;  /* 0x0000000f08067c10 */ /* 0x000fe2000ff3e0ff */
[----:B---3--:R-:W-:Y:S01]  /*1910*/  IMAD.SHL.U32 R2, R27, 0x40, RZ ;  /* 0x000000401b027824 */ /* 0x008fe200078e00ff */
[----:B------:R-:W-:-:S04]  /*1920*/  DEPBAR.LE SB0, 0x1 ;  /* 0x000080400000791a */ /* 0x000fc80000000000 */
[----:B------:R-:W-:Y:S02]  /*1930*/  LOP3.LUT R2, R7, 0xfffffe00, R2, 0xf8, !PT ;  /* 0xfffffe0007027812 */ /* 0x000fe400078ef802 */
[----:B------:R-:W-:Y:S02]  /*1940*/  LOP3.LUT R3, R0, 0x7ffffc00, RZ, 0xc0, !PT ;  /* 0x7ffffc0000037812 */ /* 0x000fe400078ec0ff */
[----:B------:R-:W-:Y:S02]  /*1950*/  SEL R0, R4, 0xfffffff0, !P0 ;  /* 0xfffffff004007807 */ /* 0x000fe40004000000 */
[----:B------:R-:W-:Y:S01]  /*1960*/  IADD3.X R7, R9, UR17, RZ, P1, !PT ;  /* 0x0000001109077c10 */ /* 0x000fe20008ffe4ff */
[----:B------:R-:W-:Y:S01]  /*1970*/  IMAD.IADD R3, R2, 0x1, R3 ;  /* 0x0000000102037824 */ /* 0x000fe200078e0203 */
[----:B------:R-:W-:Y:S01]  /*1980*/  BAR.SYNC.DEFER_BLOCKING 0x0 ;  /* 0x0000000000007b1d */ /* 0x000fe20000010000 */
[----:B------:R-:W-:Y:S01]  /*1990*/  LOP3.LUT P1, RZ, R23, 0x4, RZ, 0xc0, !PT ;  /* 0x0000000417ff7812 */ /* 0x000fe2000782c0ff */
[----:B------:R-:W-:Y:S01]  /*19a0*/  IMAD.SHL.U32 R239, R0, 0x2, RZ ;  /* 0x0000000200ef7824 */ /* 0x000fe200078e00ff */
[----:B------:R-:W-:Y:S01]  /*19b0*/  IADD3 R4, P0, R6, UR15, RZ ;  /* 0x0000000f06047c10 */ /* 0x000fe2000ff1e0ff */
[C---:B------:R-:W-:Y:S01]  /*19c0*/  IMAD.SHL.U32 R216, R3.reuse, 0x2, RZ ;  /* 0x0000000203d87824 */ /* 0x040fe200078e00ff */
[----:B------:R-:W-:Y:S01]  /*19d0*/  LEA R224, R3, 0x100, 0x1 ;  /* 0x0000010003e07811 */ /* 0x000fe200078e08ff */
[----:B------:R-:W-:Y:S01]  /*19e0*/  IMAD.SHL.U32 R3, R26, 0x40, RZ ;  /* 0x000000401a037824 */ /* 0x000fe200078e00ff */
[----:B------:R-:W-:-:S02]  /*19f0*/  SEL R0, R14, 0xffffffe0, !P1 ;  /* 0xffffffe00e007807 */ /* 0x000fc40004800000 */
[----:B------:R-:W-:Y:S01]  /*1a00*/  IADD3.X R5, R7, UR17, RZ, P0, !PT ;  /* 0x0000001107057c10 */ /* 0x000fe200087fe4ff */
[----:B------:R-:W-:Y:S01]  /*1a10*/  IMAD.IADD R220, R224, 0x1, R239 ;  /* 0x00000001e0dc7824 */ /* 0x000fe200078e02ef */
[----:B------:R-:W-:Y:S01]  /*1a20*/  ISETP.LT.OR P0, PT, R22, 0x1, P6 ;  /* 0x000000011600780c */ /* 0x000fe20003701670 */
[----:B------:R-:W-:Y:S01]  /*1a30*/  IMAD R224, R0, 0x2, R224 ;  /* 0x0000000200e07824 */ /* 0x000fe200078e02e0 */
[----:B------:R-:W-:Y:S01]  /*1a40*/  ISETP.LT.OR P1, PT, R22, 0x1, P5 ;  /* 0x000000011600780c */ /* 0x000fe20002f21670 */
[----:B------:R-:W-:Y:S01]  /*1a50*/  IMAD R228, R0, 0x2, R220 ;  /* 0x0000000200e47824 */ /* 0x000fe200078e02dc */
[----:B------:R-:W-:-:S04]  /*1a60*/  LOP3.LUT R3, R3, 0x1c0, RZ, 0xc0, !PT ;  /* 0x000001c003037812 */ /* 0x000fc800078ec0ff */
[----:B------:R-:W-:Y:S01]  /*1a70*/  SHF.R.U32.HI R236, RZ, 0x3, R3 ;  /* 0x00000003ffec7819 */ /* 0x000fe20000011603 */
[----:B------:R1:W2:Y:S04]  /*1a80*/  LDSM.16.M88.4 R152, [R216+0x100] ;  /* 0x00010000d898783b */ /* 0x0002a80000000200 */
[----:B------:R1:W3:Y:S04]  /*1a90*/  LDSM.16.M88.4 R196, [R216+0x4100] ;  /* 0x00410000d8c4783b */ /* 0x0002e80000000200 */
[----:B------:R1:W4:Y:S04]  /*1aa0*/  LDSM.16.M88.4 R156, [R220] ;  /* 0x00000000dc9c783b */ /* 0x0003280000000200 */
[----:B------:R1:W1:Y:S04]  /*1ab0*/  LDSM.16.M88.4 R204, [R220+0x4000] ;  /* 0x00400000dccc783b */ /* 0x0002680000000200 */
[----:B------:R1:W1:Y:S04]  /*1ac0*/  LDSM.16.M88.4 R184, [R224] ;  /* 0x00000000e0b8783b */ /* 0x0002680000000200 */
[----:B------:R1:W1:Y:S04]  /*1ad0*/  LDSM.16.M88.4 R208, [R224+0x4000] ;  /* 0x00400000e0d0783b */ /* 0x0002680000000200 */
[----:B------:R1:W1:Y:S04]  /*1ae0*/  LDSM.16.M88.4 R188, [R228] ;  /* 0x00000000e4bc783b */ /* 0x0002680000000200 */
[----:B------:R1:W1:Y:S04]  /*1af0*/  LDSM.16.M88.4 R212, [R228+0x4000] ;  /* 0x00400000e4d4783b */ /* 0x0002680000000200 */
[----:B------:R-:W1:Y:S04]  /*1b00*/  LDSM.16.M88.4 R216, [R216+0x8100] ;  /* 0x00810000d8d8783b */ /* 0x000e680000000200 */
[----:B------:R-:W1:Y:S04]  /*1b10*/  LDSM.16.M88.4 R220, [R220+0x8000] ;  /* 0x00800000dcdc783b */ /* 0x000e680000000200 */
[----:B------:R-:W1:Y:S04]  /*1b20*/  LDSM.16.M88.4 R224, [R224+0x8000] ;  /* 0x00800000e0e0783b */ /* 0x000e680000000200 */
[----:B------:R-:W1:Y:S04]  /*1b30*/  LDSM.16.M88.4 R228, [R228+0x8000] ;  /* 0x00800000e4e4783b */ /* 0x000e680000000200 */
[----:B------:R-:W-:Y:S06]  /*1b40*/  BAR.SYNC.DEFER_BLOCKING 0x0 ;  /* 0x0000000000007b1d */ /* 0x000fec0000010000 */
[----:B------:R-:W-:Y:S01]  /*1b50*/  @!PT LDS RZ, [RZ] ;  /* 0x00000000fffff984 */ /* 0x000fe20000000800 */
[----:B------:R-:W-:Y:S01]  /*1b60*/  @!PT LDS RZ, [RZ] ;  /* 0x00000000fffff984 */ /* 0x000fe20000000800 */
[----:B------:R-:W-:Y:S01]  /*1b70*/  @!PT LDS RZ, [RZ] ;  /* 0x00000000fffff984 */ /* 0x000fe20000000800 */
[----:B------:R1:W-:Y:S01]  /*1b80*/  LDGSTS.E.BYPASS.LTC128B.128 [R241+0x100], [R8.64], !P0 ;  /* 0x0010000008f17fae */ /* 0x0003e2000c101d4c */
[----:B------:R-:W-:-:S03]  /*1b90*/  ISETP.GE.AND P0, PT, R29, c[0x0][0x1d4], PT ;  /* 0x000075001d007a0c */ /* 0x000fc60003f06270 */
[----:B------:R1:W-:Y:S01]  /*1ba0*/  LDGSTS.E.BYPASS.LTC128B.128 [R241+0x3100], [R8.64+0x80], !P1 ;  /* 0x0310008008f17fae */ /* 0x0003e2000c901d4c */
[----:B------:R-:W-:-:S13]  /*1bb0*/  ISETP.LT.OR P1, PT, R22, 0x1, P0 ;  /* 0x000000011600780c */ /* 0x000fda0000721670 */
[----:B------:R1:W-:Y:S01]  /*1bc0*/  LDGSTS.E.BYPASS.LTC128B.128 [R241+0x6100], [R8.64+0x100], !P1 ;  /* 0x0610010008f17fae */ /* 0x0003e2000c901d4c */
[C---:B------:R-:W-:Y:S02]  /*1bd0*/  ISETP.LT.OR P1, PT, R22.reuse, 0x21, P6 ;  /* 0x000000211600780c */ /* 0x040fe40003721670 */
[----:B------:R-:W-:-:S11]  /*1be0*/  ISETP.LT.OR P6, PT, R22, 0x41, P6 ;  /* 0x000000411600780c */ /* 0x000fd600037c1670 */
[----:B------:R1:W-:Y:S01]  /*1bf0*/  LDGSTS.E.BYPASS.LTC128B.128 [R241+0x1100], [R6.64], !P1 ;  /* 0x0110000006f17fae */ /* 0x0003e2000c901d4c */
[C---:B------:R-:W-:Y:S02]  /*1c00*/  ISETP.LT.OR P1, PT, R22.reuse, 0x21, P5 ;  /* 0x000000211600780c */ /* 0x040fe40002f21670 */
[----:B------:R-:W-:-:S11]  /*1c10*/  ISETP.LT.OR P5, PT, R22, 0x41, P5 ;  /* 0x000000411600780c */ /* 0x000fd60002fa1670 */
[----:B------:R1:W-:Y:S01]  /*1c20*/  LDGSTS.E.BYPASS.LTC128B.128 [R241+0x4100], [R12.64], !P1 ;  /* 0x041000000cf17fae */ /* 0x0003e2000c901d4c */
[C---:B------:R-:W-:Y:S02]  /*1c30*/  ISETP.LT.OR P1, PT, R22.reuse, 0x21, P0 ;  /* 0x000000211600780c */ /* 0x040fe40000721670 */
[----:B------:R-:W-:-:S11]  /*1c40*/  ISETP.LT.OR P0, PT, R22, 0x41, P0 ;  /* 0x000000411600780c */ /* 0x000fd60000701670 */
[----:B------:R1:W-:Y:S01]  /*1c50*/  LDGSTS.E.BYPASS.LTC128B.128 [R241+0x7100], [R10.64], !P1 ;  /* 0x071000000af17fae */ /* 0x0003e2000c901d4c */
[----:B------:R-:W-:-:S03]  /*1c60*/  LOP3.LUT P1, RZ, R26, 0x4, RZ, 0xc0, !PT ;  /* 0x000000041aff7812 */ /* 0x000fc6000782c0ff */
[----:B------:R5:W-:Y:S04]  /*1c70*/  LDGSTS.E.BYPASS.LTC128B.128 [R241+0x2100], [R4.64], !P6 ;  /* 0x0210000004f17fae */ /* 0x000be8000f101d4c */
[----:B------:R5:W-:Y:S01]  /*1c80*/  LDGSTS.E.BYPASS.LTC128B.128 [R241+0x5100], [R4.64+0x80], !P5 ;  /* 0x0510008004f17fae */ /* 0x000be2000e901d4c */
[----:B------:R-:W-:-:S03]  /*1c90*/  PLOP3.LUT P5, PT, PT, PT, UP0, 0x40, 0x0 ;  /* 0x000000000000781c */ /* 0x000fc60003fae808 */
[----:B------:R5:W-:Y:S01]  /*1ca0*/  LDGSTS.E.BYPASS.LTC128B.128 [R241+0x8100], [R4.64+0x100], !P0 ;  /* 0x0810010004f17fae */ /* 0x000be2000c101d4c */
[----:B------:R-:W-:-:S03]  /*1cb0*/  LOP3.LUT P0, RZ, R26, 0x2, RZ, 0xc0, !PT ;  /* 0x000000021aff7812 */ /* 0x000fc6000780c0ff */
[----:B------:R-:W0:Y:S01]  /*1cc0*/  LDGDEPBAR ;  /* 0x00000000000079af */ /* 0x000e220000000000 */
[----:B-----5:R-:W-:-:S04]  /*1cd0*/  LOP3.LUT R4, R3, 0x8, R32, 0xf8, !PT ;  /* 0x0000000803047812 */ /* 0x020fc800078ef820 */
[----:B------:R-:W-:-:S05]  /*1ce0*/  LOP3.LUT R236, R4, R236, RZ, 0x3c, !PT ;  /* 0x000000ec04ec7212 */ /* 0x000fca00078e3cff */
[----:B------:R-:W-:Y:S01]  /*1cf0*/  IMAD R236, R30, 0x200, R236 ;  /* 0x000002001eec7824 */ /* 0x000fe200078e02ec */
[----:B------:R-:W-:Y:S05]  /*1d00*/  @P5 BRA `(.L_x_1213) ;  /* 0x000001b000005947 */ /* 0x000fea0003800000 */
[----:B-1234-:R-:W-:Y:S01]  /*1d10*/  UIADD3 UR5, UR14, -0x2, URZ ;  /* 0xfffffffe0e057890 */ /* 0x01efe2000fffe03f */
[C---:B------:R-:W-:Y:S01]  /*1d20*/  IMAD.SHL.U32 R8, R36.reuse, 0x40, RZ ;  /* 0x0000004024087824 */ /* 0x040fe200078e00ff */
[----:B------:R-:W-:Y:S02]  /*1d30*/  SHF.L.U64.HI R9, R36, 0x6, R37 ;  /* 0x0000000624097819 */ /* 0x000fe40000010225 */
[----:B------:R-:W-:Y:S02]  /*1d40*/  USHF.R.S32.HI UR4, URZ, 0x1f, UR5 ;  /* 0x0000001f3f047899 */ /* 0x000fe40008011405 */
[----:B------:R-:W-:Y:S01]  /*1d50*/  UIMAD UR9, UR9, UR5, URZ ;  /* 0x00000005090972a4 */ /* 0x000fe2000f8e023f */
[----:B------:R-:W-:-:S03]  /*1d60*/  IMAD.WIDE.U32 R6, R31, UR5, R38 ;  /* 0x000000051f067c25 */ /* 0x000fc6000f8e0026 */
[----:B------:R-:W-:Y:S02]  /*1d70*/  UIMAD UR4, UR4, UR20, UR9 ;  /* 0x00000014040472a4 */ /* 0x000fe4000f8e0209 */
[----:B------:R-:W-:-:S04]  /*1d80*/  LEA R4, P5, R6, c[0x0][0x1c8], 0x1 ;  /* 0x0000720006047a11 */ /* 0x000fc800078a08ff */
[----:B------:R-:W-:-:S04]  /*1d90*/  IADD3 R3, R7, UR4, RZ ;  /* 0x0000000407037c10 */ /* 0x000fc8000fffe0ff */
[----:B------:R-:W-:Y:S02]  /*1da0*/  LEA.HI.X R5, R6, c[0x0][0x1cc], R3, 0x1, P5 ;  /* 0x0000730006057a11 */ /* 0x000fe400028f0c03 */
[----:B------:R-:W-:-:S03]  /*1db0*/  IADD3 R12, P6, P5, R8, 0x80, R4 ;  /* 0x00000080080c7810 */ /* 0x000fc60007dde004 */
[----:B------:R1:W-:Y:S01]  /*1dc0*/  LDGSTS.E.BYPASS.LTC128B.128 [R241+0x1b100], [R4.64], !P4 ;  /* 0x1b10000004f17fae */ /* 0x0003e2000e101d4c */
[C-C-:B------:R-:W-:Y:S02]  /*1dd0*/  IADD3.X R13, R9.reuse, RZ, R5.reuse, P6, P5 ;  /* 0x000000ff090d7210 */ /* 0x140fe400037ea405 */
[C---:B------:R-:W-:Y:S01]  /*1de0*/  IADD3 R10, P6, P5, R8.reuse, 0x100, R4 ;  /* 0x00000100080a7810 */ /* 0x040fe20007dde004 */
[----:B------:R1:W-:Y:S03]  /*1df0*/  LDGSTS.E.BYPASS.LTC128B.128 [R241+0x1e100], [R4.64+0x80], !P3 ;  /* 0x1e10008004f17fae */ /* 0x0003e6000d901d4c */
[----:B------:R-:W-:Y:S01]  /*1e00*/  IADD3.X R11, R9, RZ, R5, P6, P5 ;  /* 0x000000ff090b7210 */ /* 0x000fe200037ea405 */
[----:B------:R1:W-:Y:S01]  /*1e10*/  LDGSTS.E.BYPASS.LTC128B.128 [R241+0x21100], [R4.64+0x100], !P2 ;  /* 0x2110010004f17fae */ /* 0x0003e2000d101d4c */
[----:B------:R-:W-:-:S04]  /*1e20*/  IADD3 R6, P6, R8, R4, RZ ;  /* 0x0000000408067210 */ /* 0x000fc80007fde0ff */
[----:B------:R-:W-:Y:S01]  /*1e30*/  IADD3 R8, P5, R6, R8, RZ ;  /* 0x0000000806087210 */ /* 0x000fe20007fbe0ff */
[----:B------:R-:W-:-:S04]  /*1e40*/  IMAD.X R7, R9, 0x1, R5, P6 ;  /* 0x0000000109077824 */ /* 0x000fc800030e0605 */
[----:B------:R-:W-:Y:S01]  /*1e50*/  IMAD.X R9, R7, 0x1, R9, P5 ;  /* 0x0000000107097824 */ /* 0x000fe200028e0609 */
[----:B------:R1:W-:Y:S04]  /*1e60*/  LDGSTS.E.BYPASS.LTC128B.128 [R241+0x1c100], [R6.64], !P4 ;  /* 0x1c10000006f17fae */ /* 0x0003e8000e101d4c */
[----:B------:R1:W-:Y:S04]  /*1e70*/  LDGSTS.E.BYPASS.LTC128B.128 [R241+0x1f100], [R12.64], !P3 ;  /* 0x1f1000000cf17fae */ /* 0x0003e8000d901d4c */
[----:B------:R1:W-:Y:S04]  /*1e80*/  LDGSTS.E.BYPASS.LTC128B.128 [R241+0x22100], [R10.64], !P2 ;  /* 0x221000000af17fae */ /* 0x0003e8000d101d4c */
[----:B------:R1:W-:Y:S04]  /*1e90*/  LDGSTS.E.BYPASS.LTC128B.128 [R241+0x1d100], [R8.64], !P4 ;  /* 0x1d10000008f17fae */ /* 0x0003e8000e101d4c */
[----:B------:R1:W-:Y:S04]  /*1ea0*/  LDGSTS.E.BYPASS.LTC128B.128 [R241+0x20100], [R8.64+0x80], !P3 ;  /* 0x2010008008f17fae */ /* 0x0003e8000d901d4c */
[----:B------:R1:W-:Y:S02]  /*1eb0*/  LDGSTS.E.BYPASS.LTC128B.128 [R241+0x23100], [R8.64+0x100], !P2 ;  /* 0x2310010008f17fae */ /* 0x0003e4000d101d4c */
.L_x_1213:
[----:B-1234-:R-:W0:Y:S01]  /*1ec0*/  LDGDEPBAR ;  /* 0x00000000000079af */ /* 0x01ee220000000000 */
[----:B------:R-:W-:Y:S01]  /*1ed0*/  PLOP3.LUT P5, PT, PT, PT, UP0, 0x40, 0x0 ;  /* 0x000000000000781c */ /* 0x000fe20003fae808 */
[----:B------:R-:W-:Y:S01]  /*1ee0*/  IMAD.SHL.U32 R236, R236, 0x2, RZ ;  /* 0x00000002ecec7824 */ /* 0x000fe200078e00ff */
[----:B------:R-:W-:-:S05]  /*1ef0*/  SEL R4, R14, 0xffffffe0, !P0 ;  /* 0xffffffe00e047807 */ /* 0x000fca0004000000 */
[----:B------:R-:W-:Y:S01]  /*1f00*/  IMAD.IADD R4, R236, 0x1, R4 ;  /* 0x00000001ec047824 */ /* 0x000fe200078e0204 */
[----:B------:R-:W-:-:S04]  /*1f10*/  DEPBAR.LE SB0, 0x2 ;  /* 0x000080800000791a */ /* 0x000fc80000000000 */
[----:B------:R-:W-:Y:S06]  /*1f20*/  BAR.SYNC.DEFER_BLOCKING 0x0 ;  /* 0x0000000000007b1d */ /* 0x000fec0000010000 */
[----:B------:R1:W2:Y:S04]  /*1f30*/  LDSM.16.M88.4 R16, [R236+0x12100] ;  /* 0x01210000ec10783b */ /* 0x0002a80000000200 */
[----:B------:R1:W3:Y:S04]  /*1f40*/  LDSM.16.M88.4 R20, [R236+0x12900] ;  /* 0x01290000ec14783b */ /* 0x0002e80000000200 */
[----:B------:R1:W4:Y:S04]  /*1f50*/  LDSM.16.M88.4 R36, [R236+0x13100] ;  /* 0x01310000ec24783b */ /* 0x0003280000000200 */
[----:B------:R1:W1:Y:S04]  /*1f60*/  LDSM.16.M88.4 R40, [R236+0x13900] ;  /* 0x01390000ec28783b */ /* 0x0002680000000200 */
[----:B------:R1:W1:Y:S04]  /*1f70*/  LDSM.16.M88.4 R56, [R236+0x14100] ;  /* 0x01410000ec38783b */ /* 0x0002680000000200 */
[----:B------:R1:W1:Y:S04]  /*1f80*/  LDSM.16.M88.4 R64, [R236+0x14900] ;  /* 0x01490000ec40783b */ /* 0x0002680000000200 */
[----:B------:R1:W1:Y:S04]  /*1f90*/  LDSM.16.M88.4 R52, [R4+0x12100] ;  /* 0x012100000434783b */ /* 0x0002680000000200 */
[----:B------:R1:W1:Y:S04]  /*1fa0*/  LDSM.16.M88.4 R48, [R4+0x12900] ;  /* 0x012900000430783b */ /* 0x0002680000000200 */
[----:B------:R1:W1:Y:S04]  /*1fb0*/  LDSM.16.M88.4 R44, [R4+0x13100] ;  /* 0x01310000042c783b */ /* 0x0002680000000200 */
[----:B------:R1:W1:Y:S04]  /*1fc0*/  LDSM.16.M88.4 R60, [R4+0x13900] ;  /* 0x01390000043c783b */ /* 0x0002680000000200 */
[----:B------:R1:W1:Y:S04]  /*1fd0*/  LDSM.16.M88.4 R92, [R4+0x14100] ;  /* 0x01410000045c783b */ /* 0x0002680000000200 */
[----:B------:R1:W1:Y:S01]  /*1fe0*/  LDSM.16.M88.4 R96, [R4+0x14900] ;  /* 0x014900000460783b */ /* 0x0002620000000200 */
[----:B------:R-:W-:Y:S05]  /*1ff0*/  @P5 BRA `(.L_x_1214) ;  /* 0x000001e000005947 */ /* 0x000fea0003800000 */
[----:B--23--:R-:W-:Y:S01]  /*2000*/  UIADD3 UR5, UR14, -0x2, URZ ;  /* 0xfffffffe0e057890 */ /* 0x00cfe2000fffe03f */
[----:B------:R-:W-:-:S03]  /*2010*/  IMAD.U32 R5, RZ, RZ, UR15 ;  /* 0x0000000fff057e24 */ /* 0x000fc6000f8e00ff */
[----:B------:R-:W-:Y:S02]  /*2020*/  USHF.R.S32.HI UR4, URZ, 0x1f, UR5 ;  /* 0x0000001f3f047899 */ /* 0x000fe40008011405 */
[----:B------:R-:W-:Y:S01]  /*2030*/  UIMAD UR8, UR8, UR5, URZ ;  /* 0x00000005080872a4 */ /* 0x000fe2000f8e023f */
[----:B------:R-:W-:-:S03]  /*2040*/  IMAD.WIDE.U32 R8, R33, UR5, R68 ;  /* 0x0000000521087c25 */ /* 0x000fc6000f8e0044 */
[----:B------:R-:W-:Y:S02]  /*2050*/  UIMAD UR4, UR4, UR18, UR8 ;  /* 0x00000012040472a4 */ /* 0x000fe4000f8e0208 */
[----:B------:R-:W-:-:S04]  /*2060*/  LEA R6, P5, R8, c[0x0][0x1f8], 0x1 ;  /* 0x00007e0008067a11 */ /* 0x000fc800078a08ff */
[----:B------:R-:W-:-:S04]  /*2070*/  IADD3 R3, R9, UR4, RZ ;  /* 0x0000000409037c10 */ /* 0x000fc8000fffe0ff */
[----:B------:R-:W-:Y:S01]  /*2080*/  LEA.HI.X R7, R8, c[0x0][0x1fc], R3, 0x1, P5 ;  /* 0x00007f0008077a11 */ /* 0x000fe200028f0c03 */
[----:B------:R-:W-:Y:S01]  /*2090*/  IMAD.U32 R3, RZ, RZ, UR15 ;  /* 0x0000000fff037e24 */ /* 0x000fe2000f8e00ff */
[----:B------:R-:W-:-:S03]  /*20a0*/  IADD3 R14, P6, P5, R5, 0x80, R6 ;  /* 0x00000080050e7810 */ /* 0x000fc60007dde006 */
[----:B------:R-:W-:Y:S01]  /*20b0*/  @!PT LDS RZ, [RZ] ;  /* 0x00000000fffff984 */ /* 0x000fe20000000800 */
[----:B------:R-:W-:Y:S01]  /*20c0*/  @!PT LDS RZ, [RZ] ;  /* 0x00000000fffff984 */ /* 0x000fe20000000800 */
[----:B------:R-:W-:Y:S01]  /*20d0*/  @!PT LDS RZ, [RZ] ;  /* 0x00000000fffff984 */ /* 0x000fe20000000800 */
[----:B------:R2:W-:Y:S01]  /*20e0*/  LDGSTS.E.BYPASS.LTC128B.128 [R241+0x9100], [R6.64], !P4 ;  /* 0x0910000006f17fae */ /* 0x0005e2000e101d4c */
[--C-:B------:R-:W-:Y:S02]  /*20f0*/  IADD3.X R15, RZ, UR17, R7.reuse, P6, P5 ;  /* 0x00000011ff0f7c10 */ /* 0x100fe4000b7ea407 */
[----:B------:R-:W-:Y:S01]  /*2100*/  IADD3 R12, P6, P5, R3, 0x100, R6 ;  /* 0x00000100030c7810 */ /* 0x000fe20007dde006 */
[----:B------:R2:W-:Y:S03]  /*2110*/  LDGSTS.E.BYPASS.LTC128B.128 [R241+0xc100], [R6.64+0x80], !P3 ;  /* 0x0c10008006f17fae */ /* 0x0005e6000d901d4c */
[----:B------:R-:W-:Y:S01]  /*2120*/  IADD3.X R13, RZ, UR17, R7, P6, P5 ;  /* 0x00000011ff0d7c10 */ /* 0x000fe2000b7ea407 */
[----:B------:R2:W-:Y:S01]  /*2130*/  LDGSTS.E.BYPASS.LTC128B.128 [R241+0xf100], [R6.64+0x100], !P2 ;  /* 0x0f10010006f17fae */ /* 0x0005e2000d101d4c */
[----:B------:R-:W-:-:S04]  /*2140*/  IADD3 R8, P6, R6, UR15, RZ ;  /* 0x0000000f06087c10 */ /* 0x000fc8000ffde0ff */
[----:B------:R-:W-:Y:S02]  /*2150*/  IADD3 R10, P5, R8, UR15, RZ ;  /* 0x0000000f080a7c10 */ /* 0x000fe4000ffbe0ff */
[----:B------:R-:W-:-:S04]  /*2160*/  IADD3.X R9, R7, UR17, RZ, P6, !PT ;  /* 0x0000001107097c10 */ /* 0x000fc8000b7fe4ff */
[----:B------:R-:W-:Y:S01]  /*2170*/  IADD3.X R11, R9, UR17, RZ, P5, !PT ;  /* 0x00000011090b7c10 */ /* 0x000fe2000affe4ff */
[----:B------:R2:W-:Y:S04]  /*2180*/  LDGSTS.E.BYPASS.LTC128B.128 [R241+0xa100], [R8.64], !P4 ;  /* 0x0a10000008f17fae */ /* 0x0005e8000e101d4c */
[----:B------:R2:W-:Y:S04]  /*2190*/  LDGSTS.E.BYPASS.LTC128B.128 [R241+0xd100], [R14.64], !P3 ;  /* 0x0d1000000ef17fae */ /* 0x0005e8000d901d4c */
[----:B------:R2:W-:Y:S04]  /*21a0*/  LDGSTS.E.BYPASS.LTC128B.128 [R241+0x10100], [R12.64], !P2 ;  /* 0x101000000cf17fae */ /* 0x0005e8000d101d4c */
[----:B------:R2:W-:Y:S04]  /*21b0*/  LDGSTS.E.BYPASS.LTC128B.128 [R241+0xb100], [R10.64], !P4 ;  /* 0x0b1000000af17fae */ /* 0x0005e8000e101d4c */
[----:B------:R2:W-:Y:S04]  /*21c0*/  LDGSTS.E.BYPASS.LTC128B.128 [R241+0xe100], [R10.64+0x80], !P3 ;  /* 0x0e1000800af17fae */ /* 0x0005e8000d901d4c */
[----:B------:R2:W-:Y:S02]  /*21d0*/  LDGSTS.E.BYPASS.LTC128B.128 [R241+0x11100], [R10.64+0x100], !P2 ;  /* 0x111001000af17fae */ /* 0x0005e4000d101d4c */
.L_x_1214:
[----:B--23--:R-:W-:Y:S01]  /*21e0*/  HMMA.16816.F32.BF16 R32, R152, R16, RZ ;  /* 0x000000109820723c */ /* 0x00cfe200000418ff */
[----:B------:R-:W-:Y:S01]  /*21f0*/  IMAD.MOV.U32 R3, RZ, RZ, 0x40 ;  /* 0x00000040ff037424 */ /* 0x000fe200078e00ff */
[----:B------:R-:W-:Y:S01]  /*2200*/  ULDC UR4, c[0x0][0x1d0] ;  /* 0x0000740000047ab9 */ /* 0x000fe20000000800 */
[----:B------:R-:W0:Y:S01]  /*2210*/  LDGDEPBAR ;  /* 0x00000000000079af */ /* 0x000e220000000000 */
[----:B------:R-:W-:Y:S01]  /*2220*/  UIADD3 UR4, UR16, UR4, URZ ;  /* 0x0000000410047290 */ /* 0x000fe2000fffe03f */
[----:B------:R-:W-:Y:S01]  /*2230*/  IMAD.SHL.U32 R135, R2, 0x2, RZ ;  /* 0x0000000202877824 */ /* 0x000fe200078e00ff */
[----:B------:R-:W-:-:S02]  /*2240*/  SEL R238, R3, 0xffffffc0, !P1 ;  /* 0xffffffc003ee7807 */ /* 0x000fc40004800000 */
[----:B------:R-:W-:Y:S01]  /*2250*/  HMMA.16816.F32.BF16 R28, R152, R18, RZ ;  /* 0x00000012981c723c */ /* 0x000fe200000418ff */
[----:B------:R-:W-:Y:S01]  /*2260*/  IMAD.IADD R2, R239, 0x1, R135 ;  /* 0x00000001ef027824 */ /* 0x000fe200078e0287 */
[----:B------:R-:W-:Y:S01]  /*2270*/  IADD3 R3, R238, R4, RZ ;  /* 0x00000004ee037210 */ /* 0x000fe20007ffe0ff */
[----:B------:R-:W-:Y:S01]  /*2280*/  IMAD.IADD R5, R236, 0x1, R238 ;  /* 0x00000001ec057824 */ /* 0x000fe200078e02ee */
[----:B------:R-:W-:-:S04]  /*2290*/  LEA R237, R0, R135, 0x1 ;  /* 0x0000008700ed7211 */ /* 0x000fc800078e08ff */
[----:B-1----:R-:W-:Y:S01]  /*22a0*/  HMMA.16816.F32.BF16 R8, R152, R40, RZ ;  /* 0x000000289808723c */ /* 0x002fe200000418ff */
[----:B------:R-:W-:-:S07]  /*22b0*/  IMAD.IADD R0, R239, 0x1, R237 ;  /* 0x00000001ef007824 */ /* 0x000fce00078e02ed */
[C---:B------:R-:W-:Y:S08]  /*22c0*/  HMMA.16816.F32.BF16 R24, R152.reuse, R20, RZ ;  /* 0x000000149818723c */ /* 0x040ff000000418ff */
[C---:B------:R-:W-:Y:S08]  /*22d0*/  HMMA.16816.F32.BF16 R20, R152.reuse, R22, RZ ;  /* 0x000000169814723c */ /* 0x040ff000000418ff */
[C---:B----4-:R-:W-:Y:S08]  /*22e0*/  HMMA.16816.F32.BF16 R16, R152.reuse, R36, RZ ;  /* 0x000000249810723c */ /* 0x050ff000000418ff */
[----:B------:R-:W-:Y:S01]  /*22f0*/  HMMA.16816.F32.BF16 R12, R152, R38, RZ ;  /* 0x00000026980c723c */ /* 0x000fe200000418ff */
[----:B------:R-:W1:Y:S07]  /*2300*/  LDSM.16.M88.4 R36, [R5+0x12100] ;  /* 0x012100000524783b */ /* 0x000e6e0000000200 */
[C---:B------:R-:W-:Y:S01]  /*2310*/  HMMA.16816.F32.BF16 R68, R156.reuse, R52, R32 ;  /* 0x000000349c44723c */ /* 0x040fe20000041820 */
[----:B------:R-:W2:Y:S07]  /*2320*/  LDSM.16.M88.4 R32, [R5+0x12900] ;  /* 0x012900000520783b */ /* 0x000eae0000000200 */
[C---:B------:R-:W-:Y:S08]  /*2330*/  HMMA.16816.F32.BF16 R84, R156.reuse, R54, R28 ;  /* 0x000000369c54723c */ /* 0x040ff0000004181c */
[----:B------:R-:W-:Y:S08]  /*2340*/  HMMA.16816.F32.BF16 R52, R156, R60, R8 ;  /* 0x0000003c9c34723c */ /* 0x000ff00000041808 */
[----:B------:R-:W-:Y:S01]  /*2350*/  HMMA.16816.F32.BF16 R8, R152, R42, RZ ;  /* 0x0000002a9808723c */ /* 0x000fe200000418ff */
[----:B------:R-:W3:Y:S07]  /*2360*/  LDSM.16.M88.4 R40, [R5+0x13100] ;  /* 0x013100000528783b */ /* 0x000eee0000000200 */
[C---:B------:R-:W-:Y:S08]  /*2370*/  HMMA.16816.F32.BF16 R76, R156.reuse, R50, R20 ;  /* 0x000000329c4c723c */ /* 0x040ff00000041814 */
[C---:B------:R-:W-:Y:S08]  /*2380*/  HMMA.16816.F32.BF16 R80, R156.reuse, R44, R16 ;  /* 0x0000002c9c50723c */ /* 0x040ff00000041810 */
[----:B------:R-:W-:Y:S08]  /*2390*/  HMMA.16816.F32.BF16 R88, R156, R46, R12 ;  /* 0x0000002e9c58723c */ /* 0x000ff0000004180c */
[C---:B------:R-:W-:Y:S08]  /*23a0*/  HMMA.16816.F32.BF16 R20, R152.reuse, R56, RZ ;  /* 0x000000389814723c */ /* 0x040ff000000418ff */
[C---:B------:R-:W-:Y:S08]  /*23b0*/  HMMA.16816.F32.BF16 R16, R152.reuse, R58, RZ ;  /* 0x0000003a9810723c */ /* 0x040ff000000418ff */
[----:B------:R-:W-:Y:S08]  /*23c0*/  HMMA.16816.F32.BF16 R12, R152, R64, RZ ;  /* 0x00000040980c723c */ /* 0x000ff000000418ff */
[C---:B------:R-:W-:Y:S01]  /*23d0*/  HMMA.16816.F32.BF16 R72, R156.reuse, R48, R24 ;  /* 0x000000309c48723c */ /* 0x040fe20000041818 */
[----:B------:R-:W4:Y:S07]  /*23e0*/  LDSM.16.M88.4 R24, [R5+0x13900] ;  /* 0x013900000518783b */ /* 0x000f2e0000000200 */
[----:B------:R-:W-:Y:S01]  /*23f0*/  HMMA.16816.F32.BF16 R48, R156, R62, R8 ;  /* 0x0000003e9c30723c */ /* 0x000fe20000041808 */
[----:B------:R-:W-:Y:S07]  /*2400*/  LDSM.16.M88.4 R60, [R3+0x12900] ;  /* 0x01290000033c783b */ /* 0x000fee0000000200 */
[----:B------:R-:W-:Y:S08]  /*2410*/  HMMA.16816.F32.BF16 R8, R152, R66, RZ ;  /* 0x000000429808723c */ /* 0x000ff000000418ff */
[C---:B------:R-:W-:Y:S08]  /*2420*/  HMMA.16816.F32.BF16 R44, R156.reuse, R92, R20 ;  /* 0x0000005c9c2c723c */ /* 0x040ff00000041814 */
[C---:B------:R-:W-:Y:S01]  /*2430*/  HMMA.16816.F32.BF16 R28, R156.reuse, R94, R16 ;  /* 0x0000005e9c1c723c */ /* 0x040fe20000041810 */
[----:B------:R-:W5:Y:S07]  /*2440*/  LDSM.16.M88.4 R16, [R5+0x14100] ;  /* 0x014100000510783b */ /* 0x000f6e0000000200 */
[----:B------:R-:W-:Y:S01]  /*2450*/  HMMA.16816.F32.BF16 R20, R156, R96, R12 ;  /* 0x000000609c14723c */ /* 0x000fe2000004180c */
[----:B------:R-:W3:Y:S07]  /*2460*/  LDSM.16.M88.4 R12, [R5+0x14900] ;  /* 0x01490000050c783b */ /* 0x000eee0000000200 */
[C---:B-1----:R-:W-:Y:S08]  /*2470*/  HMMA.16816.F32.BF16 R64, R184.reuse, R36, R68 ;  /* 0x00000024b840723c */ /* 0x042ff00000041844 */
[----:B------:R-:W-:Y:S01]  /*2480*/  HMMA.16816.F32.BF16 R68, R184, R38, R84 ;  /* 0x00000026b844723c */ /* 0x000fe20000041854 */
[----:B------:R-:W1:Y:S07]  /*2490*/  LDSM.16.M88.4 R36, [R3+0x12100] ;  /* 0x012100000324783b */ /* 0x000e6e0000000200 */
[----:B------:R-:W-:Y:S08]  /*24a0*/  HMMA.16816.F32.BF16 R8, R156, R98, R8 ;  /* 0x000000629c08723c */ /* 0x000ff00000041808 */
[C---:B--2---:R-:W-:Y:S08]  /*24b0*/  HMMA.16816.F32.BF16 R72, R184.reuse, R32, R72 ;  /* 0x00000020b848723c */ /* 0x044ff00000041848 */
[C---:B------:R-:W-:Y:S01]  /*24c0*/  HMMA.16816.F32.BF16 R76, R184.reuse, R34, R76 ;  /* 0x00000022b84c723c */ /* 0x040fe2000004184c */
[----:B------:R-:W-:Y:S07]  /*24d0*/  LDSM.16.M88.4 R32, [R3+0x14100] ;  /* 0x014100000320783b */ /* 0x000fee0000000200 */
[C---:B---3--:R-:W-:Y:S08]  /*24e0*/  HMMA.16816.F32.BF16 R84, R184.reuse, R40, R80 ;  /* 0x00000028b854723c */ /* 0x048ff00000041850 */
[C---:B----4-:R-:W-:Y:S01]  /*24f0*/  HMMA.16816.F32.BF16 R96, R184.reuse, R24, R52 ;  /* 0x00000018b860723c */ /* 0x050fe20000041834 */
[----:B------:R-:W2:Y:S07]  /*2500*/  LDSM.16.M88.4 R52, [R3+0x13100] ;  /* 0x013100000334783b */ /* 0x000eae0000000200 */
[C---:B------:R-:W-:Y:S08]  /*2510*/  HMMA.16816.F32.BF16 R88, R184.reuse, R42, R88 ;  /* 0x0000002ab858723c */ /* 0x040ff00000041858 */
[C---:B------:R-:W-:Y:S08]  /*2520*/  HMMA.16816.F32.BF16 R80, R184.reuse, R26, R48 ;  /* 0x0000001ab850723c */ /* 0x040ff00000041830 */
[C---:B-----5:R-:W-:Y:S01]  /*2530*/  HMMA.16816.F32.BF16 R56, R184.reuse, R16, R44 ;  /* 0x00000010b838723c */ /* 0x060fe2000004182c */
[----:B------:R-:W3:Y:S07]  /*2540*/  LDSM.16.M88.4 R44, [R3+0x13900] ;  /* 0x01390000032c783b */ /* 0x000eee0000000200 */
[C---:B------:R-:W-:Y:S01]  /*2550*/  HMMA.16816.F32.BF16 R48, R184.reuse, R18, R28 ;  /* 0x00000012b830723c */ /* 0x040fe2000004181c */
[----:B------:R-:W4:Y:S07]  /*2560*/  LDSM.16.M88.4 R28, [R3+0x14900] ;  /* 0x01490000031c783b */ /* 0x000f2e0000000200 */
[C---:B------:R-:W-:Y:S01]  /*2570*/  HMMA.16816.F32.BF16 R40, R184.reuse, R12, R20 ;  /* 0x0000000cb828723c */ /* 0x040fe20000041814 */
[----:B------:R-:W5:Y:S07]  /*2580*/  LDSM.16.M88.4 R20, [R236+0x15100] ;  /* 0x01510000ec14783b */ /* 0x000f6e0000000200 */
[----:B------:R-:W-:Y:S08]  /*2590*/  HMMA.16816.F32.BF16 R24, R184, R14, R8 ;  /* 0x0000000eb818723c */ /* 0x000ff00000041808 */
[C---:B-1----:R-:W-:Y:S08]  /*25a0*/  HMMA.16816.F32.BF16 R16, R188.reuse, R36, R64 ;  /* 0x00000024bc10723c */ /* 0x042ff00000041840 */
[C---:B------:R-:W-:Y:S01]  /*25b0*/  HMMA.16816.F32.BF16 R12, R188.reuse, R38, R68 ;  /* 0x00000026bc0c723c */ /* 0x040fe20000041844 */
[----:B------:R-:W1:Y:S07]  /*25c0*/  LDSM.16.M88.4 R36, [R236+0x15900] ;  /* 0x01590000ec24783b */ /* 0x000e6e0000000200 */
[C---:B------:R-:W-:Y:S08]  /*25d0*/  HMMA.16816.F32.BF16 R8, R188.reuse, R60, R72 ;  /* 0x0000003cbc08723c */ /* 0x040ff00000041848 */
[C---:B------:R-:W-:Y:S01]  /*25e0*/  HMMA.16816.F32.BF16 R64, R188.reuse, R62, R76 ;  /* 0x0000003ebc40723c */ /* 0x040fe2000004184c */
[----:B------:R-:W1:Y:S07]  /*25f0*/  LDSM.16.M88.4 R60, [R236+0x16100] ;  /* 0x01610000ec3c783b */ /* 0x000e6e0000000200 */
[C---:B--2---:R-:W-:Y:S08]  /*2600*/  HMMA.16816.F32.BF16 R68, R188.reuse, R52, R84 ;  /* 0x00000034bc44723c */ /* 0x044ff00000041854 */
[C---:B------:R-:W-:Y:S08]  /*2610*/  HMMA.16816.F32.BF16 R76, R188.reuse, R54, R88 ;  /* 0x00000036bc4c723c */ /* 0x040ff00000041858 */
[C---:B------:R-:W-:Y:S01]  /*2620*/  HMMA.16816.F32.BF16 R92, R188.reuse, R32, R56 ;  /* 0x00000020bc5c723c */ /* 0x040fe20000041838 */
[----:B------:R-:W2:Y:S07]  /*2630*/  LDSM.16.M88.4 R56, [R236+0x16900] ;  /* 0x01690000ec38783b */ /* 0x000eae0000000200 */
[C---:B---3--:R-:W-:Y:S08]  /*2640*/  HMMA.16816.F32.BF16 R96, R188.reuse, R44, R96 ;  /* 0x0000002cbc60723c */ /* 0x048ff00000041860 */
[C---:B------:R-:W-:Y:S08]  /*2650*/  HMMA.16816.F32.BF16 R88, R188.reuse, R46, R80 ;  /* 0x0000002ebc58723c */ /* 0x040ff00000041850 */
[C---:B------:R-:W-:Y:S01]  /*2660*/  HMMA.16816.F32.BF16 R84, R188.reuse, R34, R48 ;  /* 0x00000022bc54723c */ /* 0x040fe20000041830 */
[----:B------:R-:W3:Y:S04]  /*2670*/  LDSM.16.M88.4 R48, [R236+0x17100] ;  /* 0x01710000ec30783b */ /* 0x000ee80000000200 */
[----:B------:R-:W-:Y:S03]  /*2680*/  LDSM.16.M88.4 R32, [R4+0x15900] ;  /* 0x015900000420783b */ /* 0x000fe60000000200 */
[----:B----4-:R-:W-:Y:S08]  /*2690*/  HMMA.16816.F32.BF16 R72, R188, R30, R24 ;  /* 0x0000001ebc48723c */ /* 0x010ff00000041818 */
[C---:B-----5:R-:W-:Y:S08]  /*26a0*/  HMMA.16816.F32.BF16 R52, R196.reuse, R20, R16 ;  /* 0x00000014c434723c */ /* 0x060ff00000041810 */
[C---:B------:R-:W-:Y:S08]  /*26b0*/  HMMA.16816.F32.BF16 R44, R196.reuse, R22, R12 ;  /* 0x00000016c42c723c */ /* 0x040ff0000004180c */
[C---:B-1----:R-:W-:Y:S08]  /*26c0*/  HMMA.16816.F32.BF16 R24, R196.reuse, R36, R8 ;  /* 0x00000024c418723c */ /* 0x042ff00000041808 */
[----:B------:R-:W-:Y:S01]  /*26d0*/  HMMA.16816.F32.BF16 R20, R196, R38, R64 ;  /* 0x00000026c414723c */ /* 0x000fe20000041840 */
[----:B------:R-:W1:Y:S04]  /*26e0*/  LDSM.16.M88.4 R36, [R4+0x15100] ;  /* 0x015100000424783b */ /* 0x000e680000000200 */
[----:B------:R-:W-:Y:S03]  /*26f0*/  LDSM.16.M88.4 R64, [R4+0x17100] ;  /* 0x017100000440783b */ /* 0x000fe60000000200 */
[----:B------:R-:W-:Y:S01]  /*2700*/  HMMA.16816.F32.BF16 R80, R188, R28, R40 ;  /* 0x0000001cbc50723c */ /* 0x000fe20000041828 */
[----:B------:R-:W4:Y:S04]  /*2710*/  LDSM.16.M88.4 R40, [R236+0x17900] ;  /* 0x01790000ec28783b */ /* 0x000f280000000200 */
[----:B------:R-:W5:Y:S03]  /*2720*/  LDSM.16.M88.4 R28, [R4+0x16100] ;  /* 0x01610000041c783b */ /* 0x000f660000000200 */
[C---:B------:R-:W-:Y:S08]  /*2730*/  HMMA.16816.F32.BF16 R16, R196.reuse, R60, R68 ;  /* 0x0000003cc410723c */ /* 0x040ff00000041844 */
[C---:B------:R-:W-:Y:S01]  /*2740*/  HMMA.16816.F32.BF16 R12, R196.reuse, R62, R76 ;  /* 0x0000003ec40c723c */ /* 0x040fe2000004184c */
[----:B------:R-:W-:Y:S07]  /*2750*/  LDSM.16.M88.4 R60, [R4+0x17900] ;  /* 0x01790000043c783b */ /* 0x000fee0000000200 */
[C---:B--2---:R-:W-:Y:S08]  /*2760*/  HMMA.16816.F32.BF16 R68, R196.reuse, R58, R88 ;  /* 0x0000003ac444723c */ /* 0x044ff00000041858 */
[C---:B---3--:R-:W-:Y:S08]  /*2770*/  HMMA.16816.F32.BF16 R100, R196.reuse, R48, R92 ;  /* 0x00000030c464723c */ /* 0x048ff0000004185c */
[----:B------:R-:W-:Y:S01]  /*2780*/  HMMA.16816.F32.BF16 R88, R196, R50, R84 ;  /* 0x00000032c458723c */ /* 0x000fe20000041854 */
[----:B------:R-:W2:Y:S07]  /*2790*/  LDSM.16.M88.4 R48, [R4+0x16900] ;  /* 0x016900000430783b */ /* 0x000eae0000000200 */
[----:B-1----:R-:W-:Y:S01]  /*27a0*/  HMMA.16816.F32.BF16 R92, R204, R36, R52 ;  /* 0x00000024cc5c723c */ /* 0x002fe20000041834 */
[----:B------:R-:W1:Y:S07]  /*27b0*/  LDSM.16.M88.4 R52, [R5+0x15100] ;  /* 0x015100000534783b */ /* 0x000e6e0000000200 */
[C---:B------:R-:W-:Y:S08]  /*27c0*/  HMMA.16816.F32.BF16 R8, R196.reuse, R56, R96 ;  /* 0x00000038c408723c */ /* 0x040ff00000041860 */
[----:B----4-:R-:W-:Y:S08]  /*27d0*/  HMMA.16816.F32.BF16 R96, R196, R40, R80 ;  /* 0x00000028c460723c */ /* 0x010ff00000041850 */
[----:B------:R-:W-:Y:S01]  /*27e0*/  HMMA.16816.F32.BF16 R80, R204, R38, R44 ;  /* 0x00000026cc50723c */ /* 0x000fe2000004182c */
[----:B------:R-:W3:Y:S07]  /*27f0*/  LDSM.16.M88.4 R36, [R5+0x16100] ;  /* 0x016100000524783b */ /* 0x000eee0000000200 */
[----:B------:R-:W-:Y:S01]  /*2800*/  HMMA.16816.F32.BF16 R84, R196, R42, R72 ;  /* 0x0000002ac454723c */ /* 0x000fe20000041848 */
[----:B------:R-:W4:Y:S07]  /*2810*/  LDSM.16.M88.4 R40, [R5+0x15900] ;  /* 0x015900000528783b */ /* 0x000f2e0000000200 */
[C---:B-----5:R-:W-:Y:S08]  /*2820*/  HMMA.16816.F32.BF16 R44, R204.reuse, R30, R12 ;  /* 0x0000001ecc2c723c */ /* 0x060ff0000004180c */
[C---:B------:R-:W-:Y:S08]  /*2830*/  HMMA.16816.F32.BF16 R76, R204.reuse, R32, R24 ;  /* 0x00000020cc4c723c */ /* 0x040ff00000041818 */
[C---:B------:R-:W-:Y:S01]  /*2840*/  HMMA.16816.F32.BF16 R72, R204.reuse, R34, R20 ;  /* 0x00000022cc48723c */ /* 0x040fe20000041814 */
[----:B------:R-:W5:Y:S07]  /*2850*/  LDSM.16.M88.4 R32, [R5+0x16900] ;  /* 0x016900000520783b */ /* 0x000f6e0000000200 */
[C---:B------:R-:W-:Y:S01]  /*2860*/  HMMA.16816.F32.BF16 R56, R204.reuse, R28, R16 ;  /* 0x0000001ccc38723c */ /* 0x040fe20000041810 */
[----:B------:R-:W3:Y:S07]  /*2870*/  LDSM.16.M88.4 R28, [R5+0x17100] ;  /* 0x01710000051c783b */ /* 0x000eee0000000200 */
[C---:B--2---:R-:W-:Y:S08]  /*2880*/  HMMA.16816.F32.BF16 R24, R204.reuse, R48, R8 ;  /* 0x00000030cc18723c */ /* 0x044ff00000041808 */
[C---:B------:R-:W-:Y:S08]  /*2890*/  HMMA.16816.F32.BF16 R20, R204.reuse, R50, R68 ;  /* 0x00000032cc14723c */ /* 0x040ff00000041844 */
[C---:B------:R-:W-:Y:S08]  /*28a0*/  HMMA.16816.F32.BF16 R16, R204.reuse, R64, R100 ;  /* 0x00000040cc10723c */ /* 0x040ff00000041864 */
[----:B------:R-:W-:Y:S01]  /*28b0*/  HMMA.16816.F32.BF16 R12, R204, R66, R88 ;  /* 0x00000042cc0c723c */ /* 0x000fe20000041858 */
[----:B------:R-:W2:Y:S07]  /*28c0*/  LDSM.16.M88.4 R64, [R3+0x15100] ;  /* 0x015100000340783b */ /* 0x000eae0000000200 */
[C---:B-1----:R-:W-:Y:S08]  /*28d0*/  HMMA.16816.F32.BF16 R100, R208.reuse, R52, R92 ;  /* 0x00000034d064723c */ /* 0x042ff0000004185c */
[----:B------:R-:W-:Y:S01]  /*28e0*/  HMMA.16816.F32.BF16 R88, R208, R54, R80 ;  /* 0x00000036d058723c */ /* 0x000fe20000041850 */
[----:B------:R-:W1:Y:S07]  /*28f0*/  LDSM.16.M88.4 R52, [R5+0x17900] ;  /* 0x017900000534783b */ /* 0x000e6e0000000200 */
[C---:B------:R-:W-:Y:S08]  /*2900*/  HMMA.16816.F32.BF16 R8, R204.reuse, R60, R96 ;  /* 0x0000003ccc08723c */ /* 0x040ff00000041860 */
[----:B------:R-:W-:Y:S01]  /*2910*/  HMMA.16816.F32.BF16 R68, R204, R62, R84 ;  /* 0x0000003ecc44723c */ /* 0x000fe20000041854 */
[----:B------:R-:W1:Y:S07]  /*2920*/  LDSM.16.M88.4 R60, [R3+0x15900] ;  /* 0x01590000033c783b */ /* 0x000e6e0000000200 */
[C---:B---3--:R-:W-:Y:S01]  /*2930*/  HMMA.16816.F32.BF16 R80, R208.reuse, R38, R44 ;  /* 0x00000026d050723c */ /* 0x048fe2000004182c */
[----:B------:R-:W3:Y:S07]  /*2940*/  LDSM.16.M88.4 R44, [R3+0x16100] ;  /* 0x01610000032c783b */ /* 0x000eee0000000200 */
[C---:B----4-:R-:W-:Y:S08]  /*2950*/  HMMA.16816.F32.BF16 R96, R208.reuse, R40, R76 ;  /* 0x00000028d060723c */ /* 0x050ff0000004184c */
[C---:B------:R-:W-:Y:S01]  /*2960*/  HMMA.16816.F32.BF16 R84, R208.reuse, R42, R72 ;  /* 0x0000002ad054723c */ /* 0x040fe20000041848 */
[----:B------:R-:W4:Y:S07]  /*2970*/  LDSM.16.M88.4 R40, [R3+0x16900] ;  /* 0x016900000328783b */ /* 0x000f2e0000000200 */
[C---:B------:R-:W-:Y:S01]  /*2980*/  HMMA.16816.F32.BF16 R92, R208.reuse, R36, R56 ;  /* 0x00000024d05c723c */ /* 0x040fe20000041838 */
[----:B------:R-:W1:Y:S07]  /*2990*/  LDSM.16.M88.4 R36, [R3+0x17100] ;  /* 0x017100000324783b */ /* 0x000e6e0000000200 */
[C---:B-----5:R-:W-:Y:S08]  /*29a0*/  HMMA.16816.F32.BF16 R76, R208.reuse, R32, R24 ;  /* 0x00000020d04c723c */ /* 0x060ff00000041818 */
[C---:B------:R-:W-:Y:S01]  /*29b0*/  HMMA.16816.F32.BF16 R72, R208.reuse, R34, R20 ;  /* 0x00000022d048723c */ /* 0x040fe20000041814 */
[----:B------:R-:W5:Y:S04]  /*29c0*/  LDSM.16.M88.4 R20, [R236+0x18100] ;  /* 0x01810000ec14783b */ /* 0x000f680000000200 */
[----:B------:R-:W3:Y:S03]  /*29d0*/  LDSM.16.M88.4 R32, [R3+0x17900] ;  /* 0x017900000320783b */ /* 0x000ee60000000200 */
[C---:B------:R-:W-:Y:S08]  /*29e0*/  HMMA.16816.F32.BF16 R56, R208.reuse, R28, R16 ;  /* 0x0000001cd038723c */ /* 0x040ff00000041810 */
[----:B------:R-:W-:Y:S08]  /*29f0*/  HMMA.16816.F32.BF16 R48, R208, R30, R12 ;  /* 0x0000001ed030723c */ /* 0x000ff0000004180c */
[----:B--2---:R-:W-:Y:S08]  /*2a00*/  HMMA.16816.F32.BF16 R16, R212, R64, R100 ;  /* 0x00000040d410723c */ /* 0x004ff00000041864 */
[C---:B-1----:R-:W-:Y:S08]  /*2a10*/  HMMA.16816.F32.BF16 R28, R208.reuse, R52, R8 ;  /* 0x00000034d01c723c */ /* 0x042ff00000041808 */
[----:B------:R-:W-:Y:S01]  /*2a20*/  HMMA.16816.F32.BF16 R24, R208, R54, R68 ;  /* 0x00000036d018723c */ /* 0x000fe20000041844 */
[----:B------:R-:W-:Y:S07]  /*2a30*/  LDSM.16.M88.4 R52, [R236+0x19900] ;  /* 0x01990000ec34783b */ /* 0x000fee0000000200 */
[C---:B------:R-:W-:Y:S08]  /*2a40*/  HMMA.16816.F32.BF16 R12, R212.reuse, R66, R88 ;  /* 0x00000042d40c723c */ /* 0x040ff00000041858 */
[C---:B------:R-:W-:Y:S08]  /*2a50*/  HMMA.16816.F32.BF16 R64, R212.reuse, R62, R84 ;  /* 0x0000003ed440723c */ /* 0x040ff00000041854 */
[C---:B---3--:R-:W-:Y:S08]  /*2a60*/  HMMA.16816.F32.BF16 R92, R212.reuse, R44, R92 ;  /* 0x0000002cd45c723c */ /* 0x048ff0000004185c */
[C---:B------:R-:W-:Y:S01]  /*2a70*/  HMMA.16816.F32.BF16 R84, R212.reuse, R46, R80 ;  /* 0x0000002ed454723c */ /* 0x040fe20000041850 */
[----:B------:R-:W1:Y:S07]  /*2a80*/  LDSM.16.M88.4 R44, [R236+0x18900] ;  /* 0x01890000ec2c783b */ /* 0x000e6e0000000200 */
[C---:B------:R-:W-:Y:S01]  /*2a90*/  HMMA.16816.F32.BF16 R8, R212.reuse, R60, R96 ;  /* 0x0000003cd408723c */ /* 0x040fe20000041860 */
[----:B------:R-:W-:Y:S07]  /*2aa0*/  LDSM.16.M88.4 R60, [R236+0x1a100] ;  /* 0x01a10000ec3c783b */ /* 0x000fee0000000200 */
[C---:B----4-:R-:W-:Y:S08]  /*2ab0*/  HMMA.16816.F32.BF16 R88, R212.reuse, R40, R76 ;  /* 0x00000028d458723c */ /* 0x050ff0000004184c */
[C---:B------:R-:W-:Y:S08]  /*2ac0*/  HMMA.16816.F32.BF16 R76, R212.reuse, R36, R56 ;  /* 0x00000024d44c723c */ /* 0x040ff00000041838 */
[C---:B------:R-:W-:Y:S01]  /*2ad0*/  HMMA.16816.F32.BF16 R96, R212.reuse, R38, R48 ;  /* 0x00000026d460723c */ /* 0x040fe20000041830 */
[----:B------:R-:W2:Y:S04]  /*2ae0*/  LDSM.16.M88.4 R36, [R4+0x18100] ;  /* 0x018100000424783b */ /* 0x000ea80000000200 */
[----:B------:R-:W3:Y:S03]  /*2af0*/  LDSM.16.M88.4 R48, [R236+0x19100] ;  /* 0x01910000ec30783b */ /* 0x000ee60000000200 */
[----:B------:R-:W-:Y:S01]  /*2b00*/  HMMA.16816.F32.BF16 R100, R212, R42, R72 ;  /* 0x0000002ad464723c */ /* 0x000fe20000041848 */
[----:B------:R-:W4:Y:S07]  /*2b10*/  LDSM.16.M88.4 R40, [R236+0x1a900] ;  /* 0x01a90000ec28783b */ /* 0x000f2e0000000200 */
[----:B-----5:R-:W-:Y:S08]  /*2b20*/  HMMA.16816.F32.BF16 R68, R216, R20, R16 ;  /* 0x00000014d844723c */ /* 0x020ff00000041810 */
[C---:B------:R-:W-:Y:S01]  /*2b30*/  HMMA.16816.F32.BF16 R80, R212.reuse, R32, R28 ;  /* 0x00000020d450723c */ /* 0x040fe2000004181c */
[----:B------:R-:W-:Y:S07]  /*2b40*/  LDSM.16.M88.4 R28, [R4+0x19100] ;  /* 0x01910000041c783b */ /* 0x000fee0000000200 */
[----:B------:R-:W-:Y:S01]  /*2b50*/  HMMA.16816.F32.BF16 R72, R212, R34, R24 ;  /* 0x00000022d448723c */ /* 0x000fe20000041818 */
[----:B------:R-:W5:Y:S07]  /*2b60*/  LDSM.16.M88.4 R32, [R4+0x18900] ;  /* 0x018900000420783b */ /* 0x000f6e0000000200 */
[C---:B------:R-:W-:Y:S08]  /*2b70*/  HMMA.16816.F32.BF16 R56, R216.reuse, R22, R12 ;  /* 0x00000016d838723c */ /* 0x040ff0000004180c */
[C---:B-1----:R-:W-:Y:S08]  /*2b80*/  HMMA.16816.F32.BF16 R24, R216.reuse, R44, R8 ;  /* 0x0000002cd818723c */ /* 0x042ff00000041808 */
[C---:B------:R-:W-:Y:S08]  /*2b90*/  HMMA.16816.F32.BF16 R8, R216.reuse, R52, R88 ;  /* 0x00000034d808723c */ /* 0x040ff00000041858 */
[----:B------:R-:W-:Y:S01]  /*2ba0*/  HMMA.16816.F32.BF16 R20, R216, R46, R64 ;  /* 0x0000002ed814723c */ /* 0x000fe20000041840 */
[----:B------:R-:W1:Y:S04]  /*2bb0*/  LDSM.16.M88.4 R44, [R4+0x19900] ;  /* 0x01990000042c783b */ /* 0x000e680000000200 */
[----:B------:R-:W-:Y:S03]  /*2bc0*/  LDSM.16.M88.4 R64, [R4+0x1a900] ;  /* 0x01a900000440783b */ /* 0x000fe60000000200 */
[----:B--2---:R-:W-:Y:S08]  /*2bd0*/  HMMA.16816.F32.BF16 R88, R220, R36, R68 ;  /* 0x00000024dc58723c */ /* 0x004ff00000041844 */
[C---:B---3--:R-:W-:Y:S08]  /*2be0*/  HMMA.16816.F32.BF16 R16, R216.reuse, R48, R92 ;  /* 0x00000030d810723c */ /* 0x048ff0000004185c */
[C---:B------:R-:W-:Y:S08]  /*2bf0*/  HMMA.16816.F32.BF16 R12, R216.reuse, R50, R84 ;  /* 0x00000032d80c723c */ /* 0x040ff00000041854 */
[C---:B----4-:R-:W-:Y:S08]  /*2c00*/  HMMA.16816.F32.BF16 R80, R216.reuse, R40, R80 ;  /* 0x00000028d850723c */ /* 0x050ff00000041850 */
[----:B------:R-:W-:Y:S01]  /*2c10*/  HMMA.16816.F32.BF16 R72, R216, R42, R72 ;  /* 0x0000002ad848723c */ /* 0x000fe20000041848 */
[----:B------:R-:W2:Y:S07]  /*2c20*/  LDSM.16.M88.4 R40, [R4+0x1a100] ;  /* 0x01a100000428783b */ /* 0x000eae0000000200 */
[----:B------:R-:W-:Y:S01]  /*2c30*/  HMMA.16816.F32.BF16 R68, R220, R38, R56 ;  /* 0x00000026dc44723c */ /* 0x000fe20000041838 */
[----:B------:R-:W3:Y:S04]  /*2c40*/  LDSM.16.M88.4 R56, [R5+0x18100] ;  /* 0x018100000538783b */ /* 0x000ee80000000200 */
[----:B------:R-:W-:Y:S03]  /*2c50*/  LDSM.16.M88.4 R36, [R5+0x19100] ;  /* 0x019100000524783b */ /* 0x000fe60000000200 */
[C---:B------:R-:W-:Y:S01]  /*2c60*/  HMMA.16816.F32.BF16 R52, R216.reuse, R54, R100 ;  /* 0x00000036d834723c */ /* 0x040fe20000041864 */
[----:B------:R-:W-:Y:S07]  /*2c70*/  LDSM.16.M88.4 R100, [R3+0x19100] ;  /* 0x019100000364783b */ /* 0x000fee0000000200 */
[C---:B------:R-:W-:Y:S08]  /*2c80*/  HMMA.16816.F32.BF16 R76, R216.reuse, R60, R76 ;  /* 0x0000003cd84c723c */ /* 0x040ff0000004184c */
[----:B------:R-:W-:Y:S01]  /*2c90*/  HMMA.16816.F32.BF16 R84, R216, R62, R96 ;  /* 0x0000003ed854723c */ /* 0x000fe20000041860 */
[----:B------:R-:W4:Y:S07]  /*2ca0*/  LDSM.16.M88.4 R60, [R5+0x18900] ;  /* 0x01890000053c783b */ /* 0x000f2e0000000200 */
[C---:B-----5:R-:W-:Y:S08]  /*2cb0*/  HMMA.16816.F32.BF16 R104, R220.reuse, R32, R24 ;  /* 0x00000020dc68723c */ /* 0x060ff00000041818 */
[C---:B------:R-:W-:Y:S01]  /*2cc0*/  HMMA.16816.F32.BF16 R96, R220.reuse, R34, R20 ;  /* 0x00000022dc60723c */ /* 0x040fe20000041814 */
[----:B------:R-:W-:Y:S07]  /*2cd0*/  LDSM.16.M88.4 R32, [R5+0x19900] ;  /* 0x019900000520783b */ /* 0x000fee0000000200 */
[C---:B------:R-:W-:Y:S08]  /*2ce0*/  HMMA.16816.F32.BF16 R92, R220.reuse, R28, R16 ;  /* 0x0000001cdc5c723c */ /* 0x040ff00000041810 */
[C---:B------:R-:W-:Y:S01]  /*2cf0*/  HMMA.16816.F32.BF16 R48, R220.reuse, R30, R12 ;  /* 0x0000001edc30723c */ /* 0x040fe2000004180c */
[----:B------:R-:W5:Y:S04]  /*2d00*/  LDSM.16.M88.4 R28, [R5+0x1a100] ;  /* 0x01a10000051c783b */ /* 0x000f680000000200 */
[----:B------:R-:W4:Y:S03]  /*2d10*/  LDSM.16.M88.4 R4, [R5+0x1a900] ;  /* 0x01a900000504783b */ /* 0x000f260000000200 */
[C---:B-1----:R-:W-:Y:S08]  /*2d20*/  HMMA.16816.F32.BF16 R20, R220.reuse, R46, R52 ;  /* 0x0000002edc14723c */ /* 0x042ff00000041834 */
[C---:B------:R-:W-:Y:S08]  /*2d30*/  HMMA.16816.F32.BF16 R24, R220.reuse, R44, R8 ;  /* 0x0000002cdc18723c */ /* 0x040ff00000041808 */
[----:B--2---:R-:W-:Y:S08]  /*2d40*/  HMMA.16816.F32.BF16 R16, R220, R40, R76 ;  /* 0x00000028dc10723c */ /* 0x004ff0000004184c */
[C---:B---3--:R-:W-:Y:S01]  /*2d50*/  HMMA.16816.F32.BF16 R52, R224.reuse, R56, R88 ;  /* 0x00000038e034723c */ /* 0x048fe20000041858 */
[----:B------:R-:W-:Y:S07]  /*2d60*/  LDSM.16.M88.4 R88, [R3+0x18900] ;  /* 0x018900000358783b */ /* 0x000fee0000000200 */
[----:B------:R-:W-:Y:S01]  /*2d70*/  HMMA.16816.F32.BF16 R68, R224, R58, R68 ;  /* 0x0000003ae044723c */ /* 0x000fe20000041844 */
[----:B------:R-:W1:Y:S07]  /*2d80*/  LDSM.16.M88.4 R56, [R3+0x18100] ;  /* 0x018100000338783b */ /* 0x000e6e0000000200 */
[C---:B------:R-:W-:Y:S08]  /*2d90*/  HMMA.16816.F32.BF16 R8, R220.reuse, R64, R80 ;  /* 0x00000040dc08723c */ /* 0x040ff00000041850 */
[C---:B------:R-:W-:Y:S08]  /*2da0*/  HMMA.16816.F32.BF16 R12, R220.reuse, R42, R84 ;  /* 0x0000002adc0c723c */ /* 0x040ff00000041854 */
[----:B------:R-:W-:Y:S08]  /*2db0*/  HMMA.16816.F32.BF16 R40, R220, R66, R72 ;  /* 0x00000042dc28723c */ /* 0x000ff00000041848 */
[C---:B----4-:R-:W-:Y:S01]  /*2dc0*/  HMMA.16816.F32.BF16 R72, R224.reuse, R60, R104 ;  /* 0x0000003ce048723c */ /* 0x050fe20000041868 */
[----:B------:R-:W-:Y:S07]  /*2dd0*/  LDSM.16.M88.4 R104, [R3+0x19900] ;  /* 0x019900000368783b */ /* 0x000fee0000000200 */
[C---:B------:R-:W-:Y:S08]  /*2de0*/  HMMA.16816.F32.BF16 R80, R224.reuse, R62, R96 ;  /* 0x0000003ee050723c */ /* 0x040ff00000041860 */
[C---:B-----5:R-:W-:Y:S08]  /*2df0*/  HMMA.16816.F32.BF16 R60, R224.reuse, R28, R16 ;  /* 0x0000001ce03c723c */ /* 0x060ff00000041810 */
[C---:B------:R-:W-:Y:S01]  /*2e00*/  HMMA.16816.F32.BF16 R84, R224.reuse, R36, R92 ;  /* 0x00000024e054723c */ /* 0x040fe2000004185c */
[----:B------:R-:W-:Y:S07]  /*2e10*/  LDSM.16.M88.4 R92, [R3+0x1a100] ;  /* 0x01a10000035c783b */ /* 0x000fee0000000200 */
[----:B------:R-:W-:Y:S01]  /*2e20*/  HMMA.16816.F32.BF16 R16, R224, R4, R8 ;  /* 0x00000004e010723c */ /* 0x000fe20000041808 */
[----:B------:R2:W3:Y:S01]  /*2e30*/  LDSM.16.M88.4 R8, [R3+0x1a900] ;  /* 0x01a900000308783b */ /* 0x0004e20000000200 */
[----:B------:R-:W-:-:S06]  /*2e40*/  DEPBAR.LE SB0, 0x2 ;  /* 0x000080800000791a */ /* 0x000fcc0000000000 */
[----:B------:R-:W-:Y:S08]  /*2e50*/  HMMA.16816.F32.BF16 R44, R224, R30, R12 ;  /* 0x0000001ee02c723c */ /* 0x000ff0000004180c */
[----:B-1----:R-:W-:Y:S01]  /*2e60*/  HMMA.16816.F32.BF16 R12, R228, R56, R52 ;  /* 0x00000038e40c723c */ /* 0x002fe20000041834 */
[----:B--2---:R-:W-:-:S07]  /*2e70*/  LOP3.LUT R3, R108, 0xffffffe0, RZ, 0xc0, !PT ;  /* 0xffffffe06c037812 */ /* 0x004fce00078ec0ff */
[----:B------:R-:W-:Y:S01]  /*2e80*/  HMMA.16816.F32.BF16 R76, R224, R38, R48 ;  /* 0x00000026e04c723c */ /* 0x000fe20000041830 */
[----:B------:R-:W-:-:S07]  /*2e90*/  IMAD.IADD R3, R132, 0x1, -R3 ;  /* 0x0000000184037824 */ /* 0x000fce00078e0a03 */
[----:B------:R-:W-:Y:S01]  /*2ea0*/  HMMA.16816.F32.BF16 R48, R224, R32, R24 ;  /* 0x00000020e030723c */ /* 0x000fe20000041818 */
[----:B------:R-:W-:-:S04]  /*2eb0*/  SHF.R.S32.HI R4, RZ, 0x1f, R3 ;  /* 0x0000001fff047819 */ /* 0x000fc80000011403 */
[----:B------:R-:W-:-:S03]  /*2ec0*/  LEA.HI R4, R4, R3, RZ, 0x2 ;  /* 0x0000000304047211 */ /* 0x000fc600078f10ff */
[----:B------:R-:W-:Y:S01]  /*2ed0*/  HMMA.16816.F32.BF16 R24, R228, R58, R68 ;  /* 0x0000003ae418723c */ /* 0x000fe20000041844 */
[----:B------:R-:W-:-:S05]  /*2ee0*/  LOP3.LUT R4, R4, 0x7ffffffc, RZ, 0xc0, !PT ;  /* 0x7ffffffc04047812 */ /* 0x000fca00078ec0ff */
[----:B------:R-:W-:Y:S01]  /*2ef0*/  IMAD.IADD R3, R3, 0x1, -R4 ;  /* 0x0000000103037824 */ /* 0x000fe200078e0a04 */
[----:B------:R-:W-:Y:S01]  /*2f00*/  MOV R4, UR4 ;  /* 0x0000000400047c02 */ /* 0x000fe20008000f00 */
[----:B------:R-:W-:Y:S01]  /*2f10*/  HMMA.16816.F32.BF16 R64, R224, R34, R20 ;  /* 0x00000022e040723c */ /* 0x000fe20000041814 */
[----:B------:R-:W-:-:S03]  /*2f20*/  UIADD3 UR4, UR14, -0x3, URZ ;  /* 0xfffffffd0e047890 */ /* 0x000fc6000fffe03f */
[----:B------:R-:W-:Y:S01]  /*2f30*/  IMAD R3, R3, -0x2, R4 ;  /* 0xfffffffe03037824 */ /* 0x000fe200078e0204 */
[----:B------:R-:W-:-:S03]  /*2f40*/  UISETP.GE.AND UP0, UPT, UR4, UR10, UPT ;  /* 0x0000000a0400728c */ /* 0x000fc6000bf06270 */
[----:B------:R-:W-:Y:S01]  /*2f50*/  HMMA.16816.F32.BF16 R20, R224, R6, R40 ;  /* 0x00000006e014723c */ /* 0x000fe20000041828 */
[C---:B------:R-:W-:Y:S02]  /*2f60*/  ISETP.GT.AND P5, PT, R3.reuse, RZ, PT ;  /* 0x000000ff0300720c */ /* 0x040fe40003fa4270 */
[C---:B------:R-:W-:Y:S02]  /*2f70*/  ISETP.GT.AND P1, PT, R3.reuse, 0x1, PT ;  /* 0x000000010300780c */ /* 0x040fe40003f24270 */
[----:B------:R-:W-:Y:S02]  /*2f80*/  ISETP.GT.AND P6, PT, R3, 0x8, PT ;  /* 0x000000080300780c */ /* 0x000fe40003fc4270 */
[----:B------:R-:W-:Y:S01]  /*2f90*/  FSEL R7, R12, -INF , P5 ;  /* 0xff8000000c077808 */ /* 0x000fe20002800000 */
[----:B------:R-:W-:Y:S01]  /*2fa0*/  HMMA.16816.F32.BF16 R28, R228, R88, R72 ;  /* 0x00000058e41c723c */ /* 0x000fe20000041848 */
[----:B------:R-:W-:Y:S02]  /*2fb0*/  FSEL R6, R13, -INF , P1 ;  /* 0xff8000000d067808 */ /* 0x000fe40000800000 */
[----:B------:R-:W-:-:S02]  /*2fc0*/  FSEL R15, R15, -INF , P1 ;  /* 0xff8000000f0f7808 */ /* 0x000fc40000800000 */
[----:B------:R-:W-:Y:S02]  /*2fd0*/  ISETP.GT.AND P1, PT, R3, 0x9, PT ;  /* 0x000000090300780c */ /* 0x000fe40003f24270 */
[----:B------:R-:W-:Y:S01]  /*2fe0*/  FMNMX.FTZ R4, R7, R6, !PT ;  /* 0x0000000607047209 */ /* 0x000fe20007810000 */
[----:B------:R-:W-:Y:S01]  /*2ff0*/  HMMA.16816.F32.BF16 R32, R228, R90, R80 ;  /* 0x0000005ae420723c */ /* 0x000fe20000041850 */
[----:B------:R-:W-:Y:S02]  /*3000*/  FSEL R13, R27, -INF , P1 ;  /* 0xff8000001b0d7808 */ /* 0x000fe40000800000 */
[----:B------:R-:W-:-:S05]  /*3010*/  FSEL R12, R26, -INF , P6 ;  /* 0xff8000001a0c7808 */ /* 0x000fca0003000000 */
[C---:B---3--:R-:W-:Y:S07]  /*3020*/  HMMA.16816.F32.BF16 R16, R228.reuse, R8, R16 ;  /* 0x00000008e410723c */ /* 0x048fee0000041810 */
[----:B------:R-:W-:Y:S01]  /*3030*/  FSEL R8, R24, -INF , P6 ;  /* 0xff80000018087808 */ /* 0x000fe20003000000 */
[----:B------:R-:W-:Y:S01]  /*3040*/  HMMA.16816.F32.BF16 R36, R228, R100, R84 ;  /* 0x00000064e424723c */ /* 0x000fe20000041854 */
[----:B------:R-:W-:Y:S02]  /*3050*/  ISETP.GT.AND P6, PT, R3, 0x18, PT ;  /* 0x000000180300780c */ /* 0x000fe40003fc4270 */
[----:B------:R-:W-:-:S05]  /*3060*/  FMNMX.FTZ R4, R8, R4, !PT ;  /* 0x0000000408047209 */ /* 0x000fca0007810000 */
[----:B------:R-:W-:Y:S01]  /*3070*/  HMMA.16816.F32.BF16 R20, R228, R10, R20 ;  /* 0x0000000ae414723c */ /* 0x000fe20000041814 */
[----:B------:R-:W-:-:S06]  /*3080*/  FSEL R81, R34, -INF , P6 ;  /* 0xff80000022517808 */ /* 0x000fcc0003000000 */
[----:B------:R-:W-:Y:S01]  /*3090*/  FSEL R11, R14, -INF , P5 ;  /* 0xff8000000e0b7808 */ /* 0x000fe20002800000 */
[C---:B------:R-:W-:Y:S01]  /*30a0*/  HMMA.16816.F32.BF16 R52, R228.reuse, R106, R64 ;  /* 0x0000006ae434723c */ /* 0x040fe20000041840 */
[----:B------:R-:W-:Y:S02]  /*30b0*/  ISETP.GT.AND P5, PT, R3, 0x10, PT ;  /* 0x000000100300780c */ /* 0x000fe40003fa4270 */
[----:B------:R-:W-:Y:S01]  /*30c0*/  FSEL R10, R25, -INF , P1 ;  /* 0xff800000190a7808 */ /* 0x000fe20000800000 */
[----:B------:R-:W-:Y:S01]  /*30d0*/  BAR.SYNC.DEFER_BLOCKING 0x0 ;  /* 0x0000000000007b1d */ /* 0x000fe20000010000 */
[----:B------:R-:W-:Y:S02]  /*30e0*/  ISETP.GT.AND P1, PT, R3, 0x11, PT ;  /* 0x000000110300780c */ /* 0x000fe40003f24270 */
[----:B------:R-:W-:Y:S01]  /*30f0*/  FSEL R64, R28, -INF , P5 ;  /* 0xff8000001c407808 */ /* 0x000fe20002800000 */
[----:B------:R-:W-:Y:S01]  /*3100*/  HMMA.16816.F32.BF16 R40, R228, R102, R76 ;  /* 0x00000066e428723c */ /* 0x000fe2000004184c */
[----:B------:R-:W-:-:S02]  /*3110*/  FMNMX.FTZ R4, R10, R4, !PT ;  /* 0x000000040a047209 */ /* 0x000fc40007810000 */
[----:B------:R-:W-:Y:S02]  /*3120*/  FSEL R65, R29, -INF , P1 ;  /* 0xff8000001d417808 */ /* 0x000fe40000800000 */
[----:B------:R-:W-:Y:S02]  /*3130*/  FMNMX.FTZ R4, R64, R4, !PT ;  /* 0x0000000440047209 */ /* 0x000fe40007810000 */
[----:B------:R-:W-:Y:S01]  /*3140*/  FSEL R80, R30, -INF , P5 ;  /* 0xff8000001e507808 */ /* 0x000fe20002800000 */
[----:B------:R-:W-:Y:S01]  /*3150*/  HMMA.16816.F32.BF16 R48, R228, R104, R48 ;  /* 0x00000068e430723c */ /* 0x000fe20000041830 */
[----:B------:R-:W-:Y:S02]  /*3160*/  ISETP.GT.AND P5, PT, R3, 0x19, PT ;  /* 0x000000190300780c */ /* 0x000fe40003fa4270 */
[----:B------:R-:W-:Y:S02]  /*3170*/  FSEL R67, R32, -INF , P6 ;  /* 0xff80000020437808 */ /* 0x000fe40003000000 */
[----:B------:R-:W-:-:S02]  /*3180*/  FMNMX.FTZ R4, R65, R4, !PT ;  /* 0x0000000441047209 */ /* 0x000fc40007810000 */
[----:B------:R-:W-:Y:S01]  /*3190*/  FSEL R82, R31, -INF , P1 ;  /* 0xff8000001f527808 */ /* 0x000fe20000800000 */
[C---:B------:R-:W-:Y:S01]  /*31a0*/  HMMA.16816.F32.BF16 R60, R228.reuse, R92, R60 ;  /* 0x0000005ce43c723c */ /* 0x040fe2000004183c */
[----:B------:R-:W-:Y:S02]  /*31b0*/  ISETP.GT.AND P1, PT, R3, 0x20, PT ;  /* 0x000000200300780c */ /* 0x000fe40003f24270 */
[----:B------:R-:W-:Y:S01]  /*31c0*/  FSEL R66, R33, -INF , P5 ;  /* 0xff80000021427808 */ /* 0x000fe20002800000 */
[----:B------:R-:W-:Y:S01]  /*31d0*/  LDSM.16.MT88.4 R28, [R2+0x3100] ;  /* 0x00310000021c783b */ /* 0x000fe20000004200 */
[----:B------:R-:W-:Y:S02]  /*31e0*/  FMNMX.FTZ R4, R67, R4, !PT ;  /* 0x0000000443047209 */ /* 0x000fe40007810000 */
[----:B------:R-:W-:Y:S01]  /*31f0*/  FSEL R83, R35, -INF , P5 ;  /* 0xff80000023537808 */ /* 0x000fe20002800000 */
[----:B------:R-:W-:Y:S01]  /*3200*/  HMMA.16816.F32.BF16 R44, R228, R94, R44 ;  /* 0x0000005ee42c723c */ /* 0x000fe2000004182c */
[----:B------:R-:W-:Y:S01]  /*3210*/  ISETP.GT.AND P5, PT, R3, 0x21, PT ;  /* 0x000000210300780c */ /* 0x000fe20003fa4270 */
[----:B------:R-:W-:Y:S01]  /*3220*/  LDSM.16.MT88.4 R32, [R2+0x100] ;  /* 0x000100000220783b */ /* 0x000fe20000004200 */
[----:B------:R-:W-:-:S02]  /*3230*/  FSEL R116, R36, -INF , P1 ;  /* 0xff80000024747808 */ /* 0x000fc40000800000 */
[----:B------:R-:W-:Y:S01]  /*3240*/  FMNMX.FTZ R4, R66, R4, !PT ;  /* 0x0000000442047209 */ /* 0x000fe20007810000 */
[----:B------:R-:W-:Y:S01]  /*3250*/  LDSM.16.MT88.4 R24, [R135+0x100] ;  /* 0x000100008718783b */ /* 0x000fe20000004200 */
[----:B------:R-:W-:Y:S02]  /*3260*/  FMNMX.FTZ R5, R11, R15, !PT ;  /* 0x0000000f0b057209 */ /* 0x000fe40007810000 */
[----:B------:R-:W-:Y:S02]  /*3270*/  FSEL R117, R37, -INF , P5 ;  /* 0xff80000025757808 */ /* 0x000fe40002800000 */
[----:B------:R-:W-:Y:S02]  /*3280*/  ISETP.GT.AND P6, PT, R3, 0x28, PT ;  /* 0x000000280300780c */ /* 0x000fe40003fc4270 */
[----:B------:R-:W-:Y:S02]  /*3290*/  FMNMX.FTZ R4, R116, R4, !PT ;  /* 0x0000000474047209 */ /* 0x000fe40007810000 */
[----:B------:R-:W-:-:S02]  /*32a0*/  FMNMX.FTZ R5, R12, R5, !PT ;  /* 0x000000050c057209 */ /* 0x000fc40007810000 */
[----:B------:R-:W-:Y:S02]  /*32b0*/  FSEL R130, R39, -INF , P5 ;  /* 0xff80000027827808 */ /* 0x000fe40002800000 */
[----:B------:R-:W-:Y:S02]  /*32c0*/  ISETP.GT.AND P5, PT, R3, 0x29, PT ;  /* 0x000000290300780c */ /* 0x000fe40003fa4270 */
[----:B------:R-:W-:Y:S02]  /*32d0*/  FSEL R118, R40, -INF , P6 ;  /* 0xff80000028767808 */ /* 0x000fe40003000000 */
[----:B------:R-:W-:Y:S02]  /*32e0*/  FMNMX.FTZ R4, R117, R4, !PT ;  /* 0x0000000475047209 */ /* 0x000fe40007810000 */
[----:B------:R-:W-:Y:S02]  /*32f0*/  FMNMX.FTZ R5, R13, R5, !PT ;  /* 0x000000050d057209 */ /* 0x000fe40007810000 */
[----:B------:R-:W-:-:S02]  /*3300*/  FSEL R128, R38, -INF , P1 ;  /* 0xff80000026807808 */ /* 0x000fc40000800000 */
[----:B------:R-:W-:Y:S01]  /*3310*/  ISETP.GT.AND P1, PT, R3, 0x30, PT ;  /* 0x000000300300780c */ /* 0x000fe20003f24270 */
[----:B------:R-:W-:Y:S01]  /*3320*/  LDSM.16.MT88.4 R36, [R135+0x3100] ;  /* 0x003100008724783b */ /* 0x000fe20000004200 */
[----:B------:R-:W-:Y:S02]  /*3330*/  FSEL R119, R41, -INF , P5 ;  /* 0xff80000029777808 */ /* 0x000fe40002800000 */
[----:B------:R-:W-:Y:S02]  /*3340*/  FMNMX.FTZ R4, R118, R4, !PT ;  /* 0x0000000476047209 */ /* 0x000fe40007810000 */
[----:B------:R-:W-:Y:S02]  /*3350*/  FMNMX.FTZ R5, R80, R5, !PT ;  /* 0x0000000550057209 */ /* 0x000fe40007810000 */
[----:B------:R-:W-:Y:S02]  /*3360*/  FSEL R131, R43, -INF , P5 ;  /* 0xff8000002b837808 */ /* 0x000fe40002800000 */
[----:B------:R-:W-:-:S02]  /*3370*/  ISETP.GT.AND P5, PT, R3, 0x31, PT ;  /* 0x000000310300780c */ /* 0x000fc40003fa4270 */
[----:B------:R-:W-:Y:S02]  /*3380*/  FSEL R133, R48, -INF , P1 ;  /* 0xff80000030857808 */ /* 0x000fe40000800000 */
[----:B------:R-:W-:Y:S02]  /*3390*/  FMNMX.FTZ R4, R119, R4, !PT ;  /* 0x0000000477047209 */ /* 0x000fe40007810000 */
[----:B------:R-:W-:Y:S02]  /*33a0*/  FMNMX.FTZ R5, R82, R5, !PT ;  /* 0x0000000552057209 */ /* 0x000fe40007810000 */
[----:B------:R-:W-:Y:S02]  /*33b0*/  FSEL R233, R51, -INF , P5 ;  /* 0xff80000033e97808 */ /* 0x000fe40002800000 */
[----:B------:R-:W-:Y:S02]  /*33c0*/  FSEL R200, R49, -INF , P5 ;  /* 0xff80000031c87808 */ /* 0x000fe40002800000 */
        /* <DEDUP_REMOVED lines=17> */
[----:B------:R-:W-:Y:S02]  /*34e0*/  FSEL R129, R42, -INF , P6 ;  /* 0xff8000002a817808 */ /* 0x000fe40003000000 */
        /* <DEDUP_REMOVED lines=12> */
[----:B------:R-:W-:-:S02]  /*35b0*/  FSEL R242, R45, -INF , P1 ;  /* 0xff8000002df27808 */ /* 0x000fc40000800000 */
[----:B------:R-:W-:Y:S02]  /*35c0*/  ISETP.GT.AND P1, PT, R3, 0x50, PT ;  /* 0x000000500300780c */ /* 0x000fe40003f24270 */
[----:B------:R-:W-:Y:S02]  /*35d0*/  FMNMX.FTZ R4, R235, R4, !PT ;  /* 0x00000004eb047209 */ /* 0x000fe40007810000 */
[----:B------:R-:W-:Y:S02]  /*35e0*/  FMNMX.FTZ R5, R202, R5, !PT ;  /* 0x00000005ca057209 */ /* 0x000fe40007810000 */
[----:B------:R-:W-:Y:S02]  /*35f0*/  ISETP.GT.AND P6, PT, R3, 0x51, PT ;  /* 0x000000510300780c */ /* 0x000fe40003fc4270 */
[----:B------:R-:W-:Y:S02]  /*3600*/  FSEL R250, R16, -INF , P1 ;  /* 0xff80000010fa7808 */ /* 0x000fe40000800000 */
[----:B------:R-:W-:-:S02]  /*3610*/  FMNMX.FTZ R4, R242, R4, !PT ;  /* 0x00000004f2047209 */ /* 0x000fc40007810000 */
[----:B------:R-:W-:Y:S02]  /*3620*/  FMNMX.FTZ R5, R233, R5, !PT ;  /* 0x00000005e9057209 */ /* 0x000fe40007810000 */
[----:B------:R-:W-:Y:S02]  /*3630*/  FSEL R244, R46, -INF , P5 ;  /* 0xff8000002ef47808 */ /* 0x000fe40002800000 */
[----:B------:R-:W-:Y:S02]  /*3640*/  ISETP.GT.AND P5, PT, R3, 0x58, PT ;  /* 0x000000580300780c */ /* 0x000fe40003fa4270 */
[----:B------:R-:W-:Y:S02]  /*3650*/  FSEL R252, R17, -INF , P6 ;  /* 0xff80000011fc7808 */ /* 0x000fe40003000000 */
        /* <DEDUP_REMOVED lines=8> */
[----:B------:R-:W-:Y:S02]  /*36e0*/  FMNMX.FTZ R132, R143, R132, !PT ;  /* 0x000000848f847209 */ /* 0x000fe40007810000 */
[----:B------:R-:W-:Y:S02]  /*36f0*/  FMNMX.FTZ R3, R243, R3, !PT ;  /* 0x00000003f3037209 */ /* 0x000fe40007810000 */
[----:B------:R-:W-:Y:S02]  /*3700*/  FMNMX.FTZ R132, R160, R132, !PT ;  /* 0x00000084a0847209 */ /* 0x000fe40007810000 */
[----:B------:R-:W-:Y:S02]  /*3710*/  FMNMX.FTZ R3, R245, R3, !PT ;  /* 0x00000003f5037209 */ /* 0x000fe40007810000 */
[----:B------:R-:W-:Y:S01]  /*3720*/  FSEL R161, R19, -INF , P6 ;  /* 0xff80000013a17808 */ /* 0x000fe20003000000 */
[----:B------:R-:W1:Y:S01]  /*3730*/  SHFL.BFLY PT, R4, R132, 0x2, 0x1f ;  /* 0x0c401f0084047f89 */ /* 0x000e6200000e0000 */
[----:B------:R-:W-:-:S02]  /*3740*/  FMNMX.FTZ R3, R244, R3, !PT ;  /* 0x00000003f4037209 */ /* 0x000fc40007810000 */
[----:B------:R-:W-:Y:S01]  /*3750*/  FSEL R150, R22, -INF , P5 ;  /* 0xff80000016967808 */ /* 0x000fe20002800000 */
[----:B------:R-:W-:Y:S01]  /*3760*/  LDSM.16.MT88.4 R16, [R237+0x100] ;  /* 0x00010000ed10783b */ /* 0x000fe20000004200 */
[----:B------:R-:W-:Y:S02]  /*3770*/  FMNMX.FTZ R3, R246, R3, !PT ;  /* 0x00000003f6037209 */ /* 0x000fe40007810000 */
[----:B------:R-:W-:Y:S02]  /*3780*/  FSEL R148, R23, -INF , P1 ;  /* 0xff80000017947808 */ /* 0x000fe40000800000 */
[----:B------:R-:W-:Y:S01]  /*3790*/  FMNMX.FTZ R3, R151, R3, !PT ;  /* 0x0000000397037209 */ /* 0x000fe20007810000 */
[----:B------:R-:W-:Y:S03]  /*37a0*/  LDSM.16.MT88.4 R20, [R2+0x6100] ;  /* 0x006100000214783b */ /* 0x000fe60000004200 */
[----:B------:R-:W-:-:S04]  /*37b0*/  FMNMX.FTZ R3, R161, R3, !PT ;  /* 0x00000003a1037209 */ /* 0x000fc80007810000 */
[----:B------:R-:W-:-:S04]  /*37c0*/  FMNMX.FTZ R3, R150, R3, !PT ;  /* 0x0000000396037209 */ /* 0x000fc80007810000 */
[----:B------:R-:W-:Y:S02]  /*37d0*/  FMNMX.FTZ R3, R148, R3, !PT ;  /* 0x0000000394037209 */ /* 0x000fe40007810000 */
        /* <DEDUP_REMOVED lines=11> */
[----:B-1----:R-:W-:-:S04]  /*3890*/  FMNMX.FTZ R3, R3, R5, !PT ;  /* 0x0000000503037209 */ /* 0x002fc80007810000 */
[----:B------:R-:W-:Y:S01]  /*38a0*/  FSETP.NEU.FTZ.AND P1, PT, R3, -INF , PT ;  /* 0xff8000000300780b */ /* 0x000fe20003f3d000 */
[----:B--2---:R-:W-:-:S04]  /*38b0*/  FFMA.FTZ R4, R6, c[0x0][0x2d0], -R9 ;  /* 0x0000b40006047a23 */ /* 0x004fc80000010809 */
[----:B------:R1:W-:Y:S02]  /*38c0*/  MUFU.EX2 R146, R4 ;  /* 0x0000000400927308 */ /* 0x0003e40000000800 */
[----:B-1----:R-:W-:Y:S02]  /*38d0*/  FFMA.FTZ R4, R8, c[0x0][0x2d0], -R9 ;  /* 0x0000b40008047a23 */ /* 0x002fe40000010809 */
[----:B------:R-:W-:-:S04]  /*38e0*/  FMUL.FTZ R8, R3, c[0x0][0x2d0] ;  /* 0x0000b40003087a20 */ /* 0x000fc80000410000 */
[----:B------:R1:W-:Y:S01]  /*38f0*/  MUFU.EX2 R164, R4 ;  /* 0x0000000400a47308 */ /* 0x0003e20000000800 */
[----:B------:R-:W-:Y:S02]  /*3900*/  FSEL R8, R8, RZ, P1 ;  /* 0x000000ff08087208 */ /* 0x000fe40000800000 */
[----:B------:R-:W-:Y:S01]  /*3910*/  PLOP3.LUT P1, PT, PT, PT, UP0, 0x80, 0x0 ;  /* 0x000000000000781c */ /* 0x000fe20003f2f008 */
[--C-:B-1----:R-:W-:Y:S02]  /*3920*/  FFMA.FTZ R4, R10, c[0x0][0x2d0], -R9.reuse ;  /* 0x0000b4000a047a23 */ /* 0x102fe40000010809 */
[----:B------:R-:W-:Y:S02]  /*3930*/  FFMA.FTZ R10, R64, c[0x0][0x2d0], -R9 ;  /* 0x0000b400400a7a23 */ /* 0x000fe40000010809 */
[----:B------:R1:W2:Y:S08]  /*3940*/  MUFU.EX2 R145, R4 ;  /* 0x0000000400917308 */ /* 0x0002b00000000800 */
[----:B------:R3:W-:Y:S01]  /*3950*/  MUFU.EX2 R142, R10 ;  /* 0x0000000a008e7308 */ /* 0x0007e20000000800 */
[----:B-1----:R-:W-:Y:S01]  /*3960*/  FFMA.FTZ R4, R11, c[0x0][0x2d0], -R8 ;  /* 0x0000b4000b047a23 */ /* 0x002fe20000010808 */
[----:B--2---:R-:W-:-:S06]  /*3970*/  F2FP.BF16.PACK_AB R6, R145, R164 ;  /* 0x000000a49106723e */ /* 0x004fcc00000010ff */
[----:B------:R1:W-:Y:S01]  /*3980*/  MUFU.EX2 R248, R4 ;  /* 0x0000000400f87308 */ /* 0x0003e20000000800 */
[----:B---3--:R-:W-:-:S07]  /*3990*/  FFMA.FTZ R10, R65, c[0x0][0x2d0], -R9 ;  /* 0x0000b400410a7a23 */ /* 0x008fce0000010809 */
[----:B------:R2:W-:Y:S01]  /*39a0*/  MUFU.EX2 R140, R10 ;  /* 0x0000000a008c7308 */ /* 0x0005e20000000800 */
[----:B-1----:R-:W-:-:S07]  /*39b0*/  FFMA.FTZ R4, R15, c[0x0][0x2d0], -R8 ;  /* 0x0000b4000f047a23 */ /* 0x002fce0000010808 */
[----:B------:R1:W3:Y:S01]  /*39c0*/  MUFU.EX2 R149, R4 ;  /* 0x0000000400957308 */ /* 0x0002e20000000800 */
[----:B--2---:R-:W-:-:S07]  /*39d0*/  FFMA.FTZ R10, R67, c[0x0][0x2d0], -R9 ;  /* 0x0000b400430a7a23 */ /* 0x004fce0000010809 */
[----:B------:R2:W-:Y:S01]  /*39e0*/  MUFU.EX2 R165, R10 ;  /* 0x0000000a00a57308 */ /* 0x0005e20000000800 */
[----:B-1----:R-:W-:Y:S01]  /*39f0*/  FFMA.FTZ R4, R12, c[0x0][0x2d0], -R8 ;  /* 0x0000b4000c047a23 */ /* 0x002fe20000010808 */
[----:B---3--:R-:W-:-:S06]  /*3a00*/  F2FP.BF16.PACK_AB R5, R149, R248 ;  /* 0x000000f89505723e */ /* 0x008fcc00000010ff */
[----:B------:R1:W-:Y:S01]  /*3a10*/  MUFU.EX2 R247, R4 ;  /* 0x0000000400f77308 */ /* 0x0003e20000000800 */
[----:B--2---:R-:W-:-:S07]  /*3a20*/  FFMA.FTZ R10, R66, c[0x0][0x2d0], -R9 ;  /* 0x0000b400420a7a23 */ /* 0x004fce0000010809 */
[----:B------:R2:W-:Y:S01]  /*3a30*/  MUFU.EX2 R162, R10 ;  /* 0x0000000a00a27308 */ /* 0x0005e20000000800 */
[--C-:B-1----:R-:W-:Y:S02]  /*3a40*/  FFMA.FTZ R4, R13, c[0x0][0x2d0], -R8.reuse ;  /* 0x0000b4000d047a23 */ /* 0x102fe40000010808 */
[----:B------:R-:W1:Y:S05]  /*3a50*/  LDSM.16.MT88.4 R12, [R0+0x100] ;  /* 0x00010000000c783b */ /* 0x000e6a0000004200 */
[----:B------:R3:W4:Y:S01]  /*3a60*/  MUFU.EX2 R147, R4 ;  /* 0x0000000400937308 */ /* 0x0007220000000800 */
[----:B--2---:R-:W-:-:S07]  /*3a70*/  FFMA.FTZ R10, R80, c[0x0][0x2d0], -R8 ;  /* 0x0000b400500a7a23 */ /* 0x004fce0000010808 */
[----:B------:R2:W-:Y:S01]  /*3a80*/  MUFU.EX2 R249, R10 ;  /* 0x0000000a00f97308 */ /* 0x0005e20000000800 */
[----:B---3--:R-:W-:Y:S02]  /*3a90*/  F2FP.BF16.PACK_AB R4, R146, R144 ;  /* 0x000000909204723e */ /* 0x008fe400000010ff */
[----:B----4-:R-:W-:Y:S01]  /*3aa0*/  F2FP.BF16.PACK_AB R7, R147, R247 ;  /* 0x000000f79307723e */ /* 0x010fe200000010ff */
[----:B--2---:R-:W-:-:S06]  /*3ab0*/  FFMA.FTZ R10, R82, c[0x0][0x2d0], -R8 ;  /* 0x0000b400520a7a23 */ /* 0x004fcc0000010808 */
[C---:B------:R-:W-:Y:S01]  /*3ac0*/  HMMA.16816.F32.BF16 R76, R4.reuse, R28, RZ ;  /* 0x0000001c044c723c */ /* 0x040fe200000418ff */
[----:B------:R2:W3:Y:S07]  /*3ad0*/  MUFU.EX2 R163, R10 ;  /* 0x0000000a00a37308 */ /* 0x0004ee0000000800 */
[C---:B------:R-:W-:Y:S01]  /*3ae0*/  HMMA.16816.F32.BF16 R48, R4.reuse, R30, RZ ;  /* 0x0000001e0430723c */ /* 0x040fe200000418ff */
[----:B------:R-:W4:Y:S07]  /*3af0*/  LDSM.16.MT88.4 R28, [R0+0x3100] ;  /* 0x00310000001c783b */ /* 0x000f2e0000004200 */
[----:B-1----:R-:W-:Y:S01]  /*3b00*/  HMMA.16816.F32.BF16 R84, R4, R12, RZ ;  /* 0x0000000c0454723c */ /* 0x002fe200000418ff */
[----:B--2---:R-:W-:-:S04]  /*3b10*/  FFMA.FTZ R10, R81, c[0x0][0x2d0], -R8 ;  /* 0x0000b400510a7a23 */ /* 0x004fc80000010808 */
[----:B------:R1:W-:Y:S03]  /*3b20*/  MUFU.EX2 R11, R10 ;  /* 0x0000000a000b7308 */ /* 0x0003e60000000800 */
[C---:B------:R-:W-:Y:S01]  /*3b30*/  HMMA.16816.F32.BF16 R52, R4.reuse, R14, RZ ;  /* 0x0000000e0434723c */ /* 0x040fe200000418ff */
[----:B------:R-:W2:Y:S07]  /*3b40*/  LDSM.16.MT88.4 R12, [R135+0x6100] ;  /* 0x00610000870c783b */ /* 0x000eae0000004200 */
[----:B------:R-:W-:Y:S01]  /*3b50*/  HMMA.16816.F32.BF16 R88, R4, R16, RZ ;  /* 0x000000100458723c */ /* 0x000fe200000418ff */
[----:B-1----:R-:W-:-:S07]  /*3b60*/  FFMA.FTZ R10, R83, c[0x0][0x2d0], -R8 ;  /* 0x0000b400530a7a23 */ /* 0x002fce0000010808 */
[C---:B------:R-:W-:Y:S01]  /*3b70*/  HMMA.16816.F32.BF16 R56, R4.reuse, R18, RZ ;  /* 0x000000120438723c */ /* 0x040fe200000418ff */
[----:B------:R-:W1:Y:S01]  /*3b80*/  LDSM.16.MT88.4 R16, [R237+0x6100] ;  /* 0x00610000ed10783b */ /* 0x000e620000004200 */
[----:B------:R5:W1:Y:S06]  /*3b90*/  MUFU.EX2 R141, R10 ;  /* 0x0000000a008d7308 */ /* 0x000a6c0000000800 */
[C---:B------:R-:W-:Y:S08]  /*3ba0*/  HMMA.16816.F32.BF16 R92, R4.reuse, R32, RZ ;  /* 0x00000020045c723c */ /* 0x040ff000000418ff */
[----:B------:R-:W-:Y:S01]  /*3bb0*/  HMMA.16816.F32.BF16 R60, R4, R34, RZ ;  /* 0x00000022043c723c */ /* 0x000fe200000418ff */
[----:B------:R-:W1:Y:S01]  /*3bc0*/  LDSM.16.MT88.4 R32, [R237+0x3100] ;  /* 0x00310000ed20783b */ /* 0x000e620000004200 */
[----:B-----5:R-:W-:-:S06]  /*3bd0*/  IMAD.MOV.U32 R10, RZ, RZ, R143 ;  /* 0x000000ffff0a7224 */ /* 0x020fcc00078e008f */
[C---:B------:R-:W-:Y:S08]  /*3be0*/  HMMA.16816.F32.BF16 R72, R4.reuse, R20, RZ ;  /* 0x000000140448723c */ /* 0x040ff000000418ff */
[C---:B------:R-:W-:Y:S01]  /*3bf0*/  HMMA.16816.F32.BF16 R44, R4.reuse, R22, RZ ;  /* 0x00000016042c723c */ /* 0x040fe200000418ff */
[----:B------:R-:W5:Y:S07]  /*3c00*/  LDSM.16.MT88.4 R20, [R0+0x6100] ;  /* 0x006100000014783b */ /* 0x000f6e0000004200 */
[C---:B------:R-:W-:Y:S08]  /*3c10*/  HMMA.16816.F32.BF16 R40, R4.reuse, R24, RZ ;  /* 0x000000180428723c */ /* 0x040ff000000418ff */
[C---:B------:R-:W-:Y:S01]  /*3c20*/  HMMA.16816.F32.BF16 R68, R4.reuse, R26, RZ ;  /* 0x0000001a0444723c */ /* 0x040fe200000418ff */
[----:B------:R-:W3:Y:S07]  /*3c30*/  LDSM.16.MT88.4 R24, [R2+0x900] ;  /* 0x000900000218783b */ /* 0x000eee0000004200 */
[C---:B----4-:R-:W-:Y:S08]  /*3c40*/  HMMA.16816.F32.BF16 R64, R4.reuse, R28, RZ ;  /* 0x0000001c0440723c */ /* 0x050ff000000418ff */
[C---:B------:R-:W-:Y:S01]  /*3c50*/  HMMA.16816.F32.BF16 R104, R4.reuse, R30, RZ ;  /* 0x0000001e0468723c */ /* 0x040fe200000418ff */
[----:B------:R-:W4:Y:S07]  /*3c60*/  LDSM.16.MT88.4 R28, [R2+0x3900] ;  /* 0x00390000021c783b */ /* 0x000f2e0000004200 */
[C---:B--2---:R-:W-:Y:S08]  /*3c70*/  HMMA.16816.F32.BF16 R108, R4.reuse, R12, RZ ;  /* 0x0000000c046c723c */ /* 0x044ff000000418ff */
[C---:B------:R-:W-:Y:S01]  /*3c80*/  HMMA.16816.F32.BF16 R112, R4.reuse, R14, RZ ;  /* 0x0000000e0470723c */ /* 0x040fe200000418ff */
[----:B------:R-:W2:Y:S07]  /*3c90*/  LDSM.16.MT88.4 R12, [R2+0x6900] ;  /* 0x00690000020c783b */ /* 0x000eae0000004200 */
[C---:B-1----:R-:W-:Y:S08]  /*3ca0*/  HMMA.16816.F32.BF16 R80, R4.reuse, R16, RZ ;  /* 0x000000100450723c */ /* 0x042ff000000418ff */
[C---:B------:R-:W-:Y:S01]  /*3cb0*/  HMMA.16816.F32.BF16 R120, R4.reuse, R18, RZ ;  /* 0x000000120478723c */ /* 0x040fe200000418ff */
[----:B------:R-:W1:Y:S07]  /*3cc0*/  LDSM.16.MT88.4 R16, [R135+0x900] ;  /* 0x000900008710783b */ /* 0x000e6e0000004200 */
[C---:B------:R-:W-:Y:S08]  /*3cd0*/  HMMA.16816.F32.BF16 R96, R4.reuse, R36, RZ ;  /* 0x000000240460723c */ /* 0x040ff000000418ff */
[C---:B------:R-:W-:Y:S08]  /*3ce0*/  HMMA.16816.F32.BF16 R100, R4.reuse, R38, RZ ;  /* 0x000000260464723c */ /* 0x040ff000000418ff */
[C---:B------:R-:W-:Y:S08]  /*3cf0*/  HMMA.16816.F32.BF16 R36, R4.reuse, R32, RZ ;  /* 0x000000200424723c */ /* 0x040ff000000418ff */
[C---:B------:R-:W-:Y:S08]  /*3d00*/  HMMA.16816.F32.BF16 R32, R4.reuse, R34, RZ ;  /* 0x000000220420723c */ /* 0x040ff000000418ff */
[C---:B-----5:R-:W-:Y:S08]  /*3d10*/  HMMA.16816.F32.BF16 R124, R4.reuse, R20, RZ ;  /* 0x00000014047c723c */ /* 0x060ff000000418ff */
[----:B------:R-:W-:Y:S01]  /*3d20*/  HMMA.16816.F32.BF16 R136, R4, R22, RZ ;  /* 0x000000160488723c */ /* 0x000fe200000418ff */
[----:B------:R-:W-:Y:S06]  /*3d30*/  LDSM.16.MT88.4 R20, [R0+0x900] ;  /* 0x000900000014783b */ /* 0x000fec0000004200 */
[----:B------:R-:W-:-:S02]  /*3d40*/  F2FP.BF16.PACK_AB R4, R140, R142 ;  /* 0x0000008e8c04723e */ /* 0x000fc400000010ff */
[----:B---3--:R-:W-:Y:S02]  /*3d50*/  F2FP.BF16.PACK_AB R5, R163, R249 ;  /* 0x000000f9a305723e */ /* 0x008fe400000010ff */
[----:B------:R-:W-:Y:S02]  /*3d60*/  F2FP.BF16.PACK_AB R6, R162, R165 ;  /* 0x000000a5a206723e */ /* 0x000fe400000010ff */
[----:B------:R-:W-:-:S07]  /*3d70*/  F2FP.BF16.PACK_AB R7, R141, R11 ;  /* 0x0000000b8d07723e */ /* 0x000fce00000010ff */
[C---:B------:R-:W-:Y:S08]  /*3d80*/  HMMA.16816.F32.BF16 R192, R4.reuse, R24, R92 ;  /* 0x0000001804c0723c */ /* 0x040ff0000004185c */
[C---:B------:R-:W-:Y:S01]  /*3d90*/  HMMA.16816.F32.BF16 R92, R4.reuse, R26, R60 ;  /* 0x0000001a045c723c */ /* 0x040fe2000004183c */
[----:B------:R-:W3:Y:S06]  /*3da0*/  LDSM.16.MT88.4 R24, [R237+0x900] ;  /* 0x00090000ed18783b */ /* 0x000eec0000004200 */
[----:B------:R-:W-:Y:S01]  /*3db0*/  IMAD.MOV.U32 R63, RZ, RZ, R165 ;  /* 0x000000ffff3f7224 */ /* 0x000fe200078e00a5 */
[----:B----4-:R-:W-:Y:S01]  /*3dc0*/  HMMA.16816.F32.BF16 R172, R4, R28, R76 ;  /* 0x0000001c04ac723c */ /* 0x010fe2000004184c */
[----:B------:R-:W-:Y:S01]  /*3dd0*/  MOV R60, R164 ;  /* 0x000000a4003c7202 */ /* 0x000fe20000000f00 */
[----:B------:R-:W-:-:S02]  /*3de0*/  IMAD.MOV.U32 R61, RZ, RZ, R163 ;  /* 0x000000ffff3d7224 */ /* 0x000fc400078e00a3 */
[----:B------:R-:W-:-:S03]  /*3df0*/  IMAD.MOV.U32 R62, RZ, RZ, R162 ;  /* 0x000000ffff3e7224 */ /* 0x000fc600078e00a2 */
[----:B------:R-:W-:Y:S01]  /*3e00*/  MOV R76, R151 ;  /* 0x00000097004c7202 */ /* 0x000fe20000000f00 */
[----:B--2---:R-:W-:Y:S01]  /*3e10*/  HMMA.16816.F32.BF16 R168, R4, R12, R72 ;  /* 0x0000000c04a8723c */ /* 0x004fe20000041848 */
[----:B------:R-:W-:Y:S01]  /*3e20*/  IMAD.MOV.U32 R79, RZ, RZ, R150 ;  /* 0x000000ffff4f7224 */ /* 0x000fe200078e0096 */
[----:B------:R-:W-:Y:S01]  /*3e30*/  MOV R77, R148 ;  /* 0x00000094004d7202 */ /* 0x000fe20000000f00 */
[----:B------:R-:W-:-:S04]  /*3e40*/  IMAD.MOV.U32 R78, RZ, RZ, R149 ;  /* 0x000000ffff4e7224 */ /* 0x000fc800078e0095 */
[----:B------:R-:W-:Y:S01]  /*3e50*/  MOV R73, R142 ;  /* 0x0000008e00497202 */ /* 0x000fe20000000f00 */
[----:B------:R-:W-:Y:S01]  /*3e60*/  IMAD.MOV.U32 R74, RZ, RZ, R141 ;  /* 0x000000ffff4a7224 */ /* 0x000fe200078e008d */
[C---:B------:R-:W-:Y:S01]  /*3e70*/  HMMA.16816.F32.BF16 R148, R4.reuse, R30, R48 ;  /* 0x0000001e0494723c */ /* 0x040fe20000041830 */
[----:B------:R-:W-:Y:S01]  /*3e80*/  IMAD.MOV.U32 R75, RZ, RZ, R140 ;  /* 0x000000ffff4b7224 */ /* 0x000fe200078e008c */
[----:B------:R-:W-:Y:S05]  /*3e90*/  LDSM.16.MT88.4 R28, [R0+0x3900] ;  /* 0x00390000001c783b */ /* 0x000fea0000004200 */
[----:B------:R-:W-:Y:S01]  /*3ea0*/  IMAD.MOV.U32 R48, RZ, RZ, R147 ;  /* 0x000000ffff307224 */ /* 0x000fe200078e0093 */
[----:B-1----:R-:W-:Y:S01]  /*3eb0*/  HMMA.16816.F32.BF16 R140, R4, R16, R40 ;  /* 0x00000010048c723c */ /* 0x002fe20000041828 */
[----:B------:R-:W-:Y:S01]  /*3ec0*/  IMAD.MOV.U32 R49, RZ, RZ, R146 ;  /* 0x000000ffff317224 */ /* 0x000fe200078e0092 */
[----:B------:R-:W-:Y:S01]  /*3ed0*/  MOV R51, R145 ;  /* 0x0000009100337202 */ /* 0x000fe20000000f00 */
[----:B------:R-:W-:-:S05]  /*3ee0*/  IMAD.MOV.U32 R50, RZ, RZ, R144 ;  /* 0x000000ffff327224 */ /* 0x000fca00078e0090 */
[C---:B------:R-:W-:Y:S01]  /*3ef0*/  HMMA.16816.F32.BF16 R164, R4.reuse, R18, R68 ;  /* 0x0000001204a4723c */ /* 0x040fe20000041844 */
[----:B------:R-:W1:Y:S07]  /*3f00*/  LDSM.16.MT88.4 R16, [R237+0x3900] ;  /* 0x00390000ed10783b */ /* 0x000e6e0000004200 */
[C---:B------:R-:W-:Y:S01]  /*3f10*/  HMMA.16816.F32.BF16 R144, R4.reuse, R14, R44 ;  /* 0x0000000e0490723c */ /* 0x040fe2000004182c */
[----:B------:R-:W2:Y:S07]  /*3f20*/  LDSM.16.MT88.4 R12, [R135+0x3900] ;  /* 0x00390000870c783b */ /* 0x000eae0000004200 */
[C---:B---3--:R-:W-:Y:S07]  /*3f30*/  HMMA.16816.F32.BF16 R180, R4.reuse, R24, R88 ;  /* 0x0000001804b4723c */ /* 0x048fee0000041858 */
[----:B------:R-:W-:Y:S01]  /*3f40*/  MOV R89, R161 ;  /* 0x000000a100597202 */ /* 0x000fe20000000f00 */
[----:B------:R-:W-:Y:S01]  /*3f50*/  IMAD.MOV.U32 R88, RZ, RZ, R160 ;  /* 0x000000ffff587224 */ /* 0x000fe200078e00a0 */
[----:B------:R-:W-:Y:S01]  /*3f60*/  HMMA.16816.F32.BF16 R176, R4, R20, R84 ;  /* 0x0000001404b0723c */ /* 0x000fe20000041854 */
[----:B------:R-:W-:Y:S01]  /*3f70*/  IMAD.MOV.U32 R90, RZ, RZ, R248 ;  /* 0x000000ffff5a7224 */ /* 0x000fe200078e00f8 */
[----:B------:R-:W-:-:S05]  /*3f80*/  MOV R91, R78 ;  /* 0x0000004e005b7202 */ /* 0x000fca0000000f00 */
[----:B------:R-:W-:Y:S01]  /*3f90*/  IMAD.MOV.U32 R87, RZ, RZ, R60 ;  /* 0x000000ffff577224 */ /* 0x000fe200078e003c */
[----:B------:R-:W-:Y:S01]  /*3fa0*/  HMMA.16816.F32.BF16 R160, R4, R26, R56 ;  /* 0x0000001a04a0723c */ /* 0x000fe20000041838 */
[----:B------:R-:W-:Y:S01]  /*3fb0*/  MOV R86, R61 ;  /* 0x0000003d00567202 */ /* 0x000fe20000000f00 */
[----:B------:R-:W-:Y:S01]  /*3fc0*/  IMAD.MOV.U32 R85, RZ, RZ, R62 ;  /* 0x000000ffff557224 */ /* 0x000fe200078e003e */
[----:B------:R-:W3:Y:S01]  /*3fd0*/  LDSM.16.MT88.4 R24, [R135+0x6900] ;  /* 0x006900008718783b */ /* 0x000ee20000004200 */
[----:B------:R-:W-:-:S04]  /*3fe0*/  IMAD.MOV.U32 R84, RZ, RZ, R63 ;  /* 0x000000ffff547224 */ /* 0x000fc800078e003f */
[C---:B-1----:R-:W-:Y:S07]  /*3ff0*/  HMMA.16816.F32.BF16 R40, R4.reuse, R16, R36 ;  /* 0x000000100428723c */ /* 0x042fee0000041824 */
[----:B------:R-:W-:Y:S01]  /*4000*/  MOV R16, R10 ;  /* 0x0000000a00107202 */ /* 0x000fe20000000f00 */
[----:B------:R-:W-:Y:S01]  /*4010*/  HMMA.16816.F32.BF16 R56, R4, R22, R52 ;  /* 0x000000160438723c */ /* 0x000fe20000041834 */
[----:B------:R-:W-:Y:S01]  /*4020*/  FFMA.FTZ R10, R116, c[0x0][0x2d0], -R9 ;  /* 0x0000b400740a7a23 */ /* 0x000fe20000010809 */
[----:B------:R-:W1:Y:S01]  /*4030*/  LDSM.16.MT88.4 R20, [R237+0x6900] ;  /* 0x00690000ed14783b */ /* 0x000e620000004200 */
[----:B------:R-:W-:-:S02]  /*4040*/  IMAD.MOV.U32 R17, RZ, RZ, R50 ;  /* 0x000000ffff117224 */ /* 0x000fc400078e0032 */
[----:B------:R4:W5:Y:S01]  /*4050*/  MUFU.EX2 R68, R10 ;  /* 0x0000000a00447308 */ /* 0x0009620000000800 */
[----:B------:R-:W-:Y:S02]  /*4060*/  IMAD.MOV.U32 R116, RZ, RZ, R51 ;  /* 0x000000ffff747224 */ /* 0x000fe400078e0033 */
[C---:B--2---:R-:W-:Y:S07]  /*4070*/  HMMA.16816.F32.BF16 R60, R4.reuse, R12, R96 ;  /* 0x0000000c043c723c */ /* 0x044fee0000041860 */
[----:B------:R-:W-:Y:S01]  /*4080*/  MOV R98, R73 ;  /* 0x0000004900627202 */ /* 0x000fe20000000f00 */
[----:B------:R-:W-:Y:S01]  /*4090*/  HMMA.16816.F32.BF16 R52, R4, R14, R100 ;  /* 0x0000000e0434723c */ /* 0x000fe20000041864 */
[----:B------:R-:W2:Y:S01]  /*40a0*/  LDSM.16.MT88.4 R12, [R0+0x6900] ;  /* 0x00690000000c783b */ /* 0x000ea20000004200 */
[----:B------:R-:W-:-:S02]  /*40b0*/  IMAD.MOV.U32 R97, RZ, RZ, R74 ;  /* 0x000000ffff617224 */ /* 0x000fc400078e004a */
[----:B------:R-:W-:Y:S02]  /*40c0*/  IMAD.MOV.U32 R96, RZ, RZ, R75 ;  /* 0x000000ffff607224 */ /* 0x000fe400078e004b */
[----:B----4-:R-:W-:Y:S01]  /*40d0*/  FFMA.FTZ R10, R117, c[0x0][0x2d0], -R9 ;  /* 0x0000b400750a7a23 */ /* 0x010fe20000010809 */
[----:B------:R-:W-:Y:S01]  /*40e0*/  MOV R103, R48 ;  /* 0x0000003000677202 */ /* 0x000fe20000000f00 */
[----:B------:R-:W-:Y:S01]  /*40f0*/  IMAD.MOV.U32 R100, RZ, RZ, R49 ;  /* 0x000000ffff647224 */ /* 0x000fe200078e0031 */
[C---:B------:R-:W-:Y:S01]  /*4100*/  HMMA.16816.F32.BF16 R36, R4.reuse, R28, R64 ;  /* 0x0000001c0424723c */ /* 0x040fe20000041840 */
[----:B------:R4:W1:Y:S07]  /*4110*/  MUFU.EX2 R101, R10 ;  /* 0x0000000a00657308 */ /* 0x00086e0000000800 */
[C---:B------:R-:W-:Y:S07]  /*4120*/  HMMA.16816.F32.BF16 R48, R4.reuse, R18, R32 ;  /* 0x000000120430723c */ /* 0x040fee0000041820 */
[----:B------:R-:W-:Y:S01]  /*4130*/  MOV R18, R252 ;  /* 0x000000fc00127202 */ /* 0x000fe20000000f00 */
[----:B------:R-:W-:Y:S01]  /*4140*/  IMAD.MOV.U32 R19, RZ, RZ, R76 ;  /* 0x000000ffff137224 */ /* 0x000fe200078e004c */
[----:B---3--:R-:W-:Y:S01]  /*4150*/  HMMA.16816.F32.BF16 R32, R4, R24, R108 ;  /* 0x000000180420723c */ /* 0x008fe2000004186c */
[----:B----4-:R-:W-:-:S04]  /*4160*/  FFMA.FTZ R10, R118, c[0x0][0x2d0], -R9 ;  /* 0x0000b400760a7a23 */ /* 0x010fc80000010809 */
[----:B------:R3:W-:Y:S02]  /*4170*/  MUFU.EX2 R102, R10 ;  /* 0x0000000a00667308 */ /* 0x0007e40000000800 */
[----:B------:R-:W-:Y:S01]  /*4180*/  IMAD.MOV.U32 R108, RZ, RZ, R17 ;  /* 0x000000ffff6c7224 */ /* 0x000fe200078e0011 */
[C---:B------:R-:W-:Y:S01]  /*4190*/  HMMA.16816.F32.BF16 R64, R4.reuse, R26, R112 ;  /* 0x0000001a0440723c */ /* 0x040fe20000041870 */
[----:B------:R-:W-:Y:S01]  /*41a0*/  MOV R109, R100 ;  /* 0x00000064006d7202 */ /* 0x000fe20000000f00 */
[----:B------:R-:W-:Y:S01]  /*41b0*/  IMAD.MOV.U32 R110, RZ, RZ, R103 ;  /* 0x000000ffff6e7224 */ /* 0x000fe200078e0067 */
[----:B------:R-:W-:Y:S01]  /*41c0*/  LDSM.16.MT88.4 R24, [R2+0x4100] ;  /* 0x004100000218783b */ /* 0x000fe20000004200 */
[----:B------:R-:W-:Y:S02]  /*41d0*/  IMAD.MOV.U32 R111, RZ, RZ, R96 ;  /* 0x000000ffff6f7224 */ /* 0x000fe400078e0060 */
[----:B------:R-:W-:Y:S01]  /*41e0*/  IMAD.MOV.U32 R100, RZ, RZ, R86 ;  /* 0x000000ffff647224 */ /* 0x000fe200078e0056 */
[----:B------:R-:W-:Y:S01]  /*41f0*/  MOV R114, R116 ;  /* 0x0000007400727202 */ /* 0x000fe20000000f00 */
[----:B------:R-:W-:Y:S01]  /*4200*/  HMMA.16816.F32.BF16 R44, R4, R30, R104 ;  /* 0x0000001e042c723c */ /* 0x000fe20000041868 */
[----:B------:R-:W-:Y:S01]  /*4210*/  IMAD.MOV.U32 R115, RZ, RZ, R16 ;  /* 0x000000ffff737224 */ /* 0x000fe200078e0010 */
[----:B------:R-:W4:Y:S01]  /*4220*/  LDSM.16.MT88.4 R28, [R2+0x1100] ;  /* 0x00110000021c783b */ /* 0x000f220000004200 */
[----:B------:R-:W-:-:S02]  /*4230*/  IMAD.MOV.U32 R103, RZ, RZ, R89 ;  /* 0x000000ffff677224 */ /* 0x000fc400078e0059 */
[----:B---3--:R-:W-:Y:S02]  /*4240*/  FFMA.FTZ R10, R119, c[0x0][0x2d0], -R9 ;  /* 0x0000b400770a7a23 */ /* 0x008fe40000010809 */
[----:B------:R-:W-:Y:S01]  /*4250*/  MOV R104, R97 ;  /* 0x0000006100687202 */ /* 0x000fe20000000f00 */
[----:B-1----:R-:W-:Y:S01]  /*4260*/  HMMA.16816.F32.BF16 R72, R4, R22, R120 ;  /* 0x000000160448723c */ /* 0x002fe20000041878 */
[----:B------:R1:W-:Y:S01]  /*4270*/  MUFU.EX2 R99, R10 ;  /* 0x0000000a00637308 */ /* 0x0003e20000000800 */
[----:B------:R-:W-:Y:S01]  /*4280*/  IMAD.MOV.U32 R106, RZ, RZ, R84 ;  /* 0x000000ffff6a7224 */ /* 0x000fe200078e0054 */
[----:B------:R-:W-:Y:S01]  /*4290*/  MOV R105, R85 ;  /* 0x0000005500697202 */ /* 0x000fe20000000f00 */
[----:B------:R-:W-:Y:S02]  /*42a0*/  IMAD.MOV.U32 R107, RZ, RZ, R98 ;  /* 0x000000ffff6b7224 */ /* 0x000fe400078e0062 */
[----:B-1----:R-:W-:-:S04]  /*42b0*/  FFMA.FTZ R10, R128, c[0x0][0x2d0], -R8 ;  /* 0x0000b400800a7a23 */ /* 0x002fc80000010808 */
[----:B------:R1:W-:Y:S02]  /*42c0*/  MUFU.EX2 R128, R10 ;  /* 0x0000000a00807308 */ /* 0x0003e40000000800 */
[----:B-1----:R-:W-:Y:S02]  /*42d0*/  FFMA.FTZ R10, R130, c[0x0][0x2d0], -R8 ;  /* 0x0000b400820a7a23 */ /* 0x002fe40000010808 */
[----:B-----5:R-:W-:-:S04]  /*42e0*/  IMAD.MOV.U32 R130, RZ, RZ, R68 ;  /* 0x000000ffff827224 */ /* 0x020fc800078e0044 */
[----:B------:R1:W3:Y:S01]  /*42f0*/  MUFU.EX2 R252, R10 ;  /* 0x0000000a00fc7308 */ /* 0x0002e20000000800 */
[C---:B------:R-:W-:Y:S01]  /*4300*/  HMMA.16816.F32.BF16 R68, R4.reuse, R20, R80 ;  /* 0x000000140444723c */ /* 0x040fe20000041850 */
[----:B------:R-:W-:Y:S07]  /*4310*/  LDSM.16.MT88.4 R20, [R0+0x1100] ;  /* 0x001100000014783b */ /* 0x000fee0000004200 */
[----:B--2---:R-:W-:Y:S01]  /*4320*/  HMMA.16816.F32.BF16 R80, R4, R14, R136 ;  /* 0x0000000e0450723c */ /* 0x004fe20000041888 */
[----:B-1----:R-:W-:-:S02]  /*4330*/  FFMA.FTZ R10, R129, c[0x0][0x2d0], -R8 ;  /* 0x0000b400810a7a23 */ /* 0x002fc40000010808 */
[----:B------:R-:W-:Y:S02]  /*4340*/  IMAD.MOV.U32 R129, RZ, RZ, R77 ;  /* 0x000000ffff817224 */ /* 0x000fe400078e004d */
[----:B------:R1:W-:Y:S02]  /*4350*/  MUFU.EX2 R248, R10 ;  /* 0x0000000a00f87308 */ /* 0x0003e40000000800 */
[----:B-1----:R-:W-:Y:S02]  /*4360*/  FFMA.FTZ R10, R131, c[0x0][0x2d0], -R8 ;  /* 0x0000b400830a7a23 */ /* 0x002fe40000010808 */
[----:B------:R-:W-:-:S04]  /*4370*/  IMAD.MOV.U32 R131, RZ, RZ, R247 ;  /* 0x000000ffff837224 */ /* 0x000fc800078e00f7 */
[----:B------:R1:W2:Y:S02]  /*4380*/  MUFU.EX2 R247, R10 ;  /* 0x0000000a00f77308 */ /* 0x0002a40000000800 */
[----:B-1----:R-:W-:Y:S02]  /*4390*/  MOV R10, R79 ;  /* 0x0000004f000a7202 */ /* 0x002fe40000000f00 */
[----:B------:R-:W-:Y:S01]  /*43a0*/  HMMA.16816.F32.BF16 R76, R4, R12, R124 ;  /* 0x0000000c044c723c */ /* 0x000fe2000004187c */
[----:B------:R-:W1:Y:S06]  /*43b0*/  LDSM.16.MT88.4 R12, [R135+0x1100] ;  /* 0x00110000870c783b */ /* 0x000e6c0000004200 */
[----:B------:R-:W-:Y:S01]  /*43c0*/  IMAD.MOV.U32 R127, RZ, RZ, R18 ;  /* 0x000000ffff7f7224 */ /* 0x000fe200078e0012 */
[----:B------:R-:W-:Y:S01]  /*43d0*/  F2FP.BF16.PACK_AB R4, R101, R130 ;  /* 0x000000826504723e */ /* 0x000fe200000010ff */
[----:B------:R-:W-:Y:S01]  /*43e0*/  IMAD.MOV.U32 R126, RZ, RZ, R19 ;  /* 0x000000ffff7e7224 */ /* 0x000fe200078e0013 */
[----:B---3--:R-:W-:Y:S01]  /*43f0*/  F2FP.BF16.PACK_AB R5, R252, R128 ;  /* 0x00000080fc05723e */ /* 0x008fe200000010ff */
[----:B------:R-:W3:Y:S01]  /*4400*/  LDSM.16.MT88.4 R16, [R2+0x7100] ;  /* 0x007100000210783b */ /* 0x000ee20000004200 */
[----:B------:R-:W-:Y:S01]  /*4410*/  F2FP.BF16.PACK_AB R6, R99, R102 ;  /* 0x000000666306723e */ /* 0x000fe200000010ff */
[----:B------:R-:W-:Y:S01]  /*4420*/  IMAD.MOV.U32 R125, RZ, RZ, R87 ;  /* 0x000000ffff7d7224 */ /* 0x000fe200078e0057 */
[----:B--2---:R-:W-:-:S02]  /*4430*/  F2FP.BF16.PACK_AB R7, R247, R248 ;  /* 0x000000f8f707723e */ /* 0x004fc400000010ff */
[----:B------:R-:W-:-:S05]  /*4440*/  MOV R124, R88 ;  /* 0x00000058007c7202 */ /* 0x000fca0000000f00 */
[C---:B----4-:R-:W-:Y:S07]  /*4450*/  HMMA.16816.F32.BF16 R84, R4.reuse, R28, R192 ;  /* 0x0000001c0454723c */ /* 0x050fee00000418c0 */
[----:B------:R-:W-:Y:S01]  /*4460*/  IMAD.MOV.U32 R194, RZ, RZ, R90 ;  /* 0x000000ffffc27224 */ /* 0x000fe200078e005a */
[----:B------:R-:W-:Y:S01]  /*4470*/  MOV R195, R91 ;  /* 0x0000005b00c37202 */ /* 0x000fe20000000f00 */
[----:B------:R-:W-:Y:S01]  /*4480*/  IMAD.MOV.U32 R193, RZ, RZ, R101 ;  /* 0x000000ffffc17224 */ /* 0x000fe200078e0065 */
[----:B------:R-:W-:Y:S01]  /*4490*/  HMMA.16816.F32.BF16 R88, R4, R30, R92 ;  /* 0x0000001e0458723c */ /* 0x000fe2000004185c */
[----:B------:R-:W2:Y:S01]  /*44a0*/  LDSM.16.MT88.4 R28, [R237+0x1100] ;  /* 0x00110000ed1c783b */ /* 0x000ea20000004200 */
[----:B------:R-:W-:-:S06]  /*44b0*/  IMAD.MOV.U32 R192, RZ, RZ, R102 ;  /* 0x000000ffffc07224 */ /* 0x000fcc00078e0066 */
[C---:B------:R-:W-:Y:S07]  /*44c0*/  HMMA.16816.F32.BF16 R92, R4.reuse, R24, R172 ;  /* 0x00000018045c723c */ /* 0x040fee00000418ac */
[----:B------:R-:W-:Y:S01]  /*44d0*/  IMAD.MOV.U32 R175, RZ, RZ, R99 ;  /* 0x000000ffffaf7224 */ /* 0x000fe200078e0063 */
[----:B-1----:R-:W-:Y:S01]  /*44e0*/  HMMA.16816.F32.BF16 R136, R4, R12, R140 ;  /* 0x0000000c0488723c */ /* 0x002fe2000004188c */
[----:B------:R-:W-:Y:S01]  /*44f0*/  IMAD.MOV.U32 R173, RZ, RZ, R125 ;  /* 0x000000ffffad7224 */ /* 0x000fe200078e007d */
[----:B------:R-:W-:Y:S01]  /*4500*/  MOV R172, R131 ;  /* 0x0000008300ac7202 */ /* 0x000fe20000000f00 */
[----:B------:R-:W-:-:S05]  /*4510*/  IMAD.MOV.U32 R174, RZ, RZ, R194 ;  /* 0x000000ffffae7224 */ /* 0x000fca00078e00c2 */
[C---:B---3--:R-:W-:Y:S07]  /*4520*/  HMMA.16816.F32.BF16 R116, R4.reuse, R16, R168 ;  /* 0x000000100474723c */ /* 0x048fee00000418a8 */
[----:B------:R-:W-:Y:S01]  /*4530*/  IMAD.MOV.U32 R169, RZ, RZ, R108 ;  /* 0x000000ffffa97224 */ /* 0x000fe200078e006c */
        /* <DEDUP_REMOVED lines=8> */
[C---:B------:R-:W-:Y:S01]  /*45c0*/  HMMA.16816.F32.BF16 R100, R4.reuse, R18, R144 ;  /* 0x000000120464723c */ /* 0x040fe20000041890 */
[----:B------:R-:W1:Y:S07]  /*45d0*/  LDSM.16.MT88.4 R16, [R135+0x4100] ;  /* 0x004100008710783b */ /* 0x000e6e0000004200 */
[C---:B------:R-:W-:Y:S01]  /*45e0*/  HMMA.16816.F32.BF16 R112, R4.reuse, R14, R164 ;  /* 0x0000000e0470723c */ /* 0x040fe200000418a4 */
[----:B------:R-:W3:Y:S07]  /*45f0*/  LDSM.16.MT88.4 R12, [R237+0x4100] ;  /* 0x00410000ed0c783b */ /* 0x000eee0000004200 */
[C---:B------:R-:W-:Y:S01]  /*4600*/  HMMA.16816.F32.BF16 R96, R4.reuse, R26, R148 ;  /* 0x0000001a0460723c */ /* 0x040fe20000041894 */
[----:B------:R-:W-:Y:S07]  /*4610*/  LDSM.16.MT88.4 R24, [R0+0x4100] ;  /* 0x004100000018783b */ /* 0x000fee0000004200 */
[C---:B--2---:R-:W-:Y:S07]  /*4620*/  HMMA.16816.F32.BF16 R120, R4.reuse, R28, R180 ;  /* 0x0000001c0478723c */ /* 0x044fee00000418b4 */
[----:B------:R-:W-:Y:S01]  /*4630*/  IMAD.MOV.U32 R28, RZ, RZ, R124 ;  /* 0x000000ffff1c7224 */ /* 0x000fe200078e007c */
[----:B------:R-:W-:Y:S01]  /*4640*/  HMMA.16816.F32.BF16 R164, R4, R20, R176 ;  /* 0x0000001404a4723c */ /* 0x000fe200000418b0 */
[----:B------:R-:W-:Y:S01]  /*4650*/  MOV R29, R126 ;  /* 0x0000007e001d7202 */ /* 0x000fe20000000f00 */
[----:B------:R-:W-:-:S02]  /*4660*/  IMAD.MOV.U32 R180, RZ, RZ, R127 ;  /* 0x000000ffffb47224 */ /* 0x000fc400078e007f */
[----:B------:R-:W-:Y:S02]  /*4670*/  IMAD.MOV.U32 R181, RZ, RZ, R10 ;  /* 0x000000ffffb57224 */ /* 0x000fe400078e000a */
[----:B------:R-:W-:Y:S01]  /*4680*/  FFMA.FTZ R10, R133, c[0x0][0x2d0], -R9 ;  /* 0x0000b400850a7a23 */ /* 0x000fe20000010809 */
[----:B------:R-:W-:Y:S01]  /*4690*/  MOV R179, R110 ;  /* 0x0000006e00b37202 */ /* 0x000fe20000000f00 */
[C---:B------:R-:W-:Y:S01]  /*46a0*/  HMMA.16816.F32.BF16 R148, R4.reuse, R22, R56 ;  /* 0x000000160494723c */ /* 0x040fe20000041838 */
[----:B------:R-:W2:Y:S01]  /*46b0*/  LDSM.16.MT88.4 R20, [R135+0x7100] ;  /* 0x007100008714783b */ /* 0x000ea20000004200 */
[----:B------:R-:W-:Y:S01]  /*46c0*/  IMAD.MOV.U32 R183, RZ, RZ, R175 ;  /* 0x000000ffffb77224 */ /* 0x000fe200078e00af */
[----:B------:R-:W-:Y:S01]  /*46d0*/  MOV R175, R195 ;  /* 0x000000c300af7202 */ /* 0x000fe20000000f00 */
[----:B------:R-:W-:Y:S01]  /*46e0*/  IMAD.MOV.U32 R182, RZ, RZ, R129 ;  /* 0x000000ffffb67224 */ /* 0x000fe200078e0081 */
[----:B------:R4:W-:Y:S01]  /*46f0*/  MUFU.EX2 R195, R10 ;  /* 0x0000000a00c37308 */ /* 0x0009e20000000800 */
[----:B------:R-:W-:Y:S01]  /*4700*/  IMAD.MOV.U32 R177, RZ, RZ, R108 ;  /* 0x000000ffffb17224 */ /* 0x000fe200078e006c */
[----:B------:R-:W-:Y:S01]  /*4710*/  MOV R176, R104 ;  /* 0x0000006800b07202 */ /* 0x000fe20000000f00 */
[----:B------:R-:W-:Y:S01]  /*4720*/  HMMA.16816.F32.BF16 R124, R4, R30, R160 ;  /* 0x0000001e047c723c */ /* 0x000fe200000418a0 */
[----:B------:R-:W-:-:S02]  /*4730*/  IMAD.MOV.U32 R58, RZ, RZ, R181 ;  /* 0x000000ffff3a7224 */ /* 0x000fc400078e00b5 */
[----:B------:R-:W-:Y:S02]  /*4740*/  IMAD.MOV.U32 R181, RZ, RZ, R193 ;  /* 0x000000ffffb57224 */ /* 0x000fe400078e00c1 */
[----:B------:R-:W-:Y:S02]  /*4750*/  IMAD.MOV.U32 R178, RZ, RZ, R109 ;  /* 0x000000ffffb27224 */ /* 0x000fe400078e006d */
[----:B------:R-:W-:Y:S01]  /*4760*/  IMAD.MOV.U32 R30, RZ, RZ, R130 ;  /* 0x000000ffff1e7224 */ /* 0x000fe200078e0082 */
[----:B-1----:R-:W-:Y:S01]  /*4770*/  HMMA.16816.F32.BF16 R160, R4, R16, R60 ;  /* 0x0000001004a0723c */ /* 0x002fe2000004183c */
[----:B------:R-:W-:Y:S01]  /*4780*/  MOV R31, R128 ;  /* 0x00000080001f7202 */ /* 0x000fe20000000f00 */
[----:B------:R-:W-:Y:S02]  /*4790*/  IMAD.MOV.U32 R57, RZ, RZ, R28 ;  /* 0x000000ffff397224 */ /* 0x000fe400078e001c */
[----:B------:R-:W-:Y:S01]  /*47a0*/  IMAD.MOV.U32 R133, RZ, RZ, R111 ;  /* 0x000000ffff857224 */ /* 0x000fe200078e006f */
[----:B------:R-:W-:Y:S01]  /*47b0*/  MOV R56, R31 ;  /* 0x0000001f00387202 */ /* 0x000fe20000000f00 */
[----:B----4-:R-:W-:-:S02]  /*47c0*/  FFMA.FTZ R10, R200, c[0x0][0x2d0], -R9 ;  /* 0x0000b400c80a7a23 */ /* 0x010fc40000010809 */
[C---:B------:R-:W-:Y:S01]  /*47d0*/  HMMA.16816.F32.BF16 R140, R4.reuse, R18, R52 ;  /* 0x00000012048c723c */ /* 0x040fe20000041834 */
[----:B------:R-:W1:Y:S01]  /*47e0*/  LDSM.16.MT88.4 R16, [R237+0x7100] ;  /* 0x00710000ed10783b */ /* 0x000e620000004200 */
[----:B------:R4:W5:Y:S01]  /*47f0*/  MUFU.EX2 R194, R10 ;  /* 0x0000000a00c27308 */ /* 0x0009620000000800 */
[----:B------:R-:W-:Y:S02]  /*4800*/  IMAD.MOV.U32 R31, RZ, RZ, R192 ;  /* 0x000000ffff1f7224 */ /* 0x000fe400078e00c0 */
[----:B------:R-:W-:Y:S01]  /*4810*/  IMAD.MOV.U32 R62, RZ, RZ, R179 ;  /* 0x000000ffff3e7224 */ /* 0x000fe200078e00b3 */
[----:B------:R-:W-:Y:S01]  /*4820*/  MOV R179, R180 ;  /* 0x000000b400b37202 */ /* 0x000fe20000000f00 */
[----:B------:R-:W-:Y:S01]  /*4830*/  IMAD.MOV.U32 R28, RZ, RZ, R106 ;  /* 0x000000ffff1c7224 */ /* 0x000fe200078e006a */
[----:B---3--:R-:W-:Y:S01]  /*4840*/  HMMA.16816.F32.BF16 R128, R4, R12, R40 ;  /* 0x0000000c0480723c */ /* 0x008fe20000041828 */
[----:B------:R-:W-:Y:S01]  /*4850*/  MOV R180, R107 ;  /* 0x0000006b00b47202 */ /* 0x000fe20000000f00 */
[----:B------:R-:W-:Y:S01]  /*4860*/  IMAD.MOV.U32 R63, RZ, RZ, R30 ;  /* 0x000000ffff3f7224 */ /* 0x000fe200078e001e */
[----:B------:R-:W-:Y:S01]  /*4870*/  MOV R30, R183 ;  /* 0x000000b7001e7202 */ /* 0x000fe20000000f00 */
[----:B------:R-:W-:-:S04]  /*4880*/  IMAD.MOV.U32 R59, RZ, RZ, R182 ;  /* 0x000000ffff3b7224 */ /* 0x000fc800078e00b6 */
[C---:B------:R-:W-:Y:S01]  /*4890*/  HMMA.16816.F32.BF16 R144, R4.reuse, R14, R48 ;  /* 0x0000000e0490723c */ /* 0x040fe20000041830 */
[----:B------:R-:W3:Y:S01]  /*48a0*/  LDSM.16.MT88.4 R12, [R0+0x7100] ;  /* 0x00710000000c783b */ /* 0x000ee20000004200 */
[----:B----4-:R-:W-:Y:S02]  /*48b0*/  FFMA.FTZ R10, R134, c[0x0][0x2d0], -R9 ;  /* 0x0000b400860a7a23 */ /* 0x010fe40000010809 */
[----:B------:R-:W-:Y:S01]  /*48c0*/  IMAD.MOV.U32 R134, RZ, RZ, R177 ;  /* 0x000000ffff867224 */ /* 0x000fe200078e00b1 */
[----:B------:R-:W-:Y:S01]  /*48d0*/  MOV R177, R178 ;  /* 0x000000b200b17202 */ /* 0x000fe20000000f00 */
[----:B------:R4:W-:Y:S01]  /*48e0*/  MUFU.EX2 R193, R10 ;  /* 0x0000000a00c17308 */ /* 0x0009e20000000800 */
[----:B------:R-:W-:Y:S01]  /*48f0*/  IMAD.MOV.U32 R178, RZ, RZ, R29 ;  /* 0x000000ffffb27224 */ /* 0x000fe200078e001d */
[----:B--2---:R-:W-:Y:S01]  /*4900*/  HMMA.16816.F32.BF16 R40, R4, R20, R32 ;  /* 0x000000140428723c */ /* 0x004fe20000041820 */
[----:B------:R-:W-:Y:S02]  /*4910*/  IMAD.MOV.U32 R29, RZ, RZ, R105 ;  /* 0x000000ffff1d7224 */ /* 0x000fe400078e0069 */
[----:B------:R-:W-:-:S05]  /*4920*/  IMAD.MOV.U32 R200, RZ, RZ, R30 ;  /* 0x000000ffffc87224 */ /* 0x000fca00078e001e */
[----:B------:R-:W-:Y:S01]  /*4930*/  HMMA.16816.F32.BF16 R48, R4, R22, R64 ;  /* 0x000000160430723c */ /* 0x000fe20000041840 */
[----:B------:R-:W2:Y:S01]  /*4940*/  LDSM.16.MT88.4 R20, [R2+0x4900] ;  /* 0x004900000214783b */ /* 0x000ea20000004200 */
[----:B----4-:R-:W-:-:S06]  /*4950*/  FFMA.FTZ R10, R201, c[0x0][0x2d0], -R9 ;  /* 0x0000b400c90a7a23 */ /* 0x010fcc0000010809 */
[C---:B------:R-:W-:Y:S01]  /*4960*/  HMMA.16816.F32.BF16 R108, R4.reuse, R24, R36 ;  /* 0x00000018046c723c */ /* 0x040fe20000041824 */
[----:B------:R-:W-:Y:S01]  /*4970*/  IMAD.MOV.U32 R201, RZ, RZ, R31 ;  /* 0x000000ffffc97224 */ /* 0x000fe200078e001f */
[----:B------:R4:W2:Y:S06]  /*4980*/  MUFU.EX2 R192, R10 ;  /* 0x0000000a00c07308 */ /* 0x0008ac0000000800 */
[C---:B------:R-:W-:Y:S01]  /*4990*/  HMMA.16816.F32.BF16 R104, R4.reuse, R26, R44 ;  /* 0x0000001a0468723c */ /* 0x040fe2000004182c */
[----:B------:R-:W2:Y:S07]  /*49a0*/  LDSM.16.MT88.4 R24, [R2+0x1900] ;  /* 0x001900000218783b */ /* 0x000eae0000004200 */
[----:B-1----:R-:W-:Y:S01]  /*49b0*/  HMMA.16816.F32.BF16 R44, R4, R16, R68 ;  /* 0x00000010042c723c */ /* 0x002fe20000041844 */
[----:B----4-:R-:W-:Y:S01]  /*49c0*/  FFMA.FTZ R10, R202, c[0x0][0x2d0], -R8 ;  /* 0x0000b400ca0a7a23 */ /* 0x010fe20000010808 */
[----:B------:R-:W-:-:S03]  /*49d0*/  MOV R202, R181 ;  /* 0x000000b500ca7202 */ /* 0x000fc60000000f00 */
[----:B------:R1:W-:Y:S02]  /*49e0*/  MUFU.EX2 R183, R10 ;  /* 0x0000000a00b77308 */ /* 0x0003e40000000800 */
[----:B------:R-:W-:Y:S01]  /*49f0*/  IMAD.MOV.U32 R69, RZ, RZ, R58 ;  /* 0x000000ffff457224 */ /* 0x000fe200078e003a */
[----:B------:R-:W-:Y:S01]  /*4a00*/  HMMA.16816.F32.BF16 R52, R4, R18, R72 ;  /* 0x000000120434723c */ /* 0x000fe20000041848 */
[----:B------:R-:W4:Y:S01]  /*4a10*/  LDSM.16.MT88.4 R16, [R2+0x7900] ;  /* 0x007900000210783b */ /* 0x000f220000004200 */
[----:B------:R-:W-:Y:S01]  /*4a20*/  MOV R70, R59 ;  /* 0x0000003b00467202 */ /* 0x000fe20000000f00 */
[----:B------:R-:W-:Y:S02]  /*4a30*/  IMAD.MOV.U32 R71, RZ, RZ, R62 ;  /* 0x000000ffff477224 */ /* 0x000fe400078e003e */
[----:B------:R-:W-:-:S03]  /*4a40*/  IMAD.MOV.U32 R68, RZ, RZ, R57 ;  /* 0x000000ffff447224 */ /* 0x000fc600078e0039 */
[----:B---3--:R-:W-:Y:S01]  /*4a50*/  HMMA.16816.F32.BF16 R36, R4, R12, R76 ;  /* 0x0000000c0424723c */ /* 0x008fe2000004184c */
[----:B-1----:R-:W-:Y:S01]  /*4a60*/  FFMA.FTZ R10, R233, c[0x0][0x2d0], -R8 ;  /* 0x0000b400e90a7a23 */ /* 0x002fe20000010808 */
[----:B------:R-:W-:-:S06]  /*4a70*/  MOV R233, R56 ;  /* 0x0000003800e97202 */ /* 0x000fcc0000000f00 */
[----:B------:R-:W-:Y:S01]  /*4a80*/  HMMA.16816.F32.BF16 R32, R4, R14, R80 ;  /* 0x0000000e0420723c */ /* 0x000fe20000041850 */
[----:B------:R-:W1:Y:S01]  /*4a90*/  LDSM.16.MT88.4 R12, [R135+0x1900] ;  /* 0x00190000870c783b */ /* 0x000e620000004200 */
[----:B------:R3:W3:Y:S05]  /*4aa0*/  MUFU.EX2 R182, R10 ;  /* 0x0000000a00b67308 */ /* 0x0006ea0000000800 */
[----:B-----5:R-:W-:Y:S02]  /*4ab0*/  F2FP.BF16.PACK_AB R4, R194, R195 ;  /* 0x000000c3c204723e */ /* 0x020fe400000010ff */
[----:B--2---:R-:W-:Y:S02]  /*4ac0*/  F2FP.BF16.PACK_AB R6, R192, R193 ;  /* 0x000000c1c006723e */ /* 0x004fe400000010ff */
[----:B------:R-:W-:Y:S01]  /*4ad0*/  MOV R83, R29 ;  /* 0x0000001d00537202 */ /* 0x000fe20000000f00 */
[----:B---3--:R-:W-:Y:S01]  /*4ae0*/  FFMA.FTZ R10, R203, c[0x0][0x2d0], -R8 ;  /* 0x0000b400cb0a7a23 */ /* 0x008fe20000010808 */
[----:B------:R-:W-:Y:S01]  /*4af0*/  F2FP.BF16.PACK_AB R5, R182, R183 ;  /* 0x000000b7b605723e */ /* 0x000fe200000010ff */
[----:B------:R-:W-:-:S02]  /*4b00*/  IMAD.MOV.U32 R203, RZ, RZ, R63 ;  /* 0x000000ffffcb7224 */ /* 0x000fc400078e003f */
[----:B------:R2:W-:Y:S02]  /*4b10*/  MUFU.EX2 R181, R10 ;  /* 0x0000000a00b57308 */ /* 0x0005e40000000800 */
[----:B--2---:R-:W-:Y:S02]  /*4b20*/  FFMA.FTZ R10, R232, c[0x0][0x2d0], -R8 ;  /* 0x0000b400e80a7a23 */ /* 0x004fe40000010808 */
[----:B------:R-:W-:-:S04]  /*4b30*/  IMAD.MOV.U32 R232, RZ, RZ, R180 ;  /* 0x000000ffffe87224 */ /* 0x000fc800078e00b4 */
[----:B------:R-:W2:Y:S02]  /*4b40*/  MUFU.EX2 R180, R10 ;  /* 0x0000000a00b47308 */ /* 0x000ea40000000800 */
[----:B--2---:R-:W-:Y:S01]  /*4b50*/  F2FP.BF16.PACK_AB R7, R180, R181 ;  /* 0x000000b5b407723e */ /* 0x004fe200000010ff */
[----:B------:R-:W-:Y:S02]  /*4b60*/  IMAD.MOV.U32 R10, RZ, RZ, R28 ;  /* 0x000000ffff0a7224 */ /* 0x000fe400078e001c */
[----:B------:R-:W-:Y:S04]  /*4b70*/  LDSM.16.MT88.4 R28, [R237+0x1900] ;  /* 0x00190000ed1c783b */ /* 0x000fe80000004200 */
[C---:B------:R-:W-:Y:S07]  /*4b80*/  HMMA.16816.F32.BF16 R64, R4.reuse, R22, R96 ;  /* 0x000000160440723c */ /* 0x040fee0000041860 */
[----:B------:R-:W-:Y:S01]  /*4b90*/  IMAD.MOV.U32 R99, RZ, RZ, R232 ;  /* 0x000000ffff637224 */ /* 0x000fe200078e00e8 */
[----:B------:R-:W-:Y:S01]  /*4ba0*/  HMMA.16816.F32.BF16 R56, R4, R24, R84 ;  /* 0x000000180438723c */ /* 0x000fe20000041854 */
[----:B------:R-:W-:Y:S01]  /*4bb0*/  IMAD.MOV.U32 R98, RZ, RZ, R68 ;  /* 0x000000ffff627224 */ /* 0x000fe200078e0044 */
[----:B------:R-:W-:Y:S01]  /*4bc0*/  MOV R97, R69 ;  /* 0x0000004500617202 */ /* 0x000fe20000000f00 */
[----:B------:R-:W-:-:S02]  /*4bd0*/  IMAD.MOV.U32 R96, RZ, RZ, R70 ;  /* 0x000000ffff607224 */ /* 0x000fc400078e0046 */
[----:B------:R-:W-:-:S03]  /*4be0*/  IMAD.MOV.U32 R232, RZ, RZ, R71 ;  /* 0x000000ffffe87224 */ /* 0x000fc600078e0047 */
[C---:B------:R-:W-:Y:S01]  /*4bf0*/  HMMA.16816.F32.BF16 R60, R4.reuse, R26, R88 ;  /* 0x0000001a043c723c */ /* 0x040fe20000041858 */
[----:B------:R-:W2:Y:S07]  /*4c00*/  LDSM.16.MT88.4 R24, [R0+0x1900] ;  /* 0x001900000018783b */ /* 0x000eae0000004200 */
[C---:B----4-:R-:W-:Y:S08]  /*4c10*/  HMMA.16816.F32.BF16 R116, R4.reuse, R16, R116 ;  /* 0x000000100474723c */ /* 0x050ff00000041874 */
[C---:B------:R-:W-:Y:S01]  /*4c20*/  HMMA.16816.F32.BF16 R68, R4.reuse, R18, R100 ;  /* 0x000000120444723c */ /* 0x040fe20000041864 */
[----:B------:R-:W3:Y:S07]  /*4c30*/  LDSM.16.MT88.4 R16, [R135+0x4900] ;  /* 0x004900008710783b */ /* 0x000eee0000004200 */
[C---:B-1----:R-:W-:Y:S08]  /*4c40*/  HMMA.16816.F32.BF16 R136, R4.reuse, R12, R136 ;  /* 0x0000000c0488723c */ /* 0x042ff00000041888 */
[C---:B------:R-:W-:Y:S01]  /*4c50*/  HMMA.16816.F32.BF16 R72, R4.reuse, R14, R112 ;  /* 0x0000000e0448723c */ /* 0x040fe20000041870 */
[----:B------:R-:W1:Y:S07]  /*4c60*/  LDSM.16.MT88.4 R12, [R237+0x4900] ;  /* 0x00490000ed0c783b */ /* 0x000e6e0000004200 */
[C---:B------:R-:W-:Y:S01]  /*4c70*/  HMMA.16816.F32.BF16 R84, R4.reuse, R20, R92 ;  /* 0x000000140454723c */ /* 0x040fe2000004185c */
[----:B------:R-:W4:Y:S07]  /*4c80*/  LDSM.16.MT88.4 R20, [R0+0x4900] ;  /* 0x004900000014783b */ /* 0x000f2e0000004200 */
[C---:B--2---:R-:W-:Y:S08]  /*4c90*/  HMMA.16816.F32.BF16 R88, R4.reuse, R24, R164 ;  /* 0x000000180458723c */ /* 0x044ff000000418a4 */
[C---:B------:R-:W-:Y:S01]  /*4ca0*/  HMMA.16816.F32.BF16 R92, R4.reuse, R26, R148 ;  /* 0x0000001a045c723c */ /* 0x040fe20000041894 */
[----:B------:R-:W2:Y:S07]  /*4cb0*/  LDSM.16.MT88.4 R24, [R135+0x7900] ;  /* 0x007900008718783b */ /* 0x000eae0000004200 */
[C---:B---3--:R-:W-:Y:S07]  /*4cc0*/  HMMA.16816.F32.BF16 R100, R4.reuse, R16, R160 ;  /* 0x000000100464723c */ /* 0x048fee00000418a0 */
[----:B------:R-:W-:Y:S01]  /*4cd0*/  IMAD.MOV.U32 R162, RZ, RZ, R179 ;  /* 0x000000ffffa27224 */ /* 0x000fe200078e00b3 */
[----:B------:R-:W-:Y:S01]  /*4ce0*/  HMMA.16816.F32.BF16 R112, R4, R18, R140 ;  /* 0x000000120470723c */ /* 0x000fe2000004188c */
[----:B------:R-:W3:Y:S01]  /*4cf0*/  LDSM.16.MT88.4 R16, [R237+0x7900] ;  /* 0x00790000ed10783b */ /* 0x000ee20000004200 */
[----:B------:R-:W-:Y:S01]  /*4d00*/  IMAD.MOV.U32 R161, RZ, RZ, R178 ;  /* 0x000000ffffa17224 */ /* 0x000fe200078e00b2 */
[----:B------:R-:W-:-:S04]  /*4d10*/  MOV R163, R249 ;  /* 0x000000f900a37202 */ /* 0x000fc80000000f00 */
[----:B------:R-:W-:Y:S01]  /*4d20*/  MOV R160, R163 ;  /* 0x000000a300a07202 */ /* 0x000fe20000000f00 */
[----:B------:R-:W-:Y:S01]  /*4d30*/  HMMA.16816.F32.BF16 R76, R4, R28, R120 ;  /* 0x0000001c044c723c */ /* 0x000fe20000041878 */
[----:B------:R-:W-:Y:S01]  /*4d40*/  IMAD.MOV.U32 R142, RZ, RZ, R168 ;  /* 0x000000ffff8e7224 */ /* 0x000fe200078e00a8 */
[----:B------:R-:W-:Y:S01]  /*4d50*/  MOV R143, R169 ;  /* 0x000000a9008f7202 */ /* 0x000fe20000000f00 */
[----:B------:R-:W-:-:S04]  /*4d60*/  IMAD.MOV.U32 R163, RZ, RZ, R171 ;  /* 0x000000ffffa37224 */ /* 0x000fc800078e00ab */
[----:B------:R-:W-:Y:S01]  /*4d70*/  IMAD.MOV.U32 R28, RZ, RZ, R10 ;  /* 0x000000ffff1c7224 */ /* 0x000fe200078e000a */
[----:B------:R-:W-:Y:S01]  /*4d80*/  MOV R29, R83 ;  /* 0x00000053001d7202 */ /* 0x000fe20000000f00 */
[----:B------:R-:W-:Y:S01]  /*4d90*/  FFMA.FTZ R10, R234, c[0x0][0x2d0], -R9 ;  /* 0x0000b400ea0a7a23 */ /* 0x000fe20000010809 */
[----:B------:R-:W-:Y:S03]  /*4da0*/  HMMA.16816.F32.BF16 R80, R4, R30, R124 ;  /* 0x0000001e0450723c */ /* 0x000fe6000004187c */
[----:B------:R5:W-:Y:S01]  /*4db0*/  MUFU.EX2 R179, R10 ;  /* 0x0000000a00b37308 */ /* 0x000be20000000800 */
[----:B------:R-:W-:-:S03]  /*4dc0*/  IMAD.MOV.U32 R234, RZ, RZ, R29 ;  /* 0x000000ffffea7224 */ /* 0x000fc600078e001d */
[----:B------:R-:W-:Y:S01]  /*4dd0*/  MOV R30, R177 ;  /* 0x000000b1001e7202 */ /* 0x000fe20000000f00 */
[----:B-1----:R-:W-:Y:S01]  /*4de0*/  HMMA.16816.F32.BF16 R124, R4, R12, R128 ;  /* 0x0000000c047c723c */ /* 0x002fe20000041880 */
[----:B------:R-:W-:-:S03]  /*4df0*/  IMAD.MOV.U32 R31, RZ, RZ, R176 ;  /* 0x000000ffff1f7224 */ /* 0x000fc600078e00b0 */
[----:B------:R-:W-:Y:S02]  /*4e00*/  IMAD.MOV.U32 R141, RZ, RZ, R30 ;  /* 0x000000ffff8d7224 */ /* 0x000fe400078e001e */
[----:B------:R-:W-:Y:S02]  /*4e10*/  IMAD.MOV.U32 R140, RZ, RZ, R31 ;  /* 0x000000ffff8c7224 */ /* 0x000fe400078e001f */
[C---:B------:R-:W-:Y:S01]  /*4e20*/  HMMA.16816.F32.BF16 R144, R4.reuse, R14, R144 ;  /* 0x0000000e0490723c */ /* 0x040fe20000041890 */
[----:B------:R-:W1:Y:S01]  /*4e30*/  LDSM.16.MT88.4 R12, [R0+0x7900] ;  /* 0x00790000000c783b */ /* 0x000e620000004200 */
[--C-:B-----5:R-:W-:Y:S01]  /*4e40*/  FFMA.FTZ R10, R240, c[0x0][0x2d0], -R9.reuse ;  /* 0x0000b400f00a7a23 */ /* 0x120fe20000010809 */
[----:B------:R-:W-:Y:S02]  /*4e50*/  MOV R240, R28 ;  /* 0x0000001c00f07202 */ /* 0x000fe40000000f00 */
[----:B------:R-:W-:Y:S01]  /*4e60*/  LDSM.16.MT88.4 R28, [R2+0x8100] ;  /* 0x00810000021c783b */ /* 0x000fe20000004200 */
[----:B------:R5:W1:Y:S02]  /*4e70*/  MUFU.EX2 R178, R10 ;  /* 0x0000000a00b27308 */ /* 0x000a640000000800 */
[C---:B----4-:R-:W-:Y:S08]  /*4e80*/  HMMA.16816.F32.BF16 R148, R4.reuse, R20, R108 ;  /* 0x000000140494723c */ /* 0x050ff0000004186c */
[----:B------:R-:W-:Y:S01]  /*4e90*/  HMMA.16816.F32.BF16 R104, R4, R22, R104 ;  /* 0x000000160468723c */ /* 0x000fe20000041868 */
[----:B------:R-:W4:Y:S01]  /*4ea0*/  LDSM.16.MT88.4 R20, [R2+0x2100] ;  /* 0x002100000214783b */ /* 0x000f220000004200 */
[----:B-----5:R-:W-:-:S06]  /*4eb0*/  FFMA.FTZ R10, R235, c[0x0][0x2d0], -R9 ;  /* 0x0000b400eb0a7a23 */ /* 0x020fcc0000010809 */
[C---:B--2---:R-:W-:Y:S01]  /*4ec0*/  HMMA.16816.F32.BF16 R120, R4.reuse, R26, R48 ;  /* 0x0000001a0478723c */ /* 0x044fe20000041830 */
[----:B------:R-:W-:Y:S01]  /*4ed0*/  IMAD.MOV.U32 R235, RZ, RZ, R96 ;  /* 0x000000ffffeb7224 */ /* 0x000fe200078e0060 */
[----:B------:R2:W-:Y:S05]  /*4ee0*/  MUFU.EX2 R177, R10 ;  /* 0x0000000a00b17308 */ /* 0x0005ea0000000800 */
[----:B------:R-:W-:Y:S01]  /*4ef0*/  IMAD.MOV.U32 R49, RZ, RZ, R170 ;  /* 0x000000ffff317224 */ /* 0x000fe200078e00aa */
[----:B---3--:R-:W-:Y:S01]  /*4f00*/  HMMA.16816.F32.BF16 R128, R4, R18, R52 ;  /* 0x000000120480723c */ /* 0x008fe20000041834 */
[----:B------:R-:W-:Y:S01]  /*4f10*/  IMAD.MOV.U32 R51, RZ, RZ, R133 ;  /* 0x000000ffff337224 */ /* 0x000fe200078e0085 */
[----:B------:R-:W-:Y:S01]  /*4f20*/  MOV R48, R250 ;  /* 0x000000fa00307202 */ /* 0x000fe20000000f00 */
[----:B------:R-:W-:-:S02]  /*4f30*/  IMAD.MOV.U32 R50, RZ, RZ, R161 ;  /* 0x000000ffff327224 */ /* 0x000fc400078e00a1 */
[----:B------:R-:W-:-:S03]  /*4f40*/  IMAD.MOV.U32 R161, RZ, RZ, R99 ;  /* 0x000000ffffa17224 */ /* 0x000fc600078e0063 */
[----:B------:R-:W-:Y:S01]  /*4f50*/  HMMA.16816.F32.BF16 R168, R4, R16, R44 ;  /* 0x0000001004a8723c */ /* 0x000fe2000004182c */
[----:B------:R-:W3:Y:S01]  /*4f60*/  LDSM.16.MT88.4 R16, [R135+0x2100] ;  /* 0x002100008710783b */ /* 0x000ee20000004200 */
[----:B--2---:R-:W-:Y:S01]  /*4f70*/  FFMA.FTZ R10, R242, c[0x0][0x2d0], -R9 ;  /* 0x0000b400f20a7a23 */ /* 0x004fe20000010809 */
[----:B------:R-:W-:-:S03]  /*4f80*/  MOV R242, R97 ;  /* 0x0000006100f27202 */ /* 0x000fc60000000f00 */
[----:B------:R2:W5:Y:S02]  /*4f90*/  MUFU.EX2 R249, R10 ;  /* 0x0000000a00f97308 */ /* 0x0005640000000800 */
[C---:B------:R-:W-:Y:S01]  /*4fa0*/  HMMA.16816.F32.BF16 R164, R4.reuse, R24, R40 ;  /* 0x0000001804a4723c */ /* 0x040fe20000041828 */
[----:B------:R-:W3:Y:S07]  /*4fb0*/  LDSM.16.MT88.4 R24, [R2+0x5100] ;  /* 0x005100000218783b */ /* 0x000eee0000004200 */
[----:B-1----:R-:W-:Y:S01]  /*4fc0*/  HMMA.16816.F32.BF16 R32, R4, R14, R32 ;  /* 0x0000000e0420723c */ /* 0x002fe20000041820 */
[----:B--2---:R-:W-:-:S02]  /*4fd0*/  FFMA.FTZ R10, R243, c[0x0][0x2d0], -R8 ;  /* 0x0000b400f30a7a23 */ /* 0x004fc40000010808 */
[----:B------:R-:W-:Y:S02]  /*4fe0*/  IMAD.MOV.U32 R243, RZ, RZ, R98 ;  /* 0x000000fffff37224 */ /* 0x000fe400078e0062 */
[----:B------:R1:W-:Y:S03]  /*4ff0*/  MUFU.EX2 R176, R10 ;  /* 0x0000000a00b07308 */ /* 0x0003e60000000800 */
[----:B------:R-:W-:Y:S01]  /*5000*/  HMMA.16816.F32.BF16 R96, R4, R12, R36 ;  /* 0x0000000c0460723c */ /* 0x000fe20000041824 */
[----:B------:R-:W2:Y:S06]  /*5010*/  LDSM.16.MT88.4 R12, [R237+0x2100] ;  /* 0x00210000ed0c783b */ /* 0x000eac0000004200 */
[----:B------:R-:W-:-:S02]  /*5020*/  F2FP.BF16.PACK_AB R4, R178, R179 ;  /* 0x000000b3b204723e */ /* 0x000fc400000010ff */
[----:B-----5:R-:W-:Y:S01]  /*5030*/  F2FP.BF16.PACK_AB R6, R249, R177 ;  /* 0x000000b1f906723e */ /* 0x020fe200000010ff */
[----:B-1----:R-:W-:Y:S02]  /*5040*/  FFMA.FTZ R10, R245, c[0x0][0x2d0], -R8 ;  /* 0x0000b400f50a7a23 */ /* 0x002fe40000010808 */
[----:B------:R-:W-:Y:S01]  /*5050*/  IMAD.MOV.U32 R245, RZ, RZ, R162 ;  /* 0x000000fffff57224 */ /* 0x000fe200078e00a2 */
[----:B------:R-:W-:Y:S02]  /*5060*/  MOV R162, R134 ;  /* 0x0000008600a27202 */ /* 0x000fe40000000f00 */
[----:B------:R1:W5:Y:S02]  /*5070*/  MUFU.EX2 R134, R10 ;  /* 0x0000000a00867308 */ /* 0x0003640000000800 */
[----:B-1----:R-:W-:Y:S01]  /*5080*/  FFMA.FTZ R10, R244, c[0x0][0x2d0], -R8 ;  /* 0x0000b400f40a7a23 */ /* 0x002fe20000010808 */
[----:B-----5:R-:W-:Y:S02]  /*5090*/  F2FP.BF16.PACK_AB R5, R134, R176 ;  /* 0x000000b08605723e */ /* 0x020fe400000010ff */
[----:B------:R-:W-:-:S03]  /*50a0*/  MOV R244, R235 ;  /* 0x000000eb00f47202 */ /* 0x000fc60000000f00 */
[----:B------:R1:W-:Y:S01]  /*50b0*/  MUFU.EX2 R133, R10 ;  /* 0x0000000a00857308 */ /* 0x0003e20000000800 */
[----:B------:R-:W-:Y:S02]  /*50c0*/  IMAD.MOV.U32 R235, RZ, RZ, R140 ;  /* 0x000000ffffeb7224 */ /* 0x000fe400078e008c */
[----:B------:R-:W-:Y:S02]  /*50d0*/  IMAD.MOV.U32 R140, RZ, RZ, R162 ;  /* 0x000000ffff8c7224 */ /* 0x000fe400078e00a2 */
[----:B-1----:R-:W-:Y:S02]  /*50e0*/  FFMA.FTZ R10, R246, c[0x0][0x2d0], -R8 ;  /* 0x0000b400f60a7a23 */ /* 0x002fe40000010808 */
[----:B------:R-:W-:Y:S02]  /*50f0*/  IMAD.MOV.U32 R246, RZ, RZ, R242 ;  /* 0x000000fffff67224 */ /* 0x000fe400078e00f2 */
[----:B------:R-:W1:Y:S01]  /*5100*/  MUFU.EX2 R250, R10 ;  /* 0x0000000a00fa7308 */ /* 0x000e620000000800 */
[----:B------:R-:W-:Y:S01]  /*5110*/  IMAD.MOV.U32 R242, RZ, RZ, R141 ;  /* 0x000000fffff27224 */ /* 0x000fe200078e008d */
[----:B------:R-:W-:-:S02]  /*5120*/  MOV R141, R163 ;  /* 0x000000a3008d7202 */ /* 0x000fc40000000f00 */
[----:B-1----:R-:W-:Y:S01]  /*5130*/  F2FP.BF16.PACK_AB R7, R250, R133 ;  /* 0x00000085fa07723e */ /* 0x002fe200000010ff */
[----:B------:R-:W-:Y:S02]  /*5140*/  FFMA.FTZ R10, R48, c[0x0][0x2d0], -R9 ;  /* 0x0000b400300a7a23 */ /* 0x000fe40000010809 */
[----:B------:R-:W-:Y:S02]  /*5150*/  IMAD.MOV.U32 R48, RZ, RZ, R49 ;  /* 0x000000ffff307224 */ /* 0x000fe400078e0031 */
[----:B------:R-:W-:Y:S02]  /*5160*/  IMAD.MOV.U32 R49, RZ, RZ, R51 ;  /* 0x000000ffff317224 */ /* 0x000fe400078e0033 */
[C---:B----4-:R-:W-:Y:S01]  /*5170*/  HMMA.16816.F32.BF16 R52, R4.reuse, R20, R56 ;  /* 0x000000140434723c */ /* 0x050fe20000041838 */
[----:B------:R1:W-:Y:S06]  /*5180*/  MUFU.EX2 R51, R10 ;  /* 0x0000000a00337308 */ /* 0x0003ec0000000800 */
[----:B------:R-:W-:Y:S01]  /*5190*/  MOV R59, R50 ;  /* 0x00000032003b7202 */ /* 0x000fe20000000f00 */
[C---:B------:R-:W-:Y:S01]  /*51a0*/  HMMA.16816.F32.BF16 R36, R4.reuse, R22, R60 ;  /* 0x000000160424723c */ /* 0x040fe2000004183c */
[----:B------:R-:W4:Y:S07]  /*51b0*/  LDSM.16.MT88.4 R20, [R0+0x2100] ;  /* 0x002100000014783b */ /* 0x000f2e0000004200 */
[----:B---3--:R-:W-:Y:S01]  /*51c0*/  HMMA.16816.F32.BF16 R136, R4, R16, R136 ;  /* 0x000000100488723c */ /* 0x008fe20000041888 */
[----:B-1----:R-:W-:-:S02]  /*51d0*/  FFMA.FTZ R10, R245, c[0x0][0x2d0], -R9 ;  /* 0x0000b400f50a7a23 */ /* 0x002fc40000010809 */
[----:B------:R-:W-:Y:S02]  /*51e0*/  IMAD.MOV.U32 R245, RZ, RZ, R161 ;  /* 0x000000fffff57224 */ /* 0x000fe400078e00a1 */
[----:B------:R1:W3:Y:S03]  /*51f0*/  MUFU.EX2 R50, R10 ;  /* 0x0000000a00327308 */ /* 0x0002e60000000800 */
[C---:B------:R-:W-:Y:S01]  /*5200*/  HMMA.16816.F32.BF16 R44, R4.reuse, R18, R72 ;  /* 0x00000012042c723c */ /* 0x040fe20000041848 */
[----:B------:R-:W5:Y:S04]  /*5210*/  LDSM.16.MT88.4 R16, [R237+0x5100] ;  /* 0x00510000ed10783b */ /* 0x000f680000004200 */
[----:B------:R-:W-:Y:S03]  /*5220*/  LDSM.16.MT88.4 R72, [R0+0x2900] ;  /* 0x002900000048783b */ /* 0x000fe60000004200 */
[----:B------:R-:W-:Y:S01]  /*5230*/  HMMA.16816.F32.BF16 R84, R4, R24, R84 ;  /* 0x000000180454723c */ /* 0x000fe20000041854 */
[----:B-1----:R-:W-:-:S02]  /*5240*/  FFMA.FTZ R10, R48, c[0x0][0x2d0], -R9 ;  /* 0x0000b400300a7a23 */ /* 0x002fc40000010809 */
[----:B------:R-:W-:-:S05]  /*5250*/  FFMA.FTZ R9, R243, c[0x0][0x2d0], -R9 ;  /* 0x0000b400f3097a23 */ /* 0x000fca0000010809 */
[C---:B------:R-:W-:Y:S01]  /*5260*/  HMMA.16816.F32.BF16 R40, R4.reuse, R26, R64 ;  /* 0x0000001a0428723c */ /* 0x040fe20000041840 */
[----:B------:R-:W1:Y:S01]  /*5270*/  LDSM.16.MT88.4 R24, [R135+0x5100] ;  /* 0x005100008718783b */ /* 0x000e620000004200 */
[----:B------:R-:W-:Y:S01]  /*5280*/  MOV R243, R160 ;  /* 0x000000a000f37202 */ /* 0x000fe20000000f00 */
[----:B------:R2:W-:Y:S04]  /*5290*/  MUFU.EX2 R48, R9 ;  /* 0x0000000900307308 */ /* 0x0005e80000000800 */
[----:B------:R-:W-:Y:S01]  /*52a0*/  IMAD.MOV.U32 R67, RZ, RZ, R49 ;  /* 0x000000ffff437224 */ /* 0x000fe200078e0031 */
[C---:B------:R-:W-:Y:S03]  /*52b0*/  HMMA.16816.F32.BF16 R116, R4.reuse, R28, R116 ;  /* 0x0000001c0474723c */ /* 0x040fe60000041874 */
[----:B------:R3:W-:Y:S05]  /*52c0*/  MUFU.EX2 R49, R10 ;  /* 0x0000000a00317308 */ /* 0x0007ea0000000800 */
[----:B------:R-:W-:Y:S01]  /*52d0*/  HMMA.16816.F32.BF16 R28, R4, R30, R68 ;  /* 0x0000001e041c723c */ /* 0x000fe20000041844 */
[----:B--2---:R-:W-:-:S02]  /*52e0*/  FFMA.FTZ R9, R59, c[0x0][0x2d0], -R8 ;  /* 0x0000b4003b097a23 */ /* 0x004fc40000010808 */
[----:B------:R-:W-:Y:S05]  /*52f0*/  LDSM.16.MT88.4 R56, [R2+0x2900] ;  /* 0x002900000238783b */ /* 0x000fea0000004200 */
[----:B------:R-:W-:Y:S01]  /*5300*/  HMMA.16816.F32.BF16 R60, R4, R12, R76 ;  /* 0x0000000c043c723c */ /* 0x000fe2000004184c */
[----:B---3--:R-:W-:-:S07]  /*5310*/  MOV R10, R172 ;  /* 0x000000ac000a7202 */ /* 0x008fce0000000f00 */
[C---:B------:R-:W-:Y:S01]  /*5320*/  HMMA.16816.F32.BF16 R68, R4.reuse, R14, R80 ;  /* 0x0000000e0444723c */ /* 0x040fe20000041850 */
[----:B------:R-:W2:Y:S04]  /*5330*/  LDSM.16.MT88.4 R12, [R0+0x5100] ;  /* 0x00510000000c783b */ /* 0x000ea80000004200 */
[----:B------:R-:W-:Y:S03]  /*5340*/  LDSM.16.MT88.4 R80, [R135+0x5900] ;  /* 0x005900008750783b */ /* 0x000fe60000004200 */
[C---:B----4-:R-:W-:Y:S01]  /*5350*/  HMMA.16816.F32.BF16 R76, R4.reuse, R20, R88 ;  /* 0x00000014044c723c */ /* 0x050fe20000041858 */
[----:B------:R-:W-:Y:S07]  /*5360*/  LDSM.16.MT88.4 R88, [R2+0x5900] ;  /* 0x005900000258783b */ /* 0x000fee0000004200 */
[C---:B------:R-:W-:Y:S01]  /*5370*/  HMMA.16816.F32.BF16 R92, R4.reuse, R22, R92 ;  /* 0x00000016045c723c */ /* 0x040fe2000004185c */
[----:B------:R-:W3:Y:S07]  /*5380*/  LDSM.16.MT88.4 R20, [R135+0x8100] ;  /* 0x008100008714783b */ /* 0x000eee0000004200 */
[C---:B-----5:R-:W-:Y:S08]  /*5390*/  HMMA.16816.F32.BF16 R124, R4.reuse, R16, R124 ;  /* 0x00000010047c723c */ /* 0x060ff0000004187c */
[C---:B------:R-:W-:Y:S01]  /*53a0*/  HMMA.16816.F32.BF16 R144, R4.reuse, R18, R144 ;  /* 0x000000120490723c */ /* 0x040fe20000041890 */
[----:B------:R-:W4:Y:S07]  /*53b0*/  LDSM.16.MT88.4 R16, [R0+0x8100] ;  /* 0x008100000010783b */ /* 0x000f2e0000004200 */
[C---:B-1----:R-:W-:Y:S08]  /*53c0*/  HMMA.16816.F32.BF16 R100, R4.reuse, R24, R100 ;  /* 0x000000180464723c */ /* 0x042ff00000041864 */
[C---:B------:R-:W-:Y:S01]  /*53d0*/  HMMA.16816.F32.BF16 R108, R4.reuse, R26, R112 ;  /* 0x0000001a046c723c */ /* 0x040fe20000041870 */
[----:B------:R-:W1:Y:S04]  /*53e0*/  LDSM.16.MT88.4 R24, [R237+0x8100] ;  /* 0x00810000ed18783b */ /* 0x000e680000004200 */
[----:B------:R-:W-:Y:S03]  /*53f0*/  LDSM.16.MT88.4 R112, [R135+0x8900] ;  /* 0x008900008770783b */ /* 0x000fe60000004200 */
[C---:B--2---:R-:W-:Y:S01]  /*5400*/  HMMA.16816.F32.BF16 R160, R4.reuse, R14, R104 ;  /* 0x0000000e04a0723c */ /* 0x044fe20000041868 */
[----:B------:R2:W-:Y:S01]  /*5410*/  MUFU.EX2 R15, R9 ;  /* 0x00000009000f7308 */ /* 0x0005e20000000800 */
[----:B------:R-:W-:Y:S06]  /*5420*/  LDSM.16.MT88.4 R104, [R0+0x5900] ;  /* 0x005900000068783b */ /* 0x000fec0000004200 */
[C---:B---3--:R-:W-:Y:S08]  /*5430*/  HMMA.16816.F32.BF16 R164, R4.reuse, R20, R164 ;  /* 0x0000001404a4723c */ /* 0x048ff000000418a4 */
[----:B------:R-:W-:Y:S01]  /*5440*/  HMMA.16816.F32.BF16 R148, R4, R12, R148 ;  /* 0x0000000c0494723c */ /* 0x000fe20000041894 */
[----:B--2---:R-:W-:-:S02]  /*5450*/  FFMA.FTZ R9, R67, c[0x0][0x2d0], -R8 ;  /* 0x0000b40043097a23 */ /* 0x004fc40000010808 */
[----:B------:R-:W2:Y:S02]  /*5460*/  LDSM.16.MT88.4 R64, [R237+0x2900] ;  /* 0x00290000ed40783b */ /* 0x000ea40000004200 */
[----:B------:R3:W5:Y:S03]  /*5470*/  MUFU.EX2 R14, R9 ;  /* 0x00000009000e7308 */ /* 0x0007660000000800 */
[C---:B------:R-:W-:Y:S01]  /*5480*/  HMMA.16816.F32.BF16 R20, R4.reuse, R22, R120 ;  /* 0x000000160414723c */ /* 0x040fe20000041878 */
[----:B------:R5:W-:Y:S07]  /*5490*/  LDSM.16.MT88.4 R120, [R2+0x8900] ;  /* 0x008900000278783b */ /* 0x000bee0000004200 */
[----:B----4-:R-:W-:Y:S01]  /*54a0*/  HMMA.16816.F32.BF16 R32, R4, R18, R32 ;  /* 0x000000120420723c */ /* 0x010fe20000041820 */
[----:B---3--:R-:W-:-:S02]  /*54b0*/  FFMA.FTZ R9, R246, c[0x0][0x2d0], -R8 ;  /* 0x0000b400f6097a23 */ /* 0x008fc40000010808 */
[----:B------:R-:W-:-:S05]  /*54c0*/  FFMA.FTZ R8, R244, c[0x0][0x2d0], -R8 ;  /* 0x0000b400f4087a23 */ /* 0x000fca0000010808 */
[----:B-1----:R-:W-:Y:S01]  /*54d0*/  HMMA.16816.F32.BF16 R168, R4, R24, R168 ;  /* 0x0000001804a8723c */ /* 0x002fe200000418a8 */
[----:B------:R1:W-:Y:S01]  /*54e0*/  MUFU.EX2 R13, R9 ;  /* 0x00000009000d7308 */ /* 0x0003e20000000800 */
[----:B------:R-:W-:Y:S02]  /*54f0*/  IMAD.MOV.U32 R246, RZ, RZ, R141 ;  /* 0x000000fffff67224 */ /* 0x000fe400078e008d */
[----:B------:R-:W-:Y:S02]  /*5500*/  IMAD.MOV.U32 R244, RZ, RZ, R140 ;  /* 0x000000fffff47224 */ /* 0x000fe400078e008c */
[----:B-----5:R-:W-:-:S03]  /*5510*/  IMAD.MOV.U32 R2, RZ, RZ, R174 ;  /* 0x000000ffff027224 */ /* 0x020fc600078e00ae */
[----:B------:R3:W4:Y:S01]  /*5520*/  MUFU.EX2 R12, R8 ;  /* 0x00000008000c7308 */ /* 0x0007220000000800 */
[----:B------:R-:W-:Y:S01]  /*5530*/  HMMA.16816.F32.BF16 R24, R4, R26, R128 ;  /* 0x0000001a0418723c */ /* 0x000fe20000041880 */
[----:B-1----:R-:W-:-:S06]  /*5540*/  IMAD.MOV.U32 R9, RZ, RZ, R173 ;  /* 0x000000ffff097224 */ /* 0x002fcc00078e00ad */
[----:B------:R-:W-:Y:S02]  /*5550*/  F2FP.BF16.PACK_AB R128, R50, R51 ;  /* 0x000000333280723e */ /* 0x000fe400000010ff */
[----:B------:R-:W-:Y:S02]  /*5560*/  F2FP.BF16.PACK_AB R129, R14, R15 ;  /* 0x0000000f0e81723e */ /* 0x000fe400000010ff */
[----:B------:R-:W-:Y:S02]  /*5570*/  F2FP.BF16.PACK_AB R130, R48, R49 ;  /* 0x000000313082723e */ /* 0x000fe400000010ff */
[----:B---3--:R-:W-:Y:S02]  /*5580*/  MOV R8, R175 ;  /* 0x000000af00087202 */ /* 0x008fe40000000f00 */
[----:B------:R-:W-:Y:S01]  /*5590*/  HMMA.16816.F32.BF16 R172, R4, R16, R96 ;  /* 0x0000001004ac723c */ /* 0x000fe20000041860 */
[----:B------:R-:W1:Y:S01]  /*55a0*/  LDSM.16.MT88.4 R96, [R237+0x5900] ;  /* 0x00590000ed60783b */ /* 0x000e620000004200 */
[----:B----4-:R-:W-:Y:S01]  /*55b0*/  F2FP.BF16.PACK_AB R131, R12, R13 ;  /* 0x0000000d0c83723e */ /* 0x010fe200000010ff */
[----:B------:R-:W-:-:S04]  /*55c0*/  FADD.FTZ R2, R2, R8 ;  /* 0x0000000802027221 */ /* 0x000fc80000010000 */
[----:B------:R-:W-:Y:S01]  /*55d0*/  MOV R17, R143 ;  /* 0x0000008f00117202 */ /* 0x000fe20000000f00 */
[----:B------:R-:W-:Y:S01]  /*55e0*/  IMAD.MOV.U32 R16, RZ, RZ, R142 ;  /* 0x000000ffff107224 */ /* 0x000fe200078e008e */
[C---:B--2---:R-:W-:Y:S01]  /*55f0*/  HMMA.16816.F32.BF16 R60, R128.reuse, R64, R60 ;  /* 0x00000040803c723c */ /* 0x044fe2000004183c */
        /* <DEDUP_REMOVED lines=10> */
[----:B------:R-:W-:Y:S03]  /*56a0*/  HMMA.16816.F32.BF16 R68, R128, R72, R76 ;  /* 0x000000488044723c */ /* 0x000fe6000004184c */
[----:B------:R-:W-:-:S04]  /*56b0*/  FADD.FTZ R4, R242, R4 ;  /* 0x00000004f2047221 */ /* 0x000fc80000010000 */
[----:B------:R-:W-:Y:S01]  /*56c0*/  FADD.FTZ R5, R240, R4 ;  /* 0x00000004f0057221 */ /* 0x000fe20000010000 */
[----:B------:R-:W-:Y:S01]  /*56d0*/  HMMA.16816.F32.BF16 R72, R128, R74, R92 ;  /* 0x0000004a8048723c */ /* 0x000fe2000004185c */
[----:B------:R-:W-:Y:S02]  /*56e0*/  FADD.FTZ R4, R11, R2 ;  /* 0x000000020b047221 */ /* 0x000fe40000010000 */
[----:B------:R3:W-:Y:S01]  /*56f0*/  LDSM.16.MT88.4 R8, [R0+0x8900] ;  /* 0x008900000008783b */ /* 0x0007e20000004200 */
[----:B------:R-:W-:-:S04]  /*5700*/  FADD.FTZ R2, R234, R5 ;  /* 0x00000005ea027221 */ /* 0x000fc80000010000 */
[----:B------:R-:W-:Y:S01]  /*5710*/  FADD.FTZ R2, R203, R2 ;  /* 0x00000002cb027221 */ /* 0x000fe20000010000 */
[----:B-1----:R-:W-:Y:S03]  /*5720*/  HMMA.16816.F32.BF16 R92, R128, R96, R124 ;  /* 0x00000060805c723c */ /* 0x002fe6000004187c */
[----:B------:R-:W-:-:S04]  /*5730*/  FADD.FTZ R2, R202, R2 ;  /* 0x00000002ca027221 */ /* 0x000fc80000010000 */
[----:B------:R-:W-:Y:S01]  /*5740*/  FADD.FTZ R2, R201, R2 ;  /* 0x00000002c9027221 */ /* 0x000fe20000010000 */
[----:B------:R-:W-:Y:S01]  /*5750*/  HMMA.16816.F32.BF16 R96, R128, R98, R144 ;  /* 0x000000628060723c */ /* 0x000fe20000041890 */
[----:B------:R-:W1:Y:S02]  /*5760*/  LDSM.16.MT88.4 R144, [R237+0x8900] ;  /* 0x00890000ed90783b */ /* 0x000e640000004200 */
[----:B------:R-:W-:-:S04]  /*5770*/  FADD.FTZ R2, R200, R2 ;  /* 0x00000002c8027221 */ /* 0x000fc80000010000 */
[----:B------:R-:W-:Y:S01]  /*5780*/  FADD.FTZ R2, R195, R2 ;  /* 0x00000002c3027221 */ /* 0x000fe20000010000 */
[C---:B------:R-:W-:Y:S01]  /*5790*/  HMMA.16816.F32.BF16 R76, R128.reuse, R80, R100 ;  /* 0x00000050804c723c */ /* 0x040fe20000041864 */
[----:B---3--:R-:W-:Y:S02]  /*57a0*/  FADD.FTZ R0, R232, R4 ;  /* 0x00000004e8007221 */ /* 0x008fe40000010000 */
        /* <DEDUP_REMOVED lines=23> */
[----:B--2---:R-:W-:Y:S01]  /*5920*/  HMMA.16816.F32.BF16 R136, R128, R140, R136 ;  /* 0x0000008c8088723c */ /* 0x004fe20000041888 */
[----:B------:R-:W-:Y:S02]  /*5930*/  FADD.FTZ R0, R134, R0 ;  /* 0x0000000086007221 */ /* 0x000fe40000010000 */
[----:B------:R-:W-:Y:S02]  /*5940*/  FADD.FTZ R249, R48, R249 ;  /* 0x000000f930f97221 */ /* 0x000fe40000010000 */
[----:B------:R-:W-:-:S03]  /*5950*/  FADD.FTZ R0, R133, R0 ;  /* 0x0000000085007221 */ /* 0x000fc60000010000 */
[----:B------:R-:W-:Y:S01]  /*5960*/  HMMA.16816.F32.BF16 R100, R128, R104, R148 ;  /* 0x000000688064723c */ /* 0x000fe20000041894 */
[----:B------:R-:W-:-:S04]  /*5970*/  FADD.FTZ R250, R250, R0 ;  /* 0x00000000fafa7221 */ /* 0x000fc80000010000 */
[----:B------:R-:W-:-:S03]  /*5980*/  FADD.FTZ R250, R15, R250 ;  /* 0x000000fa0ffa7221 */ /* 0x000fc60000010000 */
[----:B------:R-:W-:Y:S01]  /*5990*/  HMMA.16816.F32.BF16 R108, R128, R112, R164 ;  /* 0x00000070806c723c */ /* 0x000fe200000418a4 */
[----:B------:R-:W-:-:S04]  /*59a0*/  FADD.FTZ R250, R14, R250 ;  /* 0x000000fa0efa7221 */ /* 0x000fc80000010000 */
[----:B------:R-:W-:-:S03]  /*59b0*/  FADD.FTZ R250, R13, R250 ;  /* 0x000000fa0dfa7221 */ /* 0x000fc60000010000 */
[----:B-1----:R-:W-:Y:S01]  /*59c0*/  HMMA.16816.F32.BF16 R124, R128, R144, R168 ;  /* 0x00000090807c723c */ /* 0x002fe200000418a8 */
[----:B------:R-:W-:-:S07]  /*59d0*/  FADD.FTZ R250, R12, R250 ;  /* 0x000000fa0cfa7221 */ /* 0x000fce0000010000 */
        /* <DEDUP_REMOVED lines=10> */
[----:B------:R-:W2:Y:S01]  /*5a80*/  LDL.64 R202, [R1] ;  /* 0x0000000001ca7983 */ /* 0x000ea20000100a00 */
[----:B------:R-:W-:Y:S01]  /*5a90*/  IMAD.MOV.U32 R201, RZ, RZ, c[0x0][0x1e4] ;  /* 0x00007900ffc97624 */ /* 0x000fe200078e00ff */
[----:B------:R-:W-:Y:S01]  /*5aa0*/  USHF.R.S32.HI UR5, URZ, 0x1f, UR4 ;  /* 0x0000001f3f057899 */ /* 0x000fe20008011404 */
[----:B------:R-:W-:-:S02]  /*5ab0*/  IMAD.MOV.U32 R200, RZ, RZ, c[0x0][0x1e0] ;  /* 0x00007800ffc87624 */ /* 0x000fc400078e00ff */
[----:B------:R-:W-:Y:S02]  /*5ac0*/  IMAD R0, R201, 0x60, RZ ;  /* 0x00000060c9007824 */ /* 0x000fe400078e02ff */
[C---:B------:R-:W-:Y:S01]  /*5ad0*/  IMAD.WIDE.U32 R4, R200.reuse, 0x60, RZ ;  /* 0x00000060c8047825 */ /* 0x040fe200078e00ff */
[----:B------:R-:W-:-:S03]  /*5ae0*/  SHF.L.U64.HI R2, R200, 0x6, R201 ;  /* 0x00000006c8027819 */ /* 0x000fc600000102c9 */
[----:B------:R-:W-:Y:S01]  /*5af0*/  IMAD.SHL.U32 R8, R200, 0x40, RZ ;  /* 0x00000040c8087824 */ /* 0x000fe200078e00ff */
[----:B------:R-:W-:-:S05]  /*5b00*/  IADD3 R0, R5, R0, RZ ;  /* 0x0000000005007210 */ /* 0x000fca0007ffe0ff */
[----:B------:R-:W-:-:S04]  /*5b10*/  IMAD R0, R0, UR4, RZ ;  /* 0x0000000400007c24 */ /* 0x000fc8000f8e02ff */
[C---:B------:R-:W-:Y:S02]  /*5b20*/  IMAD R0, R4.reuse, UR5, R0 ;  /* 0x0000000504007c24 */ /* 0x040fe4000f8e0200 */
[----:B--2---:R-:W-:-:S05]  /*5b30*/  IMAD.WIDE.U32 R6, R4, UR4, R202 ;  /* 0x0000000404067c25 */ /* 0x004fca000f8e00ca */
[----:B------:R-:W-:Y:S02]  /*5b40*/  LEA R4, P1, R6, c[0x0][0x1c8], 0x1 ;  /* 0x0000720006047a11 */ /* 0x000fe400078208ff */
[----:B------:R-:W-:Y:S02]  /*5b50*/  IADD3 R0, R7, R0, RZ ;  /* 0x0000000007007210 */ /* 0x000fe40007ffe0ff */
[----:B------:R-:W-:Y:S02]  /*5b60*/  IADD3 R12, P6, P5, R8, 0x80, R4 ;  /* 0x00000080080c7810 */ /* 0x000fe40007dde004 */
[----:B------:R-:W-:Y:S02]  /*5b70*/  LEA.HI.X R5, R6, c[0x0][0x1cc], R0, 0x1, P1 ;  /* 0x0000730006057a11 */ /* 0x000fe400008f0c00 */
[-C--:B------:R-:W-:Y:S02]  /*5b80*/  IADD3 R6, P1, R4, R8.reuse, RZ ;  /* 0x0000000804067210 */ /* 0x080fe40007f3e0ff */
[--C-:B------:R-:W-:Y:S01]  /*5b90*/  IADD3.X R13, R2, RZ, R5.reuse, P6, P5 ;  /* 0x000000ff020d7210 */ /* 0x100fe200037ea405 */
[----:B------:R-:W-:Y:S01]  /*5ba0*/  @!PT LDS RZ, [RZ] ;  /* 0x00000000fffff984 */ /* 0x000fe20000000800 */
[----:B------:R-:W-:Y:S01]  /*5bb0*/  @!PT LDS RZ, [RZ] ;  /* 0x00000000fffff984 */ /* 0x000fe20000000800 */
[----:B------:R-:W-:Y:S01]  /*5bc0*/  @!PT LDS RZ, [RZ] ;  /* 0x00000000fffff984 */ /* 0x000fe20000000800 */
[----:B------:R1:W-:Y:S01]  /*5bd0*/  LDGSTS.E.BYPASS.LTC128B.128 [R241+0x12100], [R4.64], !P4 ;  /* 0x1210000004f17fae */ /* 0x0003e2000e101d4c */
[----:B------:R-:W-:Y:S01]  /*5be0*/  IADD3 R10, P6, P5, R8, 0x100, R4 ;  /* 0x00000100080a7810 */ /* 0x000fe20007dde004 */
[----:B------:R-:W-:Y:S01]  /*5bf0*/  IMAD.X R7, R5, 0x1, R2, P1 ;  /* 0x0000000105077824 */ /* 0x000fe200008e0602 */
[----:B------:R-:W-:Y:S01]  /*5c00*/  IADD3 R8, P1, R6, R8, RZ ;  /* 0x0000000806087210 */ /* 0x000fe20007f3e0ff */
[----:B------:R1:W-:Y:S01]  /*5c10*/  LDGSTS.E.BYPASS.LTC128B.128 [R241+0x15100], [R4.64+0x80], !P3 ;  /* 0x1510008004f17fae */ /* 0x0003e2000d901d4c */
[----:B------:R-:W-:-:S02]  /*5c20*/  IADD3.X R11, R2, RZ, R5, P6, P5 ;  /* 0x000000ff020b7210 */ /* 0x000fc400037ea405 */
[----:B------:R-:W-:Y:S01]  /*5c30*/  IADD3.X R9, R7, R2, RZ, P1, !PT ;  /* 0x0000000207097210 */ /* 0x000fe20000ffe4ff */
[----:B------:R1:W-:Y:S04]  /*5c40*/  LDGSTS.E.BYPASS.LTC128B.128 [R241+0x18100], [R4.64+0x100], !P2 ;  /* 0x1810010004f17fae */ /* 0x0003e8000d101d4c */
[----:B------:R1:W-:Y:S04]  /*5c50*/  LDGSTS.E.BYPASS.LTC128B.128 [R241+0x13100], [R6.64], !P4 ;  /* 0x1310000006f17fae */ /* 0x0003e8000e101d4c */
[----:B------:R1:W-:Y:S04]  /*5c60*/  LDGSTS.E.BYPASS.LTC128B.128 [R241+0x16100], [R12.64], !P3 ;  /* 0x161000000cf17fae */ /* 0x0003e8000d901d4c */
[----:B------:R1:W-:Y:S04]  /*5c70*/  LDGSTS.E.BYPASS.LTC128B.128 [R241+0x19100], [R10.64], !P2 ;  /* 0x191000000af17fae */ /* 0x0003e8000d101d4c */
[----:B------:R1:W-:Y:S04]  /*5c80*/  LDGSTS.E.BYPASS.LTC128B.128 [R241+0x14100], [R8.64], !P4 ;  /* 0x1410000008f17fae */ /* 0x0003e8000e101d4c */
[----:B------:R1:W-:Y:S04]  /*5c90*/  LDGSTS.E.BYPASS.LTC128B.128 [R241+0x17100], [R8.64+0x80], !P3 ;  /* 0x1710008008f17fae */ /* 0x0003e8000d901d4c */
[----:B------:R1:W-:Y:S02]  /*5ca0*/  LDGSTS.E.BYPASS.LTC128B.128 [R241+0x1a100], [R8.64+0x100], !P2 ;  /* 0x1a10010008f17fae */ /* 0x0003e4000d101d4c */
.L_x_1215:
[----:B------:R-:W-:Y:S01]  /*5cb0*/  UIADD3 UR20, UR14, -0x2, URZ ;  /* 0xfffffffe0e147890 */ /* 0x000fe2000fffe03f */
[----:B------:R-:W0:Y:S03]  /*5cc0*/  LDGDEPBAR ;  /* 0x00000000000079af */ /* 0x000e260000000000 */
[----:B------:R-:W-:-:S06]  /*5cd0*/  UISETP.GE.AND UP0, UPT, UR20, UR10, UPT ;  /* 0x0000000a1400728c */ /* 0x000fcc000bf06270 */
[----:B------:R-:W-:-:S13]  /*5ce0*/  PLOP3.LUT P1, PT, PT, PT, UP0, 0x80, 0x0 ;  /* 0x000000000000781c */ /* 0x000fda0003f2f008 */
[----:B------:R-:W-:Y:S05]  /*5cf0*/  @!P1 BRA `(.L_x_1216) ;  /* 0x0000377000009947 */ /* 0x000fea0003800000 */
[----:B------:R-:W-:Y:S01]  /*5d00*/  IMAD.MOV.U32 R240, RZ, RZ, 0x20 ;  /* 0x00000020fff07424 */ /* 0x000fe200078e00ff */
[----:B------:R-:W-:Y:S01]  /*5d10*/  MOV R133, R3 ;  /* 0x0000000300857202 */ /* 0x000fe20000000f00 */
[----:B------:R-:W-:Y:S01]  /*5d20*/  IMAD.MOV.U32 R0, RZ, RZ, R132 ;  /* 0x000000ffff007224 */ /* 0x000fe200078e0084 */
[----:B------:R-:W-:Y:S02]  /*5d30*/  UMOV UR19, URZ ;  /* 0x0000003f00137c82 */ /* 0x000fe40008000000 */
[----:B------:R-:W-:Y:S01]  /*5d40*/  SEL R240, R240, 0xffffffe0, !P0 ;  /* 0xffffffe0f0f07807 */ /* 0x000fe20004000000 */
[----:B------:R-:W-:Y:S02]  /*5d50*/  UMOV UR5, 0x1 ;  /* 0x0000000100057882 */ /* 0x000fe40000000000 */
[----:B------:R-:W-:Y:S02]  /*5d60*/  ULDC.64 UR8, c[0x0][0x208] ;  /* 0x0000820000087ab9 */ /* 0x000fe40000000a00 */
[----:B------:R-:W-:-:S02]  /*5d70*/  ULDC.64 UR6, c[0x0][0x1e0] ;  /* 0x0000780000067ab9 */ /* 0x000fc40000000a00 */
.L_x_1217:
[----:B------:R-:W2:Y:S01]  /*5d80*/  LDL.64 R170, [R1+0x8] ;  /* 0x0000080001aa7983 */ /* 0x000ea20000100a00 */
[----:B------:R-:W-:Y:S04]  /*5d90*/  DEPBAR.LE SB0, 0x2 ;  /* 0x000080800000791a */ /* 0x000fe80000000000 */
[----:B------:R-:W-:Y:S01]  /*5da0*/  UIMAD UR4, UR5, 0x9000, URZ ;  /* 0x00009000050478a4 */ /* 0x000fe2000f8e023f */
[----:B------:R-:W2:Y:S01]  /*5db0*/  LDL.64 R168, [R1+0x10] ;  /* 0x0000100001a87983 */ /* 0x000ea20000100a00 */
[----:B------:R-:W-:Y:S01]  /*5dc0*/  UISETP.GE.AND UP0, UPT, UR10, UR20, UPT ;  /* 0x000000140a00728c */ /* 0x000fe2000bf06270 */
[----:B------:R-:W-:Y:S01]  /*5dd0*/  MOV R134, UR19 ;  /* 0x0000001300867c02 */ /* 0x000fe20008000f00 */
[----:B------:R-:W-:Y:S02]  /*5de0*/  UIADD3 UR18, UR20, -0x1, URZ ;  /* 0xffffffff14127890 */ /* 0x000fe4000fffe03f */
[----:B------:R-:W-:Y:S01]  /*5df0*/  IADD3 R132, R236, UR4, RZ ;  /* 0x00000004ec847c10 */ /* 0x000fe2000fffe0ff */
[----:B------:R-:W-:Y:S01]  /*5e00*/  BAR.SYNC.DEFER_BLOCKING 0x0 ;  /* 0x0000000000007b1d */ /* 0x000fe20000010000 */
[----:B------:R-:W-:Y:S01]  /*5e10*/  PLOP3.LUT P0, PT, PT, PT, UP0, 0x80, 0x0 ;  /* 0x000000000000781c */ /* 0x000fe20003f0f008 */
[----:B------:R-:W-:Y:S01]  /*5e20*/  UISETP.GE.AND UP1, UPT, UR19, 0x1, UPT ;  /* 0x000000011300788c */ /* 0x000fe2000bf26270 */
[----:B------:R-:W-:Y:S03]  /*5e30*/  IADD3 R2, R240, R132, RZ ;  /* 0x00000084f0027210 */ /* 0x000fe60007ffe0ff */
[----:B------:R-:W-:Y:S01]  /*5e40*/  @!UP0 USHF.R.S32.HI UR14, URZ, 0x1f, UR18 ;  /* 0x0000001f3f0e8899 */ /* 0x000fe20008011412 */
[----:B------:R-:W-:Y:S01]  /*5e50*/  IADD3 R232, R238, R2, RZ ;  /* 0x00000002eee87210 */ /* 0x000fe20007ffe0ff */
[----:B------:R-:W-:Y:S02]  /*5e60*/  @!UP0 UIMAD.WIDE.U32 UR22, UR18, UR8, URZ ;  /* 0x00000008121682a5 */ /* 0x000fe4000f8e003f */
[----:B------:R-:W-:Y:S04]  /*5e70*/  @!UP0 UIMAD UR14, UR14, UR8, URZ ;  /* 0x000000080e0e82a4 */ /* 0x000fe8000f8e023f */
[----:B------:R-:W-:Y:S01]  /*5e80*/  @!UP0 UIMAD UR14, UR18, UR9, UR14 ;  /* 0x00000009120e82a4 */ /* 0x000fe2000f8e020e */
[----:B------:R-:W-:Y:S01]  /*5e90*/  MOV R3, UR22 ;  /* 0x0000001600037c02 */ /* 0x000fe20008000f00 */
[----:B------:R-:W-:Y:S02]  /*5ea0*/  @!P0 IMAD R134, R134, 0x9000, R241 ;  /* 0x0000900086868824 */ /* 0x000fe400078e02f1 */
[----:B------:R-:W-:Y:S04]  /*5eb0*/  @!UP0 UIADD3 UR14, UR23, UR14, URZ ;  /* 0x0000000e170e8290 */ /* 0x000fe8000fffe03f */
[----:B------:R-:W-:Y:S01]  /*5ec0*/  @!UP0 UIMAD UR14, UR14, 0x60, URZ ;  /* 0x000000600e0e88a4 */ /* 0x000fe2000f8e023f */
[----:B-1----:R-:W1:Y:S08]  /*5ed0*/  LDSM.16.M88.4 R8, [R236+UR4+0x12100] ;  /* 0x01210004ec08783b */ /* 0x002e700008000200 */
[----:B------:R-:W3:Y:S08]  /*5ee0*/  LDSM.16.M88.4 R16, [R236+UR4+0x12900] ;  /* 0x01290004ec10783b */ /* 0x000ef00008000200 */
[----:B------:R-:W4:Y:S08]  /*5ef0*/  LDSM.16.M88.4 R24, [R236+UR4+0x13100] ;  /* 0x01310004ec18783b */ /* 0x000f300008000200 */
[----:B------:R-:W5:Y:S08]  /*5f00*/  LDSM.16.M88.4 R32, [R236+UR4+0x13900] ;  /* 0x01390004ec20783b */ /* 0x000f700008000200 */
[----:B------:R-:W4:Y:S01]  /*5f10*/  LDSM.16.M88.4 R40, [R236+UR4+0x14100] ;  /* 0x01410004ec28783b */ /* 0x000f220008000200 */
[C---:B-1----:R-:W-:Y:S07]  /*5f20*/  HMMA.16816.F32.BF16 R4, R152.reuse, R8, RZ ;  /* 0x000000089804723c */ /* 0x042fee00000418ff */
[----:B------:R-:W1:Y:S01]  /*5f30*/  LDSM.16.M88.4 R48, [R236+UR4+0x14900] ;  /* 0x01490004ec30783b */ /* 0x000e620008000200 */
[C---:B------:R-:W-:Y:S07]  /*5f40*/  HMMA.16816.F32.BF16 R8, R152.reuse, R10, RZ ;  /* 0x0000000a9808723c */ /* 0x040fee00000418ff */
[----:B------:R-:W1:Y:S01]  /*5f50*/  LDSM.16.M88.4 R160, [R2+0x12100] ;  /* 0x0121000002a0783b */ /* 0x000e620000000200 */
[C---:B---3--:R-:W-:Y:S07]  /*5f60*/  HMMA.16816.F32.BF16 R12, R152.reuse, R16, RZ ;  /* 0x00000010980c723c */ /* 0x048fee00000418ff */
[----:B------:R-:W3:Y:S01]  /*5f70*/  LDSM.16.M88.4 R164, [R2+0x12900] ;  /* 0x0129000002a4783b */ /* 0x000ee20000000200 */
[C---:B------:R-:W-:Y:S07]  /*5f80*/  HMMA.16816.F32.BF16 R16, R152.reuse, R18, RZ ;  /* 0x000000129810723c */ /* 0x040fee00000418ff */
[----:B------:R-:W-:Y:S01]  /*5f90*/  LDSM.16.M88.4 R172, [R2+0x13900] ;  /* 0x0139000002ac783b */ /* 0x000fe20000000200 */
[C---:B----4-:R-:W-:Y:S07]  /*5fa0*/  HMMA.16816.F32.BF16 R20, R152.reuse, R24, RZ ;  /* 0x000000189814723c */ /* 0x050fee00000418ff */
[----:B------:R-:W-:Y:S01]  /*5fb0*/  LDSM.16.M88.4 R176, [R2+0x14100] ;  /* 0x0141000002b0783b */ /* 0x000fe20000000200 */
[C---:B------:R-:W-:Y:S07]  /*5fc0*/  HMMA.16816.F32.BF16 R24, R152.reuse, R26, RZ ;  /* 0x0000001a9818723c */ /* 0x040fee00000418ff */
[----:B------:R-:W-:Y:S01]  /*5fd0*/  LDSM.16.M88.4 R180, [R2+0x14900] ;  /* 0x0149000002b4783b */ /* 0x000fe20000000200 */
[C---:B-----5:R-:W-:Y:S08]  /*5fe0*/  HMMA.16816.F32.BF16 R28, R152.reuse, R32, RZ ;  /* 0x00000020981c723c */ /* 0x060ff000000418ff */
[C---:B------:R-:W-:Y:S08]  /*5ff0*/  HMMA.16816.F32.BF16 R32, R152.reuse, R34, RZ ;  /* 0x000000229820723c */ /* 0x040ff000000418ff */
[C---:B------:R-:W-:Y:S08]  /*6000*/  HMMA.16816.F32.BF16 R36, R152.reuse, R40, RZ ;  /* 0x000000289824723c */ /* 0x040ff000000418ff */
[C---:B------:R-:W-:Y:S08]  /*6010*/  HMMA.16816.F32.BF16 R40, R152.reuse, R42, RZ ;  /* 0x0000002a9828723c */ /* 0x040ff000000418ff */
[C---:B-1----:R-:W-:Y:S08]  /*6020*/  HMMA.16816.F32.BF16 R44, R152.reuse, R48, RZ ;  /* 0x00000030982c723c */ /* 0x042ff000000418ff */
[----:B------:R-:W-:Y:S08]  /*6030*/  HMMA.16816.F32.BF16 R48, R152, R50, RZ ;  /* 0x000000329830723c */ /* 0x000ff000000418ff */
[C---:B------:R-:W-:Y:S08]  /*6040*/  HMMA.16816.F32.BF16 R4, R156.reuse, R160, R4 ;  /* 0x000000a09c04723c */ /* 0x040ff00000041804 */
[C---:B------:R-:W-:Y:S08]  /*6050*/  HMMA.16816.F32.BF16 R8, R156.reuse, R162, R8 ;  /* 0x000000a29c08723c */ /* 0x040ff00000041808 */
[C---:B---3--:R-:W-:Y:S08]  /*6060*/  HMMA.16816.F32.BF16 R12, R156.reuse, R164, R12 ;  /* 0x000000a49c0c723c */ /* 0x048ff0000004180c */
[C---:B------:R-:W-:Y:S04]  /*6070*/  HMMA.16816.F32.BF16 R16, R156.reuse, R166, R16 ;  /* 0x000000a69c10723c */ /* 0x040fe80000041810 */
[----:B--2---:R-:W-:Y:S05]  /*6080*/  @!P0 MOV R169, R171 ;  /* 0x000000ab00a98202 */ /* 0x004fea0000000f00 */
[----:B------:R-:W-:Y:S05]  /*6090*/  @!P0 IMAD.WIDE.U32 R168, R3, 0x60, R168 ;  /* 0x0000006003a88825 */ /* 0x000fea00078e00a8 */
[----:B------:R-:W-:Y:S01]  /*60a0*/  @!P0 IADD3 R192, R169, UR14, RZ ;  /* 0x0000000ea9c08c10 */ /* 0x000fe2000fffe0ff */
[----:B------:R-:W-:Y:S01]  /*60b0*/  UIADD3 UR14, UR20, -0x2, URZ ;  /* 0xfffffffe140e7890 */ /* 0x000fe2000fffe03f */
[C---:B------:R-:W-:Y:S02]  /*60c0*/  @!P0 SHF.L.U32 R3, R168.reuse, 0x1, RZ ;  /* 0x00000001a8038819 */ /* 0x040fe400000006ff */
[----:B------:R-:W-:Y:S01]  /*60d0*/  @!P0 SHF.L.U64.HI R192, R168, 0x1, R192 ;  /* 0x00000001a8c08819 */ /* 0x000fe200000102c0 */
[----:B------:R-:W-:Y:S01]  /*60e0*/  UISETP.GE.AND UP0, UPT, UR14, UR10, UPT ;  /* 0x0000000a0e00728c */ /* 0x000fe2000bf06270 */
[C---:B------:R-:W-:Y:S01]  /*60f0*/  @!P0 IADD3 R160, P6, R3.reuse, c[0x0][0x1f8], RZ ;  /* 0x00007e0003a08a10 */ /* 0x040fe20007fde0ff */
[----:B------:R-:W1:Y:S01]  /*6100*/  LDSM.16.M88.4 R168, [R2+0x13100] ;  /* 0x0131000002a8783b */ /* 0x000e620000000200 */
[C---:B------:R-:W-:Y:S02]  /*6110*/  @!P0 IADD3 R200, P5, R3.reuse, 0x80, RZ ;  /* 0x0000008003c88810 */ /* 0x040fe40007fbe0ff */
[----:B------:R-:W-:Y:S02]  /*6120*/  @!P0 IADD3.X R161, R192, c[0x0][0x1fc], RZ, P6, !PT ;  /* 0x00007f00c0a18a10 */ /* 0x000fe400037fe4ff */
[----:B------:R-:W-:Y:S02]  /*6130*/  @!P0 IADD3 R200, P1, R200, c[0x0][0x1f8], RZ ;  /* 0x00007e00c8c88a10 */ /* 0x000fe40007f3e0ff */
[----:B------:R-:W-:Y:S01]  /*6140*/  @!P0 IADD3 R3, P6, R3, 0x100, RZ ;  /* 0x0000010003038810 */ /* 0x000fe20007fde0ff */
[----:B------:R-:W-:Y:S01]  /*6150*/  @!PT LDS RZ, [RZ] ;  /* 0x00000000fffff984 */ /* 0x000fe20000000800 */
[----:B------:R-:W-:Y:S01]  /*6160*/  @!PT LDS RZ, [RZ] ;  /* 0x00000000fffff984 */ /* 0x000fe20000000800 */
[----:B------:R-:W-:Y:S01]  /*6170*/  @!PT LDS RZ, [RZ] ;  /* 0x00000000fffff984 */ /* 0x000fe20000000800 */
[----:B------:R2:W-:Y:S01]  /*6180*/  @!P0 LDGSTS.E.BYPASS.LTC128B.128 [R134+0x100], [R160.64], !P4 ;  /* 0x00100000a0868fae */ /* 0x0005e2000e101d4c */
[--C-:B------:R-:W-:Y:S01]  /*6190*/  @!P0 IADD3.X R201, RZ, c[0x0][0x1fc], R192.reuse, P1, P5 ;  /* 0x00007f00ffc98a10 */ /* 0x100fe20000fea4c0 */
[----:B------:R-:W-:Y:S01]  /*61a0*/  @UP0 UIMAD.WIDE.U32 UR22, UR14, UR6, URZ ;  /* 0x000000060e1602a5 */ /* 0x000fe2000f8e003f */
[----:B------:R-:W-:Y:S01]  /*61b0*/  @!P0 IADD3 R194, P5, R3, c[0x0][0x1f8], RZ ;  /* 0x00007e0003c28a10 */ /* 0x000fe20007fbe0ff */
[----:B------:R-:W-:Y:S01]  /*61c0*/  @UP0 USHF.R.S32.HI UR16, URZ, 0x1f, UR14 ;  /* 0x0000001f3f100899 */ /* 0x000fe2000801140e */
[-C--:B------:R-:W-:Y:S02]  /*61d0*/  IADD3 R3, R238, R132.reuse, RZ ;  /* 0x00000084ee037210 */ /* 0x080fe40007ffe0ff */
[----:B------:R-:W-:Y:S01]  /*61e0*/  @!P0 IADD3.X R195, RZ, c[0x0][0x1fc], R192, P5, P6 ;  /* 0x00007f00ffc38a10 */ /* 0x000fe20002fec4c0 */
[----:B------:R3:W-:Y:S01]  /*61f0*/  @!P0 LDGSTS.E.BYPASS.LTC128B.128 [R134+0x3100], [R200.64], !P3 ;  /* 0x03100000c8868fae */ /* 0x0007e2000d901d4c */
[----:B------:R-:W-:Y:S01]  /*6200*/  IADD3 R132, R240, R132, R238 ;  /* 0x00000084f0847210 */ /* 0x000fe20007ffe0ee */
[----:B------:R-:W-:Y:S04]  /*6210*/  @UP0 UIMAD UR16, UR16, UR6, URZ ;  /* 0x00000006101002a4 */ /* 0x000fe8000f8e023f */
[----:B------:R-:W-:Y:S02]  /*6220*/  @UP0 UIMAD UR16, UR14, UR7, UR16 ;  /* 0x000000070e1002a4 */ /* 0x000fe4000f8e0210 */
[----:B------:R4:W-:Y:S01]  /*6230*/  @!P0 LDGSTS.E.BYPASS.LTC128B.128 [R134+0x6100], [R194.64], !P2 ;  /* 0x06100000c2868fae */ /* 0x0009e2000d101d4c */
[----:B------:R-:W-:Y:S02]  /*6240*/  UIADD3 UR14, UR19, 0x1, URZ ;  /* 0x00000001130e7890 */ /* 0x000fe4000fffe03f */
[----:B------:R-:W-:Y:S02]  /*6250*/  @UP0 UIADD3 UR16, UR23, UR16, URZ ;  /* 0x0000001017100290 */ /* 0x000fe4000fffe03f */
[----:B------:R-:W-:Y:S02]  /*6260*/  USEL UR19, UR14, URZ, !UP1 ;  /* 0x0000003f0e137287 */ /* 0x000fe4000c800000 */
[----:B------:R-:W-:Y:S02]  /*6270*/  @UP0 USHF.L.U32 UR14, UR6, 0x6, URZ ;  /* 0x00000006060e0899 */ /* 0x000fe4000800063f */
[----:B------:R-:W-:Y:S01]  /*6280*/  @UP0 UIMAD UR16, UR16, 0x60, URZ ;  /* 0x00000060101008a4 */ /* 0x000fe2000f8e023f */
[----:B--2---:R-:W-:Y:S01]  /*6290*/  @!P0 IADD3 R160, P1, R160, UR15, RZ ;  /* 0x0000000fa0a08c10 */ /* 0x004fe2000ff3e0ff */
[----:B------:R-:W-:Y:S03]  /*62a0*/  UISETP.GE.AND UP1, UPT, UR5, 0x1, UPT ;  /* 0x000000010500788c */ /* 0x000fe6000bf26270 */
[----:B------:R-:W-:Y:S01]  /*62b0*/  @!P0 IADD3.X R161, R161, UR17, RZ, P1, !PT ;  /* 0x00000011a1a18c10 */ /* 0x000fe20008ffe4ff */
[C---:B-1----:R-:W-:Y:S03]  /*62c0*/  HMMA.16816.F32.BF16 R20, R156.reuse, R168, R20 ;  /* 0x000000a89c14723c */ /* 0x042fe60000041814 */
[----:B------:R-:W-:Y:S01]  /*62d0*/  @!P0 IADD3 R162, P1, R160, UR15, RZ ;  /* 0x0000000fa0a28c10 */ /* 0x000fe2000ff3e0ff */
[----:B------:R1:W-:Y:S03]  /*62e0*/  @!P0 LDGSTS.E.BYPASS.LTC128B.128 [R134+0x1100], [R160.64], !P4 ;  /* 0x01100000a0868fae */ /* 0x0003e6000e101d4c */
[----:B------:R-:W-:Y:S01]  /*62f0*/  @!P0 IADD3.X R163, R161, UR17, RZ, P1, !PT ;  /* 0x00000011a1a38c10 */ /* 0x000fe20008ffe4ff */
[C---:B------:R-:W-:Y:S04]  /*6300*/  HMMA.16816.F32.BF16 R24, R156.reuse, R170, R24 ;  /* 0x000000aa9c18723c */ /* 0x040fe80000041818 */
[----:B------:R1:W-:Y:S04]  /*6310*/  @!P0 LDGSTS.E.BYPASS.LTC128B.128 [R134+0x4100], [R160.64+0x80], !P3 ;  /* 0x04100080a0868fae */ /* 0x0003e8000d901d4c */
[C---:B------:R-:W-:Y:S04]  /*6320*/  HMMA.16816.F32.BF16 R28, R156.reuse, R172, R28 ;  /* 0x000000ac9c1c723c */ /* 0x040fe8000004181c */
[----:B------:R1:W-:Y:S04]  /*6330*/  @!P0 LDGSTS.E.BYPASS.LTC128B.128 [R134+0x7100], [R160.64+0x100], !P2 ;  /* 0x07100100a0868fae */ /* 0x0003e8000d101d4c */
[C---:B------:R-:W-:Y:S04]  /*6340*/  HMMA.16816.F32.BF16 R32, R156.reuse, R174, R32 ;  /* 0x000000ae9c20723c */ /* 0x040fe80000041820 */
[----:B------:R1:W-:Y:S04]  /*6350*/  @!P0 LDGSTS.E.BYPASS.LTC128B.128 [R134+0x2100], [R162.64], !P4 ;  /* 0x02100000a2868fae */ /* 0x0003e8000e101d4c */
[C---:B------:R-:W-:Y:S04]  /*6360*/  HMMA.16816.F32.BF16 R36, R156.reuse, R176, R36 ;  /* 0x000000b09c24723c */ /* 0x040fe80000041824 */
[----:B------:R1:W-:Y:S04]  /*6370*/  @!P0 LDGSTS.E.BYPASS.LTC128B.128 [R134+0x5100], [R162.64+0x80], !P3 ;  /* 0x05100080a2868fae */ /* 0x0003e8000d901d4c */
[C---:B------:R-:W-:Y:S04]  /*6380*/  HMMA.16816.F32.BF16 R40, R156.reuse, R178, R40 ;  /* 0x000000b29c28723c */ /* 0x040fe80000041828 */
[----:B------:R1:W-:Y:S01]  /*6390*/  @!P0 LDGSTS.E.BYPASS.LTC128B.128 [R134+0x8100], [R162.64+0x100], !P2 ;  /* 0x08100100a2868fae */ /* 0x0003e2000d101d4c */
[----:B------:R-:W-:Y:S03]  /*63a0*/  PLOP3.LUT P0, PT, PT, PT, UP0, 0x80, 0x0 ;  /* 0x000000000000781c */ /* 0x000fe60003f0f008 */
[C---:B------:R-:W-:Y:S04]  /*63b0*/  HMMA.16816.F32.BF16 R44, R156.reuse, R180, R44 ;  /* 0x000000b49c2c723c */ /* 0x040fe8000004182c */
[----:B------:R-:W-:Y:S04]  /*63c0*/  LDSM.16.M88.4 R164, [R3+0x12900] ;  /* 0x0129000003a4783b */ /* 0x000fe80000000200 */
[----:B------:R-:W-:Y:S04]  /*63d0*/  HMMA.16816.F32.BF16 R48, R156, R182, R48 ;  /* 0x000000b69c30723c */ /* 0x000fe80000041830 */
[----:B------:R-:W-:Y:S08]  /*63e0*/  LDSM.16.M88.4 R168, [R3+0x13100] ;  /* 0x0131000003a8783b */ /* 0x000ff00000000200 */
[----:B------:R-:W-:Y:S08]  /*63f0*/  LDSM.16.M88.4 R172, [R3+0x13900] ;  /* 0x0139000003ac783b */ /* 0x000ff00000000200 */
[----:B-1----:R-:W1:Y:S08]  /*6400*/  LDSM.16.M88.4 R160, [R3+0x12100] ;  /* 0x0121000003a0783b */ /* 0x002e700000000200 */
[----:B------:R-:W0:Y:S08]  /*6410*/  LDGDEPBAR ;  /* 0x00000000000079af */ /* 0x000e300000000000 */
[----:B------:R-:W2:Y:S08]  /*6420*/  LDSM.16.M88.4 R176, [R3+0x14100] ;  /* 0x0141000003b0783b */ /* 0x000eb00000000200 */
[----:B------:R-:W5:Y:S08]  /*6430*/  LDSM.16.M88.4 R180, [R3+0x14900] ;  /* 0x0149000003b4783b */ /* 0x000f700000000200 */
[----:B----4-:R-:W4:Y:S01]  /*6440*/  LDSM.16.M88.4 R192, [R232+0x12100] ;  /* 0x01210000e8c0783b */ /* 0x010f220000000200 */
[C---:B-1----:R-:W-:Y:S07]  /*6450*/  HMMA.16816.F32.BF16 R4, R184.reuse, R160, R4 ;  /* 0x000000a0b804723c */ /* 0x042fee0000041804 */
[----:B---3--:R-:W-:Y:S01]  /*6460*/  LDSM.16.M88.4 R200, [R236+UR4+0x17900] ;  /* 0x01790004ecc8783b */ /* 0x008fe20008000200 */
[C---:B------:R-:W-:Y:S07]  /*6470*/  HMMA.16816.F32.BF16 R8, R184.reuse, R162, R8 ;  /* 0x000000a2b808723c */ /* 0x040fee0000041808 */
[----:B------:R-:W1:Y:S01]  /*6480*/  LDSM.16.M88.4 R160, [R232+0x12900] ;  /* 0x01290000e8a0783b */ /* 0x000e620000000200 */
[C---:B------:R-:W-:Y:S08]  /*6490*/  HMMA.16816.F32.BF16 R12, R184.reuse, R164, R12 ;  /* 0x000000a4b80c723c */ /* 0x040ff0000004180c */
[C---:B------:R-:W-:Y:S01]  /*64a0*/  HMMA.16816.F32.BF16 R16, R184.reuse, R166, R16 ;  /* 0x000000a6b810723c */ /* 0x040fe20000041810 */
[----:B------:R-:W3:Y:S07]  /*64b0*/  LDSM.16.M88.4 R164, [R232+0x13100] ;  /* 0x01310000e8a4783b */ /* 0x000eee0000000200 */
[C---:B------:R-:W-:Y:S08]  /*64c0*/  HMMA.16816.F32.BF16 R20, R184.reuse, R168, R20 ;  /* 0x000000a8b814723c */ /* 0x040ff00000041814 */
        /* <DEDUP_REMOVED lines=8> */
[C---:B-----5:R-:W-:Y:S08]  /*6550*/  HMMA.16816.F32.BF16 R44, R184.reuse, R180, R44 ;  /* 0x000000b4b82c723c */ /* 0x060ff0000004182c */
[----:B------:R-:W-:Y:S01]  /*6560*/  HMMA.16816.F32.BF16 R48, R184, R182, R48 ;  /* 0x000000b6b830723c */ /* 0x000fe20000041830 */
[----:B------:R-:W5:Y:S07]  /*6570*/  LDSM.16.M88.4 R180, [R236+UR4+0x15100] ;  /* 0x01510004ecb4783b */ /* 0x000f6e0008000200 */
[C---:B----4-:R-:W-:Y:S08]  /*6580*/  HMMA.16816.F32.BF16 R4, R188.reuse, R192, R4 ;  /* 0x000000c0bc04723c */ /* 0x050ff00000041804 */
[C---:B------:R-:W-:Y:S01]  /*6590*/  HMMA.16816.F32.BF16 R8, R188.reuse, R194, R8 ;  /* 0x000000c2bc08723c */ /* 0x040fe20000041808 */
[----:B------:R-:W4:Y:S07]  /*65a0*/  LDSM.16.M88.4 R192, [R236+UR4+0x15900] ;  /* 0x01590004ecc0783b */ /* 0x000f2e0008000200 */
[C---:B-1----:R-:W-:Y:S08]  /*65b0*/  HMMA.16816.F32.BF16 R12, R188.reuse, R160, R12 ;  /* 0x000000a0bc0c723c */ /* 0x042ff0000004180c */
[C---:B------:R-:W-:Y:S01]  /*65c0*/  HMMA.16816.F32.BF16 R16, R188.reuse, R162, R16 ;  /* 0x000000a2bc10723c */ /* 0x040fe20000041810 */
[----:B------:R-:W1:Y:S07]  /*65d0*/  LDSM.16.M88.4 R160, [R236+UR4+0x16100] ;  /* 0x01610004eca0783b */ /* 0x000e6e0008000200 */
[C---:B---3--:R-:W-:Y:S08]  /*65e0*/  HMMA.16816.F32.BF16 R20, R188.reuse, R164, R20 ;  /* 0x000000a4bc14723c */ /* 0x048ff00000041814 */
[C---:B------:R-:W-:Y:S01]  /*65f0*/  HMMA.16816.F32.BF16 R24, R188.reuse, R166, R24 ;  /* 0x000000a6bc18723c */ /* 0x040fe20000041818 */
[----:B------:R-:W3:Y:S07]  /*6600*/  LDSM.16.M88.4 R164, [R236+UR4+0x16900] ;  /* 0x01690004eca4783b */ /* 0x000eee0008000200 */
[C---:B------:R-:W-:Y:S08]  /*6610*/  HMMA.16816.F32.BF16 R28, R188.reuse, R168, R28 ;  /* 0x000000a8bc1c723c */ /* 0x040ff0000004181c */
[C---:B------:R-:W-:Y:S01]  /*6620*/  HMMA.16816.F32.BF16 R32, R188.reuse, R170, R32 ;  /* 0x000000aabc20723c */ /* 0x040fe20000041820 */
[----:B------:R-:W1:Y:S07]  /*6630*/  LDSM.16.M88.4 R168, [R236+UR4+0x17100] ;  /* 0x01710004eca8783b */ /* 0x000e6e0008000200 */
[C---:B------:R-:W-:Y:S08]  /*6640*/  HMMA.16816.F32.BF16 R36, R188.reuse, R172, R36 ;  /* 0x000000acbc24723c */ /* 0x040ff00000041824 */
[C---:B------:R-:W-:Y:S01]  /*6650*/  HMMA.16816.F32.BF16 R40, R188.reuse, R174, R40 ;  /* 0x000000aebc28723c */ /* 0x040fe20000041828 */
[----:B------:R-:W-:Y:S07]  /*6660*/  LDSM.16.M88.4 R172, [R2+0x16900] ;  /* 0x0169000002ac783b */ /* 0x000fee0000000200 */
[C---:B--2---:R-:W-:Y:S08]  /*6670*/  HMMA.16816.F32.BF16 R44, R188.reuse, R176, R44 ;  /* 0x000000b0bc2c723c */ /* 0x044ff0000004182c */
[----:B------:R-:W-:Y:S01]  /*6680*/  HMMA.16816.F32.BF16 R48, R188, R178, R48 ;  /* 0x000000b2bc30723c */ /* 0x000fe20000041830 */
[----:B------:R-:W-:Y:S07]  /*6690*/  LDSM.16.M88.4 R176, [R2+0x17100] ;  /* 0x0171000002b0783b */ /* 0x000fee0000000200 */
[C---:B-----5:R-:W-:Y:S08]  /*66a0*/  HMMA.16816.F32.BF16 R4, R196.reuse, R180, R4 ;  /* 0x000000b4c404723c */ /* 0x060ff00000041804 */
[C---:B------:R-:W-:Y:S01]  /*66b0*/  HMMA.16816.F32.BF16 R8, R196.reuse, R182, R8 ;  /* 0x000000b6c408723c */ /* 0x040fe20000041808 */
[----:B------:R-:W-:Y:S07]  /*66c0*/  LDSM.16.M88.4 R180, [R2+0x17900] ;  /* 0x0179000002b4783b */ /* 0x000fee0000000200 */
[C---:B----4-:R-:W-:Y:S08]  /*66d0*/  HMMA.16816.F32.BF16 R12, R196.reuse, R192, R12 ;  /* 0x000000c0c40c723c */ /* 0x050ff0000004180c */
        /* <DEDUP_REMOVED lines=8> */
[C---:B------:R-:W-:Y:S08]  /*6760*/  HMMA.16816.F32.BF16 R36, R196.reuse, R168, R36 ;  /* 0x000000a8c424723c */ /* 0x040ff00000041824 */
[C---:B------:R-:W-:Y:S01]  /*6770*/  HMMA.16816.F32.BF16 R40, R196.reuse, R170, R40 ;  /* 0x000000aac428723c */ /* 0x040fe20000041828 */
[----:B------:R-:W3:Y:S07]  /*6780*/  LDSM.16.M88.4 R168, [R2+0x16100] ;  /* 0x0161000002a8783b */ /* 0x000eee0000000200 */
[C---:B------:R-:W-:Y:S08]  /*6790*/  HMMA.16816.F32.BF16 R44, R196.reuse, R200, R44 ;  /* 0x000000c8c42c723c */ /* 0x040ff0000004182c */
[----:B------:R-:W-:Y:S01]  /*67a0*/  HMMA.16816.F32.BF16 R48, R196, R202, R48 ;  /* 0x000000cac430723c */ /* 0x000fe20000041830 */
[----:B------:R-:W-:Y:S07]  /*67b0*/  LDSM.16.M88.4 R200, [R132+0x17900] ;  /* 0x0179000084c8783b */ /* 0x000fee0000000200 */
[C---:B-1----:R-:W-:Y:S08]  /*67c0*/  HMMA.16816.F32.BF16 R4, R204.reuse, R160, R4 ;  /* 0x000000a0cc04723c */ /* 0x042ff00000041804 */
        /* <DEDUP_REMOVED lines=8> */
[C---:B------:R-:W-:Y:S08]  /*6850*/  HMMA.16816.F32.BF16 R28, R204.reuse, R172, R28 ;  /* 0x000000accc1c723c */ /* 0x040ff0000004181c */
[C---:B------:R-:W-:Y:S01]  /*6860*/  HMMA.16816.F32.BF16 R32, R204.reuse, R174, R32 ;  /* 0x000000aecc20723c */ /* 0x040fe20000041820 */
[----:B------:R-:W4:Y:S07]  /*6870*/  LDSM.16.M88.4 R172, [R3+0x17100] ;  /* 0x0171000003ac783b */ /* 0x000f2e0000000200 */
[C---:B------:R-:W-:Y:S08]  /*6880*/  HMMA.16816.F32.BF16 R36, R204.reuse, R176, R36 ;  /* 0x000000b0cc24723c */ /* 0x040ff00000041824 */
[C---:B------:R-:W-:Y:S01]  /*6890*/  HMMA.16816.F32.BF16 R40, R204.reuse, R178, R40 ;  /* 0x000000b2cc28723c */ /* 0x040fe20000041828 */
[----:B------:R-:W5:Y:S07]  /*68a0*/  LDSM.16.M88.4 R176, [R3+0x17900] ;  /* 0x0179000003b0783b */ /* 0x000f6e0000000200 */
[C---:B------:R-:W-:Y:S08]  /*68b0*/  HMMA.16816.F32.BF16 R44, R204.reuse, R180, R44 ;  /* 0x000000b4cc2c723c */ /* 0x040ff0000004182c */
[----:B------:R-:W-:Y:S01]  /*68c0*/  HMMA.16816.F32.BF16 R48, R204, R182, R48 ;  /* 0x000000b6cc30723c */ /* 0x000fe20000041830 */
[----:B------:R-:W-:Y:S07]  /*68d0*/  LDSM.16.M88.4 R180, [R132+0x15900] ;  /* 0x0159000084b4783b */ /* 0x000fee0000000200 */
[C---:B------:R-:W-:Y:S08]  /*68e0*/  HMMA.16816.F32.BF16 R4, R208.reuse, R192, R4 ;  /* 0x000000c0d004723c */ /* 0x040ff00000041804 */
[C---:B------:R-:W-:Y:S01]  /*68f0*/  HMMA.16816.F32.BF16 R8, R208.reuse, R194, R8 ;  /* 0x000000c2d008723c */ /* 0x040fe20000041808 */
[----:B------:R-:W-:Y:S07]  /*6900*/  LDSM.16.M88.4 R192, [R132+0x17100] ;  /* 0x0171000084c0783b */ /* 0x000fee0000000200 */
[C---:B-1----:R-:W-:Y:S08]  /*6910*/  HMMA.16816.F32.BF16 R12, R208.reuse, R160, R12 ;  /* 0x000000a0d00c723c */ /* 0x042ff0000004180c */
[C---:B------:R-:W-:Y:S01]  /*6920*/  HMMA.16816.F32.BF16 R16, R208.reuse, R162, R16 ;  /* 0x000000a2d010723c */ /* 0x040fe20000041810 */
[----:B------:R-:W1:Y:S07]  /*6930*/  LDSM.16.M88.4 R160, [R232+0x15100] ;  /* 0x01510000e8a0783b */ /* 0x000e6e0000000200 */
[C---:B--2---:R-:W-:Y:S01]  /*6940*/  HMMA.16816.F32.BF16 R20, R208.reuse, R164, R20 ;  /* 0x000000a4d014723c */ /* 0x044fe20000041814 */
[----:B------:R-:W-:Y:S07]  /*6950*/  LDSM.16.M88.4 R232, [R232+0x18100] ;  /* 0x01810000e8e8783b */ /* 0x000fee0000000200 */
[C---:B------:R-:W-:Y:S01]  /*6960*/  HMMA.16816.F32.BF16 R24, R208.reuse, R166, R24 ;  /* 0x000000a6d018723c */ /* 0x040fe20000041818 */
[----:B------:R-:W2:Y:S07]  /*6970*/  LDSM.16.M88.4 R164, [R132+0x16100] ;  /* 0x0161000084a4783b */ /* 0x000eae0000000200 */
[C---:B---3--:R-:W-:Y:S08]  /*6980*/  HMMA.16816.F32.BF16 R28, R208.reuse, R168, R28 ;  /* 0x000000a8d01c723c */ /* 0x048ff0000004181c */
[C---:B------:R-:W-:Y:S01]  /*6990*/  HMMA.16816.F32.BF16 R32, R208.reuse, R170, R32 ;  /* 0x000000aad020723c */ /* 0x040fe20000041820 */
[----:B------:R-:W3:Y:S07]  /*69a0*/  LDSM.16.M88.4 R168, [R132+0x16900] ;  /* 0x0169000084a8783b */ /* 0x000eee0000000200 */
[C---:B----4-:R-:W-:Y:S08]  /*69b0*/  HMMA.16816.F32.BF16 R36, R208.reuse, R172, R36 ;  /* 0x000000acd024723c */ /* 0x050ff00000041824 */
[C---:B------:R-:W-:Y:S01]  /*69c0*/  HMMA.16816.F32.BF16 R40, R208.reuse, R174, R40 ;  /* 0x000000aed028723c */ /* 0x040fe20000041828 */
[----:B------:R-:W4:Y:S07]  /*69d0*/  LDSM.16.M88.4 R172, [R236+UR4+0x18100] ;  /* 0x01810004ecac783b */ /* 0x000f2e0008000200 */
[C---:B-----5:R-:W-:Y:S08]  /*69e0*/  HMMA.16816.F32.BF16 R44, R208.reuse, R176, R44 ;  /* 0x000000b0d02c723c */ /* 0x060ff0000004182c */
[----:B------:R-:W-:Y:S01]  /*69f0*/  HMMA.16816.F32.BF16 R48, R208, R178, R48 ;  /* 0x000000b2d030723c */ /* 0x000fe20000041830 */
[----:B------:R-:W-:Y:S07]  /*6a00*/  LDSM.16.M88.4 R176, [R236+UR4+0x19100] ;  /* 0x01910004ecb0783b */ /* 0x000fee0008000200 */
[C---:B-1----:R-:W-:Y:S08]  /*6a10*/  HMMA.16816.F32.BF16 R4, R212.reuse, R160, R4 ;  /* 0x000000a0d404723c */ /* 0x042ff00000041804 */
[C---:B------:R-:W-:Y:S01]  /*6a20*/  HMMA.16816.F32.BF16 R8, R212.reuse, R162, R8 ;  /* 0x000000a2d408723c */ /* 0x040fe20000041808 */
[----:B------:R-:W1:Y:S07]  /*6a30*/  LDSM.16.M88.4 R160, [R236+UR4+0x18900] ;  /* 0x01890004eca0783b */ /* 0x000e6e0008000200 */
[C---:B------:R-:W-:Y:S08]  /*6a40*/  HMMA.16816.F32.BF16 R12, R212.reuse, R180, R12 ;  /* 0x000000b4d40c723c */ /* 0x040ff0000004180c */
[C---:B------:R-:W-:Y:S01]  /*6a50*/  HMMA.16816.F32.BF16 R16, R212.reuse, R182, R16 ;  /* 0x000000b6d410723c */ /* 0x040fe20000041810 */
[----:B------:R-:W5:Y:S07]  /*6a60*/  LDSM.16.M88.4 R180, [R236+UR4+0x19900] ;  /* 0x01990004ecb4783b */ /* 0x000f6e0008000200 */
[C---:B--2---:R-:W-:Y:S08]  /*6a70*/  HMMA.16816.F32.BF16 R20, R212.reuse, R164, R20 ;  /* 0x000000a4d414723c */ /* 0x044ff00000041814 */
[C---:B------:R-:W-:Y:S01]  /*6a80*/  HMMA.16816.F32.BF16 R24, R212.reuse, R166, R24 ;  /* 0x000000a6d418723c */ /* 0x040fe20000041818 */
[----:B------:R-:W2:Y:S07]  /*6a90*/  LDSM.16.M88.4 R164, [R236+UR4+0x1a100] ;  /* 0x01a10004eca4783b */ /* 0x000eae0008000200 */
[C---:B---3--:R-:W-:Y:S08]  /*6aa0*/  HMMA.16816.F32.BF16 R28, R212.reuse, R168, R28 ;  /* 0x000000a8d41c723c */ /* 0x048ff0000004181c */
[C---:B------:R-:W-:Y:S01]  /*6ab0*/  HMMA.16816.F32.BF16 R32, R212.reuse, R170, R32 ;  /* 0x000000aad420723c */ /* 0x040fe20000041820 */
[----:B------:R-:W3:Y:S07]  /*6ac0*/  LDSM.16.M88.4 R168, [R236+UR4+0x1a900] ;  /* 0x01a90004eca8783b */ /* 0x000eee0008000200 */
[C---:B------:R-:W-:Y:S08]  /*6ad0*/  HMMA.16816.F32.BF16 R36, R212.reuse, R192, R36 ;  /* 0x000000c0d424723c */ /* 0x040ff00000041824 */
[C---:B------:R-:W-:Y:S01]  /*6ae0*/  HMMA.16816.F32.BF16 R40, R212.reuse, R194, R40 ;  /* 0x000000c2d428723c */ /* 0x040fe20000041828 */
[----:B------:R-:W2:Y:S07]  /*6af0*/  LDSM.16.M88.4 R192, [R2+0x18100] ;  /* 0x0181000002c0783b */ /* 0x000eae0000000200 */
[C---:B------:R-:W-:Y:S08]  /*6b00*/  HMMA.16816.F32.BF16 R44, R212.reuse, R200, R44 ;  /* 0x000000c8d42c723c */ /* 0x040ff0000004182c */
[----:B------:R-:W-:Y:S01]  /*6b10*/  HMMA.16816.F32.BF16 R48, R212, R202, R48 ;  /* 0x000000cad430723c */ /* 0x000fe20000041830 */
        /* <DEDUP_REMOVED lines=10> */
[C---:B-----5:R-:W-:Y:S08]  /*6bc0*/  HMMA.16816.F32.BF16 R28, R216.reuse, R180, R28 ;  /* 0x000000b4d81c723c */ /* 0x060ff0000004181c */
        /* <DEDUP_REMOVED lines=8> */
[C---:B------:R-:W-:Y:S08]  /*6c50*/  HMMA.16816.F32.BF16 R4, R220.reuse, R192, R4 ;  /* 0x000000c0dc04723c */ /* 0x040ff00000041804 */
        /* <DEDUP_REMOVED lines=11> */
[C---:B--2---:R-:W-:Y:S08]  /*6d10*/  HMMA.16816.F32.BF16 R36, R220.reuse, R164, R36 ;  /* 0x000000a4dc24723c */ /* 0x044ff00000041824 */
[C---:B------:R-:W-:Y:S01]  /*6d20*/  HMMA.16816.F32.BF16 R40, R220.reuse, R166, R40 ;  /* 0x000000a6dc28723c */ /* 0x040fe20000041828 */
[----:B------:R-:W2:Y:S07]  /*6d30*/  LDSM.16.M88.4 R164, [R132+0x18900] ;  /* 0x0189000084a4783b */ /* 0x000eae0000000200 */
[C---:B---3--:R-:W-:Y:S08]  /*6d40*/  HMMA.16816.F32.BF16 R44, R220.reuse, R168, R44 ;  /* 0x000000a8dc2c723c */ /* 0x048ff0000004182c */
[----:B------:R-:W-:Y:S01]  /*6d50*/  HMMA.16816.F32.BF16 R48, R220, R170, R48 ;  /* 0x000000aadc30723c */ /* 0x000fe20000041830 */
[----:B------:R-:W-:Y:S07]  /*6d60*/  LDSM.16.M88.4 R168, [R132+0x19900] ;  /* 0x0199000084a8783b */ /* 0x000fee0000000200 */
[C---:B------:R-:W-:Y:S08]  /*6d70*/  HMMA.16816.F32.BF16 R4, R224.reuse, R180, R4 ;  /* 0x000000b4e004723c */ /* 0x040ff00000041804 */
[C---:B------:R-:W-:Y:S08]  /*6d80*/  HMMA.16816.F32.BF16 R8, R224.reuse, R182, R8 ;  /* 0x000000b6e008723c */ /* 0x040ff00000041808 */
[C---:B----4-:R-:W-:Y:S08]  /*6d90*/  HMMA.16816.F32.BF16 R12, R224.reuse, R172, R12 ;  /* 0x000000ace00c723c */ /* 0x050ff0000004180c */
[C---:B------:R-:W-:Y:S08]  /*6da0*/  HMMA.16816.F32.BF16 R16, R224.reuse, R174, R16 ;  /* 0x000000aee010723c */ /* 0x040ff00000041810 */
[C---:B-1----:R-:W-:Y:S08]  /*6db0*/  HMMA.16816.F32.BF16 R20, R224.reuse, R160, R20 ;  /* 0x000000a0e014723c */ /* 0x042ff00000041814 */
[C---:B------:R-:W-:Y:S01]  /*6dc0*/  HMMA.16816.F32.BF16 R24, R224.reuse, R162, R24 ;  /* 0x000000a2e018723c */ /* 0x040fe20000041818 */
[----:B------:R-:W1:Y:S07]  /*6dd0*/  LDSM.16.M88.4 R160, [R132+0x19100] ;  /* 0x0191000084a0783b */ /* 0x000e6e0000000200 */
[C---:B------:R-:W-:Y:S08]  /*6de0*/  HMMA.16816.F32.BF16 R28, R224.reuse, R192, R28 ;  /* 0x000000c0e01c723c */ /* 0x040ff0000004181c */
[C---:B------:R-:W-:Y:S08]  /*6df0*/  HMMA.16816.F32.BF16 R32, R224.reuse, R194, R32 ;  /* 0x000000c2e020723c */ /* 0x040ff00000041820 */
[C---:B------:R-:W-:Y:S08]  /*6e00*/  HMMA.16816.F32.BF16 R36, R224.reuse, R200, R36 ;  /* 0x000000c8e024723c */ /* 0x040ff00000041824 */
[C---:B------:R-:W-:Y:S08]  /*6e10*/  HMMA.16816.F32.BF16 R40, R224.reuse, R202, R40 ;  /* 0x000000cae028723c */ /* 0x040ff00000041828 */
[C---:B-----5:R-:W-:Y:S08]  /*6e20*/  HMMA.16816.F32.BF16 R44, R224.reuse, R176, R44 ;  /* 0x000000b0e02c723c */ /* 0x060ff0000004182c */
[----:B------:R-:W-:Y:S08]  /*6e30*/  HMMA.16816.F32.BF16 R48, R224, R178, R48 ;  /* 0x000000b2e030723c */ /* 0x000ff00000041830 */
[C---:B------:R-:W-:Y:S08]  /*6e40*/  HMMA.16816.F32.BF16 R4, R228.reuse, R232, R4 ;  /* 0x000000e8e404723c */ /* 0x040ff00000041804 */
[C---:B------:R-:W-:Y:S08]  /*6e50*/  HMMA.16816.F32.BF16 R8, R228.reuse, R234, R8 ;  /* 0x000000eae408723c */ /* 0x040ff00000041808 */
[C---:B--2---:R-:W-:Y:S08]  /*6e60*/  HMMA.16816.F32.BF16 R12, R228.reuse, R164, R12 ;  /* 0x000000a4e40c723c */ /* 0x044ff0000004180c */
[C---:B------:R-:W-:Y:S01]  /*6e70*/  HMMA.16816.F32.BF16 R16, R228.reuse, R166, R16 ;  /* 0x000000a6e410723c */ /* 0x040fe20000041810 */
[----:B------:R-:W2:Y:S03]  /*6e80*/  LDSM.16.M88.4 R164, [R132+0x1a100] ;  /* 0x01a1000084a4783b */ /* 0x000ea60000000200 */
        /* <DEDUP_REMOVED lines=9> */
[C---:B------:R-:W-:Y:S01]  /*6f20*/  HMMA.16816.F32.BF16 R28, R228.reuse, R168, R28 ;  /* 0x000000a8e41c723c */ /* 0x040fe2000004181c */
[----:B------:R-:W-:Y:S04]  /*6f30*/  BAR.SYNC.DEFER_BLOCKING 0x0 ;  /* 0x0000000000007b1d */ /* 0x000fe80000010000 */
[----:B------:R-:W-:Y:S02]  /*6f40*/  FMNMX.FTZ R2, R9, R2, !PT ;  /* 0x0000000209027209 */ /* 0x000fe40007810000 */
[----:B------:R-:W-:Y:S01]  /*6f50*/  FMNMX.FTZ R3, R10, R3, !PT ;  /* 0x000000030a037209 */ /* 0x000fe20007810000 */
[C---:B------:R-:W-:Y:S04]  /*6f60*/  HMMA.16816.F32.BF16 R32, R228.reuse, R170, R32 ;  /* 0x000000aae420723c */ /* 0x040fe80000041820 */
[----:B------:R-:W-:Y:S02]  /*6f70*/  FMNMX.FTZ R2, R12, R2, !PT ;  /* 0x000000020c027209 */ /* 0x000fe40007810000 */
[----:B------:R-:W-:Y:S02]  /*6f80*/  FMNMX.FTZ R3, R11, R3, !PT ;  /* 0x000000030b037209 */ /* 0x000fe40007810000 */
[----:B------:R-:W-:Y:S01]  /*6f90*/  FMNMX.FTZ R2, R13, R2, !PT ;  /* 0x000000020d027209 */ /* 0x000fe20007810000 */
[C---:B--2---:R-:W-:Y:S03]  /*6fa0*/  HMMA.16816.F32.BF16 R36, R228.reuse, R164, R36 ;  /* 0x000000a4e424723c */ /* 0x044fe60000041824 */
[----:B------:R-:W-:Y:S02]  /*6fb0*/  FMNMX.FTZ R2, R16, R2, !PT ;  /* 0x0000000210027209 */ /* 0x000fe40007810000 */
[----:B------:R-:W-:Y:S02]  /*6fc0*/  FMNMX.FTZ R3, R14, R3, !PT ;  /* 0x000000030e037209 */ /* 0x000fe40007810000 */
[----:B------:R-:W-:Y:S01]  /*6fd0*/  FMNMX.FTZ R2, R17, R2, !PT ;  /* 0x0000000211027209 */ /* 0x000fe20007810000 */
[C---:B------:R-:W-:Y:S04]  /*6fe0*/  HMMA.16816.F32.BF16 R40, R228.reuse, R166, R40 ;  /* 0x000000a6e428723c */ /* 0x040fe80000041828 */
[----:B------:R-:W-:Y:S02]  /*6ff0*/  FMNMX.FTZ R3, R15, R3, !PT ;  /* 0x000000030f037209 */ /* 0x000fe40007810000 */
[----:B------:R-:W-:Y:S02]  /*7000*/  FMNMX.FTZ R2, R20, R2, !PT ;  /* 0x0000000214027209 */ /* 0x000fe40007810000 */
[C---:B-1----:R-:W-:Y:S04]  /*7010*/  HMMA.16816.F32.BF16 R44, R228.reuse, R160, R44 ;  /* 0x000000a0e42c723c */ /* 0x042fe8000004182c */
[----:B------:R-:W-:Y:S02]  /*7020*/  FMNMX.FTZ R3, R18, R3, !PT ;  /* 0x0000000312037209 */ /* 0x000fe40007810000 */
[----:B------:R-:W-:Y:S02]  /*7030*/  FMNMX.FTZ R2, R21, R2, !PT ;  /* 0x0000000215027209 */ /* 0x000fe40007810000 */
[----:B------:R-:W-:Y:S01]  /*7040*/  HMMA.16816.F32.BF16 R48, R228, R162, R48 ;  /* 0x000000a2e430723c */ /* 0x000fe20000041830 */
[----:B------:R-:W-:Y:S03]  /*7050*/  LDSM.16.MT88.4 R160, [R135+UR4+0x100] ;  /* 0x0001000487a0783b */ /* 0x000fe60008004200 */
        /* <DEDUP_REMOVED lines=38> */
[----:B------:R-:W-:Y:S03]  /*72c0*/  IADD3 R134, R135, UR4, RZ ;  /* 0x0000000487867c10 */ /* 0x000fe6000fffe0ff */
[C---:B------:R-:W-:Y:S01]  /*72d0*/  FADD.FTZ R0, -R132.reuse, R0 ;  /* 0x0000000084007221 */ /* 0x040fe20000010100 */
[----:B------:R-:W-:Y:S01]  /*72e0*/  IADD3 R134, R239, R134, RZ ;  /* 0x00000086ef867210 */ /* 0x000fe20007ffe0ff */
[----:B------:R-:W-:Y:S02]  /*72f0*/  FMUL.FTZ R176, R132, c[0x0][0x2d0] ;  /* 0x0000b40084b07a20 */ /* 0x000fe40000410000 */
[----:B------:R-:W-:Y:S01]  /*7300*/  FMUL.FTZ R0, R0, c[0x0][0x2d0] ;  /* 0x0000b40000007a20 */ /* 0x000fe20000410000 */
[----:B--2---:R-:W-:Y:S01]  /*7310*/  FMNMX.FTZ R3, R2, R3, !PT ;  /* 0x0000000302037209 */ /* 0x004fe20007810000 */
[--C-:B------:R-:W-:Y:S01]  /*7320*/  FFMA.FTZ R8, R8, c[0x0][0x2d0], -R176.reuse ;  /* 0x0000b40008087a23 */ /* 0x100fe200000108b0 */
[----:B------:R-:W1:Y:S01]  /*7330*/  LDSM.16.MT88.4 R164, [R134+0x100] ;  /* 0x0001000086a4783b */ /* 0x000e620000004200 */
[----:B------:R2:W3:Y:S01]  /*7340*/  MUFU.EX2 R2, R0 ;  /* 0x0000000000027308 */ /* 0x0004e20000000800 */
[--C-:B------:R-:W-:Y:S02]  /*7350*/  FFMA.FTZ R9, R9, c[0x0][0x2d0], -R176.reuse ;  /* 0x0000b40009097a23 */ /* 0x100fe400000108b0 */
[----:B------:R-:W-:Y:S02]  /*7360*/  FMUL.FTZ R177, R3, c[0x0][0x2d0] ;  /* 0x0000b40003b17a20 */ /* 0x000fe40000410000 */
[--C-:B------:R-:W-:Y:S02]  /*7370*/  FFMA.FTZ R4, R4, c[0x0][0x2d0], -R176.reuse ;  /* 0x0000b40004047a23 */ /* 0x100fe400000108b0 */
[--C-:B------:R-:W-:Y:S01]  /*7380*/  FFMA.FTZ R10, R10, c[0x0][0x2d0], -R177.reuse ;  /* 0x0000b4000a0a7a23 */ /* 0x100fe200000108b1 */
[----:B------:R-:W-:Y:S01]  /*7390*/  LDSM.16.MT88.4 R172, [R134+0x3900] ;  /* 0x0039000086ac783b */ /* 0x000fe20000004200 */
[--C-:B------:R-:W-:Y:S01]  /*73a0*/  FFMA.FTZ R11, R11, c[0x0][0x2d0], -R177.reuse ;  /* 0x0000b4000b0b7a23 */ /* 0x100fe200000108b1 */
[----:B------:R4:W-:Y:S01]  /*73b0*/  MUFU.EX2 R246, R8 ;  /* 0x0000000800f67308 */ /* 0x0009e20000000800 */
[--C-:B------:R-:W-:Y:S02]  /*73c0*/  FFMA.FTZ R5, R5, c[0x0][0x2d0], -R176.reuse ;  /* 0x0000b40005057a23 */ /* 0x100fe400000108b0 */
[--C-:B------:R-:W-:Y:S02]  /*73d0*/  FFMA.FTZ R6, R6, c[0x0][0x2d0], -R177.reuse ;  /* 0x0000b40006067a23 */ /* 0x100fe400000108b1 */
[--C-:B------:R-:W-:Y:S02]  /*73e0*/  FFMA.FTZ R7, R7, c[0x0][0x2d0], -R177.reuse ;  /* 0x0000b40007077a23 */ /* 0x100fe400000108b1 */
[--C-:B------:R-:W-:Y:S02]  /*73f0*/  FFMA.FTZ R168, R19, c[0x0][0x2d0], -R177.reuse ;  /* 0x0000b40013a87a23 */ /* 0x100fe400000108b1 */
[--C-:B------:R-:W-:Y:S01]  /*7400*/  FFMA.FTZ R24, R24, c[0x0][0x2d0], -R176.reuse ;  /* 0x0000b40018187a23 */ /* 0x100fe200000108b0 */
[----:B------:R5:W-:Y:S01]  /*7410*/  MUFU.EX2 R245, R9 ;  /* 0x0000000900f57308 */ /* 0x000be20000000800 */
[--C-:B------:R-:W-:Y:S02]  /*7420*/  FFMA.FTZ R25, R25, c[0x0][0x2d0], -R176.reuse ;  /* 0x0000b40019197a23 */ /* 0x100fe400000108b0 */
[----:B------:R-:W-:Y:S02]  /*7430*/  FFMA.FTZ R26, R26, c[0x0][0x2d0], -R177 ;  /* 0x0000b4001a1a7a23 */ /* 0x000fe400000108b1 */
[----:B--2---:R-:W-:Y:S01]  /*7440*/  FADD.FTZ R0, -R3, R133 ;  /* 0x0000008503007221 */ /* 0x004fe20000010100 */
[----:B------:R-:W-:Y:S01]  /*7450*/  IADD3 R133, R237, UR4, RZ ;  /* 0x00000004ed857c10 */ /* 0x000fe2000fffe0ff */
[----:B---3--:R-:W-:Y:S02]  /*7460*/  FMUL.FTZ R52, R2, R52 ;  /* 0x0000003402347220 */ /* 0x008fe40000410000 */
[----:B------:R-:W-:Y:S01]  /*7470*/  FMUL.FTZ R0, R0, c[0x0][0x2d0] ;  /* 0x0000b40000007a20 */ /* 0x000fe20000410000 */
[----:B------:R-:W-:Y:S01]  /*7480*/  MUFU.EX2 R235, R10 ;  /* 0x0000000a00eb7308 */ /* 0x000fe20000000800 */
[----:B------:R-:W-:Y:S01]  /*7490*/  IADD3 R133, R239, R133, RZ ;  /* 0x00000085ef857210 */ /* 0x000fe20007ffe0ff */
[C---:B------:R-:W-:Y:S02]  /*74a0*/  FMUL.FTZ R53, R2.reuse, R53 ;  /* 0x0000003502357220 */ /* 0x040fe40000410000 */
[C---:B----4-:R-:W-:Y:S02]  /*74b0*/  FMUL.FTZ R8, R2.reuse, R140 ;  /* 0x0000008c02087220 */ /* 0x050fe40000410000 */
[C---:B------:R-:W-:Y:S02]  /*74c0*/  FMUL.FTZ R56, R2.reuse, R56 ;  /* 0x0000003802387220 */ /* 0x040fe40000410000 */
[C---:B------:R-:W-:Y:S02]  /*74d0*/  FMUL.FTZ R57, R2.reuse, R57 ;  /* 0x0000003902397220 */ /* 0x040fe40000410000 */
[----:B------:R-:W2:Y:S01]  /*74e0*/  MUFU.EX2 R0, R0 ;  /* 0x0000000000007308 */ /* 0x000ea20000000800 */
[C---:B------:R-:W-:Y:S02]  /*74f0*/  FMUL.FTZ R60, R2.reuse, R60 ;  /* 0x0000003c023c7220 */ /* 0x040fe40000410000 */
[C---:B------:R-:W-:Y:S02]  /*7500*/  FMUL.FTZ R61, R2.reuse, R61 ;  /* 0x0000003d023d7220 */ /* 0x040fe40000410000 */
[C---:B-----5:R-:W-:Y:S02]  /*7510*/  FMUL.FTZ R9, R2.reuse, R141 ;  /* 0x0000008d02097220 */ /* 0x060fe40000410000 */
[C---:B------:R-:W-:Y:S02]  /*7520*/  FMUL.FTZ R64, R2.reuse, R64 ;  /* 0x0000004002407220 */ /* 0x040fe40000410000 */
[C---:B------:R-:W-:Y:S01]  /*7530*/  FMUL.FTZ R65, R2.reuse, R65 ;  /* 0x0000004102417220 */ /* 0x040fe20000410000 */
[----:B------:R3:W-:Y:S01]  /*7540*/  MUFU.EX2 R244, R11 ;  /* 0x0000000b00f47308 */ /* 0x0007e20000000800 */
[C---:B------:R-:W-:Y:S02]  /*7550*/  FMUL.FTZ R68, R2.reuse, R68 ;  /* 0x0000004402447220 */ /* 0x040fe40000410000 */
[C---:B------:R-:W-:Y:S02]  /*7560*/  FMUL.FTZ R69, R2.reuse, R69 ;  /* 0x0000004502457220 */ /* 0x040fe40000410000 */
[C---:B------:R-:W-:Y:S02]  /*7570*/  FMUL.FTZ R72, R2.reuse, R72 ;  /* 0x0000004802487220 */ /* 0x040fe40000410000 */
[C---:B------:R-:W-:Y:S02]  /*7580*/  FMUL.FTZ R73, R2.reuse, R73 ;  /* 0x0000004902497220 */ /* 0x040fe40000410000 */
[C---:B------:R-:W-:Y:S01]  /*7590*/  FMUL.FTZ R76, R2.reuse, R76 ;  /* 0x0000004c024c7220 */ /* 0x040fe20000410000 */
[----:B------:R4:W-:Y:S01]  /*75a0*/  MUFU.EX2 R247, R5 ;  /* 0x0000000500f77308 */ /* 0x0009e20000000800 */
[C---:B------:R-:W-:Y:S02]  /*75b0*/  FMUL.FTZ R77, R2.reuse, R77 ;  /* 0x0000004d024d7220 */ /* 0x040fe40000410000 */
[----:B------:R-:W-:Y:S02]  /*75c0*/  FMUL.FTZ R80, R2, R80 ;  /* 0x0000005002507220 */ /* 0x000fe40000410000 */
[C---:B--2---:R-:W-:Y:S02]  /*75d0*/  FMUL.FTZ R10, R0.reuse, R142 ;  /* 0x0000008e000a7220 */ /* 0x044fe40000410000 */
[C---:B------:R-:W-:Y:S02]  /*75e0*/  FMUL.FTZ R54, R0.reuse, R54 ;  /* 0x0000003600367220 */ /* 0x040fe40000410000 */
[C---:B------:R-:W-:Y:S01]  /*75f0*/  FMUL.FTZ R55, R0.reuse, R55 ;  /* 0x0000003700377220 */ /* 0x040fe20000410000 */
[----:B------:R2:W5:Y:S01]  /*7600*/  MUFU.EX2 R248, R4 ;  /* 0x0000000400f87308 */ /* 0x0005620000000800 */
[C---:B------:R-:W-:Y:S02]  /*7610*/  FMUL.FTZ R58, R0.reuse, R58 ;  /* 0x0000003a003a7220 */ /* 0x040fe40000410000 */
[C---:B------:R-:W-:Y:S02]  /*7620*/  FMUL.FTZ R59, R0.reuse, R59 ;  /* 0x0000003b003b7220 */ /* 0x040fe40000410000 */
[C---:B---3--:R-:W-:Y:S02]  /*7630*/  FMUL.FTZ R11, R0.reuse, R143 ;  /* 0x0000008f000b7220 */ /* 0x048fe40000410000 */
[----:B------:R-:W3:Y:S01]  /*7640*/  LDSM.16.MT88.4 R140, [R237+UR4+0x100] ;  /* 0x00010004ed8c783b */ /* 0x000ee20008004200 */
[C---:B------:R-:W-:Y:S02]  /*7650*/  FMUL.FTZ R62, R0.reuse, R62 ;  /* 0x0000003e003e7220 */ /* 0x040fe40000410000 */
[----:B------:R1:W-:Y:S01]  /*7660*/  MUFU.EX2 R243, R6 ;  /* 0x0000000600f37308 */ /* 0x0003e20000000800 */
[C---:B------:R-:W-:Y:S02]  /*7670*/  FMUL.FTZ R63, R0.reuse, R63 ;  /* 0x0000003f003f7220 */ /* 0x040fe40000410000 */
[----:B------:R-:W-:Y:S02]  /*7680*/  FMUL.FTZ R66, R0, R66 ;  /* 0x0000004200427220 */ /* 0x000fe40000410000 */
[----:B----4-:R-:W-:Y:S02]  /*7690*/  FMUL.FTZ R5, R2, R137 ;  /* 0x0000008902057220 */ /* 0x010fe40000410000 */
[C---:B------:R-:W-:Y:S02]  /*76a0*/  FMUL.FTZ R67, R0.reuse, R67 ;  /* 0x0000004300437220 */ /* 0x040fe40000410000 */
[C---:B------:R-:W-:Y:S01]  /*76b0*/  FMUL.FTZ R70, R0.reuse, R70 ;  /* 0x0000004600467220 */ /* 0x040fe20000410000 */
[----:B------:R-:W4:Y:S01]  /*76c0*/  MUFU.EX2 R242, R7 ;  /* 0x0000000700f27308 */ /* 0x000f220000000800 */
[C---:B------:R-:W-:Y:S02]  /*76d0*/  FMUL.FTZ R71, R0.reuse, R71 ;  /* 0x0000004700477220 */ /* 0x040fe40000410000 */
[----:B------:R-:W-:Y:S02]  /*76e0*/  FMUL.FTZ R74, R0, R74 ;  /* 0x0000004a004a7220 */ /* 0x000fe40000410000 */
[----:B--2---:R-:W-:Y:S01]  /*76f0*/  FMUL.FTZ R4, R2, R136 ;  /* 0x0000008802047220 */ /* 0x004fe20000410000 */
[----:B-----5:R-:W-:Y:S01]  /*7700*/  F2FP.BF16.PACK_AB R136, R247, R248 ;  /* 0x000000f8f788723e */ /* 0x020fe200000010ff */
[C---:B------:R-:W-:Y:S02]  /*7710*/  FMUL.FTZ R75, R0.reuse, R75 ;  /* 0x0000004b004b7220 */ /* 0x040fe40000410000 */
[C---:B------:R-:W-:Y:S01]  /*7720*/  FMUL.FTZ R78, R0.reuse, R78 ;  /* 0x0000004e004e7220 */ /* 0x040fe20000410000 */
[----:B------:R2:W-:Y:S01]  /*7730*/  MUFU.EX2 R200, R168 ;  /* 0x000000a800c87308 */ /* 0x0005e20000000800 */
[----:B------:R-:W-:Y:S02]  /*7740*/  FMUL.FTZ R79, R0, R79 ;  /* 0x0000004f004f7220 */ /* 0x000fe40000410000 */
[----:B------:R-:W-:Y:S02]  /*7750*/  FMUL.FTZ R81, R2, R81 ;  /* 0x0000005102517220 */ /* 0x000fe40000410000 */
[C---:B-1----:R-:W-:Y:S01]  /*7760*/  FMUL.FTZ R6, R0.reuse, R138 ;  /* 0x0000008a00067220 */ /* 0x042fe20000410000 */
[----:B------:R-:W-:Y:S01]  /*7770*/  F2FP.BF16.PACK_AB R138, R245, R246 ;  /* 0x000000f6f58a723e */ /* 0x000fe200000010ff */
[C---:B------:R-:W-:Y:S02]  /*7780*/  FMUL.FTZ R82, R0.reuse, R82 ;  /* 0x0000005200527220 */ /* 0x040fe40000410000 */
[----:B------:R-:W-:Y:S01]  /*7790*/  FMUL.FTZ R83, R0, R83 ;  /* 0x0000005300537220 */ /* 0x000fe20000410000 */
[----:B------:R-:W-:Y:S01]  /*77a0*/  MUFU.EX2 R192, R24 ;  /* 0x0000001800c07308 */ /* 0x000fe20000000800 */
[C---:B------:R-:W-:Y:S02]  /*77b0*/  FMUL.FTZ R84, R2.reuse, R84 ;  /* 0x0000005402547220 */ /* 0x040fe40000410000 */
[----:B------:R-:W-:Y:S01]  /*77c0*/  FMUL.FTZ R85, R2, R85 ;  /* 0x0000005502557220 */ /* 0x000fe20000410000 */
[----:B----4-:R-:W-:Y:S01]  /*77d0*/  F2FP.BF16.PACK_AB R137, R242, R243 ;  /* 0x000000f3f289723e */ /* 0x010fe200000010ff */
[----:B------:R-:W-:Y:S01]  /*77e0*/  FMUL.FTZ R7, R0, R139 ;  /* 0x0000008b00077220 */ /* 0x000fe20000410000 */
[----:B------:R-:W-:Y:S01]  /*77f0*/  F2FP.BF16.PACK_AB R139, R244, R235 ;  /* 0x000000ebf48b723e */ /* 0x000fe200000010ff */
[----:B------:R-:W-:Y:S02]  /*7800*/  FMUL.FTZ R19, R0, R151 ;  /* 0x0000009700137220 */ /* 0x000fe40000410000 */
[--C-:B------:R-:W-:Y:S01]  /*7810*/  FFMA.FTZ R27, R27, c[0x0][0x2d0], -R177.reuse ;  /* 0x0000b4001b1b7a23 */ /* 0x100fe200000108b1 */
[----:B------:R-:W-:Y:S01]  /*7820*/  MUFU.EX2 R183, R25 ;  /* 0x0000001900b77308 */ /* 0x000fe20000000800 */
[--C-:B------:R-:W-:Y:S02]  /*7830*/  FFMA.FTZ R28, R28, c[0x0][0x2d0], -R176.reuse ;  /* 0x0000b4001c1c7a23 */ /* 0x100fe400000108b0 */
[C---:B------:R-:W-:Y:S01]  /*7840*/  HMMA.16816.F32.BF16 R4, R136.reuse, R160, R4 ;  /* 0x000000a08804723c */ /* 0x040fe20000041804 */
[----:B--2---:R-:W-:Y:S04]  /*7850*/  LDSM.16.MT88.4 R168, [R135+UR4+0x3900] ;  /* 0x0039000487a8783b */ /* 0x004fe80008004200 */
[--C-:B------:R-:W-:Y:S02]  /*7860*/  FFMA.FTZ R29, R29, c[0x0][0x2d0], -R176.reuse ;  /* 0x0000b4001d1d7a23 */ /* 0x100fe400000108b0 */
[----:B------:R-:W-:Y:S01]  /*7870*/  MUFU.EX2 R179, R26 ;  /* 0x0000001a00b37308 */ /* 0x000fe20000000800 */
[C---:B------:R-:W-:Y:S01]  /*7880*/  HMMA.16816.F32.BF16 R8, R136.reuse, R162, R8 ;  /* 0x000000a28808723c */ /* 0x040fe20000041808 */
[----:B------:R-:W1:Y:S03]  /*7890*/  LDSM.16.MT88.4 R160, [R133+0x100] ;  /* 0x0001000085a0783b */ /* 0x000e660000004200 */
[--C-:B------:R-:W-:Y:S02]  /*78a0*/  FFMA.FTZ R30, R30, c[0x0][0x2d0], -R177.reuse ;  /* 0x0000b4001e1e7a23 */ /* 0x100fe400000108b1 */
[--C-:B------:R-:W-:Y:S02]  /*78b0*/  FFMA.FTZ R31, R31, c[0x0][0x2d0], -R177.reuse ;  /* 0x0000b4001f1f7a23 */ /* 0x100fe400000108b1 */
[C---:B------:R-:W-:Y:S01]  /*78c0*/  HMMA.16816.F32.BF16 R52, R136.reuse, R164, R52 ;  /* 0x000000a48834723c */ /* 0x040fe20000041834 */
[----:B------:R2:W-:Y:S03]  /*78d0*/  MUFU.EX2 R180, R27 ;  /* 0x0000001b00b47308 */ /* 0x0005e60000000800 */
[--C-:B------:R-:W-:Y:S02]  /*78e0*/  FFMA.FTZ R32, R32, c[0x0][0x2d0], -R176.reuse ;  /* 0x0000b40020207a23 */ /* 0x100fe400000108b0 */
[--C-:B------:R-:W-:Y:S02]  /*78f0*/  FFMA.FTZ R33, R33, c[0x0][0x2d0], -R176.reuse ;  /* 0x0000b40021217a23 */ /* 0x100fe400000108b0 */
[C---:B------:R-:W-:Y:S01]  /*7900*/  HMMA.16816.F32.BF16 R56, R136.reuse, R166, R56 ;  /* 0x000000a68838723c */ /* 0x040fe20000041838 */
[----:B------:R-:W4:Y:S02]  /*7910*/  LDSM.16.MT88.4 R164, [R135+UR4+0x3100] ;  /* 0x0031000487a4783b */ /* 0x000f240008004200 */
[----:B------:R-:W-:Y:S01]  /*7920*/  MUFU.EX2 R178, R29 ;  /* 0x0000001d00b27308 */ /* 0x000fe20000000800 */
[--C-:B------:R-:W-:Y:S02]  /*7930*/  FFMA.FTZ R34, R34, c[0x0][0x2d0], -R177.reuse ;  /* 0x0000b40022227a23 */ /* 0x100fe400000108b1 */
[--C-:B------:R-:W-:Y:S02]  /*7940*/  FFMA.FTZ R35, R35, c[0x0][0x2d0], -R177.reuse ;  /* 0x0000b40023237a23 */ /* 0x100fe400000108b1 */
[C---:B---3--:R-:W-:Y:S04]  /*7950*/  HMMA.16816.F32.BF16 R60, R136.reuse, R140, R60 ;  /* 0x0000008c883c723c */ /* 0x048fe8000004183c */
[--C-:B------:R-:W-:Y:S02]  /*7960*/  FFMA.FTZ R36, R36, c[0x0][0x2d0], -R176.reuse ;  /* 0x0000b40024247a23 */ /* 0x100fe400000108b0 */
[--C-:B------:R-:W-:Y:S02]  /*7970*/  FFMA.FTZ R37, R37, c[0x0][0x2d0], -R176.reuse ;  /* 0x0000b40025257a23 */ /* 0x100fe400000108b0 */
[C---:B------:R-:W-:Y:S01]  /*7980*/  HMMA.16816.F32.BF16 R64, R136.reuse, R142, R64 ;  /* 0x0000008e8840723c */ /* 0x040fe20000041840 */
[----:B------:R-:W3:Y:S03]  /*7990*/  LDSM.16.MT88.4 R140, [R134+0x3100] ;  /* 0x00310000868c783b */ /* 0x000ee60000004200 */
[--C-:B------:R-:W-:Y:S02]  /*79a0*/  FFMA.FTZ R38, R38, c[0x0][0x2d0], -R177.reuse ;  /* 0x0000b40026267a23 */ /* 0x100fe400000108b1 */
[--C-:B------:R-:W-:Y:S02]  /*79b0*/  FFMA.FTZ R39, R39, c[0x0][0x2d0], -R177.reuse ;  /* 0x0000b40027277a23 */ /* 0x100fe400000108b1 */
[--C-:B------:R-:W-:Y:S01]  /*79c0*/  FFMA.FTZ R40, R40, c[0x0][0x2d0], -R176.reuse ;  /* 0x0000b40028287a23 */ /* 0x100fe200000108b0 */
[C---:B-1----:R-:W-:Y:S01]  /*79d0*/  HMMA.16816.F32.BF16 R68, R136.reuse, R160, R68 ;  /* 0x000000a08844723c */ /* 0x042fe20000041844 */
[----:B--2---:R-:W-:Y:S02]  /*79e0*/  LDSM.16.MT88.4 R24, [R134+0x1100] ;  /* 0x001100008618783b */ /* 0x004fe40000004200 */
[--C-:B------:R-:W-:Y:S02]  /*79f0*/  FFMA.FTZ R41, R41, c[0x0][0x2d0], -R176.reuse ;  /* 0x0000b40029297a23 */ /* 0x100fe400000108b0 */
[--C-:B------:R-:W-:Y:S02]  /*7a00*/  FFMA.FTZ R42, R42, c[0x0][0x2d0], -R177.reuse ;  /* 0x0000b4002a2a7a23 */ /* 0x100fe400000108b1 */
[--C-:B------:R-:W-:Y:S01]  /*7a10*/  FFMA.FTZ R43, R43, c[0x0][0x2d0], -R177.reuse ;  /* 0x0000b4002b2b7a23 */ /* 0x100fe200000108b1 */
[C---:B------:R-:W-:Y:S01]  /*7a20*/  HMMA.16816.F32.BF16 R72, R136.reuse, R162, R72 ;  /* 0x000000a28848723c */ /* 0x040fe20000041848 */
[----:B------:R-:W1:Y:S03]  /*7a30*/  LDSM.16.MT88.4 R160, [R237+UR4+0x3100] ;  /* 0x00310004eda0783b */ /* 0x000e660008004200 */
[--C-:B------:R-:W-:Y:S02]  /*7a40*/  FFMA.FTZ R44, R44, c[0x0][0x2d0], -R176.reuse ;  /* 0x0000b4002c2c7a23 */ /* 0x100fe400000108b0 */
[--C-:B------:R-:W-:Y:S02]  /*7a50*/  FFMA.FTZ R45, R45, c[0x0][0x2d0], -R176.reuse ;  /* 0x0000b4002d2d7a23 */ /* 0x100fe400000108b0 */
[C---:B----4-:R-:W-:Y:S04]  /*7a60*/  HMMA.16816.F32.BF16 R76, R136.reuse, R164, R76 ;  /* 0x000000a4884c723c */ /* 0x050fe8000004184c */
[--C-:B------:R-:W-:Y:S02]  /*7a70*/  FFMA.FTZ R46, R46, c[0x0][0x2d0], -R177.reuse ;  /* 0x0000b4002e2e7a23 */ /* 0x100fe400000108b1 */
[--C-:B------:R-:W-:Y:S02]  /*7a80*/  FFMA.FTZ R47, R47, c[0x0][0x2d0], -R177.reuse ;  /* 0x0000b4002f2f7a23 */ /* 0x100fe400000108b1 */
[C---:B------:R-:W-:Y:S01]  /*7a90*/  HMMA.16816.F32.BF16 R80, R136.reuse, R166, R80 ;  /* 0x000000a68850723c */ /* 0x040fe20000041850 */
[----:B------:R-:W2:Y:S03]  /*7aa0*/  LDSM.16.MT88.4 R164, [R133+0x3100] ;  /* 0x0031000085a4783b */ /* 0x000ea60000004200 */
[C---:B------:R-:W-:Y:S02]  /*7ab0*/  FMUL.FTZ R86, R0.reuse, R86 ;  /* 0x0000005600567220 */ /* 0x040fe40000410000 */
[----:B------:R-:W-:Y:S02]  /*7ac0*/  FMUL.FTZ R87, R0, R87 ;  /* 0x0000005700577220 */ /* 0x000fe40000410000 */
[C---:B------:R-:W-:Y:S04]  /*7ad0*/  FMUL.FTZ R88, R2.reuse, R88 ;  /* 0x0000005802587220 */ /* 0x040fe80000410000 */
[----:B------:R-:W-:Y:S01]  /*7ae0*/  FMUL.FTZ R89, R2, R89 ;  /* 0x0000005902597220 */ /* 0x000fe20000410000 */
[C---:B---3--:R-:W-:Y:S03]  /*7af0*/  HMMA.16816.F32.BF16 R84, R136.reuse, R140, R84 ;  /* 0x0000008c8854723c */ /* 0x048fe60000041854 */
[C---:B------:R-:W-:Y:S02]  /*7b00*/  FMUL.FTZ R90, R0.reuse, R90 ;  /* 0x0000005a005a7220 */ /* 0x040fe40000410000 */
[----:B------:R-:W-:Y:S02]  /*7b10*/  FMUL.FTZ R91, R0, R91 ;  /* 0x0000005b005b7220 */ /* 0x000fe40000410000 */
[C---:B------:R-:W-:Y:S02]  /*7b20*/  FMUL.FTZ R92, R2.reuse, R92 ;  /* 0x0000005c025c7220 */ /* 0x040fe40000410000 */
[----:B------:R-:W-:Y:S03]  /*7b30*/  FMUL.FTZ R93, R2, R93 ;  /* 0x0000005d025d7220 */ /* 0x000fe60000410000 */
[C---:B------:R-:W-:Y:S01]  /*7b40*/  HMMA.16816.F32.BF16 R88, R136.reuse, R142, R88 ;  /* 0x0000008e8858723c */ /* 0x040fe20000041858 */
[----:B------:R-:W3:Y:S02]  /*7b50*/  LDSM.16.MT88.4 R140, [R135+UR4+0x6100] ;  /* 0x00610004878c783b */ /* 0x000ee40008004200 */
[C---:B------:R-:W-:Y:S02]  /*7b60*/  FMUL.FTZ R94, R0.reuse, R94 ;  /* 0x0000005e005e7220 */ /* 0x040fe40000410000 */
[----:B------:R-:W-:Y:S02]  /*7b70*/  FMUL.FTZ R95, R0, R95 ;  /* 0x0000005f005f7220 */ /* 0x000fe40000410000 */
[C---:B------:R-:W-:Y:S02]  /*7b80*/  FMUL.FTZ R96, R2.reuse, R96 ;  /* 0x0000006002607220 */ /* 0x040fe40000410000 */
[----:B------:R-:W-:Y:S03]  /*7b90*/  FMUL.FTZ R97, R2, R97 ;  /* 0x0000006102617220 */ /* 0x000fe60000410000 */
[C---:B-1----:R-:W-:Y:S03]  /*7ba0*/  HMMA.16816.F32.BF16 R92, R136.reuse, R160, R92 ;  /* 0x000000a0885c723c */ /* 0x042fe6000004185c */
[C---:B------:R-:W-:Y:S02]  /*7bb0*/  FMUL.FTZ R98, R0.reuse, R98 ;  /* 0x0000006200627220 */ /* 0x040fe40000410000 */
[----:B------:R-:W-:Y:S02]  /*7bc0*/  FMUL.FTZ R99, R0, R99 ;  /* 0x0000006300637220 */ /* 0x000fe40000410000 */
[C---:B------:R-:W-:Y:S02]  /*7bd0*/  FMUL.FTZ R100, R2.reuse, R100 ;  /* 0x0000006402647220 */ /* 0x040fe40000410000 */
[----:B------:R-:W-:Y:S03]  /*7be0*/  FMUL.FTZ R101, R2, R101 ;  /* 0x0000006502657220 */ /* 0x000fe60000410000 */
[C---:B------:R-:W-:Y:S01]  /*7bf0*/  HMMA.16816.F32.BF16 R96, R136.reuse, R162, R96 ;  /* 0x000000a28860723c */ /* 0x040fe20000041860 */
[----:B------:R-:W1:Y:S02]  /*7c00*/  LDSM.16.MT88.4 R160, [R134+0x6100] ;  /* 0x0061000086a0783b */ /* 0x000e640000004200 */
[C---:B------:R-:W-:Y:S02]  /*7c10*/  FMUL.FTZ R102, R0.reuse, R102 ;  /* 0x0000006600667220 */ /* 0x040fe40000410000 */
[----:B------:R-:W-:Y:S02]  /*7c20*/  FMUL.FTZ R103, R0, R103 ;  /* 0x0000006700677220 */ /* 0x000fe40000410000 */
[C---:B------:R-:W-:Y:S02]  /*7c30*/  FMUL.FTZ R104, R2.reuse, R104 ;  /* 0x0000006802687220 */ /* 0x040fe40000410000 */
[----:B------:R-:W-:Y:S03]  /*7c40*/  FMUL.FTZ R105, R2, R105 ;  /* 0x0000006902697220 */ /* 0x000fe60000410000 */
[C---:B--2---:R-:W-:Y:S03]  /*7c50*/  HMMA.16816.F32.BF16 R100, R136.reuse, R164, R100 ;  /* 0x000000a48864723c */ /* 0x044fe60000041864 */
[C---:B------:R-:W-:Y:S02]  /*7c60*/  FMUL.FTZ R106, R0.reuse, R106 ;  /* 0x0000006a006a7220 */ /* 0x040fe40000410000 */
[----:B------:R-:W-:Y:S02]  /*7c70*/  FMUL.FTZ R107, R0, R107 ;  /* 0x0000006b006b7220 */ /* 0x000fe40000410000 */
[C---:B------:R-:W-:Y:S02]  /*7c80*/  FMUL.FTZ R108, R2.reuse, R108 ;  /* 0x0000006c026c7220 */ /* 0x040fe40000410000 */
[----:B------:R-:W-:Y:S03]  /*7c90*/  FMUL.FTZ R109, R2, R109 ;  /* 0x0000006d026d7220 */ /* 0x000fe60000410000 */
[C---:B------:R-:W-:Y:S01]  /*7ca0*/  HMMA.16816.F32.BF16 R104, R136.reuse, R166, R104 ;  /* 0x000000a68868723c */ /* 0x040fe20000041868 */
[----:B------:R-:W2:Y:S02]  /*7cb0*/  LDSM.16.MT88.4 R164, [R237+UR4+0x6100] ;  /* 0x00610004eda4783b */ /* 0x000ea40008004200 */
[C---:B------:R-:W-:Y:S02]  /*7cc0*/  FMUL.FTZ R110, R0.reuse, R110 ;  /* 0x0000006e006e7220 */ /* 0x040fe40000410000 */
[----:B------:R-:W-:Y:S02]  /*7cd0*/  FMUL.FTZ R111, R0, R111 ;  /* 0x0000006f006f7220 */ /* 0x000fe40000410000 */
[--C-:B------:R-:W-:Y:S02]  /*7ce0*/  FFMA.FTZ R12, R12, c[0x0][0x2d0], -R176.reuse ;  /* 0x0000b4000c0c7a23 */ /* 0x100fe400000108b0 */
[--C-:B------:R-:W-:Y:S02]  /*7cf0*/  FFMA.FTZ R13, R13, c[0x0][0x2d0], -R176.reuse ;  /* 0x0000b4000d0d7a23 */ /* 0x100fe400000108b0 */
[----:B------:R4:W-:Y:S01]  /*7d00*/  MUFU.EX2 R234, R12 ;  /* 0x0000000c00ea7308 */ /* 0x0009e20000000800 */
[C---:B---3--:R-:W-:Y:S03]  /*7d10*/  HMMA.16816.F32.BF16 R108, R136.reuse, R140, R108 ;  /* 0x0000008c886c723c */ /* 0x048fe6000004186c */
[--C-:B------:R-:W-:Y:S02]  /*7d20*/  FFMA.FTZ R14, R14, c[0x0][0x2d0], -R177.reuse ;  /* 0x0000b4000e0e7a23 */ /* 0x100fe400000108b1 */
[--C-:B------:R-:W-:Y:S02]  /*7d30*/  FFMA.FTZ R15, R15, c[0x0][0x2d0], -R177.reuse ;  /* 0x0000b4000f0f7a23 */ /* 0x100fe400000108b1 */
[C---:B------:R-:W-:Y:S02]  /*7d40*/  FMUL.FTZ R112, R2.reuse, R112 ;  /* 0x0000007002707220 */ /* 0x040fe40000410000 */
[----:B------:R-:W-:Y:S01]  /*7d50*/  FMUL.FTZ R113, R2, R113 ;  /* 0x0000007102717220 */ /* 0x000fe20000410000 */
[----:B------:R3:W5:Y:S02]  /*7d60*/  MUFU.EX2 R233, R13 ;  /* 0x0000000d00e97308 */ /* 0x0007640000000800 */
[C---:B------:R-:W-:Y:S02]  /*7d70*/  FMUL.FTZ R114, R0.reuse, R114 ;  /* 0x0000007200727220 */ /* 0x040fe40000410000 */
[----:B------:R-:W-:Y:S02]  /*7d80*/  FMUL.FTZ R115, R0, R115 ;  /* 0x0000007300737220 */ /* 0x000fe40000410000 */
[C---:B------:R-:W-:Y:S02]  /*7d90*/  FMUL.FTZ R116, R2.reuse, R116 ;  /* 0x0000007402747220 */ /* 0x040fe40000410000 */
[----:B------:R-:W-:Y:S02]  /*7da0*/  FMUL.FTZ R117, R2, R117 ;  /* 0x0000007502757220 */ /* 0x000fe40000410000 */
[----:B------:R2:W-:Y:S01]  /*7db0*/  MUFU.EX2 R202, R14 ;  /* 0x0000000e00ca7308 */ /* 0x0005e20000000800 */
[C---:B------:R-:W-:Y:S01]  /*7dc0*/  HMMA.16816.F32.BF16 R112, R136.reuse, R142, R112 ;  /* 0x0000008e8870723c */ /* 0x040fe20000041870 */
[----:B------:R-:W5:Y:S02]  /*7dd0*/  LDSM.16.MT88.4 R140, [R133+0x6100] ;  /* 0x00610000858c783b */ /* 0x000f640000004200 */
[C---:B------:R-:W-:Y:S02]  /*7de0*/  FMUL.FTZ R118, R0.reuse, R118 ;  /* 0x0000007600767220 */ /* 0x040fe40000410000 */
[----:B------:R-:W-:Y:S02]  /*7df0*/  FMUL.FTZ R119, R0, R119 ;  /* 0x0000007700777220 */ /* 0x000fe40000410000 */
[--C-:B------:R-:W-:Y:S02]  /*7e00*/  FFMA.FTZ R16, R16, c[0x0][0x2d0], -R176.reuse ;  /* 0x0000b40010107a23 */ /* 0x100fe400000108b0 */
[----:B------:R2:W-:Y:S03]  /*7e10*/  MUFU.EX2 R201, R15 ;  /* 0x0000000f00c97308 */ /* 0x0005e60000000800 */
[C---:B-1----:R-:W-:Y:S03]  /*7e20*/  HMMA.16816.F32.BF16 R116, R136.reuse, R160, R116 ;  /* 0x000000a08874723c */ /* 0x042fe60000041874 */
[----:B------:R-:W-:Y:S02]  /*7e30*/  FFMA.FTZ R17, R17, c[0x0][0x2d0], -R176 ;  /* 0x0000b40011117a23 */ /* 0x000fe400000108b0 */
[----:B------:R-:W-:Y:S02]  /*7e40*/  FFMA.FTZ R18, R18, c[0x0][0x2d0], -R177 ;  /* 0x0000b40012127a23 */ /* 0x000fe400000108b1 */
[----:B------:R1:W-:Y:S01]  /*7e50*/  MUFU.EX2 R232, R16 ;  /* 0x0000001000e87308 */ /* 0x0003e20000000800 */
[C---:B------:R-:W-:Y:S04]  /*7e60*/  FMUL.FTZ R120, R2.reuse, R120 ;  /* 0x0000007802787220 */ /* 0x040fe80000410000 */
[----:B------:R-:W-:Y:S02]  /*7e70*/  FMUL.FTZ R121, R2, R121 ;  /* 0x0000007902797220 */ /* 0x000fe40000410000 */
[C---:B------:R-:W-:Y:S02]  /*7e80*/  FMUL.FTZ R122, R0.reuse, R122 ;  /* 0x0000007a007a7220 */ /* 0x040fe40000410000 */
[----:B------:R-:W-:Y:S01]  /*7e90*/  FMUL.FTZ R123, R0, R123 ;  /* 0x0000007b007b7220 */ /* 0x000fe20000410000 */
[----:B------:R5:W5:Y:S01]  /*7ea0*/  MUFU.EX2 R203, R17 ;  /* 0x0000001100cb7308 */ /* 0x000b620000000800 */
[C---:B----4-:R-:W-:Y:S02]  /*7eb0*/  FMUL.FTZ R12, R2.reuse, R144 ;  /* 0x00000090020c7220 */ /* 0x050fe40000410000 */
[----:B---3--:R-:W-:Y:S02]  /*7ec0*/  FMUL.FTZ R13, R2, R145 ;  /* 0x00000091020d7220 */ /* 0x008fe40000410000 */
[----:B--2---:R-:W-:Y:S01]  /*7ed0*/  FMUL.FTZ R14, R0, R146 ;  /* 0x00000092000e7220 */ /* 0x004fe20000410000 */
[C---:B------:R-:W-:Y:S01]  /*7ee0*/  HMMA.16816.F32.BF16 R120, R136.reuse, R162, R120 ;  /* 0x000000a28878723c */ /* 0x040fe20000041878 */
[----:B------:R-:W-:Y:S02]  /*7ef0*/  LDSM.16.MT88.4 R160, [R134+0x900] ;  /* 0x0009000086a0783b */ /* 0x000fe40000004200 */
[C---:B------:R-:W-:Y:S01]  /*7f00*/  FMUL.FTZ R124, R2.reuse, R124 ;  /* 0x0000007c027c7220 */ /* 0x040fe20000410000 */
[----:B------:R2:W3:Y:S01]  /*7f10*/  MUFU.EX2 R195, R18 ;  /* 0x0000001200c37308 */ /* 0x0004e20000000800 */
[----:B------:R-:W-:Y:S02]  /*7f20*/  FMUL.FTZ R125, R2, R125 ;  /* 0x0000007d027d7220 */ /* 0x000fe40000410000 */
[C---:B------:R-:W-:Y:S02]  /*7f30*/  FMUL.FTZ R126, R0.reuse, R126 ;  /* 0x0000007e007e7220 */ /* 0x040fe40000410000 */
[C---:B------:R-:W-:Y:S03]  /*7f40*/  FMUL.FTZ R127, R0.reuse, R127 ;  /* 0x0000007f007f7220 */ /* 0x040fe60000410000 */
[----:B------:R-:W-:Y:S02]  /*7f50*/  FMUL.FTZ R15, R0, R147 ;  /* 0x00000093000f7220 */ /* 0x000fe40000410000 */
[----:B------:R-:W4:Y:S01]  /*7f60*/  LDSM.16.MT88.4 R144, [R135+UR4+0x900] ;  /* 0x000900048790783b */ /* 0x000f220008004200 */
[C---:B-1----:R-:W-:Y:S01]  /*7f70*/  FMUL.FTZ R16, R2.reuse, R148 ;  /* 0x0000009402107220 */ /* 0x042fe20000410000 */
[C---:B------:R-:W-:Y:S03]  /*7f80*/  HMMA.16816.F32.BF16 R124, R136.reuse, R164, R124 ;  /* 0x000000a4887c723c */ /* 0x040fe6000004187c */
[C---:B-----5:R-:W-:Y:S02]  /*7f90*/  FMUL.FTZ R17, R2.reuse, R149 ;  /* 0x0000009502117220 */ /* 0x060fe40000410000 */
[C---:B------:R-:W-:Y:S02]  /*7fa0*/  FMUL.FTZ R128, R2.reuse, R128 ;  /* 0x0000008002807220 */ /* 0x040fe40000410000 */
[----:B------:R-:W-:Y:S01]  /*7fb0*/  FMUL.FTZ R129, R2, R129 ;  /* 0x0000008102817220 */ /* 0x000fe20000410000 */
[C---:B------:R-:W-:Y:S01]  /*7fc0*/  HMMA.16816.F32.BF16 R12, R136.reuse, R166, R12 ;  /* 0x000000a6880c723c */ /* 0x040fe2000004180c */
[----:B------:R-:W1:Y:S03]  /*7fd0*/  LDSM.16.MT88.4 R164, [R237+UR4+0x900] ;  /* 0x00090004eda4783b */ /* 0x000e660008004200 */
[C---:B--2---:R-:W-:Y:S02]  /*7fe0*/  FMUL.FTZ R18, R0.reuse, R150 ;  /* 0x0000009600127220 */ /* 0x044fe40000410000 */
[C---:B------:R-:W-:Y:S02]  /*7ff0*/  FMUL.FTZ R130, R0.reuse, R130 ;  /* 0x0000008200827220 */ /* 0x040fe40000410000 */
[----:B------:R-:W-:Y:S01]  /*8000*/  FMUL.FTZ R131, R0, R131 ;  /* 0x0000008300837220 */ /* 0x000fe20000410000 */
[----:B------:R-:W2:Y:S02]  /*8010*/  LDSM.16.MT88.4 R148, [R133+0x900] ;  /* 0x000900008594783b */ /* 0x000ea40000004200 */
[C---:B------:R-:W-:Y:S03]  /*8020*/  HMMA.16816.F32.BF16 R16, R136.reuse, R140, R16 ;  /* 0x0000008c8810723c */ /* 0x040fe60000041810 */
[----:B------:R-:W-:Y:S02]  /*8030*/  FFMA.FTZ R2, R2, R249, R248 ;  /* 0x000000f902027223 */ /* 0x000fe400000100f8 */
[----:B------:R-:W-:Y:S02]  /*8040*/  FFMA.FTZ R0, R0, R250, R243 ;  /* 0x000000fa00007223 */ /* 0x000fe400000100f3 */
[--C-:B------:R-:W-:Y:S01]  /*8050*/  FFMA.FTZ R20, R20, c[0x0][0x2d0], -R176.reuse ;  /* 0x0000b40014147a23 */ /* 0x100fe200000108b0 */
[----:B------:R-:W-:Y:S01]  /*8060*/  HMMA.16816.F32.BF16 R128, R136, R142, R128 ;  /* 0x0000008e8880723c */ /* 0x000fe20000041880 */
[----:B------:R-:W5:Y:S02]  /*8070*/  LDSM.16.MT88.4 R140, [R237+UR4+0x3900] ;  /* 0x00390004ed8c783b */ /* 0x000f640008004200 */
[----:B------:R-:W-:Y:S01]  /*8080*/  MUFU.EX2 R194, R20 ;  /* 0x0000001400c27308 */ /* 0x000fe20000000800 */
[--C-:B------:R-:W-:Y:S02]  /*8090*/  FFMA.FTZ R21, R21, c[0x0][0x2d0], -R176.reuse ;  /* 0x0000b40015157a23 */ /* 0x100fe400000108b0 */
[--C-:B------:R-:W-:Y:S01]  /*80a0*/  FFMA.FTZ R22, R22, c[0x0][0x2d0], -R177.reuse ;  /* 0x0000b40016167a23 */ /* 0x100fe200000108b1 */
[----:B------:R-:W-:Y:S01]  /*80b0*/  F2FP.BF16.PACK_AB R136, R233, R234 ;  /* 0x000000eae988723e */ /* 0x000fe200000010ff */
[--C-:B------:R-:W-:Y:S01]  /*80c0*/  FFMA.FTZ R23, R23, c[0x0][0x2d0], -R177.reuse ;  /* 0x0000b40017177a23 */ /* 0x100fe200000108b1 */
[----:B------:R-:W-:Y:S03]  /*80d0*/  F2FP.BF16.PACK_AB R138, R203, R232 ;  /* 0x000000e8cb8a723e */ /* 0x000fe600000010ff */
[----:B------:R-:W-:Y:S01]  /*80e0*/  F2FP.BF16.PACK_AB R137, R201, R202 ;  /* 0x000000cac989723e */ /* 0x000fe200000010ff */
[----:B------:R-:W1:Y:S01]  /*80f0*/  MUFU.EX2 R193, R21 ;  /* 0x0000001500c17308 */ /* 0x000e620000000800 */
[----:B---3--:R-:W-:Y:S01]  /*8100*/  F2FP.BF16.PACK_AB R139, R200, R195 ;  /* 0x000000c3c88b723e */ /* 0x008fe200000010ff */
[--C-:B------:R-:W-:Y:S02]  /*8110*/  FFMA.FTZ R48, R48, c[0x0][0x2d0], -R176.reuse ;  /* 0x0000b40030307a23 */ /* 0x100fe400000108b0 */
[----:B------:R-:W-:Y:S02]  /*8120*/  FFMA.FTZ R49, R49, c[0x0][0x2d0], -R176 ;  /* 0x0000b40031317a23 */ /* 0x000fe400000108b0 */
[--C-:B------:R-:W-:Y:S02]  /*8130*/  FFMA.FTZ R50, R50, c[0x0][0x2d0], -R177.reuse ;  /* 0x0000b40032327a23 */ /* 0x100fe400000108b1 */
[C---:B----4-:R-:W-:Y:S02]  /*8140*/  HMMA.16816.F32.BF16 R4, R136.reuse, R144, R4 ;  /* 0x000000908804723c */ /* 0x050fe40000041804 */
[----:B------:R3:W-:Y:S06]  /*8150*/  MUFU.EX2 R182, R22 ;  /* 0x0000001600b67308 */ /* 0x0007ec0000000800 */
[C---:B------:R-:W-:Y:S01]  /*8160*/  HMMA.16816.F32.BF16 R8, R136.reuse, R146, R8 ;  /* 0x000000928808723c */ /* 0x040fe20000041808 */
[----:B------:R-:W4:Y:S03]  /*8170*/  LDSM.16.MT88.4 R144, [R133+0x3900] ;  /* 0x003900008590783b */ /* 0x000f260000004200 */
[----:B------:R-:W2:Y:S04]  /*8180*/  MUFU.EX2 R181, R23 ;  /* 0x0000001700b57308 */ /* 0x000ea80000000800 */
[C---:B------:R-:W-:Y:S04]  /*8190*/  HMMA.16816.F32.BF16 R52, R136.reuse, R160, R52 ;  /* 0x000000a08834723c */ /* 0x040fe80000041834 */
[----:B-1----:R-:W-:Y:S02]  /*81a0*/  F2FP.BF16.PACK_AB R20, R193, R194 ;  /* 0x000000c2c114723e */ /* 0x002fe400000010ff */
[----:B------:R-:W-:Y:S02]  /*81b0*/  MUFU.EX2 R49, R49 ;  /* 0x0000003100317308 */ /* 0x000fe40000000800 */
[C---:B------:R-:W-:Y:S01]  /*81c0*/  HMMA.16816.F32.BF16 R56, R136.reuse, R162, R56 ;  /* 0x000000a28838723c */ /* 0x040fe20000041838 */
[----:B------:R-:W-:Y:S03]  /*81d0*/  LDSM.16.MT88.4 R160, [R134+0x6900] ;  /* 0x0069000086a0783b */ /* 0x000fe60000004200 */
[----:B---3--:R-:W-:Y:S04]  /*81e0*/  F2FP.BF16.PACK_AB R22, R183, R192 ;  /* 0x000000c0b716723e */ /* 0x008fe800000010ff */
[C---:B------:R-:W-:Y:S01]  /*81f0*/  HMMA.16816.F32.BF16 R60, R136.reuse, R164, R60 ;  /* 0x000000a4883c723c */ /* 0x040fe2000004183c */
[----:B------:R-:W-:Y:S03]  /*8200*/  MUFU.EX2 R50, R50 ;  /* 0x0000003200327308 */ /* 0x000fe60000000800 */
[----:B--2---:R-:W-:Y:S02]  /*8210*/  F2FP.BF16.PACK_AB R21, R181, R182 ;  /* 0x000000b6b515723e */ /* 0x004fe400000010ff */
[----:B------:R-:W-:Y:S02]  /*8220*/  F2FP.BF16.PACK_AB R23, R180, R179 ;  /* 0x000000b3b417723e */ /* 0x000fe400000010ff */
[C---:B------:R-:W-:Y:S01]  /*8230*/  HMMA.16816.F32.BF16 R64, R136.reuse, R166, R64 ;  /* 0x000000a68840723c */ /* 0x040fe20000041840 */
[----:B------:R-:W-:Y:S07]  /*8240*/  LDSM.16.MT88.4 R164, [R135+UR4+0x4100] ;  /* 0x0041000487a4783b */ /* 0x000fee0008004200 */
[C---:B------:R-:W-:Y:S08]  /*8250*/  HMMA.16816.F32.BF16 R68, R136.reuse, R148, R68 ;  /* 0x000000948844723c */ /* 0x040ff00000041844 */
[C---:B------:R-:W-:Y:S01]  /*8260*/  HMMA.16816.F32.BF16 R72, R136.reuse, R150, R72 ;  /* 0x000000968848723c */ /* 0x040fe20000041848 */
[----:B------:R-:W1:Y:S07]  /*8270*/  LDSM.16.MT88.4 R148, [R135+UR4+0x6900] ;  /* 0x006900048794783b */ /* 0x000e6e0008004200 */
[C---:B------:R-:W-:Y:S08]  /*8280*/  HMMA.16816.F32.BF16 R76, R136.reuse, R168, R76 ;  /* 0x000000a8884c723c */ /* 0x040ff0000004184c */
[C---:B------:R-:W-:Y:S01]  /*8290*/  HMMA.16816.F32.BF16 R80, R136.reuse, R170, R80 ;  /* 0x000000aa8850723c */ /* 0x040fe20000041850 */
[----:B------:R-:W-:Y:S07]  /*82a0*/  LDSM.16.MT88.4 R168, [R134+0x4100] ;  /* 0x0041000086a8783b */ /* 0x000fee0000004200 */
[C---:B------:R-:W-:Y:S01]  /*82b0*/  HMMA.16816.F32.BF16 R84, R136.reuse, R172, R84 ;  /* 0x000000ac8854723c */ /* 0x040fe20000041854 */
[----:B------:R-:W2:Y:S07]  /*82c0*/  MUFU.EX2 R173, R28 ;  /* 0x0000001c00ad7308 */ /* 0x000eae0000000800 */
[C---:B------:R-:W-:Y:S03]  /*82d0*/  HMMA.16816.F32.BF16 R88, R136.reuse, R174, R88 ;  /* 0x000000ae8858723c */ /* 0x040fe60000041858 */
[----:B------:R-:W-:Y:S05]  /*82e0*/  MUFU.EX2 R172, R30 ;  /* 0x0000001e00ac7308 */ /* 0x000fea0000000800 */
[C---:B-----5:R-:W-:Y:S05]  /*82f0*/  HMMA.16816.F32.BF16 R92, R136.reuse, R140, R92 ;  /* 0x0000008c885c723c */ /* 0x060fea000004185c */
[----:B------:R-:W-:Y:S03]  /*8300*/  MUFU.EX2 R175, R32 ;  /* 0x0000002000af7308 */ /* 0x000fe60000000800 */
[C---:B------:R-:W-:Y:S01]  /*8310*/  HMMA.16816.F32.BF16 R96, R136.reuse, R142, R96 ;  /* 0x0000008e8860723c */ /* 0x040fe20000041860 */
[----:B------:R-:W3:Y:S06]  /*8320*/  LDSM.16.MT88.4 R140, [R237+UR4+0x6900] ;  /* 0x00690004ed8c783b */ /* 0x000eec0008004200 */
[----:B------:R-:W5:Y:S01]  /*8330*/  MUFU.EX2 R174, R33 ;  /* 0x0000002100ae7308 */ /* 0x000f620000000800 */
[C---:B----4-:R-:W-:Y:S08]  /*8340*/  HMMA.16816.F32.BF16 R100, R136.reuse, R144, R100 ;  /* 0x000000908864723c */ /* 0x050ff00000041864 */
[C---:B------:R-:W-:Y:S01]  /*8350*/  HMMA.16816.F32.BF16 R104, R136.reuse, R146, R104 ;  /* 0x000000928868723c */ /* 0x040fe20000041868 */
[----:B------:R-:W4:Y:S07]  /*8360*/  LDSM.16.MT88.4 R144, [R133+0x6900] ;  /* 0x006900008590783b */ /* 0x000f2e0000004200 */
[C---:B-1----:R-:W-:Y:S08]  /*8370*/  HMMA.16816.F32.BF16 R108, R136.reuse, R148, R108 ;  /* 0x00000094886c723c */ /* 0x042ff0000004186c */
[C---:B------:R-:W-:Y:S01]  /*8380*/  HMMA.16816.F32.BF16 R112, R136.reuse, R150, R112 ;  /* 0x000000968870723c */ /* 0x040fe20000041870 */
[----:B------:R-:W1:Y:S07]  /*8390*/  LDSM.16.MT88.4 R148, [R135+UR4+0x1100] ;  /* 0x001100048794783b */ /* 0x000e6e0008004200 */
[C---:B------:R-:W-:Y:S08]  /*83a0*/  HMMA.16816.F32.BF16 R116, R136.reuse, R160, R116 ;  /* 0x000000a08874723c */ /* 0x040ff00000041874 */
[C---:B------:R-:W-:Y:S01]  /*83b0*/  HMMA.16816.F32.BF16 R120, R136.reuse, R162, R120 ;  /* 0x000000a28878723c */ /* 0x040fe20000041878 */
[----:B------:R-:W2:Y:S07]  /*83c0*/  LDSM.16.MT88.4 R160, [R237+UR4+0x1100] ;  /* 0x00110004eda0783b */ /* 0x000eae0008004200 */
[C---:B---3--:R-:W-:Y:S08]  /*83d0*/  HMMA.16816.F32.BF16 R124, R136.reuse, R140, R124 ;  /* 0x0000008c887c723c */ /* 0x048ff0000004187c */
[C---:B------:R-:W-:Y:S01]  /*83e0*/  HMMA.16816.F32.BF16 R12, R136.reuse, R142, R12 ;  /* 0x0000008e880c723c */ /* 0x040fe2000004180c */
[----:B------:R-:W3:Y:S07]  /*83f0*/  LDSM.16.MT88.4 R140, [R133+0x1100] ;  /* 0x00110000858c783b */ /* 0x000eee0000004200 */
[C---:B----4-:R-:W-:Y:S08]  /*8400*/  HMMA.16816.F32.BF16 R16, R136.reuse, R144, R16 ;  /* 0x000000908810723c */ /* 0x050ff00000041810 */
[----:B------:R-:W-:Y:S01]  /*8410*/  HMMA.16816.F32.BF16 R128, R136, R146, R128 ;  /* 0x000000928880723c */ /* 0x000fe20000041880 */
[----:B------:R-:W4:Y:S07]  /*8420*/  LDSM.16.MT88.4 R136, [R237+UR4+0x4100] ;  /* 0x00410004ed88783b */ /* 0x000f2e0008004200 */
[C---:B-1----:R-:W-:Y:S01]  /*8430*/  HMMA.16816.F32.BF16 R4, R20.reuse, R148, R4 ;  /* 0x000000941404723c */ /* 0x042fe20000041804 */
[----:B------:R-:W1:Y:S07]  /*8440*/  LDSM.16.MT88.4 R144, [R133+0x4100] ;  /* 0x004100008590783b */ /* 0x000e6e0000004200 */
[C---:B------:R-:W-:Y:S01]  /*8450*/  HMMA.16816.F32.BF16 R8, R20.reuse, R150, R8 ;  /* 0x000000961408723c */ /* 0x040fe20000041808 */
[----:B------:R-:W-:Y:S07]  /*8460*/  LDSM.16.MT88.4 R148, [R135+UR4+0x4900] ;  /* 0x004900048794783b */ /* 0x000fee0008004200 */
[C---:B------:R-:W-:Y:S08]  /*8470*/  HMMA.16816.F32.BF16 R52, R20.reuse, R24, R52 ;  /* 0x000000181434723c */ /* 0x040ff00000041834 */
[C---:B------:R-:W-:Y:S01]  /*8480*/  HMMA.16816.F32.BF16 R56, R20.reuse, R26, R56 ;  /* 0x0000001a1438723c */ /* 0x040fe20000041838 */
[----:B------:R-:W1:Y:S07]  /*8490*/  LDSM.16.MT88.4 R24, [R135+UR4+0x7100] ;  /* 0x007100048718783b */ /* 0x000e6e0008004200 */
[C---:B--2---:R-:W-:Y:S01]  /*84a0*/  HMMA.16816.F32.BF16 R60, R20.reuse, R160, R60 ;  /* 0x000000a0143c723c */ /* 0x044fe2000004183c */
[----:B------:R-:W-:Y:S07]  /*84b0*/  MUFU.EX2 R161, R47 ;  /* 0x0000002f00a17308 */ /* 0x000fee0000000800 */
[C---:B------:R-:W-:Y:S03]  /*84c0*/  HMMA.16816.F32.BF16 R64, R20.reuse, R162, R64 ;  /* 0x000000a21440723c */ /* 0x040fe60000041840 */
[----:B------:R-:W-:Y:S05]  /*84d0*/  MUFU.EX2 R163, R45 ;  /* 0x0000002d00a37308 */ /* 0x000fea0000000800 */
[C---:B---3--:R-:W-:Y:S05]  /*84e0*/  HMMA.16816.F32.BF16 R68, R20.reuse, R140, R68 ;  /* 0x0000008c1444723c */ /* 0x048fea0000041844 */
[----:B------:R-:W-:Y:S03]  /*84f0*/  MUFU.EX2 R162, R46 ;  /* 0x0000002e00a27308 */ /* 0x000fe60000000800 */
[C---:B------:R-:W-:Y:S01]  /*8500*/  HMMA.16816.F32.BF16 R72, R20.reuse, R142, R72 ;  /* 0x0000008e1448723c */ /* 0x040fe20000041848 */
[----:B------:R-:W2:Y:S06]  /*8510*/  LDSM.16.MT88.4 R140, [R134+0x7100] ;  /* 0x00710000868c783b */ /* 0x000eac0000004200 */
[----:B------:R3:W-:Y:S01]  /*8520*/  MUFU.EX2 R160, R48 ;  /* 0x0000003000a07308 */ /* 0x0007e20000000800 */
[C---:B------:R-:W-:Y:S08]  /*8530*/  HMMA.16816.F32.BF16 R76, R20.reuse, R164, R76 ;  /* 0x000000a4144c723c */ /* 0x040ff0000004184c */
[C---:B------:R-:W-:Y:S01]  /*8540*/  HMMA.16816.F32.BF16 R80, R20.reuse, R166, R80 ;  /* 0x000000a61450723c */ /* 0x040fe20000041850 */
[----:B------:R-:W-:Y:S07]  /*8550*/  MUFU.EX2 R167, R37 ;  /* 0x0000002500a77308 */ /* 0x000fee0000000800 */
[C---:B------:R-:W-:Y:S03]  /*8560*/  HMMA.16816.F32.BF16 R84, R20.reuse, R168, R84 ;  /* 0x000000a81454723c */ /* 0x040fe60000041854 */
[----:B------:R-:W-:Y:S01]  /*8570*/  MUFU.EX2 R169, R35 ;  /* 0x0000002300a97308 */ /* 0x000fe20000000800 */
[----:B---3--:R-:W-:Y:S04]  /*8580*/  FFMA.FTZ R48, R51, c[0x0][0x2d0], -R177 ;  /* 0x0000b40033307a23 */ /* 0x008fe800000108b1 */
[C---:B------:R-:W-:Y:S05]  /*8590*/  HMMA.16816.F32.BF16 R88, R20.reuse, R170, R88 ;  /* 0x000000aa1458723c */ /* 0x040fea0000041858 */
[----:B------:R3:W2:Y:S03]  /*85a0*/  MUFU.EX2 R171, R31 ;  /* 0x0000001f00ab7308 */ /* 0x0006a60000000800 */
[C---:B----4-:R-:W-:Y:S07]  /*85b0*/  HMMA.16816.F32.BF16 R92, R20.reuse, R136, R92 ;  /* 0x00000088145c723c */ /* 0x050fee000004185c */
[----:B------:R4:W2:Y:S01]  /*85c0*/  MUFU.EX2 R170, R34 ;  /* 0x0000002200aa7308 */ /* 0x0008a20000000800 */
[C---:B------:R-:W-:Y:S01]  /*85d0*/  HMMA.16816.F32.BF16 R96, R20.reuse, R138, R96 ;  /* 0x0000008a1460723c */ /* 0x040fe20000041860 */
[----:B------:R-:W5:Y:S07]  /*85e0*/  LDSM.16.MT88.4 R136, [R237+UR4+0x7100] ;  /* 0x00710004ed88783b */ /* 0x000f6e0008004200 */
[C---:B-1----:R-:W-:Y:S01]  /*85f0*/  HMMA.16816.F32.BF16 R100, R20.reuse, R144, R100 ;  /* 0x000000901464723c */ /* 0x042fe20000041864 */
[----:B------:R-:W1:Y:S01]  /*8600*/  MUFU.EX2 R168, R36 ;  /* 0x0000002400a87308 */ /* 0x000e620000000800 */
[----:B---3--:R-:W-:Y:S06]  /*8610*/  LDSM.16.MT88.4 R28, [R135+UR4+0x1900] ;  /* 0x00190004871c783b */ /* 0x008fec0008004200 */
[C---:B------:R-:W-:Y:S03]  /*8620*/  HMMA.16816.F32.BF16 R104, R20.reuse, R146, R104 ;  /* 0x000000921468723c */ /* 0x040fe60000041868 */
[----:B------:R-:W-:Y:S01]  /*8630*/  MUFU.EX2 R166, R41 ;  /* 0x0000002900a67308 */ /* 0x000fe20000000800 */
[----:B------:R-:W-:Y:S04]  /*8640*/  LDSM.16.MT88.4 R144, [R133+0x1900] ;  /* 0x001900008590783b */ /* 0x000fe80000004200 */
[C---:B------:R-:W-:Y:S04]  /*8650*/  HMMA.16816.F32.BF16 R108, R20.reuse, R24, R108 ;  /* 0x00000018146c723c */ /* 0x040fe8000004186c */
[----:B----4-:R-:W-:Y:S01]  /*8660*/  LDSM.16.MT88.4 R32, [R237+UR4+0x1900] ;  /* 0x00190004ed20783b */ /* 0x010fe20008004200 */
[----:B------:R-:W-:Y:S03]  /*8670*/  MUFU.EX2 R165, R43 ;  /* 0x0000002b00a57308 */ /* 0x000fe60000000800 */
[C---:B------:R-:W-:Y:S04]  /*8680*/  HMMA.16816.F32.BF16 R112, R20.reuse, R26, R112 ;  /* 0x0000001a1470723c */ /* 0x040fe80000041870 */
[----:B------:R-:W3:Y:S04]  /*8690*/  LDSM.16.MT88.4 R24, [R133+0x7100] ;  /* 0x007100008518783b */ /* 0x000ee80000004200 */
[C---:B--2---:R-:W-:Y:S01]  /*86a0*/  HMMA.16816.F32.BF16 R116, R20.reuse, R140, R116 ;  /* 0x0000008c1474723c */ /* 0x044fe20000041874 */
[----:B------:R2:W-:Y:S07]  /*86b0*/  MUFU.EX2 R164, R44 ;  /* 0x0000002c00a47308 */ /* 0x0005ee0000000800 */
[C---:B------:R-:W-:Y:S01]  /*86c0*/  HMMA.16816.F32.BF16 R120, R20.reuse, R142, R120 ;  /* 0x0000008e1478723c */ /* 0x040fe20000041878 */
[----:B------:R-:W4:Y:S02]  /*86d0*/  LDSM.16.MT88.4 R140, [R134+0x1900] ;  /* 0x00190000868c783b */ /* 0x000f240000004200 */
[----:B------:R-:W-:Y:S05]  /*86e0*/  MUFU.EX2 R48, R48 ;  /* 0x0000003000307308 */ /* 0x000fea0000000800 */
[C---:B-----5:R-:W-:Y:S08]  /*86f0*/  HMMA.16816.F32.BF16 R124, R20.reuse, R136, R124 ;  /* 0x00000088147c723c */ /* 0x060ff0000004187c */
[C---:B------:R-:W-:Y:S01]  /*8700*/  HMMA.16816.F32.BF16 R12, R20.reuse, R138, R12 ;  /* 0x0000008a140c723c */ /* 0x040fe2000004180c */
[----:B------:R-:W5:Y:S08]  /*8710*/  LDSM.16.MT88.4 R136, [R134+0x4900] ;  /* 0x004900008688783b */ /* 0x000f700000004200 */
[----:B--2---:R-:W-:Y:S01]  /*8720*/  LDSM.16.MT88.4 R44, [R134+0x5900] ;  /* 0x00590000862c783b */ /* 0x004fe20000004200 */
[C---:B---3--:R-:W-:Y:S08]  /*8730*/  HMMA.16816.F32.BF16 R16, R20.reuse, R24, R16 ;  /* 0x000000181410723c */ /* 0x048ff00000041810 */
[----:B------:R-:W-:Y:S01]  /*8740*/  HMMA.16816.F32.BF16 R128, R20, R26, R128 ;  /* 0x0000001a1480723c */ /* 0x000fe20000041880 */
[----:B------:R-:W2:Y:S06]  /*8750*/  LDSM.16.MT88.4 R24, [R237+UR4+0x4900] ;  /* 0x00490004ed18783b */ /* 0x000eac0008004200 */
[----:B------:R-:W-:Y:S02]  /*8760*/  F2FP.BF16.PACK_AB R20, R178, R173 ;  /* 0x000000adb214723e */ /* 0x000fe400000010ff */
[----:B------:R-:W-:Y:S03]  /*8770*/  F2FP.BF16.PACK_AB R22, R174, R175 ;  /* 0x000000afae16723e */ /* 0x000fe600000010ff */
[----:B------:R-:W-:Y:S02]  /*8780*/  F2FP.BF16.PACK_AB R21, R171, R172 ;  /* 0x000000acab15723e */ /* 0x000fe400000010ff */
[----:B------:R-:W-:Y:S07]  /*8790*/  F2FP.BF16.PACK_AB R23, R169, R170 ;  /* 0x000000aaa917723e */ /* 0x000fee00000010ff */
[C---:B------:R-:W-:Y:S08]  /*87a0*/  HMMA.16816.F32.BF16 R4, R20.reuse, R28, R4 ;  /* 0x0000001c1404723c */ /* 0x040ff00000041804 */
[C---:B------:R-:W-:Y:S01]  /*87b0*/  HMMA.16816.F32.BF16 R8, R20.reuse, R30, R8 ;  /* 0x0000001e1408723c */ /* 0x040fe20000041808 */
[----:B------:R-:W3:Y:S07]  /*87c0*/  LDSM.16.MT88.4 R28, [R133+0x4900] ;  /* 0x00490000851c783b */ /* 0x000eee0000004200 */
[C---:B----4-:R-:W-:Y:S08]  /*87d0*/  HMMA.16816.F32.BF16 R52, R20.reuse, R140, R52 ;  /* 0x0000008c1434723c */ /* 0x050ff00000041834 */
[C---:B------:R-:W-:Y:S01]  /*87e0*/  HMMA.16816.F32.BF16 R56, R20.reuse, R142, R56 ;  /* 0x0000008e1438723c */ /* 0x040fe20000041838 */
[----:B------:R-:W-:Y:S07]  /*87f0*/  LDSM.16.MT88.4 R140, [R134+0x5100] ;  /* 0x00510000868c783b */ /* 0x000fee0000004200 */
[C---:B------:R-:W-:Y:S08]  /*8800*/  HMMA.16816.F32.BF16 R60, R20.reuse, R32, R60 ;  /* 0x00000020143c723c */ /* 0x040ff0000004183c */
[C---:B------:R-:W-:Y:S01]  /*8810*/  HMMA.16816.F32.BF16 R64, R20.reuse, R34, R64 ;  /* 0x000000221440723c */ /* 0x040fe20000041840 */
[----:B------:R-:W2:Y:S07]  /*8820*/  LDSM.16.MT88.4 R32, [R135+UR4+0x7900] ;  /* 0x007900048720783b */ /* 0x000eae0008004200 */
[C---:B------:R-:W-:Y:S01]  /*8830*/  HMMA.16816.F32.BF16 R68, R20.reuse, R144, R68 ;  /* 0x000000901444723c */ /* 0x040fe20000041844 */
[----:B------:R-:W4:Y:S07]  /*8840*/  LDL.64 R144, [R1+0x18] ;  /* 0x0000180001907983 */ /* 0x000f2e0000100a00 */
[C---:B------:R-:W-:Y:S01]  /*8850*/  HMMA.16816.F32.BF16 R72, R20.reuse, R146, R72 ;  /* 0x000000921448723c */ /* 0x040fe20000041848 */
[----:B------:R-:W4:Y:S07]  /*8860*/  LDL.64 R146, [R1] ;  /* 0x0000000001927983 */ /* 0x000f2e0000100a00 */
[C---:B------:R-:W-:Y:S01]  /*8870*/  HMMA.16816.F32.BF16 R76, R20.reuse, R148, R76 ;  /* 0x00000094144c723c */ /* 0x040fe2000004184c */
[----:B------:R-:W-:Y:S07]  /*8880*/  MUFU.EX2 R149, R40 ;  /* 0x0000002800957308 */ /* 0x000fee0000000800 */
[C---:B------:R-:W-:Y:S03]  /*8890*/  HMMA.16816.F32.BF16 R80, R20.reuse, R150, R80 ;  /* 0x000000961450723c */ /* 0x040fe60000041850 */
[----:B------:R-:W-:Y:S05]  /*88a0*/  MUFU.EX2 R151, R38 ;  /* 0x0000002600977308 */ /* 0x000fea0000000800 */
[C---:B-----5:R-:W-:Y:S05]  /*88b0*/  HMMA.16816.F32.BF16 R84, R20.reuse, R136, R84 ;  /* 0x000000881454723c */ /* 0x060fea0000041854 */
[----:B------:R5:W1:Y:S03]  /*88c0*/  MUFU.EX2 R150, R39 ;  /* 0x0000002700967308 */ /* 0x000a660000000800 */
[C---:B------:R-:W-:Y:S01]  /*88d0*/  HMMA.16816.F32.BF16 R88, R20.reuse, R138, R88 ;  /* 0x0000008a1458723c */ /* 0x040fe20000041858 */
[----:B------:R-:W1:Y:S06]  /*88e0*/  LDSM.16.MT88.4 R136, [R134+0x7900] ;  /* 0x007900008688783b */ /* 0x000e6c0000004200 */
[----:B------:R1:W1:Y:S01]  /*88f0*/  MUFU.EX2 R148, R42 ;  /* 0x0000002a00947308 */ /* 0x0002620000000800 */
[C---:B--2---:R-:W-:Y:S08]  /*8900*/  HMMA.16816.F32.BF16 R92, R20.reuse, R24, R92 ;  /* 0x00000018145c723c */ /* 0x044ff0000004185c */
[C---:B------:R-:W-:Y:S01]  /*8910*/  HMMA.16816.F32.BF16 R96, R20.reuse, R26, R96 ;  /* 0x0000001a1460723c */ /* 0x040fe20000041860 */
[----:B------:R-:W2:Y:S07]  /*8920*/  LDSM.16.MT88.4 R24, [R237+UR4+0x7900] ;  /* 0x00790004ed18783b */ /* 0x000eae0008004200 */
[C---:B---3--:R-:W-:Y:S01]  /*8930*/  HMMA.16816.F32.BF16 R100, R20.reuse, R28, R100 ;  /* 0x0000001c1464723c */ /* 0x048fe20000041864 */
[----:B-----5:R-:W-:Y:S07]  /*8940*/  LDSM.16.MT88.4 R36, [R134+0x2100] ;  /* 0x002100008624783b */ /* 0x020fee0000004200 */
[C---:B------:R-:W-:Y:S01]  /*8950*/  HMMA.16816.F32.BF16 R104, R20.reuse, R30, R104 ;  /* 0x0000001e1468723c */ /* 0x040fe20000041868 */
[----:B------:R-:W3:Y:S07]  /*8960*/  LDSM.16.MT88.4 R28, [R133+0x7900] ;  /* 0x00790000851c783b */ /* 0x000eee0000004200 */
[C---:B------:R-:W-:Y:S01]  /*8970*/  HMMA.16816.F32.BF16 R108, R20.reuse, R32, R108 ;  /* 0x00000020146c723c */ /* 0x040fe2000004186c */
[----:B-1----:R-:W-:Y:S07]  /*8980*/  LDSM.16.MT88.4 R40, [R237+UR4+0x2100] ;  /* 0x00210004ed28783b */ /* 0x002fee0008004200 */
[C---:B------:R-:W-:Y:S01]  /*8990*/  HMMA.16816.F32.BF16 R112, R20.reuse, R34, R112 ;  /* 0x000000221470723c */ /* 0x040fe20000041870 */
[----:B------:R-:W1:Y:S07]  /*89a0*/  LDSM.16.MT88.4 R32, [R135+UR4+0x2100] ;  /* 0x002100048720783b */ /* 0x000e6e0008004200 */
[C---:B------:R-:W-:Y:S08]  /*89b0*/  HMMA.16816.F32.BF16 R116, R20.reuse, R136, R116 ;  /* 0x000000881474723c */ /* 0x040ff00000041874 */
[C---:B------:R-:W-:Y:S01]  /*89c0*/  HMMA.16816.F32.BF16 R120, R20.reuse, R138, R120 ;  /* 0x0000008a1478723c */ /* 0x040fe20000041878 */
[----:B------:R-:W5:Y:S07]  /*89d0*/  LDSM.16.MT88.4 R136, [R133+0x2100] ;  /* 0x002100008588783b */ /* 0x000f6e0000004200 */
[C---:B--2---:R-:W-:Y:S08]  /*89e0*/  HMMA.16816.F32.BF16 R124, R20.reuse, R24, R124 ;  /* 0x00000018147c723c */ /* 0x044ff0000004187c */
[C---:B------:R-:W-:Y:S01]  /*89f0*/  HMMA.16816.F32.BF16 R12, R20.reuse, R26, R12 ;  /* 0x0000001a140c723c */ /* 0x040fe2000004180c */
[----:B------:R-:W2:Y:S07]  /*8a00*/  LDSM.16.MT88.4 R24, [R135+UR4+0x5100] ;  /* 0x005100048718783b */ /* 0x000eae0008004200 */
[C---:B---3--:R-:W-:Y:S08]  /*8a10*/  HMMA.16816.F32.BF16 R16, R20.reuse, R28, R16 ;  /* 0x0000001c1410723c */ /* 0x048ff00000041810 */
[----:B------:R-:W-:Y:S01]  /*8a20*/  HMMA.16816.F32.BF16 R128, R20, R30, R128 ;  /* 0x0000001e1480723c */ /* 0x000fe20000041880 */
[----:B------:R-:W3:Y:S06]  /*8a30*/  LDSM.16.MT88.4 R28, [R237+UR4+0x5100] ;  /* 0x00510004ed1c783b */ /* 0x000eec0008004200 */
        /* <DEDUP_REMOVED lines=9> */
[----:B------:R-:W1:Y:S07]  /*8ad0*/  LDSM.16.MT88.4 R36, [R135+UR4+0x8100] ;  /* 0x008100048724783b */ /* 0x000e6e0008004200 */
[C---:B------:R-:W-:Y:S08]  /*8ae0*/  HMMA.16816.F32.BF16 R60, R20.reuse, R40, R60 ;  /* 0x00000028143c723c */ /* 0x040ff0000004183c */
[C---:B------:R-:W-:Y:S01]  /*8af0*/  HMMA.16816.F32.BF16 R64, R20.reuse, R42, R64 ;  /* 0x0000002a1440723c */ /* 0x040fe20000041840 */
[----:B------:R-:W-:Y:S07]  /*8b00*/  LDSM.16.MT88.4 R40, [R133+0x2900] ;  /* 0x002900008528783b */ /* 0x000fee0000004200 */
[C---:B-----5:R-:W-:Y:S08]  /*8b10*/  HMMA.16816.F32.BF16 R68, R20.reuse, R136, R68 ;  /* 0x000000881444723c */ /* 0x060ff00000041844 */
[C---:B------:R-:W-:Y:S08]  /*8b20*/  HMMA.16816.F32.BF16 R72, R20.reuse, R138, R72 ;  /* 0x0000008a1448723c */ /* 0x040ff00000041848 */
[C---:B--2---:R-:W-:Y:S08]  /*8b30*/  HMMA.16816.F32.BF16 R76, R20.reuse, R24, R76 ;  /* 0x00000018144c723c */ /* 0x044ff0000004184c */
[C---:B------:R-:W-:Y:S01]  /*8b40*/  HMMA.16816.F32.BF16 R80, R20.reuse, R26, R80 ;  /* 0x0000001a1450723c */ /* 0x040fe20000041850 */
[----:B------:R-:W2:Y:S07]  /*8b50*/  LDSM.16.MT88.4 R24, [R134+0x8100] ;  /* 0x008100008618783b */ /* 0x000eae0000004200 */
[C---:B------:R-:W-:Y:S08]  /*8b60*/  HMMA.16816.F32.BF16 R84, R20.reuse, R140, R84 ;  /* 0x0000008c1454723c */ /* 0x040ff00000041854 */
[C---:B------:R-:W-:Y:S01]  /*8b70*/  HMMA.16816.F32.BF16 R88, R20.reuse, R142, R88 ;  /* 0x0000008e1458723c */ /* 0x040fe20000041858 */
[----:B------:R-:W-:Y:S07]  /*8b80*/  LDSM.16.MT88.4 R140, [R135+UR4+0x2900] ;  /* 0x00290004878c783b */ /* 0x000fee0008004200 */
[C---:B---3--:R-:W-:Y:S08]  /*8b90*/  HMMA.16816.F32.BF16 R92, R20.reuse, R28, R92 ;  /* 0x0000001c145c723c */ /* 0x048ff0000004185c */
[C---:B------:R-:W-:Y:S01]  /*8ba0*/  HMMA.16816.F32.BF16 R96, R20.reuse, R30, R96 ;  /* 0x0000001e1460723c */ /* 0x040fe20000041860 */
[----:B------:R-:W3:Y:S07]  /*8bb0*/  LDSM.16.MT88.4 R28, [R237+UR4+0x8100] ;  /* 0x00810004ed1c783b */ /* 0x000eee0008004200 */
[C---:B-1----:R-:W-:Y:S08]  /*8bc0*/  HMMA.16816.F32.BF16 R100, R20.reuse, R32, R100 ;  /* 0x000000201464723c */ /* 0x042ff00000041864 */
[C---:B------:R-:W-:Y:S01]  /*8bd0*/  HMMA.16816.F32.BF16 R104, R20.reuse, R34, R104 ;  /* 0x000000221468723c */ /* 0x040fe20000041868 */
[----:B------:R-:W1:Y:S07]  /*8be0*/  LDSM.16.MT88.4 R32, [R133+0x8100] ;  /* 0x008100008520783b */ /* 0x000e6e0000004200 */
[C---:B------:R-:W-:Y:S08]  /*8bf0*/  HMMA.16816.F32.BF16 R108, R20.reuse, R36, R108 ;  /* 0x00000024146c723c */ /* 0x040ff0000004186c */
[C---:B------:R-:W-:Y:S01]  /*8c00*/  HMMA.16816.F32.BF16 R112, R20.reuse, R38, R112 ;  /* 0x000000261470723c */ /* 0x040fe20000041870 */
[----:B------:R-:W-:Y:S07]  /*8c10*/  LDSM.16.MT88.4 R36, [R237+UR4+0x2900] ;  /* 0x00290004ed24783b */ /* 0x000fee0008004200 */
[C---:B--2---:R-:W-:Y:S08]  /*8c20*/  HMMA.16816.F32.BF16 R116, R20.reuse, R24, R116 ;  /* 0x000000181474723c */ /* 0x044ff00000041874 */
[C---:B------:R-:W-:Y:S01]  /*8c30*/  HMMA.16816.F32.BF16 R120, R20.reuse, R26, R120 ;  /* 0x0000001a1478723c */ /* 0x040fe20000041878 */
[----:B------:R-:W2:Y:S07]  /*8c40*/  LDSM.16.MT88.4 R24, [R134+0x2900] ;  /* 0x002900008618783b */ /* 0x000eae0000004200 */
[C---:B---3--:R-:W-:Y:S08]  /*8c50*/  HMMA.16816.F32.BF16 R124, R20.reuse, R28, R124 ;  /* 0x0000001c147c723c */ /* 0x048ff0000004187c */
[C---:B------:R-:W-:Y:S01]  /*8c60*/  HMMA.16816.F32.BF16 R12, R20.reuse, R30, R12 ;  /* 0x0000001e140c723c */ /* 0x040fe2000004180c */
[----:B------:R-:W3:Y:S07]  /*8c70*/  LDSM.16.MT88.4 R28, [R135+UR4+0x5900] ;  /* 0x00590004871c783b */ /* 0x000eee0008004200 */
[C---:B-1----:R-:W-:Y:S08]  /*8c80*/  HMMA.16816.F32.BF16 R16, R20.reuse, R32, R16 ;  /* 0x000000201410723c */ /* 0x042ff00000041810 */
[----:B------:R-:W-:Y:S07]  /*8c90*/  HMMA.16816.F32.BF16 R128, R20, R34, R128 ;  /* 0x000000221480723c */ /* 0x000fee0000041880 */
[----:B------:R-:W-:Y:S02]  /*8ca0*/  F2FP.BF16.PACK_AB R20, R163, R164 ;  /* 0x000000a4a314723e */ /* 0x000fe400000010ff */
[----:B------:R-:W-:Y:S03]  /*8cb0*/  F2FP.BF16.PACK_AB R21, R161, R162 ;  /* 0x000000a2a115723e */ /* 0x000fe600000010ff */
[----:B------:R-:W-:Y:S02]  /*8cc0*/  F2FP.BF16.PACK_AB R22, R49, R160 ;  /* 0x000000a03116723e */ /* 0x000fe400000010ff */
[----:B------:R-:W-:Y:S07]  /*8cd0*/  F2FP.BF16.PACK_AB R23, R48, R50 ;  /* 0x000000323017723e */ /* 0x000fee00000010ff */
[C---:B------:R-:W-:Y:S01]  /*8ce0*/  HMMA.16816.F32.BF16 R136, R20.reuse, R140, R4 ;  /* 0x0000008c1488723c */ /* 0x040fe20000041804 */
[----:B------:R-:W1:Y:S07]  /*8cf0*/  LDSM.16.MT88.4 R4, [R237+UR4+0x5900] ;  /* 0x00590004ed04783b */ /* 0x000e6e0008004200 */
[C---:B------:R-:W-:Y:S01]  /*8d00*/  HMMA.16816.F32.BF16 R140, R20.reuse, R142, R8 ;  /* 0x0000008e148c723c */ /* 0x040fe20000041808 */
[----:B------:R-:W5:Y:S07]  /*8d10*/  LDSM.16.MT88.4 R8, [R133+0x5900] ;  /* 0x005900008508783b */ /* 0x000f6e0000004200 */
[C---:B--2---:R-:W-:Y:S07]  /*8d20*/  HMMA.16816.F32.BF16 R52, R20.reuse, R24, R52 ;  /* 0x000000181434723c */ /* 0x044fee0000041834 */
[----:B------:R-:W-:Y:S01]  /*8d30*/  FADD.FTZ R24, R247, R2 ;  /* 0x00000002f7187221 */ /* 0x000fe20000010000 */
[C---:B------:R-:W-:Y:S04]  /*8d40*/  HMMA.16816.F32.BF16 R56, R20.reuse, R26, R56 ;  /* 0x0000001a1438723c */ /* 0x040fe80000041838 */
[----:B------:R-:W-:Y:S02]  /*8d50*/  FADD.FTZ R2, R242, R0 ;  /* 0x00000000f2027221 */ /* 0x000fe40000010000 */
[----:B------:R-:W-:Y:S02]  /*8d60*/  FADD.FTZ R0, R246, R24 ;  /* 0x00000018f6007221 */ /* 0x000fe40000010000 */
[C---:B------:R-:W-:Y:S01]  /*8d70*/  HMMA.16816.F32.BF16 R60, R20.reuse, R36, R60 ;  /* 0x00000024143c723c */ /* 0x040fe2000004183c */
[----:B------:R-:W2:Y:S03]  /*8d80*/  LDSM.16.MT88.4 R24, [R135+UR4+0x8900] ;  /* 0x008900048718783b */ /* 0x000ea60008004200 */
        /* <DEDUP_REMOVED lines=11> */
[C---:B---3--:R-:W-:Y:S04]  /*8e40*/  HMMA.16816.F32.BF16 R76, R20.reuse, R28, R76 ;  /* 0x0000001c144c723c */ /* 0x048fe8000004184c */
[----:B------:R-:W-:Y:S02]  /*8e50*/  FADD.FTZ R2, R195, R2 ;  /* 0x00000002c3027221 */ /* 0x000fe40000010000 */
[----:B------:R-:W-:Y:S01]  /*8e60*/  FADD.FTZ R0, R203, R0 ;  /* 0x00000000cb007221 */ /* 0x000fe20000010000 */
[----:B----4-:R-:W-:Y:S01]  /*8e70*/  @P0 MOV R28, R144 ;  /* 0x00000090001c0202 */ /* 0x010fe20000000f00 */
[C---:B------:R-:W-:Y:S04]  /*8e80*/  HMMA.16816.F32.BF16 R80, R20.reuse, R30, R80 ;  /* 0x0000001e1450723c */ /* 0x040fe80000041850 */
[----:B------:R-:W-:Y:S02]  /*8e90*/  @P0 MOV R29, R147 ;  /* 0x00000093001d0202 */ /* 0x000fe40000000f00 */
[----:B------:R-:W-:Y:S01]  /*8ea0*/  LDSM.16.MT88.4 R144, [R237+UR4+0x8900] ;  /* 0x00890004ed90783b */ /* 0x000fe20008004200 */
[----:B------:R-:W-:Y:S01]  /*8eb0*/  FADD.FTZ R30, R200, R2 ;  /* 0x00000002c81e7221 */ /* 0x000fe20000010000 */
[C---:B------:R-:W-:Y:S04]  /*8ec0*/  HMMA.16816.F32.BF16 R84, R20.reuse, R44, R84 ;  /* 0x0000002c1454723c */ /* 0x040fe80000041854 */
[----:B------:R-:W-:Y:S02]  /*8ed0*/  FADD.FTZ R2, R194, R0 ;  /* 0x00000000c2027221 */ /* 0x000fe40000010000 */
[----:B------:R-:W-:Y:S02]  /*8ee0*/  FADD.FTZ R0, R182, R30 ;  /* 0x0000001eb6007221 */ /* 0x000fe40000010000 */
[C---:B------:R-:W-:Y:S04]  /*8ef0*/  HMMA.16816.F32.BF16 R88, R20.reuse, R46, R88 ;  /* 0x0000002e1458723c */ /* 0x040fe80000041858 */
[----:B------:R-:W-:Y:S04]  /*8f00*/  FADD.FTZ R2, R193, R2 ;  /* 0x00000002c1027221 */ /* 0x000fe80000010000 */
[C---:B-1----:R-:W-:Y:S07]  /*8f10*/  HMMA.16816.F32.BF16 R92, R20.reuse, R4, R92 ;  /* 0x00000004145c723c */ /* 0x042fee000004185c */
[----:B------:R-:W-:Y:S01]  /*8f20*/  MOV R4, UR22 ;  /* 0x0000001600047c02 */ /* 0x000fe20008000f00 */
[C---:B------:R-:W-:Y:S01]  /*8f30*/  HMMA.16816.F32.BF16 R96, R20.reuse, R6, R96 ;  /* 0x000000061460723c */ /* 0x040fe20000041860 */
[----:B------:R-:W-:Y:S03]  /*8f40*/  MOV R5, UR23 ;  /* 0x0000001700057c02 */ /* 0x000fe60008000f00 */
[----:B------:R-:W-:Y:S03]  /*8f50*/  @P0 IMAD.WIDE.U32 R28, R4, 0x60, R28 ;  /* 0x00000060041c0825 */ /* 0x000fe600078e001c */
[----:B------:R-:W1:Y:S01]  /*8f60*/  LDSM.16.MT88.4 R4, [R134+0x8900] ;  /* 0x008900008604783b */ /* 0x000e620000004200 */
[C---:B-----5:R-:W-:Y:S07]  /*8f70*/  HMMA.16816.F32.BF16 R100, R20.reuse, R8, R100 ;  /* 0x000000081464723c */ /* 0x060fee0000041864 */
[----:B------:R-:W-:Y:S01]  /*8f80*/  FADD.FTZ R8, R181, R0 ;  /* 0x00000000b5087221 */ /* 0x000fe20000010000 */
[C---:B------:R-:W-:Y:S04]  /*8f90*/  HMMA.16816.F32.BF16 R104, R20.reuse, R10, R104 ;  /* 0x0000000a1468723c */ /* 0x040fe80000041868 */
[----:B------:R-:W-:Y:S01]  /*8fa0*/  FADD.FTZ R0, R192, R2 ;  /* 0x00000002c0007221 */ /* 0x000fe20000010000 */
[----:B------:R-:W-:Y:S02]  /*8fb0*/  @P0 SHF.L.U32 R2, R28, 0x1, RZ ;  /* 0x000000011c020819 */ /* 0x000fe400000006ff */
[----:B------:R-:W-:Y:S01]  /*8fc0*/  FADD.FTZ R10, R179, R8 ;  /* 0x00000008b30a7221 */ /* 0x000fe20000010000 */
[C---:B--2---:R-:W-:Y:S04]  /*8fd0*/  HMMA.16816.F32.BF16 R108, R20.reuse, R24, R108 ;  /* 0x00000018146c723c */ /* 0x044fe8000004186c */
[----:B------:R-:W-:Y:S01]  /*8fe0*/  @P0 IADD3 R8, R29, UR16, RZ ;  /* 0x000000101d080c10 */ /* 0x000fe2000fffe0ff */
[----:B------:R-:W-:Y:S01]  /*8ff0*/  FADD.FTZ R9, R183, R0 ;  /* 0x00000000b7097221 */ /* 0x000fe20000010000 */
[----:B------:R-:W-:Y:S01]  /*9000*/  MOV R0, UR19 ;  /* 0x0000001300007c02 */ /* 0x000fe20008000f00 */
[----:B------:R-:W-:Y:S01]  /*9010*/  FADD.FTZ R29, R180, R10 ;  /* 0x0000000ab41d7221 */ /* 0x000fe20000010000 */
[C---:B------:R-:W-:Y:S01]  /*9020*/  HMMA.16816.F32.BF16 R112, R20.reuse, R26, R112 ;  /* 0x0000001a1470723c */ /* 0x040fe20000041870 */
[----:B------:R-:W-:Y:S02]  /*9030*/  @UP0 USHF.L.U64.HI UR16, UR6, 0x6, UR7 ;  /* 0x0000000606100899 */ /* 0x000fe40008010207 */
[----:B------:R-:W-:Y:S01]  /*9040*/  UISETP.GE.AND UP0, UPT, UR10, UR20, UPT ;  /* 0x000000140a00728c */ /* 0x000fe2000bf06270 */
[----:B------:R-:W-:Y:S01]  /*9050*/  @P0 SHF.L.U64.HI R28, R28, 0x1, R8 ;  /* 0x000000011c1c0819 */ /* 0x000fe20000010208 */
[----:B------:R-:W-:Y:S01]  /*9060*/  FADD.FTZ R30, R173, R9 ;  /* 0x00000009ad1e7221 */ /* 0x000fe20000010000 */
[----:B------:R-:W-:Y:S01]  /*9070*/  @P0 IADD3 R8, P5, R2, 0x80, RZ ;  /* 0x0000008002080810 */ /* 0x000fe20007fbe0ff */
[----:B------:R-:W-:Y:S01]  /*9080*/  @P0 IMAD R0, R0, 0x4800, R251 ;  /* 0x0000480000000824 */ /* 0x000fe200078e02fb */
[----:B------:R-:W-:Y:S01]  /*9090*/  @P0 IADD3 R24, P6, R2, c[0x0][0x1c8], RZ ;  /* 0x0000720002180a10 */ /* 0x000fe20007fde0ff */
[----:B------:R-:W-:Y:S01]  /*90a0*/  FADD.FTZ R30, R178, R30 ;  /* 0x0000001eb21e7221 */ /* 0x000fe20000010000 */
[----:B------:R-:W-:Y:S02]  /*90b0*/  UMOV UR20, UR18 ;  /* 0x0000001200147c82 */ /* 0x000fe40008000000 */
[----:B------:R-:W-:Y:S01]  /*90c0*/  @P0 IADD3 R26, P1, R8, c[0x0][0x1c8], RZ ;  /* 0x00007200081a0a10 */ /* 0x000fe20007f3e0ff */
[----:B------:R-:W-:Y:S01]  /*90d0*/  FADD.FTZ R29, R172, R29 ;  /* 0x0000001dac1d7221 */ /* 0x000fe20000010000 */
[----:B------:R2:W3:Y:S01]  /*90e0*/  LDSM.16.MT88.4 R8, [R133+0x8900] ;  /* 0x008900008508783b */ /* 0x0004e20000004200 */
[----:B------:R-:W-:Y:S01]  /*90f0*/  @P0 IADD3.X R25, R28, c[0x0][0x1cc], RZ, P6, !PT ;  /* 0x000073001c190a10 */ /* 0x000fe200037fe4ff */
[C---:B-1----:R-:W-:Y:S03]  /*9100*/  HMMA.16816.F32.BF16 R116, R20.reuse, R4, R116 ;  /* 0x000000041474723c */ /* 0x042fe60000041874 */
[----:B------:R-:W-:Y:S02]  /*9110*/  @P0 SHF.L.U32 R0, R0, 0x1, RZ ;  /* 0x0000000100000819 */ /* 0x000fe400000006ff */
[----:B------:R-:W-:Y:S02]  /*9120*/  @P0 IADD3.X R27, RZ, c[0x0][0x1cc], R28, P1, P5 ;  /* 0x00007300ff1b0a10 */ /* 0x000fe40000fea41c */
[----:B------:R-:W-:Y:S01]  /*9130*/  @P0 IADD3 R2, P5, R2, 0x100, RZ ;  /* 0x0000010002020810 */ /* 0x000fe20007fbe0ff */
[----:B------:R-:W-:Y:S01]  /*9140*/  @!PT LDS RZ, [RZ] ;  /* 0x00000000fffff984 */ /* 0x000fe20000000800 */
[----:B------:R-:W-:Y:S01]  /*9150*/  @!PT LDS RZ, [RZ] ;  /* 0x00000000fffff984 */ /* 0x000fe20000000800 */
[----:B------:R-:W-:Y:S01]  /*9160*/  @!PT LDS RZ, [RZ] ;  /* 0x00000000fffff984 */ /* 0x000fe20000000800 */
[----:B------:R1:W-:Y:S01]  /*9170*/  @P0 LDGSTS.E.BYPASS.LTC128B.128 [R0+0x12100], [R24.64], !P4 ;  /* 0x1210000018000fae */ /* 0x0003e2000e101d4c */
[C---:B------:R-:W-:Y:S03]  /*9180*/  HMMA.16816.F32.BF16 R120, R20.reuse, R6, R120 ;  /* 0x000000061478723c */ /* 0x040fe60000041878 */
[----:B------:R-:W-:Y:S02]  /*9190*/  FADD.FTZ R4, R175, R30 ;  /* 0x0000001eaf047221 */ /* 0x000fe40000010000 */
[----:B------:R-:W-:Y:S02]  /*91a0*/  FADD.FTZ R5, R171, R29 ;  /* 0x0000001dab057221 */ /* 0x000fe40000010000 */
[----:B------:R4:W-:Y:S01]  /*91b0*/  @P0 LDGSTS.E.BYPASS.LTC128B.128 [R0+0x15100], [R26.64], !P3 ;  /* 0x151000001a000fae */ /* 0x0009e2000d901d4c */
[----:B------:R-:W-:Y:S01]  /*91c0*/  @P0 IADD3 R6, P1, R2, c[0x0][0x1c8], RZ ;  /* 0x0000720002060a10 */ /* 0x000fe20007f3e0ff */
[----:B------:R-:W-:Y:S01]  /*91d0*/  FADD.FTZ R4, R174, R4 ;  /* 0x00000004ae047221 */ /* 0x000fe20000010000 */
[C---:B------:R-:W-:Y:S03]  /*91e0*/  HMMA.16816.F32.BF16 R124, R20.reuse, R144, R124 ;  /* 0x00000090147c723c */ /* 0x040fe6000004187c */
[----:B------:R-:W-:Y:S01]  /*91f0*/  @P0 IADD3.X R7, RZ, c[0x0][0x1cc], R28, P1, P5 ;  /* 0x00007300ff070a10 */ /* 0x000fe20000fea41c */
[----:B------:R-:W-:Y:S01]  /*9200*/  FADD.FTZ R5, R170, R5 ;  /* 0x00000005aa057221 */ /* 0x000fe20000010000 */
[----:B--2---:R-:W-:Y:S03]  /*9210*/  MOV R133, R3 ;  /* 0x0000000300857202 */ /* 0x004fe60000000f00 */
[----:B------:R2:W-:Y:S01]  /*9220*/  @P0 LDGSTS.E.BYPASS.LTC128B.128 [R0+0x18100], [R6.64], !P2 ;  /* 0x1810000006000fae */ /* 0x0005e2000d101d4c */
[----:B------:R-:W-:Y:S01]  /*9230*/  FADD.FTZ R2, R169, R5 ;  /* 0x00000005a9027221 */ /* 0x000fe20000010000 */
[C---:B------:R-:W-:Y:S03]  /*9240*/  HMMA.16816.F32.BF16 R144, R20.reuse, R146, R12 ;  /* 0x000000921490723c */ /* 0x040fe6000004180c */
[----:B------:R-:W-:Y:S01]  /*9250*/  FADD.FTZ R5, R168, R4 ;  /* 0x00000004a8057221 */ /* 0x000fe20000010000 */
[----:B------:R-:W-:Y:S01]  /*9260*/  @P0 IADD3 R4, P1, R24, UR14, RZ ;  /* 0x0000000e18040c10 */ /* 0x000fe2000ff3e0ff */
[----:B----4-:R-:W-:Y:S02]  /*9270*/  FADD.FTZ R26, R151, R2 ;  /* 0x00000002971a7221 */ /* 0x010fe40000010000 */
[----:B------:R-:W-:Y:S01]  /*9280*/  FADD.FTZ R2, R167, R5 ;  /* 0x00000005a7027221 */ /* 0x000fe20000010000 */
[----:B------:R-:W-:Y:S01]  /*9290*/  @P0 IADD3.X R5, R25, UR16, RZ, P1, !PT ;  /* 0x0000001019050c10 */ /* 0x000fe20008ffe4ff */
[----:B-1----:R-:W-:Y:S03]  /*92a0*/  FADD.FTZ R24, R150, R26 ;  /* 0x0000001a96187221 */ /* 0x002fe60000010000 */
[----:B------:R-:W-:Y:S01]  /*92b0*/  FADD.FTZ R2, R149, R2 ;  /* 0x0000000295027221 */ /* 0x000fe20000010000 */
[----:B------:R1:W-:Y:S03]  /*92c0*/  @P0 LDGSTS.E.BYPASS.LTC128B.128 [R0+0x13100], [R4.64], !P4 ;  /* 0x1310000004000fae */ /* 0x0003e6000e101d4c */
[----:B------:R-:W-:Y:S01]  /*92d0*/  FADD.FTZ R2, R166, R2 ;  /* 0x00000002a6027221 */ /* 0x000fe20000010000 */
[----:B--2---:R-:W-:Y:S01]  /*92e0*/  @P0 IADD3 R6, P1, R4, UR14, RZ ;  /* 0x0000000e04060c10 */ /* 0x004fe2000ff3e0ff */
[----:B------:R-:W-:Y:S02]  /*92f0*/  UIADD3 UR14, UR5, 0x1, URZ ;  /* 0x00000001050e7890 */ /* 0x000fe4000fffe03f */
[----:B------:R-:W-:Y:S01]  /*9300*/  FADD.FTZ R2, R164, R2 ;  /* 0x00000002a4027221 */ /* 0x000fe20000010000 */
[----:B------:R-:W-:Y:S01]  /*9310*/  @P0 IADD3.X R7, R5, UR16, RZ, P1, !PT ;  /* 0x0000001005070c10 */ /* 0x000fe20008ffe4ff */
[----:B------:R1:W-:Y:S01]  /*9320*/  @P0 LDGSTS.E.BYPASS.LTC128B.128 [R0+0x16100], [R4.64+0x80], !P3 ;  /* 0x1610008004000fae */ /* 0x0003e2000d901d4c */
[----:B------:R-:W-:Y:S01]  /*9330*/  USEL UR5, UR14, URZ, !UP1 ;  /* 0x0000003f0e057287 */ /* 0x000fe2000c800000 */
[----:B------:R-:W-:Y:S04]  /*9340*/  FADD.FTZ R2, R163, R2 ;  /* 0x00000002a3027221 */ /* 0x000fe80000010000 */
[----:B------:R-:W-:Y:S02]  /*9350*/  FADD.FTZ R2, R160, R2 ;  /* 0x00000002a0027221 */ /* 0x000fe40000010000 */
[----:B------:R1:W-:Y:S02]  /*9360*/  @P0 LDGSTS.E.BYPASS.LTC128B.128 [R0+0x19100], [R4.64+0x100], !P2 ;  /* 0x1910010004000fae */ /* 0x0003e4000d101d4c */
[----:B------:R-:W-:Y:S06]  /*9370*/  FADD.FTZ R249, R49, R2 ;  /* 0x0000000231f97221 */ /* 0x000fec0000010000 */
[----:B------:R2:W-:Y:S08]  /*9380*/  @P0 LDGSTS.E.BYPASS.LTC128B.128 [R0+0x14100], [R6.64], !P4 ;  /* 0x1410000006000fae */ /* 0x0005f0000e101d4c */
[----:B------:R2:W-:Y:S08]  /*9390*/  @P0 LDGSTS.E.BYPASS.LTC128B.128 [R0+0x17100], [R6.64+0x80], !P3 ;  /* 0x1710008006000fae */ /* 0x0005f0000d901d4c */
[----:B------:R2:W-:Y:S01]  /*93a0*/  @P0 LDGSTS.E.BYPASS.LTC128B.128 [R0+0x1a100], [R6.64+0x100], !P2 ;  /* 0x1a10010006000fae */ /* 0x0005e2000d101d4c */
[----:B------:R-:W-:Y:S01]  /*93b0*/  PLOP3.LUT P0, PT, PT, PT, UP0, 0x80, 0x0 ;  /* 0x000000000000781c */ /* 0x000fe20003f0f008 */
[----:B-1----:R-:W-:Y:S02]  /*93c0*/  FADD.FTZ R4, R148, R24 ;  /* 0x0000001894047221 */ /* 0x002fe40000010000 */
[C---:B---3--:R-:W-:Y:S04]  /*93d0*/  HMMA.16816.F32.BF16 R148, R20.reuse, R8, R16 ;  /* 0x000000081494723c */ /* 0x048fe80000041810 */
[----:B------:R-:W0:Y:S04]  /*93e0*/  LDGDEPBAR ;  /* 0x00000000000079af */ /* 0x000e280000000000 */
[----:B------:R-:W-:Y:S04]  /*93f0*/  HMMA.16816.F32.BF16 R128, R20, R10, R128 ;  /* 0x0000000a1480723c */ /* 0x000fe80000041880 */
[----:B--2---:R-:W-:Y:S04]  /*9400*/  FADD.FTZ R0, R165, R4 ;  /* 0x00000004a5007221 */ /* 0x004fe80000010000 */
[----:B------:R-:W-:Y:S04]  /*9410*/  FADD.FTZ R0, R162, R0 ;  /* 0x00000000a2007221 */ /* 0x000fe80000010000 */
[----:B------:R-:W-:Y:S04]  /*9420*/  FADD.FTZ R0, R161, R0 ;  /* 0x00000000a1007221 */ /* 0x000fe80000010000 */
[----:B------:R-:W-:Y:S04]  /*9430*/  FADD.FTZ R0, R50, R0 ;  /* 0x0000000032007221 */ /* 0x000fe80000010000 */
[----:B------:R-:W-:Y:S01]  /*9440*/  FADD.FTZ R250, R48, R0 ;  /* 0x0000000030fa7221 */ /* 0x000fe20000010000 */
[----:B------:R-:W-:Y:S01]  /*9450*/  MOV R0, R132 ;  /* 0x0000008400007202 */ /* 0x000fe20000000f00 */
[----:B------:R-:W-:-:S05]  /*9460*/  @!P0 BRA `(.L_x_1217) ;  /* 0xffffc91000008947 */ /* 0x000fca000383ffff */
.L_x_1216:
[----:B-1----:R-:W1:Y:S01]  /*9470*/  SHFL.BFLY PT, R6, R249, 0x2, 0x1f ;  /* 0x0c401f00f9067f89 */ /* 0x002e6200000e0000 */
[----:B------:R-:W-:-:S02]  /*9480*/  MOV R2, RZ ;  /* 0x000000ff00027202 */ /* 0x000fc40000000f00 */
[----:B------:R-:W-:Y:S01]  /*9490*/  MOV R16, 0xff800000 ;  /* 0xff80000000107802 */ /* 0x000fe20000000f00 */
[----:B------:R-:W2:Y:S01]  /*94a0*/  SHFL.BFLY PT, R7, R250, 0x2, 0x1f ;  /* 0x0c401f00fa077f89 */ /* 0x000ea200000e0000 */
[----:B------:R-:W-:Y:S02]  /*94b0*/  MOV R17, 0xff800000 ;  /* 0xff80000000117802 */ /* 0x000fe40000000f00 */
[----:B------:R-:W-:Y:S01]  /*94c0*/  PLOP3.LUT P2, PT, PT, PT, PT, 0x8, 0x0 ;  /* 0x000000000000781c */ /* 0x000fe20003f4e170 */
[----:B-1----:R-:W-:Y:S02]  /*94d0*/  FADD.FTZ R6, R6, R249 ;  /* 0x000000f906067221 */ /* 0x002fe40000010000 */
[----:B--2---:R-:W-:-:S03]  /*94e0*/  FADD.FTZ R7, R7, R250 ;  /* 0x000000fa07077221 */ /* 0x004fc60000010000 */
[----:B------:R-:W1:Y:S04]  /*94f0*/  SHFL.BFLY PT, R0, R6, 0x1, 0x1f ;  /* 0x0c201f0006007f89 */ /* 0x000e6800000e0000 */
        /* <DEDUP_REMOVED lines=114> */
.L_x_1212:
        /* <DEDUP_REMOVED lines=262> */
.L_x_1220:
[----:B------:R-:W-:Y:S05]  /*ac80*/  BSYNC B0 ;  /* 0x0000000000007941 */ /* 0x000fea0003800000 */
.L_x_1219:
        /* <DEDUP_REMOVED lines=146> */
.L_x_1218:
        /* <DEDUP_REMOVED lines=50> */
.L_x_1221:
        /* <DEDUP_REMOVED lines=11> */
.L_x_2487:


//--------------------- .text._ZN7cutlass13device_kernelIN5flash19enable_sm80_to_sm89INS1_16FlashAttnFwdSm80INS1_25CollectiveMainloopFwdSm80ILi8ELi2ELb0EN4cute5tupleIJNS5_1CILi128EEENS7_ILi64EEENS7_ILi192EEEEEELi192ENS_10bfloat16_tEfNS_4arch4Sm80ELb0ELb0ELb0ELb1ELb0ELb0ELb1ELb1EEENS1_21CollectiveEpilogueFwdINS6_IJS8_SA_S9_EEENS6_IJNS7_ILi1EEESI_SI_EEESC_SE_Li256ELb1ELb1ELb1ELb0EEENS1_36VarlenDynamicPersistentTileSchedulerILi128ELi64ELi256ELi256ELb1ELb1ELb0ELb0ELb1ELb1EEEEEEEEEvNT_6ParamsE --------------------------
	.section	.text._ZN7cutlass13device_kernelIN5flash19enable_sm80_to_sm89INS1_16FlashAttnFwdSm80INS1_25CollectiveMainloopFwdSm80ILi8ELi2ELb0EN4cute5tupleIJNS5_1CILi128EEENS7_ILi64EEENS7_ILi192EEEEEELi192ENS_10bfloat16_tEfNS_4arch4Sm80ELb0ELb0ELb0ELb1ELb0ELb0ELb1ELb1EEENS1_21CollectiveEpilogueFwdINS6_IJS8_SA_S9_EEENS6_IJNS7_ILi1EEESI_SI_EEESC_SE_Li256ELb1ELb1ELb1ELb0EEENS1_36VarlenDynamicPersistentTileSchedulerILi128ELi64ELi256ELi256ELb1ELb1ELb0ELb0ELb1ELb1EEEEEEEEEvNT_6ParamsE,"ax",@progbits
	.sectioninfo	@"SHI_REGISTERS=255"
	.align	128
.text._ZN7cutlass13device_kernelIN5flash19enable_sm80_to_sm89INS1_16FlashAttnFwdSm80INS1_25CollectiveMainloopFwdSm80ILi8ELi2ELb0EN4cute5tupleIJNS5_1CILi128EEENS7_ILi64EEENS7_ILi192EEEEEELi192ENS_10bfloat16_tEfNS_4arch4Sm80ELb0ELb0ELb0ELb1ELb0ELb0ELb1ELb1EEENS1_21CollectiveEpilogueFwdINS6_IJS8_SA_S9_EEENS6_IJNS7_ILi1EEESI_SI_EEESC_SE_Li256ELb1ELb1ELb1ELb0EEENS1_36VarlenDynamicPersistentTileSchedulerILi128ELi64ELi256ELi256ELb1ELb1ELb0ELb0ELb1ELb1EEEEEEEEEvNT_6ParamsE:
        .type           _ZN7cutlass13device_kernelIN5flash19enable_sm80_to_sm89INS1_16FlashAttnFwdSm80INS1_25CollectiveMainloopFwdSm80ILi8ELi2ELb0EN4cute5tupleIJNS5_1CILi128EEENS7_ILi64EEENS7_ILi192EEEEEELi192ENS_10bfloat16_tEfNS_4arch4Sm80ELb0ELb0ELb0ELb1ELb0ELb0ELb1ELb1EEENS1_21CollectiveEpilogueFwdINS6_IJS8_SA_S9_EEENS6_IJNS7_ILi1EEESI_SI_EEESC_SE_Li256ELb1ELb1ELb1ELb0EEENS1_36VarlenDynamicPersistentTileSchedulerILi128ELi64ELi256ELi256ELb1ELb1ELb0ELb0ELb1ELb1EEEEEEEEEvNT_6ParamsE,@function
        .size           _ZN7cutlass13device_kernelIN5flash19enable_sm80_to_sm89INS1_16FlashAttnFwdSm80INS1_25CollectiveMainloopFwdSm80ILi8ELi2ELb0EN4cute5tupleIJNS5_1CILi128EEENS7_ILi64EEENS7_ILi192EEEEEELi192ENS_10bfloat16_tEfNS_4arch4Sm80ELb0ELb0ELb0ELb1ELb0ELb0ELb1ELb1EEENS1_21CollectiveEpilogueFwdINS6_IJS8_SA_S9_EEENS6_IJNS7_ILi1EEESI_SI_EEESC_SE_Li256ELb1ELb1ELb1ELb0EEENS1_36VarlenDynamicPersistentTileSchedulerILi128ELi64ELi256ELi256ELb1ELb1ELb0ELb0ELb1ELb1EEEEEEEEEvNT_6ParamsE,(.L_x_2488 - _ZN7cutlass13device_kernelIN5flash19enable_sm80_to_sm89INS1_16FlashAttnFwdSm80INS1_25CollectiveMainloopFwdSm80ILi8ELi2ELb0EN4cute5tupleIJNS5_1CILi128EEENS7_ILi64EEENS7_ILi192EEEEEELi192ENS_10bfloat16_tEfNS_4arch4Sm80ELb0ELb0ELb0ELb1ELb0ELb0ELb1ELb1EEENS1_21CollectiveEpilogueFwdINS6_IJS8_SA_S9_EEENS6_IJNS7_ILi1EEESI_SI_EEESC_SE_Li256ELb1ELb1ELb1ELb0EEENS1_36VarlenDynamicPersistentTileSchedulerILi128ELi64ELi256ELi256ELb1ELb1ELb0ELb0ELb1ELb1EEEEEEEEEvNT_6ParamsE)
        .other          _ZN7cutlass13device_kernelIN5flash19enable_sm80_to_sm89INS1_16FlashAttnFwdSm80INS1_25CollectiveMainloopFwdSm80ILi8ELi2ELb0EN4cute5tupleIJNS5_1CILi128EEENS7_ILi64EEENS7_ILi192EEEEEELi192ENS_10bfloat16_tEfNS_4arch4Sm80ELb0ELb0ELb0ELb1ELb0ELb0ELb1ELb1EEENS1_21CollectiveEpilogueFwdINS6_IJS8_SA_S9_EEENS6_IJNS7_ILi1EEESI_SI_EEESC_SE_Li256ELb1ELb1ELb1ELb0EEENS1_36VarlenDynamicPersistentTileSchedulerILi128ELi64ELi256ELi256ELb1ELb1ELb0ELb0ELb1ELb1EEEEEEEEEvNT_6ParamsE,@"STO_CUDA_ENTRY STV_DEFAULT"
_ZN7cutlass13device_kernelIN5flash19enable_sm80_to_sm89INS1_16FlashAttnFwdSm80INS1_25CollectiveMainloopFwdSm80ILi8ELi2ELb0EN4cute5tupleIJNS5_1CILi128EEENS7_ILi64EEENS7_ILi192EEEEEELi192ENS_10bfloat16_tEfNS_4arch4Sm80ELb0ELb0ELb0ELb1ELb0ELb0ELb1ELb1EEENS1_21CollectiveEpilogueFwdINS6_IJS8_SA_S9_EEENS6_IJNS7_ILi1EEESI_SI_EEESC_SE_Li256ELb1ELb1ELb1ELb0EEENS1_36VarlenDynamicPersistentTileSchedulerILi128ELi64ELi256ELi256ELb1ELb1ELb0ELb0ELb1ELb1EEEEEEEEEvNT_6ParamsE:
        /* <DEDUP_REMOVED lines=15> */
[----:B------:R-:W-:Y:S01]  /*00f0*/  IMAD.MOV.U32 R12, RZ, RZ, RZ ;  /* 0x000000ffff0c7224 */ /* 0x000fe200078e00ff */
[----:B------:R-:W-:-:S02]  /*0100*/  CS2R R4, SRZ ;  /* 0x0000000000047805 */ /* 0x000fc4000001ff00 */
        /* <DEDUP_REMOVED lines=13> */
[----:B------:R-:W-:Y:S01]  /*01e0*/  ISETP.GE.U32.AND P1, PT, R3, 0x10, PT ;  /* 0x000000100300780c */ /* 0x000fe20003f26070 */
[----:B--2---:R-:W-:-:S05]  /*01f0*/  IMAD R0, R12, R5, RZ ;  /* 0x000000050c007224 */ /* 0x004fca00078e02ff */
        /* <DEDUP_REMOVED lines=15> */
[----:B------:R-:W2:Y:S02]  /*02f0*/  SHFL.IDX PT, R2, R15, 0x1f, 0x1f ;  /* 0x03e01f000f027f89 */ /* 0x000ea400000e0000 */
[----:B--2---:R-:W-:-:S04]  /*0300*/  IMAD R2, R2, c[0x0][0x538], RZ ;  /* 0x00014e0002027a24 */ /* 0x004fc800078e02ff */
[----:B------:R-:W-:Y:S01]  /*0310*/  IMAD.MOV.U32 R7, RZ, RZ, R2 ;  /* 0x000000ffff077224 */ /* 0x000fe200078e0002 */
[----:B---3--:R-:W-:-:S13]  /*0320*/  ISETP.GT.AND P0, PT, R2, UR4, PT ;  /* 0x0000000402007c0c */ /* 0x008fda000bf04270 */
[----:B------:R-:W-:Y:S05]  /*0330*/  @P0 BRA `(.L_x_1223) ;  /* 0x0000026000000947 */ /* 0x000fea0003800000 */
[----:B------:R-:W-:Y:S02]  /*0340*/  MOV R2, R7 ;  /* 0x0000000700027202 */ /* 0x000fe40000000f00 */
[----:B------:R-:W-:-:S04]  /*0350*/  MOV R4, RZ ;  /* 0x000000ff00047202 */ /* 0x000fc80000000f00 */
.L_x_1227:
        /* <DEDUP_REMOVED lines=16> */
.L_x_1320:
        /* <DEDUP_REMOVED lines=16> */
.L_x_1321:
[----:B---3--:R-:W-:-:S05]  /*0560*/  IMAD R7, R7, c[0x0][0x538], RZ ;  /* 0x00014e0007077a24 */ /* 0x008fca00078e02ff */
[----:B------:R-:W-:-:S04]  /*0570*/  IADD3 R2, R7, R2, RZ ;  /* 0x0000000207027210 */ /* 0x000fc80007ffe0ff */
[----:B------:R-:W-:-:S13]  /*0580*/  ISETP.GT.AND P0, PT, R2, UR4, PT ;  /* 0x0000000402007c0c */ /* 0x000fda000bf04270 */
[----:B-12---:R-:W-:Y:S05]  /*0590*/  @!P0 BRA `(.L_x_1227) ;  /* 0xfffffdc000008947 */ /* 0x006fea000383ffff */
.L_x_1223:
[----:B-1----:R-:W-:-:S05]  /*05a0*/  IADD3 R188, -R7, R2, RZ ;  /* 0x0000000207bc7210 */ /* 0x002fca0007ffe1ff */
[----:B------:R-:W-:-:S05]  /*05b0*/  IMAD R0, R15, c[0x0][0x538], R188 ;  /* 0x00014e000f007a24 */ /* 0x000fca00078e02bc */
[----:B------:R-:W-:Y:S01]  /*05c0*/  ISETP.GT.AND P0, PT, R0, UR4, PT ;  /* 0x0000000400007c0c */ /* 0x000fe2000bf04270 */
[----:B------:R-:W-:-:S12]  /*05d0*/  BRA.DIV ~URZ, `(.L_x_1228) ;  /* 0x0000b8227f007947 */ /* 0x000fd8000b800000 */
[----:B------:R-:W-:-:S04]  /*05e0*/  VOTE.ANY R13, PT, !P0 ;  /* 0x00000000000d7806 */ /* 0x000fc800040e0100 */
.L_x_1322:
[----:B------:R1:W2:Y:S01]  /*05f0*/  POPC R191, R13 ;  /* 0x0000000d00bf7309 */ /* 0x0002a20000000000 */
[----:B------:R-:W-:Y:S05]  /*0600*/  BRA.DIV ~URZ, `(.L_x_1229) ;  /* 0x0000b8327f007947 */ /* 0x000fea000b800000 */
[----:B--2---:R2:W3:Y:S01]  /*0610*/  SHFL.IDX PT, R12, R12, R191, 0x1f ;  /* 0x00001fbf0c0c7589 */ /* 0x0044e200000e0000 */
[----:B------:R-:W-:-:S03]  /*0620*/  MOV R17, RZ ;  /* 0x000000ff00117202 */ /* 0x000fc60000000f00 */
[----:B------:R2:W4:Y:S04]  /*0630*/  SHFL.IDX PT, R5, R5, R191, 0x1f ;  /* 0x00001fbf05057589 */ /* 0x00052800000e0000 */
.L_x_1323:
[----:B------:R-:W-:Y:S01]  /*0640*/  ISETP.NE.AND P0, PT, R13, RZ, PT ;  /* 0x000000ff0d00720c */ /* 0x000fe20003f05270 */
[----:B------:R-:W-:-:S12]  /*0650*/  BSSY B0, `(.L_x_1230) ;  /* 0x0000005000007945 */ /* 0x000fd80003800000 */
[----:B------:R-:W-:Y:S05]  /*0660*/  @!P0 BRA `(.L_x_1231) ;  /* 0x0000003000008947 */ /* 0x000fea0003800000 */
[----:B------:R-:W-:Y:S01]  /*0670*/  IADD3 R6, R191, -0x1, RZ ;  /* 0xffffffffbf067810 */ /* 0x000fe20007ffe0ff */
[----:B------:R-:W-:Y:S05]  /*0680*/  BRA.DIV ~URZ, `(.L_x_1232) ;  /* 0x0000b8927f007947 */ /* 0x000fea000b800000 */
[----:B------:R1:W2:Y:S02]  /*0690*/  SHFL.IDX PT, R17, R15, R6, 0x1f ;  /* 0x00001f060f117589 */ /* 0x0002a400000e0000 */
.L_x_1231:
[----:B------:R-:W-:Y:S05]  /*06a0*/  BSYNC B0 ;  /* 0x0000000000007941 */ /* 0x000fea0003800000 */
.L_x_1230:
[-C--:B---3--:R-:W-:Y:S01]  /*06b0*/  IABS R0, R12.reuse ;  /* 0x0000000c00007213 */ /* 0x088fe20000000000 */
[----:B--2---:R-:W-:Y:S01]  /*06c0*/  IMAD R188, R17, c[0x0][0x538], R188 ;  /* 0x00014e0011bc7a24 */ /* 0x004fe200078e02bc */
[----:B----4-:R-:W-:Y:S02]  /*06d0*/  IABS R9, R5 ;  /* 0x0000000500097213 */ /* 0x010fe40000000000 */
[----:B------:R-:W2:Y:S01]  /*06e0*/  I2F.RP R8, R0 ;  /* 0x0000000000087306 */ /* 0x000ea20000209400 */
[----:B------:R-:W-:Y:S02]  /*06f0*/  IABS R2, R12 ;  /* 0x0000000c00027213 */ /* 0x000fe40000000000 */
[----:B------:R-:W-:Y:S02]  /*0700*/  IADD3 R189, -R188, UR4, RZ ;  /* 0x00000004bcbd7c10 */ /* 0x000fe4000fffe1ff */
[----:B------:R-:W-:Y:S01]  /*0710*/  IADD3 R191, R191, R4, RZ ;  /* 0x00000004bfbf7210 */ /* 0x000fe20007ffe0ff */
[----:B------:R-:W-:-:S02]  /*0720*/  IMAD.MOV R2, RZ, RZ, -R2 ;  /* 0x000000ffff027224 */ /* 0x000fc400078e0a02 */
[----:B------:R-:W3:Y:S08]  /*0730*/  I2F.RP R10, R9 ;  /* 0x00000009000a7306 */ /* 0x000ef00000209400 */
[----:B-12---:R-:W1:Y:S08]  /*0740*/  MUFU.RCP R6, R8 ;  /* 0x0000000800067308 */ /* 0x006e700000001000 */
[----:B---3--:R-:W2:Y:S01]  /*0750*/  MUFU.RCP R10, R10 ;  /* 0x0000000a000a7308 */ /* 0x008ea20000001000 */
[----:B-1----:R-:W-:-:S02]  /*0760*/  IADD3 R6, R6, 0xffffffe, RZ ;  /* 0x0ffffffe06067810 */ /* 0x002fc40007ffe0ff */
[----:B------:R-:W-:-:S05]  /*0770*/  IABS R8, R189 ;  /* 0x000000bd00087213 */ /* 0x000fca0000000000 */
        /* <DEDUP_REMOVED lines=9> */
[----:B------:R-:W-:Y:S02]  /*0810*/  IMAD R7, R6, R2, R8 ;  /* 0x0000000206077224 */ /* 0x000fe400078e0208 */
[----:B---3--:R-:W-:-:S03]  /*0820*/  IMAD.MOV R2, RZ, RZ, -R15 ;  /* 0x000000ffff027224 */ /* 0x008fc600078e0a0f */
[----:B------:R-:W-:-:S13]  /*0830*/  ISETP.GT.U32.AND P1, PT, R0, R7, PT ;  /* 0x000000070000720c */ /* 0x000fda0003f24070 */
[----:B------:R-:W-:Y:S01]  /*0840*/  @!P1 IMAD.IADD R7, R7, 0x1, -R0 ;  /* 0x0000000107079824 */ /* 0x000fe200078e0a00 */
[----:B------:R-:W-:Y:S02]  /*0850*/  @!P1 IADD3 R6, R6, 0x1, RZ ;  /* 0x0000000106069810 */ /* 0x000fe40007ffe0ff */
[----:B------:R-:W-:Y:S02]  /*0860*/  ISETP.NE.AND P1, PT, R12, RZ, PT ;  /* 0x000000ff0c00720c */ /* 0x000fe40003f25270 */
[----:B------:R-:W-:Y:S01]  /*0870*/  ISETP.GE.U32.AND P2, PT, R7, R0, PT ;  /* 0x000000000700720c */ /* 0x000fe20003f46070 */
[----:B------:R-:W-:Y:S01]  /*0880*/  IMAD R7, R2, R9, RZ ;  /* 0x0000000902077224 */ /* 0x000fe200078e02ff */
[----:B------:R-:W-:-:S03]  /*0890*/  LOP3.LUT R0, R189, R12, RZ, 0x3c, !PT ;  /* 0x0000000cbd007212 */ /* 0x000fc600078e3cff */
[----:B------:R-:W-:Y:S01]  /*08a0*/  IMAD.HI.U32 R7, R15, R7, R14 ;  /* 0x000000070f077227 */ /* 0x000fe200078e000e */
        /* <DEDUP_REMOVED lines=26> */
.L_x_1224:
[----:B-1----:R-:W-:Y:S01]  /*0a50*/  IMAD.MOV.U32 R189, RZ, RZ, RZ ;  /* 0x000000ffffbd7224 */ /* 0x002fe200078e00ff */
[----:B------:R-:W-:Y:S01]  /*0a60*/  MOV R190, RZ ;  /* 0x000000ff00be7202 */ /* 0x000fe20000000f00 */
[----:B------:R-:W-:Y:S01]  /*0a70*/  IMAD.U32 R188, RZ, RZ, UR4 ;  /* 0x00000004ffbc7e24 */ /* 0x000fe2000f8e00ff */
[----:B------:R-:W-:Y:S02]  /*0a80*/  MOV R191, c[0x0][0x53c] ;  /* 0x00014f0000bf7a02 */ /* 0x000fe40000000f00 */
.L_x_1233:
[----:B------:R-:W-:Y:S01]  /*0a90*/  ISETP.NE.AND P0, PT, R3, RZ, PT ;  /* 0x000000ff0300720c */ /* 0x000fe20003f05270 */
[----:B------:R-:W-:-:S12]  /*0aa0*/  WARPSYNC 0xffffffff ;  /* 0xffffffff00007948 */ /* 0x000fd80003800000 */
[----:B------:R1:W-:Y:S04]  /*0ab0*/  @!P0 STS.128 [0x24100], R188 ;  /* 0x024100bcff008388 */ /* 0x0003e80000000c00 */
[----:B------:R-:W-:Y:S06]  /*0ac0*/  BAR.ARV 0x5, 0x100 ;  /* 0x0144000000007b1d */ /* 0x000fec0000002000 */
.L_x_1222:
[----:B-1----:R-:W-:-:S13]  /*0ad0*/  ISETP.GE.AND P0, PT, R191, c[0x0][0x53c], PT ;  /* 0x00014f00bf007a0c */ /* 0x002fda0003f06270 */
[----:B------:R-:W-:Y:S05]  /*0ae0*/  @P0 EXIT ;  /* 0x000000000000094d */ /* 0x000fea0003800000 */
[----:B------:R-:W-:-:S04]  /*0af0*/  SHF.R.S32.HI R7, RZ, 0x1f, R134 ;  /* 0x0000001fff077819 */ /* 0x000fc80000011486 */
[CC--:B------:R-:W-:Y:S02]  /*0b00*/  LEA.HI R9, R7.reuse, R134.reuse, RZ, 0x4 ;  /* 0x0000008607097211 */ /* 0x0c0fe400078f20ff */
[----:B------:R-:W-:Y:S02]  /*0b10*/  LEA.HI R11, R7, R134, RZ, 0x2 ;  /* 0x00000086070b7211 */ /* 0x000fe400078f10ff */
[----:B------:R-:W-:Y:S02]  /*0b20*/  SHF.R.S32.HI R3, RZ, 0x4, R9 ;  /* 0x00000004ff037819 */ /* 0x000fe40000011409 */
[--C-:B------:R-:W-:Y:S02]  /*0b30*/  SHF.R.S32.HI R2, RZ, 0x2, R11.reuse ;  /* 0x00000002ff027819 */ /* 0x100fe4000001140b */
[----:B------:R-:W-:Y:S02]  /*0b40*/  SHF.R.S32.HI R5, RZ, 0x1f, R11 ;  /* 0x0000001fff057819 */ /* 0x000fe4000001140b */
[----:B------:R-:W-:-:S02]  /*0b50*/  LEA.HI R4, R9, R3, RZ, 0x1 ;  /* 0x0000000309047211 */ /* 0x000fc400078f08ff */
[----:B------:R-:W-:Y:S02]  /*0b60*/  LEA.HI R5, R5, R2, RZ, 0x3 ;  /* 0x0000000205057211 */ /* 0x000fe400078f18ff */
[----:B------:R-:W-:Y:S02]  /*0b70*/  LOP3.LUT R4, R4, 0xfffffffe, RZ, 0xc0, !PT ;  /* 0xfffffffe04047812 */ /* 0x000fe400078ec0ff */
[-C--:B------:R-:W-:Y:S02]  /*0b80*/  LEA.HI R0, R7, R134.reuse, RZ, 0x3 ;  /* 0x0000008607007211 */ /* 0x080fe400078f18ff */
[----:B------:R-:W-:Y:S01]  /*0b90*/  LOP3.LUT R5, R5, 0xfffffff8, RZ, 0xc0, !PT ;  /* 0xfffffff805057812 */ /* 0x000fe200078ec0ff */
[----:B------:R-:W-:Y:S01]  /*0ba0*/  IMAD.IADD R4, R3, 0x1, -R4 ;  /* 0x0000000103047824 */ /* 0x000fe200078e0a04 */
[----:B------:R-:W-:Y:S02]  /*0bb0*/  SHF.R.S32.HI R195, RZ, 0x3, R0 ;  /* 0x00000003ffc37819 */ /* 0x000fe40000011400 */
[----:B------:R-:W-:Y:S01]  /*0bc0*/  LOP3.LUT R3, R0, 0xfffffff8, RZ, 0xc0, !PT ;  /* 0xfffffff800037812 */ /* 0x000fe200078ec0ff */
[----:B------:R-:W-:Y:S01]  /*0bd0*/  IMAD.IADD R5, R2, 0x1, -R5 ;  /* 0x0000000102057824 */ /* 0x000fe200078e0a05 */
[----:B------:R-:W-:Y:S01]  /*0be0*/  LOP3.LUT R9, R9, 0xfffffff0, RZ, 0xc0, !PT ;  /* 0xfffffff009097812 */ /* 0x000fe200078ec0ff */
[----:B------:R-:W-:Y:S01]  /*0bf0*/  IMAD.SHL.U32 R8, R195, 0x40, RZ ;  /* 0x00000040c3087824 */ /* 0x000fe200078e00ff */
[CC--:B------:R-:W-:Y:S01]  /*0c00*/  LEA.HI R2, R7.reuse, R134.reuse, RZ, 0x6 ;  /* 0x0000008607027211 */ /* 0x0c0fe200078f30ff */
[C---:B------:R-:W-:Y:S01]  /*0c10*/  IMAD.IADD R184, R134.reuse, 0x1, -R3 ;  /* 0x0000000186b87824 */ /* 0x040fe200078e0a03 */
[----:B------:R-:W-:Y:S01]  /*0c20*/  LEA.HI R7, R7, R134, RZ, 0x5 ;  /* 0x0000008607077211 */ /* 0x000fe200078f28ff */
[----:B------:R-:W-:Y:S01]  /*0c30*/  IMAD.IADD R6, R134, 0x1, -R9 ;  /* 0x0000000186067824 */ /* 0x000fe200078e0a09 */
[----:B------:R-:W-:Y:S01]  /*0c40*/  LOP3.LUT R3, R8, 0x1c0, RZ, 0xc0, !PT ;  /* 0x000001c008037812 */ /* 0x000fe200078ec0ff */
[----:B------:R-:W-:Y:S01]  /*0c50*/  IMAD.SHL.U32 R2, R2, 0x8, RZ ;  /* 0x0000000802027824 */ /* 0x000fe200078e00ff */
[----:B------:R-:W-:Y:S01]  /*0c60*/  LOP3.LUT R205, R7, 0xffffffe0, RZ, 0xc0, !PT ;  /* 0xffffffe007cd7812 */ /* 0x000fe200078ec0ff */
[----:B------:R-:W-:Y:S01]  /*0c70*/  IMAD.SHL.U32 R210, R184, 0x8, RZ ;  /* 0x00000008b8d27824 */ /* 0x000fe200078e00ff */
[----:B------:R-:W-:-:S02]  /*0c80*/  SHF.R.S32.HI R9, RZ, 0x1f, R6 ;  /* 0x0000001fff097819 */ /* 0x000fc40000011406 */
[----:B------:R-:W-:Y:S01]  /*0c90*/  LOP3.LUT R2, R2, 0x7ffffe00, RZ, 0xc0, !PT ;  /* 0x7ffffe0002027812 */ /* 0x000fe200078ec0ff */
[----:B------:R-:W-:Y:S01]  /*0ca0*/  IMAD.IADD R205, R134, 0x1, -R205 ;  /* 0x0000000186cd7824 */ /* 0x000fe200078e0acd */
[----:B------:R-:W-:Y:S02]  /*0cb0*/  SHF.R.U32.HI R203, RZ, 0x3, R3 ;  /* 0x00000003ffcb7819 */ /* 0x000fe40000011603 */
[----:B------:R-:W-:Y:S01]  /*0cc0*/  LOP3.LUT R8, R3, 0x38, R210, 0xf8, !PT ;  /* 0x0000003803087812 */ /* 0x000fe200078ef8d2 */
[----:B------:R-:W-:Y:S01]  /*0cd0*/  IMAD.SHL.U32 R3, R184, 0x40, RZ ;  /* 0x00000040b8037824 */ /* 0x000fe200078e00ff */
[----:B------:R-:W-:Y:S02]  /*0ce0*/  LEA.HI R9, R9, R6, RZ, 0x3 ;  /* 0x0000000609097211 */ /* 0x000fe400078f18ff */
[----:B------:R-:W-:Y:S02]  /*0cf0*/  LOP3.LUT R203, R2, R8, R203, 0xf6, !PT ;  /* 0x0000000802cb7212 */ /* 0x000fe400078ef6cb */
[----:B------:R-:W-:-:S02]  /*0d00*/  SHF.R.S32.HI R8, RZ, 0x5, R7 ;  /* 0x00000005ff087819 */ /* 0x000fc40000011407 */
[----:B------:R-:W-:Y:S01]  /*0d10*/  SHF.R.S32.HI R7, RZ, 0x1f, R7 ;  /* 0x0000001fff077819 */ /* 0x000fe20000011407 */
[----:B------:R-:W-:Y:S01]  /*0d20*/  IMAD.SHL.U32 R203, R203, 0x2, RZ ;  /* 0x00000002cbcb7824 */ /* 0x000fe200078e00ff */
[C---:B------:R-:W-:Y:S01]  /*0d30*/  LOP3.LUT R13, R9.reuse, 0xfffffff8, RZ, 0xc0, !PT ;  /* 0xfffffff8090d7812 */ /* 0x040fe200078ec0ff */
[----:B------:R-:W-:Y:S01]  /*0d40*/  IMAD.SHL.U32 R9, R9, 0x40, RZ ;  /* 0x0000004009097824 */ /* 0x000fe200078e00ff */
[----:B------:R-:W-:Y:S02]  /*0d50*/  LOP3.LUT R3, R3, 0x1c0, RZ, 0xc0, !PT ;  /* 0x000001c003037812 */ /* 0x000fe400078ec0ff */
[----:B------:R-:W-:Y:S01]  /*0d60*/  LEA.HI R7, R7, R8, RZ, 0x3 ;  /* 0x0000000807077211 */ /* 0x000fe200078f18ff */
[----:B------:R-:W-:Y:S01]  /*0d70*/  IMAD.IADD R6, R6, 0x1, -R13 ;  /* 0x0000000106067824 */ /* 0x000fe200078e0a0d */
[----:B------:R-:W-:Y:S02]  /*0d80*/  SHF.R.S32.HI R204, RZ, 0x1f, R205 ;  /* 0x0000001fffcc7819 */ /* 0x000fe400000114cd */
[----:B------:R-:W-:Y:S01]  /*0d90*/  LOP3.LUT R10, R5, 0x1, RZ, 0xc0, !PT ;  /* 0x00000001050a7812 */ /* 0x000fe200078ec0ff */
[----:B------:R-:W-:Y:S01]  /*0da0*/  IMAD.SHL.U32 R2, R6, 0x40, RZ ;  /* 0x0000004006027824 */ /* 0x000fe200078e00ff */
[----:B------:R-:W-:-:S02]  /*0db0*/  LOP3.LUT R0, R3, 0x8, R0, 0xf8, !PT ;  /* 0x0000000803007812 */ /* 0x000fc400078ef800 */
[----:B------:R-:W-:Y:S02]  /*0dc0*/  SHF.R.U32.HI R3, RZ, 0x3, R3 ;  /* 0x00000003ff037819 */ /* 0x000fe40000011603 */
[----:B------:R-:W-:Y:S02]  /*0dd0*/  LOP3.LUT R11, R11, 0xfffffffc, RZ, 0xc0, !PT ;  /* 0xfffffffc0b0b7812 */ /* 0x000fe400078ec0ff */
[----:B------:R-:W-:Y:S02]  /*0de0*/  LOP3.LUT R7, R7, 0xffffff8, RZ, 0xc0, !PT ;  /* 0x0ffffff807077812 */ /* 0x000fe400078ec0ff */
[----:B------:R-:W-:Y:S02]  /*0df0*/  LEA.HI R204, R204, R205, RZ, 0x2 ;  /* 0x000000cdcccc7211 */ /* 0x000fe400078f10ff */
[----:B------:R-:W-:Y:S01]  /*0e00*/  ISETP.NE.U32.AND P3, PT, R10, 0x1, PT ;  /* 0x000000010a00780c */ /* 0x000fe20003f65070 */
[C---:B------:R-:W-:Y:S01]  /*0e10*/  IMAD.SHL.U32 R10, R5.reuse, 0x40, RZ ;  /* 0x00000040050a7824 */ /* 0x040fe200078e00ff */
[----:B------:R-:W-:Y:S01]  /*0e20*/  LOP3.LUT R3, R0, R3, RZ, 0x3c, !PT ;  /* 0x0000000300037212 */ /* 0x000fe200078e3cff */
[----:B------:R-:W-:Y:S01]  /*0e30*/  IMAD.IADD R0, R134, 0x1, -R11 ;  /* 0x0000000186007824 */ /* 0x000fe200078e0a0b */
[----:B------:R-:W-:Y:S01]  /*0e40*/  SHF.R.S32.HI R208, RZ, 0x2, R204 ;  /* 0x00000002ffd07819 */ /* 0x000fe200000114cc */
[----:B------:R-:W-:Y:S01]  /*0e50*/  IMAD.IADD R7, R8, 0x1, -R7 ;  /* 0x0000000108077824 */ /* 0x000fe200078e0a07 */
[----:B------:R-:W-:Y:S01]  /*0e60*/  R2P PR, R5, 0x6 ;  /* 0x0000000605007804 */ /* 0x000fe20000000000 */
[----:B------:R-:W-:Y:S01]  /*0e70*/  IMAD.SHL.U32 R11, R4, 0x8, RZ ;  /* 0x00000008040b7824 */ /* 0x000fe200078e00ff */
[----:B------:R-:W-:Y:S01]  /*0e80*/  LOP3.LUT R10, R10, 0x1c0, RZ, 0xc0, !PT ;  /* 0x000001c00a0a7812 */ /* 0x000fe200078ec0ff */
[----:B------:R-:W-:Y:S01]  /*0e90*/  IMAD.SHL.U32 R5, R8, 0x400, RZ ;  /* 0x0000040008057824 */ /* 0x000fe200078e00ff */
[----:B------:R-:W-:Y:S01]  /*0ea0*/  LOP3.LUT R2, R2, 0x1c0, RZ, 0xc0, !PT ;  /* 0x000001c002027812 */ /* 0x000fe200078ec0ff */
[----:B------:R-:W-:Y:S01]  /*0eb0*/  IMAD R208, R7, 0x10, R208 ;  /* 0x0000001007d07824 */ /* 0x000fe200078e02d0 */
[C---:B------:R-:W-:Y:S01]  /*0ec0*/  LEA.HI R7, R0.reuse, R0, RZ, 0x1 ;  /* 0x0000000000077211 */ /* 0x040fe200078f08ff */
[----:B------:R-:W-:Y:S01]  /*0ed0*/  IMAD R221, R0, 0x2, R5 ;  /* 0x0000000200dd7824 */ /* 0x000fe200078e0205 */
[----:B------:R-:W-:Y:S01]  /*0ee0*/  LEA.HI R10, R10, R10, RZ, 0x1d ;  /* 0x0000000a0a0a7211 */ /* 0x000fe200078fe8ff */
[----:B------:R-:W-:Y:S01]  /*0ef0*/  IMAD R4, R4, 0x200, R3 ;  /* 0x0000020004047824 */ /* 0x000fe200078e0203 */
[----:B------:R-:W-:Y:S01]  /*0f00*/  LOP3.LUT R11, R2, 0x8, R11, 0xf8, !PT ;  /* 0x00000008020b7812 */ /* 0x000fe200078ef80b */
[----:B------:R-:W-:Y:S01]  /*0f10*/  IMAD.MOV.U32 R3, RZ, RZ, 0x20 ;  /* 0x00000020ff037424 */ /* 0x000fe200078e00ff */
[----:B------:R-:W-:Y:S01]  /*0f20*/  SHF.R.U32.HI R2, RZ, 0x3, R2 ;  /* 0x00000003ff027819 */ /* 0x000fe20000011602 */
[----:B------:R-:W-:Y:S01]  /*0f30*/  IMAD.IADD R221, R221, 0x1, R10 ;  /* 0x00000001dddd7824 */ /* 0x000fe200078e020a */
[----:B------:R-:W-:-:S02]  /*0f40*/  LOP3.LUT R7, R7, 0x1ffffffe, RZ, 0xc0, !PT ;  /* 0x1ffffffe07077812 */ /* 0x000fc400078ec0ff */
[----:B------:R-:W-:Y:S02]  /*0f50*/  LOP3.LUT R2, R11, R2, RZ, 0x3c, !PT ;  /* 0x000000020b027212 */ /* 0x000fe400078e3cff */
[----:B------:R-:W-:Y:S01]  /*0f60*/  LOP3.LUT R9, R9, 0xfffffe00, RZ, 0xc0, !PT ;  /* 0xfffffe0009097812 */ /* 0x000fe200078ec0ff */
[----:B------:R-:W-:Y:S01]  /*0f70*/  IMAD.IADD R7, R0, 0x1, -R7 ;  /* 0x0000000100077824 */ /* 0x000fe200078e0a07 */
[----:B------:R-:W-:Y:S02]  /*0f80*/  LOP3.LUT R204, R204, 0x7ffffffc, RZ, 0xc0, !PT ;  /* 0x7ffffffccccc7812 */ /* 0x000fe400078ec0ff */
[-C--:B------:R-:W-:Y:S01]  /*0f90*/  IADD3 R0, R2, R9.reuse, R5 ;  /* 0x0000000902007210 */ /* 0x080fe20007ffe005 */
[----:B------:R-:W-:Y:S01]  /*0fa0*/  IMAD.MOV.U32 R5, RZ, RZ, 0x40 ;  /* 0x00000040ff057424 */ /* 0x000fe200078e00ff */
[----:B------:R-:W-:Y:S01]  /*0fb0*/  LEA R221, R221, 0x80, 0x1 ;  /* 0x00000080dddd7811 */ /* 0x000fe200078e08ff */
[----:B------:R-:W-:Y:S01]  /*0fc0*/  IMAD.IADD R204, R205, 0x1, -R204 ;  /* 0x00000001cdcc7824 */ /* 0x000fe200078e0acc */
[----:B------:R-:W-:Y:S01]  /*0fd0*/  LOP3.LUT P0, RZ, R6, 0x2, RZ, 0xc0, !PT ;  /* 0x0000000206ff7812 */ /* 0x000fe2000780c0ff */
[----:B------:R-:W-:Y:S01]  /*0fe0*/  IMAD R206, R7, 0x8, R208 ;  /* 0x0000000807ce7824 */ /* 0x000fe200078e02d0 */
[----:B------:R-:W-:Y:S01]  /*0ff0*/  LOP3.LUT R2, R2, R9, RZ, 0xfc, !PT ;  /* 0x0000000902027212 */ /* 0x000fe200078efcff */
[----:B------:R-:W-:Y:S01]  /*1000*/  IMAD.SHL.U32 R204, R204, 0x2, RZ ;  /* 0x00000002cccc7824 */ /* 0x000fe200078e00ff */
[----:B------:R-:W-:-:S02]  /*1010*/  SEL R207, R3, 0xffffffe0, !P1 ;  /* 0xffffffe003cf7807 */ /* 0x000fc40004800000 */
[C---:B------:R-:W-:Y:S02]  /*1020*/  IADD3 R220, R221.reuse, -0x10, RZ ;  /* 0xfffffff0dddc7810 */ /* 0x040fe40007ffe0ff */
[----:B------:R-:W-:Y:S01]  /*1030*/  LOP3.LUT P4, RZ, R6, 0x4, RZ, 0xc0, !PT ;  /* 0x0000000406ff7812 */ /* 0x000fe2000788c0ff */
[----:B------:R-:W-:Y:S01]  /*1040*/  IMAD.IADD R219, R221, 0x1, R207 ;  /* 0x00000001dddb7824 */ /* 0x000fe200078e02cf */
[----:B------:R-:W-:Y:S02]  /*1050*/  SEL R183, R3, 0xffffffe0, !P0 ;  /* 0xffffffe003b77807 */ /* 0x000fe40004000000 */
[----:B------:R-:W-:Y:S02]  /*1060*/  @P3 IADD3 R220, R221, 0x10, RZ ;  /* 0x00000010dddc3810 */ /* 0x000fe40007ffe0ff */
[----:B------:R-:W-:Y:S02]  /*1070*/  LEA R178, R2, 0x100, 0x1 ;  /* 0x0000010002b27811 */ /* 0x000fe400078e08ff */
[----:B------:R-:W-:Y:S01]  /*1080*/  LEA R182, R0, 0x18100, 0x1 ;  /* 0x0001810000b67811 */ /* 0x000fe200078e08ff */
[----:B------:R-:W-:Y:S01]  /*1090*/  IMAD.IADD R207, R207, 0x1, R220 ;  /* 0x00000001cfcf7824 */ /* 0x000fe200078e02dc */
[----:B------:R-:W-:Y:S01]  /*10a0*/  SEL R222, R5, 0xffffffc0, !P2 ;  /* 0xffffffc005de7807 */ /* 0x000fe20005000000 */
[----:B------:R-:W-:Y:S01]  /*10b0*/  IMAD.IADD R224, R183, 0x1, R178 ;  /* 0x00000001b7e07824 */ /* 0x000fe200078e02b2 */
[----:B------:R-:W-:Y:S01]  /*10c0*/  SEL R3, R5, 0xffffffc0, !P4 ;  /* 0xffffffc005037807 */ /* 0x000fe20006000000 */
[----:B------:R-:W-:Y:S01]  /*10d0*/  IMAD.IADD R181, R182, 0x1, R183 ;  /* 0x00000001b6b57824 */ /* 0x000fe200078e02b7 */
[C---:B------:R-:W-:Y:S01]  /*10e0*/  IADD3 R199, R210.reuse, 0x40, RZ ;  /* 0x00000040d2c77810 */ /* 0x040fe20007ffe0ff */
[--C-:B------:R-:W-:Y:S01]  /*10f0*/  IMAD.IADD R218, R221, 0x1, R222.reuse ;  /* 0x00000001ddda7824 */ /* 0x100fe200078e02de */
        /* <DEDUP_REMOVED lines=8> */
[----:B------:R-:W-:Y:S01]  /*1180*/  SHF.R.S32.HI R211, RZ, 0x1f, R210 ;  /* 0x0000001fffd37819 */ /* 0x000fe200000114d2 */
[C---:B------:R-:W-:Y:S01]  /*1190*/  IMAD.IADD R177, R3.reuse, 0x1, R178 ;  /* 0x0000000103b17824 */ /* 0x040fe200078e02b2 */
[----:B------:R-:W-:Y:S01]  /*11a0*/  SHF.R.S32.HI R198, RZ, 0x1f, R199 ;  /* 0x0000001fffc67819 */ /* 0x000fe200000114c7 */
[----:B------:R-:W-:Y:S01]  /*11b0*/  IMAD.IADD R224, R3, 0x1, R224 ;  /* 0x0000000103e07824 */ /* 0x000fe200078e02e0 */
[----:B------:R-:W-:Y:S01]  /*11c0*/  SHF.R.S32.HI R197, RZ, 0x1f, R200 ;  /* 0x0000001fffc57819 */ /* 0x000fe200000114c8 */
[----:B------:R-:W-:Y:S01]  /*11d0*/  IMAD.IADD R179, R181, 0x1, R3 ;  /* 0x00000001b5b37824 */ /* 0x000fe200078e0203 */
[----:B------:R-:W-:-:S02]  /*11e0*/  IADD3 R202, R203, 0x100, RZ ;  /* 0x00000100cbca7810 */ /* 0x000fc40007ffe0ff */
[----:B------:R-:W-:Y:S02]  /*11f0*/  IADD3 R201, R203, 0xc100, RZ ;  /* 0x0000c100cbc97810 */ /* 0x000fe40007ffe0ff */
[----:B------:R-:W-:Y:S02]  /*1200*/  LEA R185, R4, 0xc100, 0x1 ;  /* 0x0000c10004b97811 */ /* 0x000fe400078e08ff */
[----:B------:R-:W-:Y:S02]  /*1210*/  SHF.R.S32.HI R213, RZ, 0x1f, R216 ;  /* 0x0000001fffd57819 */ /* 0x000fe400000114d8 */
[----:B------:R-:W-:Y:S02]  /*1220*/  SHF.R.S32.HI R212, RZ, 0x1f, R215 ;  /* 0x0000001fffd47819 */ /* 0x000fe400000114d7 */
[----:B------:R-:W-:Y:S02]  /*1230*/  SHF.R.S32.HI R209, RZ, 0x1f, R214 ;  /* 0x0000001fffd17819 */ /* 0x000fe400000114d6 */
.L_x_1319:
[----:B------:R-:W-:-:S04]  /*1240*/  IMAD.MOV.U32 R3, RZ, RZ, 0x4 ;  /* 0x00000004ff037424 */ /* 0x000fc800078e00ff */
[----:B------:R-:W-:-:S06]  /*1250*/  IMAD.WIDE R226, R191, R3, c[0x0][0x588] ;  /* 0x00016200bfe27625 */ /* 0x000fcc00078e0203 */
        /* <DEDUP_REMOVED lines=32> */
.L_x_1234:
[----:B------:R-:W-:-:S04]  /*1460*/  ISETP.NE.U32.AND P1, PT, RZ, c[0x0][0x368], PT ;  /* 0x0000da00ff007a0c */ /* 0x000fc80003f25070 */
[----:B------:R-:W-:-:S13]  /*1470*/  ISETP.NE.AND.EX P1, PT, RZ, c[0x0][0x36c], PT, P1 ;  /* 0x0000db00ff007a0c */ /* 0x000fda0003f25310 */
[----:B------:R-:W-:Y:S05]  /*1480*/  @!P1 BRA `(.L_x_1235) ;  /* 0x0000004000009947 */ /* 0x000fea0003800000 */
[----:B------:R-:W-:-:S04]  /*1490*/  LEA R80, P1, R226, c[0x0][0x368], 0x2 ;  /* 0x0000da00e2507a11 */ /* 0x000fc800078210ff */
[----:B------:R-:W-:-:S05]  /*14a0*/  LEA.HI.X R81, R226, c[0x0][0x36c], R225, 0x2, P1 ;  /* 0x0000db00e2517a11 */ /* 0x000fca00008f14e1 */
[----:B------:R2:W5:Y:S01]  /*14b0*/  LDG.E R80, [R80.64] ;  /* 0x0000000850507981 */ /* 0x000562000c1e1900 */
[----:B------:R-:W-:Y:S05]  /*14c0*/  BRA `(.L_x_1236) ;  /* 0x0000005000007947 */ /* 0x000fea0003800000 */
.L_x_1235:
[----:B------:R-:W-:Y:S01]  /*14d0*/  MOV R80, c[0x0][0x1d0] ;  /* 0x0000740000507a02 */ /* 0x000fe20000000f00 */
[----:B------:R-:W-:Y:S05]  /*14e0*/  @!P0 BRA `(.L_x_1236) ;  /* 0x0000003000008947 */ /* 0x000fea0003800000 */
[----:B------:R-:W2:Y:S04]  /*14f0*/  LDG.E R0, [R4.64] ;  /* 0x0000000804007981 */ /* 0x000ea8000c1e1900 */
[----:B------:R-:W2:Y:S02]  /*1500*/  LDG.E R9, [R4.64+0x4] ;  /* 0x0000040804097981 */ /* 0x000ea4000c1e1900 */
[----:B--2---:R-:W-:-:S05]  /*1510*/  IADD3 R80, -R0, R9, RZ ;  /* 0x0000000900507210 */ /* 0x004fca0007ffe1ff */
.L_x_1236:
[--C-:B-----5:R-:W-:Y:S01]  /*1520*/  IMAD.IADD R80, R80, 0x1, -R7.reuse ;  /* 0x0000000150507824 */ /* 0x120fe200078e0a07 */
[C---:B------:R-:W-:Y:S01]  /*1530*/  LOP3.LUT R9, R190.reuse, 0xff000000, RZ, 0xc0, !PT ;  /* 0xff000000be097812 */ /* 0x040fe200078ec0ff */
[----:B------:R-:W-:Y:S01]  /*1540*/  BSSY B0, `(.L_x_1237) ;  /* 0x0000029000007945 */ /* 0x000fe20003800000 */
[----:B------:R-:W-:Y:S01]  /*1550*/  LOP3.LUT R230, R190, 0xff0000, RZ, 0xc0, !PT ;  /* 0x00ff0000bee67812 */ /* 0x000fe200078ec0ff */
[----:B------:R-:W-:Y:S01]  /*1560*/  IMAD.IADD R8, R8, 0x1, R7 ;  /* 0x0000000108087824 */ /* 0x000fe200078e0207 */
[C---:B------:R-:W-:Y:S01]  /*1570*/  ISETP.GE.AND P1, PT, R80.reuse, 0x1, PT ;  /* 0x000000015000780c */ /* 0x040fe20003f26270 */
[----:B------:R-:W-:Y:S01]  /*1580*/  IMAD.MOV.U32 R7, RZ, RZ, RZ ;  /* 0x000000ffff077224 */ /* 0x000fe200078e00ff */
[----:B------:R-:W-:-:S02]  /*1590*/  IADD3 R2, R80, 0x3f, RZ ;  /* 0x0000003f50027810 */ /* 0x000fc40007ffe0ff */
[----:B------:R-:W-:Y:S02]  /*15a0*/  SHF.R.U32.HI R9, RZ, 0x8, R9 ;  /* 0x00000008ff097819 */ /* 0x000fe40000011609 */
[----:B-1----:R-:W-:Y:S02]  /*15b0*/  SHF.R.S32.HI R5, RZ, 0x1f, R2 ;  /* 0x0000001fff057819 */ /* 0x002fe40000011402 */
[----:B------:R-:W-:Y:S02]  /*15c0*/  LEA.HI R230, R230, R9, RZ, 0x10 ;  /* 0x00000009e6e67211 */ /* 0x000fe400078f80ff */
[----:B------:R-:W-:Y:S02]  /*15d0*/  LEA.HI R2, R5, R2, RZ, 0x6 ;  /* 0x0000000205027211 */ /* 0x000fe400078f30ff */
[----:B------:R-:W-:Y:S02]  /*15e0*/  LOP3.LUT R231, R230, 0xff, RZ, 0xc0, !PT ;  /* 0x000000ffe6e77812 */ /* 0x000fe400078ec0ff */
[----:B------:R-:W-:-:S02]  /*15f0*/  SHF.R.U32.HI R230, RZ, 0x10, R230 ;  /* 0x00000010ffe67819 */ /* 0x000fc400000116e6 */
[----:B------:R-:W-:Y:S01]  /*1600*/  SHF.R.S32.HI R2, RZ, 0x6, R2 ;  /* 0x00000006ff027819 */ /* 0x000fe20000011402 */
[----:B------:R-:W-:Y:S05]  /*1610*/  @!P1 BRA `(.L_x_1238) ;  /* 0x000001b000009947 */ /* 0x000fea0003800000 */
[----:B------:R-:W-:-:S04]  /*1620*/  ISETP.NE.AND P1, PT, R230, RZ, PT ;  /* 0x000000ffe600720c */ /* 0x000fc80003f25270 */
[----:B------:R-:W-:-:S04]  /*1630*/  SEL R5, R230, c[0x0][0x338], P1 ;  /* 0x0000ce00e6057a07 */ /* 0x000fc80000800000 */
[-C--:B------:R-:W-:Y:S02]  /*1640*/  IABS R9, R5.reuse ;  /* 0x0000000500097213 */ /* 0x080fe40000000000 */
[----:B------:R-:W-:Y:S02]  /*1650*/  IADD3 R10, R2, -0x1, R5 ;  /* 0xffffffff020a7810 */ /* 0x000fe40007ffe005 */
[----:B------:R-:W1:Y:S01]  /*1660*/  I2F.RP R11, R9 ;  /* 0x00000009000b7306 */ /* 0x000e620000209400 */
[----:B------:R-:W-:-:S05]  /*1670*/  IABS R0, R5 ;  /* 0x0000000500007213 */ /* 0x000fca0000000000 */
[----:B------:R-:W-:Y:S02]  /*1680*/  IMAD.MOV R0, RZ, RZ, -R0 ;  /* 0x000000ffff007224 */ /* 0x000fe400078e0a00 */
[----:B-1----:R-:W1:Y:S02]  /*1690*/  MUFU.RCP R14, R11 ;  /* 0x0000000b000e7308 */ /* 0x002e640000001000 */
[----:B-1----:R-:W-:-:S06]  /*16a0*/  IADD3 R14, R14, 0xffffffe, RZ ;  /* 0x0ffffffe0e0e7810 */ /* 0x002fcc0007ffe0ff */
[----:B------:R-:W1:Y:S02]  /*16b0*/  F2I.FTZ.U32.TRUNC.NTZ R15, R14 ;  /* 0x0000000e000f7305 */ /* 0x000e64000021f000 */
[--C-:B-1----:R-:W-:Y:S02]  /*16c0*/  IMAD.MOV R4, RZ, RZ, -R15.reuse ;  /* 0x000000ffff047224 */ /* 0x102fe400078e0a0f */
[----:B------:R-:W-:Y:S02]  /*16d0*/  IMAD.MOV.U32 R14, RZ, RZ, RZ ;  /* 0x000000ffff0e7224 */ /* 0x000fe400078e00ff */
[----:B------:R-:W-:Y:S01]  /*16e0*/  IMAD R7, R4, R9, RZ ;  /* 0x0000000904077224 */ /* 0x000fe200078e02ff */
[----:B------:R-:W-:Y:S02]  /*16f0*/  IABS R4, R10 ;  /* 0x0000000a00047213 */ /* 0x000fe40000000000 */
[----:B------:R-:W-:Y:S01]  /*1700*/  LOP3.LUT R10, R10, R5, RZ, 0x3c, !PT ;  /* 0x000000050a0a7212 */ /* 0x000fe200078e3cff */
[----:B------:R-:W-:-:S03]  /*1710*/  IMAD.HI.U32 R7, R15, R7, R14 ;  /* 0x000000070f077227 */ /* 0x000fc600078e000e */
[----:B------:R-:W-:-:S03]  /*1720*/  ISETP.GE.AND P1, PT, R10, RZ, PT ;  /* 0x000000ff0a00720c */ /* 0x000fc60003f26270 */
        /* <DEDUP_REMOVED lines=10> */
.L_x_1238:
[----:B------:R-:W-:Y:S05]  /*17d0*/  BSYNC B0 ;  /* 0x0000000000007941 */ /* 0x000fea0003800000 */
.L_x_1237:
[----:B------:R-:W-:Y:S01]  /*17e0*/  IMAD R229, R231, R7, RZ ;  /* 0x00000007e7e57224 */ /* 0x000fe200078e02ff */
[----:B------:R-:W-:Y:S01]  /*17f0*/  PRMT R9, RZ, 0x7610, R9 ;  /* 0x00007610ff097816 */ /* 0x000fe20000000009 */
[----:B------:R-:W-:Y:S01]  /*1800*/  IMAD.MOV.U32 R0, RZ, RZ, RZ ;  /* 0x000000ffff007224 */ /* 0x000fe200078e00ff */
[----:B------:R-:W-:Y:S01]  /*1810*/  CS2R R114, SRZ ;  /* 0x0000000000727805 */ /* 0x000fe2000001ff00 */
[----:B------:R-:W-:Y:S01]  /*1820*/  IMAD.IADD R5, R229, 0x1, R7 ;  /* 0x00000001e5057824 */ /* 0x000fe200078e0207 */
[----:B------:R-:W-:Y:S01]  /*1830*/  MOV R7, RZ ;  /* 0x000000ff00077202 */ /* 0x000fe20000000f00 */
        /* <DEDUP_REMOVED lines=52> */
[----:B------:R-:W-:-:S05]  /*1b80*/  @P3 IMAD.WIDE R14, R226, R3, c[0x0][0x340] ;  /* 0x0000d000e20e3625 */ /* 0x000fca00078e0203 */
[----:B------:R1:W3:Y:S01]  /*1b90*/  @P3 LDG.E R3, [R14.64] ;  /* 0x000000080e033981 */ /* 0x0002e2000c1e1900 */
[----:B------:R-:W-:Y:S02]  /*1ba0*/  SHF.R.S32.HI R5, RZ, 0x1f, R6 ;  /* 0x0000001fff057819 */ /* 0x000fe40000011406 */
[----:B------:R-:W-:Y:S02]  /*1bb0*/  MOV R0, c[0x0][0x2c4] ;  /* 0x0000b10000007a02 */ /* 0x000fe40000000f00 */
[----:B------:R-:W-:Y:S01]  /*1bc0*/  IADD3 R9, P1, R195, R8, RZ ;  /* 0x00000008c3097210 */ /* 0x000fe20007f3e0ff */
[----:B------:R-:W-:Y:S01]  /*1bd0*/  IMAD R5, R5, c[0x0][0x178], RZ ;  /* 0x00005e0005057a24 */ /* 0x000fe200078e02ff */
[----:B------:R-:W-:Y:S02]  /*1be0*/  ISETP.NE.AND P2, PT, R0, 0x1, PT ;  /* 0x000000010000780c */ /* 0x000fe40003f45270 */
[----:B------:R-:W-:Y:S01]  /*1bf0*/  LEA R0, R184, R195, 0x5 ;  /* 0x000000c3b8007211 */ /* 0x000fe200078e28ff */
[----:B------:R-:W-:Y:S01]  /*1c00*/  IMAD R10, R6, c[0x0][0x17c], R5 ;  /* 0x00005f00060a7a24 */ /* 0x000fe200078e0205 */
[----:B------:R-:W-:Y:S01]  /*1c10*/  ISETP.GE.AND P6, PT, R210, c[0x0][0x198], PT ;  /* 0x00006600d2007a0c */ /* 0x000fe20003fc6270 */
[----:B------:R-:W-:Y:S01]  /*1c20*/  IMAD.WIDE.U32 R6, R6, c[0x0][0x178], RZ ;  /* 0x00005e0006067a25 */ /* 0x000fe200078e00ff */
[----:B------:R-:W-:-:S02]  /*1c30*/  LEA R0, R189, R0, 0x7 ;  /* 0x00000000bd007211 */ /* 0x000fc400078e38ff */
[----:B------:R-:W-:Y:S01]  /*1c40*/  ISETP.GE.AND P4, PT, R200, c[0x0][0x198], PT ;  /* 0x00006600c8007a0c */ /* 0x000fe20003f86270 */
[----:B------:R-:W-:Y:S01]  /*1c50*/  IMAD.IADD R11, R7, 0x1, R10 ;  /* 0x00000001070b7824 */ /* 0x000fe200078e020a */
[----:B------:R-:W-:Y:S01]  /*1c60*/  MOV R10, R6 ;  /* 0x00000006000a7202 */ /* 0x000fe20000000f00 */
[----:B------:R-:W-:Y:S01]  /*1c70*/  IMAD.WIDE.U32 R16, R9, c[0x0][0x1e0], R210 ;  /* 0x0000780009107a25 */ /* 0x000fe200078e00d2 */
[----:B------:R-:W-:Y:S02]  /*1c80*/  SEL R6, R225, RZ, !P5 ;  /* 0x000000ffe1067207 */ /* 0x000fe40006800000 */
[----:B------:R-:W-:Y:S01]  /*1c90*/  MOV R4, R0 ;  /* 0x0000000000047202 */ /* 0x000fe20000000f00 */
[----:B------:R-:W-:Y:S01]  /*1ca0*/  @P2 IMAD.HI.U32 R5, R0, c[0x0][0x2c8], RZ ;  /* 0x0000b20000052a27 */ /* 0x000fe200078e00ff */
[----:B-1----:R-:W-:-:S03]  /*1cb0*/  SHF.R.S32.HI R14, RZ, 0x1f, R8 ;  /* 0x0000001fff0e7819 */ /* 0x002fc60000011408 */
[----:B------:R-:W-:Y:S01]  /*1cc0*/  IMAD.WIDE.U32 R10, R227, c[0x0][0x1b8], R10 ;  /* 0x00006e00e30a7a25 */ /* 0x000fe200078e000a */
[----:B------:R-:W-:Y:S02]  /*1cd0*/  @P2 SHF.R.U32.HI R4, RZ, c[0x0][0x2cc], R5 ;  /* 0x0000b300ff042a19 */ /* 0x000fe40000011605 */
[----:B------:R-:W-:Y:S01]  /*1ce0*/  LEA.HI.X.SX32 R7, R195, R14, 0x1, P1 ;  /* 0x0000000ec3077211 */ /* 0x000fe200008f0eff */
[----:B------:R-:W-:Y:S01]  /*1cf0*/  IMAD R6, R6, c[0x0][0x1c0], RZ ;  /* 0x0000700006067a24 */ /* 0x000fe200078e02ff */
[----:B------:R-:W-:Y:S01]  /*1d00*/  SEL R5, R226, RZ, !P5 ;  /* 0x000000ffe2057207 */ /* 0x000fe20006800000 */
[----:B------:R-:W-:Y:S01]  /*1d10*/  IMAD R11, R227, c[0x0][0x1bc], R11 ;  /* 0x00006f00e30b7a24 */ /* 0x000fe200078e020b */
[----:B------:R-:W-:Y:S01]  /*1d20*/  ISETP.GE.AND P1, PT, R210, c[0x0][0x1d4], PT ;  /* 0x00007500d2007a0c */ /* 0x000fe20003f26270 */
[----:B------:R-:W-:Y:S01]  /*1d30*/  IMAD R8, R7, c[0x0][0x1e0], RZ ;  /* 0x0000780007087a24 */ /* 0x000fe200078e02ff */
[----:B------:R-:W-:Y:S01]  /*1d40*/  ISETP.GE.AND P2, PT, R199, c[0x0][0x1d4], PT ;  /* 0x00007500c7007a0c */ /* 0x000fe20003f46270 */
[----:B------:R-:W-:Y:S01]  /*1d50*/  IMAD R7, R7, c[0x0][0x208], RZ ;  /* 0x0000820007077a24 */ /* 0x000fe200078e02ff */
[----:B------:R-:W-:Y:S01]  /*1d60*/  ISETP.GE.AND P5, PT, R199, c[0x0][0x198], PT ;  /* 0x00006600c7007a0c */ /* 0x000fe20003fa6270 */
[----:B------:R-:W-:-:S02]  /*1d70*/  IMAD R8, R9, c[0x0][0x1e4], R8 ;  /* 0x0000790009087a24 */ /* 0x000fc400078e0208 */
[C---:B------:R-:W-:Y:S02]  /*1d80*/  IMAD R6, R5.reuse, c[0x0][0x1c4], R6 ;  /* 0x0000710005067a24 */ /* 0x040fe400078e0206 */
[----:B------:R-:W-:Y:S01]  /*1d90*/  IMAD.WIDE.U32 R10, R5, c[0x0][0x1c0], R10 ;  /* 0x00007000050a7a25 */ /* 0x000fe200078e000a */
[----:B------:R-:W-:Y:S02]  /*1da0*/  IADD3 R17, R17, R8, RZ ;  /* 0x0000000811117210 */ /* 0x000fe40007ffe0ff */
[----:B------:R-:W-:Y:S01]  /*1db0*/  IADD3 R5, -R4, RZ, RZ ;  /* 0x000000ff04057210 */ /* 0x000fe20007ffe1ff */
[----:B------:R-:W-:Y:S01]  /*1dc0*/  IMAD.WIDE.U32 R14, R9, c[0x0][0x208], R210 ;  /* 0x00008200090e7a25 */ /* 0x000fe200078e00d2 */
[----:B------:R-:W-:Y:S02]  /*1dd0*/  SHF.R.S32.HI R8, RZ, 0x1f, R4 ;  /* 0x0000001fff087819 */ /* 0x000fe40000011404 */
[----:B------:R-:W-:Y:S01]  /*1de0*/  IADD3 R11, R11, R6, RZ ;  /* 0x000000060b0b7210 */ /* 0x000fe20007ffe0ff */
[----:B------:R-:W-:-:S02]  /*1df0*/  IMAD R7, R9, c[0x0][0x20c], R7 ;  /* 0x0000830009077a24 */ /* 0x000fc400078e0207 */
[----:B------:R-:W-:Y:S02]  /*1e00*/  IMAD R5, R5, c[0x0][0x2c4], R0 ;  /* 0x0000b10005057a24 */ /* 0x000fe400078e0200 */
[----:B------:R-:W-:Y:S02]  /*1e10*/  IMAD.IADD R15, R15, 0x1, R7 ;  /* 0x000000010f0f7824 */ /* 0x000fe400078e0207 */
[----:B------:R-:W-:Y:S02]  /*1e20*/  IMAD R7, R8, c[0x0][0x1b0], RZ ;  /* 0x00006c0008077a24 */ /* 0x000fe400078e02ff */
[----:B------:R-:W-:-:S04]  /*1e30*/  IMAD.WIDE.U32 R10, R4, c[0x0][0x1b0], R10 ;  /* 0x00006c00040a7a25 */ /* 0x000fc800078e000a */
[----:B------:R-:W-:Y:S01]  /*1e40*/  IMAD R7, R4, c[0x0][0x1b4], R7 ;  /* 0x00006d0004077a24 */ /* 0x000fe200078e0207 */
[----:B------:R-:W-:Y:S01]  /*1e50*/  SHF.R.S32.HI R4, RZ, 0x1f, R5 ;  /* 0x0000001fff047819 */ /* 0x000fe20000011405 */
[----:B------:R-:W-:-:S03]  /*1e60*/  IMAD.WIDE.U32 R238, R227, c[0x0][0x1e8], R16 ;  /* 0x00007a00e3ee7a25 */ /* 0x000fc600078e0010 */
[----:B------:R-:W-:Y:S01]  /*1e70*/  IADD3 R11, R11, R7, RZ ;  /* 0x000000070b0b7210 */ /* 0x000fe20007ffe0ff */
[----:B------:R-:W-:Y:S02]  /*1e80*/  IMAD R4, R4, c[0x0][0x1a8], RZ ;  /* 0x00006a0004047a24 */ /* 0x000fe400078e02ff */
[----:B------:R-:W-:-:S04]  /*1e90*/  IMAD.WIDE.U32 R236, R227, c[0x0][0x210], R14 ;  /* 0x00008400e3ec7a25 */ /* 0x000fc800078e000e */
[C---:B------:R-:W-:Y:S02]  /*1ea0*/  IMAD R7, R5.reuse, c[0x0][0x1ac], R4 ;  /* 0x00006b0005077a24 */ /* 0x040fe400078e0204 */
[----:B------:R-:W-:-:S04]  /*1eb0*/  IMAD.WIDE.U32 R4, R5, c[0x0][0x1a8], R10 ;  /* 0x00006a0005047a25 */ /* 0x000fc800078e000a */
[----:B------:R-:W-:Y:S01]  /*1ec0*/  IMAD R239, R227, c[0x0][0x1ec], R239 ;  /* 0x00007b00e3ef7a24 */ /* 0x000fe200078e02ef */
[----:B------:R-:W-:Y:S01]  /*1ed0*/  IADD3 R5, R5, R7, RZ ;  /* 0x0000000705057210 */ /* 0x000fe20007ffe0ff */
[----:B------:R-:W-:Y:S01]  /*1ee0*/  IMAD R237, R227, c[0x0][0x214], R237 ;  /* 0x00008500e3ed7a24 */ /* 0x000fe200078e02ed */
        /* <DEDUP_REMOVED lines=9> */
[----:B------:R-:W-:Y:S01]  /*1f80*/  IMAD R9, R3, c[0x0][0x1f4], R6 ;  /* 0x00007d0003097a24 */ /* 0x000fe200078e0206 */
[----:B------:R-:W-:Y:S01]  /*1f90*/  LEA R4, R189, R195, 0x7 ;  /* 0x000000c3bd047211 */ /* 0x000fe200078e38ff */
[----:B------:R-:W-:-:S02]  /*1fa0*/  IMAD R7, R3, c[0x0][0x21c], R0 ;  /* 0x0000870003077a24 */ /* 0x000fc400078e0200 */
[----:B------:R-:W-:-:S04]  /*1fb0*/  IMAD.WIDE.U32 R238, R3, c[0x0][0x1f0], R238 ;  /* 0x00007c0003ee7a25 */ /* 0x000fc800078e00ee */
[----:B------:R-:W-:Y:S01]  /*1fc0*/  IMAD.WIDE.U32 R236, R3, c[0x0][0x218], R236 ;  /* 0x0000860003ec7a25 */ /* 0x000fe200078e00ec */
[----:B------:R-:W-:Y:S02]  /*1fd0*/  IADD3 R3, R2, -0x1, RZ ;  /* 0xffffffff02037810 */ /* 0x000fe40007ffe0ff */
[----:B------:R-:W-:Y:S02]  /*1fe0*/  IADD3 R228, R239, R9, RZ ;  /* 0x00000009efe47210 */ /* 0x000fe40007ffe0ff */
[----:B------:R-:W-:Y:S01]  /*1ff0*/  IADD3 R190, R237, R7, RZ ;  /* 0x00000007edbe7210 */ /* 0x000fe20007ffe0ff */
[----:B------:R-:W-:Y:S05]  /*2000*/  BRA.DIV ~URZ, `(.L_x_1240) ;  /* 0x00009f727f007947 */ /* 0x000fea000b800000 */
[----:B------:R1:W3:Y:S02]  /*2010*/  SHFL.IDX PT, R15, R5, RZ, 0x181f ;  /* 0x00181fff050f7589 */ /* 0x0002e400000e0000 */
.L_x_1324:
[----:B------:R-:W-:Y:S05]  /*2020*/  BRA.DIV ~URZ, `(.L_x_1241) ;  /* 0x00009fc27f007947 */ /* 0x000fea000b800000 */
[----:B------:R4:W1:Y:S02]  /*2030*/  SHFL.IDX PT, R7, R13, RZ, 0x181f ;  /* 0x00181fff0d077589 */ /* 0x00086400000e0000 */
.L_x_1325:
[----:B------:R-:W-:Y:S01]  /*2040*/  IMAD R17, R12, c[0x0][0x2c4], RZ ;  /* 0x0000b1000c117a24 */ /* 0x000fe200078e02ff */
[----:B------:R-:W-:Y:S04]  /*2050*/  BSSY B0, `(.L_x_1242) ;  /* 0x000000f000007945 */ /* 0x000fe80003800000 */
[----:B------:R-:W-:-:S13]  /*2060*/  ISETP.GE.AND P0, PT, R4, R17, PT ;  /* 0x000000110400720c */ /* 0x000fda0003f06270 */
[----:B------:R-:W-:Y:S05]  /*2070*/  @P0 BRA `(.L_x_1243) ;  /* 0x000000c000000947 */ /* 0x000fea0003800000 */
[CC--:B-1----:R-:W-:Y:S02]  /*2080*/  LEA R8, P0, R210.reuse, R7.reuse, 0x1 ;  /* 0x00000007d2087211 */ /* 0x0c2fe400078008ff */
[C---:B------:R-:W-:Y:S02]  /*2090*/  LEA R6, P3, R199.reuse, R7, 0x1 ;  /* 0x00000007c7067211 */ /* 0x040fe400078608ff */
[----:B---3--:R-:W-:Y:S02]  /*20a0*/  LEA.HI.X R9, R210, R15, R211, 0x1, P0 ;  /* 0x0000000fd2097211 */ /* 0x008fe400000f0cd3 */
[C---:B------:R-:W-:Y:S02]  /*20b0*/  LEA R10, P0, R200.reuse, R7, 0x1 ;  /* 0x00000007c80a7211 */ /* 0x040fe400078008ff */
[-C--:B------:R-:W-:Y:S01]  /*20c0*/  LEA.HI.X R7, R199, R15.reuse, R198, 0x1, P3 ;  /* 0x0000000fc7077211 */ /* 0x080fe200018f0cc6 */
[----:B------:R-:W-:Y:S01]  /*20d0*/  @!PT LDS RZ, [RZ] ;  /* 0x00000000fffff984 */ /* 0x000fe20000000800 */
[----:B------:R-:W-:Y:S01]  /*20e0*/  @!PT LDS RZ, [RZ] ;  /* 0x00000000fffff984 */ /* 0x000fe20000000800 */
[----:B------:R-:W-:Y:S01]  /*20f0*/  @!PT LDS RZ, [RZ] ;  /* 0x00000000fffff984 */ /* 0x000fe20000000800 */
[----:B------:R1:W-:Y:S01]  /*2100*/  LDGSTS.E.BYPASS.LTC128B.128 [R203+0x18100], [R8.64], !P6 ;  /* 0x1810000008cb7fae */ /* 0x0003e2000f101d48 */
[----:B------:R-:W-:-:S03]  /*2110*/  LEA.HI.X R11, R200, R15, R197, 0x1, P0 ;  /* 0x0000000fc80b7211 */ /* 0x000fc600000f0cc5 */
[----:B------:R1:W-:Y:S04]  /*2120*/  LDGSTS.E.BYPASS.LTC128B.128 [R203+0x1c100], [R6.64], !P5 ;  /* 0x1c10000006cb7fae */ /* 0x0003e8000e901d48 */
[----:B------:R1:W-:Y:S02]  /*2130*/  LDGSTS.E.BYPASS.LTC128B.128 [R203+0x20100], [R10.64], !P4 ;  /* 0x201000000acb7fae */ /* 0x0003e4000e101d48 */
.L_x_1243:
[----:B------:R-:W-:Y:S05]  /*2140*/  BSYNC B0 ;  /* 0x0000000000007941 */ /* 0x000fea0003800000 */
.L_x_1242:
[----:B------:R-:W-:Y:S05]  /*2150*/  BRA.DIV ~URZ, `(.L_x_1244) ;  /* 0x00009ef27f007947 */ /* 0x000fea000b800000 */
[----:B---3--:R3:W2:Y:S04]  /*2160*/  SHFL.IDX PT, R15, R5, 0x1, 0x181f ;  /* 0x00381f00050f7f89 */ /* 0x0086a800000e0000 */
[----:B-1----:R3:W1:Y:S02]  /*2170*/  SHFL.IDX PT, R7, R13, 0x1, 0x181f ;  /* 0x00381f000d077f89 */ /* 0x00266400000e0000 */
.L_x_1326:
[----:B------:R-:W-:Y:S01]  /*2180*/  IADD3 R0, R4, 0x20, RZ ;  /* 0x0000002004007810 */ /* 0x000fe20007ffe0ff */
[----:B------:R-:W-:Y:S03]  /*2190*/  BSSY B0, `(.L_x_1245) ;  /* 0x000000f000007945 */ /* 0x000fe60003800000 */
[----:B------:R-:W-:-:S13]  /*21a0*/  ISETP.GE.AND P0, PT, R0, R17, PT ;  /* 0x000000110000720c */ /* 0x000fda0003f06270 */
[----:B------:R-:W-:Y:S05]  /*21b0*/  @P0 BRA `(.L_x_1246) ;  /* 0x000000c000000947 */ /* 0x000fea0003800000 */
[CC--:B-1----:R-:W-:Y:S02]  /*21c0*/  LEA R8, P0, R210.reuse, R7.reuse, 0x1 ;  /* 0x00000007d2087211 */ /* 0x0c2fe400078008ff */
[C---:B------:R-:W-:Y:S02]  /*21d0*/  LEA R6, P3, R199.reuse, R7, 0x1 ;  /* 0x00000007c7067211 */ /* 0x040fe400078608ff */
[----:B--2---:R-:W-:Y:S02]  /*21e0*/  LEA.HI.X R9, R210, R15, R211, 0x1, P0 ;  /* 0x0000000fd2097211 */ /* 0x004fe400000f0cd3 */
        /* <DEDUP_REMOVED lines=9> */
.L_x_1246:
[----:B------:R-:W-:Y:S05]  /*2280*/  BSYNC B0 ;  /* 0x0000000000007941 */ /* 0x000fea0003800000 */
.L_x_1245:
[----:B------:R-:W-:Y:S05]  /*2290*/  BRA.DIV ~URZ, `(.L_x_1247) ;  /* 0x00009e727f007947 */ /* 0x000fea000b800000 */
[----:B--2---:R2:W3:Y:S02]  /*22a0*/  SHFL.IDX PT, R15, R5, 0x2, 0x181f ;  /* 0x00581f00050f7f89 */ /* 0x0044e400000e0000 */
.L_x_1327:
[----:B------:R-:W-:Y:S05]  /*22b0*/  BRA.DIV ~URZ, `(.L_x_1248) ;  /* 0x00009ec27f007947 */ /* 0x000fea000b800000 */
[----:B-1----:R1:W2:Y:S02]  /*22c0*/  SHFL.IDX PT, R7, R13, 0x2, 0x181f ;  /* 0x00581f000d077f89 */ /* 0x0022a400000e0000 */
.L_x_1328:
[----:B------:R-:W-:Y:S01]  /*22d0*/  IADD3 R0, R4, 0x40, RZ ;  /* 0x0000004004007810 */ /* 0x000fe20007ffe0ff */
[----:B------:R-:W-:Y:S03]  /*22e0*/  BSSY B0, `(.L_x_1249) ;  /* 0x000000f000007945 */ /* 0x000fe60003800000 */
[----:B------:R-:W-:-:S13]  /*22f0*/  ISETP.GE.AND P0, PT, R0, R17, PT ;  /* 0x000000110000720c */ /* 0x000fda0003f06270 */
[----:B------:R-:W-:Y:S05]  /*2300*/  @P0 BRA `(.L_x_1250) ;  /* 0x000000c000000947 */ /* 0x000fea0003800000 */
[CC--:B--2---:R-:W-:Y:S02]  /*2310*/  LEA R8, P0, R210.reuse, R7.reuse, 0x1 ;  /* 0x00000007d2087211 */ /* 0x0c4fe400078008ff */
        /* <DEDUP_REMOVED lines=11> */
.L_x_1250:
[----:B------:R-:W-:Y:S05]  /*23d0*/  BSYNC B0 ;  /* 0x0000000000007941 */ /* 0x000fea0003800000 */
.L_x_1249:
[----:B------:R-:W-:Y:S05]  /*23e0*/  BRA.DIV ~URZ, `(.L_x_1251) ;  /* 0x00009df27f007947 */ /* 0x000fea000b800000 */
[----:B--23--:R-:W2:Y:S04]  /*23f0*/  SHFL.IDX PT, R5, R5, 0x3, 0x181f ;  /* 0x00781f0005057f89 */ /* 0x00cea800000e0000 */
[----:B------:R3:W1:Y:S02]  /*2400*/  SHFL.IDX PT, R7, R13, 0x3, 0x181f ;  /* 0x00781f000d077f89 */ /* 0x00066400000e0000 */
.L_x_1329:
[----:B------:R-:W-:-:S04]  /*2410*/  IADD3 R4, R4, 0x60, RZ ;  /* 0x0000006004047810 */ /* 0x000fc80007ffe0ff */
[----:B------:R-:W-:-:S13]  /*2420*/  ISETP.GE.AND P3, PT, R4, R17, PT ;  /* 0x000000110400720c */ /* 0x000fda0003f66270 */
[----:B-1----:R-:W-:-:S04]  /*2430*/  @!P3 LEA R10, P0, R210, R7, 0x1 ;  /* 0x00000007d20ab211 */ /* 0x002fc800078008ff */
[----:B--2---:R-:W-:Y:S02]  /*2440*/  @!P3 LEA.HI.X R11, R210, R5, R211, 0x1, P0 ;  /* 0x00000005d20bb211 */ /* 0x004fe400000f0cd3 */
[----:B------:R-:W-:-:S03]  /*2450*/  @!P3 LEA R8, P0, R199, R7, 0x1 ;  /* 0x00000007c708b211 */ /* 0x000fc600078008ff */
[----:B------:R-:W-:Y:S01]  /*2460*/  @!PT LDS RZ, [RZ] ;  /* 0x00000000fffff984 */ /* 0x000fe20000000800 */
[----:B------:R-:W-:Y:S01]  /*2470*/  @!PT LDS RZ, [RZ] ;  /* 0x00000000fffff984 */ /* 0x000fe20000000800 */
[----:B------:R-:W-:Y:S01]  /*2480*/  @!PT LDS RZ, [RZ] ;  /* 0x00000000fffff984 */ /* 0x000fe20000000800 */
[----:B------:R1:W-:Y:S01]  /*2490*/  @!P3 LDGSTS.E.BYPASS.LTC128B.128 [R203+0x1b100], [R10.64], !P6 ;  /* 0x1b1000000acbbfae */ /* 0x0003e2000f101d48 */
[----:B------:R-:W-:Y:S02]  /*24a0*/  @!P3 LEA.HI.X R9, R199, R5, R198, 0x1, P0 ;  /* 0x00000005c709b211 */ /* 0x000fe400000f0cc6 */
[----:B------:R-:W-:-:S03]  /*24b0*/  @!P3 LEA R4, P0, R200, R7, 0x1 ;  /* 0x00000007c804b211 */ /* 0x000fc600078008ff */
[----:B------:R1:W-:Y:S01]  /*24c0*/  @!P3 LDGSTS.E.BYPASS.LTC128B.128 [R203+0x1f100], [R8.64], !P5 ;  /* 0x1f10000008cbbfae */ /* 0x0003e2000e901d48 */
[----:B------:R-:W-:-:S05]  /*24d0*/  @!P3 LEA.HI.X R5, R200, R5, R197, 0x1, P0 ;  /* 0x00000005c805b211 */ /* 0x000fca00000f0cc5 */
[----:B------:R1:W-:Y:S04]  /*24e0*/  @!P3 LDGSTS.E.BYPASS.LTC128B.128 [R203+0x23100], [R4.64], !P4 ;  /* 0x2310000004cbbfae */ /* 0x0003e8000e101d48 */
[----:B------:R-:W0:Y:S01]  /*24f0*/  LDGDEPBAR ;  /* 0x00000000000079af */ /* 0x000e220000000000 */
[----:B------:R-:W-:Y:S02]  /*2500*/  WARPSYNC 0xffffffff ;  /* 0xffffffff00007948 */ /* 0x000fe40003800000 */
[----:B------:R-:W-:Y:S01]  /*2510*/  IMAD.IADD R6, R80, 0x1, -R195 ;  /* 0x0000000150067824 */ /* 0x000fe200078e0ac3 */
[----:B-1----:R-:W-:Y:S01]  /*2520*/  SHF.R.S32.HI R10, RZ, 0x1f, R3 ;  /* 0x0000001fff0a7819 */ /* 0x002fe20000011403 */
[C---:B------:R-:W-:Y:S01]  /*2530*/  IMAD.WIDE.U32 R8, R3.reuse, c[0x0][0x1e0], RZ ;  /* 0x0000780003087a25 */ /* 0x040fe200078e00ff */
[----:B------:R-:W-:Y:S03]  /*2540*/  BAR.SYNC.DEFER_BLOCKING 0x0 ;  /* 0x0000000000007b1d */ /* 0x000fe60000010000 */
[C---:B------:R-:W-:Y:S01]  /*2550*/  IMAD R6, R3.reuse, -0x40, R6 ;  /* 0xffffffc003067824 */ /* 0x040fe200078e0206 */
[----:B------:R-:W-:Y:S01]  /*2560*/  LEA R5, P0, R8, R238, 0x6 ;  /* 0x000000ee08057211 */ /* 0x000fe200078030ff */
[C---:B------:R-:W-:Y:S01]  /*2570*/  IMAD R0, R10.reuse, c[0x0][0x1e0], RZ ;  /* 0x000078000a007a24 */ /* 0x040fe200078e02ff */
[----:B------:R-:W-:Y:S01]  /*2580*/  ULDC.64 UR4, c[0x0][0x208] ;  /* 0x0000820000047ab9 */ /* 0x000fe20000000a00 */
[----:B------:R-:W-:Y:S01]  /*2590*/  IMAD R10, R10, c[0x0][0x208], RZ ;  /* 0x000082000a0a7a24 */ /* 0x000fe200078e02ff */
[C---:B------:R-:W-:Y:S01]  /*25a0*/  ISETP.GE.AND P3, PT, R6.reuse, 0x21, PT ;  /* 0x000000210600780c */ /* 0x040fe20003f66270 */
[----:B------:R-:W-:Y:S01]  /*25b0*/  IMAD R7, R3, c[0x0][0x1e4], R0 ;  /* 0x0000790003077a24 */ /* 0x000fe200078e0200 */
[----:B------:R-:W-:Y:S01]  /*25c0*/  ISETP.GE.AND P6, PT, R6, 0x1, PT ;  /* 0x000000010600780c */ /* 0x000fe20003fc6270 */
[----:B------:R-:W-:Y:S01]  /*25d0*/  IMAD.MOV.U32 R0, RZ, RZ, 0x20 ;  /* 0x00000020ff007424 */ /* 0x000fe200078e00ff */
[----:B------:R-:W-:Y:S01]  /*25e0*/  USHF.L.U32 UR7, UR4, 0x6, URZ ;  /* 0x0000000604077899 */ /* 0x000fe2000800063f */
[----:B------:R-:W-:Y:S01]  /*25f0*/  IMAD.IADD R7, R9, 0x1, R7 ;  /* 0x0000000109077824 */ /* 0x000fe200078e0207 */
[----:B------:R-:W-:Y:S01]  /*2600*/  UMOV UR6, 0x6 ;  /* 0x0000000600067882 */ /* 0x000fe20000000000 */
[----:B------:R-:W-:Y:S01]  /*2610*/  IMAD.WIDE.U32 R14, R0, c[0x0][0x1e0], RZ ;  /* 0x00007800000e7a25 */ /* 0x000fe200078e00ff */
[----:B------:R-:W-:Y:S01]  /*2620*/  USHF.L.U64.HI UR5, UR4, UR6, UR5 ;  /* 0x0000000604057299 */ /* 0x000fe20008010205 */
[----:B------:R-:W-:Y:S01]  /*2630*/  BSSY B0, `(.L_x_1252) ;  /* 0x0000046000007945 */ /* 0x000fe20003800000 */
[----:B------:R-:W-:Y:S01]  /*2640*/  LEA.HI.X R4, R8, R228, R7, 0x6, P0 ;  /* 0x000000e408047211 */ /* 0x000fe200000f3407 */
[----:B------:R-:W-:-:S02]  /*2650*/  IMAD R9, R0, c[0x0][0x1e4], RZ ;  /* 0x0000790000097a24 */ /* 0x000fc400078e02ff */
[----:B------:R-:W-:Y:S01]  /*2660*/  @P3 IADD3 R8, P0, R5, R14, RZ ;  /* 0x0000000e05083210 */ /* 0x000fe20007f1e0ff */
[----:B---34-:R-:W-:Y:S01]  /*2670*/  IMAD.WIDE.U32 R12, R3, c[0x0][0x208], RZ ;  /* 0x00008200030c7a25 */ /* 0x018fe200078e00ff */
[----:B------:R-:W-:Y:S02]  /*2680*/  @P6 LEA R14, P4, R5, c[0x0][0x1c8], 0x1 ;  /* 0x00007200050e6a11 */ /* 0x000fe400078808ff */
[----:B------:R-:W-:Y:S01]  /*2690*/  @P3 IADD3.X R9, R4, R15, R9, P0, !PT ;  /* 0x0000000f04093210 */ /* 0x000fe200007fe409 */
[----:B------:R-:W-:Y:S01]  /*26a0*/  IMAD R7, R3, c[0x0][0x20c], R10 ;  /* 0x0000830003077a24 */ /* 0x000fe200078e020a */
[----:B------:R-:W-:Y:S02]  /*26b0*/  @P6 LEA.HI.X R15, R5, c[0x0][0x1cc], R4, 0x1, P4 ;  /* 0x00007300050f6a11 */ /* 0x000fe400020f0c04 */
[----:B------:R-:W-:Y:S01]  /*26c0*/  LEA R4, P0, R12, R236, 0x6 ;  /* 0x000000ec0c047211 */ /* 0x000fe200078030ff */
[----:B------:R-:W-:Y:S01]  /*26d0*/  IMAD.IADD R7, R13, 0x1, R7 ;  /* 0x000000010d077824 */ /* 0x000fe200078e0207 */
[----:B------:R-:W-:Y:S01]  /*26e0*/  @P3 LEA R10, P5, R8, c[0x0][0x1c8], 0x1 ;  /* 0x00007200080a3a11 */ /* 0x000fe200078a08ff */
[----:B------:R-:W-:Y:S01]  /*26f0*/  @!PT LDS RZ, [RZ] ;  /* 0x00000000fffff984 */ /* 0x000fe20000000800 */
[----:B------:R-:W-:Y:S01]  /*2700*/  @!PT LDS RZ, [RZ] ;  /* 0x00000000fffff984 */ /* 0x000fe20000000800 */
[----:B------:R-:W-:Y:S01]  /*2710*/  @!PT LDS RZ, [RZ] ;  /* 0x00000000fffff984 */ /* 0x000fe20000000800 */
[----:B------:R1:W-:Y:S01]  /*2720*/  @P6 LDGSTS.E.BYPASS.LTC128B.128 [R203+0xc100], [R14.64], !P1 ;  /* 0x0c1000000ecb6fae */ /* 0x0003e2000c901d48 */
[----:B------:R-:W-:-:S02]  /*2730*/  @P6 ISETP.GE.AND P4, PT, R200, c[0x0][0x1d4], PT ;  /* 0x00007500c8006a0c */ /* 0x000fc40003f86270 */
[----:B------:R-:W-:Y:S01]  /*2740*/  LEA.HI.X R7, R12, R190, R7, 0x6, P0 ;  /* 0x000000be0c077211 */ /* 0x000fe200000f3407 */
[----:B------:R1:W-:Y:S01]  /*2750*/  @P6 LDGSTS.E.BYPASS.LTC128B.128 [R203+0xe100], [R14.64+0x80], !P2 ;  /* 0x0e1000800ecb6fae */ /* 0x0003e2000d101d48 */
[----:B------:R-:W-:Y:S01]  /*2760*/  @P3 LEA.HI.X R11, R8, c[0x0][0x1cc], R9, 0x1, P5 ;  /* 0x00007300080b3a11 */ /* 0x000fe200028f0c09 */
[----:B------:R-:W-:Y:S01]  /*2770*/  IMAD.MOV.U32 R8, RZ, RZ, 0x40 ;  /* 0x00000040ff087424 */ /* 0x000fe200078e00ff */
[----:B------:R-:W-:Y:S02]  /*2780*/  LEA R12, P5, R4, c[0x0][0x1f8], 0x1 ;  /* 0x00007e00040c7a11 */ /* 0x000fe400078a08ff */
[----:B------:R-:W-:Y:S02]  /*2790*/  @P3 ISETP.GE.AND P0, PT, R200, c[0x0][0x1d4], PT ;  /* 0x00007500c8003a0c */ /* 0x000fe40003f06270 */
[----:B------:R-:W-:Y:S02]  /*27a0*/  LEA.HI.X R13, R4, c[0x0][0x1fc], R7, 0x1, P5 ;  /* 0x00007f00040d7a11 */ /* 0x000fe400028f0c07 */
[----:B------:R-:W-:Y:S01]  /*27b0*/  ISETP.GE.AND P5, PT, R210, c[0x0][0x1d4], PT ;  /* 0x00007500d2007a0c */ /* 0x000fe20003fa6270 */
[----:B------:R1:W-:Y:S01]  /*27c0*/  @P6 LDGSTS.E.BYPASS.LTC128B.128 [R203+0x10100], [R14.64+0x100], !P4 ;  /* 0x101001000ecb6fae */ /* 0x0003e2000e101d48 */
[----:B------:R-:W-:-:S02]  /*27d0*/  ISETP.GE.AND P4, PT, R199, c[0x0][0x1d4], PT ;  /* 0x00007500c7007a0c */ /* 0x000fc40003f86270 */
[C---:B------:R-:W-:Y:S01]  /*27e0*/  ISETP.LT.OR P6, PT, R6.reuse, 0x1, P5 ;  /* 0x000000010600780c */ /* 0x040fe20002fc1670 */
[----:B------:R1:W-:Y:S01]  /*27f0*/  @P3 LDGSTS.E.BYPASS.LTC128B.128 [R203+0xd100], [R10.64], !P1 ;  /* 0x0d1000000acb3fae */ /* 0x0003e2000c901d48 */
[----:B------:R-:W-:-:S03]  /*2800*/  ISETP.LT.OR P5, PT, R6, 0x21, P5 ;  /* 0x000000210600780c */ /* 0x000fc60002fa1670 */
[----:B------:R1:W-:Y:S04]  /*2810*/  @P3 LDGSTS.E.BYPASS.LTC128B.128 [R203+0xf100], [R10.64+0x80], !P2 ;  /* 0x0f1000800acb3fae */ /* 0x0003e8000d101d48 */
[----:B------:R1:W-:Y:S01]  /*2820*/  @P3 LDGSTS.E.BYPASS.LTC128B.128 [R203+0x11100], [R10.64+0x100], !P0 ;  /* 0x111001000acb3fae */ /* 0x0003e2000c101d48 */
[----:B------:R-:W-:Y:S02]  /*2830*/  ISETP.LT.OR P0, PT, R6, 0x1, P4 ;  /* 0x000000010600780c */ /* 0x000fe40002701670 */
[----:B------:R-:W-:Y:S01]  /*2840*/  ISETP.GE.AND P3, PT, R200, c[0x0][0x1d4], PT ;  /* 0x00007500c8007a0c */ /* 0x000fe20003f66270 */
[----:B------:R-:W0:Y:S01]  /*2850*/  LDGDEPBAR ;  /* 0x00000000000079af */ /* 0x000e220000000000 */
[----:B------:R-:W-:-:S03]  /*2860*/  ISETP.LT.OR P4, PT, R6, 0x21, P4 ;  /* 0x000000210600780c */ /* 0x000fc60002781670 */
[----:B------:R1:W-:Y:S01]  /*2870*/  LDGSTS.E.BYPASS.LTC128B.128 [R203+0x100], [R12.64], !P6 ;  /* 0x001000000ccb7fae */ /* 0x0003e2000f101d48 */
[C---:B------:R-:W-:Y:S02]  /*2880*/  ISETP.LT.OR P6, PT, R6.reuse, 0x1, P3 ;  /* 0x000000010600780c */ /* 0x040fe40001fc1670 */
[----:B------:R-:W-:-:S03]  /*2890*/  ISETP.LT.OR P3, PT, R6, 0x21, P3 ;  /* 0x000000210600780c */ /* 0x000fc60001f61670 */
[----:B------:R1:W-:Y:S01]  /*28a0*/  LDGSTS.E.BYPASS.LTC128B.128 [R203+0x2100], [R12.64+0x80], !P0 ;  /* 0x021000800ccb7fae */ /* 0x0003e2000c101d48 */
[----:B------:R-:W-:-:S04]  /*28b0*/  IADD3 R4, P0, R12, UR7, RZ ;  /* 0x000000070c047c10 */ /* 0x000fc8000ff1e0ff */
[----:B------:R-:W-:-:S03]  /*28c0*/  IADD3.X R5, R13, UR5, RZ, P0, !PT ;  /* 0x000000050d057c10 */ /* 0x000fc600087fe4ff */
[----:B------:R1:W-:Y:S04]  /*28d0*/  LDGSTS.E.BYPASS.LTC128B.128 [R203+0x4100], [R12.64+0x100], !P6 ;  /* 0x041001000ccb7fae */ /* 0x0003e8000f101d48 */
[----:B------:R1:W-:Y:S04]  /*28e0*/  LDGSTS.E.BYPASS.LTC128B.128 [R203+0x1100], [R4.64], !P5 ;  /* 0x0110000004cb7fae */ /* 0x0003e8000e901d48 */
[----:B------:R1:W-:Y:S04]  /*28f0*/  LDGSTS.E.BYPASS.LTC128B.128 [R203+0x3100], [R4.64+0x80], !P4 ;  /* 0x0310008004cb7fae */ /* 0x0003e8000e101d48 */
[----:B------:R1:W-:Y:S01]  /*2900*/  LDGSTS.E.BYPASS.LTC128B.128 [R203+0x5100], [R4.64+0x100], !P3 ;  /* 0x0510010004cb7fae */ /* 0x0003e2000d901d48 */
[----:B------:R-:W-:-:S03]  /*2910*/  ISETP.GT.AND P3, PT, R3, R229, PT ;  /* 0x000000e50300720c */ /* 0x000fc60003f64270 */
[----:B------:R-:W0:Y:S10]  /*2920*/  LDGDEPBAR ;  /* 0x00000000000079af */ /* 0x000e340000000000 */
[----:B------:R-:W-:Y:S05]  /*2930*/  @!P3 BRA `(.L_x_1253) ;  /* 0x000001500000b947 */ /* 0x000fea0003800000 */
[----:B-1----:R-:W-:Y:S01]  /*2940*/  IADD3 R5, R2, -0x2, RZ ;  /* 0xfffffffe02057810 */ /* 0x002fe20007ffe0ff */
[----:B------:R-:W-:-:S03]  /*2950*/  IMAD.WIDE.U32 R12, R8, c[0x0][0x1e0], RZ ;  /* 0x00007800080c7a25 */ /* 0x000fc600078e00ff */
[----:B------:R-:W-:Y:S01]  /*2960*/  SHF.R.S32.HI R4, RZ, 0x1f, R5 ;  /* 0x0000001fff047819 */ /* 0x000fe20000011405 */
[----:B------:R-:W-:-:S04]  /*2970*/  IMAD.WIDE.U32 R6, R5, c[0x0][0x1e0], RZ ;  /* 0x0000780005067a25 */ /* 0x000fc800078e00ff */
[----:B------:R-:W-:-:S04]  /*2980*/  IMAD R4, R4, c[0x0][0x1e0], RZ ;  /* 0x0000780004047a24 */ /* 0x000fc800078e02ff */
[----:B------:R-:W-:Y:S01]  /*2990*/  IMAD R4, R5, c[0x0][0x1e4], R4 ;  /* 0x0000790005047a24 */ /* 0x000fe200078e0204 */
[----:B------:R-:W-:-:S03]  /*29a0*/  LEA R5, P0, R6, R238, 0x6 ;  /* 0x000000ee06057211 */ /* 0x000fc600078030ff */
[----:B------:R-:W-:Y:S01]  /*29b0*/  IMAD.IADD R7, R7, 0x1, R4 ;  /* 0x0000000107077824 */ /* 0x000fe200078e0204 */
[----:B------:R-:W-:Y:S01]  /*29c0*/  LEA R10, P4, R5, c[0x0][0x1c8], 0x1 ;  /* 0x00007200050a7a11 */ /* 0x000fe200078808ff */
[----:B------:R-:W-:-:S03]  /*29d0*/  IMAD R4, R8, c[0x0][0x1e4], RZ ;  /* 0x0000790008047a24 */ /* 0x000fc600078e02ff */
[----:B------:R-:W-:Y:S02]  /*29e0*/  LEA.HI.X R6, R6, R228, R7, 0x6, P0 ;  /* 0x000000e406067211 */ /* 0x000fe400000f3407 */
[----:B------:R-:W-:Y:S02]  /*29f0*/  ISETP.GE.AND P0, PT, R200, c[0x0][0x1d4], PT ;  /* 0x00007500c8007a0c */ /* 0x000fe40003f06270 */
[----:B------:R-:W-:Y:S02]  /*2a00*/  LEA.HI.X R11, R5, c[0x0][0x1cc], R6, 0x1, P4 ;  /* 0x00007300050b7a11 */ /* 0x000fe400020f0c06 */
[----:B------:R-:W-:-:S03]  /*2a10*/  IADD3 R6, P4, R12, R10, RZ ;  /* 0x0000000a0c067210 */ /* 0x000fc60007f9e0ff */
[----:B------:R1:W-:Y:S01]  /*2a20*/  LDGSTS.E.BYPASS.LTC128B.128 [R203+0x12100], [R10.64], !P1 ;  /* 0x121000000acb7fae */ /* 0x0003e2000c901d48 */
[----:B------:R-:W-:-:S03]  /*2a30*/  IADD3.X R7, R11, R13, R4, P4, !PT ;  /* 0x0000000d0b077210 */ /* 0x000fc600027fe404 */
[----:B------:R1:W-:Y:S04]  /*2a40*/  LDGSTS.E.BYPASS.LTC128B.128 [R203+0x14100], [R10.64+0x80], !P2 ;  /* 0x141000800acb7fae */ /* 0x0003e8000d101d48 */
[----:B------:R1:W-:Y:S04]  /*2a50*/  LDGSTS.E.BYPASS.LTC128B.128 [R203+0x16100], [R10.64+0x100], !P0 ;  /* 0x161001000acb7fae */ /* 0x0003e8000c101d48 */
[----:B------:R1:W-:Y:S04]  /*2a60*/  LDGSTS.E.BYPASS.LTC128B.128 [R203+0x13100], [R6.64], !P1 ;  /* 0x1310000006cb7fae */ /* 0x0003e8000c901d48 */
[----:B------:R1:W-:Y:S04]  /*2a70*/  LDGSTS.E.BYPASS.LTC128B.128 [R203+0x15100], [R6.64+0x80], !P2 ;  /* 0x1510008006cb7fae */ /* 0x0003e8000d101d48 */
[----:B------:R1:W-:Y:S02]  /*2a80*/  LDGSTS.E.BYPASS.LTC128B.128 [R203+0x17100], [R6.64+0x100], !P0 ;  /* 0x1710010006cb7fae */ /* 0x0003e4000c101d48 */
.L_x_1253:
[----:B------:R-:W-:Y:S05]  /*2a90*/  BSYNC B0 ;  /* 0x0000000000007941 */ /* 0x000fea0003800000 */
.L_x_1252:
[----:B------:R-:W0:Y:S01]  /*2aa0*/  LDGDEPBAR ;  /* 0x00000000000079af */ /* 0x000e220000000000 */
[----:B------:R-:W-:Y:S01]  /*2ab0*/  LOP3.LUT P0, RZ, R184, 0x2, RZ, 0xc0, !PT ;  /* 0x00000002b8ff7812 */ /* 0x000fe2000780c0ff */
[----:B------:R-:W-:Y:S03]  /*2ac0*/  BSSY B0, `(.L_x_1254) ;  /* 0x0000027000007945 */ /* 0x000fe60003800000 */
[----:B------:R-:W-:-:S05]  /*2ad0*/  SEL R176, R0, 0xffffffe0, !P0 ;  /* 0xffffffe000b07807 */ /* 0x000fca0004000000 */
[----:B------:R-:W-:Y:S01]  /*2ae0*/  IMAD.IADD R82, R185, 0x1, R176 ;  /* 0x00000001b9527824 */ /* 0x000fe200078e02b0 */
[----:B------:R-:W-:-:S04]  /*2af0*/  DEPBAR.LE SB0, 0x3 ;  /* 0x000080c00000791a */ /* 0x000fc80000000000 */
[----:B------:R-:W-:-:S04]  /*2b00*/  DEPBAR.LE SB0, 0x2 ;  /* 0x000080800000791a */ /* 0x000fc80000000000 */
[----:B------:R-:W-:Y:S06]  /*2b10*/  BAR.SYNC.DEFER_BLOCKING 0x0 ;  /* 0x0000000000007b1d */ /* 0x000fec0000010000 */
[----:B------:R2:W3:Y:S04]  /*2b20*/  LDSM.16.M88.4 R64, [R182] ;  /* 0x00000000b640783b */ /* 0x0004e80000000200 */
[----:B------:R2:W4:Y:S04]  /*2b30*/  LDSM.16.M88.4 R36, [R185] ;  /* 0x00000000b924783b */ /* 0x0005280000000200 */
[----:B------:R2:W1:Y:S04]  /*2b40*/  LDSM.16.M88.4 R28, [R185+0x800] ;  /* 0x00080000b91c783b */ /* 0x0004680000000200 */
[----:B------:R2:W1:Y:S04]  /*2b50*/  LDSM.16.M88.4 R20, [R185+0x1000] ;  /* 0x00100000b914783b */ /* 0x0004680000000200 */
[----:B------:R2:W1:Y:S04]  /*2b60*/  LDSM.16.M88.4 R16, [R185+0x1800] ;  /* 0x00180000b910783b */ /* 0x0004680000000200 */
[----:B------:R2:W1:Y:S04]  /*2b70*/  LDSM.16.M88.4 R44, [R181] ;  /* 0x00000000b52c783b */ /* 0x0004680000000200 */
[----:B-1----:R2:W1:Y:S04]  /*2b80*/  LDSM.16.M88.4 R4, [R82] ;  /* 0x000000005204783b */ /* 0x0024680000000200 */
[----:B------:R2:W1:Y:S04]  /*2b90*/  LDSM.16.M88.4 R76, [R82+0x800] ;  /* 0x00080000524c783b */ /* 0x0004680000000200 */
[----:B------:R2:W1:Y:S04]  /*2ba0*/  LDSM.16.M88.4 R52, [R82+0x1000] ;  /* 0x001000005234783b */ /* 0x0004680000000200 */
[----:B------:R2:W1:Y:S01]  /*2bb0*/  LDSM.16.M88.4 R48, [R82+0x1800] ;  /* 0x001800005230783b */ /* 0x0004620000000200 */
[----:B------:R-:W-:Y:S05]  /*2bc0*/  @!P3 BRA `(.L_x_1255) ;  /* 0x000001600000b947 */ /* 0x000fea0003800000 */
[----:B------:R-:W-:-:S04]  /*2bd0*/  IADD3 R0, R2, -0x2, RZ ;  /* 0xfffffffe02007810 */ /* 0x000fc80007ffe0ff */
[----:B------:R-:W-:Y:S01]  /*2be0*/  SHF.R.S32.HI R9, RZ, 0x1f, R0 ;  /* 0x0000001fff097819 */ /* 0x000fe20000011400 */
[----:B------:R-:W-:-:S04]  /*2bf0*/  IMAD.WIDE.U32 R10, R0, c[0x0][0x208], RZ ;  /* 0x00008200000a7a25 */ /* 0x000fc800078e00ff */
[----:B------:R-:W-:-:S04]  /*2c00*/  IMAD R9, R9, c[0x0][0x208], RZ ;  /* 0x0000820009097a24 */ /* 0x000fc800078e02ff */
[----:B------:R-:W-:Y:S01]  /*2c10*/  IMAD R9, R0, c[0x0][0x20c], R9 ;  /* 0x0000830000097a24 */ /* 0x000fe200078e0209 */
[----:B------:R-:W-:-:S03]  /*2c20*/  LEA R0, P0, R10, R236, 0x6 ;  /* 0x000000ec0a007211 */ /* 0x000fc600078030ff */
[----:B------:R-:W-:Y:S01]  /*2c30*/  IMAD.IADD R9, R11, 0x1, R9 ;  /* 0x000000010b097824 */ /* 0x000fe200078e0209 */
[----:B------:R-:W-:-:S04]  /*2c40*/  LEA R12, P4, R0, c[0x0][0x1f8], 0x1 ;  /* 0x00007e00000c7a11 */ /* 0x000fc800078808ff */
[----:B------:R-:W-:Y:S02]  /*2c50*/  LEA.HI.X R9, R10, R190, R9, 0x6, P0 ;  /* 0x000000be0a097211 */ /* 0x000fe400000f3409 */
[----:B------:R-:W-:Y:S02]  /*2c60*/  ISETP.GE.AND P0, PT, R200, c[0x0][0x1d4], PT ;  /* 0x00007500c8007a0c */ /* 0x000fe40003f06270 */
[----:B------:R-:W-:Y:S02]  /*2c70*/  IADD3 R10, P3, R12, UR7, RZ ;  /* 0x000000070c0a7c10 */ /* 0x000fe4000ff7e0ff */
[----:B------:R-:W-:-:S04]  /*2c80*/  LEA.HI.X R13, R0, c[0x0][0x1fc], R9, 0x1, P4 ;  /* 0x00007f00000d7a11 */ /* 0x000fc800020f0c09 */
[----:B------:R-:W-:Y:S01]  /*2c90*/  IADD3.X R11, R13, UR5, RZ, P3, !PT ;  /* 0x000000050d0b7c10 */ /* 0x000fe20009ffe4ff */
        /* <DEDUP_REMOVED lines=9> */
.L_x_1255:
[----:B------:R-:W-:Y:S05]  /*2d30*/  BSYNC B0 ;  /* 0x0000000000007941 */ /* 0x000fea0003800000 */
.L_x_1254:
[----:B------:R-:W-:Y:S01]  /*2d40*/  LOP3.LUT P0, RZ, R184, 0x4, RZ, 0xc0, !PT ;  /* 0x00000004b8ff7812 */ /* 0x000fe2000780c0ff */
[C---:B---34-:R-:W-:Y:S01]  /*2d50*/  HMMA.16816.F32.BF16 R40, R64.reuse, R36, RZ ;  /* 0x000000244028723c */ /* 0x058fe200000418ff */
[----:B------:R-:W-:Y:S01]  /*2d60*/  IMAD R3, R3, -0x40, R80 ;  /* 0xffffffc003037824 */ /* 0x000fe200078e0250 */
[----:B------:R-:W0:Y:S01]  /*2d70*/  LDGDEPBAR ;  /* 0x00000000000079af */ /* 0x000e220000000000 */
[----:B------:R-:W-:Y:S01]  /*2d80*/  SEL R0, R8, 0xffffffc0, !P0 ;  /* 0xffffffc008007807 */ /* 0x000fe20004000000 */
[C---:B------:R-:W-:Y:S01]  /*2d90*/  IMAD.IADD R164, R183.reuse, 0x1, R178 ;  /* 0x00000001b7a47824 */ /* 0x040fe200078e02b2 */
[----:B------:R-:W-:Y:S01]  /*2da0*/  BSSY B0, `(.L_x_1256) ;  /* 0x000020d000007945 */ /* 0x000fe20003800000 */
[----:B--2---:R-:W-:Y:S01]  /*2db0*/  LDSM.16.M88.4 R8, [R180] ;  /* 0x00000000b408783b */ /* 0x004fe20000000200 */
[----:B------:R-:W-:Y:S01]  /*2dc0*/  IMAD.IADD R157, R183, 0x1, R177 ;  /* 0x00000001b79d7824 */ /* 0x000fe200078e02b1 */
[----:B------:R-:W-:Y:S01]  /*2dd0*/  HMMA.16816.F32.BF16 R32, R64, R28, RZ ;  /* 0x0000001c4020723c */ /* 0x000fe200000418ff */
[----:B------:R-:W-:Y:S01]  /*2de0*/  IMAD.IADD R81, R185, 0x1, R0 ;  /* 0x00000001b9517824 */ /* 0x000fe200078e0200 */
[----:B------:R-:W-:-:S04]  /*2df0*/  IADD3 R0, R0, R185, R176 ;  /* 0x000000b900007210 */ /* 0x000fc80007ffe0b0 */
[----:B------:R-:W2:Y:S02]  /*2e00*/  LDSM.16.M88.4 R12, [R81] ;  /* 0x00000000510c783b */ /* 0x000ea40000000200 */
[C---:B------:R-:W-:Y:S02]  /*2e10*/  HMMA.16816.F32.BF16 R36, R64.reuse, R38, RZ ;  /* 0x000000264024723c */ /* 0x040fe400000418ff */
[----:B------:R-:W3:Y:S04]  /*2e20*/  LDSM.16.M88.4 R72, [R81+0x800] ;  /* 0x000800005148783b */ /* 0x000ee80000000200 */
[----:B------:R-:W4:Y:S02]  /*2e30*/  LDSM.16.M88.4 R60, [R81+0x1000] ;  /* 0x00100000513c783b */ /* 0x000f240000000200 */
[C---:B------:R-:W-:Y:S02]  /*2e40*/  HMMA.16816.F32.BF16 R28, R64.reuse, R30, RZ ;  /* 0x0000001e401c723c */ /* 0x040fe400000418ff */
[----:B------:R-:W5:Y:S06]  /*2e50*/  LDSM.16.M88.4 R56, [R81+0x1800] ;  /* 0x001800005138783b */ /* 0x000f6c0000000200 */
[C---:B------:R-:W-:Y:S08]  /*2e60*/  HMMA.16816.F32.BF16 R24, R64.reuse, R20, RZ ;  /* 0x000000144018723c */ /* 0x040ff000000418ff */
[C---:B------:R-:W-:Y:S08]  /*2e70*/  HMMA.16816.F32.BF16 R20, R64.reuse, R22, RZ ;  /* 0x000000164014723c */ /* 0x040ff000000418ff */
[C---:B------:R-:W-:Y:S08]  /*2e80*/  HMMA.16816.F32.BF16 R68, R64.reuse, R16, RZ ;  /* 0x000000104044723c */ /* 0x040ff000000418ff */
[----:B------:R-:W-:Y:S01]  /*2e90*/  HMMA.16816.F32.BF16 R64, R64, R18, RZ ;  /* 0x000000124040723c */ /* 0x000fe200000418ff */
[----:B------:R-:W-:Y:S07]  /*2ea0*/  LDSM.16.M88.4 R16, [R179] ;  /* 0x00000000b310783b */ /* 0x000fee0000000200 */
[C---:B-1----:R-:W-:Y:S08]  /*2eb0*/  HMMA.16816.F32.BF16 R40, R44.reuse, R4, R40 ;  /* 0x000000042c28723c */ /* 0x042ff00000041828 */
        /* <DEDUP_REMOVED lines=8> */
[C---:B------:R-:W-:Y:S08]  /*2f40*/  HMMA.16816.F32.BF16 R68, R44.reuse, R48, R68 ;  /* 0x000000302c44723c */ /* 0x040ff00000041844 */
[----:B------:R-:W-:Y:S01]  /*2f50*/  HMMA.16816.F32.BF16 R64, R44, R50, R64 ;  /* 0x000000322c40723c */ /* 0x000fe20000041840 */
[----:B------:R-:W1:Y:S04]  /*2f60*/  LDSM.16.M88.4 R48, [R0+0x1000] ;  /* 0x001000000030783b */ /* 0x000e680000000200 */
[----:B------:R-:W1:Y:S03]  /*2f70*/  LDSM.16.M88.4 R44, [R0+0x1800] ;  /* 0x00180000002c783b */ /* 0x000e660000000200 */
[C---:B--2---:R-:W-:Y:S08]  /*2f80*/  HMMA.16816.F32.BF16 R40, R8.reuse, R12, R40 ;  /* 0x0000000c0828723c */ /* 0x044ff00000041828 */
[C---:B------:R-:W-:Y:S01]  /*2f90*/  HMMA.16816.F32.BF16 R36, R8.reuse, R14, R36 ;  /* 0x0000000e0824723c */ /* 0x040fe20000041824 */
[----:B------:R-:W-:Y:S07]  /*2fa0*/  LDSM.16.M88.4 R12, [R185+0x2000] ;  /* 0x00200000b90c783b */ /* 0x000fee0000000200 */
[C---:B---3--:R-:W-:Y:S08]  /*2fb0*/  HMMA.16816.F32.BF16 R32, R8.reuse, R72, R32 ;  /* 0x000000480820723c */ /* 0x048ff00000041820 */
[C---:B------:R-:W-:Y:S01]  /*2fc0*/  HMMA.16816.F32.BF16 R28, R8.reuse, R74, R28 ;  /* 0x0000004a081c723c */ /* 0x040fe2000004181c */
[----:B------:R-:W-:Y:S07]  /*2fd0*/  LDSM.16.M88.4 R72, [R185+0x3800] ;  /* 0x00380000b948783b */ /* 0x000fee0000000200 */
[C---:B----4-:R-:W-:Y:S08]  /*2fe0*/  HMMA.16816.F32.BF16 R24, R8.reuse, R60, R24 ;  /* 0x0000003c0818723c */ /* 0x050ff00000041818 */
[C---:B------:R-:W-:Y:S01]  /*2ff0*/  HMMA.16816.F32.BF16 R20, R8.reuse, R62, R20 ;  /* 0x0000003e0814723c */ /* 0x040fe20000041814 */
[----:B------:R-:W-:Y:S07]  /*3000*/  LDSM.16.M88.4 R60, [R181+0x4000] ;  /* 0x00400000b53c783b */ /* 0x000fee0000000200 */
[C---:B-----5:R-:W-:Y:S08]  /*3010*/  HMMA.16816.F32.BF16 R68, R8.reuse, R56, R68 ;  /* 0x000000380844723c */ /* 0x060ff00000041844 */
[----:B------:R-:W-:Y:S01]  /*3020*/  HMMA.16816.F32.BF16 R64, R8, R58, R64 ;  /* 0x0000003a0840723c */ /* 0x000fe20000041840 */
[----:B------:R-:W2:Y:S04]  /*3030*/  LDSM.16.M88.4 R8, [R185+0x2800] ;  /* 0x00280000b908783b */ /* 0x000ea80000000200 */
[----:B------:R-:W-:Y:S03]  /*3040*/  LDSM.16.M88.4 R56, [R82+0x2000] ;  /* 0x002000005238783b */ /* 0x000fe60000000200 */
[C---:B-1----:R-:W-:Y:S08]  /*3050*/  HMMA.16816.F32.BF16 R40, R16.reuse, R4, R40 ;  /* 0x000000041028723c */ /* 0x042ff00000041828 */
[C---:B------:R-:W-:Y:S01]  /*3060*/  HMMA.16816.F32.BF16 R36, R16.reuse, R6, R36 ;  /* 0x000000061024723c */ /* 0x040fe20000041824 */
[----:B------:R-:W1:Y:S07]  /*3070*/  LDSM.16.M88.4 R4, [R185+0x3000] ;  /* 0x00300000b904783b */ /* 0x000e6e0000000200 */
[C---:B------:R-:W-:Y:S08]  /*3080*/  HMMA.16816.F32.BF16 R32, R16.reuse, R52, R32 ;  /* 0x000000341020723c */ /* 0x040ff00000041820 */
[C---:B------:R-:W-:Y:S01]  /*3090*/  HMMA.16816.F32.BF16 R28, R16.reuse, R54, R28 ;  /* 0x00000036101c723c */ /* 0x040fe2000004181c */
[----:B------:R-:W3:Y:S07]  /*30a0*/  LDSM.16.M88.4 R52, [R82+0x2800] ;  /* 0x002800005234783b */ /* 0x000eee0000000200 */
[C---:B------:R-:W-:Y:S08]  /*30b0*/  HMMA.16816.F32.BF16 R24, R16.reuse, R48, R24 ;  /* 0x000000301018723c */ /* 0x040ff00000041818 */
[C---:B------:R-:W-:Y:S01]  /*30c0*/  HMMA.16816.F32.BF16 R20, R16.reuse, R50, R20 ;  /* 0x000000321014723c */ /* 0x040fe20000041814 */
[----:B------:R-:W4:Y:S07]  /*30d0*/  LDSM.16.M88.4 R48, [R82+0x3000] ;  /* 0x003000005230783b */ /* 0x000f2e0000000200 */
[----:B------:R-:W-:Y:S08]  /*30e0*/  HMMA.16816.F32.BF16 R68, R16, R44, R68 ;  /* 0x0000002c1044723c */ /* 0x000ff00000041844 */
[C---:B--2---:R-:W-:Y:S08]  /*30f0*/  HMMA.16816.F32.BF16 R32, R76.reuse, R8, R32 ;  /* 0x000000084c20723c */ /* 0x044ff00000041820 */
[----:B------:R-:W-:Y:S01]  /*3100*/  HMMA.16816.F32.BF16 R28, R76, R10, R28 ;  /* 0x0000000a4c1c723c */ /* 0x000fe2000004181c */
[----:B------:R-:W-:Y:S07]  /*3110*/  LDSM.16.M88.4 R8, [R81+0x2800] ;  /* 0x002800005108783b */ /* 0x000fee0000000200 */
[----:B------:R-:W-:Y:S01]  /*3120*/  HMMA.16816.F32.BF16 R64, R16, R46, R64 ;  /* 0x0000002e1040723c */ /* 0x000fe20000041840 */
[----:B------:R-:W2:Y:S04]  /*3130*/  LDSM.16.M88.4 R44, [R82+0x3800] ;  /* 0x00380000522c783b */ /* 0x000ea80000000200 */
[----:B------:R-:W5:Y:S03]  /*3140*/  LDSM.16.M88.4 R16, [R180+0x4000] ;  /* 0x00400000b410783b */ /* 0x000f660000000200 */
[C---:B------:R-:W-:Y:S08]  /*3150*/  HMMA.16816.F32.BF16 R40, R76.reuse, R12, R40 ;  /* 0x0000000c4c28723c */ /* 0x040ff00000041828 */
[C---:B------:R-:W-:Y:S01]  /*3160*/  HMMA.16816.F32.BF16 R36, R76.reuse, R14, R36 ;  /* 0x0000000e4c24723c */ /* 0x040fe20000041824 */
[----:B------:R-:W2:Y:S07]  /*3170*/  LDSM.16.M88.4 R12, [R81+0x2000] ;  /* 0x00200000510c783b */ /* 0x000eae0000000200 */
[C---:B-1----:R-:W-:Y:S08]  /*3180*/  HMMA.16816.F32.BF16 R24, R76.reuse, R4, R24 ;  /* 0x000000044c18723c */ /* 0x042ff00000041818 */
[C---:B------:R-:W-:Y:S01]  /*3190*/  HMMA.16816.F32.BF16 R20, R76.reuse, R6, R20 ;  /* 0x000000064c14723c */ /* 0x040fe20000041814 */
[----:B------:R-:W1:Y:S07]  /*31a0*/  LDSM.16.M88.4 R4, [R81+0x3000] ;  /* 0x003000005104783b */ /* 0x000e6e0000000200 */
[----:B------:R-:W-:Y:S08]  /*31b0*/  HMMA.16816.F32.BF16 R68, R76, R72, R68 ;  /* 0x000000484c44723c */ /* 0x000ff00000041844 */
[C---:B---3--:R-:W-:Y:S08]  /*31c0*/  HMMA.16816.F32.BF16 R32, R60.reuse, R52, R32 ;  /* 0x000000343c20723c */ /* 0x048ff00000041820 */
[----:B------:R-:W-:Y:S08]  /*31d0*/  HMMA.16816.F32.BF16 R28, R60, R54, R28 ;  /* 0x000000363c1c723c */ /* 0x000ff0000004181c */
[----:B------:R-:W-:Y:S08]  /*31e0*/  HMMA.16816.F32.BF16 R64, R76, R74, R64 ;  /* 0x0000004a4c40723c */ /* 0x000ff00000041840 */
[C---:B------:R-:W-:Y:S08]  /*31f0*/  HMMA.16816.F32.BF16 R40, R60.reuse, R56, R40 ;  /* 0x000000383c28723c */ /* 0x040ff00000041828 */
[C---:B------:R-:W-:Y:S01]  /*3200*/  HMMA.16816.F32.BF16 R36, R60.reuse, R58, R36 ;  /* 0x0000003a3c24723c */ /* 0x040fe20000041824 */
[----:B------:R-:W3:Y:S07]  /*3210*/  LDSM.16.M88.4 R56, [R81+0x3800] ;  /* 0x003800005138783b */ /* 0x000eee0000000200 */
[C---:B----4-:R-:W-:Y:S08]  /*3220*/  HMMA.16816.F32.BF16 R24, R60.reuse, R48, R24 ;  /* 0x000000303c18723c */ /* 0x050ff00000041818 */
[C---:B------:R-:W-:Y:S01]  /*3230*/  HMMA.16816.F32.BF16 R52, R60.reuse, R50, R20 ;  /* 0x000000323c34723c */ /* 0x040fe20000041814 */
[----:B------:R-:W-:Y:S04]  /*3240*/  LDSM.16.M88.4 R48, [R179+0x4000] ;  /* 0x00400000b330783b */ /* 0x000fe80000000200 */
[----:B------:R-:W4:Y:S03]  /*3250*/  LDSM.16.M88.4 R20, [R0+0x2000] ;  /* 0x002000000014783b */ /* 0x000f260000000200 */
[----:B--2---:R-:W-:Y:S01]  /*3260*/  HMMA.16816.F32.BF16 R72, R60, R44, R68 ;  /* 0x0000002c3c48723c */ /* 0x004fe20000041844 */
[----:B------:R-:W2:Y:S07]  /*3270*/  LDSM.16.M88.4 R68, [R0+0x2800] ;  /* 0x002800000044783b */ /* 0x000eae0000000200 */
[C---:B-----5:R-:W-:Y:S08]  /*3280*/  HMMA.16816.F32.BF16 R32, R16.reuse, R8, R32 ;  /* 0x000000081020723c */ /* 0x060ff00000041820 */
[----:B------:R-:W-:Y:S01]  /*3290*/  HMMA.16816.F32.BF16 R28, R16, R10, R28 ;  /* 0x0000000a101c723c */ /* 0x000fe2000004181c */
[----:B------:R-:W5:Y:S07]  /*32a0*/  LDSM.16.M88.4 R8, [R0+0x3000] ;  /* 0x003000000008783b */ /* 0x000f6e0000000200 */
[----:B------:R-:W-:Y:S01]  /*32b0*/  HMMA.16816.F32.BF16 R64, R60, R46, R64 ;  /* 0x0000002e3c40723c */ /* 0x000fe20000041840 */
[----:B------:R-:W-:Y:S07]  /*32c0*/  LDSM.16.M88.4 R44, [R185+0x4000] ;  /* 0x00400000b92c783b */ /* 0x000fee0000000200 */
[C---:B------:R-:W-:Y:S08]  /*32d0*/  HMMA.16816.F32.BF16 R40, R16.reuse, R12, R40 ;  /* 0x0000000c1028723c */ /* 0x040ff00000041828 */
[C---:B------:R-:W-:Y:S01]  /*32e0*/  HMMA.16816.F32.BF16 R36, R16.reuse, R14, R36 ;  /* 0x0000000e1024723c */ /* 0x040fe20000041824 */
[----:B------:R-:W2:Y:S07]  /*32f0*/  LDSM.16.M88.4 R12, [R0+0x3800] ;  /* 0x00380000000c783b */ /* 0x000eae0000000200 */
[C---:B-1----:R-:W-:Y:S08]  /*3300*/  HMMA.16816.F32.BF16 R24, R16.reuse, R4, R24 ;  /* 0x000000041018723c */ /* 0x042ff00000041818 */
[C---:B------:R-:W-:Y:S01]  /*3310*/  HMMA.16816.F32.BF16 R60, R16.reuse, R6, R52 ;  /* 0x00000006103c723c */ /* 0x040fe20000041834 */
[----:B------:R-:W1:Y:S04]  /*3320*/  LDSM.16.M88.4 R52, [R182+0x8000] ;  /* 0x00800000b634783b */ /* 0x000e680000000200 */
[----:B------:R-:W1:Y:S03]  /*3330*/  LDSM.16.M88.4 R4, [R185+0x4800] ;  /* 0x00480000b904783b */ /* 0x000e660000000200 */
[C---:B---3--:R-:W-:Y:S08]  /*3340*/  HMMA.16816.F32.BF16 R72, R16.reuse, R56, R72 ;  /* 0x000000381048723c */ /* 0x048ff00000041848 */
[----:B------:R-:W-:Y:S01]  /*3350*/  HMMA.16816.F32.BF16 R64, R16, R58, R64 ;  /* 0x0000003a1040723c */ /* 0x000fe20000041840 */
[----:B------:R-:W3:Y:S04]  /*3360*/  LDSM.16.M88.4 R16, [R185+0x5000] ;  /* 0x00500000b910783b */ /* 0x000ee80000000200 */
[----:B------:R-:W-:Y:S03]  /*3370*/  LDSM.16.M88.4 R56, [R180+0x8000] ;  /* 0x00800000b438783b */ /* 0x000fe60000000200 */
[C---:B----4-:R-:W-:Y:S08]  /*3380*/  HMMA.16816.F32.BF16 R40, R48.reuse, R20, R40 ;  /* 0x000000143028723c */ /* 0x050ff00000041828 */
[C---:B------:R-:W-:Y:S01]  /*3390*/  HMMA.16816.F32.BF16 R36, R48.reuse, R22, R36 ;  /* 0x000000163024723c */ /* 0x040fe20000041824 */
[----:B------:R-:W-:Y:S07]  /*33a0*/  LDSM.16.M88.4 R20, [R82+0x4000] ;  /* 0x004000005214783b */ /* 0x000fee0000000200 */
[C---:B--2---:R-:W-:Y:S08]  /*33b0*/  HMMA.16816.F32.BF16 R32, R48.reuse, R68, R32 ;  /* 0x000000443020723c */ /* 0x044ff00000041820 */
[C---:B------:R-:W-:Y:S08]  /*33c0*/  HMMA.16816.F32.BF16 R28, R48.reuse, R70, R28 ;  /* 0x00000046301c723c */ /* 0x040ff0000004181c */
[C---:B-----5:R-:W-:Y:S08]  /*33d0*/  HMMA.16816.F32.BF16 R24, R48.reuse, R8, R24 ;  /* 0x000000083018723c */ /* 0x060ff00000041818 */
[C---:B------:R-:W-:Y:S01]  /*33e0*/  HMMA.16816.F32.BF16 R60, R48.reuse, R10, R60 ;  /* 0x0000000a303c723c */ /* 0x040fe2000004183c */
[----:B------:R-:W2:Y:S07]  /*33f0*/  LDSM.16.M88.4 R8, [R185+0x5800] ;  /* 0x00580000b908783b */ /* 0x000eae0000000200 */
[C---:B------:R-:W-:Y:S08]  /*3400*/  HMMA.16816.F32.BF16 R72, R48.reuse, R12, R72 ;  /* 0x0000000c3048723c */ /* 0x040ff00000041848 */
[----:B------:R-:W-:Y:S01]  /*3410*/  HMMA.16816.F32.BF16 R64, R48, R14, R64 ;  /* 0x0000000e3040723c */ /* 0x000fe20000041840 */
[----:B------:R-:W-:Y:S04]  /*3420*/  LDSM.16.M88.4 R12, [R82+0x4800] ;  /* 0x00480000520c783b */ /* 0x000fe80000000200 */
[----:B------:R-:W-:Y:S03]  /*3430*/  LDSM.16.M88.4 R48, [R82+0x5800] ;  /* 0x005800005230783b */ /* 0x000fe60000000200 */
[C---:B-1----:R-:W-:Y:S08]  /*3440*/  HMMA.16816.F32.BF16 R40, R52.reuse, R44, R40 ;  /* 0x0000002c3428723c */ /* 0x042ff00000041828 */
[C---:B------:R-:W-:Y:S01]  /*3450*/  HMMA.16816.F32.BF16 R36, R52.reuse, R46, R36 ;  /* 0x0000002e3424723c */ /* 0x040fe20000041824 */
[----:B------:R-:W1:Y:S07]  /*3460*/  LDSM.16.M88.4 R44, [R181+0x8000] ;  /* 0x00800000b52c783b */ /* 0x000e6e0000000200 */
[C---:B------:R-:W-:Y:S08]  /*3470*/  HMMA.16816.F32.BF16 R32, R52.reuse, R4, R32 ;  /* 0x000000043420723c */ /* 0x040ff00000041820 */
[C---:B------:R-:W-:Y:S01]  /*3480*/  HMMA.16816.F32.BF16 R28, R52.reuse, R6, R28 ;  /* 0x00000006341c723c */ /* 0x040fe2000004181c */
[----:B------:R-:W4:Y:S07]  /*3490*/  LDSM.16.M88.4 R4, [R82+0x5000] ;  /* 0x005000005204783b */ /* 0x000f2e0000000200 */
[C---:B---3--:R-:W-:Y:S08]  /*34a0*/  HMMA.16816.F32.BF16 R24, R52.reuse, R16, R24 ;  /* 0x000000103418723c */ /* 0x048ff00000041818 */
[C---:B------:R-:W-:Y:S01]  /*34b0*/  HMMA.16816.F32.BF16 R60, R52.reuse, R18, R60 ;  /* 0x00000012343c723c */ /* 0x040fe2000004183c */
[----:B------:R-:W3:Y:S07]  /*34c0*/  LDSM.16.M88.4 R16, [R81+0x4000] ;  /* 0x004000005110783b */ /* 0x000eee0000000200 */
[C---:B--2---:R-:W-:Y:S08]  /*34d0*/  HMMA.16816.F32.BF16 R72, R52.reuse, R8, R72 ;  /* 0x000000083448723c */ /* 0x044ff00000041848 */
[----:B------:R-:W-:Y:S01]  /*34e0*/  HMMA.16816.F32.BF16 R64, R52, R10, R64 ;  /* 0x0000000a3440723c */ /* 0x000fe20000041840 */
[----:B------:R-:W2:Y:S04]  /*34f0*/  LDSM.16.M88.4 R8, [R81+0x4800] ;  /* 0x004800005108783b */ /* 0x000ea80000000200 */
[----:B------:R-:W-:Y:S03]  /*3500*/  LDSM.16.M88.4 R52, [R0+0x4800] ;  /* 0x004800000034783b */ /* 0x000fe60000000200 */
[C---:B-1----:R-:W-:Y:S08]  /*3510*/  HMMA.16816.F32.BF16 R40, R44.reuse, R20, R40 ;  /* 0x000000142c28723c */ /* 0x042ff00000041828 */
[C---:B------:R-:W-:Y:S01]  /*3520*/  HMMA.16816.F32.BF16 R36, R44.reuse, R22, R36 ;  /* 0x000000162c24723c */ /* 0x040fe20000041824 */
[----:B------:R-:W-:Y:S07]  /*3530*/  LDSM.16.M88.4 R20, [R0+0x4000] ;  /* 0x004000000014783b */ /* 0x000fee0000000200 */
[C---:B------:R-:W-:Y:S08]  /*3540*/  HMMA.16816.F32.BF16 R32, R44.reuse, R12, R32 ;  /* 0x0000000c2c20723c */ /* 0x040ff00000041820 */
[C---:B------:R-:W-:Y:S01]  /*3550*/  HMMA.16816.F32.BF16 R28, R44.reuse, R14, R28 ;  /* 0x0000000e2c1c723c */ /* 0x040fe2000004181c */
[----:B------:R-:W-:Y:S07]  /*3560*/  LDSM.16.M88.4 R12, [R81+0x5800] ;  /* 0x00580000510c783b */ /* 0x000fee0000000200 */
[C---:B----4-:R-:W-:Y:S08]  /*3570*/  HMMA.16816.F32.BF16 R24, R44.reuse, R4, R24 ;  /* 0x000000042c18723c */ /* 0x050ff00000041818 */
[C---:B------:R-:W-:Y:S01]  /*3580*/  HMMA.16816.F32.BF16 R60, R44.reuse, R6, R60 ;  /* 0x000000062c3c723c */ /* 0x040fe2000004183c */
[----:B------:R-:W1:Y:S07]  /*3590*/  LDSM.16.M88.4 R4, [R81+0x5000] ;  /* 0x005000005104783b */ /* 0x000e6e0000000200 */
[C---:B------:R-:W-:Y:S08]  /*35a0*/  HMMA.16816.F32.BF16 R72, R44.reuse, R48, R72 ;  /* 0x000000302c48723c */ /* 0x040ff00000041848 */
[----:B------:R-:W-:Y:S01]  /*35b0*/  HMMA.16816.F32.BF16 R64, R44, R50, R64 ;  /* 0x000000322c40723c */ /* 0x000fe20000041840 */
[----:B------:R-:W4:Y:S04]  /*35c0*/  LDSM.16.M88.4 R44, [R179+0x8000] ;  /* 0x00800000b32c783b */ /* 0x000f280000000200 */
[----:B------:R-:W5:Y:S03]  /*35d0*/  LDSM.16.M88.4 R48, [R0+0x5000] ;  /* 0x005000000030783b */ /* 0x000f660000000200 */
[C---:B---3--:R-:W-:Y:S08]  /*35e0*/  HMMA.16816.F32.BF16 R40, R56.reuse, R16, R40 ;  /* 0x000000103828723c */ /* 0x048ff00000041828 */
[----:B------:R-:W-:Y:S01]  /*35f0*/  HMMA.16816.F32.BF16 R36, R56, R18, R36 ;  /* 0x000000123824723c */ /* 0x000fe20000041824 */
[----:B------:R3:W5:Y:S01]  /*3600*/  LDSM.16.M88.4 R16, [R0+0x5800] ;  /* 0x005800000010783b */ /* 0x0007620000000200 */
[----:B------:R-:W-:-:S04]  /*3610*/  DEPBAR.LE SB0, 0x2 ;  /* 0x000080800000791a */ /* 0x000fc80000000000 */
[----:B------:R-:W-:Y:S02]  /*3620*/  BAR.SYNC.DEFER_BLOCKING 0x0 ;  /* 0x0000000000007b1d */ /* 0x000fe40000010000 */
[C---:B--2---:R-:W-:Y:S08]  /*3630*/  HMMA.16816.F32.BF16 R32, R56.reuse, R8, R32 ;  /* 0x000000083820723c */ /* 0x044ff00000041820 */
[C---:B------:R-:W-:Y:S08]  /*3640*/  HMMA.16816.F32.BF16 R28, R56.reuse, R10, R28 ;  /* 0x0000000a381c723c */ /* 0x040ff0000004181c */
[----:B-1----:R-:W-:Y:S01]  /*3650*/  HMMA.16816.F32.BF16 R24, R56, R4, R24 ;  /* 0x000000043818723c */ /* 0x002fe20000041818 */
[----:B---3--:R-:W-:-:S05]  /*3660*/  IMAD.IADD R0, R3, 0x1, -R204 ;  /* 0x0000000103007824 */ /* 0x008fca00078e0acc */
[C---:B------:R-:W-:Y:S01]  /*3670*/  ISETP.GT.AND P3, PT, R0.reuse, RZ, PT ;  /* 0x000000ff0000720c */ /* 0x040fe20003f64270 */
[----:B------:R-:W-:Y:S01]  /*3680*/  LDSM.16.MT88.4 R80, [R177+0x2000] ;  /* 0x00200000b150783b */ /* 0x000fe20000004200 */
[C---:B----4-:R-:W-:Y:S01]  /*3690*/  HMMA.16816.F32.BF16 R40, R44.reuse, R20, R40 ;  /* 0x000000142c28723c */ /* 0x050fe20000041828 */
[C---:B------:R-:W-:Y:S02]  /*36a0*/  ISETP.GT.AND P0, PT, R0.reuse, 0x1, PT ;  /* 0x000000010000780c */ /* 0x040fe40003f04270 */
[C---:B------:R-:W-:Y:S01]  /*36b0*/  ISETP.GT.AND P4, PT, R0.reuse, 0x8, PT ;  /* 0x000000080000780c */ /* 0x040fe20003f84270 */
[----:B------:R-:W-:Y:S01]  /*36c0*/  LDSM.16.MT88.4 R124, [R178] ;  /* 0x00000000b27c783b */ /* 0x000fe20000004200 */
[C---:B------:R-:W-:Y:S02]  /*36d0*/  ISETP.GT.AND P6, PT, R0.reuse, 0x29, PT ;  /* 0x000000290000780c */ /* 0x040fe40003fc4270 */
[----:B------:R-:W-:Y:S01]  /*36e0*/  ISETP.GT.AND P5, PT, R0, 0x30, PT ;  /* 0x000000300000780c */ /* 0x000fe20003fa4270 */
[----:B------:R-:W-:Y:S01]  /*36f0*/  HMMA.16816.F32.BF16 R36, R44, R22, R36 ;  /* 0x000000162c24723c */ /* 0x000fe20000041824 */
[----:B------:R-:W-:Y:S04]  /*3700*/  LDSM.16.MT88.4 R88, [R157+0x2000] ;  /* 0x002000009d58783b */ /* 0x000fe80000004200 */
[----:B------:R-:W-:Y:S03]  /*3710*/  LDSM.16.MT88.4 R96, [R178+0x4000] ;  /* 0x00400000b260783b */ /* 0x000fe60000004200 */
[----:B------:R-:W-:Y:S01]  /*3720*/  HMMA.16816.F32.BF16 R60, R56, R6, R60 ;  /* 0x00000006383c723c */ /* 0x000fe2000004183c */
[----:B------:R-:W-:Y:S04]  /*3730*/  LDSM.16.MT88.4 R104, [R164+0x4000] ;  /* 0x00400000a468783b */ /* 0x000fe80000004200 */
[----:B------:R-:W-:Y:S03]  /*3740*/  LDSM.16.MT88.4 R108, [R177+0x4000] ;  /* 0x00400000b16c783b */ /* 0x000fe60000004200 */
[----:B------:R-:W-:Y:S01]  /*3750*/  HMMA.16816.F32.BF16 R32, R44, R52, R32 ;  /* 0x000000342c20723c */ /* 0x000fe20000041820 */
[----:B------:R-:W-:Y:S01]  /*3760*/  FSEL R40, R40, -INF , P3 ;  /* 0xff80000028287808 */ /* 0x000fe20001800000 */
[----:B------:R-:W-:Y:S01]  /*3770*/  LDSM.16.MT88.4 R20, [R178+0x800] ;  /* 0x00080000b214783b */ /* 0x000fe20000004200 */
[----:B------:R-:W-:-:S02]  /*3780*/  FSEL R41, R41, -INF , P0 ;  /* 0xff80000029297808 */ /* 0x000fc40000000000 */
[----:B------:R-:W-:Y:S01]  /*3790*/  FSEL R42, R42, -INF , P3 ;  /* 0xff8000002a2a7808 */ /* 0x000fe20001800000 */
[----:B------:R-:W-:Y:S01]  /*37a0*/  LDSM.16.MT88.4 R136, [R164+0x800] ;  /* 0x00080000a488783b */ /* 0x000fe20000004200 */
[----:B------:R-:W-:Y:S01]  /*37b0*/  ISETP.GT.AND P3, PT, R0, 0x9, PT ;  /* 0x000000090000780c */ /* 0x000fe20003f64270 */
[----:B------:R-:W-:Y:S01]  /*37c0*/  HMMA.16816.F32.BF16 R72, R56, R12, R72 ;  /* 0x0000000c3848723c */ /* 0x000fe20000041848 */
[----:B------:R-:W-:Y:S02]  /*37d0*/  FMNMX.FTZ R4, R40, R41, !PT ;  /* 0x0000002928047209 */ /* 0x000fe40007810000 */
[----:B------:R-:W-:Y:S02]  /*37e0*/  FSEL R43, R43, -INF , P0 ;  /* 0xff8000002b2b7808 */ /* 0x000fe40000000000 */
[----:B------:R-:W-:Y:S02]  /*37f0*/  ISETP.GT.AND P0, PT, R0, 0x10, PT ;  /* 0x000000100000780c */ /* 0x000fe40003f04270 */
[----:B------:R-:W-:Y:S01]  /*3800*/  FSEL R37, R37, -INF , P3 ;  /* 0xff80000025257808 */ /* 0x000fe20001800000 */
[----:B------:R-:W-:Y:S01]  /*3810*/  HMMA.16816.F32.BF16 R28, R44, R54, R28 ;  /* 0x000000362c1c723c */ /* 0x000fe2000004181c */
[----:B------:R-:W-:-:S02]  /*3820*/  FSEL R39, R39, -INF , P3 ;  /* 0xff80000027277808 */ /* 0x000fc40001800000 */
[----:B------:R-:W-:Y:S02]  /*3830*/  ISETP.GT.AND P3, PT, R0, 0x11, PT ;  /* 0x000000110000780c */ /* 0x000fe40003f64270 */
[----:B------:R-:W-:Y:S02]  /*3840*/  FSEL R13, R38, -INF , P4 ;  /* 0xff800000260d7808 */ /* 0x000fe40002000000 */
[----:B------:R-:W-:Y:S01]  /*3850*/  FMNMX.FTZ R6, R42, R43, !PT ;  /* 0x0000002b2a067209 */ /* 0x000fe20007810000 */
[----:B------:R-:W-:Y:S01]  /*3860*/  HMMA.16816.F32.BF16 R64, R56, R14, R64 ;  /* 0x0000000e3840723c */ /* 0x000fe20000041840 */
[----:B------:R-:W-:Y:S01]  /*3870*/  FSEL R7, R32, -INF , P0 ;  /* 0xff80000020077808 */ /* 0x000fe20000000000 */
[----:B------:R-:W-:Y:S01]  /*3880*/  LDSM.16.MT88.4 R56, [R224] ;  /* 0x00000000e038783b */ /* 0x000fe20000004200 */
[----:B------:R-:W-:Y:S02]  /*3890*/  FSEL R33, R33, -INF , P3 ;  /* 0xff80000021217808 */ /* 0x000fe40001800000 */
[----:B------:R-:W-:-:S02]  /*38a0*/  FSEL R35, R35, -INF , P3 ;  /* 0xff80000023237808 */ /* 0x000fc40001800000 */
[----:B------:R-:W-:Y:S01]  /*38b0*/  FSEL R15, R36, -INF , P4 ;  /* 0xff800000240f7808 */ /* 0x000fe20002000000 */
[C---:B-----5:R-:W-:Y:S01]  /*38c0*/  HMMA.16816.F32.BF16 R24, R44.reuse, R48, R24 ;  /* 0x000000302c18723c */ /* 0x060fe20000041818 */
[C---:B------:R-:W-:Y:S02]  /*38d0*/  ISETP.GT.AND P4, PT, R0.reuse, 0x18, PT ;  /* 0x000000180000780c */ /* 0x040fe40003f84270 */
[----:B------:R-:W-:Y:S02]  /*38e0*/  FMNMX.FTZ R4, R15, R4, !PT ;  /* 0x000000040f047209 */ /* 0x000fe40007810000 */
[----:B------:R-:W-:Y:S02]  /*38f0*/  ISETP.GT.AND P3, PT, R0, 0x19, PT ;  /* 0x000000190000780c */ /* 0x000fe40003f64270 */
[----:B------:R-:W-:Y:S01]  /*3900*/  FMNMX.FTZ R4, R37, R4, !PT ;  /* 0x0000000425047209 */ /* 0x000fe20007810000 */
[----:B------:R-:W-:Y:S01]  /*3910*/  HMMA.16816.F32.BF16 R60, R44, R50, R60 ;  /* 0x000000322c3c723c */ /* 0x000fe2000004183c */
[----:B------:R-:W-:Y:S01]  /*3920*/  FSEL R5, R28, -INF , P4 ;  /* 0xff8000001c057808 */ /* 0x000fe20002000000 */
[----:B------:R-:W-:Y:S01]  /*3930*/  LDSM.16.MT88.4 R48, [R177] ;  /* 0x00000000b130783b */ /* 0x000fe20000004200 */
[----:B------:R-:W-:-:S02]  /*3940*/  FMNMX.FTZ R4, R7, R4, !PT ;  /* 0x0000000407047209 */ /* 0x000fc40007810000 */
[----:B------:R-:W-:Y:S02]  /*3950*/  FSEL R11, R34, -INF , P0 ;  /* 0xff800000220b7808 */ /* 0x000fe40000000000 */
[----:B------:R-:W-:Y:S01]  /*3960*/  FMNMX.FTZ R4, R33, R4, !PT ;  /* 0x0000000421047209 */ /* 0x000fe20007810000 */
[C---:B------:R-:W-:Y:S01]  /*3970*/  HMMA.16816.F32.BF16 R72, R44.reuse, R16, R72 ;  /* 0x000000102c48723c */ /* 0x040fe20000041848 */
[----:B------:R-:W-:Y:S02]  /*3980*/  ISETP.GT.AND P0, PT, R0, 0x20, PT ;  /* 0x000000200000780c */ /* 0x000fe40003f04270 */
[----:B------:R-:W-:Y:S02]  /*3990*/  FSEL R29, R29, -INF , P3 ;  /* 0xff8000001d1d7808 */ /* 0x000fe40001800000 */
[----:B------:R-:W-:Y:S02]  /*39a0*/  FMNMX.FTZ R4, R5, R4, !PT ;  /* 0x0000000405047209 */ /* 0x000fe40007810000 */
[----:B------:R-:W-:Y:S01]  /*39b0*/  FMNMX.FTZ R6, R13, R6, !PT ;  /* 0x000000060d067209 */ /* 0x000fe20007810000 */
[----:B------:R-:W-:Y:S01]  /*39c0*/  HMMA.16816.F32.BF16 R64, R44, R18, R64 ;  /* 0x000000122c40723c */ /* 0x000fe20000041840 */
        /* <DEDUP_REMOVED lines=10> */
[----:B------:R-:W-:Y:S02]  /*3a70*/  FSEL R159, R60, -INF , P0 ;  /* 0xff8000003c9f7808 */ /* 0x000fe40000000000 */
[----:B------:R-:W-:Y:S02]  /*3a80*/  FMNMX.FTZ R4, R245, R4, !PT ;  /* 0x00000004f5047209 */ /* 0x000fe40007810000 */
[----:B------:R-:W-:-:S02]  /*3a90*/  FSEL R9, R30, -INF , P4 ;  /* 0xff8000001e097808 */ /* 0x000fc40002000000 */
[----:B------:R-:W-:Y:S02]  /*3aa0*/  FMNMX.FTZ R6, R35, R6, !PT ;  /* 0x0000000623067209 */ /* 0x000fe40007810000 */
        /* <DEDUP_REMOVED lines=8> */
[----:B------:R-:W-:Y:S02]  /*3b30*/  FMNMX.FTZ R4, R233, R4, !PT ;  /* 0x00000004e9047209 */ /* 0x000fe40007810000 */
[----:B------:R-:W-:Y:S02]  /*3b40*/  FSEL R241, R27, -INF , P3 ;  /* 0xff8000001bf17808 */ /* 0x000fe40001800000 */
[----:B------:R-:W-:Y:S01]  /*3b50*/  FMNMX.FTZ R6, R165, R6, !PT ;  /* 0x00000006a5067209 */ /* 0x000fe20007810000 */
[----:B------:R-:W-:Y:S01]  /*3b60*/  LDSM.16.MT88.4 R24, [R164+0x2800] ;  /* 0x00280000a418783b */ /* 0x000fe20000004200 */
[----:B------:R-:W-:-:S02]  /*3b70*/  FSEL R235, R62, -INF , P0 ;  /* 0xff8000003eeb7808 */ /* 0x000fc40000000000 */
[C---:B------:R-:W-:Y:S02]  /*3b80*/  ISETP.GT.AND P3, PT, R0.reuse, 0x38, PT ;  /* 0x000000380000780c */ /* 0x040fe40003f64270 */
[----:B------:R-:W-:Y:S02]  /*3b90*/  ISETP.GT.AND P0, PT, R0, 0x39, PT ;  /* 0x000000390000780c */ /* 0x000fe40003f04270 */
[----:B------:R-:W-:Y:S02]  /*3ba0*/  FMNMX.FTZ R0, R175, R4, !PT ;  /* 0x00000004af007209 */ /* 0x000fe40007810000 */
[----:B------:R-:W-:Y:S02]  /*3bb0*/  FMNMX.FTZ R4, R241, R6, !PT ;  /* 0x00000006f1047209 */ /* 0x000fe40007810000 */
[----:B------:R-:W-:Y:S02]  /*3bc0*/  FSEL R173, R63, -INF , P6 ;  /* 0xff8000003fad7808 */ /* 0x000fe40003000000 */
[----:B------:R-:W-:-:S02]  /*3bd0*/  FMNMX.FTZ R4, R235, R4, !PT ;  /* 0x00000004eb047209 */ /* 0x000fc40007810000 */
[----:B------:R-:W-:Y:S02]  /*3be0*/  FSEL R167, R74, -INF , P5 ;  /* 0xff8000004aa77808 */ /* 0x000fe40002800000 */
[----:B------:R-:W-:Y:S02]  /*3bf0*/  FMNMX.FTZ R4, R173, R4, !PT ;  /* 0x00000004ad047209 */ /* 0x000fe40007810000 */
[----:B------:R-:W-:Y:S02]  /*3c00*/  FSEL R171, R64, -INF , P3 ;  /* 0xff80000040ab7808 */ /* 0x000fe40001800000 */
[----:B------:R-:W-:Y:S02]  /*3c10*/  FSEL R143, R75, -INF , P4 ;  /* 0xff8000004b8f7808 */ /* 0x000fe40002000000 */
[----:B------:R-:W-:Y:S01]  /*3c20*/  FMNMX.FTZ R4, R167, R4, !PT ;  /* 0x00000004a7047209 */ /* 0x000fe20007810000 */
[----:B------:R-:W-:Y:S01]  /*3c30*/  LDSM.16.MT88.4 R72, [R164+0x2000] ;  /* 0x00200000a448783b */ /* 0x000fe20000004200 */
[----:B------:R-:W-:-:S02]  /*3c40*/  FSEL R169, R65, -INF , P0 ;  /* 0xff80000041a97808 */ /* 0x000fc40000000000 */
[----:B------:R-:W-:Y:S02]  /*3c50*/  FMNMX.FTZ R0, R171, R0, !PT ;  /* 0x00000000ab007209 */ /* 0x000fe40007810000 */
        /* <DEDUP_REMOVED lines=24> */
[--C-:B------:R-:W-:Y:S02]  /*3de0*/  FFMA.FTZ R153, R15, c[0x0][0x2d0], -R140.reuse ;  /* 0x0000b4000f997a23 */ /* 0x100fe4000001088c */
[----:B------:R-:W-:Y:S01]  /*3df0*/  FFMA.FTZ R148, R37, c[0x0][0x2d0], -R140 ;  /* 0x0000b40025947a23 */ /* 0x000fe2000001088c */
[----:B------:R-:W-:Y:S01]  /*3e00*/  MUFU.EX2 R156, R156 ;  /* 0x0000009c009c7308 */ /* 0x000fe20000000800 */
[----:B------:R-:W-:-:S02]  /*3e10*/  FFMA.FTZ R154, R42, c[0x0][0x2d0], -R160 ;  /* 0x0000b4002a9a7a23 */ /* 0x000fc400000108a0 */
[--C-:B------:R-:W-:Y:S02]  /*3e20*/  FFMA.FTZ R151, R43, c[0x0][0x2d0], -R160.reuse ;  /* 0x0000b4002b977a23 */ /* 0x100fe400000108a0 */
[--C-:B------:R-:W-:Y:S01]  /*3e30*/  FFMA.FTZ R149, R13, c[0x0][0x2d0], -R160.reuse ;  /* 0x0000b4000d957a23 */ /* 0x100fe200000108a0 */
[----:B------:R-:W1:Y:S01]  /*3e40*/  LDSM.16.MT88.4 R40, [R164] ;  /* 0x00000000a428783b */ /* 0x000e620000004200 */
[----:B------:R-:W-:Y:S01]  /*3e50*/  FFMA.FTZ R146, R39, c[0x0][0x2d0], -R160 ;  /* 0x0000b40027927a23 */ /* 0x000fe200000108a0 */
[----:B------:R-:W2:Y:S01]  /*3e60*/  MUFU.EX2 R155, R155 ;  /* 0x0000009b009b7308 */ /* 0x000ea20000000800 */
[--C-:B------:R-:W-:Y:S01]  /*3e70*/  FFMA.FTZ R147, R7, c[0x0][0x2d0], -R140.reuse ;  /* 0x0000b40007937a23 */ /* 0x100fe2000001088c */
[----:B------:R-:W-:Y:S01]  /*3e80*/  LDSM.16.MT88.4 R12, [R157+0x2800] ;  /* 0x002800009d0c783b */ /* 0x000fe20000004200 */
[----:B------:R-:W-:Y:S02]  /*3e90*/  FFMA.FTZ R145, R5, c[0x0][0x2d0], -R140 ;  /* 0x0000b40005917a23 */ /* 0x000fe4000001088c */
[--C-:B------:R-:W-:Y:S01]  /*3ea0*/  FFMA.FTZ R152, R11, c[0x0][0x2d0], -R160.reuse ;  /* 0x0000b4000b987a23 */ /* 0x100fe200000108a0 */
[----:B------:R-:W3:Y:S01]  /*3eb0*/  LDSM.16.MT88.4 R4, [R224+0x4000] ;  /* 0x00400000e004783b */ /* 0x000ee20000004200 */
[----:B------:R-:W-:Y:S01]  /*3ec0*/  FFMA.FTZ R150, R9, c[0x0][0x2d0], -R160 ;  /* 0x0000b40009967a23 */ /* 0x000fe200000108a0 */
[----:B------:R-:W-:Y:S01]  /*3ed0*/  MUFU.EX2 R153, R153 ;  /* 0x0000009900997308 */ /* 0x000fe20000000800 */
[--C-:B------:R-:W-:Y:S01]  /*3ee0*/  FFMA.FTZ R144, R33, c[0x0][0x2d0], -R140.reuse ;  /* 0x0000b40021907a23 */ /* 0x100fe2000001088c */
[----:B------:R-:W4:Y:S01]  /*3ef0*/  LDSM.16.MT88.4 R8, [R178+0x2800] ;  /* 0x00280000b208783b */ /* 0x000f220000004200 */
[----:B------:R-:W-:-:S02]  /*3f00*/  FFMA.FTZ R0, R29, c[0x0][0x2d0], -R140 ;  /* 0x0000b4001d007a23 */ /* 0x000fc4000001088c */
[--C-:B------:R-:W-:Y:S02]  /*3f10*/  FFMA.FTZ R135, R35, c[0x0][0x2d0], -R160.reuse ;  /* 0x0000b40023877a23 */ /* 0x100fe400000108a0 */
[----:B------:R-:W-:Y:S01]  /*3f20*/  FFMA.FTZ R133, R31, c[0x0][0x2d0], -R160 ;  /* 0x0000b4001f857a23 */ /* 0x000fe200000108a0 */
[----:B------:R-:W5:Y:S01]  /*3f30*/  MUFU.EX2 R148, R148 ;  /* 0x0000009400947308 */ /* 0x000f620000000800 */
[----:B--2---:R-:W-:Y:S01]  /*3f40*/  F2FP.BF16.PACK_AB R112, R155, R156 ;  /* 0x0000009c9b70723e */ /* 0x004fe200000010ff */
[----:B------:R-:W-:Y:S01]  /*3f50*/  LDSM.16.MT88.4 R32, [R177+0x800] ;  /* 0x00080000b120783b */ /* 0x000fe20000004200 */
[--C-:B------:R-:W-:Y:S02]  /*3f60*/  FFMA.FTZ R158, R161, c[0x0][0x2d0], -R140.reuse ;  /* 0x0000b400a19e7a23 */ /* 0x100fe4000001088c */
[--C-:B------:R-:W-:Y:S01]  /*3f70*/  FFMA.FTZ R161, R245, c[0x0][0x2d0], -R140.reuse ;  /* 0x0000b400f5a17a23 */ /* 0x100fe2000001088c */
[----:B------:R-:W-:Y:S01]  /*3f80*/  LDSM.16.MT88.4 R28, [R157+0x800] ;  /* 0x000800009d1c783b */ /* 0x000fe20000004200 */
[--C-:B------:R-:W-:Y:S01]  /*3f90*/  FFMA.FTZ R159, R159, c[0x0][0x2d0], -R140.reuse ;  /* 0x0000b4009f9f7a23 */ /* 0x100fe2000001088c */
[----:B------:R-:W-:Y:S01]  /*3fa0*/  MUFU.EX2 R154, R154 ;  /* 0x0000009a009a7308 */ /* 0x000fe20000000800 */
[----:B------:R-:W-:-:S02]  /*3fb0*/  FFMA.FTZ R162, R243, c[0x0][0x2d0], -R140 ;  /* 0x0000b400f3a27a23 */ /* 0x000fc4000001088c */
[--C-:B------:R-:W-:Y:S02]  /*3fc0*/  FFMA.FTZ R165, R165, c[0x0][0x2d0], -R160.reuse ;  /* 0x0000b400a5a57a23 */ /* 0x100fe400000108a0 */
[--C-:B------:R-:W-:Y:S02]  /*3fd0*/  FFMA.FTZ R166, R241, c[0x0][0x2d0], -R160.reuse ;  /* 0x0000b400f1a67a23 */ /* 0x100fe400000108a0 */
[--C-:B------:R-:W-:Y:S01]  /*3fe0*/  FFMA.FTZ R168, R235, c[0x0][0x2d0], -R160.reuse ;  /* 0x0000b400eba87a23 */ /* 0x100fe200000108a0 */
[----:B------:R-:W2:Y:S01]  /*3ff0*/  MUFU.EX2 R151, R151 ;  /* 0x0000009700977308 */ /* 0x000ea20000000800 */
[----:B-----5:R-:W-:Y:S01]  /*4000*/  F2FP.BF16.PACK_AB R114, R148, R153 ;  /* 0x000000999472723e */ /* 0x020fe200000010ff */
[----:B------:R-:W-:Y:S02]  /*4010*/  FFMA.FTZ R173, R173, c[0x0][0x2d0], -R160 ;  /* 0x0000b400adad7a23 */ /* 0x000fe400000108a0 */
[----:B------:R-:W-:Y:S02]  /*4020*/  FFMA.FTZ R172, R169, c[0x0][0x2d0], -R140 ;  /* 0x0000b400a9ac7a23 */ /* 0x000fe4000001088c */
[----:B------:R-:W-:-:S02]  /*4030*/  FFMA.FTZ R167, R167, c[0x0][0x2d0], -R160 ;  /* 0x0000b400a7a77a23 */ /* 0x000fc400000108a0 */
[----:B------:R-:W-:Y:S01]  /*4040*/  MUFU.EX2 R149, R149 ;  /* 0x0000009500957308 */ /* 0x000fe20000000800 */
[--C-:B------:R-:W-:Y:S02]  /*4050*/  FFMA.FTZ R174, R143, c[0x0][0x2d0], -R160.reuse ;  /* 0x0000b4008fae7a23 */ /* 0x100fe400000108a0 */
[----:B------:R-:W-:Y:S02]  /*4060*/  FFMA.FTZ R169, R141, c[0x0][0x2d0], -R160 ;  /* 0x0000b4008da97a23 */ /* 0x000fe400000108a0 */
[--C-:B------:R-:W-:Y:S02]  /*4070*/  FFMA.FTZ R170, R233, c[0x0][0x2d0], -R140.reuse ;  /* 0x0000b400e9aa7a23 */ /* 0x100fe4000001088c */
[--C-:B------:R-:W-:Y:S01]  /*4080*/  FFMA.FTZ R175, R175, c[0x0][0x2d0], -R140.reuse ;  /* 0x0000b400afaf7a23 */ /* 0x100fe2000001088c */
[----:B------:R-:W5:Y:S01]  /*4090*/  MUFU.EX2 R146, R146 ;  /* 0x0000009200927308 */ /* 0x000f620000000800 */
[----:B--2---:R-:W-:Y:S01]  /*40a0*/  F2FP.BF16.PACK_AB R113, R151, R154 ;  /* 0x0000009a9771723e */ /* 0x004fe200000010ff */
[----:B------:R-:W-:-:S02]  /*40b0*/  FFMA.FTZ R171, R171, c[0x0][0x2d0], -R140 ;  /* 0x0000b400abab7a23 */ /* 0x000fc4000001088c */
[----:B------:R-:W-:Y:S01]  /*40c0*/  FFMA.FTZ R160, R163, c[0x0][0x2d0], -R160 ;  /* 0x0000b400a3a07a23 */ /* 0x000fe200000108a0 */
[----:B------:R-:W-:Y:S01]  /*40d0*/  LDSM.16.MT88.4 R140, [R164+0x3800] ;  /* 0x00380000a48c783b */ /* 0x000fe20000004200 */
[----:B------:R-:W-:Y:S02]  /*40e0*/  FADD.FTZ R156, R156, R155 ;  /* 0x0000009b9c9c7221 */ /* 0x000fe40000010000 */
[----:B------:R-:W-:Y:S01]  /*40f0*/  MUFU.EX2 R147, R147 ;  /* 0x0000009300937308 */ /* 0x000fe20000000800 */
[----:B------:R-:W-:Y:S02]  /*4100*/  FADD.FTZ R154, R154, R151 ;  /* 0x000000979a9a7221 */ /* 0x000fe40000010000 */
[----:B------:R-:W-:-:S04]  /*4110*/  FADD.FTZ R153, R153, R156 ;  /* 0x0000009c99997221 */ /* 0x000fc80000010000 */
[----:B------:R-:W-:Y:S01]  /*4120*/  FADD.FTZ R148, R148, R153 ;  /* 0x0000009994947221 */ /* 0x000fe20000010000 */
[----:B-----5:R-:W-:Y:S01]  /*4130*/  F2FP.BF16.PACK_AB R115, R146, R149 ;  /* 0x000000959273723e */ /* 0x020fe200000010ff */
[----:B------:R-:W2:Y:S01]  /*4140*/  MUFU.EX2 R144, R144 ;  /* 0x0000009000907308 */ /* 0x000ea20000000800 */
[----:B------:R-:W-:-:S04]  /*4150*/  FADD.FTZ R149, R149, R154 ;  /* 0x0000009a95957221 */ /* 0x000fc80000010000 */
        /* <DEDUP_REMOVED lines=11> */
[C---:B-1----:R-:W-:Y:S02]  /*4210*/  HMMA.16816.F32.BF16 R36, R112.reuse, R40, RZ ;  /* 0x000000287024723c */ /* 0x042fe400000418ff */
        /* <DEDUP_REMOVED lines=33> */
[C---:B---3--:R-:W-:Y:S07]  /*4430*/  HMMA.16816.F32.BF16 R116, R112.reuse, R4, RZ ;  /* 0x000000047074723c */ /* 0x048fee00000418ff */
[----:B--2---:R-:W-:Y:S01]  /*4440*/  F2FP.BF16.PACK_AB R4, R144, R147 ;  /* 0x000000939004723e */ /* 0x004fe200000010ff */
        /* <DEDUP_REMOVED lines=10> */
[----:B------:R-:W-:Y:S01]  /*44f0*/  FADD.FTZ R145, R0, R145 ;  /* 0x0000009100917221 */ /* 0x000fe20000010000 */
[----:B------:R-:W-:Y:S01]  /*4500*/  IADD3 R0, R2, -0x3, RZ ;  /* 0xfffffffd02007810 */ /* 0x000fe20007ffe0ff */
[----:B----4-:R-:W-:Y:S01]  /*4510*/  HMMA.16816.F32.BF16 R60, R4, R8, R60 ;  /* 0x00000008043c723c */ /* 0x010fe2000004183c */
[----:B------:R-:W-:-:S02]  /*4520*/  FADD.FTZ R150, R133, R150 ;  /* 0x0000009685967221 */ /* 0x000fc40000010000 */
[----:B------:R-:W-:-:S05]  /*4530*/  ISETP.GE.AND P0, PT, R0, R229, PT ;  /* 0x000000e50000720c */ /* 0x000fca0003f06270 */
        /* <DEDUP_REMOVED lines=37> */
[----:B------:R-:W-:Y:S01]  /*4790*/  F2FP.BF16.PACK_AB R5, R166, R165 ;  /* 0x000000a5a605723e */ /* 0x000fe200000010ff */
[----:B------:R-:W-:Y:S01]  /*47a0*/  FADD.FTZ R165, R165, R150 ;  /* 0x00000096a5a57221 */ /* 0x000fe20000010000 */
[----:B------:R-:W-:Y:S01]  /*47b0*/  F2FP.BF16.PACK_AB R6, R162, R159 ;  /* 0x0000009fa206723e */ /* 0x000fe200000010ff */
[----:B------:R-:W-:Y:S01]  /*47c0*/  FADD.FTZ R158, R161, R158 ;  /* 0x0000009ea19e7221 */ /* 0x000fe20000010000 */
[----:B------:R-:W-:Y:S01]  /*47d0*/  F2FP.BF16.PACK_AB R7, R173, R168 ;  /* 0x000000a8ad07723e */ /* 0x000fe200000010ff */
[----:B------:R-:W-:-:S02]  /*47e0*/  FADD.FTZ R165, R166, R165 ;  /* 0x000000a5a6a57221 */ /* 0x000fc40000010000 */
[----:B------:R-:W-:Y:S02]  /*47f0*/  FADD.FTZ R159, R159, R158 ;  /* 0x0000009e9f9f7221 */ /* 0x000fe40000010000 */
[----:B------:R-:W-:Y:S02]  /*4800*/  FADD.FTZ R168, R168, R165 ;  /* 0x000000a5a8a87221 */ /* 0x000fe40000010000 */
[----:B-1----:R-:W-:Y:S01]  /*4810*/  HMMA.16816.F32.BF16 R128, R4, R8, R128 ;  /* 0x000000080480723c */ /* 0x002fe20000041880 */
[----:B------:R-:W-:Y:S02]  /*4820*/  FADD.FTZ R159, R162, R159 ;  /* 0x0000009fa29f7221 */ /* 0x000fe40000010000 */
[----:B------:R-:W-:-:S05]  /*4830*/  FADD.FTZ R168, R173, R168 ;  /* 0x000000a8ada87221 */ /* 0x000fca0000010000 */
        /* <DEDUP_REMOVED lines=45> */
[----:B---3--:R-:W-:Y:S01]  /*4b10*/  HMMA.16816.F32.BF16 R36, R4, R12, R36 ;  /* 0x0000000c0424723c */ /* 0x008fe20000041824 */
[----:B------:R-:W-:Y:S02]  /*4b20*/  FADD.FTZ R235, R172, R171 ;  /* 0x000000abaceb7221 */ /* 0x000fe40000010000 */
[----:B------:R-:W-:-:S05]  /*4b30*/  FADD.FTZ R233, R160, R169 ;  /* 0x000000a9a0e97221 */ /* 0x000fca0000010000 */
        /* <DEDUP_REMOVED lines=28> */
[----:B------:R-:W-:Y:S01]  /*4d00*/  SHF.R.S32.HI R5, RZ, 0x1f, R0 ;  /* 0x0000001fff057819 */ /* 0x000fe20000011400 */
[----:B------:R-:W-:-:S04]  /*4d10*/  IMAD.WIDE.U32 R6, R0, c[0x0][0x1e0], RZ ;  /* 0x0000780000067a25 */ /* 0x000fc800078e00ff */
[----:B------:R-:W-:Y:S02]  /*4d20*/  IMAD R5, R5, c[0x0][0x1e0], RZ ;  /* 0x0000780005057a24 */ /* 0x000fe400078e02ff */
[----:B------:R-:W-:Y:S02]  /*4d30*/  IMAD.MOV.U32 R4, RZ, RZ, c[0x0][0x1e0] ;  /* 0x00007800ff047624 */ /* 0x000fe400078e00ff */
[----:B------:R-:W-:Y:S01]  /*4d40*/  IMAD R5, R0, c[0x0][0x1e4], R5 ;  /* 0x0000790000057a24 */ /* 0x000fe200078e0205 */
[----:B------:R-:W-:-:S03]  /*4d50*/  LEA R0, P0, R6, R238, 0x6 ;  /* 0x000000ee06007211 */ /* 0x000fc600078030ff */
[----:B------:R-:W-:Y:S01]  /*4d60*/  IMAD.IADD R5, R7, 0x1, R5 ;  /* 0x0000000107057824 */ /* 0x000fe200078e0205 */
[----:B------:R-:W-:-:S04]  /*4d70*/  LEA R8, P3, R0, c[0x0][0x1c8], 0x1 ;  /* 0x0000720000087a11 */ /* 0x000fc800078608ff */
[----:B------:R-:W-:Y:S02]  /*4d80*/  LEA.HI.X R5, R6, R228, R5, 0x6, P0 ;  /* 0x000000e406057211 */ /* 0x000fe400000f3405 */
[----:B------:R-:W-:Y:S02]  /*4d90*/  ISETP.GE.AND P0, PT, R200, c[0x0][0x1d4], PT ;  /* 0x00007500c8007a0c */ /* 0x000fe40003f06270 */
[----:B------:R-:W-:Y:S01]  /*4da0*/  LEA.HI.X R9, R0, c[0x0][0x1cc], R5, 0x1, P3 ;  /* 0x0000730000097a11 */ /* 0x000fe200018f0c05 */
[----:B------:R-:W-:Y:S01]  /*4db0*/  IMAD.MOV.U32 R5, RZ, RZ, c[0x0][0x1e4] ;  /* 0x00007900ff057624 */ /* 0x000fe200078e00ff */
[----:B------:R-:W-:-:S03]  /*4dc0*/  LEA R6, P3, R4, R8, 0x6 ;  /* 0x0000000804067211 */ /* 0x000fc600078630ff */
[----:B------:R-:W-:Y:S01]  /*4dd0*/  @!PT LDS RZ, [RZ] ;  /* 0x00000000fffff984 */ /* 0x000fe20000000800 */
[----:B------:R-:W-:Y:S01]  /*4de0*/  @!PT LDS RZ, [RZ] ;  /* 0x00000000fffff984 */ /* 0x000fe20000000800 */
[----:B------:R-:W-:Y:S01]  /*4df0*/  @!PT LDS RZ, [RZ] ;  /* 0x00000000fffff984 */ /* 0x000fe20000000800 */
[----:B------:R1:W-:Y:S01]  /*4e00*/  LDGSTS.E.BYPASS.LTC128B.128 [R203+0xc100], [R8.64], !P1 ;  /* 0x0c10000008cb7fae */ /* 0x0003e2000c901d48 */
[----:B------:R-:W-:-:S03]  /*4e10*/  LEA.HI.X R7, R4, R9, R5, 0x6, P3 ;  /* 0x0000000904077211 */ /* 0x000fc600018f3405 */
[----:B------:R1:W-:Y:S04]  /*4e20*/  LDGSTS.E.BYPASS.LTC128B.128 [R203+0xe100], [R8.64+0x80], !P2 ;  /* 0x0e10008008cb7fae */ /* 0x0003e8000d101d48 */
[----:B------:R1:W-:Y:S04]  /*4e30*/  LDGSTS.E.BYPASS.LTC128B.128 [R203+0x10100], [R8.64+0x100], !P0 ;  /* 0x1010010008cb7fae */ /* 0x0003e8000c101d48 */
[----:B------:R1:W-:Y:S04]  /*4e40*/  LDGSTS.E.BYPASS.LTC128B.128 [R203+0xd100], [R6.64], !P1 ;  /* 0x0d10000006cb7fae */ /* 0x0003e8000c901d48 */
[----:B------:R1:W-:Y:S04]  /*4e50*/  LDGSTS.E.BYPASS.LTC128B.128 [R203+0xf100], [R6.64+0x80], !P2 ;  /* 0x0f10008006cb7fae */ /* 0x0003e8000d101d48 */
[----:B------:R1:W-:Y:S02]  /*4e60*/  LDGSTS.E.BYPASS.LTC128B.128 [R203+0x11100], [R6.64+0x100], !P0 ;  /* 0x1110010006cb7fae */ /* 0x0003e4000c101d48 */
.L_x_1257:
[----:B------:R-:W-:Y:S05]  /*4e70*/  BSYNC B0 ;  /* 0x0000000000007941 */ /* 0x000fea0003800000 */
.L_x_1256:
[----:B------:R-:W-:Y:S01]  /*4e80*/  IADD3 R234, R2, -0x2, RZ ;  /* 0xfffffffe02ea7810 */ /* 0x000fe20007ffe0ff */
[----:B------:R-:W0:Y:S03]  /*4e90*/  LDGDEPBAR ;  /* 0x00000000000079af */ /* 0x000e260000000000 */
[----:B------:R-:W-:-:S13]  /*4ea0*/  ISETP.GE.AND P0, PT, R234, R229, PT ;  /* 0x000000e5ea00720c */ /* 0x000fda0003f06270 */
[----:B------:R-:W-:Y:S05]  /*4eb0*/  @!P0 BRA `(.L_x_1258) ;  /* 0x0000291000008947 */ /* 0x000fea0003800000 */
[----:B------:R-:W-:Y:S01]  /*4ec0*/  IMAD.MOV.U32 R0, RZ, RZ, R3 ;  /* 0x000000ffff007224 */ /* 0x000fe200078e0003 */
[----:B------:R-:W-:Y:S01]  /*4ed0*/  MOV R232, RZ ;  /* 0x000000ff00e87202 */ /* 0x000fe20000000f00 */
[----:B------:R-:W-:Y:S01]  /*4ee0*/  IMAD.MOV.U32 R133, RZ, RZ, R132 ;  /* 0x000000ffff857224 */ /* 0x000fe200078e0084 */
[----:B------:R-:W-:Y:S02]  /*4ef0*/  MOV R135, 0x1 ;  /* 0x0000000100877802 */ /* 0x000fe40000000f00 */
.L_x_1259:
[----:B------:R-:W-:Y:S04]  /*4f00*/  DEPBAR.LE SB0, 0x2 ;  /* 0x000080800000791a */ /* 0x000fe80000000000 */
[----:B------:R-:W-:Y:S01]  /*4f10*/  WARPSYNC 0xffffffff ;  /* 0xffffffff00007948 */ /* 0x000fe20003800000 */
[----:B------:R-:W-:Y:S01]  /*4f20*/  BAR.SYNC.DEFER_BLOCKING 0x0 ;  /* 0x0000000000007b1d */ /* 0x000fe20000010000 */
[----:B------:R-:W-:Y:S01]  /*4f30*/  IMAD R186, R135, 0x6000, RZ ;  /* 0x0000600087ba7824 */ /* 0x000fe200078e02ff */
[----:B------:R-:W-:Y:S02]  /*4f40*/  ISETP.GE.AND P5, PT, R229, R234, PT ;  /* 0x000000eae500720c */ /* 0x000fe40003fa6270 */
[----:B------:R-:W-:Y:S02]  /*4f50*/  IADD3 R240, R234, -0x1, RZ ;  /* 0xffffffffeaf07810 */ /* 0x000fe40007ffe0ff */
[----:B------:R-:W-:Y:S04]  /*4f60*/  IADD3 R173, R185, R186, RZ ;  /* 0x000000bab9ad7210 */ /* 0x000fe80007ffe0ff */
[----:B------:R-:W-:Y:S05]  /*4f70*/  IADD3 R172, R176, R173, RZ ;  /* 0x000000adb0ac7210 */ /* 0x000fea0007ffe0ff */
[----:B------:R-:W-:Y:S01]  /*4f80*/  @!P5 SHF.R.S32.HI R159, RZ, 0x1f, R240 ;  /* 0x0000001fff9fd819 */ /* 0x000fe200000114f0 */
[----:B-1----:R-:W-:Y:S01]  /*4f90*/  @!P5 IMAD.WIDE.U32 R32, R240, c[0x0][0x208], RZ ;  /* 0x00008200f020da25 */ /* 0x002fe200078e00ff */
[----:B------:R-:W-:Y:S02]  /*4fa0*/  @!P5 MOV R2, c[0x0][0x208] ;  /* 0x000082000002da02 */ /* 0x000fe40000000f00 */
[----:B------:R-:W-:Y:S01]  /*4fb0*/  @!P5 MOV R3, c[0x0][0x20c] ;  /* 0x000083000003da02 */ /* 0x000fe20000000f00 */
[----:B------:R-:W-:Y:S01]  /*4fc0*/  @!P5 IMAD R159, R159, c[0x0][0x208], RZ ;  /* 0x000082009f9fda24 */ /* 0x000fe200078e02ff */
[----:B------:R-:W-:Y:S01]  /*4fd0*/  @!P5 SHF.L.U32 R157, R32, 0x6, RZ ;  /* 0x00000006209dd819 */ /* 0x000fe200000006ff */
[----:B------:R-:W-:Y:S01]  /*4fe0*/  @!P5 IMAD R168, R232, 0x6000, R202 ;  /* 0x00006000e8a8d824 */ /* 0x000fe200078e02ca */
[----:B------:R-:W-:Y:S01]  /*4ff0*/  @!P5 ISETP.GE.AND P3, PT, R199, c[0x0][0x1d4], PT ;  /* 0x00007500c700da0c */ /* 0x000fe20003f66270 */
[----:B------:R-:W-:Y:S01]  /*5000*/  LDSM.16.M88.4 R136, [R182] ;  /* 0x00000000b688783b */ /* 0x000fe20000000200 */
[----:B------:R-:W-:Y:S01]  /*5010*/  @!P5 IMAD R159, R240, c[0x0][0x20c], R159 ;  /* 0x00008300f09fda24 */ /* 0x000fe200078e029f */
[----:B------:R-:W-:Y:S02]  /*5020*/  @!P5 LEA R161, P0, R2, R157, 0x5 ;  /* 0x0000009d02a1d211 */ /* 0x000fe400078028ff */
[----:B------:R-:W-:Y:S02]  /*5030*/  @!P5 IADD3 R157, P4, R157, R236, RZ ;  /* 0x000000ec9d9dd210 */ /* 0x000fe40007f9e0ff */
[----:B------:R-:W-:Y:S02]  /*5040*/  @!P5 IADD3 R159, R33, R159, RZ ;  /* 0x0000009f219fd210 */ /* 0x000fe40007ffe0ff */
[----:B------:R-:W2:Y:S01]  /*5050*/  LDSM.16.M88.4 R140, [R173] ;  /* 0x00000000ad8c783b */ /* 0x000ea20000000200 */
[----:B------:R-:W-:Y:S02]  /*5060*/  @!P5 LEA R164, P6, R157, c[0x0][0x1f8], 0x1 ;  /* 0x00007e009da4da11 */ /* 0x000fe400078c08ff */
[----:B------:R-:W-:Y:S02]  /*5070*/  @!P5 SHF.L.U64.HI R159, R32, 0x6, R159 ;  /* 0x00000006209fd819 */ /* 0x000fe4000001029f */
[----:B------:R-:W-:Y:S02]  /*5080*/  @!P5 ISETP.GE.AND P2, PT, R200, c[0x0][0x1d4], PT ;  /* 0x00007500c800da0c */ /* 0x000fe40003f46270 */
[----:B------:R-:W-:Y:S01]  /*5090*/  @!P5 LEA.HI.X R3, R2, R159, R3, 0x5, P0 ;  /* 0x0000009f0203d211 */ /* 0x000fe200000f2c03 */
[----:B------:R-:W3:Y:S01]  /*50a0*/  LDSM.16.M88.4 R144, [R173+0x800] ;  /* 0x00080000ad90783b */ /* 0x000ee20000000200 */
[----:B------:R-:W-:Y:S02]  /*50b0*/  @!P5 IADD3.X R2, R159, R190, RZ, P4, !PT ;  /* 0x000000be9f02d210 */ /* 0x000fe400027fe4ff */
[----:B------:R-:W-:Y:S02]  /*50c0*/  @!P5 IADD3 R132, P0, R161, R236, RZ ;  /* 0x000000eca184d210 */ /* 0x000fe40007f1e0ff */
[----:B------:R-:W-:Y:S02]  /*50d0*/  @!P5 LEA.HI.X R165, R157, c[0x0][0x1fc], R2, 0x1, P6 ;  /* 0x00007f009da5da11 */ /* 0x000fe400030f0c02 */
[----:B------:R-:W-:Y:S01]  /*50e0*/  @!P5 LEA R170, P4, R132, c[0x0][0x1f8], 0x1 ;  /* 0x00007e0084aada11 */ /* 0x000fe200078808ff */
[----:B------:R-:W4:Y:S01]  /*50f0*/  LDSM.16.M88.4 R148, [R173+0x1000] ;  /* 0x00100000ad94783b */ /* 0x000f220000000200 */
[----:B------:R-:W-:Y:S02]  /*5100*/  MOV R2, 0x40 ;  /* 0x0000004000027802 */ /* 0x000fe40000000f00 */
[----:B------:R-:W-:Y:S02]  /*5110*/  @!P5 IADD3.X R3, R3, R190, RZ, P0, !PT ;  /* 0x000000be0303d210 */ /* 0x000fe400007fe4ff */
[----:B------:R-:W-:Y:S02]  /*5120*/  LOP3.LUT P0, RZ, R184, 0x4, RZ, 0xc0, !PT ;  /* 0x00000004b8ff7812 */ /* 0x000fe4000780c0ff */
[----:B------:R-:W-:Y:S01]  /*5130*/  @!P5 LEA.HI.X R171, R132, c[0x0][0x1fc], R3, 0x1, P4 ;  /* 0x00007f0084abda11 */ /* 0x000fe200020f0c03 */
[----:B------:R-:W5:Y:S01]  /*5140*/  LDSM.16.M88.4 R152, [R173+0x1800] ;  /* 0x00180000ad98783b */ /* 0x000f620000000200 */
[----:B------:R-:W-:Y:S02]  /*5150*/  SEL R132, R2, 0xffffffc0, !P0 ;  /* 0xffffffc002847807 */ /* 0x000fe40004000000 */
[----:B------:R-:W-:Y:S02]  /*5160*/  ISETP.GE.AND P6, PT, R232, 0x1, PT ;  /* 0x00000001e800780c */ /* 0x000fe40003fc6270 */
[CC--:B------:R-:W-:Y:S02]  /*5170*/  IADD3 R2, R132.reuse, R173.reuse, RZ ;  /* 0x000000ad84027210 */ /* 0x0c0fe40007ffe0ff */
[----:B------:R-:W-:Y:S02]  /*5180*/  IADD3 R3, R132, R172, RZ ;  /* 0x000000ac84037210 */ /* 0x000fe40007ffe0ff */
[----:B------:R-:W-:Y:S02]  /*5190*/  IADD3 R132, R176, R173, R132 ;  /* 0x000000adb0847210 */ /* 0x000fe40007ffe084 */
[----:B------:R-:W-:Y:S04]  /*51a0*/  IADD3 R232, R232, 0x1, RZ ;  /* 0x00000001e8e87810 */ /* 0x000fe80007ffe0ff */
[----:B------:R-:W-:Y:S01]  /*51b0*/  SEL R232, R232, RZ, !P6 ;  /* 0x000000ffe8e87207 */ /* 0x000fe20007000000 */
[C---:B-12---:R-:W-:Y:S08]  /*51c0*/  HMMA.16816.F32.BF16 R4, R136.reuse, R140, RZ ;  /* 0x0000008c8804723c */ /* 0x046ff000000418ff */
[C---:B------:R-:W-:Y:S01]  /*51d0*/  HMMA.16816.F32.BF16 R8, R136.reuse, R142, RZ ;  /* 0x0000008e8808723c */ /* 0x040fe200000418ff */
[----:B------:R-:W-:Y:S07]  /*51e0*/  LDSM.16.M88.4 R140, [R181] ;  /* 0x00000000b58c783b */ /* 0x000fee0000000200 */
[C---:B---3--:R-:W-:Y:S08]  /*51f0*/  HMMA.16816.F32.BF16 R12, R136.reuse, R144, RZ ;  /* 0x00000090880c723c */ /* 0x048ff000000418ff */
[C---:B------:R-:W-:Y:S01]  /*5200*/  HMMA.16816.F32.BF16 R16, R136.reuse, R146, RZ ;  /* 0x000000928810723c */ /* 0x040fe200000418ff */
[----:B------:R-:W1:Y:S07]  /*5210*/  LDSM.16.M88.4 R144, [R172] ;  /* 0x00000000ac90783b */ /* 0x000e6e0000000200 */
[C---:B----4-:R-:W-:Y:S08]  /*5220*/  HMMA.16816.F32.BF16 R20, R136.reuse, R148, RZ ;  /* 0x000000948814723c */ /* 0x050ff000000418ff */
[C---:B------:R-:W-:Y:S01]  /*5230*/  HMMA.16816.F32.BF16 R24, R136.reuse, R150, RZ ;  /* 0x000000968818723c */ /* 0x040fe200000418ff */
[----:B------:R-:W2:Y:S07]  /*5240*/  LDSM.16.M88.4 R148, [R172+0x800] ;  /* 0x00080000ac94783b */ /* 0x000eae0000000200 */
[C---:B-----5:R-:W-:Y:S08]  /*5250*/  HMMA.16816.F32.BF16 R28, R136.reuse, R152, RZ ;  /* 0x00000098881c723c */ /* 0x060ff000000418ff */
[----:B------:R-:W-:Y:S01]  /*5260*/  HMMA.16816.F32.BF16 R32, R136, R154, RZ ;  /* 0x0000009a8820723c */ /* 0x000fe200000418ff */
[----:B------:R-:W3:Y:S07]  /*5270*/  LDSM.16.M88.4 R136, [R172+0x1000] ;  /* 0x00100000ac88783b */ /* 0x000eee0000000200 */
[C---:B-1----:R-:W-:Y:S01]  /*5280*/  HMMA.16816.F32.BF16 R4, R140.reuse, R144, R4 ;  /* 0x000000908c04723c */ /* 0x042fe20000041804 */
[----:B------:R-:W1:Y:S07]  /*5290*/  LDSM.16.M88.4 R152, [R172+0x1800] ;  /* 0x00180000ac98783b */ /* 0x000e6e0000000200 */
[C---:B------:R-:W-:Y:S01]  /*52a0*/  HMMA.16816.F32.BF16 R8, R140.reuse, R146, R8 ;  /* 0x000000928c08723c */ /* 0x040fe20000041808 */
[----:B------:R-:W-:Y:S01]  /*52b0*/  @!PT LDS RZ, [RZ] ;  /* 0x00000000fffff984 */ /* 0x000fe20000000800 */
[----:B------:R-:W-:Y:S01]  /*52c0*/  @!PT LDS RZ, [RZ] ;  /* 0x00000000fffff984 */ /* 0x000fe20000000800 */
[----:B------:R-:W-:Y:S01]  /*52d0*/  @!PT LDS RZ, [RZ] ;  /* 0x00000000fffff984 */ /* 0x000fe20000000800 */
[----:B------:R4:W-:Y:S07]  /*52e0*/  @!P5 LDGSTS.E.BYPASS.LTC128B.128 [R168], [R164.64], !P1 ;  /* 0x00000000a4a8dfae */ /* 0x0009ee000c901d48 */
[C---:B--2---:R-:W-:Y:S01]  /*52f0*/  HMMA.16816.F32.BF16 R12, R140.reuse, R148, R12 ;  /* 0x000000948c0c723c */ /* 0x044fe2000004180c */
[----:B------:R4:W-:Y:S07]  /*5300*/  @!P5 LDGSTS.E.BYPASS.LTC128B.128 [R168+0x2000], [R164.64+0x80], !P3 ;  /* 0x02000080a4a8dfae */ /* 0x0009ee000d901d48 */
[C---:B------:R-:W-:Y:S01]  /*5310*/  HMMA.16816.F32.BF16 R16, R140.reuse, R150, R16 ;  /* 0x000000968c10723c */ /* 0x040fe20000041810 */
[----:B------:R4:W-:Y:S07]  /*5320*/  @!P5 LDGSTS.E.BYPASS.LTC128B.128 [R168+0x4000], [R164.64+0x100], !P2 ;  /* 0x04000100a4a8dfae */ /* 0x0009ee000d101d48 */
[C---:B---3--:R-:W-:Y:S01]  /*5330*/  HMMA.16816.F32.BF16 R20, R140.reuse, R136, R20 ;  /* 0x000000888c14723c */ /* 0x048fe20000041814 */
[----:B------:R2:W-:Y:S07]  /*5340*/  @!P5 LDGSTS.E.BYPASS.LTC128B.128 [R168+0x1000], [R170.64], !P1 ;  /* 0x01000000aaa8dfae */ /* 0x0005ee000c901d48 */
[C---:B------:R-:W-:Y:S01]  /*5350*/  HMMA.16816.F32.BF16 R24, R140.reuse, R138, R24 ;  /* 0x0000008a8c18723c */ /* 0x040fe20000041818 */
[----:B------:R2:W-:Y:S07]  /*5360*/  @!P5 LDGSTS.E.BYPASS.LTC128B.128 [R168+0x3000], [R170.64+0x80], !P3 ;  /* 0x03000080aaa8dfae */ /* 0x0005ee000d901d48 */
[C---:B-1----:R-:W-:Y:S01]  /*5370*/  HMMA.16816.F32.BF16 R28, R140.reuse, R152, R28 ;  /* 0x000000988c1c723c */ /* 0x042fe2000004181c */
[----:B------:R2:W-:Y:S07]  /*5380*/  @!P5 LDGSTS.E.BYPASS.LTC128B.128 [R168+0x5000], [R170.64+0x100], !P2 ;  /* 0x05000100aaa8dfae */ /* 0x0005ee000d101d48 */
[----:B------:R-:W-:Y:S01]  /*5390*/  HMMA.16816.F32.BF16 R32, R140, R154, R32 ;  /* 0x0000009a8c20723c */ /* 0x000fe20000041820 */
[----:B------:R-:W-:Y:S08]  /*53a0*/  LDSM.16.M88.4 R144, [R180] ;  /* 0x00000000b490783b */ /* 0x000ff00000000200 */
[----:B------:R-:W1:Y:S08]  /*53b0*/  LDSM.16.M88.4 R156, [R2] ;  /* 0x00000000029c783b */ /* 0x000e700000000200 */
[----:B------:R-:W3:Y:S08]  /*53c0*/  LDSM.16.M88.4 R160, [R2+0x800] ;  /* 0x0008000002a0783b */ /* 0x000ef00000000200 */
[----:B------:R-:W5:Y:S08]  /*53d0*/  LDSM.16.M88.4 R148, [R2+0x1000] ;  /* 0x001000000294783b */ /* 0x000f700000000200 */
[----:B------:R-:W0:Y:S08]  /*53e0*/  LDGDEPBAR ;  /* 0x00000000000079af */ /* 0x000e300000000000 */
[----:B----4-:R-:W4:Y:S01]  /*53f0*/  LDSM.16.M88.4 R164, [R2+0x1800] ;  /* 0x0018000002a4783b */ /* 0x010f220000000200 */
[C---:B-1----:R-:W-:Y:S07]  /*5400*/  HMMA.16816.F32.BF16 R4, R144.reuse, R156, R4 ;  /* 0x0000009c9004723c */ /* 0x042fee0000041804 */
[----:B------:R-:W-:Y:S01]  /*5410*/  LDSM.16.M88.4 R136, [R179] ;  /* 0x00000000b388783b */ /* 0x000fe20000000200 */
[C---:B------:R-:W-:Y:S07]  /*5420*/  HMMA.16816.F32.BF16 R8, R144.reuse, R158, R8 ;  /* 0x0000009e9008723c */ /* 0x040fee0000041808 */
[----:B--2---:R-:W1:Y:S01]  /*5430*/  LDSM.16.M88.4 R168, [R3] ;  /* 0x0000000003a8783b */ /* 0x004e620000000200 */
[C---:B---3--:R-:W-:Y:S07]  /*5440*/  HMMA.16816.F32.BF16 R12, R144.reuse, R160, R12 ;  /* 0x000000a0900c723c */ /* 0x048fee000004180c */
[----:B------:R-:W2:Y:S01]  /*5450*/  LDSM.16.M88.4 R140, [R3+0x800] ;  /* 0x00080000038c783b */ /* 0x000ea20000000200 */
[C---:B------:R-:W-:Y:S07]  /*5460*/  HMMA.16816.F32.BF16 R16, R144.reuse, R162, R16 ;  /* 0x000000a29010723c */ /* 0x040fee0000041810 */
[----:B------:R-:W3:Y:S01]  /*5470*/  LDSM.16.M88.4 R152, [R3+0x1000] ;  /* 0x001000000398783b */ /* 0x000ee20000000200 */
[C---:B-----5:R-:W-:Y:S07]  /*5480*/  HMMA.16816.F32.BF16 R20, R144.reuse, R148, R20 ;  /* 0x000000949014723c */ /* 0x060fee0000041814 */
[----:B------:R-:W5:Y:S01]  /*5490*/  LDSM.16.M88.4 R156, [R3+0x1800] ;  /* 0x00180000039c783b */ /* 0x000f620000000200 */
[C---:B------:R-:W-:Y:S07]  /*54a0*/  HMMA.16816.F32.BF16 R24, R144.reuse, R150, R24 ;  /* 0x000000969018723c */ /* 0x040fee0000041818 */
[----:B------:R-:W-:Y:S01]  /*54b0*/  LDSM.16.M88.4 R148, [R173+0x2000] ;  /* 0x00200000ad94783b */ /* 0x000fe20000000200 */
[C---:B----4-:R-:W-:Y:S07]  /*54c0*/  HMMA.16816.F32.BF16 R28, R144.reuse, R164, R28 ;  /* 0x000000a4901c723c */ /* 0x050fee000004181c */
[----:B------:R-:W-:Y:S01]  /*54d0*/  LDSM.16.M88.4 R160, [R173+0x2800] ;  /* 0x00280000ada0783b */ /* 0x000fe20000000200 */
[----:B------:R-:W-:Y:S07]  /*54e0*/  HMMA.16816.F32.BF16 R32, R144, R166, R32 ;  /* 0x000000a69020723c */ /* 0x000fee0000041820 */
[----:B------:R-:W4:Y:S01]  /*54f0*/  LDSM.16.M88.4 R144, [R182+0x4000] ;  /* 0x00400000b690783b */ /* 0x000f220000000200 */
[C---:B-1----:R-:W-:Y:S07]  /*5500*/  HMMA.16816.F32.BF16 R4, R136.reuse, R168, R4 ;  /* 0x000000a88804723c */ /* 0x042fee0000041804 */
[----:B------:R-:W-:Y:S01]  /*5510*/  LDSM.16.M88.4 R164, [R181+0x4000] ;  /* 0x00400000b5a4783b */ /* 0x000fe20000000200 */
[C---:B------:R-:W-:Y:S07]  /*5520*/  HMMA.16816.F32.BF16 R8, R136.reuse, R170, R8 ;  /* 0x000000aa8808723c */ /* 0x040fee0000041808 */
[----:B------:R-:W-:Y:S01]  /*5530*/  LDSM.16.M88.4 R168, [R172+0x2000] ;  /* 0x00200000aca8783b */ /* 0x000fe20000000200 */
[C---:B--2---:R-:W-:Y:S08]  /*5540*/  HMMA.16816.F32.BF16 R12, R136.reuse, R140, R12 ;  /* 0x0000008c880c723c */ /* 0x044ff0000004180c */
[C---:B------:R-:W-:Y:S01]  /*5550*/  HMMA.16816.F32.BF16 R16, R136.reuse, R142, R16 ;  /* 0x0000008e8810723c */ /* 0x040fe20000041810 */
[----:B------:R-:W1:Y:S07]  /*5560*/  LDSM.16.M88.4 R140, [R173+0x3000] ;  /* 0x00300000ad8c783b */ /* 0x000e6e0000000200 */
[C---:B---3--:R-:W-:Y:S08]  /*5570*/  HMMA.16816.F32.BF16 R20, R136.reuse, R152, R20 ;  /* 0x000000988814723c */ /* 0x048ff00000041814 */
[C---:B------:R-:W-:Y:S01]  /*5580*/  HMMA.16816.F32.BF16 R24, R136.reuse, R154, R24 ;  /* 0x0000009a8818723c */ /* 0x040fe20000041818 */
[----:B------:R-:W2:Y:S07]  /*5590*/  LDSM.16.M88.4 R152, [R173+0x3800] ;  /* 0x00380000ad98783b */ /* 0x000eae0000000200 */
[C---:B-----5:R-:W-:Y:S08]  /*55a0*/  HMMA.16816.F32.BF16 R28, R136.reuse, R156, R28 ;  /* 0x0000009c881c723c */ /* 0x060ff0000004181c */
[----:B------:R-:W-:Y:S01]  /*55b0*/  HMMA.16816.F32.BF16 R32, R136, R158, R32 ;  /* 0x0000009e8820723c */ /* 0x000fe20000041820 */
[----:B------:R-:W3:Y:S07]  /*55c0*/  LDSM.16.M88.4 R136, [R172+0x2800] ;  /* 0x00280000ac88783b */ /* 0x000eee0000000200 */
[C---:B----4-:R-:W-:Y:S01]  /*55d0*/  HMMA.16816.F32.BF16 R4, R144.reuse, R148, R4 ;  /* 0x000000949004723c */ /* 0x050fe20000041804 */
[----:B------:R-:W-:Y:S07]  /*55e0*/  LDSM.16.M88.4 R156, [R172+0x3800] ;  /* 0x00380000ac9c783b */ /* 0x000fee0000000200 */
[C---:B------:R-:W-:Y:S01]  /*55f0*/  HMMA.16816.F32.BF16 R8, R144.reuse, R150, R8 ;  /* 0x000000969008723c */ /* 0x040fe20000041808 */
[----:B------:R-:W4:Y:S07]  /*5600*/  LDSM.16.M88.4 R148, [R172+0x3000] ;  /* 0x00300000ac94783b */ /* 0x000f2e0000000200 */
[C---:B------:R-:W-:Y:S08]  /*5610*/  HMMA.16816.F32.BF16 R12, R144.reuse, R160, R12 ;  /* 0x000000a0900c723c */ /* 0x040ff0000004180c */
[C---:B------:R-:W-:Y:S01]  /*5620*/  HMMA.16816.F32.BF16 R16, R144.reuse, R162, R16 ;  /* 0x000000a29010723c */ /* 0x040fe20000041810 */
[----:B------:R-:W-:Y:S07]  /*5630*/  LDSM.16.M88.4 R160, [R2+0x2000] ;  /* 0x0020000002a0783b */ /* 0x000fee0000000200 */
[C---:B-1----:R-:W-:Y:S08]  /*5640*/  HMMA.16816.F32.BF16 R20, R144.reuse, R140, R20 ;  /* 0x0000008c9014723c */ /* 0x042ff00000041814 */
[C---:B------:R-:W-:Y:S01]  /*5650*/  HMMA.16816.F32.BF16 R24, R144.reuse, R142, R24 ;  /* 0x0000008e9018723c */ /* 0x040fe20000041818 */
[----:B------:R-:W1:Y:S07]  /*5660*/  LDSM.16.M88.4 R140, [R180+0x4000] ;  /* 0x00400000b48c783b */ /* 0x000e6e0000000200 */
[C---:B--2---:R-:W-:Y:S08]  /*5670*/  HMMA.16816.F32.BF16 R28, R144.reuse, R152, R28 ;  /* 0x00000098901c723c */ /* 0x044ff0000004181c */
[----:B------:R-:W-:Y:S01]  /*5680*/  HMMA.16816.F32.BF16 R32, R144, R154, R32 ;  /* 0x0000009a9020723c */ /* 0x000fe20000041820 */
[----:B------:R-:W2:Y:S07]  /*5690*/  LDSM.16.M88.4 R144, [R2+0x2800] ;  /* 0x002800000290783b */ /* 0x000eae0000000200 */
[C---:B------:R-:W-:Y:S01]  /*56a0*/  HMMA.16816.F32.BF16 R4, R164.reuse, R168, R4 ;  /* 0x000000a8a404723c */ /* 0x040fe20000041804 */
[----:B------:R-:W-:Y:S07]  /*56b0*/  LDSM.16.M88.4 R152, [R179+0x4000] ;  /* 0x00400000b398783b */ /* 0x000fee0000000200 */
        /* <DEDUP_REMOVED lines=10> */
[----:B------:R-:W5:Y:S07]  /*5760*/  LDSM.16.M88.4 R156, [R132+0x2800] ;  /* 0x00280000849c783b */ /* 0x000f6e0000000200 */
[C---:B-1----:R-:W-:Y:S01]  /*5770*/  HMMA.16816.F32.BF16 R4, R140.reuse, R160, R4 ;  /* 0x000000a08c04723c */ /* 0x042fe20000041804 */
[----:B------:R-:W-:Y:S07]  /*5780*/  LDSM.16.M88.4 R164, [R173+0x5000] ;  /* 0x00500000ada4783b */ /* 0x000fee0000000200 */
[C---:B------:R-:W-:Y:S01]  /*5790*/  HMMA.16816.F32.BF16 R8, R140.reuse, R162, R8 ;  /* 0x000000a28c08723c */ /* 0x040fe20000041808 */
[----:B------:R-:W-:Y:S07]  /*57a0*/  LDSM.16.M88.4 R160, [R173+0x4800] ;  /* 0x00480000ada0783b */ /* 0x000fee0000000200 */
[C---:B--2---:R-:W-:Y:S08]  /*57b0*/  HMMA.16816.F32.BF16 R12, R140.reuse, R144, R12 ;  /* 0x000000908c0c723c */ /* 0x044ff0000004180c */
[C---:B------:R-:W-:Y:S01]  /*57c0*/  HMMA.16816.F32.BF16 R16, R140.reuse, R146, R16 ;  /* 0x000000928c10723c */ /* 0x040fe20000041810 */
[----:B------:R-:W1:Y:S07]  /*57d0*/  LDSM.16.M88.4 R144, [R132+0x3000] ;  /* 0x003000008490783b */ /* 0x000e6e0000000200 */
[C---:B---3--:R-:W-:Y:S08]  /*57e0*/  HMMA.16816.F32.BF16 R20, R140.reuse, R136, R20 ;  /* 0x000000888c14723c */ /* 0x048ff00000041814 */
[C---:B------:R-:W-:Y:S01]  /*57f0*/  HMMA.16816.F32.BF16 R24, R140.reuse, R138, R24 ;  /* 0x0000008a8c18723c */ /* 0x040fe20000041818 */
[----:B------:R-:W2:Y:S07]  /*5800*/  LDSM.16.M88.4 R136, [R132+0x3800] ;  /* 0x003800008488783b */ /* 0x000eae0000000200 */
[C---:B----4-:R-:W-:Y:S08]  /*5810*/  HMMA.16816.F32.BF16 R28, R140.reuse, R148, R28 ;  /* 0x000000948c1c723c */ /* 0x050ff0000004181c */
[----:B------:R-:W-:Y:S01]  /*5820*/  HMMA.16816.F32.BF16 R32, R140, R150, R32 ;  /* 0x000000968c20723c */ /* 0x000fe20000041820 */
[----:B------:R-:W-:Y:S07]  /*5830*/  LDSM.16.M88.4 R140, [R182+0x8000] ;  /* 0x00800000b68c783b */ /* 0x000fee0000000200 */
[C---:B------:R-:W-:Y:S01]  /*5840*/  HMMA.16816.F32.BF16 R4, R152.reuse, R168, R4 ;  /* 0x000000a89804723c */ /* 0x040fe20000041804 */
        /* <DEDUP_REMOVED lines=13> */
[----:B------:R-:W-:Y:S07]  /*5920*/  LDSM.16.M88.4 R152, [R172+0x5800] ;  /* 0x00580000ac98783b */ /* 0x000fee0000000200 */
[C---:B------:R-:W-:Y:S01]  /*5930*/  HMMA.16816.F32.BF16 R8, R140.reuse, R150, R8 ;  /* 0x000000968c08723c */ /* 0x040fe20000041808 */
[----:B------:R-:W3:Y:S07]  /*5940*/  LDSM.16.M88.4 R148, [R172+0x5000] ;  /* 0x00500000ac94783b */ /* 0x000eee0000000200 */
[C---:B------:R-:W-:Y:S01]  /*5950*/  HMMA.16816.F32.BF16 R12, R140.reuse, R160, R12 ;  /* 0x000000a08c0c723c */ /* 0x040fe2000004180c */
[----:B------:R-:W-:Y:S07]  /*5960*/  LDSM.16.M88.4 R172, [R3+0x4000] ;  /* 0x0040000003ac783b */ /* 0x000fee0000000200 */
        /* <DEDUP_REMOVED lines=8> */
[C---:B-1----:R-:W-:Y:S01]  /*59f0*/  HMMA.16816.F32.BF16 R4, R144.reuse, R168, R4 ;  /* 0x000000a89004723c */ /* 0x042fe20000041804 */
[----:B------:R-:W1:Y:S07]  /*5a00*/  LDSM.16.M88.4 R156, [R2+0x5000] ;  /* 0x00500000029c783b */ /* 0x000e6e0000000200 */
[C---:B------:R-:W-:Y:S01]  /*5a10*/  HMMA.16816.F32.BF16 R8, R144.reuse, R170, R8 ;  /* 0x000000aa9008723c */ /* 0x040fe20000041808 */
[----:B------:R-:W-:Y:S07]  /*5a20*/  LDSM.16.M88.4 R168, [R179+0x8000] ;  /* 0x00800000b3a8783b */ /* 0x000fee0000000200 */
[C---:B--2---:R-:W-:Y:S08]  /*5a30*/  HMMA.16816.F32.BF16 R12, R144.reuse, R136, R12 ;  /* 0x00000088900c723c */ /* 0x044ff0000004180c */
[C---:B------:R-:W-:Y:S01]  /*5a40*/  HMMA.16816.F32.BF16 R16, R144.reuse, R138, R16 ;  /* 0x0000008a9010723c */ /* 0x040fe20000041810 */
[----:B------:R-:W2:Y:S07]  /*5a50*/  LDSM.16.M88.4 R136, [R2+0x5800] ;  /* 0x005800000288783b */ /* 0x000eae0000000200 */
        /* <DEDUP_REMOVED lines=10> */
[C---:B-1----:R-:W-:Y:S08]  /*5b00*/  HMMA.16816.F32.BF16 R20, R160.reuse, R156, R20 ;  /* 0x0000009ca014723c */ /* 0x042ff00000041814 */
[C---:B------:R-:W-:Y:S08]  /*5b10*/  HMMA.16816.F32.BF16 R24, R160.reuse, R158, R24 ;  /* 0x0000009ea018723c */ /* 0x040ff00000041818 */
[C---:B--2---:R-:W-:Y:S08]  /*5b20*/  HMMA.16816.F32.BF16 R28, R160.reuse, R136, R28 ;  /* 0x00000088a01c723c */ /* 0x044ff0000004181c */
[----:B------:R-:W-:Y:S01]  /*5b30*/  HMMA.16816.F32.BF16 R32, R160, R138, R32 ;  /* 0x0000008aa020723c */ /* 0x000fe20000041820 */
[----:B------:R1:W2:Y:S01]  /*5b40*/  LDSM.16.M88.4 R136, [R132+0x5800] ;  /* 0x005800008488783b */ /* 0x0002a20000000200 */
[----:B------:R-:W-:Y:S05]  /*5b50*/  DEPBAR.LE SB0, 0x2 ;  /* 0x000080800000791a */ /* 0x000fea0000000000 */
[-C--:B------:R-:W-:Y:S01]  /*5b60*/  IADD3 R162, R178, R186.reuse, RZ ;  /* 0x000000bab2a27210 */ /* 0x080fe20007ffe0ff */
[C---:B------:R-:W-:Y:S01]  /*5b70*/  HMMA.16816.F32.BF16 R4, R168.reuse, R172, R4 ;  /* 0x000000aca804723c */ /* 0x040fe20000041804 */
[----:B------:R-:W-:Y:S04]  /*5b80*/  BAR.SYNC.DEFER_BLOCKING 0x0 ;  /* 0x0000000000007b1d */ /* 0x000fe80000010000 */
[----:B------:R-:W-:Y:S03]  /*5b90*/  IADD3 R160, R177, R186, RZ ;  /* 0x000000bab1a07210 */ /* 0x000fe60007ffe0ff */
[C---:B------:R-:W-:Y:S04]  /*5ba0*/  HMMA.16816.F32.BF16 R8, R168.reuse, R174, R8 ;  /* 0x000000aea808723c */ /* 0x040fe80000041808 */
[----:B------:R-:W-:Y:S04]  /*5bb0*/  IADD3 R161, R183, R160, RZ ;  /* 0x000000a0b7a17210 */ /* 0x000fe80007ffe0ff */
[C---:B---3--:R-:W-:Y:S08]  /*5bc0*/  HMMA.16816.F32.BF16 R12, R168.reuse, R144, R12 ;  /* 0x00000090a80c723c */ /* 0x048ff0000004180c */
[C---:B------:R-:W-:Y:S01]  /*5bd0*/  HMMA.16816.F32.BF16 R16, R168.reuse, R146, R16 ;  /* 0x00000092a810723c */ /* 0x040fe20000041810 */
[----:B------:R-:W-:Y:S03]  /*5be0*/  LDSM.16.MT88.4 R144, [R160] ;  /* 0x00000000a090783b */ /* 0x000fe60000004200 */
[----:B------:R-:W-:Y:S02]  /*5bf0*/  FMNMX.FTZ R2, R4, R133, !PT ;  /* 0x0000008504027209 */ /* 0x000fe40007810000 */
[----:B------:R-:W-:Y:S02]  /*5c00*/  FMNMX.FTZ R156, R6, R0, !PT ;  /* 0x00000000069c7209 */ /* 0x000fe40007810000 */
[C---:B----4-:R-:W-:Y:S01]  /*5c10*/  HMMA.16816.F32.BF16 R20, R168.reuse, R140, R20 ;  /* 0x0000008ca814723c */ /* 0x050fe20000041814 */
[----:B------:R-:W-:Y:S03]  /*5c20*/  LDSM.16.MT88.4 R148, [R162+0x2800] ;  /* 0x00280000a294783b */ /* 0x000fe60000004200 */
[----:B------:R-:W-:Y:S02]  /*5c30*/  FMNMX.FTZ R3, R5, R2, !PT ;  /* 0x0000000205037209 */ /* 0x000fe40007810000 */
[----:B------:R-:W-:Y:S02]  /*5c40*/  FMNMX.FTZ R157, R7, R156, !PT ;  /* 0x0000009c079d7209 */ /* 0x000fe40007810000 */
[C---:B------:R-:W-:Y:S04]  /*5c50*/  HMMA.16816.F32.BF16 R24, R168.reuse, R142, R24 ;  /* 0x0000008ea818723c */ /* 0x040fe80000041818 */
[----:B------:R-:W-:Y:S02]  /*5c60*/  FMNMX.FTZ R2, R8, R3, !PT ;  /* 0x0000000308027209 */ /* 0x000fe40007810000 */
[----:B-1----:R-:W-:Y:S02]  /*5c70*/  FMNMX.FTZ R132, R10, R157, !PT ;  /* 0x0000009d0a847209 */ /* 0x002fe40007810000 */
[C---:B--2---:R-:W-:Y:S04]  /*5c80*/  HMMA.16816.F32.BF16 R28, R168.reuse, R136, R28 ;  /* 0x00000088a81c723c */ /* 0x044fe8000004181c */
[----:B------:R-:W-:Y:S02]  /*5c90*/  FMNMX.FTZ R3, R9, R2, !PT ;  /* 0x0000000209037209 */ /* 0x000fe40007810000 */
[----:B------:R-:W-:Y:S02]  /*5ca0*/  FMNMX.FTZ R157, R11, R132, !PT ;  /* 0x000000840b9d7209 */ /* 0x000fe40007810000 */
[----:B------:R-:W-:Y:S01]  /*5cb0*/  HMMA.16816.F32.BF16 R32, R168, R138, R32 ;  /* 0x0000008aa820723c */ /* 0x000fe20000041820 */
[----:B------:R-:W-:Y:S03]  /*5cc0*/  LDSM.16.MT88.4 R136, [R162] ;  /* 0x00000000a288783b */ /* 0x000fe60000004200 */
        /* <DEDUP_REMOVED lines=18> */
[----:B------:R-:W-:Y:S04]  /*5df0*/  FMNMX.FTZ R3, R29, R2, !PT ;  /* 0x000000021d037209 */ /* 0x000fe80007810000 */
        /* <DEDUP_REMOVED lines=12> */
[C---:B------:R-:W-:Y:S02]  /*5ec0*/  FADD.FTZ R133, -R132.reuse, R133 ;  /* 0x0000008584857221 */ /* 0x040fe40000010100 */
[----:B------:R-:W-:Y:S01]  /*5ed0*/  FMUL.FTZ R174, R132, c[0x0][0x2d0] ;  /* 0x0000b40084ae7a20 */ /* 0x000fe20000410000 */
[----:B--2---:R-:W-:Y:S01]  /*5ee0*/  FMNMX.FTZ R3, R156, R3, !PT ;  /* 0x000000039c037209 */ /* 0x004fe20007810000 */
[----:B------:R-:W-:Y:S01]  /*5ef0*/  FMUL.FTZ R2, R133, c[0x0][0x2d0] ;  /* 0x0000b40085027a20 */ /* 0x000fe20000410000 */
[----:B------:R-:W-:Y:S01]  /*5f00*/  LDSM.16.MT88.4 R156, [R160+0x2800] ;  /* 0x00280000a09c783b */ /* 0x000fe20000004200 */
[----:B------:R-:W-:Y:S02]  /*5f10*/  FFMA.FTZ R165, R8, c[0x0][0x2d0], -R174 ;  /* 0x0000b40008a57a23 */ /* 0x000fe400000108ae */
[C---:B------:R-:W-:Y:S02]  /*5f20*/  FADD.FTZ R133, -R3.reuse, R0 ;  /* 0x0000000003857221 */ /* 0x040fe40000010100 */
[----:B------:R-:W-:Y:S01]  /*5f30*/  FMUL.FTZ R171, R3, c[0x0][0x2d0] ;  /* 0x0000b40003ab7a20 */ /* 0x000fe20000410000 */
[----:B------:R-:W1:Y:S01]  /*5f40*/  MUFU.EX2 R2, R2 ;  /* 0x0000000200027308 */ /* 0x000e620000000800 */
[----:B------:R-:W-:Y:S01]  /*5f50*/  FMUL.FTZ R0, R133, c[0x0][0x2d0] ;  /* 0x0000b40085007a20 */ /* 0x000fe20000410000 */
[----:B------:R-:W-:Y:S01]  /*5f60*/  IADD3 R133, R183, R162, RZ ;  /* 0x000000a2b7857210 */ /* 0x000fe20007ffe0ff */
[--C-:B------:R-:W-:Y:S02]  /*5f70*/  FFMA.FTZ R166, R9, c[0x0][0x2d0], -R174.reuse ;  /* 0x0000b40009a67a23 */ /* 0x100fe400000108ae */
[--C-:B------:R-:W-:Y:S02]  /*5f80*/  FFMA.FTZ R167, R6, c[0x0][0x2d0], -R171.reuse ;  /* 0x0000b40006a77a23 */ /* 0x100fe400000108ab */
[--C-:B------:R-:W-:Y:S01]  /*5f90*/  FFMA.FTZ R168, R7, c[0x0][0x2d0], -R171.reuse ;  /* 0x0000b40007a87a23 */ /* 0x100fe200000108ab */
[----:B------:R-:W2:Y:S01]  /*5fa0*/  LDSM.16.MT88.4 R140, [R133] ;  /* 0x00000000858c783b */ /* 0x000ea20000004200 */
[--C-:B------:R-:W-:Y:S01]  /*5fb0*/  FFMA.FTZ R169, R10, c[0x0][0x2d0], -R171.reuse ;  /* 0x0000b4000aa97a23 */ /* 0x100fe200000108ab */
[----:B------:R-:W3:Y:S01]  /*5fc0*/  MUFU.EX2 R0, R0 ;  /* 0x0000000000007308 */ /* 0x000ee20000000800 */
[--C-:B------:R-:W-:Y:S02]  /*5fd0*/  FFMA.FTZ R170, R11, c[0x0][0x2d0], -R171.reuse ;  /* 0x0000b4000baa7a23 */ /* 0x100fe400000108ab */
[--C-:B------:R-:W-:Y:S02]  /*5fe0*/  FFMA.FTZ R163, R4, c[0x0][0x2d0], -R174.reuse ;  /* 0x0000b40004a37a23 */ /* 0x100fe400000108ae */
[--C-:B------:R-:W-:Y:S01]  /*5ff0*/  FFMA.FTZ R164, R5, c[0x0][0x2d0], -R174.reuse ;  /* 0x0000b40005a47a23 */ /* 0x100fe200000108ae */
[----:B------:R-:W-:Y:S01]  /*6000*/  LDSM.16.MT88.4 R152, [R133+0x2800] ;  /* 0x002800008598783b */ /* 0x000fe20000004200 */
[--C-:B------:R-:W-:Y:S02]  /*6010*/  FFMA.FTZ R29, R29, c[0x0][0x2d0], -R174.reuse ;  /* 0x0000b4001d1d7a23 */ /* 0x100fe400000108ae */
[--C-:B------:R-:W-:Y:S01]  /*6020*/  FFMA.FTZ R251, R28, c[0x0][0x2d0], -R174.reuse ;  /* 0x0000b4001cfb7a23 */ /* 0x100fe200000108ae */
[----:B------:R-:W-:Y:S01]  /*6030*/  MUFU.EX2 R163, R163 ;  /* 0x000000a300a37308 */ /* 0x000fe20000000800 */
[--C-:B------:R-:W-:Y:S02]  /*6040*/  FFMA.FTZ R32, R32, c[0x0][0x2d0], -R174.reuse ;  /* 0x0000b40020207a23 */ /* 0x100fe400000108ae */
[--C-:B------:R-:W-:Y:S02]  /*6050*/  FFMA.FTZ R175, R12, c[0x0][0x2d0], -R174.reuse ;  /* 0x0000b4000caf7a23 */ /* 0x100fe400000108ae */
[C---:B-1----:R-:W-:Y:S02]  /*6060*/  FMUL.FTZ R4, R2.reuse, R128 ;  /* 0x0000008002047220 */ /* 0x042fe40000410000 */
[C---:B------:R-:W-:Y:S02]  /*6070*/  FMUL.FTZ R5, R2.reuse, R129 ;  /* 0x0000008102057220 */ /* 0x040fe40000410000 */
[C---:B------:R-:W-:Y:S01]  /*6080*/  FMUL.FTZ R8, R2.reuse, R124 ;  /* 0x0000007c02087220 */ /* 0x040fe20000410000 */
[----:B------:R-:W1:Y:S01]  /*6090*/  MUFU.EX2 R164, R164 ;  /* 0x000000a400a47308 */ /* 0x000e620000000800 */
[C---:B------:R-:W-:Y:S02]  /*60a0*/  FMUL.FTZ R9, R2.reuse, R125 ;  /* 0x0000007d02097220 */ /* 0x040fe40000410000 */
[----:B------:R-:W-:Y:S02]  /*60b0*/  FMUL.FTZ R36, R2, R36 ;  /* 0x0000002402247220 */ /* 0x000fe40000410000 */
[C---:B---3--:R-:W-:Y:S02]  /*60c0*/  FMUL.FTZ R6, R0.reuse, R130 ;  /* 0x0000008200067220 */ /* 0x048fe40000410000 */
[C---:B------:R-:W-:Y:S02]  /*60d0*/  FMUL.FTZ R7, R0.reuse, R131 ;  /* 0x0000008300077220 */ /* 0x040fe40000410000 */
[C---:B------:R-:W-:Y:S01]  /*60e0*/  FMUL.FTZ R10, R0.reuse, R126 ;  /* 0x0000007e000a7220 */ /* 0x040fe20000410000 */
[----:B------:R-:W-:Y:S01]  /*60f0*/  MUFU.EX2 R165, R165 ;  /* 0x000000a500a57308 */ /* 0x000fe20000000800 */
[----:B------:R-:W-:Y:S02]  /*6100*/  FMUL.FTZ R11, R0, R127 ;  /* 0x0000007f000b7220 */ /* 0x000fe40000410000 */
[----:B------:R-:W3:Y:S01]  /*6110*/  LDSM.16.MT88.4 R124, [R161] ;  /* 0x00000000a17c783b */ /* 0x000ee20000004200 */
[----:B------:R-:W-:Y:S02]  /*6120*/  FMUL.FTZ R37, R2, R37 ;  /* 0x0000002502257220 */ /* 0x000fe40000410000 */
[C---:B------:R-:W-:Y:S02]  /*6130*/  FMUL.FTZ R38, R0.reuse, R38 ;  /* 0x0000002600267220 */ /* 0x040fe40000410000 */
[----:B------:R-:W-:Y:S02]  /*6140*/  FMUL.FTZ R39, R0, R39 ;  /* 0x0000002700277220 */ /* 0x000fe40000410000 */
[----:B------:R-:W4:Y:S01]  /*6150*/  MUFU.EX2 R166, R166 ;  /* 0x000000a600a67308 */ /* 0x000f220000000800 */
[C---:B------:R-:W-:Y:S02]  /*6160*/  FMUL.FTZ R40, R2.reuse, R40 ;  /* 0x0000002802287220 */ /* 0x040fe40000410000 */
[----:B------:R-:W-:Y:S01]  /*6170*/  FMUL.FTZ R41, R2, R41 ;  /* 0x0000002902297220 */ /* 0x000fe20000410000 */
[----:B-1----:R-:W-:Y:S01]  /*6180*/  F2FP.BF16.PACK_AB R128, R164, R163 ;  /* 0x000000a3a480723e */ /* 0x002fe200000010ff */
[C---:B------:R-:W-:Y:S02]  /*6190*/  FMUL.FTZ R42, R0.reuse, R42 ;  /* 0x0000002a002a7220 */ /* 0x040fe40000410000 */
[----:B------:R-:W-:Y:S02]  /*61a0*/  FMUL.FTZ R43, R0, R43 ;  /* 0x0000002b002b7220 */ /* 0x000fe40000410000 */
[C---:B------:R-:W-:Y:S01]  /*61b0*/  FMUL.FTZ R44, R2.reuse, R44 ;  /* 0x0000002c022c7220 */ /* 0x040fe20000410000 */
[----:B------:R-:W-:Y:S01]  /*61c0*/  MUFU.EX2 R167, R167 ;  /* 0x000000a700a77308 */ /* 0x000fe20000000800 */
[----:B------:R-:W-:Y:S02]  /*61d0*/  FMUL.FTZ R45, R2, R45 ;  /* 0x0000002d022d7220 */ /* 0x000fe40000410000 */
[C---:B------:R-:W-:Y:S02]  /*61e0*/  FMUL.FTZ R46, R0.reuse, R46 ;  /* 0x0000002e002e7220 */ /* 0x040fe40000410000 */
[----:B------:R-:W-:Y:S02]  /*61f0*/  FMUL.FTZ R47, R0, R47 ;  /* 0x0000002f002f7220 */ /* 0x000fe40000410000 */
[C---:B------:R-:W-:Y:S02]  /*6200*/  FMUL.FTZ R48, R2.reuse, R48 ;  /* 0x0000003002307220 */ /* 0x040fe40000410000 */
[----:B------:R-:W-:Y:S01]  /*6210*/  FMUL.FTZ R49, R2, R49 ;  /* 0x0000003102317220 */ /* 0x000fe20000410000 */
[----:B------:R-:W1:Y:S01]  /*6220*/  MUFU.EX2 R168, R168 ;  /* 0x000000a800a87308 */ /* 0x000e620000000800 */
[C---:B------:R-:W-:Y:S02]  /*6230*/  FMUL.FTZ R50, R0.reuse, R50 ;  /* 0x0000003200327220 */ /* 0x040fe40000410000 */
[----:B------:R-:W-:Y:S01]  /*6240*/  FMUL.FTZ R51, R0, R51 ;  /* 0x0000003300337220 */ /* 0x000fe20000410000 */
[----:B----4-:R-:W-:Y:S01]  /*6250*/  F2FP.BF16.PACK_AB R130, R166, R165 ;  /* 0x000000a5a682723e */ /* 0x010fe200000010ff */
        /* <DEDUP_REMOVED lines=21> */
[C---:B------:R-:W-:Y:S01]  /*63b0*/  FMUL.FTZ R68, R2.reuse, R68 ;  /* 0x0000004402447220 */ /* 0x040fe20000410000 */
[----:B------:R-:W-:Y:S01]  /*63c0*/  MUFU.EX2 R251, R251 ;  /* 0x000000fb00fb7308 */ /* 0x000fe20000000800 */
[----:B------:R-:W-:Y:S02]  /*63d0*/  FMUL.FTZ R69, R2, R69 ;  /* 0x0000004502457220 */ /* 0x000fe40000410000 */
[----:B------:R-:W-:Y:S01]  /*63e0*/  FMUL.FTZ R70, R0, R70 ;  /* 0x0000004600467220 */ /* 0x000fe20000410000 */
[----:B----4-:R-:W-:Y:S01]  /*63f0*/  F2FP.BF16.PACK_AB R131, R170, R169 ;  /* 0x000000a9aa83723e */ /* 0x010fe200000010ff */
[----:B------:R-:W-:Y:S02]  /*6400*/  FMUL.FTZ R71, R0, R71 ;  /* 0x0000004700477220 */ /* 0x000fe40000410000 */
[C---:B------:R-:W-:Y:S02]  /*6410*/  FMUL.FTZ R72, R2.reuse, R72 ;  /* 0x0000004802487220 */ /* 0x040fe40000410000 */
[----:B------:R-:W-:Y:S02]  /*6420*/  FMUL.FTZ R73, R2, R73 ;  /* 0x0000004902497220 */ /* 0x000fe40000410000 */
[C---:B------:R-:W-:Y:S05]  /*6430*/  HMMA.16816.F32.BF16 R4, R128.reuse, R136, R4 ;  /* 0x000000888004723c */ /* 0x040fea0000041804 */
        /* <DEDUP_REMOVED lines=13> */
[C---:B------:R-:W-:Y:S04]  /*6510*/  HMMA.16816.F32.BF16 R44, R128.reuse, R144, R44 ;  /* 0x00000090802c723c */ /* 0x040fe8000004182c */
[C---:B------:R-:W-:Y:S02]  /*6520*/  FMUL.FTZ R82, R0.reuse, R82 ;  /* 0x0000005200527220 */ /* 0x040fe40000410000 */
[----:B------:R-:W-:Y:S02]  /*6530*/  FMUL.FTZ R83, R0, R83 ;  /* 0x0000005300537220 */ /* 0x000fe40000410000 */
[C---:B------:R-:W-:Y:S01]  /*6540*/  HMMA.16816.F32.BF16 R48, R128.reuse, R146, R48 ;  /* 0x000000928030723c */ /* 0x040fe20000041830 */
[----:B------:R-:W-:Y:S03]  /*6550*/  LDSM.16.MT88.4 R144, [R161+0x800] ;  /* 0x00080000a190783b */ /* 0x000fe60000004200 */
        /* <DEDUP_REMOVED lines=23> */
[C---:B------:R-:W-:Y:S01]  /*66d0*/  FMUL.FTZ R98, R0.reuse, R98 ;  /* 0x0000006200627220 */ /* 0x040fe20000410000 */
[C---:B---3--:R-:W-:Y:S03]  /*66e0*/  HMMA.16816.F32.BF16 R76, R128.reuse, R124, R76 ;  /* 0x0000007c804c723c */ /* 0x048fe6000004184c */
[----:B------:R-:W-:Y:S02]  /*66f0*/  FMUL.FTZ R99, R0, R99 ;  /* 0x0000006300637220 */ /* 0x000fe40000410000 */
[C---:B------:R-:W-:Y:S02]  /*6700*/  FMUL.FTZ R100, R2.reuse, R100 ;  /* 0x0000006402647220 */ /* 0x040fe40000410000 */
[----:B------:R-:W-:Y:S01]  /*6710*/  FMUL.FTZ R101, R2, R101 ;  /* 0x0000006502657220 */ /* 0x000fe20000410000 */
        /* <DEDUP_REMOVED lines=12> */
[--C-:B------:R-:W-:Y:S02]  /*67e0*/  FFMA.FTZ R242, R13, c[0x0][0x2d0], -R174.reuse ;  /* 0x0000b4000df27a23 */ /* 0x100fe400000108ae */
[----:B------:R-:W-:Y:S02]  /*67f0*/  FMUL.FTZ R13, R2, R121 ;  /* 0x00000079020d7220 */ /* 0x000fe40000410000 */
[C---:B------:R-:W-:Y:S01]  /*6800*/  HMMA.16816.F32.BF16 R96, R128.reuse, R142, R96 ;  /* 0x0000008e8060723c */ /* 0x040fe20000041860 */
[----:B------:R-:W2:Y:S01]  /*6810*/  LDSM.16.MT88.4 R140, [R161+0x4000] ;  /* 0x00400000a18c783b */ /* 0x000ea20000004200 */
[----:B------:R-:W4:Y:S02]  /*6820*/  MUFU.EX2 R242, R242 ;  /* 0x000000f200f27308 */ /* 0x000f240000000800 */
[--C-:B------:R-:W-:Y:S02]  /*6830*/  FFMA.FTZ R243, R14, c[0x0][0x2d0], -R171.reuse ;  /* 0x0000b4000ef37a23 */ /* 0x100fe400000108ab */
[C---:B------:R-:W-:Y:S02]  /*6840*/  FMUL.FTZ R14, R0.reuse, R122 ;  /* 0x0000007a000e7220 */ /* 0x040fe40000410000 */
[--C-:B------:R-:W-:Y:S01]  /*6850*/  FFMA.FTZ R246, R15, c[0x0][0x2d0], -R171.reuse ;  /* 0x0000b4000ff67a23 */ /* 0x100fe200000108ab */
[C---:B---3--:R-:W-:Y:S03]  /*6860*/  HMMA.16816.F32.BF16 R100, R128.reuse, R124, R100 ;  /* 0x0000007c8064723c */ /* 0x048fe60000041864 */
[----:B------:R-:W-:Y:S01]  /*6870*/  FMUL.FTZ R15, R0, R123 ;  /* 0x0000007b000f7220 */ /* 0x000fe20000410000 */
[----:B------:R-:W-:Y:S01]  /*6880*/  MUFU.EX2 R243, R243 ;  /* 0x000000f300f37308 */ /* 0x000fe20000000800 */
[----:B------:R-:W3:Y:S01]  /*6890*/  LDSM.16.MT88.4 R120, [R162+0x800] ;  /* 0x00080000a278783b */ /* 0x000ee20000004200 */
[--C-:B------:R-:W-:Y:S02]  /*68a0*/  FFMA.FTZ R245, R18, c[0x0][0x2d0], -R171.reuse ;  /* 0x0000b40012f57a23 */ /* 0x100fe400000108ab */
[C---:B------:R-:W-:Y:S04]  /*68b0*/  HMMA.16816.F32.BF16 R104, R128.reuse, R126, R104 ;  /* 0x0000007e8068723c */ /* 0x040fe80000041868 */
[--C-:B------:R-:W-:Y:S01]  /*68c0*/  FFMA.FTZ R248, R19, c[0x0][0x2d0], -R171.reuse ;  /* 0x0000b40013f87a23 */ /* 0x100fe200000108ab */
[----:B------:R-:W5:Y:S01]  /*68d0*/  LDSM.16.MT88.4 R124, [R133+0x800] ;  /* 0x00080000857c783b */ /* 0x000f620000004200 */
[--C-:B------:R-:W-:Y:S01]  /*68e0*/  FFMA.FTZ R241, R16, c[0x0][0x2d0], -R174.reuse ;  /* 0x0000b40010f17a23 */ /* 0x100fe200000108ae */
[----:B------:R-:W2:Y:S01]  /*68f0*/  MUFU.EX2 R246, R246 ;  /* 0x000000f600f67308 */ /* 0x000ea20000000800 */
[C---:B-1----:R-:W-:Y:S04]  /*6900*/  HMMA.16816.F32.BF16 R12, R128.reuse, R136, R12 ;  /* 0x00000088800c723c */ /* 0x042fe8000004180c */
[----:B------:R-:W-:Y:S02]  /*6910*/  FFMA.FTZ R244, R17, c[0x0][0x2d0], -R174 ;  /* 0x0000b40011f47a23 */ /* 0x000fe400000108ae */
[C---:B------:R-:W-:Y:S02]  /*6920*/  FMUL.FTZ R108, R2.reuse, R108 ;  /* 0x0000006c026c7220 */ /* 0x040fe40000410000 */
[----:B------:R-:W-:Y:S01]  /*6930*/  FMUL.FTZ R109, R2, R109 ;  /* 0x0000006d026d7220 */ /* 0x000fe20000410000 */
[----:B------:R-:W-:Y:S03]  /*6940*/  MUFU.EX2 R241, R241 ;  /* 0x000000f100f17308 */ /* 0x000fe60000000800 */
[C---:B------:R-:W-:Y:S02]  /*6950*/  FMUL.FTZ R110, R0.reuse, R110 ;  /* 0x0000006e006e7220 */ /* 0x040fe40000410000 */
[----:B------:R-:W-:Y:S02]  /*6960*/  FMUL.FTZ R111, R0, R111 ;  /* 0x0000006f006f7220 */ /* 0x000fe40000410000 */
[----:B------:R-:W-:Y:S01]  /*6970*/  FMUL.FTZ R16, R2, R116 ;  /* 0x0000007402107220 */ /* 0x000fe20000410000 */
[----:B----4-:R-:W-:Y:S01]  /*6980*/  F2FP.BF16.PACK_AB R116, R242, R175 ;  /* 0x000000aff274723e */ /* 0x010fe200000010ff */
[----:B------:R-:W-:Y:S01]  /*6990*/  FMUL.FTZ R17, R2, R117 ;  /* 0x0000007502117220 */ /* 0x000fe20000410000 */
[----:B------:R-:W1:Y:S01]  /*69a0*/  MUFU.EX2 R244, R244 ;  /* 0x000000f400f47308 */ /* 0x000e620000000800 */
[C---:B------:R-:W-:Y:S01]  /*69b0*/  FMUL.FTZ R18, R0.reuse, R118 ;  /* 0x0000007600127220 */ /* 0x040fe20000410000 */
[C---:B------:R-:W-:Y:S01]  /*69c0*/  HMMA.16816.F32.BF16 R108, R128.reuse, R138, R108 ;  /* 0x0000008a806c723c */ /* 0x040fe2000004186c */
[----:B------:R-:W4:Y:S02]  /*69d0*/  LDSM.16.MT88.4 R136, [R160+0x800] ;  /* 0x00080000a088783b */ /* 0x000f240000004200 */
[----:B------:R-:W-:Y:S01]  /*69e0*/  FMUL.FTZ R19, R0, R119 ;  /* 0x0000007700137220 */ /* 0x000fe20000410000 */
[----:B--2---:R-:W-:Y:S01]  /*69f0*/  F2FP.BF16.PACK_AB R117, R246, R243 ;  /* 0x000000f3f675723e */ /* 0x004fe200000010ff */
[C---:B------:R-:W-:Y:S02]  /*6a00*/  FMUL.FTZ R112, R2.reuse, R112 ;  /* 0x0000007002707220 */ /* 0x040fe40000410000 */
[----:B------:R-:W-:Y:S01]  /*6a10*/  FMUL.FTZ R113, R2, R113 ;  /* 0x0000007102717220 */ /* 0x000fe20000410000 */
[----:B------:R-:W-:Y:S01]  /*6a20*/  MUFU.EX2 R245, R245 ;  /* 0x000000f500f57308 */ /* 0x000fe20000000800 */
[C---:B------:R-:W-:Y:S01]  /*6a30*/  FMUL.FTZ R114, R0.reuse, R114 ;  /* 0x0000007200727220 */ /* 0x040fe20000410000 */
[C---:B------:R-:W-:Y:S03]  /*6a40*/  HMMA.16816.F32.BF16 R16, R128.reuse, R140, R16 ;  /* 0x0000008c8010723c */ /* 0x040fe60000041810 */
[----:B------:R-:W-:Y:S02]  /*6a50*/  FMUL.FTZ R115, R0, R115 ;  /* 0x0000007300737220 */ /* 0x000fe40000410000 */
[--C-:B------:R-:W-:Y:S02]  /*6a60*/  FFMA.FTZ R247, R22, c[0x0][0x2d0], -R171.reuse ;  /* 0x0000b40016f77a23 */ /* 0x100fe400000108ab */
[--C-:B------:R-:W-:Y:S01]  /*6a70*/  FFMA.FTZ R250, R23, c[0x0][0x2d0], -R171.reuse ;  /* 0x0000b40017fa7a23 */ /* 0x100fe200000108ab */
[----:B------:R-:W2:Y:S01]  /*6a80*/  MUFU.EX2 R248, R248 ;  /* 0x000000f800f87308 */ /* 0x000ea20000000800 */
[--C-:B------:R-:W-:Y:S01]  /*6a90*/  FFMA.FTZ R249, R26, c[0x0][0x2d0], -R171.reuse ;  /* 0x0000b4001af97a23 */ /* 0x100fe200000108ab */
[----:B------:R-:W-:Y:S01]  /*6aa0*/  HMMA.16816.F32.BF16 R112, R128, R142, R112 ;  /* 0x0000008e8070723c */ /* 0x000fe20000041870 */
[----:B------:R-:W4:Y:S02]  /*6ab0*/  LDSM.16.MT88.4 R128, [R161+0x2800] ;  /* 0x00280000a180783b */ /* 0x000f240000004200 */
[----:B-1----:R-:W-:Y:S01]  /*6ac0*/  F2FP.BF16.PACK_AB R118, R244, R241 ;  /* 0x000000f1f476723e */ /* 0x002fe200000010ff */
[----:B------:R-:W-:Y:S02]  /*6ad0*/  FFMA.FTZ R252, R27, c[0x0][0x2d0], -R171 ;  /* 0x0000b4001bfc7a23 */ /* 0x000fe400000108ab */
[----:B------:R-:W-:Y:S02]  /*6ae0*/  FFMA.FTZ R167, R0, R233, R167 ;  /* 0x000000e900a77223 */ /* 0x000fe400000100a7 */
[----:B------:R-:W-:Y:S01]  /*6af0*/  MUFU.EX2 R22, R29 ;  /* 0x0000001d00167308 */ /* 0x000fe20000000800 */
[----:B------:R-:W-:Y:S03]  /*6b00*/  LDSM.16.MT88.4 R140, [R161+0x1000] ;  /* 0x00100000a18c783b */ /* 0x000fe60000004200 */
[----:B------:R-:W-:Y:S02]  /*6b10*/  FFMA.FTZ R163, R2, R235, R163 ;  /* 0x000000eb02a37223 */ /* 0x000fe400000100a3 */
[----:B------:R-:W-:Y:S02]  /*6b20*/  FADD.FTZ R168, R168, R167 ;  /* 0x000000a7a8a87221 */ /* 0x000fe40000010000 */
[----:B------:R-:W-:Y:S02]  /*6b30*/  FADD.FTZ R164, R164, R163 ;  /* 0x000000a3a4a47221 */ /* 0x000fe40000010000 */
[----:B------:R-:W-:Y:S01]  /*6b40*/  MUFU.EX2 R247, R247 ;  /* 0x000000f700f77308 */ /* 0x000fe20000000800 */
[----:B------:R-:W-:Y:S02]  /*6b50*/  FADD.FTZ R169, R169, R168 ;  /* 0x000000a8a9a97221 */ /* 0x000fe40000010000 */
[----:B------:R-:W-:Y:S01]  /*6b60*/  FADD.FTZ R165, R165, R164 ;  /* 0x000000a4a5a57221 */ /* 0x000fe20000010000 */
[----:B--2---:R-:W-:Y:S01]  /*6b70*/  F2FP.BF16.PACK_AB R119, R248, R245 ;  /* 0x000000f5f877723e */ /* 0x004fe200000010ff */
[----:B------:R-:W-:Y:S02]  /*6b80*/  FADD.FTZ R170, R170, R169 ;  /* 0x000000a9aaaa7221 */ /* 0x000fe40000010000 */
[----:B------:R-:W-:Y:S02]  /*6b90*/  FADD.FTZ R166, R166, R165 ;  /* 0x000000a5a6a67221 */ /* 0x000fe40000010000 */
[----:B------:R-:W-:Y:S01]  /*6ba0*/  FADD.FTZ R243, R243, R170 ;  /* 0x000000aaf3f37221 */ /* 0x000fe20000010000 */
[----:B------:R-:W-:Y:S01]  /*6bb0*/  MUFU.EX2 R250, R250 ;  /* 0x000000fa00fa7308 */ /* 0x000fe20000000800 */
[C---:B---3--:R-:W-:Y:S05]  /*6bc0*/  HMMA.16816.F32.BF16 R4, R116.reuse, R120, R4 ;  /* 0x000000787404723c */ /* 0x048fea0000041804 */
[----:B------:R-:W-:Y:S02]  /*6bd0*/  FADD.FTZ R175, R175, R166 ;  /* 0x000000a6afaf7221 */ /* 0x000fe40000010000 */
[----:B------:R-:W-:Y:S01]  /*6be0*/  FADD.FTZ R246, R246, R243 ;  /* 0x000000f3f6f67221 */ /* 0x000fe20000010000 */
[C---:B------:R-:W-:Y:S01]  /*6bf0*/  HMMA.16816.F32.BF16 R8, R116.reuse, R122, R8 ;  /* 0x0000007a7408723c */ /* 0x040fe20000041808 */
[----:B------:R-:W1:Y:S01]  /*6c00*/  LDSM.16.MT88.4 R120, [R162+0x4800] ;  /* 0x00480000a278783b */ /* 0x000e620000004200 */
[----:B------:R-:W-:Y:S02]  /*6c10*/  MUFU.EX2 R249, R249 ;  /* 0x000000f900f97308 */ /* 0x000fe40000000800 */
[----:B------:R-:W-:Y:S02]  /*6c20*/  FADD.FTZ R242, R242, R175 ;  /* 0x000000aff2f27221 */ /* 0x000fe40000010000 */
[----:B------:R-:W-:Y:S02]  /*6c30*/  FADD.FTZ R245, R245, R246 ;  /* 0x000000f6f5f57221 */ /* 0x000fe40000010000 */
[C---:B-----5:R-:W-:Y:S04]  /*6c40*/  HMMA.16816.F32.BF16 R36, R116.reuse, R124, R36 ;  /* 0x0000007c7424723c */ /* 0x060fe80000041824 */
[----:B------:R-:W2:Y:S01]  /*6c50*/  MUFU.EX2 R252, R252 ;  /* 0x000000fc00fc7308 */ /* 0x000ea20000000800 */
[----:B------:R-:W-:Y:S02]  /*6c60*/  FADD.FTZ R241, R241, R242 ;  /* 0x000000f2f1f17221 */ /* 0x000fe40000010000 */
[----:B------:R-:W-:Y:S01]  /*6c70*/  FADD.FTZ R248, R248, R245 ;  /* 0x000000f5f8f87221 */ /* 0x000fe20000010000 */
[C---:B------:R-:W-:Y:S01]  /*6c80*/  HMMA.16816.F32.BF16 R40, R116.reuse, R126, R40 ;  /* 0x0000007e7428723c */ /* 0x040fe20000041828 */
[----:B------:R-:W3:Y:S03]  /*6c90*/  LDSM.16.MT88.4 R124, [R133+0x4800] ;  /* 0x00480000857c783b */ /* 0x000ee60000004200 */
[----:B------:R-:W-:Y:S04]  /*6ca0*/  FADD.FTZ R241, R244, R241 ;  /* 0x000000f1f4f17221 */ /* 0x000fe80000010000 */
[C---:B----4-:R-:W-:Y:S08]  /*6cb0*/  HMMA.16816.F32.BF16 R44, R116.reuse, R136, R44 ;  /* 0x00000088742c723c */ /* 0x050ff0000004182c */
[C---:B------:R-:W-:Y:S01]  /*6cc0*/  HMMA.16816.F32.BF16 R48, R116.reuse, R138, R48 ;  /* 0x0000008a7430723c */ /* 0x040fe20000041830 */
[----:B------:R-:W4:Y:S03]  /*6cd0*/  LDSM.16.MT88.4 R136, [R160+0x4800] ;  /* 0x00480000a088783b */ /* 0x000f260000004200 */
[----:B--2---:R-:W-:Y:S04]  /*6ce0*/  F2FP.BF16.PACK_AB R27, R252, R249 ;  /* 0x000000f9fc1b723e */ /* 0x004fe800000010ff */
[C---:B------:R-:W-:Y:S08]  /*6cf0*/  HMMA.16816.F32.BF16 R52, R116.reuse, R144, R52 ;  /* 0x000000907434723c */ /* 0x040ff00000041834 */
[C---:B------:R-:W-:Y:S01]  /*6d00*/  HMMA.16816.F32.BF16 R56, R116.reuse, R146, R56 ;  /* 0x000000927438723c */ /* 0x040fe20000041838 */
[----:B------:R-:W-:Y:S07]  /*6d10*/  LDSM.16.MT88.4 R144, [R160+0x3800] ;  /* 0x00380000a090783b */ /* 0x000fee0000004200 */
[C---:B------:R-:W-:Y:S08]  /*6d20*/  HMMA.16816.F32.BF16 R60, R116.reuse, R148, R60 ;  /* 0x00000094743c723c */ /* 0x040ff0000004183c */
[C---:B------:R-:W-:Y:S01]  /*6d30*/  HMMA.16816.F32.BF16 R64, R116.reuse, R150, R64 ;  /* 0x000000967440723c */ /* 0x040fe20000041840 */
[----:B------:R-:W-:Y:S07]  /*6d40*/  LDSM.16.MT88.4 R148, [R161+0x3800] ;  /* 0x00380000a194783b */ /* 0x000fee0000004200 */
[C---:B------:R-:W-:Y:S08]  /*6d50*/  HMMA.16816.F32.BF16 R68, R116.reuse, R152, R68 ;  /* 0x000000987444723c */ /* 0x040ff00000041844 */
[C---:B------:R-:W-:Y:S08]  /*6d60*/  HMMA.16816.F32.BF16 R72, R116.reuse, R154, R72 ;  /* 0x0000009a7448723c */ /* 0x040ff00000041848 */
[C---:B------:R-:W-:Y:S07]  /*6d70*/  HMMA.16816.F32.BF16 R76, R116.reuse, R156, R76 ;  /* 0x0000009c744c723c */ /* 0x040fee000004184c */
[--C-:B------:R-:W-:Y:S01]  /*6d80*/  FFMA.FTZ R157, R21, c[0x0][0x2d0], -R174.reuse ;  /* 0x0000b400159d7a23 */ /* 0x100fe200000108ae */
[C---:B------:R-:W-:Y:S01]  /*6d90*/  HMMA.16816.F32.BF16 R80, R116.reuse, R158, R80 ;  /* 0x0000009e7450723c */ /* 0x040fe20000041850 */
[----:B------:R-:W-:Y:S03]  /*6da0*/  MUFU.EX2 R21, R32 ;  /* 0x0000002000157308 */ /* 0x000fe60000000800 */
[--C-:B------:R-:W-:Y:S03]  /*6db0*/  FFMA.FTZ R156, R20, c[0x0][0x2d0], -R174.reuse ;  /* 0x0000b400149c7a23 */ /* 0x100fe600000108ae */
[--C-:B------:R-:W-:Y:S01]  /*6dc0*/  FFMA.FTZ R158, R24, c[0x0][0x2d0], -R174.reuse ;  /* 0x0000b400189e7a23 */ /* 0x100fe200000108ae */
[C---:B------:R-:W-:Y:S03]  /*6dd0*/  HMMA.16816.F32.BF16 R84, R116.reuse, R128, R84 ;  /* 0x000000807454723c */ /* 0x040fe60000041854 */
[----:B------:R-:W-:Y:S01]  /*6de0*/  MUFU.EX2 R156, R156 ;  /* 0x0000009c009c7308 */ /* 0x000fe20000000800 */
[--C-:B------:R-:W-:Y:S01]  /*6df0*/  FFMA.FTZ R159, R25, c[0x0][0x2d0], -R174.reuse ;  /* 0x0000b400199f7a23 */ /* 0x100fe200000108ae */
[----:B------:R-:W-:Y:S01]  /*6e00*/  F2FP.BF16.PACK_AB R25, R250, R247 ;  /* 0x000000f7fa19723e */ /* 0x000fe200000010ff */
[----:B------:R-:W-:Y:S02]  /*6e10*/  FFMA.FTZ R174, R33, c[0x0][0x2d0], -R174 ;  /* 0x0000b40021ae7a23 */ /* 0x000fe400000108ae */
[C---:B------:R-:W-:Y:S01]  /*6e20*/  HMMA.16816.F32.BF16 R88, R116.reuse, R130, R88 ;  /* 0x000000827458723c */ /* 0x040fe20000041858 */
[----:B------:R-:W2:Y:S03]  /*6e30*/  LDSM.16.MT88.4 R128, [R161+0x4800] ;  /* 0x00480000a180783b */ /* 0x000ea60000004200 */
[----:B------:R-:W-:Y:S01]  /*6e40*/  FFMA.FTZ R33, R30, c[0x0][0x2d0], -R171 ;  /* 0x0000b4001e217a23 */ /* 0x000fe200000108ab */
[----:B------:R-:W5:Y:S01]  /*6e50*/  MUFU.EX2 R157, R157 ;  /* 0x0000009d009d7308 */ /* 0x000f620000000800 */
[----:B------:R-:W-:Y:S02]  /*6e60*/  FADD.FTZ R247, R247, R248 ;  /* 0x000000f8f7f77221 */ /* 0x000fe40000010000 */
[C---:B-1----:R-:W-:Y:S04]  /*6e70*/  HMMA.16816.F32.BF16 R92, R116.reuse, R120, R92 ;  /* 0x00000078745c723c */ /* 0x042fe8000004185c */
[----:B------:R-:W-:Y:S03]  /*6e80*/  FADD.FTZ R250, R250, R247 ;  /* 0x000000f7fafa7221 */ /* 0x000fe60000010000 */
[----:B------:R-:W-:Y:S01]  /*6e90*/  MUFU.EX2 R23, R33 ;  /* 0x0000002100177308 */ /* 0x000fe20000000800 */
[C---:B------:R-:W-:Y:S01]  /*6ea0*/  HMMA.16816.F32.BF16 R96, R116.reuse, R122, R96 ;  /* 0x0000007a7460723c */ /* 0x040fe20000041860 */
[----:B------:R-:W1:Y:S03]  /*6eb0*/  LDSM.16.MT88.4 R120, [R162+0x1000] ;  /* 0x00100000a278783b */ /* 0x000e660000004200 */
[----:B------:R-:W-:Y:S04]  /*6ec0*/  FADD.FTZ R249, R249, R250 ;  /* 0x000000faf9f97221 */ /* 0x000fe80000010000 */
[C---:B---3--:R-:W-:Y:S01]  /*6ed0*/  HMMA.16816.F32.BF16 R100, R116.reuse, R124, R100 ;  /* 0x0000007c7464723c */ /* 0x048fe20000041864 */
[----:B------:R-:W-:Y:S03]  /*6ee0*/  MUFU.EX2 R158, R158 ;  /* 0x0000009e009e7308 */ /* 0x000fe60000000800 */
[----:B------:R-:W-:Y:S01]  /*6ef0*/  FADD.FTZ R252, R252, R249 ;  /* 0x000000f9fcfc7221 */ /* 0x000fe20000010000 */
[C---:B-----5:R-:W-:Y:S01]  /*6f00*/  F2FP.BF16.PACK_AB R24, R157.reuse, R156 ;  /* 0x0000009c9d18723e */ /* 0x060fe200000010ff */
[----:B------:R-:W-:Y:S02]  /*6f10*/  FADD.FTZ R156, R156, R241 ;  /* 0x000000f19c9c7221 */ /* 0x000fe40000010000 */
[C---:B------:R-:W-:Y:S01]  /*6f20*/  HMMA.16816.F32.BF16 R104, R116.reuse, R126, R104 ;  /* 0x0000007e7468723c */ /* 0x040fe20000041868 */
[----:B------:R-:W3:Y:S02]  /*6f30*/  LDSM.16.MT88.4 R124, [R133+0x1000] ;  /* 0x00100000857c783b */ /* 0x000ee40000004200 */
[----:B------:R-:W5:Y:S01]  /*6f40*/  MUFU.EX2 R159, R159 ;  /* 0x0000009f009f7308 */ /* 0x000f620000000800 */
[----:B------:R-:W-:Y:S04]  /*6f50*/  FADD.FTZ R157, R157, R156 ;  /* 0x0000009c9d9d7221 */ /* 0x000fe80000010000 */
[C---:B----4-:R-:W-:Y:S05]  /*6f60*/  HMMA.16816.F32.BF16 R12, R116.reuse, R136, R12 ;  /* 0x00000088740c723c */ /* 0x050fea000004180c */
[----:B------:R-:W4:Y:S03]  /*6f70*/  MUFU.EX2 R174, R174 ;  /* 0x000000ae00ae7308 */ /* 0x000f260000000800 */
[C---:B------:R-:W-:Y:S01]  /*6f80*/  HMMA.16816.F32.BF16 R108, R116.reuse, R138, R108 ;  /* 0x0000008a746c723c */ /* 0x040fe2000004186c */
[----:B------:R-:W4:Y:S07]  /*6f90*/  LDSM.16.MT88.4 R136, [R160+0x1000] ;  /* 0x00100000a088783b */ /* 0x000f2e0000004200 */
[C---:B--2---:R-:W-:Y:S04]  /*6fa0*/  HMMA.16816.F32.BF16 R16, R116.reuse, R128, R16 ;  /* 0x000000807410723c */ /* 0x044fe80000041810 */
[C---:B-----5:R-:W-:Y:S01]  /*6fb0*/  F2FP.BF16.PACK_AB R26, R159.reuse, R158 ;  /* 0x0000009e9f1a723e */ /* 0x060fe200000010ff */
[----:B------:R-:W-:Y:S03]  /*6fc0*/  FADD.FTZ R158, R158, R157 ;  /* 0x0000009d9e9e7221 */ /* 0x000fe60000010000 */
[----:B------:R-:W-:Y:S01]  /*6fd0*/  HMMA.16816.F32.BF16 R112, R116, R130, R112 ;  /* 0x000000827470723c */ /* 0x000fe20000041870 */
[----:B------:R-:W2:Y:S03]  /*6fe0*/  LDSM.16.MT88.4 R116, [R162+0x3000] ;  /* 0x00300000a274783b */ /* 0x000ea60000004200 */
[----:B------:R-:W-:Y:S04]  /*6ff0*/  FADD.FTZ R158, R159, R158 ;  /* 0x0000009e9f9e7221 */ /* 0x000fe80000010000 */
[C---:B-1----:R-:W-:Y:S01]  /*7000*/  HMMA.16816.F32.BF16 R4, R24.reuse, R120, R4 ;  /* 0x000000781804723c */ /* 0x042fe20000041804 */
[----:B------:R-:W1:Y:S07]  /*7010*/  LDSM.16.MT88.4 R128, [R133+0x3000] ;  /* 0x003000008580783b */ /* 0x000e6e0000004200 */
[C---:B------:R-:W-:Y:S01]  /*7020*/  HMMA.16816.F32.BF16 R8, R24.reuse, R122, R8 ;  /* 0x0000007a1808723c */ /* 0x040fe20000041808 */
[----:B------:R-:W5:Y:S07]  /*7030*/  LDSM.16.MT88.4 R120, [R160+0x3000] ;  /* 0x00300000a078783b */ /* 0x000f6e0000004200 */
        /* <DEDUP_REMOVED lines=8> */
[----:B------:R-:W-:Y:S07]  /*70c0*/  LDSM.16.MT88.4 R140, [R133+0x3800] ;  /* 0x00380000858c783b */ /* 0x000fee0000004200 */
[C---:B--2---:R-:W-:Y:S08]  /*70d0*/  HMMA.16816.F32.BF16 R60, R24.reuse, R116, R60 ;  /* 0x00000074183c723c */ /* 0x044ff0000004183c */
[C---:B------:R-:W-:Y:S01]  /*70e0*/  HMMA.16816.F32.BF16 R64, R24.reuse, R118, R64 ;  /* 0x000000761840723c */ /* 0x040fe20000041840 */
[----:B------:R-:W2:Y:S07]  /*70f0*/  LDSM.16.MT88.4 R116, [R133+0x5000] ;  /* 0x005000008574783b */ /* 0x000eae0000004200 */
[C---:B-1----:R-:W-:Y:S07]  /*7100*/  HMMA.16816.F32.BF16 R68, R24.reuse, R128, R68 ;  /* 0x000000801844723c */ /* 0x042fee0000041844 */
[--C-:B------:R-:W-:Y:S01]  /*7110*/  FFMA.FTZ R129, R31, c[0x0][0x2d0], -R171.reuse ;  /* 0x0000b4001f817a23 */ /* 0x100fe200000108ab */
[C---:B------:R-:W-:Y:S01]  /*7120*/  HMMA.16816.F32.BF16 R72, R24.reuse, R130, R72 ;  /* 0x000000821848723c */ /* 0x040fe20000041848 */
[----:B------:R-:W-:Y:S02]  /*7130*/  LDSM.16.MT88.4 R28, [R162+0x1800] ;  /* 0x00180000a21c783b */ /* 0x000fe40000004200 */
[----:B------:R-:W1:Y:S01]  /*7140*/  MUFU.EX2 R154, R129 ;  /* 0x00000081009a7308 */ /* 0x000e620000000800 */
[--C-:B------:R-:W-:Y:S02]  /*7150*/  FFMA.FTZ R128, R34, c[0x0][0x2d0], -R171.reuse ;  /* 0x0000b40022807a23 */ /* 0x100fe400000108ab */
[----:B------:R-:W-:Y:S02]  /*7160*/  FFMA.FTZ R171, R35, c[0x0][0x2d0], -R171 ;  /* 0x0000b40023ab7a23 */ /* 0x000fe400000108ab */
[C---:B-----5:R-:W-:Y:S01]  /*7170*/  HMMA.16816.F32.BF16 R76, R24.reuse, R120, R76 ;  /* 0x00000078184c723c */ /* 0x060fe2000004184c */
[----:B------:R-:W-:Y:S04]  /*7180*/  LDSM.16.MT88.4 R32, [R161+0x1800] ;  /* 0x00180000a120783b */ /* 0x000fe80000004200 */
[----:B------:R-:W-:Y:S03]  /*7190*/  MUFU.EX2 R153, R128 ;  /* 0x0000008000997308 */ /* 0x000fe60000000800 */
[C---:B------:R-:W-:Y:S01]  /*71a0*/  HMMA.16816.F32.BF16 R80, R24.reuse, R122, R80 ;  /* 0x0000007a1850723c */ /* 0x040fe20000041850 */
[----:B------:R-:W5:Y:S06]  /*71b0*/  LDSM.16.MT88.4 R120, [R160+0x5000] ;  /* 0x00500000a078783b */ /* 0x000f6c0000004200 */
[----:B------:R-:W1:Y:S01]  /*71c0*/  MUFU.EX2 R171, R171 ;  /* 0x000000ab00ab7308 */ /* 0x000e620000000800 */
[C---:B---3--:R-:W-:Y:S08]  /*71d0*/  HMMA.16816.F32.BF16 R84, R24.reuse, R124, R84 ;  /* 0x0000007c1854723c */ /* 0x048ff00000041854 */
[C---:B------:R-:W-:Y:S01]  /*71e0*/  HMMA.16816.F32.BF16 R88, R24.reuse, R126, R88 ;  /* 0x0000007e1858723c */ /* 0x040fe20000041858 */
[----:B------:R-:W3:Y:S07]  /*71f0*/  LDSM.16.MT88.4 R124, [R161+0x5000] ;  /* 0x00500000a17c783b */ /* 0x000eee0000004200 */
[C---:B----4-:R-:W-:Y:S08]  /*7200*/  HMMA.16816.F32.BF16 R92, R24.reuse, R136, R92 ;  /* 0x00000088185c723c */ /* 0x050ff0000004185c */
[C---:B------:R-:W-:Y:S01]  /*7210*/  HMMA.16816.F32.BF16 R96, R24.reuse, R138, R96 ;  /* 0x0000008a1860723c */ /* 0x040fe20000041860 */
[----:B------:R-:W-:Y:S07]  /*7220*/  LDSM.16.MT88.4 R136, [R160+0x1800] ;  /* 0x00180000a088783b */ /* 0x000fee0000004200 */
[C---:B--2---:R-:W-:Y:S08]  /*7230*/  HMMA.16816.F32.BF16 R100, R24.reuse, R116, R100 ;  /* 0x000000741864723c */ /* 0x044ff00000041864 */
[C---:B------:R-:W-:Y:S01]  /*7240*/  HMMA.16816.F32.BF16 R104, R24.reuse, R118, R104 ;  /* 0x000000761868723c */ /* 0x040fe20000041868 */
[----:B------:R-:W2:Y:S07]  /*7250*/  LDSM.16.MT88.4 R116, [R133+0x1800] ;  /* 0x001800008574783b */ /* 0x000eae0000004200 */
[C---:B-----5:R-:W-:Y:S08]  /*7260*/  HMMA.16816.F32.BF16 R12, R24.reuse, R120, R12 ;  /* 0x00000078180c723c */ /* 0x060ff0000004180c */
[C---:B------:R-:W-:Y:S01]  /*7270*/  HMMA.16816.F32.BF16 R108, R24.reuse, R122, R108 ;  /* 0x0000007a186c723c */ /* 0x040fe2000004186c */
[----:B------:R-:W4:Y:S07]  /*7280*/  LDSM.16.MT88.4 R120, [R162+0x3800] ;  /* 0x00380000a278783b */ /* 0x000f2e0000004200 */
[C---:B---3--:R-:W-:Y:S08]  /*7290*/  HMMA.16816.F32.BF16 R16, R24.reuse, R124, R16 ;  /* 0x0000007c1810723c */ /* 0x048ff00000041810 */
[----:B------:R-:W-:Y:S07]  /*72a0*/  HMMA.16816.F32.BF16 R112, R24, R126, R112 ;  /* 0x0000007e1870723c */ /* 0x000fee0000041870 */
[----:B------:R-:W-:Y:S01]  /*72b0*/  F2FP.BF16.PACK_AB R24, R22, R251 ;  /* 0x000000fb1618723e */ /* 0x000fe200000010ff */
[----:B------:R-:W-:Y:S01]  /*72c0*/  FADD.FTZ R251, R251, R158 ;  /* 0x0000009efbfb7221 */ /* 0x000fe20000010000 */
[----:B------:R-:W-:Y:S03]  /*72d0*/  F2FP.BF16.PACK_AB R26, R174, R21 ;  /* 0x00000015ae1a723e */ /* 0x000fe600000010ff */
[----:B-1----:R-:W-:Y:S02]  /*72e0*/  F2FP.BF16.PACK_AB R25, R154, R23 ;  /* 0x000000179a19723e */ /* 0x002fe400000010ff */
[----:B------:R-:W-:Y:S07]  /*72f0*/  F2FP.BF16.PACK_AB R27, R171, R153 ;  /* 0x00000099ab1b723e */ /* 0x000fee00000010ff */
[C---:B------:R-:W-:Y:S08]  /*7300*/  HMMA.16816.F32.BF16 R128, R24.reuse, R28, R4 ;  /* 0x0000001c1880723c */ /* 0x040ff00000041804 */
[C---:B------:R-:W-:Y:S01]  /*7310*/  HMMA.16816.F32.BF16 R124, R24.reuse, R30, R8 ;  /* 0x0000001e187c723c */ /* 0x040fe20000041808 */
[----:B------:R-:W1:Y:S07]  /*7320*/  LDSM.16.MT88.4 R28, [R162+0x5800] ;  /* 0x00580000a21c783b */ /* 0x000e6e0000004200 */
[C---:B--2---:R-:W-:Y:S08]  /*7330*/  HMMA.16816.F32.BF16 R36, R24.reuse, R116, R36 ;  /* 0x000000741824723c */ /* 0x044ff00000041824 */
[C---:B------:R-:W-:Y:S01]  /*7340*/  HMMA.16816.F32.BF16 R40, R24.reuse, R118, R40 ;  /* 0x000000761828723c */ /* 0x040fe20000041828 */
[----:B------:R-:W-:Y:S07]  /*7350*/  LDSM.16.MT88.4 R116, [R160+0x5800] ;  /* 0x00580000a074783b */ /* 0x000fee0000004200 */
[C---:B------:R-:W-:Y:S08]  /*7360*/  HMMA.16816.F32.BF16 R44, R24.reuse, R136, R44 ;  /* 0x00000088182c723c */ /* 0x040ff0000004182c */
[C---:B------:R-:W-:Y:S08]  /*7370*/  HMMA.16816.F32.BF16 R48, R24.reuse, R138, R48 ;  /* 0x0000008a1830723c */ /* 0x040ff00000041830 */
[C---:B------:R-:W-:Y:S08]  /*7380*/  HMMA.16816.F32.BF16 R52, R24.reuse, R32, R52 ;  /* 0x000000201834723c */ /* 0x040ff00000041834 */
[C---:B------:R-:W-:Y:S01]  /*7390*/  HMMA.16816.F32.BF16 R56, R24.reuse, R34, R56 ;  /* 0x000000221838723c */ /* 0x040fe20000041838 */
[----:B------:R-:W2:Y:S07]  /*73a0*/  LDSM.16.MT88.4 R32, [R133+0x5800] ;  /* 0x005800008520783b */ /* 0x000eae0000004200 */
[C---:B----4-:R-:W-:Y:S07]  /*73b0*/  HMMA.16816.F32.BF16 R60, R24.reuse, R120, R60 ;  /* 0x00000078183c723c */ /* 0x050fee000004183c */
[----:B------:R-:W-:Y:S01]  /*73c0*/  IADD3 R120, R234, -0x2, RZ ;  /* 0xfffffffeea787810 */ /* 0x000fe20007ffe0ff */
[C---:B------:R-:W-:Y:S03]  /*73d0*/  HMMA.16816.F32.BF16 R64, R24.reuse, R122, R64 ;  /* 0x0000007a1840723c */ /* 0x040fe60000041840 */
[C---:B------:R-:W-:Y:S05]  /*73e0*/  ISETP.GE.AND P5, PT, R120.reuse, R229, PT ;  /* 0x000000e57800720c */ /* 0x040fea0003fa6270 */
[C---:B------:R-:W-:Y:S08]  /*73f0*/  HMMA.16816.F32.BF16 R68, R24.reuse, R140, R68 ;  /* 0x0000008c1844723c */ /* 0x040ff00000041844 */
[C---:B------:R-:W-:Y:S01]  /*7400*/  HMMA.16816.F32.BF16 R72, R24.reuse, R142, R72 ;  /* 0x0000008e1848723c */ /* 0x040fe20000041848 */
[----:B------:R-:W-:Y:S02]  /*7410*/  @P5 MOV R0, c[0x0][0x1e0] ;  /* 0x0000780000005a02 */ /* 0x000fe40000000f00 */
[----:B------:R-:W-:Y:S02]  /*7420*/  @P5 ISETP.GE.AND P2, PT, R199, c[0x0][0x1d4], PT ;  /* 0x00007500c7005a0c */ /* 0x000fe40003f46270 */
[----:B------:R-:W-:Y:S03]  /*7430*/  @P5 MOV R2, c[0x0][0x1e4] ;  /* 0x0000790000025a02 */ /* 0x000fe60000000f00 */
[C---:B------:R-:W-:Y:S08]  /*7440*/  HMMA.16816.F32.BF16 R76, R24.reuse, R144, R76 ;  /* 0x00000090184c723c */ /* 0x040ff0000004184c */
[C---:B------:R-:W-:Y:S08]  /*7450*/  HMMA.16816.F32.BF16 R80, R24.reuse, R146, R80 ;  /* 0x000000921850723c */ /* 0x040ff00000041850 */
[C---:B------:R-:W-:Y:S08]  /*7460*/  HMMA.16816.F32.BF16 R84, R24.reuse, R148, R84 ;  /* 0x000000941854723c */ /* 0x040ff00000041854 */
[C---:B------:R-:W-:Y:S08]  /*7470*/  HMMA.16816.F32.BF16 R88, R24.reuse, R150, R88 ;  /* 0x000000961858723c */ /* 0x040ff00000041858 */
[C---:B-1----:R-:W-:Y:S07]  /*7480*/  HMMA.16816.F32.BF16 R92, R24.reuse, R28, R92 ;  /* 0x0000001c185c723c */ /* 0x042fee000004185c */
[----:B------:R-:W-:Y:S01]  /*7490*/  @P5 SHF.R.S32.HI R29, RZ, 0x1f, R120 ;  /* 0x0000001fff1d5819 */ /* 0x000fe20000011478 */
[C---:B------:R-:W-:Y:S04]  /*74a0*/  HMMA.16816.F32.BF16 R96, R24.reuse, R30, R96 ;  /* 0x0000001e1860723c */ /* 0x040fe80000041860 */
[----:B------:R-:W-:Y:S04]  /*74b0*/  @P5 IMAD R29, R29, c[0x0][0x1e0], RZ ;  /* 0x000078001d1d5a24 */ /* 0x000fe800078e02ff */
[C---:B------:R-:W-:Y:S01]  /*74c0*/  @P5 IMAD R29, R120.reuse, c[0x0][0x1e4], R29 ;  /* 0x00007900781d5a24 */ /* 0x040fe200078e021d */
[C---:B--2---:R-:W-:Y:S03]  /*74d0*/  HMMA.16816.F32.BF16 R100, R24.reuse, R32, R100 ;  /* 0x000000201864723c */ /* 0x044fe60000041864 */
[----:B------:R-:W-:Y:S05]  /*74e0*/  @P5 IMAD.WIDE.U32 R120, R120, c[0x0][0x1e0], RZ ;  /* 0x0000780078785a25 */ /* 0x000fea00078e00ff */
[----:B------:R-:W-:Y:S01]  /*74f0*/  @P5 IADD3 R133, R121, R29, RZ ;  /* 0x0000001d79855210 */ /* 0x000fe20007ffe0ff */
[C---:B------:R-:W-:Y:S01]  /*7500*/  HMMA.16816.F32.BF16 R104, R24.reuse, R34, R104 ;  /* 0x000000221868723c */ /* 0x040fe20000041868 */
[----:B------:R1:W2:Y:S02]  /*7510*/  LDSM.16.MT88.4 R28, [R161+0x5800] ;  /* 0x00580000a11c783b */ /* 0x0002a40000004200 */
[C---:B------:R-:W-:Y:S02]  /*7520*/  @P5 SHF.L.U32 R33, R120.reuse, 0x6, RZ ;  /* 0x0000000678215819 */ /* 0x040fe400000006ff */
[----:B------:R-:W-:Y:S02]  /*7530*/  @P5 SHF.L.U64.HI R133, R120, 0x6, R133 ;  /* 0x0000000678855819 */ /* 0x000fe40000010285 */
[C---:B------:R-:W-:Y:S01]  /*7540*/  @P5 LEA R35, P0, R0.reuse, R33, 0x5 ;  /* 0x0000002100235211 */ /* 0x040fe200078028ff */
[C---:B------:R-:W-:Y:S04]  /*7550*/  HMMA.16816.F32.BF16 R120, R24.reuse, R116, R12 ;  /* 0x000000741878723c */ /* 0x040fe8000004180c */
[-C--:B------:R-:W-:Y:S04]  /*7560*/  @P5 IADD3 R33, P3, R33, R238.reuse, RZ ;  /* 0x000000ee21215210 */ /* 0x080fe80007f7e0ff */
[----:B------:R-:W-:Y:S01]  /*7570*/  @P5 LEA R160, P4, R33, c[0x0][0x1c8], 0x1 ;  /* 0x0000720021a05a11 */ /* 0x000fe200078808ff */
[C---:B------:R-:W-:Y:S03]  /*7580*/  HMMA.16816.F32.BF16 R108, R24.reuse, R118, R108 ;  /* 0x00000076186c723c */ /* 0x040fe6000004186c */
[----:B-1----:R-:W-:Y:S02]  /*7590*/  @P5 LEA.HI.X R161, R0, R133, R2, 0x5, P0 ;  /* 0x0000008500a15211 */ /* 0x002fe400000f2c02 */
[----:B------:R-:W-:Y:S02]  /*75a0*/  @P5 IADD3 R35, P0, R35, R238, RZ ;  /* 0x000000ee23235210 */ /* 0x000fe40007f1e0ff */
[-C--:B------:R-:W-:Y:S02]  /*75b0*/  @P5 IADD3.X R0, R133, R228.reuse, RZ, P3, !PT ;  /* 0x000000e485005210 */ /* 0x080fe40001ffe4ff */
[----:B------:R-:W-:Y:S03]  /*75c0*/  @P5 LEA R32, P3, R35, c[0x0][0x1c8], 0x1 ;  /* 0x0000720023205a11 */ /* 0x000fe600078608ff */
[----:B------:R-:W-:Y:S02]  /*75d0*/  @P5 IADD3.X R2, R161, R228, RZ, P0, !PT ;  /* 0x000000e4a1025210 */ /* 0x000fe400007fe4ff */
[----:B------:R-:W-:Y:S01]  /*75e0*/  @P5 LEA.HI.X R161, R33, c[0x0][0x1cc], R0, 0x1, P4 ;  /* 0x0000730021a15a11 */ /* 0x000fe200020f0c00 */
[----:B------:R-:W-:Y:S01]  /*75f0*/  FADD.FTZ R0, R22, R251 ;  /* 0x000000fb16007221 */ /* 0x000fe20000010000 */
[----:B------:R-:W-:Y:S01]  /*7600*/  @P5 LEA.HI.X R33, R35, c[0x0][0x1cc], R2, 0x1, P3 ;  /* 0x0000730023215a11 */ /* 0x000fe200018f0c02 */
[----:B------:R-:W-:Y:S01]  /*7610*/  @P5 IMAD R35, R232, 0x6000, R201 ;  /* 0x00006000e8235824 */ /* 0x000fe200078e02c9 */
[----:B------:R-:W-:Y:S01]  /*7620*/  @P5 ISETP.GE.AND P0, PT, R200, c[0x0][0x1d4], PT ;  /* 0x00007500c8005a0c */ /* 0x000fe20003f06270 */
[----:B------:R-:W-:Y:S01]  /*7630*/  FADD.FTZ R235, R21, R0 ;  /* 0x0000000015eb7221 */ /* 0x000fe20000010000 */
[C---:B--2---:R-:W-:Y:S02]  /*7640*/  HMMA.16816.F32.BF16 R116, R24.reuse, R28, R16 ;  /* 0x0000001c1874723c */ /* 0x044fe40000041810 */
[----:B------:R-:W-:Y:S01]  /*7650*/  @!PT LDS RZ, [RZ] ;  /* 0x00000000fffff984 */ /* 0x000fe20000000800 */
[----:B------:R-:W-:Y:S01]  /*7660*/  @!PT LDS RZ, [RZ] ;  /* 0x00000000fffff984 */ /* 0x000fe20000000800 */
[----:B------:R-:W-:Y:S01]  /*7670*/  @!PT LDS RZ, [RZ] ;  /* 0x00000000fffff984 */ /* 0x000fe20000000800 */
[----:B------:R1:W-:Y:S01]  /*7680*/  @P5 LDGSTS.E.BYPASS.LTC128B.128 [R35], [R160.64], !P1 ;  /* 0x00000000a0235fae */ /* 0x0003e2000c901d48 */
[----:B------:R-:W-:Y:S01]  /*7690*/  IADD3 R0, R135, 0x1, RZ ;  /* 0x0000000187007810 */ /* 0x000fe20007ffe0ff */
[----:B------:R-:W-:Y:S01]  /*76a0*/  FADD.FTZ R235, R174, R235 ;  /* 0x000000ebaeeb7221 */ /* 0x000fe20000010000 */
[----:B------:R-:W-:Y:S03]  /*76b0*/  MOV R133, R132 ;  /* 0x0000008400857202 */ /* 0x000fe60000000f00 */
[----:B------:R-:W-:Y:S02]  /*76c0*/  HMMA.16816.F32.BF16 R112, R24, R30, R112 ;  /* 0x0000001e1870723c */ /* 0x000fe40000041870 */
[----:B------:R1:W-:Y:S05]  /*76d0*/  @P5 LDGSTS.E.BYPASS.LTC128B.128 [R35+0x2000], [R160.64+0x80], !P2 ;  /* 0x02000080a0235fae */ /* 0x0003ea000d101d48 */
[----:B------:R-:W-:Y:S03]  /*76e0*/  FADD.FTZ R25, R23, R252 ;  /* 0x000000fc17197221 */ /* 0x000fe60000010000 */
[----:B------:R1:W-:Y:S02]  /*76f0*/  @P5 LDGSTS.E.BYPASS.LTC128B.128 [R35+0x4000], [R160.64+0x100], !P0 ;  /* 0x04000100a0235fae */ /* 0x0003e4000c101d48 */
[----:B------:R-:W-:Y:S04]  /*7700*/  FADD.FTZ R2, R154, R25 ;  /* 0x000000199a027221 */ /* 0x000fe80000010000 */
[----:B------:R-:W-:Y:S02]  /*7710*/  FADD.FTZ R2, R153, R2 ;  /* 0x0000000299027221 */ /* 0x000fe40000010000 */
[----:B------:R1:W-:Y:S02]  /*7720*/  @P5 LDGSTS.E.BYPASS.LTC128B.128 [R35+0x1000], [R32.64], !P1 ;  /* 0x0100000020235fae */ /* 0x0003e4000c901d48 */
[----:B------:R-:W-:Y:S06]  /*7730*/  FADD.FTZ R233, R171, R2 ;  /* 0x00000002abe97221 */ /* 0x000fec0000010000 */
[----:B------:R1:W-:Y:S01]  /*7740*/  @P5 LDGSTS.E.BYPASS.LTC128B.128 [R35+0x3000], [R32.64+0x80], !P2 ;  /* 0x0300008020235fae */ /* 0x0003e2000d101d48 */
[----:B------:R-:W-:Y:S04]  /*7750*/  ISETP.GE.AND P2, PT, R135, 0x1, PT ;  /* 0x000000018700780c */ /* 0x000fe80003f46270 */
[----:B------:R-:W-:Y:S02]  /*7760*/  SEL R135, R0, RZ, !P2 ;  /* 0x000000ff00877207 */ /* 0x000fe40005000000 */
[----:B------:R-:W-:Y:S01]  /*7770*/  MOV R0, R3 ;  /* 0x0000000300007202 */ /* 0x000fe20000000f00 */
[----:B------:R1:W-:Y:S01]  /*7780*/  @P5 LDGSTS.E.BYPASS.LTC128B.128 [R35+0x5000], [R32.64+0x100], !P0 ;  /* 0x0500010020235fae */ /* 0x0003e2000c101d48 */
[----:B------:R-:W-:Y:S02]  /*7790*/  ISETP.GE.AND P0, PT, R229, R234, PT ;  /* 0x000000eae500720c */ /* 0x000fe40003f06270 */
[----:B------:R-:W-:Y:S05]  /*77a0*/  MOV R234, R240 ;  /* 0x000000f000ea7202 */ /* 0x000fea0000000f00 */
[----:B------:R-:W0:Y:S06]  /*77b0*/  LDGDEPBAR ;  /* 0x00000000000079af */ /* 0x000e2c0000000000 */
[----:B------:R-:W-:-:S05]  /*77c0*/  @!P0 BRA `(.L_x_1259) ;  /* 0xffffd73000008947 */ /* 0x000fca000383ffff */
.L_x_1258:
[----:B------:R-:W-:Y:S02]  /*77d0*/  MOV R5, 0x1f ;  /* 0x0000001f00057802 */ /* 0x000fe40000000f00 */
[----:B------:R-:W-:Y:S01]  /*77e0*/  MOV R0, 0xffffffff ;  /* 0xffffffff00007802 */ /* 0x000fe20000000f00 */
[----:B------:R-:W-:Y:S05]  /*77f0*/  BRA.DIV ~URZ, `(.L_x_1260) ;  /* 0x00004aa27f007947 */ /* 0x000fea000b800000 */
[----:B-1----:R1:W2:Y:S02]  /*7800*/  SHFL.BFLY PT, R6, R235, 0x2, 0x1f ;  /* 0x0c401f00eb067f89 */ /* 0x0022a400000e0000 */
.L_x_1330:
[----:B-12---:R-:W-:Y:S01]  /*7810*/  FADD.FTZ R235, R6, R235 ;  /* 0x000000eb06eb7221 */ /* 0x006fe20000010000 */
[----:B------:R-:W-:Y:S05]  /*7820*/  BRA.DIV ~URZ, `(.L_x_1261) ;  /* 0x00004ab27f007947 */ /* 0x000fea000b800000 */
[----:B------:R-:W1:Y:S04]  /*7830*/  SHFL.BFLY PT, R8, R233, 0x2, 0x1f ;  /* 0x0c401f00e9087f89 */ /* 0x000e6800000e0000 */
[----:B------:R-:W2:Y:S01]  /*7840*/  SHFL.BFLY PT, R4, R235, 0x1, 0x1f ;  /* 0x0c201f00eb047f89 */ /* 0x000ea200000e0000 */
[----:B-1----:R-:W-:-:S02]  /*7850*/  FADD.FTZ R8, R8, R233 ;  /* 0x000000e908087221 */ /* 0x002fc40000010000 */
[----:B--2---:R-:W-:-:S03]  /*7860*/  FADD.FTZ R4, R235, R4 ;  /* 0x00000004eb047221 */ /* 0x004fc60000010000 */
[----:B------:R1:W2:Y:S04]  /*7870*/  SHFL.BFLY PT, R6, R8, 0x1, 0x1f ;  /* 0x0c201f0008067f89 */ /* 0x0002a800000e0000 */
.L_x_1331:
[----:B--2---:R-:W-:Y:S01]  /*7880*/  FADD.FTZ R6, R6, R8 ;  /* 0x0000000806067221 */ /* 0x004fe20000010000 */
[----:B------:R-:W-:Y:S02]  /*7890*/  FSETP.NE.FTZ.AND P1, PT, R4, RZ, PT ;  /* 0x000000ff0400720b */ /* 0x000fe40003f35000 */
[----:B------:R-:W-:Y:S02]  /*78a0*/  MOV R2, RZ ;  /* 0x000000ff00027202 */ /* 0x000fe40000000f00 */
[----:B------:R-:W-:Y:S02]  /*78b0*/  FSETP.NE.FTZ.AND P0, PT, R6, RZ, PT ;  /* 0x000000ff0600720b */ /* 0x000fe40003f15000 */
[----:B------:R-:W-:Y:S02]  /*78c0*/  MOV R7, RZ ;  /* 0x000000ff00077202 */ /* 0x000fe40000000f00 */
[----:B------:R-:W-:-:S05]  /*78d0*/  MOV R0, 0xff800000 ;  /* 0xff80000000007802 */ /* 0x000fca0000000f00 */
[----:B------:R-:W2:Y:S01]  /*78e0*/  @P1 MUFU.LG2 R5, R4 ;  /* 0x0000000400051308 */ /* 0x000ea20000000c00 */
[----:B-1----:R-:W-:-:S03]  /*78f0*/  @P1 MOV R8, 0x3f317218 ;  /* 0x3f31721800081802 */ /* 0x002fc60000000f00 */
[----:B------:R-:W-:Y:S02]  /*7900*/  @P0 MOV R9, 0x3f317218 ;  /* 0x3f31721800090802 */ /* 0x000fe40000000f00 */
[----:B------:R-:W-:Y:S02]  /*7910*/  @P1 FMUL.FTZ R8, R8, c[0x0][0x2d0] ;  /* 0x0000b40008081a20 */ /* 0x000fe40000410000 */
[----:B------:R-:W1:Y:S08]  /*7920*/  @P0 MUFU.RCP R2, R6 ;  /* 0x0000000600020308 */ /* 0x000e700000001000 */
[----:B------:R-:W3:Y:S01]  /*7930*/  @P0 MUFU.LG2 R6, R6 ;  /* 0x0000000600060308 */ /* 0x000ee20000000c00 */
[----:B--2---:R-:W-:-:S04]  /*7940*/  @P1 FMUL.FTZ R5, R5, 0.69314718246459960938 ;  /* 0x3f31721805051820 */ /* 0x004fc80000410000 */
[----:B------:R-:W-:-:S03]  /*7950*/  @P1 FFMA.FTZ R0, R8, R132, R5 ;  /* 0x0000008408001223 */ /* 0x000fc60000010005 */
[----:B------:R-:W2:Y:S01]  /*7960*/  @P1 MUFU.RCP R7, R4 ;  /* 0x0000000400071308 */ /* 0x000ea20000001000 */
[C---:B-1----:R-:W-:Y:S02]  /*7970*/  FMUL.FTZ R130, R2.reuse, R130 ;  /* 0x0000008202827220 */ /* 0x042fe40000410000 */
[C---:B------:R-:W-:Y:S02]  /*7980*/  FMUL.FTZ R131, R2.reuse, R131 ;  /* 0x0000008302837220 */ /* 0x040fe40000410000 */
[C---:B------:R-:W-:Y:S02]  /*7990*/  FMUL.FTZ R126, R2.reuse, R126 ;  /* 0x0000007e027e7220 */ /* 0x040fe40000410000 */
[----:B------:R-:W-:Y:S02]  /*79a0*/  FMUL.FTZ R127, R2, R127 ;  /* 0x0000007f027f7220 */ /* 0x000fe40000410000 */
[----:B---3--:R-:W-:Y:S02]  /*79b0*/  @P0 FMUL.FTZ R8, R6, 0.69314718246459960938 ;  /* 0x3f31721806080820 */ /* 0x008fe40000410000 */
[----:B------:R-:W-:Y:S01]  /*79c0*/  @P0 FMUL.FTZ R6, R9, c[0x0][0x2d0] ;  /* 0x0000b40009060a20 */ /* 0x000fe20000410000 */
[----:B------:R-:W-:Y:S01]  /*79d0*/  MOV R9, 0x1 ;  /* 0x0000000100097802 */ /* 0x000fe20000000f00 */
[----:B------:R-:W-:-:S02]  /*79e0*/  FMUL.FTZ R38, R2, R38 ;  /* 0x0000002602267220 */ /* 0x000fc40000410000 */
[----:B------:R-:W-:Y:S02]  /*79f0*/  FMUL.FTZ R39, R2, R39 ;  /* 0x0000002702277220 */ /* 0x000fe40000410000 */
[C---:B--2---:R-:W-:Y:S02]  /*7a00*/  FMUL.FTZ R128, R7.reuse, R128 ;  /* 0x0000008007807220 */ /* 0x044fe40000410000 */
        /* <DEDUP_REMOVED lines=46> */
[----:B------:R-:W-:Y:S01]  /*7cf0*/  FMUL.FTZ R113, R7, R113 ;  /* 0x0000007107717220 */ /* 0x000fe20000410000 */
[----:B------:R-:W-:Y:S01]  /*7d00*/  MOV R7, 0xff800000 ;  /* 0xff80000000077802 */ /* 0x000fe20000000f00 */
        /* <DEDUP_REMOVED lines=42> */
[----:B------:R-:W-:Y:S02]  /*7fb0*/  @P0 FFMA.FTZ R7, R6, R3, R8 ;  /* 0x0000000306070223 */ /* 0x000fe40000010008 */
.L_x_1239:
        /* <DEDUP_REMOVED lines=16> */
.L_x_1263:
[----:B------:R-:W-:Y:S05]  /*80c0*/  BSYNC B0 ;  /* 0x0000000000007941 */ /* 0x000fea0003800000 */
.L_x_1262:
        /* <DEDUP_REMOVED lines=11> */
[----:B------:R-:W-:-:S02]  /*8180*/  F2FP.BF16.PACK_AB R6, R37, R36 ;  /* 0x000000242506723e */ /* 0x000fc400000010ff */
[----:B------:R-:W-:Y:S02]  /*8190*/  F2FP.BF16.PACK_AB R8, R39, R38 ;  /* 0x000000262708723e */ /* 0x000fe400000010ff */
[----:B------:R-:W-:Y:S02]  /*81a0*/  F2FP.BF16.PACK_AB R14, R41, R40 ;  /* 0x00000028290e723e */ /* 0x000fe400000010ff */
[----:B------:R-:W-:Y:S02]  /*81b0*/  F2FP.BF16.PACK_AB R12, R43, R42 ;  /* 0x0000002a2b0c723e */ /* 0x000fe400000010ff */
[----:B------:R-:W-:Y:S02]  /*81c0*/  F2FP.BF16.PACK_AB R13, R45, R44 ;  /* 0x0000002c2d0d723e */ /* 0x000fe400000010ff */
[----:B------:R-:W-:Y:S02]  /*81d0*/  F2FP.BF16.PACK_AB R9, R47, R46 ;  /* 0x0000002e2f09723e */ /* 0x000fe400000010ff */
[----:B------:R-:W-:-:S02]  /*81e0*/  F2FP.BF16.PACK_AB R15, R113, R112 ;  /* 0x00000070710f723e */ /* 0x000fc400000010ff */
[----:B------:R-:W-:Y:S01]  /*81f0*/  ISETP.NE.U32.AND P2, PT, RZ, c[0x0][0x508], PT ;  /* 0x00014200ff007a0c */ /* 0x000fe20003f45070 */
[----:B------:R1:W-:Y:S01]  /*8200*/  STS [R221], R16 ;  /* 0x00000010dd007388 */ /* 0x0003e20000000800 */
[----:B------:R-:W-:Y:S02]  /*8210*/  ISETP.NE.U32.AND P1, PT, RZ, c[0x0][0x500], PT ;  /* 0x00014000ff007a0c */ /* 0x000fe40003f25070 */
[----:B------:R-:W-:Y:S01]  /*8220*/  ISETP.NE.AND.EX P2, PT, RZ, c[0x0][0x50c], PT, P2 ;  /* 0x00014300ff007a0c */ /* 0x000fe20003f45320 */
[----:B------:R3:W-:Y:S01]  /*8230*/  STS [R221+0x400], R10 ;  /* 0x0004000add007388 */ /* 0x0007e20000000800 */
[----:B------:R-:W-:-:S03]  /*8240*/  ISETP.NE.AND.EX P1, PT, RZ, c[0x0][0x504], PT, P1 ;  /* 0x00014100ff007a0c */ /* 0x000fc60003f25310 */
[----:B------:R4:W-:Y:S04]  /*8250*/  STS [R220], R11 ;  /* 0x0000000bdc007388 */ /* 0x0009e80000000800 */
[----:B------:R2:W-:Y:S04]  /*8260*/  STS [R220+0x400], R3 ;  /* 0x00040003dc007388 */ /* 0x0005e80000000800 */
[----:B------:R2:W-:Y:S04]  /*8270*/  STS [R219], R6 ;  /* 0x00000006db007388 */ /* 0x0005e80000000800 */
[----:B------:R2:W-:Y:S04]  /*8280*/  STS [R219+0x400], R8 ;  /* 0x00040008db007388 */ /* 0x0005e80000000800 */
[----:B------:R2:W-:Y:S01]  /*8290*/  STS [R207], R14 ;  /* 0x0000000ecf007388 */ /* 0x0005e20000000800 */
[----:B-1----:R-:W-:-:S03]  /*82a0*/  F2FP.BF16.PACK_AB R16, R49, R48 ;  /* 0x000000303110723e */ /* 0x002fc600000010ff */
[----:B------:R1:W-:Y:S01]  /*82b0*/  STS [R207+0x400], R12 ;  /* 0x0004000ccf007388 */ /* 0x0003e20000000800 */
[----:B---3--:R-:W-:-:S03]  /*82c0*/  F2FP.BF16.PACK_AB R10, R51, R50 ;  /* 0x00000032330a723e */ /* 0x008fc600000010ff */
[----:B------:R3:W-:Y:S01]  /*82d0*/  STS [R218], R13 ;  /* 0x0000000dda007388 */ /* 0x0007e20000000800 */
[----:B----4-:R-:W-:-:S03]  /*82e0*/  F2FP.BF16.PACK_AB R11, R57, R56 ;  /* 0x00000038390b723e */ /* 0x010fc600000010ff */
[----:B------:R4:W-:Y:S01]  /*82f0*/  STS [R218+0x400], R9 ;  /* 0x00040009da007388 */ /* 0x0009e20000000800 */
[----:B--2---:R-:W-:-:S03]  /*8300*/  F2FP.BF16.PACK_AB R3, R59, R58 ;  /* 0x0000003a3b03723e */ /* 0x004fc600000010ff */
[----:B------:R2:W-:Y:S01]  /*8310*/  STS [R223], R16 ;  /* 0x00000010df007388 */ /* 0x0005e20000000800 */
[----:B------:R-:W-:-:S03]  /*8320*/  F2FP.BF16.PACK_AB R6, R53, R52 ;  /* 0x000000343506723e */ /* 0x000fc600000010ff */
[----:B------:R2:W-:Y:S01]  /*8330*/  STS [R223+0x400], R10 ;  /* 0x0004000adf007388 */ /* 0x0005e20000000800 */
[----:B------:R-:W-:-:S03]  /*8340*/  F2FP.BF16.PACK_AB R8, R55, R54 ;  /* 0x000000363708723e */ /* 0x000fc600000010ff */
[----:B------:R2:W-:Y:S01]  /*8350*/  STS [R217], R6 ;  /* 0x00000006d9007388 */ /* 0x0005e20000000800 */
[----:B------:R-:W-:-:S03]  /*8360*/  F2FP.BF16.PACK_AB R14, R61, R60 ;  /* 0x0000003c3d0e723e */ /* 0x000fc600000010ff */
[----:B------:R2:W-:Y:S01]  /*8370*/  STS [R217+0x400], R8 ;  /* 0x00040008d9007388 */ /* 0x0005e20000000800 */
[----:B-1----:R-:W-:-:S03]  /*8380*/  F2FP.BF16.PACK_AB R12, R63, R62 ;  /* 0x0000003e3f0c723e */ /* 0x002fc600000010ff */
[----:B------:R1:W-:Y:S01]  /*8390*/  STS [R222], R11 ;  /* 0x0000000bde007388 */ /* 0x0003e20000000800 */
[----:B---3--:R-:W-:-:S03]  /*83a0*/  F2FP.BF16.PACK_AB R13, R65, R64 ;  /* 0x00000040410d723e */ /* 0x008fc600000010ff */
[----:B------:R3:W-:Y:S01]  /*83b0*/  STS [R222+0x400], R3 ;  /* 0x00040003de007388 */ /* 0x0007e20000000800 */
[----:B----4-:R-:W-:-:S03]  /*83c0*/  F2FP.BF16.PACK_AB R9, R67, R66 ;  /* 0x000000424309723e */ /* 0x010fc600000010ff */
[----:B------:R4:W-:Y:S01]  /*83d0*/  STS [R221+0x4000], R14 ;  /* 0x0040000edd007388 */ /* 0x0009e20000000800 */
[----:B--2---:R-:W-:-:S03]  /*83e0*/  F2FP.BF16.PACK_AB R16, R73, R72 ;  /* 0x000000484910723e */ /* 0x004fc600000010ff */
[----:B------:R2:W-:Y:S01]  /*83f0*/  STS [R221+0x4400], R12 ;  /* 0x0044000cdd007388 */ /* 0x0005e20000000800 */
[----:B------:R-:W-:-:S03]  /*8400*/  F2FP.BF16.PACK_AB R10, R71, R70 ;  /* 0x00000046470a723e */ /* 0x000fc600000010ff */
[----:B------:R2:W-:Y:S01]  /*8410*/  STS [R220+0x4000], R13 ;  /* 0x0040000ddc007388 */ /* 0x0005e20000000800 */
[----:B------:R-:W-:-:S03]  /*8420*/  F2FP.BF16.PACK_AB R6, R69, R68 ;  /* 0x000000444506723e */ /* 0x000fc600000010ff */
[----:B------:R2:W-:Y:S01]  /*8430*/  STS [R220+0x4400], R9 ;  /* 0x00440009dc007388 */ /* 0x0005e20000000800 */
[----:B------:R-:W-:-:S03]  /*8440*/  F2FP.BF16.PACK_AB R8, R75, R74 ;  /* 0x0000004a4b08723e */ /* 0x000fc600000010ff */
[----:B------:R2:W-:Y:S01]  /*8450*/  STS [R219+0x4000], R6 ;  /* 0x00400006db007388 */ /* 0x0005e20000000800 */
[----:B-1----:R-:W-:-:S03]  /*8460*/  F2FP.BF16.PACK_AB R11, R77, R76 ;  /* 0x0000004c4d0b723e */ /* 0x002fc600000010ff */
[----:B------:R1:W-:Y:S01]  /*8470*/  STS [R219+0x4400], R10 ;  /* 0x0044000adb007388 */ /* 0x0003e20000000800 */
        /* <DEDUP_REMOVED lines=17> */
[----:B------:R-:W-:Y:S01]  /*8590*/  STS [R222+0x4000], R13 ;  /* 0x0040000dde007388 */ /* 0x000fe20000000800 */
[----:B--2---:R-:W-:-:S03]  /*85a0*/  F2FP.BF16.PACK_AB R11, R99, R98 ;  /* 0x00000062630b723e */ /* 0x004fc600000010ff */
[----:B------:R2:W-:Y:S01]  /*85b0*/  STS [R222+0x4400], R9 ;  /* 0x00440009de007388 */ /* 0x0005e20000000800 */
[----:B------:R-:W-:-:S03]  /*85c0*/  F2FP.BF16.PACK_AB R3, R97, R96 ;  /* 0x000000606103723e */ /* 0x000fc600000010ff */
[----:B------:R-:W-:Y:S01]  /*85d0*/  STS [R221+0x8000], R16 ;  /* 0x00800010dd007388 */ /* 0x000fe20000000800 */
[----:B------:R-:W-:-:S03]  /*85e0*/  F2FP.BF16.PACK_AB R14, R103, R102 ;  /* 0x00000066670e723e */ /* 0x000fc600000010ff */
[----:B------:R4:W-:Y:S01]  /*85f0*/  STS [R221+0x8400], R8 ;  /* 0x00840008dd007388 */ /* 0x0009e20000000800 */
[----:B------:R-:W-:-:S03]  /*8600*/  F2FP.BF16.PACK_AB R12, R107, R106 ;  /* 0x0000006a6b0c723e */ /* 0x000fc600000010ff */
[----:B------:R4:W-:Y:S01]  /*8610*/  STS [R220+0x8000], R3 ;  /* 0x00800003dc007388 */ /* 0x0009e20000000800 */
[----:B-1----:R-:W-:-:S03]  /*8620*/  F2FP.BF16.PACK_AB R6, R101, R100 ;  /* 0x000000646506723e */ /* 0x002fc600000010ff */
[----:B------:R1:W-:Y:S01]  /*8630*/  STS [R220+0x8400], R11 ;  /* 0x0084000bdc007388 */ /* 0x0003e20000000800 */
[----:B---3--:R-:W-:-:S03]  /*8640*/  F2FP.BF16.PACK_AB R10, R105, R104 ;  /* 0x00000068690a723e */ /* 0x008fc600000010ff */
[----:B------:R3:W-:Y:S04]  /*8650*/  STS [R219+0x8000], R6 ;  /* 0x00800006db007388 */ /* 0x0007e80000000800 */
[----:B------:R3:W-:Y:S01]  /*8660*/  STS [R219+0x8400], R14 ;  /* 0x0084000edb007388 */ /* 0x0007e20000000800 */
[----:B--2---:R-:W-:-:S03]  /*8670*/  F2FP.BF16.PACK_AB R9, R121, R120 ;  /* 0x000000787909723e */ /* 0x004fc600000010ff */
[----:B------:R2:W-:Y:S04]  /*8680*/  STS [R207+0x8000], R10 ;  /* 0x0080000acf007388 */ /* 0x0005e80000000800 */
[----:B------:R2:W-:Y:S01]  /*8690*/  STS [R207+0x8400], R12 ;  /* 0x0084000ccf007388 */ /* 0x0005e20000000800 */
[----:B----4-:R-:W-:-:S03]  /*86a0*/  F2FP.BF16.PACK_AB R8, R109, R108 ;  /* 0x0000006c6d08723e */ /* 0x010fc600000010ff */
[----:B------:R4:W-:Y:S01]  /*86b0*/  STS [R218+0x8000], R9 ;  /* 0x00800009da007388 */ /* 0x0009e20000000800 */
[----:B------:R-:W-:Y:S02]  /*86c0*/  F2FP.BF16.PACK_AB R3, R123, R122 ;  /* 0x0000007a7b03723e */ /* 0x000fe400000010ff */
[----:B-1----:R-:W-:-:S03]  /*86d0*/  F2FP.BF16.PACK_AB R11, R115, R114 ;  /* 0x00000072730b723e */ /* 0x002fc600000010ff */
[----:B------:R1:W-:Y:S01]  /*86e0*/  STS [R218+0x8400], R3 ;  /* 0x00840003da007388 */ /* 0x0003e20000000800 */
[----:B---3--:R-:W-:-:S03]  /*86f0*/  F2FP.BF16.PACK_AB R6, R111, R110 ;  /* 0x0000006e6f06723e */ /* 0x008fc600000010ff */
[----:B------:R3:W-:Y:S01]  /*8700*/  STS [R223+0x8000], R8 ;  /* 0x00800008df007388 */ /* 0x0007e20000000800 */
[----:B------:R-:W-:-:S03]  /*8710*/  F2FP.BF16.PACK_AB R14, R117, R116 ;  /* 0x00000074750e723e */ /* 0x000fc600000010ff */
[----:B------:R3:W-:Y:S01]  /*8720*/  STS [R223+0x8400], R6 ;  /* 0x00840006df007388 */ /* 0x0007e20000000800 */
[----:B--2---:R-:W-:-:S03]  /*8730*/  F2FP.BF16.PACK_AB R10, R119, R118 ;  /* 0x00000076770a723e */ /* 0x004fc600000010ff */
[----:B------:R2:W-:Y:S01]  /*8740*/  STS [R217+0x8000], R14 ;  /* 0x0080000ed9007388 */ /* 0x0005e20000000800 */
[----:B------:R-:W-:-:S03]  /*8750*/  @P2 LEA R12, P0, R226, c[0x0][0x508], 0x2 ;  /* 0x00014200e20c2a11 */ /* 0x000fc600078010ff */
[----:B------:R2:W-:Y:S01]  /*8760*/  STS [R217+0x8400], R10 ;  /* 0x0084000ad9007388 */ /* 0x0005e20000000800 */
[----:B----4-:R-:W-:-:S03]  /*8770*/  IMAD.MOV.U32 R9, RZ, RZ, 0x4 ;  /* 0x00000004ff097424 */ /* 0x010fc600078e00ff */
[----:B------:R2:W-:Y:S01]  /*8780*/  STS [R222+0x8000], R15 ;  /* 0x0080000fde007388 */ /* 0x0005e20000000800 */
[----:B------:R-:W-:-:S03]  /*8790*/  @P2 LEA.HI.X R13, R226, c[0x0][0x50c], R225, 0x2, P0 ;  /* 0x00014300e20d2a11 */ /* 0x000fc600000f14e1 */
[----:B------:R2:W-:Y:S01]  /*87a0*/  STS [R222+0x8400], R11 ;  /* 0x0084000bde007388 */ /* 0x0005e20000000800 */
[----:B-1----:R-:W-:-:S03]  /*87b0*/  IMAD.MOV.U32 R3, RZ, RZ, c[0x0][0x388] ;  /* 0x0000e200ff037624 */ /* 0x002fc600078e00ff */
[----:B------:R-:W-:Y:S01]  /*87c0*/  BAR.SYNC.DEFER_BLOCKING 0x1, 0x100 ;  /* 0x0044000000007b1d */ /* 0x000fe20000010000 */
[----:B---3--:R-:W-:-:S04]  /*87d0*/  IMAD.WIDE R8, R226, R9, c[0x0][0x500] ;  /* 0x00014000e2087625 */ /* 0x008fc800078e0209 */
[----:B------:R-:W-:Y:S01]  /*87e0*/  IMAD.MOV.U32 R6, RZ, RZ, RZ ;  /* 0x000000ffff067224 */ /* 0x000fe200078e00ff */
[----:B------:R2:W5:Y:S05]  /*87f0*/  @P2 LDG.E R3, [R12.64] ;  /* 0x000000080c032981 */ /* 0x00056a000c1e1900 */
[----:B------:R2:W5:Y:S01]  /*8800*/  @P1 LDG.E R6, [R8.64] ;  /* 0x0000000808061981 */ /* 0x000562000c1e1900 */
[----:B------:R-:W-:-:S04]  /*8810*/  ISETP.NE.AND P0, PT, R230, RZ, PT ;  /* 0x000000ffe600720c */ /* 0x000fc80003f05270 */
[----:B------:R-:W-:Y:S01]  /*8820*/  SEL R230, R230, c[0x0][0x3d4], P0 ;  /* 0x0000f500e6e67a07 */ /* 0x000fe20000000000 */
[----:B------:R-:W-:Y:S05]  /*8830*/  @P2 BRA `(.L_x_1266) ;  /* 0x0000004000002947 */ /* 0x000fea0003800000 */
[----:B------:R-:W-:Y:S05]  /*8840*/  @!P1 BRA `(.L_x_1266) ;  /* 0x0000003000009947 */ /* 0x000fea0003800000 */
[----:B-----5:R-:W3:Y:S04]  /*8850*/  LDG.E R3, [R8.64] ;  /* 0x0000000808037981 */ /* 0x020ee8000c1e1900 */
[----:B--2---:R-:W3:Y:S02]  /*8860*/  LDG.E R10, [R8.64+0x4] ;  /* 0x00000408080a7981 */ /* 0x004ee4000c1e1900 */
[----:B---3--:R-:W-:Y:S02]  /*8870*/  IADD3 R3, -R3, R10, RZ ;  /* 0x0000000a03037210 */ /* 0x008fe40007ffe1ff */
.L_x_1266:
[----:B------:R-:W-:Y:S01]  /*8880*/  IMAD.MOV.U32 R24, RZ, RZ, 0x368 ;  /* 0x00000368ff187424 */ /* 0x000fe200078e00ff */
[----:B------:R-:W-:Y:S01]  /*8890*/  ISETP.GT.AND P3, PT, R230, 0x1, PT ;  /* 0x00000001e600780c */ /* 0x000fe20003f64270 */
[----:B--2---:R-:W-:Y:S01]  /*88a0*/  IMAD.MOV.U32 R8, RZ, RZ, c[0x0][0x4e8] ;  /* 0x00013a00ff087624 */ /* 0x004fe200078e00ff */
[----:B------:R-:W-:Y:S01]  /*88b0*/  ISETP.NE.U32.AND P0, PT, RZ, c[0x0][0x500], PT ;  /* 0x00014000ff007a0c */ /* 0x000fe20003f05070 */
[----:B-----5:R-:W-:Y:S01]  /*88c0*/  IMAD R3, R3, c[0x0][0x4e8], RZ ;  /* 0x00013a0003037a24 */ /* 0x020fe200078e02ff */
[----:B------:R-:W-:-:S02]  /*88d0*/  SEL R24, R24, 0x328, P3 ;  /* 0x0000032818187807 */ /* 0x000fc40001800000 */
[----:B------:R-:W-:Y:S01]  /*88e0*/  ISETP.NE.AND P2, PT, R8, 0x1, PT ;  /* 0x000000010800780c */ /* 0x000fe20003f45270 */
[----:B------:R-:W-:Y:S01]  /*88f0*/  IMAD R8, R189, 0x80, R206 ;  /* 0x00000080bd087824 */ /* 0x000fe200078e02ce */
[----:B------:R-:W1:Y:S01]  /*8900*/  LDC.64 R22, c[0x0][R24+0x170] ;  /* 0x00005c0018167b82 */ /* 0x000e620000000a00 */
[----:B------:R-:W-:Y:S02]  /*8910*/  ISETP.NE.AND.EX P0, PT, RZ, c[0x0][0x504], PT, P0 ;  /* 0x00014100ff007a0c */ /* 0x000fe40003f05300 */
[----:B------:R-:W-:Y:S02]  /*8920*/  IMAD.MOV.U32 R17, RZ, RZ, R8 ;  /* 0x000000ffff117224 */ /* 0x000fe400078e0008 */
[----:B------:R-:W-:Y:S02]  /*8930*/  SEL R226, R226, RZ, !P0 ;  /* 0x000000ffe2e27207 */ /* 0x000fe40004000000 */
[----:B------:R-:W-:Y:S01]  /*8940*/  SEL R10, R225, RZ, !P0 ;  /* 0x000000ffe10a7207 */ /* 0x000fe20004000000 */
[----:B------:R-:W2:Y:S03]  /*8950*/  LDC.64 R18, c[0x0][R24+0x168] ;  /* 0x00005a0018127b82 */ /* 0x000ea60000000a00 */
[----:B------:R-:W-:-:S05]  /*8960*/  @P2 IMAD.HI.U32 R11, R8, c[0x0][0x4ec], RZ ;  /* 0x00013b00080b2a27 */ /* 0x000fca00078e00ff */
[----:B------:R-:W3:Y:S01]  /*8970*/  LDC.64 R20, c[0x0][R24+0x178] ;  /* 0x00005e0018147b82 */ /* 0x000ee20000000a00 */
[----:B------:R-:W-:Y:S02]  /*8980*/  @P2 SHF.R.U32.HI R17, RZ, c[0x0][0x4f0], R11 ;  /* 0x00013c00ff112a19 */ /* 0x000fe4000001160b */
[----:B------:R-:W-:-:S05]  /*8990*/  SHF.R.S32.HI R11, RZ, 0x1f, R6 ;  /* 0x0000001fff0b7819 */ /* 0x000fca0000011406 */
[----:B------:R-:W4:Y:S01]  /*89a0*/  LDC.64 R12, c[0x0][R24+0x160] ;  /* 0x00005800180c7b82 */ /* 0x000f220000000a00 */
[----:B-1----:R-:W-:-:S04]  /*89b0*/  IMAD R9, R23, R226, RZ ;  /* 0x000000e217097224 */ /* 0x002fc800078e02ff */
[C---:B------:R-:W-:Y:S02]  /*89c0*/  IMAD R9, R22.reuse, R10, R9 ;  /* 0x0000000a16097224 */ /* 0x040fe400078e0209 */
[----:B------:R-:W-:-:S04]  /*89d0*/  IMAD.WIDE.U32 R22, R22, R226, RZ ;  /* 0x000000e216167225 */ /* 0x000fc800078e00ff */
[----:B--2---:R-:W-:Y:S01]  /*89e0*/  IMAD.WIDE.U32 R14, R18, R227, RZ ;  /* 0x000000e3120e7225 */ /* 0x004fe200078e00ff */
[----:B------:R-:W-:-:S03]  /*89f0*/  SEL R18, R231, RZ, P3 ;  /* 0x000000ffe7127207 */ /* 0x000fc60001800000 */
[----:B------:R-:W-:Y:S01]  /*8a00*/  IMAD R10, R19, R227, RZ ;  /* 0x000000e3130a7224 */ /* 0x000fe200078e02ff */
[----:B------:R-:W-:Y:S01]  /*8a10*/  IADD3 R16, P1, P0, R22, R14, R6 ;  /* 0x0000000e16107210 */ /* 0x000fe2000783e006 */
[----:B------:R-:W-:Y:S02]  /*8a20*/  IMAD.IADD R9, R23, 0x1, R9 ;  /* 0x0000000117097824 */ /* 0x000fe400078e0209 */
[----:B------:R-:W-:Y:S02]  /*8a30*/  IMAD.IADD R10, R15, 0x1, R10 ;  /* 0x000000010f0a7824 */ /* 0x000fe400078e020a */
[----:B---3--:R-:W-:Y:S02]  /*8a40*/  IMAD R14, R21, R18, RZ ;  /* 0x00000012150e7224 */ /* 0x008fe400078e02ff */
[----:B------:R-:W-:Y:S01]  /*8a50*/  IMAD.MOV R15, RZ, RZ, -R17 ;  /* 0x000000ffff0f7224 */ /* 0x000fe200078e0a11 */
[----:B------:R-:W-:Y:S01]  /*8a60*/  IADD3.X R9, R9, R10, R11, P1, P0 ;  /* 0x0000000a09097210 */ /* 0x000fe20000fe040b */
[----:B------:R-:W-:Y:S01]  /*8a70*/  IMAD.WIDE.U32 R18, R20, R18, RZ ;  /* 0x0000001214127225 */ /* 0x000fe200078e00ff */
[----:B------:R-:W-:-:S03]  /*8a80*/  SHF.R.S32.HI R10, RZ, 0x1f, R17 ;  /* 0x0000001fff0a7819 */ /* 0x000fc60000011411 */
[----:B------:R-:W-:Y:S01]  /*8a90*/  IMAD R15, R15, c[0x0][0x4e8], R8 ;  /* 0x00013a000f0f7a24 */ /* 0x000fe200078e0208 */
[----:B------:R-:W-:Y:S01]  /*8aa0*/  IADD3 R18, P1, P0, R17, R16, R18 ;  /* 0x0000001011127210 */ /* 0x000fe2000783e012 */
[----:B------:R-:W-:Y:S02]  /*8ab0*/  IMAD.IADD R14, R19, 0x1, R14 ;  /* 0x00000001130e7824 */ /* 0x000fe400078e020e */
[----:B----4-:R-:W-:Y:S01]  /*8ac0*/  IMAD R13, R13, R15, RZ ;  /* 0x0000000f0d0d7224 */ /* 0x010fe200078e02ff */
        /* <DEDUP_REMOVED lines=9> */
[----:B------:R-:W-:Y:S01]  /*8b60*/  SEL R10, R10, c[0x0][0x454], P3 ;  /* 0x000115000a0a7a07 */ /* 0x000fe20001800000 */
[----:B------:R-:W-:Y:S03]  /*8b70*/  SHFL.IDX PT, R12, R9, RZ, 0x1c1f ;  /* 0x001c1fff090c7589 */ /* 0x000fe600000e0000 */
[----:B------:R-:W-:Y:S01]  /*8b80*/  LEA.HI.X R18, R18, R10, R13, 0x2, P0 ;  /* 0x0000000a12127211 */ /* 0x000fe200000f140d */
[----:B------:R-:W-:Y:S01]  /*8b90*/  SHFL.IDX PT, R16, R9, 0x1, 0x1c1f ;  /* 0x003c1f0009107f89 */ /* 0x000fe200000e0000 */
[----:B------:R-:W-:Y:S01]  /*8ba0*/  IMAD R10, R189, 0x80, R208 ;  /* 0x00000080bd0a7824 */ /* 0x000fe200078e02d0 */
[----:B------:R-:W-:Y:S02]  /*8bb0*/  LOP3.LUT P0, RZ, R205, 0x3, RZ, 0xc0, !PT ;  /* 0x00000003cdff7812 */ /* 0x000fe4000780c0ff */
[----:B------:R-:W1:Y:S02]  /*8bc0*/  SHFL.IDX PT, R13, R18, RZ, 0x1c1f ;  /* 0x001c1fff120d7589 */ /* 0x000e6400000e0000 */
[----:B------:R-:W-:-:S02]  /*8bd0*/  IADD3 R14, R10, 0x8, RZ ;  /* 0x000000080a0e7810 */ /* 0x000fc40007ffe0ff */
[----:B------:R-:W2:Y:S01]  /*8be0*/  SHFL.IDX PT, R17, R18, 0x1, 0x1c1f ;  /* 0x003c1f0012117f89 */ /* 0x000ea200000e0000 */
[-C--:B------:R-:W-:Y:S02]  /*8bf0*/  ISETP.GE.OR P1, PT, R10, R3.reuse, P0 ;  /* 0x000000030a00720c */ /* 0x080fe40000726670 */
[----:B------:R-:W-:-:S11]  /*8c00*/  ISETP.GE.OR P0, PT, R14, R3, P0 ;  /* 0x000000030e00720c */ /* 0x000fd60000706670 */
[----:B-1----:R1:W-:Y:S01]  /*8c10*/  @!P1 ST.E [R12.64], R0 ;  /* 0x000000000c009985 */ /* 0x0023e2000c101908 */
[----:B------:R-:W-:-:S03]  /*8c20*/  ISETP.GE.AND P1, PT, R10, R3, PT ;  /* 0x000000030a00720c */ /* 0x000fc60003f26270 */
[----:B--2---:R1:W-:Y:S01]  /*8c30*/  @!P0 ST.E [R16.64], R7 ;  /* 0x0000000710008985 */ /* 0x0043e2000c101908 */
[----:B------:R-:W-:Y:S01]  /*8c40*/  ISETP.GE.AND P0, PT, R14, R3, PT ;  /* 0x000000030e00720c */ /* 0x000fe20003f06270 */
[----:B------:R-:W-:Y:S05]  /*8c50*/  @P3 BRA `(.L_x_1267) ;  /* 0x000007d000003947 */ /* 0x000fea0003800000 */
[----:B-1----:R-:W-:Y:S01]  /*8c60*/  IMAD R7, R11, c[0x0][0x3a0], RZ ;  /* 0x0000e8000b077a24 */ /* 0x002fe200078e02ff */
[-C--:B------:R-:W-:Y:S01]  /*8c70*/  LEA R0, R184, R195.reuse, 0x5 ;  /* 0x000000c3b8007211 */ /* 0x080fe200078e28ff */
[C---:B------:R-:W-:Y:S01]  /*8c80*/  IMAD.WIDE.U32 R4, R6.reuse, c[0x0][0x3a0], RZ ;  /* 0x0000e80006047a25 */ /* 0x040fe200078e00ff */
[----:B------:R1:W2:Y:S01]  /*8c90*/  LDS.128 R56, [R203+0x80] ;  /* 0x00008000cb387984 */ /* 0x0002a20000000c00 */
[C---:B------:R-:W-:Y:S02]  /*8ca0*/  LEA R60, R189.reuse, R195, 0x7 ;  /* 0x000000c3bd3c7211 */ /* 0x040fe400078e38ff */
[----:B------:R-:W-:Y:S01]  /*8cb0*/  IMAD R7, R6, c[0x0][0x3a4], R7 ;  /* 0x0000e90006077a24 */ /* 0x000fe200078e0207 */
[----:B------:R-:W-:Y:S01]  /*8cc0*/  LEA R0, R189, R0, 0x7 ;  /* 0x00000000bd007211 */ /* 0x000fe200078e38ff */
[----:B------:R1:W3:Y:S01]  /*8cd0*/  LDS.128 R52, [R203+0x1080] ;  /* 0x00108000cb347984 */ /* 0x0002e20000000c00 */
[----:B------:R-:W-:-:S02]  /*8ce0*/  MOV R8, R4 ;  /* 0x0000000400087202 */ /* 0x000fc40000000f00 */
[----:B------:R-:W-:Y:S01]  /*8cf0*/  IADD3 R9, R5, R7, RZ ;  /* 0x0000000705097210 */ /* 0x000fe20007ffe0ff */
[----:B------:R-:W-:Y:S01]  /*8d00*/  @P2 IMAD.HI.U32 R6, R0, c[0x0][0x4ec], RZ ;  /* 0x00013b0000062a27 */ /* 0x000fe200078e00ff */
[----:B------:R-:W-:Y:S01]  /*8d10*/  SHF.R.S32.HI R5, RZ, 0x1f, R226 ;  /* 0x0000001fff057819 */ /* 0x000fe200000114e2 */
[----:B------:R1:W4:Y:S01]  /*8d20*/  LDS.128 R48, [R203+0x2080] ;  /* 0x00208000cb307984 */ /* 0x0003220000000c00 */
[----:B------:R-:W-:Y:S01]  /*8d30*/  MOV R4, R0 ;  /* 0x0000000000047202 */ /* 0x000fe20000000f00 */
[----:B------:R-:W-:Y:S01]  /*8d40*/  IMAD.WIDE.U32 R8, R227, c[0x0][0x3e8], R8 ;  /* 0x0000fa00e3087a25 */ /* 0x000fe200078e0008 */
[----:B------:R-:W-:Y:S01]  /*8d50*/  @P2 SHF.R.U32.HI R4, RZ, c[0x0][0x4f0], R6 ;  /* 0x00013c00ff042a19 */ /* 0x000fe20000011606 */
[----:B------:R1:W1:Y:S02]  /*8d60*/  LDS.128 R44, [R203+0x3080] ;  /* 0x00308000cb2c7984 */ /* 0x0002640000000c00 */
[----:B------:R-:W-:Y:S01]  /*8d70*/  IMAD R5, R5, c[0x0][0x3f0], RZ ;  /* 0x0000fc0005057a24 */ /* 0x000fe200078e02ff */
[----:B------:R-:W-:Y:S01]  /*8d80*/  SHF.R.S32.HI R6, RZ, 0x1f, R4 ;  /* 0x0000001fff067819 */ /* 0x000fe20000011404 */
[----:B------:R1:W1:Y:S01]  /*8d90*/  LDS.128 R40, [R203+0x4080] ;  /* 0x00408000cb287984 */ /* 0x0002620000000c00 */
[----:B------:R-:W-:Y:S01]  /*8da0*/  IMAD R9, R227, c[0x0][0x3ec], R9 ;  /* 0x0000fb00e3097a24 */ /* 0x000fe200078e0209 */
[----:B------:R-:W-:Y:S01]  /*8db0*/  IADD3 R7, -R4, RZ, RZ ;  /* 0x000000ff04077210 */ /* 0x000fe20007ffe1ff */
[C---:B------:R-:W-:Y:S01]  /*8dc0*/  IMAD R5, R226.reuse, c[0x0][0x3f4], R5 ;  /* 0x0000fd00e2057a24 */ /* 0x040fe200078e0205 */
[----:B------:R1:W1:Y:S01]  /*8dd0*/  LDS.128 R36, [R203+0x5080] ;  /* 0x00508000cb247984 */ /* 0x0002620000000c00 */
[----:B------:R-:W-:-:S03]  /*8de0*/  IMAD.WIDE.U32 R8, R226, c[0x0][0x3f0], R8 ;  /* 0x0000fc00e2087a25 */ /* 0x000fc600078e0008 */
[----:B------:R1:W1:Y:S01]  /*8df0*/  LDS.128 R32, [R203+0x6080] ;  /* 0x00608000cb207984 */ /* 0x0002620000000c00 */
[----:B------:R-:W-:Y:S01]  /*8e00*/  IMAD R7, R7, c[0x0][0x4e8], R0 ;  /* 0x00013a0007077a24 */ /* 0x000fe200078e0200 */
[----:B------:R-:W-:Y:S01]  /*8e10*/  IADD3 R9, R9, R5, RZ ;  /* 0x0000000509097210 */ /* 0x000fe20007ffe0ff */
[----:B------:R-:W-:Y:S01]  /*8e20*/  IMAD R5, R6, c[0x0][0x3e0], RZ ;  /* 0x0000f80006057a24 */ /* 0x000fe200078e02ff */
[----:B------:R1:W1:Y:S02]  /*8e30*/  LDS.128 R28, [R203+0x7080] ;  /* 0x00708000cb1c7984 */ /* 0x0002640000000c00 */
[----:B------:R-:W-:Y:S01]  /*8e40*/  SHF.R.S32.HI R0, RZ, 0x1f, R7 ;  /* 0x0000001fff007819 */ /* 0x000fe20000011407 */
[C---:B------:R-:W-:Y:S01]  /*8e50*/  IMAD R5, R4.reuse, c[0x0][0x3e4], R5 ;  /* 0x0000f90004057a24 */ /* 0x040fe200078e0205 */
[----:B------:R1:W1:Y:S01]  /*8e60*/  LDS.128 R24, [R203+0x8080] ;  /* 0x00808000cb187984 */ /* 0x0002620000000c00 */
[----:B------:R-:W-:-:S03]  /*8e70*/  IMAD.WIDE.U32 R8, R4, c[0x0][0x3e0], R8 ;  /* 0x0000f80004087a25 */ /* 0x000fc600078e0008 */
[----:B------:R1:W1:Y:S01]  /*8e80*/  LDS.128 R20, [R203+0x9080] ;  /* 0x00908000cb147984 */ /* 0x0002620000000c00 */
[----:B------:R-:W-:Y:S01]  /*8e90*/  IMAD R0, R0, c[0x0][0x3d8], RZ ;  /* 0x0000f60000007a24 */ /* 0x000fe200078e02ff */
[----:B------:R-:W-:Y:S02]  /*8ea0*/  IADD3 R9, R9, R5, RZ ;  /* 0x0000000509097210 */ /* 0x000fe40007ffe0ff */
[----:B------:R1:W1:Y:S03]  /*8eb0*/  LDS.128 R16, [R203+0xa080] ;  /* 0x00a08000cb107984 */ /* 0x0002660000000c00 */
[C---:B------:R-:W-:Y:S01]  /*8ec0*/  IMAD.WIDE.U32 R8, R7.reuse, c[0x0][0x3d8], R8 ;  /* 0x0000f60007087a25 */ /* 0x040fe200078e0008 */
[----:B------:R1:W1:Y:S03]  /*8ed0*/  LDS.128 R12, [R203+0xb080] ;  /* 0x00b08000cb0c7984 */ /* 0x0002660000000c00 */
[----:B------:R-:W-:Y:S01]  /*8ee0*/  IMAD R7, R7, c[0x0][0x3dc], R0 ;  /* 0x0000f70007077a24 */ /* 0x000fe200078e0200 */
[----:B------:R-:W-:-:S04]  /*8ef0*/  LEA R5, P0, R8, c[0x0][0x380], 0x1 ;  /* 0x0000e00008057a11 */ /* 0x000fc800078008ff */
[----:B------:R-:W-:-:S04]  /*8f00*/  IADD3 R4, R9, R7, RZ ;  /* 0x0000000709047210 */ /* 0x000fc80007ffe0ff */
[----:B------:R-:W-:Y:S01]  /*8f10*/  LEA.HI.X R4, R8, c[0x0][0x384], R4, 0x1, P0 ;  /* 0x0000e10008047a11 */ /* 0x000fe200000f0c04 */
[----:B------:R-:W-:Y:S05]  /*8f20*/  BRA.DIV ~URZ, `(.L_x_1268) ;  /* 0x000034927f007947 */ /* 0x000fea000b800000 */
[----:B--234-:R2:W3:Y:S02]  /*8f30*/  SHFL.IDX PT, R61, R4, RZ, 0x181f ;  /* 0x00181fff043d7589 */ /* 0x01c4e400000e0000 */
.L_x_1332:
[----:B------:R-:W-:Y:S05]  /*8f40*/  BRA.DIV ~URZ, `(.L_x_1269) ;  /* 0x000034e27f007947 */ /* 0x000fea000b800000 */
[----:B------:R4:W2:Y:S02]  /*8f50*/  SHFL.IDX PT, R7, R5, RZ, 0x181f ;  /* 0x00181fff05077589 */ /* 0x0008a400000e0000 */
.L_x_1333:
        /* <DEDUP_REMOVED lines=15> */
.L_x_1271:
[----:B------:R-:W-:Y:S05]  /*9050*/  BSYNC B0 ;  /* 0x0000000000007941 */ /* 0x000fea0003800000 */
.L_x_1270:
[----:B------:R-:W-:Y:S05]  /*9060*/  BRA.DIV ~URZ, `(.L_x_1272) ;  /* 0x000034227f007947 */ /* 0x000fea000b800000 */
[----:B-12---:R1:W2:Y:S04]  /*9070*/  SHFL.IDX PT, R25, R4, 0x1, 0x181f ;  /* 0x00381f0004197f89 */ /* 0x0062a800000e0000 */
[----:B------:R1:W4:Y:S02]  /*9080*/  SHFL.IDX PT, R7, R5, 0x1, 0x181f ;  /* 0x00381f0005077f89 */ /* 0x00032400000e0000 */
.L_x_1334:
        /* <DEDUP_REMOVED lines=16> */
.L_x_1274:
[----:B------:R-:W-:Y:S05]  /*9190*/  BSYNC B0 ;  /* 0x0000000000007941 */ /* 0x000fea0003800000 */
.L_x_1273:
[----:B------:R-:W-:Y:S05]  /*91a0*/  BRA.DIV ~URZ, `(.L_x_1275) ;  /* 0x000033a27f007947 */ /* 0x000fea000b800000 */
[----:B--2---:R2:W1:Y:S02]  /*91b0*/  SHFL.IDX PT, R21, R4, 0x2, 0x181f ;  /* 0x00581f0004157f89 */ /* 0x00446400000e0000 */
.L_x_1335:
[----:B------:R-:W-:Y:S05]  /*91c0*/  BRA.DIV ~URZ, `(.L_x_1276) ;  /* 0x000033f27f007947 */ /* 0x000fea000b800000 */
[----:B----4-:R4:W2:Y:S02]  /*91d0*/  SHFL.IDX PT, R7, R5, 0x2, 0x181f ;  /* 0x00581f0005077f89 */ /* 0x0108a400000e0000 */
.L_x_1336:
        /* <DEDUP_REMOVED lines=16> */
.L_x_1278:
[----:B------:R-:W-:Y:S05]  /*92e0*/  BSYNC B0 ;  /* 0x0000000000007941 */ /* 0x000fea0003800000 */
.L_x_1277:
[----:B------:R-:W-:Y:S05]  /*92f0*/  BRA.DIV ~URZ, `(.L_x_1279) ;  /* 0x000033227f007947 */ /* 0x000fea000b800000 */
[----:B-1----:R1:W4:Y:S04]  /*9300*/  SHFL.IDX PT, R17, R4, 0x3, 0x181f ;  /* 0x00781f0004117f89 */ /* 0x00232800000e0000 */
[----:B--2---:R1:W2:Y:S02]  /*9310*/  SHFL.IDX PT, R7, R5, 0x3, 0x181f ;  /* 0x00781f0005077f89 */ /* 0x0042a400000e0000 */
.L_x_1337:
[----:B------:R-:W-:-:S04]  /*9320*/  IADD3 R60, R60, 0x60, RZ ;  /* 0x000000603c3c7810 */ /* 0x000fc80007ffe0ff */
[----:B------:R-:W-:-:S13]  /*9330*/  ISETP.GE.AND P0, PT, R60, R3, PT ;  /* 0x000000033c00720c */ /* 0x000fda0003f06270 */
[----:B------:R-:W-:Y:S05]  /*9340*/  @P0 BRA `(.L_x_1280) ;  /* 0x00001dc000000947 */ /* 0x000fea0003800000 */
[----:B------:R-:W-:Y:S02]  /*9350*/  ISETP.GE.AND P1, PT, R210, c[0x0][0x3c8], PT ;  /* 0x0000f200d2007a0c */ /* 0x000fe40003f26270 */
[----:B------:R-:W-:-:S11]  /*9360*/  ISETP.GE.AND P0, PT, R199, c[0x0][0x3c8], PT ;  /* 0x0000f200c7007a0c */ /* 0x000fd60003f06270 */
[CC--:B--2---:R-:W-:Y:S02]  /*9370*/  @!P1 LEA R8, P3, R210.reuse, R7.reuse, 0x1 ;  /* 0x00000007d2089211 */ /* 0x0c4fe400078608ff */
[C---:B-1----:R-:W-:Y:S02]  /*9380*/  @!P0 LEA R4, P2, R199.reuse, R7, 0x1 ;  /* 0x00000007c7048211 */ /* 0x042fe400078408ff */
[-C--:B----4-:R-:W-:Y:S02]  /*9390*/  @!P1 LEA.HI.X R9, R210, R17.reuse, R211, 0x1, P3 ;  /* 0x00000011d2099211 */ /* 0x090fe400018f0cd3 */
[----:B------:R-:W-:-:S03]  /*93a0*/  @!P0 LEA.HI.X R5, R199, R17, R198, 0x1, P2 ;  /* 0x00000011c7058211 */ /* 0x000fc600010f0cc6 */
[----:B------:R1:W-:Y:S04]  /*93b0*/  @!P1 ST.E.128 [R8.64], R44 ;  /* 0x0000002c08009985 */ /* 0x0003e8000c101d08 */
[----:B------:R1:W-:Y:S01]  /*93c0*/  @!P0 ST.E.128 [R4.64], R28 ;  /* 0x0000001c04008985 */ /* 0x0003e2000c101d08 */
[----:B------:R-:W-:-:S13]  /*93d0*/  ISETP.GE.AND P0, PT, R200, c[0x0][0x3c8], PT ;  /* 0x0000f200c8007a0c */ /* 0x000fda0003f06270 */
[----:B------:R-:W-:Y:S05]  /*93e0*/  @P0 BRA `(.L_x_1280) ;  /* 0x00001d2000000947 */ /* 0x000fea0003800000 */
[----:B-1----:R-:W-:-:S04]  /*93f0*/  LEA R4, P0, R200, R7, 0x1 ;  /* 0x00000007c8047211 */ /* 0x002fc800078008ff */
[----:B------:R-:W-:-:S05]  /*9400*/  LEA.HI.X R5, R200, R17, R197, 0x1, P0 ;  /* 0x00000011c8057211 */ /* 0x000fca00000f0cc5 */
[----:B------:R1:W-:Y:S01]  /*9410*/  ST.E.128 [R4.64], R12 ;  /* 0x0000000c04007985 */ /* 0x0003e2000c101d08 */
[----:B------:R-:W-:Y:S05]  /*9420*/  BRA `(.L_x_1280) ;  /* 0x00001ce000007947 */ /* 0x000fea0003800000 */
.L_x_1267:
[----:B------:R-:W-:Y:S01]  /*9430*/  IMAD R11, R11, c[0x0][0x408], RZ ;  /* 0x000102000b0b7a24 */ /* 0x000fe200078e02ff */
[----:B-1----:R-:W-:Y:S01]  /*9440*/  SHF.R.S32.HI R0, RZ, 0x1f, R226 ;  /* 0x0000001fff007819 */ /* 0x002fe200000114e2 */
[----:B------:R-:W-:-:S04]  /*9450*/  IMAD.WIDE.U32 R12, R6, c[0x0][0x408], RZ ;  /* 0x00010200060c7a25 */ /* 0x000fc800078e00ff */
[----:B------:R-:W-:Y:S02]  /*9460*/  IMAD R11, R6, c[0x0][0x40c], R11 ;  /* 0x00010300060b7a24 */ /* 0x000fe400078e020b */
        /* <DEDUP_REMOVED lines=28> */
.L_x_1338:
[----:B------:R-:W-:Y:S05]  /*9630*/  BRA.DIV ~URZ, `(.L_x_1282) ;  /* 0x000031127f007947 */ /* 0x000fea000b800000 */
[----:B------:R3:W4:Y:S02]  /*9640*/  SHFL.IDX PT, R7, R147, RZ, 0x1c1f ;  /* 0x001c1fff93077589 */ /* 0x00072400000e0000 */
.L_x_1339:
        /* <DEDUP_REMOVED lines=20> */
[----:B------:R-:W-:Y:S02]  /*9790*/  IADD3 R12, R204, 0xa0, RZ ;  /* 0x000000a0cc0c7810 */ /* 0x000fe40007ffe0ff */
        /* <DEDUP_REMOVED lines=27> */
[----:B------:R-:W-:Y:S02]  /*9950*/  @!P2 LEA R8, P3, R146, R7, 0x2 ;  /* 0x000000079208a211 */ /* 0x000fe400078610ff */
[----:B--2---:R-:W-:Y:S02]  /*9960*/  @!P4 IMAD.WIDE R10, R204, 0x4, R148 ;  /* 0x00000004cc0ac825 */ /* 0x004fe400078e0294 */
[----:B------:R-:W-:Y:S02]  /*9970*/  @!P2 LEA.HI.X R9, R146, R149, R143, 0x2, P3 ;  /* 0x000000959209a211 */ /* 0x000fe400018f148f */
[-C--:B------:R-:W-:Y:S01]  /*9980*/  @!P1 LEA R152, P3, R142, R7.reuse, 0x2 ;  /* 0x000000078e989211 */ /* 0x080fe200078610ff */
[----:B------:R2:W-:Y:S01]  /*9990*/  @!P4 ST.E.64 [R10.64], R128 ;  /* 0x000000800a00c985 */ /* 0x0005e2000c101b08 */
[----:B------:R-:W-:-:S02]  /*99a0*/  @!P5 LEA R150, P4, R144, R7, 0x2 ;  /* 0x000000079096d211 */ /* 0x000fc400078810ff */
[-C--:B------:R-:W-:Y:S01]  /*99b0*/  @!P1 LEA.HI.X R153, R142, R149.reuse, R139, 0x2, P3 ;  /* 0x000000958e999211 */ /* 0x080fe200018f148b */
[----:B------:R4:W-:Y:S01]  /*99c0*/  @!P2 ST.E.64 [R8.64], R124 ;  /* 0x0000007c0800a985 */ /* 0x0009e2000c101b08 */
[----:B------:R-:W-:Y:S02]  /*99d0*/  ISETP.GE.AND P2, PT, R138, c[0x0][0x3c8], PT ;  /* 0x0000f2008a007a0c */ /* 0x000fe40003f46270 */
[----:B------:R-:W-:Y:S02]  /*99e0*/  @!P5 LEA.HI.X R151, R144, R149, R141, 0x2, P4 ;  /* 0x000000959097d211 */ /* 0x000fe400020f148d */
[----:B------:R-:W-:-:S03]  /*99f0*/  @!P6 LEA R154, P4, R140, R7, 0x2 ;  /* 0x000000078c9ae211 */ /* 0x000fc600078810ff */
[----:B------:R5:W-:Y:S01]  /*9a00*/  @!P5 ST.E.64 [R150.64], R36 ;  /* 0x000000249600d985 */ /* 0x000be2000c101b08 */
[----:B------:R-:W-:Y:S02]  /*9a10*/  ISETP.GE.AND P5, PT, R136, c[0x0][0x3c8], PT ;  /* 0x0000f20088007a0c */ /* 0x000fe40003fa6270 */
[----:B------:R-:W-:Y:S01]  /*9a20*/  @!P6 LEA.HI.X R155, R140, R149, R137, 0x2, P4 ;  /* 0x000000958c9be211 */ /* 0x000fe200020f1489 */
[----:B------:R1:W-:Y:S01]  /*9a30*/  @!P1 ST.E.64 [R152.64], R40 ;  /* 0x0000002898009985 */ /* 0x0003e2000c101b08 */
[----:B------:R-:W-:-:S03]  /*9a40*/  ISETP.GE.AND P1, PT, R132, c[0x0][0x3c8], PT ;  /* 0x0000f20084007a0c */ /* 0x000fc60003f26270 */
[----:B------:R3:W-:Y:S01]  /*9a50*/  @!P6 ST.E.64 [R154.64], R44 ;  /* 0x0000002c9a00e985 */ /* 0x0007e2000c101b08 */
[----:B------:R-:W-:Y:S02]  /*9a60*/  ISETP.GE.AND P6, PT, R80, c[0x0][0x3c8], PT ;  /* 0x0000f20050007a0c */ /* 0x000fe40003fc6270 */
[----:B--2---:R-:W-:-:S04]  /*9a70*/  @!P2 LEA R10, P3, R138, R7, 0x2 ;  /* 0x000000078a0aa211 */ /* 0x004fc800078610ff */
[----:B------:R-:W-:Y:S02]  /*9a80*/  @!P2 LEA.HI.X R11, R138, R149, R135, 0x2, P3 ;  /* 0x000000958a0ba211 */ /* 0x000fe400018f1487 */
[----:B----4-:R-:W-:-:S03]  /*9a90*/  @!P5 LEA R8, P4, R136, R7, 0x2 ;  /* 0x000000078808d211 */ /* 0x010fc600078810ff */
[----:B------:R2:W-:Y:S01]  /*9aa0*/  @!P2 ST.E.64 [R10.64], R48 ;  /* 0x000000300a00a985 */ /* 0x0005e2000c101b08 */
[----:B------:R-:W-:Y:S02]  /*9ab0*/  ISETP.GE.AND P2, PT, R34, c[0x0][0x3c8], PT ;  /* 0x0000f20022007a0c */ /* 0x000fe40003f46270 */
[----:B-----5:R-:W-:Y:S02]  /*9ac0*/  @!P1 LEA R36, P3, R132, R7, 0x2 ;  /* 0x0000000784249211 */ /* 0x020fe400078610ff */
[-C--:B------:R-:W-:Y:S02]  /*9ad0*/  @!P5 LEA.HI.X R9, R136, R149.reuse, R133, 0x2, P4 ;  /* 0x000000958809d211 */ /* 0x080fe400020f1485 */
[----:B------:R-:W-:Y:S02]  /*9ae0*/  @!P1 LEA.HI.X R37, R132, R149, R81, 0x2, P3 ;  /* 0x0000009584259211 */ /* 0x000fe400018f1451 */
[----:B-1----:R-:W-:Y:S01]  /*9af0*/  @!P6 LEA R40, P4, R80, R7, 0x2 ;  /* 0x000000075028e211 */ /* 0x002fe200078810ff */
[----:B------:R1:W-:Y:S01]  /*9b00*/  @!P5 ST.E.64 [R8.64], R52 ;  /* 0x000000340800d985 */ /* 0x0003e2000c101b08 */
[----:B------:R-:W-:-:S02]  /*9b10*/  ISETP.GE.AND P5, PT, R32, c[0x0][0x3c8], PT ;  /* 0x0000f20020007a0c */ /* 0x000fc40003fa6270 */
[----:B------:R-:W-:Y:S01]  /*9b20*/  @!P6 LEA.HI.X R41, R80, R149, R35, 0x2, P4 ;  /* 0x000000955029e211 */ /* 0x000fe200020f1423 */
[----:B------:R4:W-:Y:S01]  /*9b30*/  @!P1 ST.E.64 [R36.64], R56 ;  /* 0x0000003824009985 */ /* 0x0009e2000c101b08 */
[----:B------:R-:W-:Y:S02]  /*9b40*/  ISETP.GE.AND P1, PT, R30, c[0x0][0x3c8], PT ;  /* 0x0000f2001e007a0c */ /* 0x000fe40003f26270 */
[----:B---3--:R-:W-:Y:S01]  /*9b50*/  @!P2 LEA R44, P3, R34, R7, 0x2 ;  /* 0x00000007222ca211 */ /* 0x008fe200078610ff */
[----:B------:R3:W-:Y:S01]  /*9b60*/  @!P6 ST.E.64 [R40.64], R60 ;  /* 0x0000003c2800e985 */ /* 0x0007e2000c101b08 */
[----:B------:R-:W-:Y:S02]  /*9b70*/  ISETP.GE.AND P6, PT, R28, c[0x0][0x3c8], PT ;  /* 0x0000f2001c007a0c */ /* 0x000fe40003fc6270 */
[----:B------:R-:W-:-:S05]  /*9b80*/  @!P2 LEA.HI.X R45, R34, R149, R33, 0x2, P3 ;  /* 0x00000095222da211 */ /* 0x000fca00018f1421 */
[----:B------:R5:W-:Y:S01]  /*9b90*/  @!P2 ST.E.64 [R44.64], R64 ;  /* 0x000000402c00a985 */ /* 0x000be2000c101b08 */
[----:B------:R-:W-:Y:S02]  /*9ba0*/  ISETP.GE.AND P2, PT, R26, c[0x0][0x3c8], PT ;  /* 0x0000f2001a007a0c */ /* 0x000fe40003f46270 */
[----:B--2---:R-:W-:-:S04]  /*9bb0*/  @!P5 LEA R10, P4, R32, R7, 0x2 ;  /* 0x00000007200ad211 */ /* 0x004fc800078810ff */
[----:B------:R-:W-:-:S05]  /*9bc0*/  @!P5 LEA.HI.X R11, R32, R149, R31, 0x2, P4 ;  /* 0x00000095200bd211 */ /* 0x000fca00020f141f */
[----:B------:R2:W-:Y:S01]  /*9bd0*/  @!P5 ST.E.64 [R10.64], R68 ;  /* 0x000000440a00d985 */ /* 0x0005e2000c101b08 */
[----:B-1----:R-:W-:Y:S02]  /*9be0*/  @!P1 LEA R8, P3, R30, R7, 0x2 ;  /* 0x000000071e089211 */ /* 0x002fe400078610ff */
[----:B------:R-:W-:Y:S02]  /*9bf0*/  ISETP.GE.AND P5, PT, R24, c[0x0][0x3c8], PT ;  /* 0x0000f20018007a0c */ /* 0x000fe40003fa6270 */
[----:B------:R-:W-:Y:S02]  /*9c00*/  @!P1 LEA.HI.X R9, R30, R149, R29, 0x2, P3 ;  /* 0x000000951e099211 */ /* 0x000fe400018f141d */
[-C--:B----4-:R-:W-:Y:S02]  /*9c10*/  @!P6 LEA R36, P4, R28, R7.reuse, 0x2 ;  /* 0x000000071c24e211 */ /* 0x090fe400078810ff */
[----:B---3--:R-:W-:Y:S01]  /*9c20*/  @!P2 LEA R40, P3, R26, R7, 0x2 ;  /* 0x000000071a28a211 */ /* 0x008fe200078610ff */
[----:B------:R1:W-:Y:S01]  /*9c30*/  @!P1 ST.E.64 [R8.64], R72 ;  /* 0x0000004808009985 */ /* 0x0003e2000c101b08 */
[----:B------:R-:W-:-:S02]  /*9c40*/  ISETP.GE.AND P1, PT, R22, c[0x0][0x3c8], PT ;  /* 0x0000f20016007a0c */ /* 0x000fc40003f26270 */
[-C--:B------:R-:W-:Y:S02]  /*9c50*/  @!P6 LEA.HI.X R37, R28, R149.reuse, R27, 0x2, P4 ;  /* 0x000000951c25e211 */ /* 0x080fe400020f141b */
[----:B------:R-:W-:Y:S02]  /*9c60*/  @!P2 LEA.HI.X R41, R26, R149, R25, 0x2, P3 ;  /* 0x000000951a29a211 */ /* 0x000fe400018f1419 */
[----:B-----5:R-:W-:Y:S01]  /*9c70*/  @!P5 LEA R44, P3, R24, R7, 0x2 ;  /* 0x00000007182cd211 */ /* 0x020fe200078610ff */
[----:B------:R3:W-:Y:S01]  /*9c80*/  @!P6 ST.E.64 [R36.64], R76 ;  /* 0x0000004c2400e985 */ /* 0x0007e2000c101b08 */
[----:B------:R-:W-:Y:S02]  /*9c90*/  ISETP.GE.AND P6, PT, R20, c[0x0][0x3c8], PT ;  /* 0x0000f20014007a0c */ /* 0x000fe40003fc6270 */
[----:B------:R-:W-:Y:S01]  /*9ca0*/  ISETP.GE.AND P4, PT, R18, c[0x0][0x3c8], PT ;  /* 0x0000f20012007a0c */ /* 0x000fe20003f86270 */
[----:B------:R4:W-:Y:S01]  /*9cb0*/  @!P2 ST.E.64 [R40.64], R4 ;  /* 0x000000042800a985 */ /* 0x0009e2000c101b08 */
[----:B------:R-:W-:-:S02]  /*9cc0*/  @!P5 LEA.HI.X R45, R24, R149, R23, 0x2, P3 ;  /* 0x00000095182dd211 */ /* 0x000fc400018f1417 */
[----:B------:R-:W-:-:S03]  /*9cd0*/  ISETP.GE.AND P3, PT, R16, c[0x0][0x3c8], PT ;  /* 0x0000f20010007a0c */ /* 0x000fc60003f66270 */
[----:B------:R-:W-:Y:S01]  /*9ce0*/  @!P5 ST.E.64 [R44.64], R84 ;  /* 0x000000542c00d985 */ /* 0x000fe2000c101b08 */
[----:B--2---:R-:W-:-:S04]  /*9cf0*/  @!P1 LEA R10, P2, R22, R7, 0x2 ;  /* 0x00000007160a9211 */ /* 0x004fc800078410ff */
[----:B------:R-:W-:-:S05]  /*9d00*/  @!P1 LEA.HI.X R11, R22, R149, R21, 0x2, P2 ;  /* 0x00000095160b9211 */ /* 0x000fca00010f1415 */
[----:B------:R2:W-:Y:S01]  /*9d10*/  @!P1 ST.E.64 [R10.64], R88 ;  /* 0x000000580a009985 */ /* 0x0005e2000c101b08 */
[----:B-1----:R-:W-:Y:S02]  /*9d20*/  @!P6 LEA R8, P2, R20, R7, 0x2 ;  /* 0x000000071408e211 */ /* 0x002fe400078410ff */
[----:B------:R-:W-:Y:S02]  /*9d30*/  ISETP.GE.AND P1, PT, R14, c[0x0][0x3c8], PT ;  /* 0x0000f2000e007a0c */ /* 0x000fe40003f26270 */
[----:B------:R-:W-:Y:S02]  /*9d40*/  @!P6 LEA.HI.X R9, R20, R149, R19, 0x2, P2 ;  /* 0x000000951409e211 */ /* 0x000fe400010f1413 */
[----:B---3--:R-:W-:-:S03]  /*9d50*/  @!P4 LEA R36, P5, R18, R7, 0x2 ;  /* 0x000000071224c211 */ /* 0x008fc600078a10ff */
[----:B------:R1:W-:Y:S01]  /*9d60*/  @!P6 ST.E.64 [R8.64], R92 ;  /* 0x0000005c0800e985 */ /* 0x0003e2000c101b08 */
[----:B------:R-:W-:Y:S02]  /*9d70*/  ISETP.GE.AND P6, PT, R12, c[0x0][0x3c8], PT ;  /* 0x0000f2000c007a0c */ /* 0x000fe40003fc6270 */
[----:B----4-:R-:W-:Y:S02]  /*9d80*/  @!P3 LEA R4, P2, R16, R7, 0x2 ;  /* 0x000000071004b211 */ /* 0x010fe400078410ff */
[-C--:B------:R-:W-:Y:S02]  /*9d90*/  @!P4 LEA.HI.X R37, R18, R149.reuse, R17, 0x2, P5 ;  /* 0x000000951225c211 */ /* 0x080fe400028f1411 */
[----:B------:R-:W-:Y:S02]  /*9da0*/  @!P3 LEA.HI.X R5, R16, R149, R15, 0x2, P2 ;  /* 0x000000951005b211 */ /* 0x000fe400010f140f */
[----:B------:R-:W-:Y:S01]  /*9db0*/  ISETP.GE.AND P5, PT, R216, c[0x0][0x3c8], PT ;  /* 0x0000f200d8007a0c */ /* 0x000fe20003fa6270 */
        /* <DEDUP_REMOVED lines=8> */
[----:B-1----:R-:W-:Y:S02]  /*9e40*/  @!P5 LEA R8, P1, R216, R7, 0x2 ;  /* 0x00000007d808d211 */ /* 0x002fe400078210ff */
[----:B------:R-:W-:Y:S02]  /*9e50*/  @!P6 LEA.HI.X R41, R12, R149, R3, 0x2, P2 ;  /* 0x000000950c29e211 */ /* 0x000fe400010f1403 */
[----:B------:R-:W-:Y:S02]  /*9e60*/  @!P4 LEA R6, P2, R215, R7, 0x2 ;  /* 0x00000007d706c211 */ /* 0x000fe400078410ff */
[----:B------:R-:W-:Y:S01]  /*9e70*/  @!P5 LEA.HI.X R9, R216, R149, R213, 0x2, P1 ;  /* 0x00000095d809d211 */ /* 0x000fe200008f14d5 */
[----:B------:R4:W-:Y:S01]  /*9e80*/  @!P6 ST.E.64 [R40.64], R120 ;  /* 0x000000782800e985 */ /* 0x0009e2000c101b08 */
[----:B---3--:R-:W-:-:S03]  /*9e90*/  @!P3 LEA R36, P1, R214, R7, 0x2 ;  /* 0x00000007d624b211 */ /* 0x008fc600078210ff */
[----:B------:R4:W-:Y:S01]  /*9ea0*/  @!P5 ST.E.64 [R8.64], R108 ;  /* 0x0000006c0800d985 */ /* 0x0009e2000c101b08 */
[-C--:B------:R-:W-:Y:S02]  /*9eb0*/  @!P4 LEA.HI.X R7, R215, R149.reuse, R212, 0x2, P2 ;  /* 0x00000095d707c211 */ /* 0x080fe400010f14d4 */
[----:B------:R-:W-:-:S03]  /*9ec0*/  @!P3 LEA.HI.X R37, R214, R149, R209, 0x2, P1 ;  /* 0x00000095d625b211 */ /* 0x000fc600008f14d1 */
[----:B------:R4:W-:Y:S04]  /*9ed0*/  @!P4 ST.E.64 [R6.64], R116 ;  /* 0x000000740600c985 */ /* 0x0009e8000c101b08 */
[----:B------:R4:W-:Y:S02]  /*9ee0*/  @!P3 ST.E.64 [R36.64], R112 ;  /* 0x000000702400b985 */ /* 0x0009e4000c101b08 */
.L_x_1284:
[----:B------:R-:W-:Y:S05]  /*9ef0*/  BSYNC B0 ;  /* 0x0000000000007941 */ /* 0x000fea0003800000 */
.L_x_1283:
[----:B------:R-:W-:Y:S05]  /*9f00*/  BRA.DIV ~URZ, `(.L_x_1285) ;  /* 0x000028a27f007947 */ /* 0x000fea000b800000 */
[----:B-1----:R-:W1:Y:S04]  /*9f10*/  SHFL.IDX PT, R145, R145, 0x1, 0x1c1f ;  /* 0x003c1f0091917f89 */ /* 0x002e6800000e0000 */
[----:B----4-:R4:W3:Y:S02]  /*9f20*/  SHFL.IDX PT, R7, R147, 0x1, 0x1c1f ;  /* 0x003c1f0093077f89 */ /* 0x0108e400000e0000 */
.L_x_1340:
[----:B------:R-:W-:Y:S05]  /*9f30*/  @P0 BRA `(.L_x_1280) ;  /* 0x000011d000000947 */ /* 0x000fea0003800000 */
[----:B------:R-:W-:Y:S02]  /*9f40*/  ISETP.GE.AND P3, PT, R146, c[0x0][0x3c8], PT ;  /* 0x0000f20092007a0c */ /* 0x000fe40003f66270 */
[----:B------:R-:W-:-:S02]  /*9f50*/  ISETP.GE.AND P2, PT, R144, c[0x0][0x3c8], PT ;  /* 0x0000f20090007a0c */ /* 0x000fc40003f46270 */
[----:B------:R-:W-:Y:S02]  /*9f60*/  ISETP.GE.AND P4, PT, R204, c[0x0][0x3c8], PT ;  /* 0x0000f200cc007a0c */ /* 0x000fe40003f86270 */
[----:B------:R-:W-:Y:S02]  /*9f70*/  ISETP.GE.AND P1, PT, R142, c[0x0][0x3c8], PT ;  /* 0x0000f2008e007a0c */ /* 0x000fe40003f26270 */
[----:B------:R-:W-:-:S05]  /*9f80*/  ISETP.GE.AND P5, PT, R140, c[0x0][0x3c8], PT ;  /* 0x0000f2008c007a0c */ /* 0x000fca0003fa6270 */
[-C--:B---3--:R-:W-:Y:S02]  /*9f90*/  @!P3 LEA R8, P0, R146, R7.reuse, 0x2 ;  /* 0x000000079208b211 */ /* 0x088fe400078010ff */
[----:B------:R-:W-:Y:S02]  /*9fa0*/  @!P2 LEA R4, P6, R144, R7, 0x2 ;  /* 0x000000079004a211 */ /* 0x000fe400078c10ff */
[-C--:B-1----:R-:W-:Y:S02]  /*9fb0*/  @!P3 LEA.HI.X R9, R146, R145.reuse, R143, 0x2, P0 ;  /* 0x000000919209b211 */ /* 0x082fe400000f148f */
[----:B------:R-:W-:Y:S01]  /*9fc0*/  @!P2 LEA.HI.X R5, R144, R145, R141, 0x2, P6 ;  /* 0x000000919005a211 */ /* 0x000fe200030f148d */
[----:B------:R-:W-:Y:S01]  /*9fd0*/  @!P4 IMAD.MOV.U32 R144, RZ, RZ, R7 ;  /* 0x000000ffff90c224 */ /* 0x000fe200078e0007 */
[----:B------:R-:W-:Y:S02]  /*9fe0*/  ISETP.GE.AND P0, PT, R138, c[0x0][0x3c8], PT ;  /* 0x0000f2008a007a0c */ /* 0x000fe40003f06270 */
[----:B------:R-:W-:Y:S01]  /*9ff0*/  @!P1 LEA R10, P6, R142, R7, 0x2 ;  /* 0x000000078e0a9211 */ /* 0x000fe200078c10ff */
[----:B------:R-:W-:-:S03]  /*a000*/  @!P4 IMAD.WIDE R44, R204, 0x4, R144 ;  /* 0x00000004cc2cc825 */ /* 0x000fc600078e0290 */
[----:B------:R-:W-:Y:S02]  /*a010*/  @!P1 LEA.HI.X R11, R142, R145, R139, 0x2, P6 ;  /* 0x000000918e0b9211 */ /* 0x000fe400030f148b */
[----:B------:R-:W-:Y:S01]  /*a020*/  @!P5 LEA R36, P6, R140, R7, 0x2 ;  /* 0x000000078c24d211 */ /* 0x000fe200078c10ff */
[----:B------:R1:W-:Y:S01]  /*a030*/  @!P4 ST.E.64 [R44.64], R130 ;  /* 0x000000822c00c985 */ /* 0x0003e2000c101b08 */
[----:B------:R-:W-:Y:S02]  /*a040*/  ISETP.GE.AND P4, PT, R136, c[0x0][0x3c8], PT ;  /* 0x0000f20088007a0c */ /* 0x000fe40003f86270 */
[----:B------:R-:W-:Y:S01]  /*a050*/  @!P5 LEA.HI.X R37, R140, R145, R137, 0x2, P6 ;  /* 0x000000918c25d211 */ /* 0x000fe200030f1489 */
[----:B------:R3:W-:Y:S01]  /*a060*/  @!P3 ST.E.64 [R8.64], R126 ;  /* 0x0000007e0800b985 */ /* 0x0007e2000c101b08 */
[----:B------:R-:W-:Y:S02]  /*a070*/  @!P0 LEA R40, P6, R138, R7, 0x2 ;  /* 0x000000078a288211 */ /* 0x000fe400078c10ff */
[----:B------:R-:W-:Y:S01]  /*a080*/  ISETP.GE.AND P3, PT, R132, c[0x0][0x3c8], PT ;  /* 0x0000f20084007a0c */ /* 0x000fe20003f66270 */
[----:B------:R5:W-:Y:S01]  /*a090*/  @!P2 ST.E.64 [R4.64], R38 ;  /* 0x000000260400a985 */ /* 0x000be2000c101b08 */
[----:B------:R-:W-:-:S02]  /*a0a0*/  ISETP.GE.AND P2, PT, R80, c[0x0][0x3c8], PT ;  /* 0x0000f20050007a0c */ /* 0x000fc40003f46270 */
[----:B------:R-:W-:Y:S01]  /*a0b0*/  @!P0 LEA.HI.X R41, R138, R145, R135, 0x2, P6 ;  /* 0x000000918a298211 */ /* 0x000fe200030f1487 */
[----:B------:R4:W-:Y:S01]  /*a0c0*/  @!P1 ST.E.64 [R10.64], R42 ;  /* 0x0000002a0a009985 */ /* 0x0009e2000c101b08 */
[----:B------:R-:W-:-:S03]  /*a0d0*/  ISETP.GE.AND P1, PT, R34, c[0x0][0x3c8], PT ;  /* 0x0000f20022007a0c */ /* 0x000fc60003f26270 */
[----:B------:R-:W-:Y:S01]  /*a0e0*/  @!P5 ST.E.64 [R36.64], R46 ;  /* 0x0000002e2400d985 */ /* 0x000fe2000c101b08 */
[----:B------:R-:W-:-:S03]  /*a0f0*/  ISETP.GE.AND P5, PT, R32, c[0x0][0x3c8], PT ;  /* 0x0000f20020007a0c */ /* 0x000fc60003fa6270 */
[----:B------:R-:W-:Y:S01]  /*a100*/  @!P0 ST.E.64 [R40.64], R50 ;  /* 0x0000003228008985 */ /* 0x000fe2000c101b08 */
[----:B------:R-:W-:-:S04]  /*a110*/  @!P4 LEA R48, P0, R136, R7, 0x2 ;  /* 0x000000078830c211 */ /* 0x000fc800078010ff */
[----:B------:R-:W-:Y:S02]  /*a120*/  @!P4 LEA.HI.X R49, R136, R145, R133, 0x2, P0 ;  /* 0x000000918831c211 */ /* 0x000fe400000f1485 */
[----:B-1----:R-:W-:-:S03]  /*a130*/  @!P2 LEA R44, P0, R80, R7, 0x2 ;  /* 0x00000007502ca211 */ /* 0x002fc600078010ff */
[----:B------:R-:W-:Y:S01]  /*a140*/  @!P4 ST.E.64 [R48.64], R54 ;  /* 0x000000363000c985 */ /* 0x000fe2000c101b08 */
[----:B------:R-:W-:Y:S02]  /*a150*/  ISETP.GE.AND P4, PT, R28, c[0x0][0x3c8], PT ;  /* 0x0000f2001c007a0c */ /* 0x000fe40003f86270 */
[----:B---3--:R-:W-:Y:S02]  /*a160*/  @!P3 LEA R8, P6, R132, R7, 0x2 ;  /* 0x000000078408b211 */ /* 0x008fe400078c10ff */
[-C--:B------:R-:W-:Y:S02]  /*a170*/  @!P2 LEA.HI.X R45, R80, R145.reuse, R35, 0x2, P0 ;  /* 0x00000091502da211 */ /* 0x080fe400000f1423 */
[----:B------:R-:W-:Y:S02]  /*a180*/  ISETP.GE.AND P0, PT, R30, c[0x0][0x3c8], PT ;  /* 0x0000f2001e007a0c */ /* 0x000fe40003f06270 */
[----:B------:R-:W-:Y:S02]  /*a190*/  @!P3 LEA.HI.X R9, R132, R145, R81, 0x2, P6 ;  /* 0x000000918409b211 */ /* 0x000fe400030f1451 */
[----:B-----5:R-:W-:-:S03]  /*a1a0*/  @!P1 LEA R4, P6, R34, R7, 0x2 ;  /* 0x0000000722049211 */ /* 0x020fc600078c10ff */
[----:B------:R1:W-:Y:S01]  /*a1b0*/  @!P3 ST.E.64 [R8.64], R58 ;  /* 0x0000003a0800b985 */ /* 0x0003e2000c101b08 */
[----:B------:R-:W-:Y:S02]  /*a1c0*/  @!P1 LEA.HI.X R5, R34, R145, R33, 0x2, P6 ;  /* 0x0000009122059211 */ /* 0x000fe400030f1421 */
[----:B----4-:R-:W-:Y:S01]  /*a1d0*/  @!P5 LEA R10, P6, R32, R7, 0x2 ;  /* 0x00000007200ad211 */ /* 0x010fe200078c10ff */
[----:B------:R-:W-:Y:S01]  /*a1e0*/  @!P2 ST.E.64 [R44.64], R62 ;  /* 0x0000003e2c00a985 */ /* 0x000fe2000c101b08 */
[----:B------:R-:W-:Y:S02]  /*a1f0*/  ISETP.GE.AND P3, PT, R26, c[0x0][0x3c8], PT ;  /* 0x0000f2001a007a0c */ /* 0x000fe40003f66270 */
[----:B------:R-:W-:Y:S01]  /*a200*/  @!P5 LEA.HI.X R11, R32, R145, R31, 0x2, P6 ;  /* 0x00000091200bd211 */ /* 0x000fe200030f141f */
[----:B------:R3:W-:Y:S01]  /*a210*/  @!P1 ST.E.64 [R4.64], R66 ;  /* 0x0000004204009985 */ /* 0x0007e2000c101b08 */
[----:B------:R-:W-:Y:S02]  /*a220*/  @!P0 LEA R32, P6, R30, R7, 0x2 ;  /* 0x000000071e208211 */ /* 0x000fe400078c10ff */
[----:B------:R-:W-:Y:S01]  /*a230*/  ISETP.GE.AND P2, PT, R24, c[0x0][0x3c8], PT ;  /* 0x0000f20018007a0c */ /* 0x000fe20003f46270 */
[----:B------:R4:W-:Y:S01]  /*a240*/  @!P5 ST.E.64 [R10.64], R70 ;  /* 0x000000460a00d985 */ /* 0x0009e2000c101b08 */
[----:B------:R-:W-:-:S02]  /*a250*/  @!P0 LEA.HI.X R33, R30, R145, R29, 0x2, P6 ;  /* 0x000000911e218211 */ /* 0x000fc400030f141d */
[----:B------:R-:W-:Y:S02]  /*a260*/  @!P4 LEA R30, P6, R28, R7, 0x2 ;  /* 0x000000071c1ec211 */ /* 0x000fe400078c10ff */
[----:B------:R-:W-:Y:S01]  /*a270*/  ISETP.GE.AND P1, PT, R22, c[0x0][0x3c8], PT ;  /* 0x0000f20016007a0c */ /* 0x000fe20003f26270 */
[----:B------:R-:W-:Y:S01]  /*a280*/  @!P0 ST.E.64 [R32.64], R74 ;  /* 0x0000004a20008985 */ /* 0x000fe2000c101b08 */
[----:B------:R-:W-:Y:S02]  /*a290*/  ISETP.GE.AND P0, PT, R20, c[0x0][0x3c8], PT ;  /* 0x0000f20014007a0c */ /* 0x000fe40003f06270 */
[----:B------:R-:W-:Y:S02]  /*a2a0*/  @!P4 LEA.HI.X R31, R28, R145, R27, 0x2, P6 ;  /* 0x000000911c1fc211 */ /* 0x000fe400030f141b */
[----:B------:R-:W-:Y:S02]  /*a2b0*/  @!P3 LEA R28, P6, R26, R7, 0x2 ;  /* 0x000000071a1cb211 */ /* 0x000fe400078c10ff */
[----:B------:R-:W-:Y:S01]  /*a2c0*/  ISETP.GE.AND P5, PT, R18, c[0x0][0x3c8], PT ;  /* 0x0000f20012007a0c */ /* 0x000fe20003fa6270 */
[----:B------:R-:W-:Y:S01]  /*a2d0*/  @!P4 ST.E.64 [R30.64], R78 ;  /* 0x0000004e1e00c985 */ /* 0x000fe2000c101b08 */
[----:B------:R-:W-:-:S02]  /*a2e0*/  @!P3 LEA.HI.X R29, R26, R145, R25, 0x2, P6 ;  /* 0x000000911a1db211 */ /* 0x000fc400030f1419 */
[----:B-1----:R-:W-:Y:S02]  /*a2f0*/  @!P2 LEA R8, P6, R24, R7, 0x2 ;  /* 0x000000071808a211 */ /* 0x002fe400078c10ff */
[----:B------:R-:W-:Y:S01]  /*a300*/  ISETP.GE.AND P4, PT, R16, c[0x0][0x3c8], PT ;  /* 0x0000f20010007a0c */ /* 0x000fe20003f86270 */
[----:B------:R-:W-:Y:S01]  /*a310*/  @!P3 ST.E.64 [R28.64], R82 ;  /* 0x000000521c00b985 */ /* 0x000fe2000c101b08 */
[----:B------:R-:W-:Y:S02]  /*a320*/  @!P2 LEA.HI.X R9, R24, R145, R23, 0x2, P6 ;  /* 0x000000911809a211 */ /* 0x000fe400030f1417 */
[-C--:B------:R-:W-:Y:S02]  /*a330*/  @!P1 LEA R24, P6, R22, R7.reuse, 0x2 ;  /* 0x0000000716189211 */ /* 0x080fe400078c10ff */
[----:B---3--:R-:W-:Y:S01]  /*a340*/  @!P0 LEA R4, P3, R20, R7, 0x2 ;  /* 0x0000000714048211 */ /* 0x008fe200078610ff */
[----:B------:R1:W-:Y:S01]  /*a350*/  @!P2 ST.E.64 [R8.64], R86 ;  /* 0x000000560800a985 */ /* 0x0003e2000c101b08 */
[----:B------:R-:W-:-:S02]  /*a360*/  @!P1 LEA.HI.X R25, R22, R145, R21, 0x2, P6 ;  /* 0x0000009116199211 */ /* 0x000fc400030f1415 */
[----:B------:R-:W-:Y:S02]  /*a370*/  @!P0 LEA.HI.X R5, R20, R145, R19, 0x2, P3 ;  /* 0x0000009114058211 */ /* 0x000fe400018f1413 */
[----:B------:R-:W-:Y:S01]  /*a380*/  ISETP.GE.AND P3, PT, R14, c[0x0][0x3c8], PT ;  /* 0x0000f2000e007a0c */ /* 0x000fe20003f66270 */
[----:B------:R-:W-:Y:S01]  /*a390*/  @!P1 ST.E.64 [R24.64], R90 ;  /* 0x0000005a18009985 */ /* 0x000fe2000c101b08 */
[----:B----4-:R-:W-:Y:S02]  /*a3a0*/  @!P5 LEA R10, P6, R18, R7, 0x2 ;  /* 0x00000007120ad211 */ /* 0x010fe400078c10ff */
[----:B------:R-:W-:Y:S01]  /*a3b0*/  ISETP.GE.AND P2, PT, R12, c[0x0][0x3c8], PT ;  /* 0x0000f2000c007a0c */ /* 0x000fe20003f46270 */
[----:B------:R3:W-:Y:S01]  /*a3c0*/  @!P0 ST.E.64 [R4.64], R94 ;  /* 0x0000005e04008985 */ /* 0x0007e2000c101b08 */
[----:B------:R-:W-:Y:S02]  /*a3d0*/  ISETP.GE.AND P1, PT, R216, c[0x0][0x3c8], PT ;  /* 0x0000f200d8007a0c */ /* 0x000fe40003f26270 */
[----:B------:R-:W-:-:S02]  /*a3e0*/  @!P5 LEA.HI.X R11, R18, R145, R17, 0x2, P6 ;  /* 0x00000091120bd211 */ /* 0x000fc400030f1411 */
[----:B------:R-:W-:Y:S02]  /*a3f0*/  ISETP.GE.AND P0, PT, R215, c[0x0][0x3c8], PT ;  /* 0x0000f200d7007a0c */ /* 0x000fe40003f06270 */
[C---:B------:R-:W-:Y:S01]  /*a400*/  @!P4 LEA R18, P6, R16.reuse, R7, 0x2 ;  /* 0x000000071012c211 */ /* 0x040fe200078c10ff */
[----:B------:R4:W-:Y:S03]  /*a410*/  @!P5 ST.E.64 [R10.64], R98 ;  /* 0x000000620a00d985 */ /* 0x0009e6000c101b08 */
[----:B------:R-:W-:Y:S02]  /*a420*/  @!P4 LEA.HI.X R19, R16, R145, R15, 0x2, P6 ;  /* 0x000000911013c211 */ /* 0x000fe400030f140f */
[----:B------:R-:W-:-:S03]  /*a430*/  @!P3 LEA R16, P6, R14, R7, 0x2 ;  /* 0x000000070e10b211 */ /* 0x000fc600078c10ff */
[----:B------:R4:W-:Y:S01]  /*a440*/  @!P4 ST.E.64 [R18.64], R102 ;  /* 0x000000661200c985 */ /* 0x0009e2000c101b08 */
[----:B------:R-:W-:Y:S02]  /*a450*/  @!P3 LEA.HI.X R17, R14, R145, R13, 0x2, P6 ;  /* 0x000000910e11b211 */ /* 0x000fe400030f140d */
[-C--:B------:R-:W-:Y:S02]  /*a460*/  @!P2 LEA R14, P6, R12, R7.reuse, 0x2 ;  /* 0x000000070c0ea211 */ /* 0x080fe400078c10ff */
[----:B-1----:R-:W-:Y:S01]  /*a470*/  @!P1 LEA R8, P5, R216, R7, 0x2 ;  /* 0x00000007d8089211 */ /* 0x002fe200078a10ff */
[----:B------:R4:W-:Y:S01]  /*a480*/  @!P3 ST.E.64 [R16.64], R106 ;  /* 0x0000006a1000b985 */ /* 0x0009e2000c101b08 */
[-C--:B------:R-:W-:Y:S02]  /*a490*/  @!P2 LEA.HI.X R15, R12, R145.reuse, R3, 0x2, P6 ;  /* 0x000000910c0fa211 */ /* 0x080fe400030f1403 */
[----:B------:R-:W-:-:S03]  /*a4a0*/  @!P1 LEA.HI.X R9, R216, R145, R213, 0x2, P5 ;  /* 0x00000091d8099211 */ /* 0x000fc600028f14d5 */
[----:B------:R4:W-:Y:S01]  /*a4b0*/  @!P2 ST.E.64 [R14.64], R122 ;  /* 0x0000007a0e00a985 */ /* 0x0009e2000c101b08 */
[----:B---3--:R-:W-:-:S03]  /*a4c0*/  @!P0 LEA R4, P4, R215, R7, 0x2 ;  /* 0x00000007d7048211 */ /* 0x008fc600078810ff */
[----:B------:R4:W-:Y:S01]  /*a4d0*/  @!P1 ST.E.64 [R8.64], R110 ;  /* 0x0000006e08009985 */ /* 0x0009e2000c101b08 */
[----:B------:R-:W-:-:S05]  /*a4e0*/  @!P0 LEA.HI.X R5, R215, R145, R212, 0x2, P4 ;  /* 0x00000091d7058211 */ /* 0x000fca00020f14d4 */
[----:B------:R4:W-:Y:S01]  /*a4f0*/  @!P0 ST.E.64 [R4.64], R118 ;  /* 0x0000007604008985 */ /* 0x0009e2000c101b08 */
[----:B------:R-:W-:-:S13]  /*a500*/  ISETP.GE.AND P0, PT, R214, c[0x0][0x3c8], PT ;  /* 0x0000f200d6007a0c */ /* 0x000fda0003f06270 */
[----:B------:R-:W-:Y:S05]  /*a510*/  @P0 BRA `(.L_x_1280) ;  /* 0x00000bf000000947 */ /* 0x000fea0003800000 */
[----:B----4-:R-:W-:-:S04]  /*a520*/  LEA R4, P0, R214, R7, 0x2 ;  /* 0x00000007d6047211 */ /* 0x010fc800078010ff */
[----:B------:R-:W-:-:S05]  /*a530*/  LEA.HI.X R5, R214, R145, R209, 0x2, P0 ;  /* 0x00000091d6057211 */ /* 0x000fca00000f14d1 */
[----:B------:R1:W-:Y:S01]  /*a540*/  ST.E.64 [R4.64], R114 ;  /* 0x0000007204007985 */ /* 0x0003e2000c101b08 */
[----:B------:R-:W-:Y:S05]  /*a550*/  BRA `(.L_x_1280) ;  /* 0x00000bb000007947 */ /* 0x000fea0003800000 */
.L_x_1265:
        /* <DEDUP_REMOVED lines=17> */
[----:B-1----:R-:W3:Y:S02]  /*a670*/  LDG.E R6, [R4.64+0x4] ;  /* 0x0000040804067981 */ /* 0x002ee4000c1e1900 */
[----:B---3--:R-:W-:Y:S02]  /*a680*/  IADD3 R3, -R3, R6, RZ ;  /* 0x0000000603037210 */ /* 0x008fe40007ffe1ff */
.L_x_1286:
        /* <DEDUP_REMOVED lines=16> */
[----:B------:R-:W1:Y:S01]  /*a790*/  LDC.64 R18, c[0x0][R20+0x170] ;  /* 0x00005c0014127b82 */ /* 0x000e620000000a00 */
[----:B------:R-:W-:-:S07]  /*a7a0*/  SEL R231, R231, RZ, P2 ;  /* 0x000000ffe7e77207 */ /* 0x000fce0001000000 */
[----:B------:R-:W3:Y:S03]  /*a7b0*/  LDC.64 R12, c[0x0][R20+0x168] ;  /* 0x00005a00140c7b82 */ /* 0x000ee60000000a00 */
[----:B------:R-:W-:-:S05]  /*a7c0*/  @P0 IMAD.HI.U32 R8, R4, c[0x0][0x4ec], RZ ;  /* 0x00013b0004080a27 */ /* 0x000fca00078e00ff */
[----:B------:R-:W4:Y:S01]  /*a7d0*/  LDC.64 R16, c[0x0][R20+0x178] ;  /* 0x00005e0014107b82 */ /* 0x000f220000000a00 */
[----:B------:R-:W-:-:S07]  /*a7e0*/  @P0 SHF.R.U32.HI R9, RZ, c[0x0][0x4f0], R8 ;  /* 0x00013c00ff090a19 */ /* 0x000fce0000011608 */
[----:B------:R-:W5:Y:S01]  /*a7f0*/  LDC.64 R14, c[0x0][R20+0x160] ;  /* 0x00005800140e7b82 */ /* 0x000f620000000a00 */
        /* <DEDUP_REMOVED lines=9> */
[----:B------:R-:W-:Y:S01]  /*a890*/  IMAD.MOV R7, RZ, RZ, -R9 ;  /* 0x000000ffff077224 */ /* 0x000fe200078e0a09 */
[----:B------:R-:W-:Y:S01]  /*a8a0*/  IADD3.X R6, R6, R8, R5, P1, P0 ;  /* 0x0000000806067210 */ /* 0x000fe20000fe0405 */
[----:B------:R-:W-:-:S04]  /*a8b0*/  IMAD.WIDE.U32 R16, R16, R231, RZ ;  /* 0x000000e710107225 */ /* 0x000fc800078e00ff */
[----:B------:R-:W-:Y:S01]  /*a8c0*/  IMAD R7, R7, c[0x0][0x4e8], R4 ;  /* 0x00013a0007077a24 */ /* 0x000fe200078e0204 */
[----:B------:R-:W-:Y:S02]  /*a8d0*/  IADD3 R11, R17, R10, RZ ;  /* 0x0000000a110b7210 */ /* 0x000fe40007ffe0ff */
[----:B------:R-:W-:Y:S02]  /*a8e0*/  IADD3 R12, P1, P0, R9, R12, R16 ;  /* 0x0000000c090c7210 */ /* 0x000fe4000783e010 */
[----:B------:R-:W-:Y:S01]  /*a8f0*/  SHF.R.S32.HI R4, RZ, 0x1f, R9 ;  /* 0x0000001fff047819 */ /* 0x000fe20000011409 */
[----:B-----5:R-:W-:Y:S01]  /*a900*/  IMAD R9, R15, R7, RZ ;  /* 0x000000070f097224 */ /* 0x020fe200078e02ff */
[----:B------:R-:W-:Y:S02]  /*a910*/  SHF.R.S32.HI R8, RZ, 0x1f, R7 ;  /* 0x0000001fff087819 */ /* 0x000fe40000011407 */
[----:B------:R-:W-:Y:S01]  /*a920*/  IADD3.X R13, R4, R6, R11, P1, P0 ;  /* 0x00000006040d7210 */ /* 0x000fe20000fe040b */
[----:B------:R-:W-:Y:S01]  /*a930*/  IMAD.MOV.U32 R4, RZ, RZ, c[0x0][0x4a8] ;  /* 0x00012a00ff047624 */ /* 0x000fe200078e00ff */
[----:B------:R-:W-:Y:S01]  /*a940*/  MOV R6, c[0x0][0x4ac] ;  /* 0x00012b0000067a02 */ /* 0x000fe20000000f00 */
[----:B------:R-:W-:-:S02]  /*a950*/  IMAD R8, R14, R8, R9 ;  /* 0x000000080e087224 */ /* 0x000fc400078e0209 */
        /* <DEDUP_REMOVED lines=8> */
.L_x_1288:
[----:B------:R-:W-:Y:S05]  /*a9e0*/  BSYNC B0 ;  /* 0x0000000000007941 */ /* 0x000fea0003800000 */
.L_x_1287:
[----:B------:R-:W-:-:S13]  /*a9f0*/  ISETP.GT.AND P0, PT, R230, 0x1, PT ;  /* 0x00000001e600780c */ /* 0x000fda0003f04270 */
[----:B------:R-:W-:Y:S05]  /*aa00*/  @P0 BRA `(.L_x_1280) ;  /* 0x0000070000000947 */ /* 0x000fea0003800000 */
[----:B------:R-:W-:Y:S01]  /*aa10*/  MOV R4, c[0x0][0x4e8] ;  /* 0x00013a0000047a02 */ /* 0x000fe20000000f00 */
[----:B------:R-:W-:Y:S02]  /*aa20*/  IMAD R5, R5, c[0x0][0x3a0], RZ ;  /* 0x0000e80005057a24 */ /* 0x000fe400078e02ff */
[----:B-1----:R-:W-:Y:S01]  /*aa30*/  IMAD.WIDE.U32 R6, R0, c[0x0][0x3a0], RZ ;  /* 0x0000e80000067a25 */ /* 0x002fe200078e00ff */
[----:B------:R-:W-:-:S03]  /*aa40*/  ISETP.NE.AND P0, PT, R4, 0x1, PT ;  /* 0x000000010400780c */ /* 0x000fc60003f05270 */
[----:B------:R-:W-:Y:S01]  /*aa50*/  IMAD R5, R0, c[0x0][0x3a4], R5 ;  /* 0x0000e90000057a24 */ /* 0x000fe200078e0205 */
[----:B------:R-:W-:Y:S01]  /*aa60*/  LEA R0, R184, R195, 0x5 ;  /* 0x000000c3b8007211 */ /* 0x000fe200078e28ff */
[----:B------:R-:W-:-:S03]  /*aa70*/  IMAD R225, R225, c[0x0][0x3f0], RZ ;  /* 0x0000fc00e1e17a24 */ /* 0x000fc600078e02ff */
[----:B------:R-:W-:Y:S01]  /*aa80*/  LEA R0, R189, R0, 0x7 ;  /* 0x00000000bd007211 */ /* 0x000fe200078e38ff */
[----:B------:R-:W-:Y:S01]  /*aa90*/  IMAD R225, R226, c[0x0][0x3f4], R225 ;  /* 0x0000fd00e2e17a24 */ /* 0x000fe200078e02e1 */
[----:B------:R-:W-:Y:S02]  /*aaa0*/  IADD3 R7, R7, R5, RZ ;  /* 0x0000000507077210 */ /* 0x000fe40007ffe0ff */
[----:B------:R-:W-:Y:S01]  /*aab0*/  MOV R5, R0 ;  /* 0x0000000000057202 */ /* 0x000fe20000000f00 */
[----:B------:R-:W-:Y:S01]  /*aac0*/  @P0 IMAD.HI.U32 R4, R0, c[0x0][0x4ec], RZ ;  /* 0x00013b0000040a27 */ /* 0x000fe200078e00ff */
[----:B------:R-:W-:-:S03]  /*aad0*/  LEA R189, R189, R195, 0x7 ;  /* 0x000000c3bdbd7211 */ /* 0x000fc600078e38ff */
        /* <DEDUP_REMOVED lines=21> */
.L_x_1341:
[----:B------:R-:W-:Y:S05]  /*ac30*/  BRA.DIV ~URZ, `(.L_x_1290) ;  /* 0x00001ca27f007947 */ /* 0x000fea000b800000 */
[----:B------:R4:W1:Y:S02]  /*ac40*/  SHFL.IDX PT, R7, R4, RZ, 0x181f ;  /* 0x00181fff04077589 */ /* 0x00086400000e0000 */
.L_x_1342:
        /* <DEDUP_REMOVED lines=16> */
.L_x_1292:
[----:B------:R-:W-:Y:S05]  /*ad50*/  BSYNC B0 ;  /* 0x0000000000007941 */ /* 0x000fea0003800000 */
.L_x_1291:
[----:B------:R-:W-:Y:S05]  /*ad60*/  BRA.DIV ~URZ, `(.L_x_1293) ;  /* 0x00001bd27f007947 */ /* 0x000fea000b800000 */
[----:B------:R2:W4:Y:S04]  /*ad70*/  SHFL.IDX PT, R3, R5, 0x1, 0x181f ;  /* 0x00381f0005037f89 */ /* 0x00052800000e0000 */
[----:B-1----:R2:W1:Y:S02]  /*ad80*/  SHFL.IDX PT, R7, R4, 0x1, 0x181f ;  /* 0x00381f0004077f89 */ /* 0x00246400000e0000 */
.L_x_1343:
        /* <DEDUP_REMOVED lines=10> */
[-C--:B----4-:R-:W-:Y:S02]  /*ae30*/  @!P2 LEA.HI.X R9, R210, R3.reuse, R211, 0x1, P5 ;  /* 0x00000003d209a211 */ /* 0x090fe400028f0cd3 */
[-C--:B------:R-:W-:Y:S02]  /*ae40*/  @!P1 LEA.HI.X R7, R199, R3.reuse, R198, 0x1, P4 ;  /* 0x00000003c7079211 */ /* 0x080fe400020f0cc6 */
[----:B------:R-:W-:Y:S01]  /*ae50*/  @!P0 LEA.HI.X R11, R200, R3, R197, 0x1, P3 ;  /* 0x00000003c80b8211 */ /* 0x000fe200018f0cc5 */
[----:B------:R1:W-:Y:S04]  /*ae60*/  @!P2 ST.E.128 [R8.64], RZ ;  /* 0x000000ff0800a985 */ /* 0x0003e8000c101d08 */
[----:B------:R1:W-:Y:S04]  /*ae70*/  @!P1 ST.E.128 [R6.64], RZ ;  /* 0x000000ff06009985 */ /* 0x0003e8000c101d08 */
[----:B------:R1:W-:Y:S02]  /*ae80*/  @!P0 ST.E.128 [R10.64], RZ ;  /* 0x000000ff0a008985 */ /* 0x0003e4000c101d08 */
.L_x_1295:
[----:B------:R-:W-:Y:S05]  /*ae90*/  BSYNC B0 ;  /* 0x0000000000007941 */ /* 0x000fea0003800000 */
.L_x_1294:
[----:B------:R-:W-:Y:S05]  /*aea0*/  BRA.DIV ~URZ, `(.L_x_1296) ;  /* 0x00001b527f007947 */ /* 0x000fea000b800000 */
[----:B----4-:R4:W2:Y:S02]  /*aeb0*/  SHFL.IDX PT, R3, R5, 0x2, 0x181f ;  /* 0x00581f0005037f89 */ /* 0x0108a400000e0000 */
.L_x_1344:
[----:B------:R-:W-:Y:S05]  /*aec0*/  BRA.DIV ~URZ, `(.L_x_1297) ;  /* 0x00001ba27f007947 */ /* 0x000fea000b800000 */
[----:B-1----:R1:W4:Y:S02]  /*aed0*/  SHFL.IDX PT, R7, R4, 0x2, 0x181f ;  /* 0x00581f0004077f89 */ /* 0x00232400000e0000 */
.L_x_1345:
        /* <DEDUP_REMOVED lines=16> */
.L_x_1299:
[----:B------:R-:W-:Y:S05]  /*afe0*/  BSYNC B0 ;  /* 0x0000000000007941 */ /* 0x000fea0003800000 */
.L_x_1298:
[----:B------:R-:W-:Y:S05]  /*aff0*/  BRA.DIV ~URZ, `(.L_x_1300) ;  /* 0x00001ad27f007947 */ /* 0x000fea000b800000 */
[----:B--2-4-:R-:W2:Y:S04]  /*b000*/  SHFL.IDX PT, R5, R5, 0x3, 0x181f ;  /* 0x00781f0005057f89 */ /* 0x014ea800000e0000 */
[----:B------:R4:W1:Y:S02]  /*b010*/  SHFL.IDX PT, R7, R4, 0x3, 0x181f ;  /* 0x00781f0004077f89 */ /* 0x00086400000e0000 */
.L_x_1346:
        /* <DEDUP_REMOVED lines=8> */
[----:B----4-:R-:W-:Y:S02]  /*b0a0*/  @!P0 LEA R4, P3, R200, R7, 0x1 ;  /* 0x00000007c8048211 */ /* 0x010fe400078608ff */
[-C--:B--2---:R-:W-:Y:S02]  /*b0b0*/  @!P2 LEA.HI.X R9, R210, R5.reuse, R211, 0x1, P5 ;  /* 0x00000005d209a211 */ /* 0x084fe400028f0cd3 */
[-C--:B------:R-:W-:Y:S02]  /*b0c0*/  @!P1 LEA.HI.X R7, R199, R5.reuse, R198, 0x1, P4 ;  /* 0x00000005c7079211 */ /* 0x080fe400020f0cc6 */
[----:B------:R-:W-:Y:S01]  /*b0d0*/  @!P0 LEA.HI.X R5, R200, R5, R197, 0x1, P3 ;  /* 0x00000005c8058211 */ /* 0x000fe200018f0cc5 */
[----:B------:R1:W-:Y:S04]  /*b0e0*/  @!P2 ST.E.128 [R8.64], RZ ;  /* 0x000000ff0800a985 */ /* 0x0003e8000c101d08 */
[----:B------:R1:W-:Y:S04]  /*b0f0*/  @!P1 ST.E.128 [R6.64], RZ ;  /* 0x000000ff06009985 */ /* 0x0003e8000c101d08 */
[----:B------:R1:W-:Y:S02]  /*b100*/  @!P0 ST.E.128 [R4.64], RZ ;  /* 0x000000ff04008985 */ /* 0x0003e4000c101d08 */
.L_x_1280:
[----:B------:R-:W-:Y:S05]  /*b110*/  BSYNC B1 ;  /* 0x0000000000017941 */ /* 0x000fea0003800000 */
.L_x_1264:
[----:B------:R-:W-:-:S13]  /*b120*/  ISETP.NE.AND P0, PT, R196, RZ, PT ;  /* 0x000000ffc400720c */ /* 0x000fda0003f05270 */
[----:B------:R-:W-:Y:S01]  /*b130*/  @P0 WARPSYNC 0xffffffff ;  /* 0xffffffff00000948 */ /* 0x000fe20003800000 */
[----:B------:R-:W-:Y:S06]  /*b140*/  @P0 BAR.SYNC.DEFER_BLOCKING 0x5, 0x100 ;  /* 0x0144000000000b1d */ /* 0x000fec0000010000 */
[----:B------:R-:W4:Y:S04]  /*b150*/  @P0 LDS.128 R188, [0x24100] ;  /* 0x02410000ffbc0984 */ /* 0x000f280000000c00 */
[----:B------:R-:W-:Y:S06]  /*b160*/  @P0 BAR.ARV 0x4, 0x100 ;  /* 0x0104000000000b1d */ /* 0x000fec0000002000 */
[----:B------:R-:W-:Y:S05]  /*b170*/  @P0 BRA `(.L_x_1301) ;  /* 0x00000a6000000947 */ /* 0x000fea0003800000 */
[----:B-1--4-:R-:W-:Y:S01]  /*b180*/  LOP3.LUT R4, R134, 0x1f, RZ, 0xc0, !PT ;  /* 0x0000001f86047812 */ /* 0x012fe200078ec0ff */
[----:B--2---:R-:W-:-:S03]  /*b190*/  IMAD.MOV.U32 R5, RZ, RZ, RZ ;  /* 0x000000ffff057224 */ /* 0x004fc600078e00ff */
[----:B------:R-:W-:Y:S01]  /*b1a0*/  ISETP.NE.AND P5, PT, R4, 0x1f, PT ;  /* 0x0000001f0400780c */ /* 0x000fe20003fa5270 */
[----:B------:R-:W-:Y:S10]  /*b1b0*/  BRA.DIV ~URZ, `(.L_x_1302) ;  /* 0x000019d27f007947 */ /* 0x000ff4000b800000 */
[----:B------:R1:W2:Y:S02]  /*b1c0*/  SHFL.IDX PT, R3, R2, RZ, 0x1f ;  /* 0x00001fff02037589 */ /* 0x0002a400000e0000 */
.L_x_1347:
[----:B------:R-:W-:Y:S05]  /*b1d0*/  BRA.DIV ~URZ, `(.L_x_1303) ;  /* 0x00001a227f007947 */ /* 0x000fea000b800000 */
[----:B-1----:R-:W1:Y:S02]  /*b1e0*/  SHFL.IDX PT, R2, R2, 0x1, 0x1f ;  /* 0x00201f0002027f89 */ /* 0x002e6400000e0000 */
.L_x_1348:
[----:B---3--:R-:W-:Y:S02]  /*b1f0*/  IMAD.IADD R7, R191, 0x1, R4 ;  /* 0x00000001bf077824 */ /* 0x008fe400078e0204 */
        /* <DEDUP_REMOVED lines=17> */
.L_x_1349:
        /* <DEDUP_REMOVED lines=16> */
.L_x_1350:
[----:B----4-:R-:W-:Y:S01]  /*b410*/  IMAD R7, R7, c[0x0][0x538], RZ ;  /* 0x00014e0007077a24 */ /* 0x010fe200078e02ff */
[----:B------:R-:W-:Y:S04]  /*b420*/  BSSY B1, `(.L_x_1306) ;  /* 0x0000076000017945 */ /* 0x000fe80003800000 */
[----:B-1----:R-:W-:-:S04]  /*b430*/  IADD3 R188, R7, R2, RZ ;  /* 0x0000000207bc7210 */ /* 0x002fc80007ffe0ff */
[----:B--2---:R-:W-:-:S13]  /*b440*/  ISETP.GT.AND P6, PT, R188, R3, PT ;  /* 0x00000003bc00720c */ /* 0x004fda0003fc4270 */
[----:B------:R-:W-:Y:S05]  /*b450*/  @P6 BRA `(.L_x_1307) ;  /* 0x0000024000006947 */ /* 0x000fea0003800000 */
.L_x_1311:
        /* <DEDUP_REMOVED lines=16> */
.L_x_1351:
        /* <DEDUP_REMOVED lines=16> */
.L_x_1352:
[----:B--2---:R-:W-:-:S05]  /*b660*/  IMAD R7, R7, c[0x0][0x538], RZ ;  /* 0x00014e0007077a24 */ /* 0x004fca00078e02ff */
[----:B------:R-:W-:-:S04]  /*b670*/  IADD3 R188, R7, R188, RZ ;  /* 0x000000bc07bc7210 */ /* 0x000fc80007ffe0ff */
[----:B------:R-:W-:-:S13]  /*b680*/  ISETP.GT.AND P6, PT, R188, R3, PT ;  /* 0x00000003bc00720c */ /* 0x000fda0003fc4270 */
[----:B-1----:R-:W-:Y:S05]  /*b690*/  @!P6 BRA `(.L_x_1311) ;  /* 0xfffffdc00000e947 */ /* 0x002fea000383ffff */
.L_x_1307:
[----:B------:R-:W-:-:S05]  /*b6a0*/  IADD3 R188, -R7, R188, RZ ;  /* 0x000000bc07bc7210 */ /* 0x000fca0007ffe1ff */
[----:B------:R-:W-:-:S05]  /*b6b0*/  IMAD R0, R15, c[0x0][0x538], R188 ;  /* 0x00014e000f007a24 */ /* 0x000fca00078e02bc */
[----:B------:R-:W-:Y:S01]  /*b6c0*/  ISETP.GT.AND P0, PT, R0, R3, PT ;  /* 0x000000030000720c */ /* 0x000fe20003f04270 */
[----:B------:R-:W-:-:S12]  /*b6d0*/  BRA.DIV ~URZ, `(.L_x_1312) ;  /* 0x000019727f007947 */ /* 0x000fd8000b800000 */
[----:B------:R-:W-:-:S04]  /*b6e0*/  VOTE.ANY R13, PT, !P0 ;  /* 0x00000000000d7806 */ /* 0x000fc800040e0100 */
.L_x_1353:
[----:B------:R1:W2:Y:S01]  /*b6f0*/  POPC R2, R13 ;  /* 0x0000000d00027309 */ /* 0x0002a20000000000 */
[----:B------:R-:W-:Y:S05]  /*b700*/  BRA.DIV ~URZ, `(.L_x_1313) ;  /* 0x000019827f007947 */ /* 0x000fea000b800000 */
[----:B--2---:R2:W4:Y:S04]  /*b710*/  SHFL.IDX PT, R12, R12, R2, 0x1f ;  /* 0x00001f020c0c7589 */ /* 0x00452800000e0000 */
[----:B------:R2:W1:Y:S02]  /*b720*/  SHFL.IDX PT, R5, R5, R2, 0x1f ;  /* 0x00001f0205057589 */ /* 0x00046400000e0000 */
.L_x_1354:
[----:B------:R-:W-:Y:S01]  /*b730*/  ISETP.NE.AND P0, PT, R13, RZ, PT ;  /* 0x000000ff0d00720c */ /* 0x000fe20003f05270 */
[----:B------:R-:W-:-:S12]  /*b740*/  BSSY B0, `(.L_x_1314) ;  /* 0x0000005000007945 */ /* 0x000fd80003800000 */
[----:B------:R-:W-:Y:S05]  /*b750*/  @!P0 BRA `(.L_x_1315) ;  /* 0x0000003000008947 */ /* 0x000fea0003800000 */
[----:B------:R-:W-:Y:S01]  /*b760*/  IADD3 R6, R2, -0x1, RZ ;  /* 0xffffffff02067810 */ /* 0x000fe20007ffe0ff */
[----:B------:R-:W-:Y:S05]  /*b770*/  BRA.DIV ~URZ, `(.L_x_1316) ;  /* 0x000019e27f007947 */ /* 0x000fea000b800000 */
[----:B------:R2:W3:Y:S02]  /*b780*/  SHFL.IDX PT, R17, R15, R6, 0x1f ;  /* 0x00001f060f117589 */ /* 0x0004e400000e0000 */
.L_x_1315:
[----:B------:R-:W-:Y:S05]  /*b790*/  BSYNC B0 ;  /* 0x0000000000007941 */ /* 0x000fea0003800000 */
.L_x_1314:
[-C--:B----4-:R-:W-:Y:S01]  /*b7a0*/  IABS R0, R12.reuse ;  /* 0x0000000c00007213 */ /* 0x090fe20000000000 */
[----:B---3--:R-:W-:Y:S01]  /*b7b0*/  IMAD R188, R17, c[0x0][0x538], R188 ;  /* 0x00014e0011bc7a24 */ /* 0x008fe200078e02bc */
[----:B-1----:R-:W-:Y:S02]  /*b7c0*/  IABS R9, R5 ;  /* 0x0000000500097213 */ /* 0x002fe40000000000 */
[----:B------:R-:W1:Y:S01]  /*b7d0*/  I2F.RP R8, R0 ;  /* 0x0000000000087306 */ /* 0x000e620000209400 */
[----:B------:R-:W-:Y:S01]  /*b7e0*/  IMAD.IADD R189, R3, 0x1, -R188 ;  /* 0x0000000103bd7824 */ /* 0x000fe200078e0abc */
[----:B------:R-:W-:Y:S02]  /*b7f0*/  IABS R3, R12 ;  /* 0x0000000c00037213 */ /* 0x000fe40000000000 */
[----:B------:R-:W-:-:S03]  /*b800*/  IADD3 R191, R2, R191, RZ ;  /* 0x000000bf02bf7210 */ /* 0x000fc60007ffe0ff */
[----:B------:R-:W-:Y:S01]  /*b810*/  IMAD.MOV R3, RZ, RZ, -R3 ;  /* 0x000000ffff037224 */ /* 0x000fe200078e0a03 */
        /* <DEDUP_REMOVED lines=11> */
[----:B------:R-:W-:-:S04]  /*b8d0*/  IMAD.HI.U32 R11, R7, R11, R6 ;  /* 0x0000000b070b7227 */ /* 0x000fc800078e0006 */
[----:B--2---:R-:W-:Y:S02]  /*b8e0*/  IMAD.MOV.U32 R14, RZ, RZ, RZ ;  /* 0x000000ffff0e7224 */ /* 0x004fe400078e00ff */
[----:B------:R-:W-:-:S04]  /*b8f0*/  IMAD.HI.U32 R6, R11, R8, RZ ;  /* 0x000000080b067227 */ /* 0x000fc800078e00ff */
[----:B------:R-:W-:Y:S01]  /*b900*/  IMAD R3, R6, R3, R8 ;  /* 0x0000000306037224 */ /* 0x000fe200078e0208 */
[----:B---3--:R-:W-:-:S04]  /*b910*/  IADD3 R8, RZ, -R15, RZ ;  /* 0x8000000fff087210 */ /* 0x008fc80007ffe0ff */
[----:B------:R-:W-:Y:S01]  /*b920*/  ISETP.GT.U32.AND P1, PT, R0, R3, PT ;  /* 0x000000030000720c */ /* 0x000fe20003f24070 */
[----:B------:R-:W-:-:S04]  /*b930*/  IMAD R7, R8, R9, RZ ;  /* 0x0000000908077224 */ /* 0x000fc800078e02ff */
[----:B------:R-:W-:-:S08]  /*b940*/  IMAD.HI.U32 R7, R15, R7, R14 ;  /* 0x000000070f077227 */ /* 0x000fd000078e000e */
        /* <DEDUP_REMOVED lines=31> */
.L_x_1308:
[----:B------:R-:W-:Y:S01]  /*bb40*/  IMAD.MOV.U32 R188, RZ, RZ, R3 ;  /* 0x000000ffffbc7224 */ /* 0x000fe200078e0003 */
[----:B------:R-:W-:Y:S01]  /*bb50*/  MOV R190, RZ ;  /* 0x000000ff00be7202 */ /* 0x000fe20000000f00 */
[----:B------:R-:W-:Y:S01]  /*bb60*/  IMAD.MOV.U32 R189, RZ, RZ, RZ ;  /* 0x000000ffffbd7224 */ /* 0x000fe200078e00ff */
[----:B------:R-:W-:Y:S02]  /*bb70*/  MOV R191, c[0x0][0x53c] ;  /* 0x00014f0000bf7a02 */ /* 0x000fe40000000f00 */
.L_x_1317:
[----:B------:R-:W-:Y:S05]  /*bb80*/  BSYNC B1 ;  /* 0x0000000000017941 */ /* 0x000fea0003800000 */
.L_x_1306:
[----:B------:R-:W-:Y:S01]  /*bb90*/  WARPSYNC 0xffffffff ;  /* 0xffffffff00007948 */ /* 0x000fe20003800000 */
[----:B------:R-:W-:Y:S01]  /*bba0*/  BAR.SYNC.DEFER_BLOCKING 0x4, 0x100 ;  /* 0x0104000000007b1d */ /* 0x000fe20000010000 */
[----:B------:R-:W-:-:S13]  /*bbb0*/  ISETP.NE.AND P0, PT, R4, RZ, PT ;  /* 0x000000ff0400720c */ /* 0x000fda0003f05270 */
[----:B------:R1:W-:Y:S04]  /*bbc0*/  @!P0 STS.128 [0x24100], R188 ;  /* 0x024100bcff008388 */ /* 0x0003e80000000c00 */
[----:B------:R-:W-:Y:S06]  /*bbd0*/  BAR.ARV 0x5, 0x100 ;  /* 0x0144000000007b1d */ /* 0x000fec0000002000 */
.L_x_1301:
[----:B----4-:R-:W-:-:S13]  /*bbe0*/  ISETP.GE.AND P0, PT, R191, c[0x0][0x53c], PT ;  /* 0x00014f00bf007a0c */ /* 0x010fda0003f06270 */
[----:B-123--:R-:W-:Y:S01]  /*bbf0*/  @P0 CALL.REL.NOINC `(.L_x_1318) ;  /* 0x0000001000000944 */ /* 0x00efe20003c00000 */
[----:B------:R-:W-:Y:S05]  /*bc00*/  BRA `(.L_x_1319) ;  /* 0xffff563000007947 */ /* 0x000fea000383ffff */
.L_x_1318:
[----:B------:R-:W-:Y:S05]  /*bc10*/  EXIT ;  /* 0x000000000000794d */ /* 0x000fea0003800000 */
.L_x_1225:
[----:B------:R-:W-:Y:S02]  /*bc20*/  MOV R6, 0x1 ;  /* 0x0000000100067802 */ /* 0x000fe40000000f00 */
[----:B------:R-:W-:Y:S02]  /*bc30*/  MOV R0, 0xbc50 ;  /* 0x0000bc5000007802 */ /* 0x000fe40000000f00 */
[----:B-1----:R-:W-:Y:S05]  /*bc40*/  CALL.REL.NOINC `($__internal_28_$__cuda_sm70_shflsync_up_p) ;  /* 0x0000161000007944 */ /* 0x002fea0003c00000 */
[----:B-12---:R-:W-:Y:S05]  /*bc50*/  BRA `(.L_x_1320) ;  /* 0xffff480000007947 */ /* 0x006fea000383ffff */
.L_x_1226:
[----:B------:R-:W-:Y:S02]  /*bc60*/  MOV R6, 0x2 ;  /* 0x0000000200067802 */ /* 0x000fe40000000f00 */
[----:B------:R-:W-:Y:S02]  /*bc70*/  MOV R0, 0xbc90 ;  /* 0x0000bc9000007802 */ /* 0x000fe40000000f00 */
[----:B-1----:R-:W-:Y:S05]  /*bc80*/  CALL.REL.NOINC `($__internal_28_$__cuda_sm70_shflsync_up_p) ;  /* 0x000015d000007944 */ /* 0x002fea0003c00000 */
[----:B--2---:R-:W-:Y:S02]  /*bc90*/  SEL R6, R6, RZ, P4 ;  /* 0x000000ff06067207 */ /* 0x004fe40002000000 */
[----:B------:R-:W-:-:S03]  /*bca0*/  MOV R0, 0xbce0 ;  /* 0x0000bce000007802 */ /* 0x000fc60000000f00 */
[----:B-1----:R-:W-:Y:S02]  /*bcb0*/  IMAD.IADD R15, R15, 0x1, R6 ;  /* 0x000000010f0f7824 */ /* 0x002fe400078e0206 */
[----:B------:R-:W-:Y:S02]  /*bcc0*/  IMAD.MOV.U32 R6, RZ, RZ, 0x4 ;  /* 0x00000004ff067424 */ /* 0x000fe400078e00ff */
[----:B------:R-:W-:Y:S05]  /*bcd0*/  CALL.REL.NOINC `($__internal_28_$__cuda_sm70_shflsync_up_p) ;  /* 0x0000158000007944 */ /* 0x000fea0003c00000 */
        /* <DEDUP_REMOVED lines=11> */
[----:B------:R-:W-:Y:S02]  /*bd90*/  MOV R7, 0x1f ;  /* 0x0000001f00077802 */ /* 0x000fe40000000f00 */
[----:B------:R-:W-:Y:S01]  /*bda0*/  MOV R0, 0xbdf0 ;  /* 0x0000bdf000007802 */ /* 0x000fe20000000f00 */
[----:B-1----:R-:W-:Y:S02]  /*bdb0*/  IMAD.IADD R15, R15, 0x1, R6 ;  /* 0x000000010f0f7824 */ /* 0x002fe400078e0206 */
[----:B------:R-:W-:Y:S02]  /*bdc0*/  IMAD.MOV.U32 R6, RZ, RZ, 0x1f ;  /* 0x0000001fff067424 */ /* 0x000fe400078e00ff */
[----:B------:R-:W-:-:S02]  /*bdd0*/  IMAD.MOV.U32 R9, RZ, RZ, R15 ;  /* 0x000000ffff097224 */ /* 0x000fc400078e000f */
[----:B------:R-:W-:Y:S05]  /*bde0*/  CALL.REL.NOINC `($__internal_27_$__cuda_sm70_shflsync_idx_p) ;  /* 0x0000142000007944 */ /* 0x000fea0003c00000 */
[----:B-12---:R-:W-:Y:S05]  /*bdf0*/  BRA `(.L_x_1321) ;  /* 0xffff476000007947 */ /* 0x006fea000383ffff */
.L_x_1228:
[----:B------:R-:W-:Y:S02]  /*be00*/  SEL R2, RZ, 0x1, P0 ;  /* 0x00000001ff027807 */ /* 0x000fe40000000000 */
[----:B------:R-:W-:-:S02]  /*be10*/  MOV R0, 0xbe30 ;  /* 0x0000be3000007802 */ /* 0x000fc40000000f00 */
[----:B------:R-:W-:Y:S05]  /*be20*/  CALL.REL.NOINC `($__internal_29_$__cuda_sm70_votesync_ballot) ;  /* 0x0000148000007944 */ /* 0x000fea0003c00000 */
[----:B------:R-:W-:Y:S05]  /*be30*/  BRA `(.L_x_1322) ;  /* 0xffff47b000007947 */ /* 0x000fea000383ffff */
.L_x_1229:
[----:B------:R-:W-:Y:S01]  /*be40*/  IMAD.MOV.U32 R9, RZ, RZ, R12 ;  /* 0x000000ffff097224 */ /* 0x000fe200078e000c */
[----:B--2---:R-:W-:Y:S01]  /*be50*/  MOV R6, R191 ;  /* 0x000000bf00067202 */ /* 0x004fe20000000f00 */
[----:B------:R-:W-:Y:S01]  /*be60*/  IMAD.MOV.U32 R7, RZ, RZ, 0x1f ;  /* 0x0000001fff077424 */ /* 0x000fe200078e00ff */
[----:B------:R-:W-:-:S02]  /*be70*/  MOV R0, 0xbe90 ;  /* 0x0000be9000007802 */ /* 0x000fc40000000f00 */
[----:B-1----:R-:W-:Y:S05]  /*be80*/  CALL.REL.NOINC `($__internal_27_$__cuda_sm70_shflsync_idx_p) ;  /* 0x0000138000007944 */ /* 0x002fea0003c00000 */
[----:B--2---:R-:W-:Y:S01]  /*be90*/  IMAD.MOV.U32 R12, RZ, RZ, R7 ;  /* 0x000000ffff0c7224 */ /* 0x004fe200078e0007 */
[----:B-1----:R-:W-:Y:S01]  /*bea0*/  MOV R9, R5 ;  /* 0x0000000500097202 */ /* 0x002fe20000000f00 */
[----:B------:R-:W-:Y:S01]  /*beb0*/  IMAD.MOV.U32 R17, RZ, RZ, RZ ;  /* 0x000000ffff117224 */ /* 0x000fe200078e00ff */
[----:B------:R-:W-:Y:S01]  /*bec0*/  MOV R6, R191 ;  /* 0x000000bf00067202 */ /* 0x000fe20000000f00 */
[----:B------:R-:W-:Y:S01]  /*bed0*/  IMAD.MOV.U32 R7, RZ, RZ, 0x1f ;  /* 0x0000001fff077424 */ /* 0x000fe200078e00ff */
[----:B------:R-:W-:-:S02]  /*bee0*/  MOV R0, 0xbf00 ;  /* 0x0000bf0000007802 */ /* 0x000fc40000000f00 */
[----:B------:R-:W-:Y:S05]  /*bef0*/  CALL.REL.NOINC `($__internal_27_$__cuda_sm70_shflsync_idx_p) ;  /* 0x0000131000007944 */ /* 0x000fea0003c00000 */
[----:B--2---:R-:W-:Y:S01]  /*bf00*/  MOV R5, R7 ;  /* 0x0000000700057202 */ /* 0x004fe20000000f00 */
[----:B-1----:R-:W-:Y:S05]  /*bf10*/  BRA `(.L_x_1323) ;  /* 0xffff472000007947 */ /* 0x002fea000383ffff */
.L_x_1232:
[----:B------:R-:W-:Y:S01]  /*bf20*/  IMAD.MOV.U32 R9, RZ, RZ, R15 ;  /* 0x000000ffff097224 */ /* 0x000fe200078e000f */
[----:B------:R-:W-:-:S02]  /*bf30*/  MOV R7, 0x1f ;  /* 0x0000001f00077802 */ /* 0x000fc40000000f00 */
[----:B------:R-:W-:Y:S02]  /*bf40*/  MOV R0, 0xbf60 ;  /* 0x0000bf6000007802 */ /* 0x000fe40000000f00 */
[----:B-1234-:R-:W-:Y:S05]  /*bf50*/  CALL.REL.NOINC `($__internal_27_$__cuda_sm70_shflsync_idx_p) ;  /* 0x000012b000007944 */ /* 0x01efea0003c00000 */
[----:B--2---:R-:W-:Y:S01]  /*bf60*/  MOV R17, R7 ;  /* 0x0000000700117202 */ /* 0x004fe20000000f00 */
[----:B-1----:R-:W-:Y:S05]  /*bf70*/  BRA `(.L_x_1231) ;  /* 0xffff472000007947 */ /* 0x002fea000383ffff */
.L_x_1240:
[----:B------:R-:W-:Y:S01]  /*bf80*/  IMAD.MOV.U32 R9, RZ, RZ, R5 ;  /* 0x000000ffff097224 */ /* 0x000fe200078e0005 */
[----:B------:R-:W-:Y:S01]  /*bf90*/  MOV R6, RZ ;  /* 0x000000ff00067202 */ /* 0x000fe20000000f00 */
[----:B------:R-:W-:Y:S01]  /*bfa0*/  IMAD.MOV.U32 R7, RZ, RZ, 0x181f ;  /* 0x0000181fff077424 */ /* 0x000fe200078e00ff */
[----:B------:R-:W-:Y:S02]  /*bfb0*/  MOV R0, 0xbfd0 ;  /* 0x0000bfd000007802 */ /* 0x000fe40000000f00 */
[----:B--2---:R-:W-:Y:S05]  /*bfc0*/  CALL.REL.NOINC `($__internal_27_$__cuda_sm70_shflsync_idx_p) ;  /* 0x0000124000007944 */ /* 0x004fea0003c00000 */
[----:B--2---:R-:W-:Y:S01]  /*bfd0*/  MOV R15, R7 ;  /* 0x00000007000f7202 */ /* 0x004fe20000000f00 */
[----:B-1----:R-:W-:Y:S05]  /*bfe0*/  BRA `(.L_x_1324) ;  /* 0xffff603000007947 */ /* 0x002fea000383ffff */
.L_x_1241:
[----:B------:R-:W-:Y:S01]  /*bff0*/  IMAD.MOV.U32 R9, RZ, RZ, R13 ;  /* 0x000000ffff097224 */ /* 0x000fe200078e000d */
[----:B------:R-:W-:Y:S01]  /*c000*/  MOV R6, RZ ;  /* 0x000000ff00067202 */ /* 0x000fe20000000f00 */
[----:B------:R-:W-:Y:S01]  /*c010*/  IMAD.MOV.U32 R7, RZ, RZ, 0x181f ;  /* 0x0000181fff077424 */ /* 0x000fe200078e00ff */
[----:B------:R-:W-:Y:S02]  /*c020*/  MOV R0, 0xc040 ;  /* 0x0000c04000007802 */ /* 0x000fe40000000f00 */
[----:B-123--:R-:W-:Y:S05]  /*c030*/  CALL.REL.NOINC `($__internal_27_$__cuda_sm70_shflsync_idx_p) ;  /* 0x000011d000007944 */ /* 0x00efea0003c00000 */
[----:B-12---:R-:W-:Y:S05]  /*c040*/  BRA `(.L_x_1325) ;  /* 0xffff5ff000007947 */ /* 0x006fea000383ffff */
.L_x_1244:
[----:B-1----:R-:W-:Y:S01]  /*c050*/  IMAD.MOV.U32 R9, RZ, RZ, R5 ;  /* 0x000000ffff097224 */ /* 0x002fe200078e0005 */
[----:B------:R-:W-:Y:S01]  /*c060*/  MOV R6, 0x1 ;  /* 0x0000000100067802 */ /* 0x000fe20000000f00 */
[----:B------:R-:W-:Y:S01]  /*c070*/  IMAD.MOV.U32 R7, RZ, RZ, 0x181f ;  /* 0x0000181fff077424 */ /* 0x000fe200078e00ff */
[----:B------:R-:W-:-:S02]  /*c080*/  MOV R0, 0xc0a0 ;  /* 0x0000c0a000007802 */ /* 0x000fc40000000f00 */
[----:B--234-:R-:W-:Y:S05]  /*c090*/  CALL.REL.NOINC `($__internal_27_$__cuda_sm70_shflsync_idx_p) ;  /* 0x0000117000007944 */ /* 0x01cfea0003c00000 */
[----:B--2---:R-:W-:Y:S01]  /*c0a0*/  IMAD.MOV.U32 R15, RZ, RZ, R7 ;  /* 0x000000ffff0f7224 */ /* 0x004fe200078e0007 */
[----:B-1----:R-:W-:Y:S01]  /*c0b0*/  MOV R6, 0x1 ;  /* 0x0000000100067802 */ /* 0x002fe20000000f00 */
[----:B------:R-:W-:Y:S01]  /*c0c0*/  IMAD.MOV.U32 R9, RZ, RZ, R13 ;  /* 0x000000ffff097224 */ /* 0x000fe200078e000d */
[----:B------:R-:W-:-:S02]  /*c0d0*/  MOV R7, 0x181f ;  /* 0x0000181f00077802 */ /* 0x000fc40000000f00 */
[----:B------:R-:W-:Y:S02]  /*c0e0*/  MOV R0, 0xc100 ;  /* 0x0000c10000007802 */ /* 0x000fe40000000f00 */
[----:B------:R-:W-:Y:S05]  /*c0f0*/  CALL.REL.NOINC `($__internal_27_$__cuda_sm70_shflsync_idx_p) ;  /* 0x0000111000007944 */ /* 0x000fea0003c00000 */
[----:B-12---:R-:W-:Y:S05]  /*c100*/  BRA `(.L_x_1326) ;  /* 0xffff607000007947 */ /* 0x006fea000383ffff */
.L_x_1247:
[----:B-1----:R-:W-:Y:S01]  /*c110*/  IMAD.MOV.U32 R9, RZ, RZ, R5 ;  /* 0x000000ffff097224 */ /* 0x002fe200078e0005 */
[----:B------:R-:W-:Y:S01]  /*c120*/  MOV R6, 0x2 ;  /* 0x0000000200067802 */ /* 0x000fe20000000f00 */
[----:B------:R-:W-:Y:S01]  /*c130*/  IMAD.MOV.U32 R7, RZ, RZ, 0x181f ;  /* 0x0000181fff077424 */ /* 0x000fe200078e00ff */
[----:B------:R-:W-:Y:S02]  /*c140*/  MOV R0, 0xc160 ;  /* 0x0000c16000007802 */ /* 0x000fe40000000f00 */
[----:B--234-:R-:W-:Y:S05]  /*c150*/  CALL.REL.NOINC `($__internal_27_$__cuda_sm70_shflsync_idx_p) ;  /* 0x000010b000007944 */ /* 0x01cfea0003c00000 */
[----:B--2---:R-:W-:Y:S01]  /*c160*/  MOV R15, R7 ;  /* 0x00000007000f7202 */ /* 0x004fe20000000f00 */
[----:B-1----:R-:W-:Y:S05]  /*c170*/  BRA `(.L_x_1327) ;  /* 0xffff613000007947 */ /* 0x002fea000383ffff */
.L_x_1248:
[----:B-1----:R-:W-:Y:S01]  /*c180*/  IMAD.MOV.U32 R9, RZ, RZ, R13 ;  /* 0x000000ffff097224 */ /* 0x002fe200078e000d */
[----:B------:R-:W-:Y:S01]  /*c190*/  MOV R6, 0x2 ;  /* 0x0000000200067802 */ /* 0x000fe20000000f00 */
[----:B------:R-:W-:Y:S01]  /*c1a0*/  IMAD.MOV.U32 R7, RZ, RZ, 0x181f ;  /* 0x0000181fff077424 */ /* 0x000fe200078e00ff */
[----:B------:R-:W-:Y:S02]  /*c1b0*/  MOV R0, 0xc1d0 ;  /* 0x0000c1d000007802 */ /* 0x000fe40000000f00 */
[----:B--234-:R-:W-:Y:S05]  /*c1c0*/  CALL.REL.NOINC `($__internal_27_$__cuda_sm70_shflsync_idx_p) ;  /* 0x0000104000007944 */ /* 0x01cfea0003c00000 */
[----:B-12---:R-:W-:Y:S05]  /*c1d0*/  BRA `(.L_x_1328) ;  /* 0xffff60f000007947 */ /* 0x006fea000383ffff */
.L_x_1251:
[----:B--2---:R-:W-:Y:S01]  /*c1e0*/  IMAD.MOV.U32 R9, RZ, RZ, R5 ;  /* 0x000000ffff097224 */ /* 0x004fe200078e0005 */
[----:B------:R-:W-:Y:S01]  /*c1f0*/  MOV R6, 0x3 ;  /* 0x0000000300067802 */ /* 0x000fe20000000f00 */
[----:B------:R-:W-:Y:S01]  /*c200*/  IMAD.MOV.U32 R7, RZ, RZ, 0x181f ;  /* 0x0000181fff077424 */ /* 0x000fe200078e00ff */
[----:B------:R-:W-:-:S02]  /*c210*/  MOV R0, 0xc230 ;  /* 0x0000c23000007802 */ /* 0x000fc40000000f00 */
[----:B-1-34-:R-:W-:Y:S05]  /*c220*/  CALL.REL.NOINC `($__internal_27_$__cuda_sm70_shflsync_idx_p) ;  /* 0x00000fe000007944 */ /* 0x01afea0003c00000 */
[----:B--2---:R-:W-:Y:S01]  /*c230*/  IMAD.MOV.U32 R5, RZ, RZ, R7 ;  /* 0x000000ffff057224 */ /* 0x004fe200078e0007 */
[----:B-1----:R-:W-:Y:S01]  /*c240*/  MOV R6, 0x3 ;  /* 0x0000000300067802 */ /* 0x002fe20000000f00 */
[----:B------:R-:W-:Y:S01]  /*c250*/  IMAD.MOV.U32 R9, RZ, RZ, R13 ;  /* 0x000000ffff097224 */ /* 0x000fe200078e000d */
[----:B------:R-:W-:-:S02]  /*c260*/  MOV R7, 0x181f ;  /* 0x0000181f00077802 */ /* 0x000fc40000000f00 */
[----:B------:R-:W-:Y:S02]  /*c270*/  MOV R0, 0xc290 ;  /* 0x0000c29000007802 */ /* 0x000fe40000000f00 */
[----:B------:R-:W-:Y:S05]  /*c280*/  CALL.REL.NOINC `($__internal_27_$__cuda_sm70_shflsync_idx_p) ;  /* 0x00000f8000007944 */ /* 0x000fea0003c00000 */
[----:B-12---:R-:W-:Y:S05]  /*c290*/  BRA `(.L_x_1329) ;  /* 0xffff617000007947 */ /* 0x006fea000383ffff */
.L_x_1260:
[----:B-1----:R-:W-:Y:S02]  /*c2a0*/  MOV R6, 0x2 ;  /* 0x0000000200067802 */ /* 0x002fe40000000f00 */
[----:B------:R-:W-:Y:S02]  /*c2b0*/  MOV R2, 0xc2d0 ;  /* 0x0000c2d000027802 */ /* 0x000fe40000000f00 */
[----:B------:R-:W-:Y:S05]  /*c2c0*/  CALL.REL.NOINC `($__internal_26_$__cuda_sm70_shflsync_bfly_p) ;  /* 0x00000ef000007944 */ /* 0x000fea0003c00000 */
[----:B-12---:R-:W-:Y:S05]  /*c2d0*/  BRA `(.L_x_1330) ;  /* 0xffffb53000007947 */ /* 0x006fea000383ffff */
.L_x_1261:
[----:B------:R-:W-:Y:S02]  /*c2e0*/  MOV R6, 0x1 ;  /* 0x0000000100067802 */ /* 0x000fe40000000f00 */
[----:B------:R-:W-:Y:S02]  /*c2f0*/  MOV R2, 0xc310 ;  /* 0x0000c31000027802 */ /* 0x000fe40000000f00 */
[----:B------:R-:W-:Y:S05]  /*c300*/  CALL.REL.NOINC `($__internal_26_$__cuda_sm70_shflsync_bfly_p) ;  /* 0x00000eb000007944 */ /* 0x000fea0003c00000 */
[----:B--2---:R-:W-:Y:S01]  /*c310*/  FADD.FTZ R4, R235, R6 ;  /* 0x00000006eb047221 */ /* 0x004fe20000010000 */
[----:B-1----:R-:W-:Y:S02]  /*c320*/  MOV R235, R233 ;  /* 0x000000e900eb7202 */ /* 0x002fe40000000f00 */
[----:B------:R-:W-:Y:S02]  /*c330*/  MOV R6, 0x2 ;  /* 0x0000000200067802 */ /* 0x000fe40000000f00 */
[----:B------:R-:W-:Y:S02]  /*c340*/  MOV R2, 0xc360 ;  /* 0x0000c36000027802 */ /* 0x000fe40000000f00 */
[----:B------:R-:W-:Y:S05]  /*c350*/  CALL.REL.NOINC `($__internal_26_$__cuda_sm70_shflsync_bfly_p) ;  /* 0x00000e6000007944 */ /* 0x000fea0003c00000 */
[----:B--2---:R-:W-:Y:S01]  /*c360*/  FADD.FTZ R8, R233, R6 ;  /* 0x00000006e9087221 */ /* 0x004fe20000010000 */
[----:B------:R-:W-:-:S02]  /*c370*/  MOV R6, 0x1 ;  /* 0x0000000100067802 */ /* 0x000fc40000000f00 */
[----:B------:R-:W-:Y:S02]  /*c380*/  MOV R2, 0xc3b0 ;  /* 0x0000c3b000027802 */ /* 0x000fe40000000f00 */
[----:B-1----:R-:W-:Y:S02]  /*c390*/  MOV R235, R8 ;  /* 0x0000000800eb7202 */ /* 0x002fe40000000f00 */
[----:B------:R-:W-:Y:S05]  /*c3a0*/  CALL.REL.NOINC `($__internal_26_$__cuda_sm70_shflsync_bfly_p) ;  /* 0x00000e1000007944 */ /* 0x000fea0003c00000 */
[----:B-12---:R-:W-:Y:S05]  /*c3b0*/  BRA `(.L_x_1331) ;  /* 0xffffb4c000007947 */ /* 0x006fea000383ffff */
.L_x_1268:
[----:B--234-:R-:W-:Y:S01]  /*c3c0*/  IMAD.MOV.U32 R9, RZ, RZ, R4 ;  /* 0x000000ffff097224 */ /* 0x01cfe200078e0004 */
[----:B------:R-:W-:Y:S01]  /*c3d0*/  MOV R6, RZ ;  /* 0x000000ff00067202 */ /* 0x000fe20000000f00 */
[----:B------:R-:W-:Y:S01]  /*c3e0*/  IMAD.MOV.U32 R7, RZ, RZ, 0x181f ;  /* 0x0000181fff077424 */ /* 0x000fe200078e00ff */
[----:B------:R-:W-:Y:S02]  /*c3f0*/  MOV R0, 0xc410 ;  /* 0x0000c41000007802 */ /* 0x000fe40000000f00 */
[----:B-1----:R-:W-:Y:S05]  /*c400*/  CALL.REL.NOINC `($__internal_27_$__cuda_sm70_shflsync_idx_p) ;  /* 0x00000e0000007944 */ /* 0x002fea0003c00000 */
[----:B--2---:R-:W-:Y:S01]  /*c410*/  MOV R61, R7 ;  /* 0x00000007003d7202 */ /* 0x004fe20000000f00 */
[----:B-1----:R-:W-:Y:S05]  /*c420*/  BRA `(.L_x_1332) ;  /* 0xffffcb1000007947 */ /* 0x002fea000383ffff */
.L_x_1269:
[----:B------:R-:W-:Y:S01]  /*c430*/  IMAD.MOV.U32 R9, RZ, RZ, R5 ;  /* 0x000000ffff097224 */ /* 0x000fe200078e0005 */
[----:B------:R-:W-:Y:S01]  /*c440*/  MOV R6, RZ ;  /* 0x000000ff00067202 */ /* 0x000fe20000000f00 */
[----:B------:R-:W-:Y:S01]  /*c450*/  IMAD.MOV.U32 R7, RZ, RZ, 0x181f ;  /* 0x0000181fff077424 */ /* 0x000fe200078e00ff */
[----:B------:R-:W-:Y:S02]  /*c460*/  MOV R0, 0xc480 ;  /* 0x0000c48000007802 */ /* 0x000fe40000000f00 */
[----:B-123--:R-:W-:Y:S05]  /*c470*/  CALL.REL.NOINC `($__internal_27_$__cuda_sm70_shflsync_idx_p) ;  /* 0x00000d9000007944 */ /* 0x00efea0003c00000 */
[----:B-12---:R-:W-:Y:S05]  /*c480*/  BRA `(.L_x_1333) ;  /* 0xffffcad000007947 */ /* 0x006fea000383ffff */
.L_x_1272:
        /* <DEDUP_REMOVED lines=12> */
.L_x_1275:
[----:B--2---:R-:W-:Y:S01]  /*c550*/  IMAD.MOV.U32 R9, RZ, RZ, R4 ;  /* 0x000000ffff097224 */ /* 0x004fe200078e0004 */
[----:B------:R-:W-:Y:S01]  /*c560*/  MOV R6, 0x2 ;  /* 0x0000000200067802 */ /* 0x000fe20000000f00 */
[----:B----4-:R-:W-:Y:S01]  /*c570*/  IMAD.MOV.U32 R7, RZ, RZ, 0x181f ;  /* 0x0000181fff077424 */ /* 0x010fe200078e00ff */
[----:B------:R-:W-:Y:S02]  /*c580*/  MOV R0, 0xc5a0 ;  /* 0x0000c5a000007802 */ /* 0x000fe40000000f00 */
[----:B-1-3--:R-:W-:Y:S05]  /*c590*/  CALL.REL.NOINC `($__internal_27_$__cuda_sm70_shflsync_idx_p) ;  /* 0x00000c7000007944 */ /* 0x00afea0003c00000 */
[----:B--2---:R-:W-:Y:S01]  /*c5a0*/  MOV R21, R7 ;  /* 0x0000000700157202 */ /* 0x004fe20000000f00 */
[----:B-1----:R-:W-:Y:S05]  /*c5b0*/  BRA `(.L_x_1335) ;  /* 0xffffcc0000007947 */ /* 0x002fea000383ffff */
.L_x_1276:
[----:B------:R-:W-:Y:S01]  /*c5c0*/  IMAD.MOV.U32 R9, RZ, RZ, R5 ;  /* 0x000000ffff097224 */ /* 0x000fe200078e0005 */
[----:B------:R-:W-:Y:S01]  /*c5d0*/  MOV R6, 0x2 ;  /* 0x0000000200067802 */ /* 0x000fe20000000f00 */
[----:B----4-:R-:W-:Y:S01]  /*c5e0*/  IMAD.MOV.U32 R7, RZ, RZ, 0x181f ;  /* 0x0000181fff077424 */ /* 0x010fe200078e00ff */
[----:B------:R-:W-:Y:S02]  /*c5f0*/  MOV R0, 0xc610 ;  /* 0x0000c61000007802 */ /* 0x000fe40000000f00 */
[----:B-123--:R-:W-:Y:S05]  /*c600*/  CALL.REL.NOINC `($__internal_27_$__cuda_sm70_shflsync_idx_p) ;  /* 0x00000c0000007944 */ /* 0x00efea0003c00000 */
[----:B-12---:R-:W-:Y:S05]  /*c610*/  BRA `(.L_x_1336) ;  /* 0xffffcbc000007947 */ /* 0x006fea000383ffff */
.L_x_1279:
[----:B-1----:R-:W-:Y:S01]  /*c620*/  IMAD.MOV.U32 R9, RZ, RZ, R4 ;  /* 0x000000ffff097224 */ /* 0x002fe200078e0004 */
[----:B------:R-:W-:Y:S01]  /*c630*/  MOV R6, 0x3 ;  /* 0x0000000300067802 */ /* 0x000fe20000000f00 */
[----:B--2---:R-:W-:Y:S01]  /*c640*/  IMAD.MOV.U32 R7, RZ, RZ, 0x181f ;  /* 0x0000181fff077424 */ /* 0x004fe200078e00ff */
[----:B------:R-:W-:-:S02]  /*c650*/  MOV R0, 0xc670 ;  /* 0x0000c67000007802 */ /* 0x000fc40000000f00 */
[----:B---34-:R-:W-:Y:S05]  /*c660*/  CALL.REL.NOINC `($__internal_27_$__cuda_sm70_shflsync_idx_p) ;  /* 0x00000ba000007944 */ /* 0x018fea0003c00000 */
[----:B--2---:R-:W-:Y:S01]  /*c670*/  IMAD.MOV.U32 R17, RZ, RZ, R7 ;  /* 0x000000ffff117224 */ /* 0x004fe200078e0007 */
[----:B-1----:R-:W-:Y:S01]  /*c680*/  MOV R6, 0x3 ;  /* 0x0000000300067802 */ /* 0x002fe20000000f00 */
[----:B------:R-:W-:Y:S01]  /*c690*/  IMAD.MOV.U32 R9, RZ, RZ, R5 ;  /* 0x000000ffff097224 */ /* 0x000fe200078e0005 */
[----:B------:R-:W-:-:S02]  /*c6a0*/  MOV R7, 0x181f ;  /* 0x0000181f00077802 */ /* 0x000fc40000000f00 */
[----:B------:R-:W-:Y:S02]  /*c6b0*/  MOV R0, 0xc6d0 ;  /* 0x0000c6d000007802 */ /* 0x000fe40000000f00 */
[----:B------:R-:W-:Y:S05]  /*c6c0*/  CALL.REL.NOINC `($__internal_27_$__cuda_sm70_shflsync_idx_p) ;  /* 0x00000b4000007944 */ /* 0x000fea0003c00000 */
[----:B-12---:R-:W-:Y:S05]  /*c6d0*/  BRA `(.L_x_1337) ;  /* 0xffffcc4000007947 */ /* 0x006fea000383ffff */
.L_x_1281:
[----:B------:R-:W-:Y:S01]  /*c6e0*/  IMAD.MOV.U32 R9, RZ, RZ, R145 ;  /* 0x000000ffff097224 */ /* 0x000fe200078e0091 */
[----:B------:R-:W-:Y:S01]  /*c6f0*/  MOV R6, RZ ;  /* 0x000000ff00067202 */ /* 0x000fe20000000f00 */
[----:B------:R-:W-:Y:S01]  /*c700*/  IMAD.MOV.U32 R7, RZ, RZ, 0x1c1f ;  /* 0x00001c1fff077424 */ /* 0x000fe200078e00ff */
[----:B------:R-:W-:Y:S02]  /*c710*/  MOV R0, 0xc730 ;  /* 0x0000c73000007802 */ /* 0x000fe40000000f00 */
[----:B------:R-:W-:Y:S05]  /*c720*/  CALL.REL.NOINC `($__internal_27_$__cuda_sm70_shflsync_idx_p) ;  /* 0x00000ae000007944 */ /* 0x000fea0003c00000 */
[----:B--2---:R-:W-:Y:S01]  /*c730*/  MOV R149, R7 ;  /* 0x0000000700957202 */ /* 0x004fe20000000f00 */
[----:B-1----:R-:W-:Y:S05]  /*c740*/  BRA `(.L_x_1338) ;  /* 0xffffcee000007947 */ /* 0x002fea000383ffff */
.L_x_1282:
[----:B------:R-:W-:Y:S01]  /*c750*/  IMAD.MOV.U32 R9, RZ, RZ, R147 ;  /* 0x000000ffff097224 */ /* 0x000fe200078e0093 */
[----:B------:R-:W-:Y:S01]  /*c760*/  MOV R6, RZ ;  /* 0x000000ff00067202 */ /* 0x000fe20000000f00 */
[----:B------:R-:W-:Y:S01]  /*c770*/  IMAD.MOV.U32 R7, RZ, RZ, 0x1c1f ;  /* 0x00001c1fff077424 */ /* 0x000fe200078e00ff */
[----:B------:R-:W-:Y:S02]  /*c780*/  MOV R0, 0xc7a0 ;  /* 0x0000c7a000007802 */ /* 0x000fe40000000f00 */
[----:B-12---:R-:W-:Y:S05]  /*c790*/  CALL.REL.NOINC `($__internal_27_$__cuda_sm70_shflsync_idx_p) ;  /* 0x00000a7000007944 */ /* 0x006fea0003c00000 */
[----:B-12---:R-:W-:Y:S05]  /*c7a0*/  BRA `(.L_x_1339) ;  /* 0xffffcea000007947 */ /* 0x006fea000383ffff */
.L_x_1285:
[----:B----4-:R-:W-:Y:S01]  /*c7b0*/  IMAD.MOV.U32 R9, RZ, RZ, R145 ;  /* 0x000000ffff097224 */ /* 0x010fe200078e0091 */
[----:B------:R-:W-:Y:S01]  /*c7c0*/  MOV R6, 0x1 ;  /* 0x0000000100067802 */ /* 0x000fe20000000f00 */
[----:B------:R-:W-:Y:S01]  /*c7d0*/  IMAD.MOV.U32 R7, RZ, RZ, 0x1c1f ;  /* 0x00001c1fff077424 */ /* 0x000fe200078e00ff */
[----:B------:R-:W-:-:S02]  /*c7e0*/  MOV R0, 0xc800 ;  /* 0x0000c80000007802 */ /* 0x000fc40000000f00 */
[----:B-123--:R-:W-:Y:S05]  /*c7f0*/  CALL.REL.NOINC `($__internal_27_$__cuda_sm70_shflsync_idx_p) ;  /* 0x00000a1000007944 */ /* 0x00efea0003c00000 */
[----:B--2---:R-:W-:Y:S01]  /*c800*/  IMAD.MOV.U32 R145, RZ, RZ, R7 ;  /* 0x000000ffff917224 */ /* 0x004fe200078e0007 */
[----:B-1----:R-:W-:Y:S01]  /*c810*/  MOV R6, 0x1 ;  /* 0x0000000100067802 */ /* 0x002fe20000000f00 */
[----:B------:R-:W-:Y:S01]  /*c820*/  IMAD.MOV.U32 R9, RZ, RZ, R147 ;  /* 0x000000ffff097224 */ /* 0x000fe200078e0093 */
[----:B------:R-:W-:-:S02]  /*c830*/  MOV R7, 0x1c1f ;  /* 0x00001c1f00077802 */ /* 0x000fc40000000f00 */
[----:B------:R-:W-:Y:S02]  /*c840*/  MOV R0, 0xc860 ;  /* 0x0000c86000007802 */ /* 0x000fe40000000f00 */
[----:B------:R-:W-:Y:S05]  /*c850*/  CALL.REL.NOINC `($__internal_27_$__cuda_sm70_shflsync_idx_p) ;  /* 0x000009b000007944 */ /* 0x000fea0003c00000 */
[----:B-12---:R-:W-:Y:S05]  /*c860*/  BRA `(.L_x_1340) ;  /* 0xffffd6c000007947 */ /* 0x006fea000383ffff */
.L_x_1289:
[----:B------:R-:W-:Y:S01]  /*c870*/  IMAD.MOV.U32 R9, RZ, RZ, R5 ;  /* 0x000000ffff097224 */ /* 0x000fe200078e0005 */
[----:B------:R-:W-:Y:S01]  /*c880*/  MOV R6, RZ ;  /* 0x000000ff00067202 */ /* 0x000fe20000000f00 */
[----:B------:R-:W-:Y:S01]  /*c890*/  IMAD.MOV.U32 R7, RZ, RZ, 0x181f ;  /* 0x0000181fff077424 */ /* 0x000fe200078e00ff */
[----:B------:R-:W-:Y:S02]  /*c8a0*/  MOV R0, 0xc8c0 ;  /* 0x0000c8c000007802 */ /* 0x000fe40000000f00 */
[----:B--2---:R-:W-:Y:S05]  /*c8b0*/  CALL.REL.NOINC `($__internal_27_$__cuda_sm70_shflsync_idx_p) ;  /* 0x0000095000007944 */ /* 0x004fea0003c00000 */
[----:B--2---:R-:W-:Y:S01]  /*c8c0*/  MOV R13, R7 ;  /* 0x00000007000d7202 */ /* 0x004fe20000000f00 */
[----:B-1----:R-:W-:Y:S05]  /*c8d0*/  BRA `(.L_x_1341) ;  /* 0xffffe35000007947 */ /* 0x002fea000383ffff */
.L_x_1290:
[----:B------:R-:W-:Y:S01]  /*c8e0*/  IMAD.MOV.U32 R9, RZ, RZ, R4 ;  /* 0x000000ffff097224 */ /* 0x000fe200078e0004 */
[----:B------:R-:W-:Y:S01]  /*c8f0*/  MOV R6, RZ ;  /* 0x000000ff00067202 */ /* 0x000fe20000000f00 */
[----:B------:R-:W-:Y:S01]  /*c900*/  IMAD.MOV.U32 R7, RZ, RZ, 0x181f ;  /* 0x0000181fff077424 */ /* 0x000fe200078e00ff */
[----:B------:R-:W-:Y:S02]  /*c910*/  MOV R0, 0xc930 ;  /* 0x0000c93000007802 */ /* 0x000fe40000000f00 */
[----:B-123--:R-:W-:Y:S05]  /*c920*/  CALL.REL.NOINC `($__internal_27_$__cuda_sm70_shflsync_idx_p) ;  /* 0x000008e000007944 */ /* 0x00efea0003c00000 */
[----:B-12---:R-:W-:Y:S05]  /*c930*/  BRA `(.L_x_1342) ;  /* 0xffffe31000007947 */ /* 0x006fea000383ffff */
.L_x_1293:
        /* <DEDUP_REMOVED lines=12> */
.L_x_1296:
[----:B-1----:R-:W-:Y:S01]  /*ca00*/  IMAD.MOV.U32 R9, RZ, RZ, R5 ;  /* 0x000000ffff097224 */ /* 0x002fe200078e0005 */
[----:B------:R-:W-:Y:S01]  /*ca10*/  MOV R6, 0x2 ;  /* 0x0000000200067802 */ /* 0x000fe20000000f00 */
[----:B------:R-:W-:Y:S01]  /*ca20*/  IMAD.MOV.U32 R7, RZ, RZ, 0x181f ;  /* 0x0000181fff077424 */ /* 0x000fe200078e00ff */
[----:B------:R-:W-:Y:S02]  /*ca30*/  MOV R0, 0xca50 ;  /* 0x0000ca5000007802 */ /* 0x000fe40000000f00 */
[----:B--234-:R-:W-:Y:S05]  /*ca40*/  CALL.REL.NOINC `($__internal_27_$__cuda_sm70_shflsync_idx_p) ;  /* 0x000007c000007944 */ /* 0x01cfea0003c00000 */
[----:B--2---:R-:W-:Y:S01]  /*ca50*/  MOV R3, R7 ;  /* 0x0000000700037202 */ /* 0x004fe20000000f00 */
[----:B-1----:R-:W-:Y:S05]  /*ca60*/  BRA `(.L_x_1344) ;  /* 0xffffe45000007947 */ /* 0x002fea000383ffff */
.L_x_1297:
[----:B-1----:R-:W-:Y:S01]  /*ca70*/  IMAD.MOV.U32 R9, RZ, RZ, R4 ;  /* 0x000000ffff097224 */ /* 0x002fe200078e0004 */
[----:B------:R-:W-:Y:S01]  /*ca80*/  MOV R6, 0x2 ;  /* 0x0000000200067802 */ /* 0x000fe20000000f00 */
[----:B------:R-:W-:Y:S01]  /*ca90*/  IMAD.MOV.U32 R7, RZ, RZ, 0x181f ;  /* 0x0000181fff077424 */ /* 0x000fe200078e00ff */
[----:B------:R-:W-:Y:S02]  /*caa0*/  MOV R0, 0xcac0 ;  /* 0x0000cac000007802 */ /* 0x000fe40000000f00 */
[----:B--234-:R-:W-:Y:S05]  /*cab0*/  CALL.REL.NOINC `($__internal_27_$__cuda_sm70_shflsync_idx_p) ;  /* 0x0000075000007944 */ /* 0x01cfea0003c00000 */
[----:B-12---:R-:W-:Y:S05]  /*cac0*/  BRA `(.L_x_1345) ;  /* 0xffffe41000007947 */ /* 0x006fea000383ffff */
.L_x_1300:
[----:B--2---:R-:W-:Y:S01]  /*cad0*/  IMAD.MOV.U32 R9, RZ, RZ, R5 ;  /* 0x000000ffff097224 */ /* 0x004fe200078e0005 */
[----:B------:R-:W-:Y:S01]  /*cae0*/  MOV R6, 0x3 ;  /* 0x0000000300067802 */ /* 0x000fe20000000f00 */
[----:B----4-:R-:W-:Y:S01]  /*caf0*/  IMAD.MOV.U32 R7, RZ, RZ, 0x181f ;  /* 0x0000181fff077424 */ /* 0x010fe200078e00ff */
[----:B------:R-:W-:-:S02]  /*cb00*/  MOV R0, 0xcb20 ;  /* 0x0000cb2000007802 */ /* 0x000fc40000000f00 */
[----:B-1-3--:R-:W-:Y:S05]  /*cb10*/  CALL.REL.NOINC `($__internal_27_$__cuda_sm70_shflsync_idx_p) ;  /* 0x000006f000007944 */ /* 0x00afea0003c00000 */
[----:B--2---:R-:W-:Y:S01]  /*cb20*/  IMAD.MOV.U32 R5, RZ, RZ, R7 ;  /* 0x000000ffff057224 */ /* 0x004fe200078e0007 */
[----:B-1----:R-:W-:Y:S01]  /*cb30*/  MOV R6, 0x3 ;  /* 0x0000000300067802 */ /* 0x002fe20000000f00 */
[----:B------:R-:W-:Y:S01]  /*cb40*/  IMAD.MOV.U32 R9, RZ, RZ, R4 ;  /* 0x000000ffff097224 */ /* 0x000fe200078e0004 */
[----:B------:R-:W-:-:S02]  /*cb50*/  MOV R7, 0x181f ;  /* 0x0000181f00077802 */ /* 0x000fc40000000f00 */
[----:B------:R-:W-:Y:S02]  /*cb60*/  MOV R0, 0xcb80 ;  /* 0x0000cb8000007802 */ /* 0x000fe40000000f00 */
[----:B------:R-:W-:Y:S05]  /*cb70*/  CALL.REL.NOINC `($__internal_27_$__cuda_sm70_shflsync_idx_p) ;  /* 0x0000069000007944 */ /* 0x000fea0003c00000 */
[----:B-12---:R-:W-:Y:S05]  /*cb80*/  BRA `(.L_x_1346) ;  /* 0xffffe49000007947 */ /* 0x006fea000383ffff */
.L_x_1302:
[----:B------:R-:W-:Y:S01]  /*cb90*/  IMAD.MOV.U32 R9, RZ, RZ, R2 ;  /* 0x000000ffff097224 */ /* 0x000fe200078e0002 */
[----:B------:R-:W-:Y:S01]  /*cba0*/  MOV R6, RZ ;  /* 0x000000ff00067202 */ /* 0x000fe20000000f00 */
[----:B---3--:R-:W-:Y:S01]  /*cbb0*/  IMAD.MOV.U32 R7, RZ, RZ, 0x1f ;  /* 0x0000001fff077424 */ /* 0x008fe200078e00ff */
[----:B------:R-:W-:Y:S02]  /*cbc0*/  MOV R0, 0xcbe0 ;  /* 0x0000cbe000007802 */ /* 0x000fe40000000f00 */
[----:B------:R-:W-:Y:S05]  /*cbd0*/  CALL.REL.NOINC `($__internal_27_$__cuda_sm70_shflsync_idx_p) ;  /* 0x0000063000007944 */ /* 0x000fea0003c00000 */
[----:B--2---:R-:W-:Y:S01]  /*cbe0*/  MOV R3, R7 ;  /* 0x0000000700037202 */ /* 0x004fe20000000f00 */
[----:B-1----:R-:W-:Y:S05]  /*cbf0*/  BRA `(.L_x_1347) ;  /* 0xffffe5d000007947 */ /* 0x002fea000383ffff */
.L_x_1303:
[----:B------:R-:W-:Y:S01]  /*cc00*/  IMAD.MOV.U32 R9, RZ, RZ, R2 ;  /* 0x000000ffff097224 */ /* 0x000fe200078e0002 */
[----:B------:R-:W-:Y:S01]  /*cc10*/  MOV R6, 0x1 ;  /* 0x0000000100067802 */ /* 0x000fe20000000f00 */
[----:B---3--:R-:W-:Y:S01]  /*cc20*/  IMAD.MOV.U32 R7, RZ, RZ, 0x1f ;  /* 0x0000001fff077424 */ /* 0x008fe200078e00ff */
[----:B------:R-:W-:Y:S02]  /*cc30*/  MOV R0, 0xcc50 ;  /* 0x0000cc5000007802 */ /* 0x000fe40000000f00 */
[----:B-12---:R-:W-:Y:S05]  /*cc40*/  CALL.REL.NOINC `($__internal_27_$__cuda_sm70_shflsync_idx_p) ;  /* 0x000005c000007944 */ /* 0x006fea0003c00000 */
[----:B--2---:R-:W-:Y:S01]  /*cc50*/  MOV R2, R7 ;  /* 0x0000000700027202 */ /* 0x004fe20000000f00 */
[----:B-1----:R-:W-:Y:S05]  /*cc60*/  BRA `(.L_x_1348) ;  /* 0xffffe58000007947 */ /* 0x002fea000383ffff */
.L_x_1304:
[----:B------:R-:W-:Y:S02]  /*cc70*/  MOV R6, 0x1 ;  /* 0x0000000100067802 */ /* 0x000fe40000000f00 */
[----:B------:R-:W-:-:S02]  /*cc80*/  MOV R0, 0xcca0 ;  /* 0x0000cca000007802 */ /* 0x000fc40000000f00 */
[----:B-12---:R-:W-:Y:S05]  /*cc90*/  CALL.REL.NOINC `($__internal_28_$__cuda_sm70_shflsync_up_p) ;  /* 0x000005c000007944 */ /* 0x006fea0003c00000 */
[----:B-12---:R-:W-:Y:S05]  /*cca0*/  BRA `(.L_x_1349) ;  /* 0xffffe66000007947 */ /* 0x006fea000383ffff */
.L_x_1305:
[----:B------:R-:W-:Y:S02]  /*ccb0*/  MOV R6, 0x2 ;  /* 0x0000000200067802 */ /* 0x000fe40000000f00 */
[----:B------:R-:W-:-:S02]  /*ccc0*/  MOV R0, 0xcce0 ;  /* 0x0000cce000007802 */ /* 0x000fc40000000f00 */
[----:B-12---:R-:W-:Y:S05]  /*ccd0*/  CALL.REL.NOINC `($__internal_28_$__cuda_sm70_shflsync_up_p) ;  /* 0x0000058000007944 */ /* 0x006fea0003c00000 */
        /* <DEDUP_REMOVED lines=23> */
.L_x_1309:
[----:B---3--:R-:W-:Y:S01]  /*ce50*/  IMAD.MOV.U32 R15, RZ, RZ, R2 ;  /* 0x000000ffff0f7224 */ /* 0x008fe200078e0002 */
[----:B------:R-:W-:-:S02]  /*ce60*/  MOV R6, 0x1 ;  /* 0x0000000100067802 */ /* 0x000fc40000000f00 */
[----:B------:R-:W-:Y:S02]  /*ce70*/  MOV R0, 0xce90 ;  /* 0x0000ce9000007802 */ /* 0x000fe40000000f00 */
[----:B------:R-:W-:Y:S05]  /*ce80*/  CALL.REL.NOINC `($__internal_28_$__cuda_sm70_shflsync_up_p) ;  /* 0x000003d000007944 */ /* 0x000fea0003c00000 */
[----:B-12---:R-:W-:Y:S05]  /*ce90*/  BRA `(.L_x_1351) ;  /* 0xffffe6c000007947 */ /* 0x006fea000383ffff */
.L_x_1310:
[----:B---3--:R-:W-:Y:S01]  /*cea0*/  IMAD.MOV.U32 R15, RZ, RZ, R2 ;  /* 0x000000ffff0f7224 */ /* 0x008fe200078e0002 */
[----:B------:R-:W-:Y:S02]  /*ceb0*/  MOV R6, 0x2 ;  /* 0x0000000200067802 */ /* 0x000fe40000000f00 */
[----:B------:R-:W-:Y:S02]  /*cec0*/  MOV R0, 0xcee0 ;  /* 0x0000cee000007802 */ /* 0x000fe40000000f00 */
[----:B------:R-:W-:Y:S05]  /*ced0*/  CALL.REL.NOINC `($__internal_28_$__cuda_sm70_shflsync_up_p) ;  /* 0x0000038000007944 */ /* 0x000fea0003c00000 */
[----:B-12---:R-:W-:Y:S01]  /*cee0*/  SEL R15, R6, RZ, P1 ;  /* 0x000000ff060f7207 */ /* 0x006fe20000800000 */
[----:B------:R-:W-:Y:S01]  /*cef0*/  IMAD.MOV.U32 R6, RZ, RZ, 0x4 ;  /* 0x00000004ff067424 */ /* 0x000fe200078e00ff */
[----:B------:R-:W-:-:S03]  /*cf00*/  MOV R0, 0xcf30 ;  /* 0x0000cf3000007802 */ /* 0x000fc60000000f00 */
[----:B------:R-:W-:Y:S02]  /*cf10*/  IMAD.IADD R15, R2, 0x1, R15 ;  /* 0x00000001020f7824 */ /* 0x000fe400078e020f */
        /* <DEDUP_REMOVED lines=19> */
.L_x_1312:
[----:B------:R-:W-:Y:S02]  /*d050*/  SEL R2, RZ, 0x1, P0 ;  /* 0x00000001ff027807 */ /* 0x000fe40000000000 */
[----:B------:R-:W-:-:S02]  /*d060*/  MOV R0, 0xd080 ;  /* 0x0000d08000007802 */ /* 0x000fc40000000f00 */
[----:B---3--:R-:W-:Y:S05]  /*d070*/  CALL.REL.NOINC `($__internal_29_$__cuda_sm70_votesync_ballot) ;  /* 0x0000023000007944 */ /* 0x008fea0003c00000 */
[----:B------:R-:W-:Y:S05]  /*d080*/  BRA `(.L_x_1353) ;  /* 0xffffe66000007947 */ /* 0x000fea000383ffff */
.L_x_1313:
[----:B------:R-:W-:Y:S01]  /*d090*/  IMAD.MOV.U32 R9, RZ, RZ, R12 ;  /* 0x000000ffff097224 */ /* 0x000fe200078e000c */
[----:B--2---:R-:W-:Y:S01]  /*d0a0*/  MOV R6, R2 ;  /* 0x0000000200067202 */ /* 0x004fe20000000f00 */
[----:B------:R-:W-:Y:S01]  /*d0b0*/  IMAD.MOV.U32 R7, RZ, RZ, 0x1f ;  /* 0x0000001fff077424 */ /* 0x000fe200078e00ff */
[----:B------:R-:W-:-:S02]  /*d0c0*/  MOV R0, 0xd0e0 ;  /* 0x0000d0e000007802 */ /* 0x000fc40000000f00 */
[----:B-1-3--:R-:W-:Y:S05]  /*d0d0*/  CALL.REL.NOINC `($__internal_27_$__cuda_sm70_shflsync_idx_p) ;  /* 0x0000013000007944 */ /* 0x00afea0003c00000 */
[----:B--2---:R-:W-:Y:S01]  /*d0e0*/  IMAD.MOV.U32 R12, RZ, RZ, R7 ;  /* 0x000000ffff0c7224 */ /* 0x004fe200078e0007 */
[----:B-1----:R-:W-:Y:S01]  /*d0f0*/  MOV R6, R2 ;  /* 0x0000000200067202 */ /* 0x002fe20000000f00 */
[----:B------:R-:W-:Y:S01]  /*d100*/  IMAD.MOV.U32 R9, RZ, RZ, R5 ;  /* 0x000000ffff097224 */ /* 0x000fe200078e0005 */
[----:B------:R-:W-:-:S02]  /*d110*/  MOV R7, 0x1f ;  /* 0x0000001f00077802 */ /* 0x000fc40000000f00 */
[----:B------:R-:W-:Y:S02]  /*d120*/  MOV R0, 0xd140 ;  /* 0x0000d14000007802 */ /* 0x000fe40000000f00 */
[----:B------:R-:W-:Y:S05]  /*d130*/  CALL.REL.NOINC `($__internal_27_$__cuda_sm70_shflsync_idx_p) ;  /* 0x000000d000007944 */ /* 0x000fea0003c00000 */
[----:B--2---:R-:W-:Y:S01]  /*d140*/  MOV R5, R7 ;  /* 0x0000000700057202 */ /* 0x004fe20000000f00 */
[----:B-1----:R-:W-:Y:S05]  /*d150*/  BRA `(.L_x_1354) ;  /* 0xffffe5d000007947 */ /* 0x002fea000383ffff */
.L_x_1316:
[----:B------:R-:W-:Y:S01]  /*d160*/  IMAD.MOV.U32 R9, RZ, RZ, R15 ;  /* 0x000000ffff097224 */ /* 0x000fe200078e000f */
[----:B------:R-:W-:Y:S02]  /*d170*/  MOV R7, 0x1f ;  /* 0x0000001f00077802 */ /* 0x000fe40000000f00 */
[----:B------:R-:W-:Y:S02]  /*d180*/  MOV R0, 0xd1a0 ;  /* 0x0000d1a000007802 */ /* 0x000fe40000000f00 */
[----:B-1234-:R-:W-:Y:S05]  /*d190*/  CALL.REL.NOINC `($__internal_27_$__cuda_sm70_shflsync_idx_p) ;  /* 0x0000007000007944 */ /* 0x01efea0003c00000 */
[----:B--2---:R-:W-:Y:S01]  /*d1a0*/  MOV R17, R7 ;  /* 0x0000000700117202 */ /* 0x004fe20000000f00 */
[----:B-1----:R-:W-:Y:S05]  /*d1b0*/  BRA `(.L_x_1315) ;  /* 0xffffe5d000007947 */ /* 0x002fea000383ffff */
        .weak           $__internal_26_$__cuda_sm70_shflsync_bfly_p
        .type           $__internal_26_$__cuda_sm70_shflsync_bfly_p,@function
        .size           $__internal_26_$__cuda_sm70_shflsync_bfly_p,($__internal_27_$__cuda_sm70_shflsync_idx_p - $__internal_26_$__cuda_sm70_shflsync_bfly_p)
$__internal_26_$__cuda_sm70_shflsync_bfly_p:
[----:B------:R-:W-:Y:S01]  /*d1c0*/  MOV R10, R2 ;  /* 0x00000002000a7202 */ /* 0x000fe20000000f00 */
[----:B------:R-:W-:Y:S04]  /*d1d0*/  WARPSYNC R0 ;  /* 0x0000000000007348 */ /* 0x000fe80003800000 */
[----:B------:R-:W-:Y:S01]  /*d1e0*/  MOV R11, 0x0 ;  /* 0x00000000000b7802 */ /* 0x000fe20000000f00 */
[----:B------:R1:W2:Y:S03]  /*d1f0*/  SHFL.BFLY PT, R6, R235, R6, R5 ;  /* 0x0c000006eb067389 */ /* 0x0002a600000e0005 */
[----:B------:R-:W-:Y:S05]  /*d200*/  RET.REL.NODEC R10 `(_ZN7cutlass13device_kernelIN5flash19enable_sm80_to_sm89INS1_16FlashAttnFwdSm80INS1_25CollectiveMainloopFwdSm80ILi8ELi2ELb0EN4cute5tupleIJNS5_1CILi128EEENS7_ILi64EEENS7_ILi192EEEEEELi192ENS_10bfloat16_tEfNS_4arch4Sm80ELb0ELb0ELb0ELb1ELb0ELb0ELb1ELb1EEENS1_21CollectiveEpilogueFwdINS6_IJS8_SA_S9_EEENS6_IJNS7_ILi1EEESI_SI_EEESC_SE_Li256ELb1ELb1ELb1ELb0EEENS1_36VarlenDynamicPersistentTileSchedulerILi128ELi64ELi256ELi256ELb1ELb1ELb0ELb0ELb1ELb1EEEEEEEEEvNT_6ParamsE) ;  /* 0xffff2df00a007950 */ /* 0x000fea0003c3ffff */
        .weak           $__internal_27_$__cuda_sm70_shflsync_idx_p
        .type           $__internal_27_$__cuda_sm70_shflsync_idx_p,@function
        .size           $__internal_27_$__cuda_sm70_shflsync_idx_p,($__internal_28_$__cuda_sm70_shflsync_up_p - $__internal_27_$__cuda_sm70_shflsync_idx_p)
$__internal_27_$__cuda_sm70_shflsync_idx_p:
[----:B------:R-:W-:Y:S01]  /*d210*/  MOV R10, R0 ;  /* 0x00000000000a7202 */ /* 0x000fe20000000f00 */
[----:B------:R-:W-:Y:S04]  /*d220*/  WARPSYNC R192 ;  /* 0x000000c000007348 */ /* 0x000fe80003800000 */
[----:B------:R-:W-:Y:S01]  /*d230*/  MOV R11, 0x0 ;  /* 0x00000000000b7802 */ /* 0x000fe20000000f00 */
[----:B------:R1:W2:Y:S03]  /*d240*/  SHFL.IDX PT, R7, R9, R6, R7 ;  /* 0x0000000609077389 */ /* 0x0002a600000e0007 */
[----:B------:R-:W-:Y:S05]  /*d250*/  RET.REL.NODEC R10 `(_ZN7cutlass13device_kernelIN5flash19enable_sm80_to_sm89INS1_16FlashAttnFwdSm80INS1_25CollectiveMainloopFwdSm80ILi8ELi2ELb0EN4cute5tupleIJNS5_1CILi128EEENS7_ILi64EEENS7_ILi192EEEEEELi192ENS_10bfloat16_tEfNS_4arch4Sm80ELb0ELb0ELb0ELb1ELb0ELb0ELb1ELb1EEENS1_21CollectiveEpilogueFwdINS6_IJS8_SA_S9_EEENS6_IJNS7_ILi1EEESI_SI_EEESC_SE_Li256ELb1ELb1ELb1ELb0EEENS1_36VarlenDynamicPersistentTileSchedulerILi128ELi64ELi256ELi256ELb1ELb1ELb0ELb0ELb1ELb1EEEEEEEEEvNT_6ParamsE) ;  /* 0xffff2da00a007950 */ /* 0x000fea0003c3ffff */
        .weak           $__internal_28_$__cuda_sm70_shflsync_up_p
        .type           $__internal_28_$__cuda_sm70_shflsync_up_p,@function
        .size           $__internal_28_$__cuda_sm70_shflsync_up_p,($__internal_29_$__cuda_sm70_votesync_ballot - $__internal_28_$__cuda_sm70_shflsync_up_p)
$__internal_28_$__cuda_sm70_shflsync_up_p:
[----:B------:R-:W-:Y:S01]  /*d260*/  MOV R8, R0 ;  /* 0x0000000000087202 */ /* 0x000fe20000000f00 */
[----:B------:R-:W-:Y:S04]  /*d270*/  WARPSYNC R193 ;  /* 0x000000c100007348 */ /* 0x000fe80003800000 */
[----:B------:R-:W-:Y:S01]  /*d280*/  MOV R9, 0x0 ;  /* 0x0000000000097802 */ /* 0x000fe20000000f00 */
[----:B------:R1:W2:Y:S03]  /*d290*/  SHFL.UP PT, R6, R15, R6, R194 ;  /* 0x040000060f067389 */ /* 0x0002a600000e00c2 */
[----:B------:R-:W-:Y:S05]  /*d2a0*/  RET.REL.NODEC R8 `(_ZN7cutlass13device_kernelIN5flash19enable_sm80_to_sm89INS1_16FlashAttnFwdSm80INS1_25CollectiveMainloopFwdSm80ILi8ELi2ELb0EN4cute5tupleIJNS5_1CILi128EEENS7_ILi64EEENS7_ILi192EEEEEELi192ENS_10bfloat16_tEfNS_4arch4Sm80ELb0ELb0ELb0ELb1ELb0ELb0ELb1ELb1EEENS1_21CollectiveEpilogueFwdINS6_IJS8_SA_S9_EEENS6_IJNS7_ILi1EEESI_SI_EEESC_SE_Li256ELb1ELb1ELb1ELb0EEENS1_36VarlenDynamicPersistentTileSchedulerILi128ELi64ELi256ELi256ELb1ELb1ELb0ELb0ELb1ELb1EEEEEEEEEvNT_6ParamsE) ;  /* 0xffff2d5008007950 */ /* 0x000fea0003c3ffff */
        .weak           $__internal_29_$__cuda_sm70_votesync_ballot
        .type           $__internal_29_$__cuda_sm70_votesync_ballot,@function
        .size           $__internal_29_$__cuda_sm70_votesync_ballot,(.L_x_2488 - $__internal_29_$__cuda_sm70_votesync_ballot)
$__internal_29_$__cuda_sm70_votesync_ballot:
[----:B------:R-:W-:Y:S01]  /*d2b0*/  ISETP.NE.U32.AND P0, PT, R2, 0x1, PT ;  /* 0x000000010200780c */ /* 0x000fe20003f05070 */
[----:B------:R-:W-:Y:S01]  /*d2c0*/  IMAD.MOV.U32 R6, RZ, RZ, R0 ;  /* 0x000000ffff067224 */ /* 0x000fe200078e0000 */
[----:B------:R-:W-:Y:S04]  /*d2d0*/  WARPSYNC R187 ;  /* 0x000000bb00007348 */ /* 0x000fe80003800000 */
[----:B------:R-:W-:-:S07]  /*d2e0*/  IMAD.MOV.U32 R7, RZ, RZ, 0x0 ;  /* 0x00000000ff077424 */ /* 0x000fce00078e00ff */
[----:B------:R-:W-:-:S04]  /*d2f0*/  VOTE.ANY R2, PT, !P0 ;  /* 0x0000000000027806 */ /* 0x000fc800040e0100 */
[----:B------:R-:W-:Y:S01]  /*d300*/  LOP3.LUT R13, R2, R187, RZ, 0xc0, !PT ;  /* 0x000000bb020d7212 */ /* 0x000fe200078ec0ff */
[----:B------:R-:W-:Y:S06]  /*d310*/  RET.REL.NODEC R6 `(_ZN7cutlass13device_kernelIN5flash19enable_sm80_to_sm89INS1_16FlashAttnFwdSm80INS1_25CollectiveMainloopFwdSm80ILi8ELi2ELb0EN4cute5tupleIJNS5_1CILi128EEENS7_ILi64EEENS7_ILi192EEEEEELi192ENS_10bfloat16_tEfNS_4arch4Sm80ELb0ELb0ELb0ELb1ELb0ELb0ELb1ELb1EEENS1_21CollectiveEpilogueFwdINS6_IJS8_SA_S9_EEENS6_IJNS7_ILi1EEESI_SI_EEESC_SE_Li256ELb1ELb1ELb1ELb0EEENS1_36VarlenDynamicPersistentTileSchedulerILi128ELi64ELi256ELi256ELb1ELb1ELb0ELb0ELb1ELb1EEEEEEEEEvNT_6ParamsE) ;  /* 0xffff2ce006007950 */ /* 0x000fec0003c3ffff */
.L_x_1355:
        /* <DEDUP_REMOVED lines=14> */
.L_x_2488:


//--------------------- .text._ZN7cutlass13device_kernelIN5flash19enable_sm80_to_sm89INS1_16FlashAttnFwdSm80INS1_25CollectiveMainloopFwdSm80ILi8ELi2ELb0EN4cute5tupleIJNS5_1CILi128EEENS7_ILi64EEENS7_ILi192EEEEEELi192ENS_10bfloat16_tEfNS_4arch4Sm80ELb0ELb0ELb0ELb1ELb0ELb1ELb1ELb1EEENS1_21CollectiveEpilogueFwdINS6_IJS8_SA_S9_EEENS6_IJNS7_ILi1EEESI_SI_EEESC_SE_Li256ELb1ELb1ELb1ELb0EEENS1_36VarlenDynamicPersistentTileSchedulerILi128ELi64ELi256ELi256ELb1ELb1ELb0ELb0ELb1ELb1EEEEEEEEEvNT_6ParamsE --------------------------
	.section	.text._ZN7cutlass13device_kernelIN5flash19enable_sm80_to_sm89INS1_16FlashAttnFwdSm80INS1_25CollectiveMainloopFwdSm80ILi8ELi2ELb0EN4cute5tupleIJNS5_1CILi128EEENS7_ILi64EEENS7_ILi192EEEEEELi192ENS_10bfloat16_tEfNS_4arch4Sm80ELb0ELb0ELb0ELb1ELb0ELb1ELb1ELb1EEENS1_21CollectiveEpilogueFwdINS6_IJS8_SA_S9_EEENS6_IJNS7_ILi1EEESI_SI_EEESC_SE_Li256ELb1ELb1ELb1ELb0EEENS1_36VarlenDynamicPersistentTileSchedulerILi128ELi64ELi256ELi256ELb1ELb1ELb0ELb0ELb1ELb1EEEEEEEEEvNT_6ParamsE,"ax",@progbits
	.sectioninfo	@"SHI_REGISTERS=249"
	.align	128
.text._ZN7cutlass13device_kernelIN5flash19enable_sm80_to_sm89INS1_16FlashAttnFwdSm80INS1_25CollectiveMainloopFwdSm80ILi8ELi2ELb0EN4cute5tupleIJNS5_1CILi128EEENS7_ILi64EEENS7_ILi192EEEEEELi192ENS_10bfloat16_tEfNS_4arch4Sm80ELb0ELb0ELb0ELb1ELb0ELb1ELb1ELb1EEENS1_21CollectiveEpilogueFwdINS6_IJS8_SA_S9_EEENS6_IJNS7_ILi1EEESI_SI_EEESC_SE_Li256ELb1ELb1ELb1ELb0EEENS1_36VarlenDynamicPersistentTileSchedulerILi128ELi64ELi256ELi256ELb1ELb1ELb0ELb0ELb1ELb1EEEEEEEEEvNT_6ParamsE:
        .type           _ZN7cutlass13device_kernelIN5flash19enable_sm80_to_sm89INS1_16FlashAttnFwdSm80INS1_25CollectiveMainloopFwdSm80ILi8ELi2ELb0EN4cute5tupleIJNS5_1CILi128EEENS7_ILi64EEENS7_ILi192EEEEEELi192ENS_10bfloat16_tEfNS_4arch4Sm80ELb0ELb0ELb0ELb1ELb0ELb1ELb1ELb1EEENS1_21CollectiveEpilogueFwdINS6_IJS8_SA_S9_EEENS6_IJNS7_ILi1EEESI_SI_EEESC_SE_Li256ELb1ELb1ELb1ELb0EEENS1_36VarlenDynamicPersistentTileSchedulerILi128ELi64ELi256ELi256ELb1ELb1ELb0ELb0ELb1ELb1EEEEEEEEEvNT_6ParamsE,@function
        .size           _ZN7cutlass13device_kernelIN5flash19enable_sm80_to_sm89INS1_16FlashAttnFwdSm80INS1_25CollectiveMainloopFwdSm80ILi8ELi2ELb0EN4cute5tupleIJNS5_1CILi128EEENS7_ILi64EEENS7_ILi192EEEEEELi192ENS_10bfloat16_tEfNS_4arch4Sm80ELb0ELb0ELb0ELb1ELb0ELb1ELb1ELb1EEENS1_21CollectiveEpilogueFwdINS6_IJS8_SA_S9_EEENS6_IJNS7_ILi1EEESI_SI_EEESC_SE_Li256ELb1ELb1ELb1ELb0EEENS1_36VarlenDynamicPersistentTileSchedulerILi128ELi64ELi256ELi256ELb1ELb1ELb0ELb0ELb1ELb1EEEEEEEEEvNT_6ParamsE,(.L_x_2493 - _ZN7cutlass13device_kernelIN5flash19enable_sm80_to_sm89INS1_16FlashAttnFwdSm80INS1_25CollectiveMainloopFwdSm80ILi8ELi2ELb0EN4cute5tupleIJNS5_1CILi128EEENS7_ILi64EEENS7_ILi192EEEEEELi192ENS_10bfloat16_tEfNS_4arch4Sm80ELb0ELb0ELb0ELb1ELb0ELb1ELb1ELb1EEENS1_21CollectiveEpilogueFwdINS6_IJS8_SA_S9_EEENS6_IJNS7_ILi1EEESI_SI_EEESC_SE_Li256ELb1ELb1ELb1ELb0EEENS1_36VarlenDynamicPersistentTileSchedulerILi128ELi64ELi256ELi256ELb1ELb1ELb0ELb0ELb1ELb1EEEEEEEEEvNT_6ParamsE)
        .other          _ZN7cutlass13device_kernelIN5flash19enable_sm80_to_sm89INS1_16FlashAttnFwdSm80INS1_25CollectiveMainloopFwdSm80ILi8ELi2ELb0EN4cute5tupleIJNS5_1CILi128EEENS7_ILi64EEENS7_ILi192EEEEEELi192ENS_10bfloat16_tEfNS_4arch4Sm80ELb0ELb0ELb0ELb1ELb0ELb1ELb1ELb1EEENS1_21CollectiveEpilogueFwdINS6_IJS8_SA_S9_EEENS6_IJNS7_ILi1EEESI_SI_EEESC_SE_Li256ELb1ELb1ELb1ELb0EEENS1_36VarlenDynamicPersistentTileSchedulerILi128ELi64ELi256ELi256ELb1ELb1ELb0ELb0ELb1ELb1EEEEEEEEEvNT_6ParamsE,@"STO_CUDA_ENTRY STV_DEFAULT"
_ZN7cutlass13device_kernelIN5flash19enable_sm80_to_sm89INS1_16FlashAttnFwdSm80INS1_25CollectiveMainloopFwdSm80ILi8ELi2ELb0EN4cute5tupleIJNS5_1CILi128EEENS7_ILi64EEENS7_ILi192EEEEEELi192ENS_10bfloat16_tEfNS_4arch4Sm80ELb0ELb0ELb0ELb1ELb0ELb1ELb1ELb1EEENS1_21CollectiveEpilogueFwdINS6_IJS8_SA_S9_EEENS6_IJNS7_ILi1EEESI_SI_EEESC_SE_Li256ELb1ELb1ELb1ELb0EEENS1_36VarlenDynamicPersistentTileSchedulerILi128ELi64ELi256ELi256ELb1ELb1ELb0ELb0ELb1ELb1EEEEEEEEEvNT_6ParamsE:
        /* <DEDUP_REMOVED lines=54> */
.L_x_1361:
        /* <DEDUP_REMOVED lines=16> */
.L_x_1522:
        /* <DEDUP_REMOVED lines=16> */
.L_x_1523:
[----:B---3--:R-:W-:-:S05]  /*0560*/  IMAD R13, R13, c[0x0][0x538], RZ ;  /* 0x00014e000d0d7a24 */ /* 0x008fca00078e02ff */
[----:B------:R-:W-:-:S04]  /*0570*/  IADD3 R2, R13, R2, RZ ;  /* 0x000000020d027210 */ /* 0x000fc80007ffe0ff */
[----:B------:R-:W-:-:S13]  /*0580*/  ISETP.GT.AND P0, PT, R2, UR4, PT ;  /* 0x0000000402007c0c */ /* 0x000fda000bf04270 */
[----:B-12---:R-:W-:Y:S05]  /*0590*/  @!P0 BRA `(.L_x_1361) ;  /* 0xfffffdc000008947 */ /* 0x006fea000383ffff */
.L_x_1357:
[----:B-1----:R-:W-:-:S05]  /*05a0*/  IADD3 R200, -R13, R2, RZ ;  /* 0x000000020dc87210 */ /* 0x002fca0007ffe1ff */
[----:B------:R-:W-:-:S05]  /*05b0*/  IMAD R0, R9, c[0x0][0x538], R200 ;  /* 0x00014e0009007a24 */ /* 0x000fca00078e02c8 */
[----:B------:R-:W-:Y:S01]  /*05c0*/  ISETP.GT.AND P0, PT, R0, UR4, PT ;  /* 0x0000000400007c0c */ /* 0x000fe2000bf04270 */
[----:B------:R-:W-:-:S12]  /*05d0*/  BRA.DIV ~URZ, `(.L_x_1362) ;  /* 0x00016df27f007947 */ /* 0x000fd8000b800000 */
[----:B------:R-:W-:-:S04]  /*05e0*/  VOTE.ANY R7, PT, !P0 ;  /* 0x0000000000077806 */ /* 0x000fc800040e0100 */
.L_x_1524:
[----:B------:R1:W2:Y:S01]  /*05f0*/  POPC R203, R7 ;  /* 0x0000000700cb7309 */ /* 0x0002a20000000000 */
[----:B------:R-:W-:Y:S05]  /*0600*/  BRA.DIV ~URZ, `(.L_x_1363) ;  /* 0x00016e027f007947 */ /* 0x000fea000b800000 */
[----:B--2---:R2:W3:Y:S01]  /*0610*/  SHFL.IDX PT, R6, R6, R203, 0x1f ;  /* 0x00001fcb06067589 */ /* 0x0044e200000e0000 */
[----:B------:R-:W-:-:S03]  /*0620*/  MOV R11, RZ ;  /* 0x000000ff000b7202 */ /* 0x000fc60000000f00 */
[----:B------:R2:W4:Y:S04]  /*0630*/  SHFL.IDX PT, R5, R5, R203, 0x1f ;  /* 0x00001fcb05057589 */ /* 0x00052800000e0000 */
.L_x_1525:
[----:B------:R-:W-:Y:S01]  /*0640*/  ISETP.NE.AND P0, PT, R7, RZ, PT ;  /* 0x000000ff0700720c */ /* 0x000fe20003f05270 */
[----:B------:R-:W-:-:S12]  /*0650*/  BSSY B0, `(.L_x_1364) ;  /* 0x0000005000007945 */ /* 0x000fd80003800000 */
[----:B------:R-:W-:Y:S05]  /*0660*/  @!P0 BRA `(.L_x_1365) ;  /* 0x0000003000008947 */ /* 0x000fea0003800000 */
[----:B------:R-:W-:Y:S01]  /*0670*/  IADD3 R12, R203, -0x1, RZ ;  /* 0xffffffffcb0c7810 */ /* 0x000fe20007ffe0ff */
[----:B------:R-:W-:Y:S05]  /*0680*/  BRA.DIV ~URZ, `(.L_x_1366) ;  /* 0x00016e627f007947 */ /* 0x000fea000b800000 */
[----:B------:R1:W2:Y:S02]  /*0690*/  SHFL.IDX PT, R11, R9, R12, 0x1f ;  /* 0x00001f0c090b7589 */ /* 0x0002a400000e0000 */
.L_x_1365:
[----:B------:R-:W-:Y:S05]  /*06a0*/  BSYNC B0 ;  /* 0x0000000000007941 */ /* 0x000fea0003800000 */
.L_x_1364:
[----:B---3--:R-:W-:Y:S01]  /*06b0*/  IABS R0, R6 ;  /* 0x0000000600007213 */ /* 0x008fe20000000000 */
[----:B--2---:R-:W-:Y:S01]  /*06c0*/  IMAD R200, R11, c[0x0][0x538], R200 ;  /* 0x00014e000bc87a24 */ /* 0x004fe200078e02c8 */
[----:B----4-:R-:W-:Y:S02]  /*06d0*/  IABS R10, R5 ;  /* 0x00000005000a7213 */ /* 0x010fe40000000000 */
[----:B-1----:R-:W1:Y:S01]  /*06e0*/  I2F.RP R7, R0 ;  /* 0x0000000000077306 */ /* 0x002e620000209400 */
[----:B------:R-:W-:Y:S02]  /*06f0*/  IADD3 R203, R203, R4, RZ ;  /* 0x00000004cbcb7210 */ /* 0x000fe40007ffe0ff */
[----:B------:R-:W-:-:S05]  /*0700*/  IADD3 R201, -R200, UR4, RZ ;  /* 0x00000004c8c97c10 */ /* 0x000fca000fffe1ff */
[----:B------:R-:W2:Y:S08]  /*0710*/  I2F.RP R12, R10 ;  /* 0x0000000a000c7306 */ /* 0x000eb00000209400 */
[----:B-1----:R-:W1:Y:S08]  /*0720*/  MUFU.RCP R8, R7 ;  /* 0x0000000700087308 */ /* 0x002e700000001000 */
[----:B--2---:R-:W2:Y:S01]  /*0730*/  MUFU.RCP R12, R12 ;  /* 0x0000000c000c7308 */ /* 0x004ea20000001000 */
[----:B-1----:R-:W-:-:S02]  /*0740*/  IADD3 R8, R8, 0xffffffe, RZ ;  /* 0x0ffffffe08087810 */ /* 0x002fc40007ffe0ff */
[----:B------:R-:W-:-:S05]  /*0750*/  IABS R7, R201 ;  /* 0x000000c900077213 */ /* 0x000fca0000000000 */
        /* <DEDUP_REMOVED lines=10> */
[----:B------:R-:W-:-:S06]  /*0800*/  IMAD.HI.U32 R11, R9, R11, R8 ;  /* 0x0000000b090b7227 */ /* 0x000fcc00078e0008 */
        /* <DEDUP_REMOVED lines=20> */
[----:B------:R-:W-:Y:S01]  /*0950*/  IMAD R9, R7, R0, R2 ;  /* 0x0000000007097224 */ /* 0x000fe200078e0202 */
[----:B------:R-:W-:Y:S01]  /*0960*/  LOP3.LUT R0, R8, R5, RZ, 0x3c, !PT ;  /* 0x0000000508007212 */ /* 0x000fe200078e3cff */
[----:B------:R-:W-:-:S03]  /*0970*/  IMAD.IADD R201, R201, 0x1, -R6 ;  /* 0x00000001c9c97824 */ /* 0x000fc600078e0a06 */
[----:B------:R-:W-:Y:S02]  /*0980*/  ISETP.GT.U32.AND P0, PT, R10, R9, PT ;  /* 0x000000090a00720c */ /* 0x000fe40003f04070 */
[----:B------:R-:W-:-:S11]  /*0990*/  ISETP.GE.AND P1, PT, R0, RZ, PT ;  /* 0x000000ff0000720c */ /* 0x000fd60003f26270 */
[----:B------:R-:W-:Y:S01]  /*09a0*/  @!P0 IMAD.IADD R9, R9, 0x1, -R10 ;  /* 0x0000000109098824 */ /* 0x000fe200078e0a0a */
[----:B------:R-:W-:Y:S02]  /*09b0*/  @!P0 IADD3 R7, R7, 0x1, RZ ;  /* 0x0000000107078810 */ /* 0x000fe40007ffe0ff */
[----:B------:R-:W-:Y:S02]  /*09c0*/  ISETP.NE.AND P0, PT, R5, RZ, PT ;  /* 0x000000ff0500720c */ /* 0x000fe40003f05270 */
[----:B------:R-:W-:-:S13]  /*09d0*/  ISETP.GE.U32.AND P2, PT, R9, R10, PT ;  /* 0x0000000a0900720c */ /* 0x000fda0003f46070 */
[----:B------:R-:W-:-:S05]  /*09e0*/  @P2 IADD3 R7, R7, 0x1, RZ ;  /* 0x0000000107072810 */ /* 0x000fca0007ffe0ff */
[----:B------:R-:W-:Y:S01]  /*09f0*/  @!P1 IMAD.MOV R7, RZ, RZ, -R7 ;  /* 0x000000ffff079224 */ /* 0x000fe200078e0a07 */
[----:B------:R-:W-:-:S05]  /*0a00*/  @!P0 LOP3.LUT R7, RZ, R5, RZ, 0x33, !PT ;  /* 0x00000005ff078212 */ /* 0x000fca00078e33ff */
[----:B------:R-:W-:-:S04]  /*0a10*/  IMAD.MOV R0, RZ, RZ, -R7 ;  /* 0x000000ffff007224 */ /* 0x000fc800078e0a07 */
[C---:B------:R-:W-:Y:S02]  /*0a20*/  IMAD R0, R5.reuse, R0, R8 ;  /* 0x0000000005007224 */ /* 0x040fe400078e0208 */
[----:B------:R-:W-:-:S04]  /*0a30*/  IMAD R5, R5, 0x1000000, R7 ;  /* 0x0100000005057824 */ /* 0x000fc800078e0207 */
[----:B------:R-:W-:Y:S01]  /*0a40*/  IMAD R202, R0, 0x10000, R5 ;  /* 0x0001000000ca7824 */ /* 0x000fe200078e0205 */
[----:B------:R-:W-:Y:S05]  /*0a50*/  BRA `(.L_x_1367) ;  /* 0x0000004000007947 */ /* 0x000fea0003800000 */
.L_x_1358:
[----:B-1----:R-:W-:Y:S01]  /*0a60*/  IMAD.MOV.U32 R201, RZ, RZ, RZ ;  /* 0x000000ffffc97224 */ /* 0x002fe200078e00ff */
[----:B------:R-:W-:Y:S01]  /*0a70*/  MOV R202, RZ ;  /* 0x000000ff00ca7202 */ /* 0x000fe20000000f00 */
[----:B------:R-:W-:Y:S01]  /*0a80*/  IMAD.U32 R200, RZ, RZ, UR4 ;  /* 0x00000004ffc87e24 */ /* 0x000fe2000f8e00ff */
[----:B------:R-:W-:Y:S02]  /*0a90*/  MOV R203, c[0x0][0x53c] ;  /* 0x00014f0000cb7a02 */ /* 0x000fe40000000f00 */
.L_x_1367:
[----:B------:R-:W-:Y:S01]  /*0aa0*/  ISETP.NE.AND P0, PT, R3, RZ, PT ;  /* 0x000000ff0300720c */ /* 0x000fe20003f05270 */
[----:B------:R-:W-:-:S12]  /*0ab0*/  WARPSYNC 0xffffffff ;  /* 0xffffffff00007948 */ /* 0x000fd80003800000 */
[----:B------:R1:W-:Y:S04]  /*0ac0*/  @!P0 STS.128 [0x24100], R200 ;  /* 0x024100c8ff008388 */ /* 0x0003e80000000c00 */
[----:B------:R-:W-:Y:S06]  /*0ad0*/  BAR.ARV 0x5, 0x100 ;  /* 0x0144000000007b1d */ /* 0x000fec0000002000 */
.L_x_1356:
[----:B-1----:R-:W-:-:S13]  /*0ae0*/  ISETP.GE.AND P0, PT, R203, c[0x0][0x53c], PT ;  /* 0x00014f00cb007a0c */ /* 0x002fda0003f06270 */
[----:B------:R-:W-:Y:S05]  /*0af0*/  @P0 EXIT ;  /* 0x000000000000094d */ /* 0x000fea0003800000 */
[----:B------:R-:W-:-:S04]  /*0b00*/  SHF.R.S32.HI R5, RZ, 0x1f, R146 ;  /* 0x0000001fff057819 */ /* 0x000fc80000011492 */
[CC--:B------:R-:W-:Y:S02]  /*0b10*/  LEA.HI R2, R5.reuse, R146.reuse, RZ, 0x4 ;  /* 0x0000009205027211 */ /* 0x0c0fe400078f20ff */
[----:B------:R-:W-:Y:S02]  /*0b20*/  LEA.HI R8, R5, R146, RZ, 0x3 ;  /* 0x0000009205087211 */ /* 0x000fe400078f18ff */
[----:B------:R-:W-:Y:S02]  /*0b30*/  LOP3.LUT R9, R2, 0xfffffff0, RZ, 0xc0, !PT ;  /* 0xfffffff002097812 */ /* 0x000fe400078ec0ff */
[----:B------:R-:W-:Y:S02]  /*0b40*/  SHF.R.S32.HI R7, RZ, 0x4, R2 ;  /* 0x00000004ff077819 */ /* 0x000fe40000011402 */
[----:B------:R-:W-:Y:S01]  /*0b50*/  LOP3.LUT R3, R8, 0xfffffff8, RZ, 0xc0, !PT ;  /* 0xfffffff808037812 */ /* 0x000fe200078ec0ff */
[----:B------:R-:W-:Y:S01]  /*0b60*/  IMAD.IADD R9, R146, 0x1, -R9 ;  /* 0x0000000192097824 */ /* 0x000fe200078e0a09 */
[----:B------:R-:W-:-:S02]  /*0b70*/  LEA.HI R2, R2, R7, RZ, 0x1 ;  /* 0x0000000702027211 */ /* 0x000fc400078f08ff */
[-C--:B------:R-:W-:Y:S01]  /*0b80*/  LEA.HI R10, R5, R146.reuse, RZ, 0x6 ;  /* 0x00000092050a7211 */ /* 0x080fe200078f30ff */
[----:B------:R-:W-:Y:S01]  /*0b90*/  IMAD.IADD R193, R146, 0x1, -R3 ;  /* 0x0000000192c17824 */ /* 0x000fe200078e0a03 */
[----:B------:R-:W-:Y:S02]  /*0ba0*/  SHF.R.S32.HI R4, RZ, 0x1f, R9 ;  /* 0x0000001fff047819 */ /* 0x000fe40000011409 */
[----:B------:R-:W-:Y:S01]  /*0bb0*/  LOP3.LUT R2, R2, 0xfffffffe, RZ, 0xc0, !PT ;  /* 0xfffffffe02027812 */ /* 0x000fe200078ec0ff */
[----:B------:R-:W-:Y:S01]  /*0bc0*/  IMAD.SHL.U32 R10, R10, 0x8, RZ ;  /* 0x000000080a0a7824 */ /* 0x000fe200078e00ff */
[----:B------:R-:W-:Y:S01]  /*0bd0*/  LEA.HI R4, R4, R9, RZ, 0x3 ;  /* 0x0000000904047211 */ /* 0x000fe200078f18ff */
[----:B------:R-:W-:Y:S01]  /*0be0*/  IMAD.SHL.U32 R208, R193, 0x8, RZ ;  /* 0x00000008c1d07824 */ /* 0x000fe200078e00ff */
[----:B------:R-:W-:Y:S01]  /*0bf0*/  LEA.HI R140, R5, R146, RZ, 0x5 ;  /* 0x00000092058c7211 */ /* 0x000fe200078f28ff */
[----:B------:R-:W-:Y:S01]  /*0c00*/  IMAD.IADD R2, R7, 0x1, -R2 ;  /* 0x0000000107027824 */ /* 0x000fe200078e0a02 */
[----:B------:R-:W-:-:S02]  /*0c10*/  SHF.R.S32.HI R7, RZ, 0x3, R8 ;  /* 0x00000003ff077819 */ /* 0x000fc40000011408 */
[----:B------:R-:W-:Y:S01]  /*0c20*/  LOP3.LUT R6, R4, 0xfffffff8, RZ, 0xc0, !PT ;  /* 0xfffffff804067812 */ /* 0x000fe200078ec0ff */
[----:B------:R-:W-:Y:S01]  /*0c30*/  IMAD.SHL.U32 R0, R2, 0x8, RZ ;  /* 0x0000000802007824 */ /* 0x000fe200078e00ff */
[----:B------:R-:W-:Y:S01]  /*0c40*/  LEA.HI R5, R5, R146, RZ, 0x2 ;  /* 0x0000009205057211 */ /* 0x000fe200078f10ff */
[----:B------:R-:W-:Y:S01]  /*0c50*/  IMAD.SHL.U32 R7, R7, 0x40, RZ ;  /* 0x0000004007077824 */ /* 0x000fe200078e00ff */
[----:B------:R-:W-:Y:S01]  /*0c60*/  LOP3.LUT R10, R10, 0x7ffffe00, RZ, 0xc0, !PT ;  /* 0x7ffffe000a0a7812 */ /* 0x000fe200078ec0ff */
[----:B------:R-:W-:Y:S01]  /*0c70*/  IMAD.IADD R6, R9, 0x1, -R6 ;  /* 0x0000000109067824 */ /* 0x000fe200078e0a06 */
[--C-:B------:R-:W-:Y:S01]  /*0c80*/  SHF.R.S32.HI R213, RZ, 0x2, R5.reuse ;  /* 0x00000002ffd57819 */ /* 0x100fe20000011405 */
[----:B------:R-:W-:Y:S01]  /*0c90*/  IMAD.SHL.U32 R9, R193, 0x40, RZ ;  /* 0x00000040c1097824 */ /* 0x000fe200078e00ff */
[----:B------:R-:W-:Y:S01]  /*0ca0*/  LOP3.LUT R7, R7, 0x1c0, RZ, 0xc0, !PT ;  /* 0x000001c007077812 */ /* 0x000fe200078ec0ff */
[----:B------:R-:W-:Y:S01]  /*0cb0*/  IMAD.SHL.U32 R3, R6, 0x40, RZ ;  /* 0x0000004006037824 */ /* 0x000fe200078e00ff */
[----:B------:R-:W-:-:S02]  /*0cc0*/  SHF.R.S32.HI R212, RZ, 0x1f, R5 ;  /* 0x0000001fffd47819 */ /* 0x000fc40000011405 */
[----:B------:R-:W-:Y:S02]  /*0cd0*/  SHF.R.U32.HI R139, RZ, 0x3, R7 ;  /* 0x00000003ff8b7819 */ /* 0x000fe40000011607 */
[----:B------:R-:W-:Y:S02]  /*0ce0*/  LOP3.LUT R3, R3, 0x1c0, RZ, 0xc0, !PT ;  /* 0x000001c003037812 */ /* 0x000fe400078ec0ff */
[----:B------:R-:W-:Y:S02]  /*0cf0*/  LOP3.LUT R7, R7, 0x38, R208, 0xf8, !PT ;  /* 0x0000003807077812 */ /* 0x000fe400078ef8d0 */
[----:B------:R-:W-:Y:S02]  /*0d00*/  LOP3.LUT R0, R3, 0x8, R0, 0xf8, !PT ;  /* 0x0000000803007812 */ /* 0x000fe400078ef800 */
[----:B------:R-:W-:Y:S01]  /*0d10*/  LOP3.LUT R139, R10, R7, R139, 0xf6, !PT ;  /* 0x000000070a8b7212 */ /* 0x000fe200078ef68b */
[----:B------:R-:W-:Y:S01]  /*0d20*/  IMAD.SHL.U32 R7, R4, 0x40, RZ ;  /* 0x0000004004077824 */ /* 0x000fe200078e00ff */
[----:B------:R-:W-:Y:S01]  /*0d30*/  SHF.R.U32.HI R3, RZ, 0x3, R3 ;  /* 0x00000003ff037819 */ /* 0x000fe20000011603 */
[----:B------:R-:W-:Y:S01]  /*0d40*/  IMAD.MOV.U32 R4, RZ, RZ, 0x20 ;  /* 0x00000020ff047424 */ /* 0x000fe200078e00ff */
[----:B------:R-:W-:Y:S01]  /*0d50*/  SHF.R.S32.HI R140, RZ, 0x5, R140 ;  /* 0x00000005ff8c7819 */ /* 0x000fe2000001148c */
[----:B------:R-:W-:Y:S01]  /*0d60*/  IMAD.SHL.U32 R139, R139, 0x2, RZ ;  /* 0x000000028b8b7824 */ /* 0x000fe200078e00ff */
[----:B------:R-:W-:-:S02]  /*0d70*/  LEA.HI R212, R212, R213, RZ, 0x3 ;  /* 0x000000d5d4d47211 */ /* 0x000fc400078f18ff */
[----:B------:R-:W-:Y:S01]  /*0d80*/  LOP3.LUT R0, R0, R3, RZ, 0x3c, !PT ;  /* 0x0000000300007212 */ /* 0x000fe200078e3cff */
[C---:B------:R-:W-:Y:S01]  /*0d90*/  IMAD.SHL.U32 R3, R140.reuse, 0x400, RZ ;  /* 0x000004008c037824 */ /* 0x040fe200078e00ff */
[----:B------:R-:W-:Y:S01]  /*0da0*/  LOP3.LUT R9, R9, 0x1c0, RZ, 0xc0, !PT ;  /* 0x000001c009097812 */ /* 0x000fe200078ec0ff */
[----:B------:R-:W-:Y:S01]  /*0db0*/  IMAD.SHL.U32 R140, R140, 0x200, RZ ;  /* 0x000002008c8c7824 */ /* 0x000fe200078e00ff */
[----:B------:R-:W-:Y:S02]  /*0dc0*/  LOP3.LUT R7, R7, 0xfffffe00, RZ, 0xc0, !PT ;  /* 0xfffffe0007077812 */ /* 0x000fe400078ec0ff */
[----:B------:R-:W-:Y:S02]  /*0dd0*/  LOP3.LUT R212, R212, 0xfffffff8, RZ, 0xc0, !PT ;  /* 0xfffffff8d4d47812 */ /* 0x000fe400078ec0ff */
[----:B------:R-:W-:Y:S02]  /*0de0*/  LOP3.LUT R5, R5, 0xfffffffc, RZ, 0xc0, !PT ;  /* 0xfffffffc05057812 */ /* 0x000fe400078ec0ff */
[----:B------:R-:W-:Y:S01]  /*0df0*/  LOP3.LUT R8, R9, 0x8, R8, 0xf8, !PT ;  /* 0x0000000809087812 */ /* 0x000fe200078ef808 */
[----:B------:R-:W-:Y:S01]  /*0e00*/  IMAD.IADD R212, R213, 0x1, -R212 ;  /* 0x00000001d5d47824 */ /* 0x000fe200078e0ad4 */
[----:B------:R-:W-:Y:S01]  /*0e10*/  SHF.R.U32.HI R9, RZ, 0x3, R9 ;  /* 0x00000003ff097819 */ /* 0x000fe20000011609 */
[----:B------:R-:W-:Y:S01]  /*0e20*/  IMAD.IADD R210, R146, 0x1, -R5 ;  /* 0x0000000192d27824 */ /* 0x000fe200078e0a05 */
[----:B------:R-:W-:Y:S01]  /*0e30*/  R2P PR, R6, 0x6 ;  /* 0x0000000606007804 */ /* 0x000fe20000000000 */
[----:B------:R-:W-:Y:S01]  /*0e40*/  IMAD.MOV.U32 R5, RZ, RZ, 0x40 ;  /* 0x00000040ff057424 */ /* 0x000fe200078e00ff */
[-C--:B------:R-:W-:Y:S01]  /*0e50*/  IADD3 R3, R0, R7.reuse, R3 ;  /* 0x0000000700037210 */ /* 0x080fe20007ffe003 */
[----:B------:R-:W-:Y:S01]  /*0e60*/  IMAD.SHL.U32 R211, R212, 0x40, RZ ;  /* 0x00000040d4d37824 */ /* 0x000fe200078e00ff */
[----:B------:R-:W-:Y:S01]  /*0e70*/  LOP3.LUT R0, R0, R7, RZ, 0xfc, !PT ;  /* 0x0000000700007212 */ /* 0x000fe200078efcff */
[----:B------:R-:W-:Y:S01]  /*0e80*/  IMAD.SHL.U32 R144, R210, 0x8, RZ ;  /* 0x00000008d2907824 */ /* 0x000fe200078e00ff */
[----:B------:R-:W-:Y:S01]  /*0e90*/  LOP3.LUT R9, R8, R9, RZ, 0x3c, !PT ;  /* 0x0000000908097212 */ /* 0x000fe200078e3cff */
[----:B------:R-:W-:Y:S01]  /*0ea0*/  IMAD.SHL.U32 R142, R210, 0x4, RZ ;  /* 0x00000004d28e7824 */ /* 0x000fe200078e00ff */
[----:B------:R-:W-:-:S02]  /*0eb0*/  SEL R191, R4, 0xffffffe0, !P1 ;  /* 0xffffffe004bf7807 */ /* 0x000fc40004800000 */
[----:B------:R-:W-:Y:S01]  /*0ec0*/  LEA R194, R3, 0x18100, 0x1 ;  /* 0x0001810003c27811 */ /* 0x000fe200078e08ff */
[----:B------:R-:W-:Y:S01]  /*0ed0*/  IMAD R2, R2, 0x200, R9 ;  /* 0x0000020002027824 */ /* 0x000fe200078e0209 */
[----:B------:R-:W-:Y:S02]  /*0ee0*/  LEA R188, R0, 0x100, 0x1 ;  /* 0x0000010000bc7811 */ /* 0x000fe400078e08ff */
[----:B------:R-:W-:Y:S01]  /*0ef0*/  SEL R3, R5, 0xffffffc0, !P2 ;  /* 0xffffffc005037807 */ /* 0x000fe20005000000 */
[----:B------:R-:W-:Y:S01]  /*0f00*/  IMAD.IADD R0, R194, 0x1, R191 ;  /* 0x00000001c2007824 */ /* 0x000fe200078e02bf */
[----:B------:R-:W-:Y:S01]  /*0f10*/  LOP3.LUT R211, R211, 0x1c0, RZ, 0xc0, !PT ;  /* 0x000001c0d3d37812 */ /* 0x000fe200078ec0ff */
[----:B------:R-:W-:Y:S01]  /*0f20*/  IMAD.IADD R214, R191, 0x1, R188 ;  /* 0x00000001bfd67824 */ /* 0x000fe200078e02bc */
[----:B------:R-:W-:Y:S01]  /*0f30*/  IADD3 R209, R208, 0x40, RZ ;  /* 0x00000040d0d17810 */ /* 0x000fe20007ffe0ff */
[--C-:B------:R-:W-:Y:S01]  /*0f40*/  IMAD.IADD R190, R194, 0x1, R3.reuse ;  /* 0x00000001c2be7824 */ /* 0x100fe200078e0203 */
[----:B------:R-:W-:Y:S01]  /*0f50*/  IADD3 R208, R208, 0x80, RZ ;  /* 0x00000080d0d07810 */ /* 0x000fe20007ffe0ff */
[----:B------:R-:W-:Y:S01]  /*0f60*/  IMAD.IADD R189, R0, 0x1, R3 ;  /* 0x0000000100bd7824 */ /* 0x000fe200078e0203 */
[----:B------:R-:W-:Y:S01]  /*0f70*/  SHF.R.S32.HI R145, RZ, 0x1f, R144 ;  /* 0x0000001fff917819 */ /* 0x000fe20000011490 */
[C---:B------:R-:W-:Y:S01]  /*0f80*/  IMAD.IADD R214, R3.reuse, 0x1, R214 ;  /* 0x0000000103d67824 */ /* 0x040fe200078e02d6 */
[C---:B------:R-:W-:Y:S01]  /*0f90*/  IADD3 R138, R142.reuse, 0x10, RZ ;  /* 0x000000108e8a7810 */ /* 0x040fe20007ffe0ff */
[----:B------:R-:W-:Y:S01]  /*0fa0*/  IMAD.IADD R147, R3, 0x1, R188 ;  /* 0x0000000103937824 */ /* 0x000fe200078e02bc */
[----:B------:R-:W-:-:S02]  /*0fb0*/  IADD3 R137, R142, 0x30, RZ ;  /* 0x000000308e897810 */ /* 0x000fc40007ffe0ff */
[----:B------:R-:W-:Y:S02]  /*0fc0*/  IADD3 R136, R142, 0x50, RZ ;  /* 0x000000508e887810 */ /* 0x000fe40007ffe0ff */
[----:B------:R-:W-:Y:S02]  /*0fd0*/  SHF.R.U32.HI R141, RZ, 0x3, R211 ;  /* 0x00000003ff8d7819 */ /* 0x000fe400000116d3 */
[C---:B------:R-:W-:Y:S02]  /*0fe0*/  IADD3 R10, R139.reuse, 0x100, RZ ;  /* 0x000001008b0a7810 */ /* 0x040fe40007ffe0ff */
[----:B------:R-:W-:Y:S02]  /*0ff0*/  IADD3 R11, R139, 0xc100, RZ ;  /* 0x0000c1008b0b7810 */ /* 0x000fe40007ffe0ff */
[----:B------:R-:W-:Y:S02]  /*1000*/  LEA R192, R2, 0xc100, 0x1 ;  /* 0x0000c10002c07811 */ /* 0x000fe400078e08ff */
.L_x_1521:
[----:B------:R-:W-:-:S04]  /*1010*/  IMAD.MOV.U32 R6, RZ, RZ, 0x4 ;  /* 0x00000004ff067424 */ /* 0x000fc800078e00ff */
[----:B------:R-:W-:-:S05]  /*1020*/  IMAD.WIDE R8, R203, R6, c[0x0][0x588] ;  /* 0x00016200cb087625 */ /* 0x000fca00078e0206 */
        /* <DEDUP_REMOVED lines=11> */
[----:B------:R-:W-:Y:S01]  /*10e0*/  IMAD.MOV.U32 R91, RZ, RZ, RZ ;  /* 0x000000ffff5b7224 */ /* 0x000fe200078e00ff */
[----:B--2---:R-:W-:Y:S02]  /*10f0*/  SHF.R.S32.HI R88, RZ, 0x1f, R215 ;  /* 0x0000001fff587819 */ /* 0x004fe400000114d7 */
[C---:B------:R-:W-:Y:S02]  /*1100*/  @P4 LEA R2, P0, R215.reuse, c[0x0][0x360], 0x2 ;  /* 0x0000d800d7024a11 */ /* 0x040fe400078010ff */
[----:B------:R-:W-:-:S02]  /*1110*/  @P2 LEA R4, P1, R215, c[0x0][0x370], 0x2 ;  /* 0x0000dc00d7042a11 */ /* 0x000fc400078210ff */
[C-C-:B------:R-:W-:Y:S02]  /*1120*/  @P4 LEA.HI.X R3, R215.reuse, c[0x0][0x364], R88.reuse, 0x2, P0 ;  /* 0x0000d900d7034a11 */ /* 0x140fe400000f1458 */
[----:B------:R-:W-:Y:S02]  /*1130*/  ISETP.NE.U32.AND P0, PT, RZ, c[0x0][0x350], PT ;  /* 0x0000d400ff007a0c */ /* 0x000fe40003f05070 */
[C---:B------:R-:W-:Y:S01]  /*1140*/  @P2 LEA.HI.X R5, R215.reuse, c[0x0][0x374], R88, 0x2, P1 ;  /* 0x0000dd00d7052a11 */ /* 0x040fe200008f1458 */
[----:B------:R1:W5:Y:S01]  /*1150*/  @P4 LDG.E R86, [R2.64] ;  /* 0x0000000802564981 */ /* 0x000362000c1e1900 */
[----:B------:R-:W-:Y:S02]  /*1160*/  ISETP.NE.AND.EX P6, PT, RZ, c[0x0][0x354], PT, P0 ;  /* 0x0000d500ff007a0c */ /* 0x000fe40003fc5300 */
[C---:B------:R-:W-:Y:S01]  /*1170*/  LEA R12, P1, R215.reuse, c[0x0][0x350], 0x2 ;  /* 0x0000d400d70c7a11 */ /* 0x040fe200078210ff */
[----:B------:R2:W5:Y:S01]  /*1180*/  @P2 LDG.E R92, [R4.64] ;  /* 0x00000008045c2981 */ /* 0x000562000c1e1900 */
[----:B------:R-:W-:-:S02]  /*1190*/  LEA R14, P2, R215, c[0x0][0x348], 0x2 ;  /* 0x0000d200d70e7a11 */ /* 0x000fc400078410ff */
[C---:B------:R-:W-:Y:S02]  /*11a0*/  LEA R8, P0, R215.reuse, c[0x0][0x358], 0x2 ;  /* 0x0000d600d7087a11 */ /* 0x040fe400078010ff */
[C-C-:B------:R-:W-:Y:S02]  /*11b0*/  LEA.HI.X R15, R215.reuse, c[0x0][0x34c], R88.reuse, 0x2, P2 ;  /* 0x0000d300d70f7a11 */ /* 0x140fe400010f1458 */
[C-C-:B------:R-:W-:Y:S02]  /*11c0*/  LEA.HI.X R13, R215.reuse, c[0x0][0x354], R88.reuse, 0x2, P1 ;  /* 0x0000d500d70d7a11 */ /* 0x140fe400008f1458 */
[----:B------:R-:W-:Y:S01]  /*11d0*/  LEA.HI.X R9, R215, c[0x0][0x35c], R88, 0x2, P0 ;  /* 0x0000d700d7097a11 */ /* 0x000fe200000f1458 */
[----:B------:R3:W5:Y:S04]  /*11e0*/  @P3 LDG.E R87, [R14.64] ;  /* 0x000000080e573981 */ /* 0x000768000c1e1900 */
[----:B------:R3:W5:Y:S01]  /*11f0*/  @P6 LDG.E R91, [R12.64] ;  /* 0x000000080c5b6981 */ /* 0x000762000c1e1900 */
[----:B-1----:R-:W-:-:S06]  /*1200*/  IMAD.MOV.U32 R2, RZ, RZ, RZ ;  /* 0x000000ffff027224 */ /* 0x002fcc00078e00ff */
[----:B------:R3:W5:Y:S01]  /*1210*/  @P5 LDG.E R2, [R8.64] ;  /* 0x0000000808025981 */ /* 0x000762000c1e1900 */
[----:B------:R-:W-:Y:S01]  /*1220*/  YIELD ;  /* 0x0000000000007946 */ /* 0x000fe20003800000 */
[----:B--2---:R-:W-:Y:S02]  /*1230*/  P2R R4, PR, RZ, 0x40 ;  /* 0x00000040ff047803 */ /* 0x004fe40000000000 */
[----:B------:R-:W-:Y:S01]  /*1240*/  LOP3.LUT R217, R202, 0xffff, RZ, 0xc0, !PT ;  /* 0x0000ffffcad97812 */ /* 0x000fe200078ec0ff */
[----:B------:R-:W-:Y:S05]  /*1250*/  @P4 BRA `(.L_x_1368) ;  /* 0x0000005000004947 */ /* 0x000fea0003800000 */
[----:B-----5:R-:W-:Y:S01]  /*1260*/  MOV R86, c[0x0][0x168] ;  /* 0x00005a0000567a02 */ /* 0x020fe20000000f00 */
[----:B------:R-:W-:Y:S05]  /*1270*/  @!P3 BRA `(.L_x_1368) ;  /* 0x000000300000b947 */ /* 0x000fea0003800000 */
[----:B------:R-:W2:Y:S04]  /*1280*/  LDG.E R86, [R14.64] ;  /* 0x000000080e567981 */ /* 0x000ea8000c1e1900 */
[----:B------:R-:W2:Y:S02]  /*1290*/  LDG.E R3, [R14.64+0x4] ;  /* 0x000004080e037981 */ /* 0x000ea4000c1e1900 */
[----:B--2---:R-:W-:-:S02]  /*12a0*/  IADD3 R86, -R86, R3, RZ ;  /* 0x0000000356567210 */ /* 0x004fc40007ffe1ff */
.L_x_1368:
[----:B------:R-:W-:-:S04]  /*12b0*/  ISETP.NE.U32.AND P0, PT, RZ, c[0x0][0x368], PT ;  /* 0x0000da00ff007a0c */ /* 0x000fc80003f05070 */
[----:B------:R-:W-:-:S13]  /*12c0*/  ISETP.NE.AND.EX P0, PT, RZ, c[0x0][0x36c], PT, P0 ;  /* 0x0000db00ff007a0c */ /* 0x000fda0003f05300 */
[----:B------:R-:W-:Y:S05]  /*12d0*/  @!P0 BRA `(.L_x_1369) ;  /* 0x0000004000008947 */ /* 0x000fea0003800000 */
[----:B---3--:R-:W-:-:S04]  /*12e0*/  LEA R12, P0, R215, c[0x0][0x368], 0x2 ;  /* 0x0000da00d70c7a11 */ /* 0x008fc800078010ff */
[----:B------:R-:W-:-:S05]  /*12f0*/  LEA.HI.X R13, R215, c[0x0][0x36c], R88, 0x2, P0 ;  /* 0x0000db00d70d7a11 */ /* 0x000fca00000f1458 */
[----:B------:R1:W5:Y:S01]  /*1300*/  LDG.E R3, [R12.64] ;  /* 0x000000080c037981 */ /* 0x000362000c1e1900 */
[----:B------:R-:W-:Y:S05]  /*1310*/  BRA `(.L_x_1370) ;  /* 0x0000005000007947 */ /* 0x000fea0003800000 */
.L_x_1369:
[----:B------:R-:W-:Y:S01]  /*1320*/  MOV R3, c[0x0][0x1d0] ;  /* 0x0000740000037a02 */ /* 0x000fe20000000f00 */
[----:B------:R-:W-:Y:S05]  /*1330*/  @!P6 BRA `(.L_x_1370) ;  /* 0x000000300000e947 */ /* 0x000fea0003800000 */
[----:B------:R-:W2:Y:S04]  /*1340*/  LDG.E R3, [R12.64] ;  /* 0x000000080c037981 */ /* 0x000ea8000c1e1900 */
[----:B------:R-:W2:Y:S02]  /*1350*/  LDG.E R0, [R12.64+0x4] ;  /* 0x000004080c007981 */ /* 0x000ea4000c1e1900 */
[----:B--2---:R-:W-:Y:S02]  /*1360*/  IADD3 R3, -R3, R0, RZ ;  /* 0x0000000003037210 */ /* 0x004fe40007ffe1ff */
.L_x_1370:
[----:B------:R-:W2:Y:S04]  /*1370*/  @P5 LDG.E R0, [R8.64] ;  /* 0x0000000808005981 */ /* 0x000ea8000c1e1900 */
[----:B------:R-:W2:Y:S01]  /*1380*/  @P5 LDG.E R5, [R8.64+0x4] ;  /* 0x0000040808055981 */ /* 0x000ea2000c1e1900 */
[----:B------:R-:W-:Y:S01]  /*1390*/  ISETP.NE.U32.AND P0, PT, RZ, c[0x0][0x378], PT ;  /* 0x0000de00ff007a0c */ /* 0x000fe20003f05070 */
[----:B-----5:R-:W-:-:S03]  /*13a0*/  IMAD.MOV.U32 R85, RZ, RZ, R3 ;  /* 0x000000ffff557224 */ /* 0x020fc600078e0003 */
[----:B------:R-:W-:Y:S01]  /*13b0*/  ISETP.NE.AND.EX P1, PT, RZ, c[0x0][0x37c], PT, P0 ;  /* 0x0000df00ff007a0c */ /* 0x000fe20003f25300 */
[----:B------:R-:W-:Y:S01]  /*13c0*/  IMAD.MOV.U32 R90, RZ, RZ, c[0x0][0x228] ;  /* 0x00008a00ff5a7624 */ /* 0x000fe200078e00ff */
[C---:B------:R-:W-:Y:S02]  /*13d0*/  LOP3.LUT R218, R202.reuse, 0xff000000, RZ, 0xc0, !PT ;  /* 0xff000000cada7812 */ /* 0x040fe400078ec0ff */
[----:B------:R-:W-:Y:S02]  /*13e0*/  LOP3.LUT R7, R202, 0xff0000, RZ, 0xc0, !PT ;  /* 0x00ff0000ca077812 */ /* 0x000fe400078ec0ff */
[----:B------:R-:W-:-:S07]  /*13f0*/  SHF.R.U32.HI R218, RZ, 0x8, R218 ;  /* 0x00000008ffda7819 */ /* 0x000fce00000116da */
[----:B-1-3--:R-:W-:-:S04]  /*1400*/  @P1 LEA R12, P0, R215, c[0x0][0x378], 0x2 ;  /* 0x0000de00d70c1a11 */ /* 0x00afc800078010ff */
[----:B------:R-:W-:Y:S02]  /*1410*/  @P1 LEA.HI.X R13, R215, c[0x0][0x37c], R88, 0x2, P0 ;  /* 0x0000df00d70d1a11 */ /* 0x000fe400000f1458 */
[----:B------:R-:W-:Y:S01]  /*1420*/  LEA.HI R218, R7, R218, RZ, 0x10 ;  /* 0x000000da07da7211 */ /* 0x000fe200078f80ff */
[----:B------:R-:W-:Y:S02]  /*1430*/  BSSY B0, `(.L_x_1371) ;  /* 0x000002a000007945 */ /* 0x000fe40003800000 */
[----:B------:R1:W5:Y:S01]  /*1440*/  @P1 LDG.E R85, [R12.64] ;  /* 0x000000080c551981 */ /* 0x000362000c1e1900 */
[----:B------:R-:W-:Y:S01]  /*1450*/  SHF.R.U32.HI R202, RZ, 0x10, R218 ;  /* 0x00000010ffca7819 */ /* 0x000fe200000116da */
[----:B------:R-:W-:Y:S01]  /*1460*/  IMAD.MOV.U32 R7, RZ, RZ, RZ ;  /* 0x000000ffff077224 */ /* 0x000fe200078e00ff */
[----:B------:R-:W-:Y:S02]  /*1470*/  LOP3.LUT R218, R218, 0xff, RZ, 0xc0, !PT ;  /* 0x000000ffdada7812 */ /* 0x000fe400078ec0ff */
[----:B------:R-:W-:-:S04]  /*1480*/  ISETP.NE.AND P1, PT, R202, RZ, PT ;  /* 0x000000ffca00720c */ /* 0x000fc80003f25270 */
[----:B------:R-:W-:Y:S01]  /*1490*/  SEL R94, R202, c[0x0][0x338], P1 ;  /* 0x0000ce00ca5e7a07 */ /* 0x000fe20000800000 */
[----:B--2---:R-:W-:Y:S02]  /*14a0*/  @P5 IMAD.IADD R90, R5, 0x1, -R0 ;  /* 0x00000001055a5824 */ /* 0x004fe400078e0a00 */
[----:B------:R-:W-:-:S04]  /*14b0*/  IMAD.IADD R5, R3, 0x1, -R92 ;  /* 0x0000000103057824 */ /* 0x000fc800078e0a5c */
[----:B------:R-:W-:-:S05]  /*14c0*/  IMAD.IADD R84, R5, 0x1, R90 ;  /* 0x0000000105547824 */ /* 0x000fca00078e025a */
[C---:B------:R-:W-:Y:S02]  /*14d0*/  ISETP.GE.AND P0, PT, R84.reuse, 0x1, PT ;  /* 0x000000015400780c */ /* 0x040fe40003f06270 */
[----:B------:R-:W-:-:S04]  /*14e0*/  IADD3 R0, R84, 0x3f, RZ ;  /* 0x0000003f54007810 */ /* 0x000fc80007ffe0ff */
[----:B------:R-:W-:-:S04]  /*14f0*/  SHF.R.S32.HI R89, RZ, 0x1f, R0 ;  /* 0x0000001fff597819 */ /* 0x000fc80000011400 */
[----:B------:R-:W-:-:S04]  /*1500*/  LEA.HI R89, R89, R0, RZ, 0x6 ;  /* 0x0000000059597211 */ /* 0x000fc800078f30ff */
        /* <DEDUP_REMOVED lines=28> */
.L_x_1372:
[----:B-1----:R-:W-:Y:S05]  /*16d0*/  BSYNC B0 ;  /* 0x0000000000007941 */ /* 0x002fea0003800000 */
.L_x_1371:
[----:B------:R-:W-:Y:S02]  /*16e0*/  IMAD R0, R218, R7, RZ ;  /* 0x00000007da007224 */ /* 0x000fe400078e02ff */
[----:B------:R-:W-:Y:S02]  /*16f0*/  IMAD.SHL.U32 R154, R193, 0x8, RZ ;  /* 0x00000008c19a7824 */ /* 0x000fe400078e00ff */
[C---:B------:R-:W-:Y:S02]  /*1700*/  IMAD.IADD R8, R0.reuse, 0x1, R7 ;  /* 0x0000000100087824 */ /* 0x040fe400078e0207 */
        /* <DEDUP_REMOVED lines=19> */
[----:B------:R-:W-:Y:S01]  /*1840*/  IMAD.IADD R164, R3, 0x1, R91 ;  /* 0x0000000103a47824 */ /* 0x000fe200078e025b */
[----:B------:R-:W-:Y:S01]  /*1850*/  SHF.R.S32.HI R8, RZ, 0x1f, R2 ;  /* 0x0000001fff087819 */ /* 0x000fe20000011402 */
[----:B------:R-:W-:Y:S01]  /*1860*/  IMAD.MOV.U32 R100, RZ, RZ, c[0x0][0x1e0] ;  /* 0x00007800ff647624 */ /* 0x000fe200078e00ff */
[----:B------:R-:W-:Y:S01]  /*1870*/  LEA.HI R7, R7, R146, RZ, 0x3 ;  /* 0x0000009207077211 */ /* 0x000fe200078f18ff */
[----:B------:R-:W-:Y:S01]  /*1880*/  IMAD.WIDE.U32 R18, R164, c[0x0][0x1e0], RZ ;  /* 0x00007800a4127a25 */ /* 0x000fe200078e00ff */
[----:B------:R-:W-:Y:S02]  /*1890*/  SHF.R.S32.HI R155, RZ, 0x1f, R154 ;  /* 0x0000001fff9b7819 */ /* 0x000fe4000001149a */
[----:B------:R-:W-:Y:S01]  /*18a0*/  SHF.R.S32.HI R7, RZ, 0x3, R7 ;  /* 0x00000003ff077819 */ /* 0x000fe20000011407 */
[----:B------:R-:W-:Y:S01]  /*18b0*/  IMAD.WIDE.U32 R168, R213, c[0x0][0x1e0], RZ ;  /* 0x00007800d5a87a25 */ /* 0x000fe200078e00ff */
[----:B------:R-:W-:-:S02]  /*18c0*/  SEL R160, R215, RZ, !P5 ;  /* 0x000000ffd7a07207 */ /* 0x000fc40006800000 */
[C---:B------:R-:W-:Y:S02]  /*18d0*/  IADD3 R13, P0, R7.reuse, R2, RZ ;  /* 0x00000002070d7210 */ /* 0x040fe40007f1e0ff */
[----:B------:R-:W-:Y:S02]  /*18e0*/  SEL R2, R88, RZ, !P5 ;  /* 0x000000ff58027207 */ /* 0x000fe40006800000 */
[----:B------:R-:W-:Y:S01]  /*18f0*/  LEA.HI.X.SX32 R8, R7, R8, 0x1, P0 ;  /* 0x0000000807087211 */ /* 0x000fe200000f0eff */
[C---:B------:R-:W-:Y:S01]  /*1900*/  IMAD.WIDE.U32 R14, R13.reuse, c[0x0][0x238], R154 ;  /* 0x00008e000d0e7a25 */ /* 0x040fe200078e009a */
[----:B------:R-:W-:Y:S02]  /*1910*/  MOV R3, 0x6 ;  /* 0x0000000600037802 */ /* 0x000fe40000000f00 */
[----:B------:R-:W-:Y:S01]  /*1920*/  MOV R107, 0x5 ;  /* 0x00000005006b7802 */ /* 0x000fe20000000f00 */
[----:B------:R-:W-:Y:S01]  /*1930*/  IMAD R0, R8, c[0x0][0x238], RZ ;  /* 0x00008e0008007a24 */ /* 0x000fe200078e02ff */
[----:B------:R-:W-:Y:S01]  /*1940*/  MOV R16, R14 ;  /* 0x0000000e00107202 */ /* 0x000fe20000000f00 */
[----:B------:R-:W-:Y:S01]  /*1950*/  IMAD.MOV.U32 R14, RZ, RZ, c[0x0][0x238] ;  /* 0x00008e00ff0e7624 */ /* 0x000fe200078e00ff */
[----:B------:R-:W-:Y:S01]  /*1960*/  SHF.R.S32.HI R6, RZ, 0x1f, R164 ;  /* 0x0000001fff067819 */ /* 0x000fe200000114a4 */
[----:B------:R-:W-:Y:S01]  /*1970*/  IMAD R0, R13, c[0x0][0x23c], R0 ;  /* 0x00008f000d007a24 */ /* 0x000fe200078e0200 */
[----:B------:R-:W-:Y:S01]  /*1980*/  ISETP.GE.AND P5, PT, R154, c[0x0][0x1d4], PT ;  /* 0x000075009a007a0c */ /* 0x000fe20003fa6270 */
[----:B------:R-:W-:Y:S01]  /*1990*/  IMAD R167, R2, c[0x0][0x248], RZ ;  /* 0x0000920002a77a24 */ /* 0x000fe200078e02ff */
[----:B------:R-:W-:Y:S01]  /*19a0*/  SHF.L.U64.HI R102, R14, R3, c[0x0][0x23c] ;  /* 0x00008f000e667619 */ /* 0x000fe20000010203 */
[----:B------:R-:W-:Y:S01]  /*19b0*/  IMAD.IADD R17, R15, 0x1, R0 ;  /* 0x000000010f117824 */ /* 0x000fe200078e0200 */
[----:B------:R-:W-:Y:S01]  /*19c0*/  IADD3 R15, R5, -0x1, RZ ;  /* 0xffffffff050f7810 */ /* 0x000fe20007ffe0ff */
[----:B------:R-:W-:Y:S01]  /*19d0*/  IMAD.IADD R0, R90, 0x1, -R7 ;  /* 0x000000015a007824 */ /* 0x000fe200078e0a07 */
[C---:B------:R-:W-:Y:S01]  /*19e0*/  SHF.L.U32 R106, R14.reuse, 0x5, RZ ;  /* 0x000000050e6a7819 */ /* 0x040fe200000006ff */
[----:B------:R-:W-:Y:S01]  /*19f0*/  IMAD.WIDE.U32 R158, R217, c[0x0][0x240], R16 ;  /* 0x00009000d99e7a25 */ /* 0x000fe200078e0010 */
[----:B------:R-:W-:-:S02]  /*1a00*/  SHF.L.U64.HI R105, R14, R107, c[0x0][0x23c] ;  /* 0x00008f000e697619 */ /* 0x000fc4000001026b */
[----:B------:R-:W-:Y:S01]  /*1a10*/  ISETP.GE.AND P4, PT, R209, c[0x0][0x1d4], PT ;  /* 0x00007500d1007a0c */ /* 0x000fe20003f86270 */
[----:B------:R-:W-:Y:S01]  /*1a20*/  IMAD R159, R217, c[0x0][0x244], R159 ;  /* 0x00009100d99f7a24 */ /* 0x000fe200078e029f */
[----:B------:R-:W-:Y:S01]  /*1a30*/  MOV R108, c[0x0][0x258] ;  /* 0x00009600006c7a02 */ /* 0x000fe20000000f00 */
[----:B------:R-:W-:Y:S01]  /*1a40*/  IMAD R0, R15, -0x40, R0 ;  /* 0xffffffc00f007824 */ /* 0x000fe200078e0200 */
[----:B------:R-:W-:Y:S01]  /*1a50*/  SHF.L.U64.HI R98, R100, R3, c[0x0][0x1e4] ;  /* 0x0000790064627619 */ /* 0x000fe20000010203 */
[----:B------:R-:W-:Y:S01]  /*1a60*/  IMAD.WIDE.U32 R158, R160, c[0x0][0x248], R158 ;  /* 0x00009200a09e7a25 */ /* 0x000fe200078e009e */
[----:B------:R-:W-:Y:S02]  /*1a70*/  SHF.L.U64.HI R107, R108, R107, c[0x0][0x25c] ;  /* 0x000097006c6b7619 */ /* 0x000fe4000001026b */
[----:B------:R-:W-:Y:S01]  /*1a80*/  ISETP.GE.AND P1, PT, R0, 0x21, PT ;  /* 0x000000210000780c */ /* 0x000fe20003f26270 */
[----:B------:R-:W-:Y:S01]  /*1a90*/  IMAD R167, R160, c[0x0][0x24c], R167 ;  /* 0x00009300a0a77a24 */ /* 0x000fe200078e02a7 */
[----:B------:R-:W-:Y:S01]  /*1aa0*/  ISETP.GE.AND P2, PT, R0, 0x1, PT ;  /* 0x000000010000780c */ /* 0x000fe20003f46270 */
[----:B------:R-:W-:Y:S01]  /*1ab0*/  IMAD.SHL.U32 R104, R14, 0x40, RZ ;  /* 0x000000400e687824 */ /* 0x000fe200078e00ff */
[----:B------:R-:W-:Y:S01]  /*1ac0*/  SHF.R.S32.HI R0, RZ, 0x1f, R15 ;  /* 0x0000001fff007819 */ /* 0x000fe2000001140f */
[----:B------:R-:W-:Y:S01]  /*1ad0*/  IMAD R7, R102, R15, RZ ;  /* 0x0000000f66077224 */ /* 0x000fe200078e02ff */
[----:B------:R-:W-:Y:S01]  /*1ae0*/  MOV R166, R158 ;  /* 0x0000009e00a67202 */ /* 0x000fe20000000f00 */
[----:B------:R-:W-:Y:S01]  /*1af0*/  IMAD.IADD R167, R159, 0x1, R167 ;  /* 0x000000019fa77824 */ /* 0x000fe200078e02a7 */
[----:B------:R-:W-:Y:S01]  /*1b00*/  SHF.L.U64.HI R99, R108, R3, c[0x0][0x25c] ;  /* 0x000097006c637619 */ /* 0x000fe20000010203 */
[-C--:B------:R-:W-:Y:S01]  /*1b10*/  IMAD R7, R0, R104.reuse, R7 ;  /* 0x0000006800077224 */ /* 0x080fe200078e0207 */
[----:B------:R-:W-:Y:S01]  /*1b20*/  SHF.L.U32 R101, R108, 0x6, RZ ;  /* 0x000000066c657819 */ /* 0x000fe200000006ff */
[----:B------:R-:W-:Y:S01]  /*1b30*/  IMAD R8, R8, c[0x0][0x258], RZ ;  /* 0x0000960008087a24 */ /* 0x000fe200078e02ff */
[----:B------:R-:W-:Y:S01]  /*1b40*/  SHF.R.S32.HI R143, RZ, 0x1f, R142 ;  /* 0x0000001fff8f7819 */ /* 0x000fe2000001148e */
[----:B------:R-:W-:-:S04]  /*1b50*/  IMAD.WIDE.U32 R16, R15, R104, R166 ;  /* 0x000000680f107225 */ /* 0x000fc800078e00a6 */
[----:B------:R-:W-:Y:S01]  /*1b60*/  IMAD.WIDE.U32 R20, R13, c[0x0][0x258], R154 ;  /* 0x000096000d147a25 */ /* 0x000fe200078e009a */
[----:B------:R-:W-:-:S03]  /*1b70*/  @P2 LEA R24, P3, R16, c[0x0][0x220], 0x1 ;  /* 0x0000880010182a11 */ /* 0x000fc600078608ff */
[----:B------:R-:W-:Y:S02]  /*1b80*/  IMAD R8, R13, c[0x0][0x25c], R8 ;  /* 0x000097000d087a24 */ /* 0x000fe400078e0208 */
[----:B------:R-:W-:Y:S01]  /*1b90*/  IMAD.IADD R14, R17, 0x1, R7 ;  /* 0x00000001110e7824 */ /* 0x000fe200078e0207 */
[----:B------:R-:W-:Y:S01]  /*1ba0*/  @P1 IADD3 R7, P0, R106, R16, RZ ;  /* 0x000000106a071210 */ /* 0x000fe20007f1e0ff */
[----:B------:R-:W-:Y:S02]  /*1bb0*/  IMAD R9, R6, c[0x0][0x1e0], RZ ;  /* 0x0000780006097a24 */ /* 0x000fe400078e02ff */
[----:B------:R-:W-:Y:S01]  /*1bc0*/  IMAD.IADD R21, R21, 0x1, R8 ;  /* 0x0000000115157824 */ /* 0x000fe200078e0208 */
[----:B------:R-:W-:Y:S01]  /*1bd0*/  @P1 IADD3.X R8, R14, R105, RZ, P0, !PT ;  /* 0x000000690e081210 */ /* 0x000fe200007fe4ff */
[----:B------:R-:W-:Y:S01]  /*1be0*/  IMAD R9, R164, c[0x0][0x1e4], R9 ;  /* 0x00007900a4097a24 */ /* 0x000fe200078e0209 */
[C---:B------:R-:W-:Y:S01]  /*1bf0*/  @P1 LEA R22, P0, R7.reuse, c[0x0][0x220], 0x1 ;  /* 0x0000880007161a11 */ /* 0x040fe200078008ff */
[----:B------:R-:W-:Y:S01]  /*1c00*/  IMAD R95, R2, c[0x0][0x268], RZ ;  /* 0x00009a00025f7a24 */ /* 0x000fe200078e02ff */
[----:B------:R-:W-:Y:S01]  /*1c10*/  @P2 LEA.HI.X R25, R16, c[0x0][0x224], R14, 0x1, P3 ;  /* 0x0000890010192a11 */ /* 0x000fe200018f0c0e */
[----:B------:R-:W-:Y:S01]  /*1c20*/  IMAD.SHL.U32 R100, R100, 0x40, RZ ;  /* 0x0000004064647824 */ /* 0x000fe200078e00ff */
[----:B------:R-:W-:Y:S01]  /*1c30*/  ISETP.GE.AND P3, PT, R208, c[0x0][0x1d4], PT ;  /* 0x00007500d0007a0c */ /* 0x000fe20003f66270 */
[----:B------:R-:W-:Y:S01]  /*1c40*/  IMAD R95, R160, c[0x0][0x26c], R95 ;  /* 0x00009b00a05f7a24 */ /* 0x000fe200078e025f */
[----:B------:R-:W-:Y:S01]  /*1c50*/  @P1 LEA.HI.X R23, R7, c[0x0][0x224], R8, 0x1, P0 ;  /* 0x0000890007171a11 */ /* 0x000fe200000f0c08 */
[----:B------:R-:W-:Y:S01]  /*1c60*/  @!PT LDS RZ, [RZ] ;  /* 0x00000000fffff984 */ /* 0x000fe20000000800 */
[----:B------:R-:W-:Y:S01]  /*1c70*/  @!PT LDS RZ, [RZ] ;  /* 0x00000000fffff984 */ /* 0x000fe20000000800 */
[----:B------:R-:W-:Y:S01]  /*1c80*/  @!PT LDS RZ, [RZ] ;  /* 0x00000000fffff984 */ /* 0x000fe20000000800 */
[----:B------:R1:W-:Y:S01]  /*1c90*/  @P2 LDGSTS.E.BYPASS.LTC128B.128 [R139+0xc100], [R24.64], !P5 ;  /* 0x0c100000188b2fae */ /* 0x0003e2000e901d48 */
[----:B------:R-:W-:Y:S01]  /*1ca0*/  IADD3 R19, R19, R9, RZ ;  /* 0x0000000913137210 */ /* 0x000fe20007ffe0ff */
[C---:B------:R-:W-:Y:S01]  /*1cb0*/  IMAD.WIDE.U32 R8, R217.reuse, c[0x0][0x260], R20 ;  /* 0x00009800d9087a25 */ /* 0x040fe200078e0014 */
[----:B------:R-:W-:Y:S01]  /*1cc0*/  ISETP.NE.AND P0, PT, R4, RZ, PT ;  /* 0x000000ff0400720c */ /* 0x000fe20003f05270 */
[----:B------:R1:W-:Y:S01]  /*1cd0*/  @P2 LDGSTS.E.BYPASS.LTC128B.128 [R139+0xe100], [R24.64+0x80], !P4 ;  /* 0x0e100080188b2fae */ /* 0x0003e2000e101d48 */
[----:B------:R-:W-:Y:S01]  /*1ce0*/  SHF.R.S32.HI R7, RZ, 0x1f, R213 ;  /* 0x0000001fff077819 */ /* 0x000fe200000114d5 */
[----:B------:R-:W-:-:S04]  /*1cf0*/  IMAD.WIDE.U32 R162, R217, c[0x0][0x1e8], R18 ;  /* 0x00007a00d9a27a25 */ /* 0x000fc800078e0012 */
[----:B------:R-:W-:Y:S01]  /*1d00*/  IMAD R9, R217, c[0x0][0x264], R9 ;  /* 0x00009900d9097a24 */ /* 0x000fe200078e0209 */
[----:B------:R1:W-:Y:S01]  /*1d10*/  @P2 LDGSTS.E.BYPASS.LTC128B.128 [R139+0x10100], [R24.64+0x100], !P3 ;  /* 0x10100100188b2fae */ /* 0x0003e2000d901d48 */
[----:B------:R-:W-:Y:S02]  /*1d20*/  IMAD R2, R7, c[0x0][0x1e0], RZ ;  /* 0x0000780007027a24 */ /* 0x000fe400078e02ff */
[----:B------:R-:W-:Y:S01]  /*1d30*/  IMAD R163, R217, c[0x0][0x1ec], R163 ;  /* 0x00007b00d9a37a24 */ /* 0x000fe200078e02a3 */
[----:B------:R1:W-:Y:S01]  /*1d40*/  @P1 LDGSTS.E.BYPASS.LTC128B.128 [R139+0xd100], [R22.64], !P5 ;  /* 0x0d100000168b1fae */ /* 0x0003e2000e901d48 */
[----:B------:R-:W-:-:S03]  /*1d50*/  IMAD.WIDE.U32 R160, R160, c[0x0][0x268], R8 ;  /* 0x00009a00a0a07a25 */ /* 0x000fc600078e0008 */
[----:B------:R1:W-:Y:S01]  /*1d60*/  @P1 LDGSTS.E.BYPASS.LTC128B.128 [R139+0xf100], [R22.64+0x80], !P4 ;  /* 0x0f100080168b1fae */ /* 0x0003e2000e101d48 */
[----:B------:R-:W-:Y:S01]  /*1d70*/  IMAD R103, R213, c[0x0][0x1e4], R2 ;  /* 0x00007900d5677a24 */ /* 0x000fe200078e0202 */
[----:B------:R-:W-:Y:S01]  /*1d80*/  IADD3 R95, R161, R95, RZ ;  /* 0x0000005fa15f7210 */ /* 0x000fe20007ffe0ff */
[----:B------:R-:W-:Y:S01]  /*1d90*/  IMAD.SHL.U32 R108, R108, 0x20, RZ ;  /* 0x000000206c6c7824 */ /* 0x000fe200078e00ff */
[----:B------:R1:W-:Y:S02]  /*1da0*/  @P1 LDGSTS.E.BYPASS.LTC128B.128 [R139+0x11100], [R22.64+0x100], !P3 ;  /* 0x11100100168b1fae */ /* 0x0003e4000d901d48 */
[----:B------:R-:W-:Y:S02]  /*1db0*/  IADD3 R103, R169, R103, RZ ;  /* 0x00000067a9677210 */ /* 0x000fe40007ffe0ff */
[----:B------:R-:W0:Y:S01]  /*1dc0*/  LDGDEPBAR ;  /* 0x00000000000079af */ /* 0x000e220000000000 */
[----:B------:R-:W-:Y:S01]  /*1dd0*/  WARPSYNC 0xffffffff ;  /* 0xffffffff00007948 */ /* 0x000fe20003800000 */
[----:B--2---:R-:W-:Y:S01]  /*1de0*/  @P6 SHF.R.S32.HI R127, RZ, 0x1f, R156 ;  /* 0x0000001fff7f6819 */ /* 0x004fe2000001149c */
[----:B------:R-:W-:Y:S01]  /*1df0*/  @!P6 IMAD.MOV.U32 R156, RZ, RZ, R215 ;  /* 0x000000ffff9ce224 */ /* 0x000fe200078e00d7 */
[----:B------:R-:W-:-:S04]  /*1e00*/  @!P6 MOV R127, R88 ;  /* 0x00000058007fe202 */ /* 0x000fc80000000f00 */
[----:B------:R-:W-:Y:S02]  /*1e10*/  SEL R127, R127, RZ, !P0 ;  /* 0x000000ff7f7f7207 */ /* 0x000fe40004000000 */
[----:B------:R-:W-:-:S03]  /*1e20*/  SEL R156, R156, RZ, !P0 ;  /* 0x000000ff9c9c7207 */ /* 0x000fc60004000000 */
[----:B------:R-:W-:Y:S02]  /*1e30*/  IMAD R97, R127, c[0x0][0x1f0], RZ ;  /* 0x00007c007f617a24 */ /* 0x000fe400078e02ff */
[----:B------:R-:W-:-:S04]  /*1e40*/  IMAD.WIDE.U32 R162, R156, c[0x0][0x1f0], R162 ;  /* 0x00007c009ca27a25 */ /* 0x000fc800078e00a2 */
[----:B------:R-:W-:-:S04]  /*1e50*/  IMAD R97, R156, c[0x0][0x1f4], R97 ;  /* 0x00007d009c617a24 */ /* 0x000fc800078e0261 */
[----:B------:R-:W-:Y:S02]  /*1e60*/  IMAD.IADD R97, R163, 0x1, R97 ;  /* 0x00000001a3617824 */ /* 0x000fe400078e0261 */
[----:B-1----:R-:W-:Y:S01]  /*1e70*/  ISETP.GT.AND P0, PT, R15, R12, PT ;  /* 0x0000000c0f00720c */ /* 0x002fe20003f04270 */
[----:B------:R-:W-:Y:S01]  /*1e80*/  BAR.SYNC.DEFER_BLOCKING 0x0 ;  /* 0x0000000000007b1d */ /* 0x000fe20000010000 */
[----:B------:R-:W-:Y:S01]  /*1e90*/  IMAD R2, R99, R15, RZ ;  /* 0x0000000f63027224 */ /* 0x000fe200078e02ff */
[----:B------:R-:W-:Y:S01]  /*1ea0*/  IADD3 R14, R144, 0x40, RZ ;  /* 0x00000040900e7810 */ /* 0x000fe20007ffe0ff */
[----:B------:R-:W-:Y:S01]  /*1eb0*/  IMAD.MOV.U32 R8, RZ, RZ, R160 ;  /* 0x000000ffff087224 */ /* 0x000fe200078e00a0 */
[----:B------:R-:W-:Y:S01]  /*1ec0*/  LOP3.LUT R216, R216, 0xfffffffd, RZ, 0xc0, !PT ;  /* 0xfffffffdd8d87812 */ /* 0x000fe200078ec0ff */
[----:B------:R-:W-:Y:S01]  /*1ed0*/  IMAD.MOV.U32 R9, RZ, RZ, R95 ;  /* 0x000000ffff097224 */ /* 0x000fe200078e005f */
[----:B------:R-:W-:Y:S01]  /*1ee0*/  ULDC.U8 UR4, c[0x0][0x298] ;  /* 0x0000a60000047ab9 */ /* 0x000fe20000000000 */
[-C--:B------:R-:W-:Y:S02]  /*1ef0*/  IMAD R2, R0, R101.reuse, R2 ;  /* 0x0000006500027224 */ /* 0x080fe400078e0202 */
[----:B------:R-:W-:-:S03]  /*1f00*/  IMAD.WIDE.U32 R8, R15, R101, R8 ;  /* 0x000000650f087225 */ /* 0x000fc600078e0008 */
[----:B------:R-:W-:Y:S01]  /*1f10*/  @P0 IADD3 R13, R5, -0x2, RZ ;  /* 0xfffffffe050d0810 */ /* 0x000fe20007ffe0ff */
[----:B------:R-:W-:Y:S01]  /*1f20*/  IMAD.IADD R2, R9, 0x1, R2 ;  /* 0x0000000109027824 */ /* 0x000fe200078e0202 */
[----:B------:R-:W-:Y:S01]  /*1f30*/  @P2 LEA R18, P6, R8, c[0x0][0x250], 0x1 ;  /* 0x0000940008122a11 */ /* 0x000fe200078c08ff */
[----:B------:R-:W-:Y:S01]  /*1f40*/  IMAD R172, R7, c[0x0][0x290], RZ ;  /* 0x0000a40007ac7a24 */ /* 0x000fe200078e02ff */
[----:B------:R-:W-:Y:S01]  /*1f50*/  @P0 SHF.R.S32.HI R0, RZ, 0x1f, R13 ;  /* 0x0000001fff000819 */ /* 0x000fe2000001140d */
[----:B------:R-:W-:Y:S01]  /*1f60*/  @P0 IMAD R9, R102, R13, RZ ;  /* 0x0000000d66090224 */ /* 0x000fe200078e02ff */
[----:B------:R-:W-:Y:S01]  /*1f70*/  @P2 LEA.HI.X R19, R8, c[0x0][0x254], R2, 0x1, P6 ;  /* 0x0000950008132a11 */ /* 0x000fe200030f0c02 */
[----:B------:R-:W-:Y:S01]  /*1f80*/  @P0 IMAD.WIDE.U32 R16, R13, R104, R166 ;  /* 0x000000680d100225 */ /* 0x000fe200078e00a6 */
[----:B------:R-:W-:Y:S02]  /*1f90*/  @P1 IADD3 R5, P6, R108, R8, RZ ;  /* 0x000000086c051210 */ /* 0x000fe40007fde0ff */
[----:B------:R-:W-:Y:S01]  /*1fa0*/  IADD3 R13, R144, 0x20, RZ ;  /* 0x00000020900d7810 */ /* 0x000fe20007ffe0ff */
[----:B------:R-:W-:Y:S01]  /*1fb0*/  IMAD.MOV.U32 R8, RZ, RZ, c[0x0][0x27c] ;  /* 0x00009f00ff087624 */ /* 0x000fe200078e00ff */
[----:B------:R-:W-:Y:S01]  /*1fc0*/  @!PT LDS RZ, [RZ] ;  /* 0x00000000fffff984 */ /* 0x000fe20000000800 */
[----:B------:R-:W-:Y:S01]  /*1fd0*/  @!PT LDS RZ, [RZ] ;  /* 0x00000000fffff984 */ /* 0x000fe20000000800 */
[----:B------:R-:W-:Y:S01]  /*1fe0*/  @!PT LDS RZ, [RZ] ;  /* 0x00000000fffff984 */ /* 0x000fe20000000800 */
[----:B------:R1:W-:Y:S01]  /*1ff0*/  @P2 LDGSTS.E.BYPASS.LTC128B.128 [R139+0x100], [R18.64], !P5 ;  /* 0x00100000128b2fae */ /* 0x0003e2000e901d48 */
[----:B------:R-:W-:Y:S01]  /*2000*/  @P1 IMAD.X R2, R2, 0x1, R107, P6 ;  /* 0x0000000102021824 */ /* 0x000fe200030e066b */
[C---:B------:R-:W-:Y:S01]  /*2010*/  @P1 LEA R22, P6, R5.reuse, c[0x0][0x250], 0x1 ;  /* 0x0000940005161a11 */ /* 0x040fe200078c08ff */
[----:B------:R-:W-:Y:S01]  /*2020*/  @P0 IMAD R0, R0, R104, R9 ;  /* 0x0000006800000224 */ /* 0x000fe200078e0209 */
[----:B------:R1:W-:Y:S01]  /*2030*/  @P2 LDGSTS.E.BYPASS.LTC128B.128 [R139+0x2100], [R18.64+0x80], !P4 ;  /* 0x02100080128b2fae */ /* 0x0003e2000e101d48 */
[----:B------:R-:W-:Y:S01]  /*2040*/  IMAD.SHL.U32 R8, R8, 0x2, RZ ;  /* 0x0000000208087824 */ /* 0x000fe200078e00ff */
[----:B------:R-:W-:Y:S01]  /*2050*/  @P1 LEA.HI.X R23, R5, c[0x0][0x254], R2, 0x1, P6 ;  /* 0x0000950005171a11 */ /* 0x000fe200030f0c02 */
[----:B------:R-:W-:Y:S01]  /*2060*/  @P0 IMAD.IADD R0, R17, 0x1, R0 ;  /* 0x0000000111000824 */ /* 0x000fe200078e0200 */
[----:B------:R1:W-:Y:S01]  /*2070*/  @P2 LDGSTS.E.BYPASS.LTC128B.128 [R139+0x4100], [R18.64+0x100], !P3 ;  /* 0x04100100128b2fae */ /* 0x0003e2000d901d48 */
[----:B------:R-:W-:Y:S01]  /*2080*/  @P0 LEA R20, P6, R16, c[0x0][0x220], 0x1 ;  /* 0x0000880010140a11 */ /* 0x000fe200078c08ff */
[----:B------:R-:W-:Y:S01]  /*2090*/  IMAD R170, R7, c[0x0][0x280], RZ ;  /* 0x0000a00007aa7a24 */ /* 0x000fe200078e02ff */
[----:B------:R-:W-:Y:S01]  /*20a0*/  ISETP.GE.AND P2, PT, R13, c[0x0][0x27c], PT ;  /* 0x00009f000d007a0c */ /* 0x000fe20003f46270 */
[----:B------:R-:W-:Y:S01]  /*20b0*/  IMAD R127, R127, c[0x0][0x218], RZ ;  /* 0x000086007f7f7a24 */ /* 0x000fe200078e02ff */
[----:B------:R-:W-:Y:S01]  /*20c0*/  IADD3 R17, -R8, c[0x0][0x1d4], RZ ;  /* 0x0000750008117a10 */ /* 0x000fe20007ffe1ff */
[C---:B------:R-:W-:Y:S01]  /*20d0*/  IMAD R170, R213.reuse, c[0x0][0x284], R170 ;  /* 0x0000a100d5aa7a24 */ /* 0x040fe200078e02aa */
[----:B------:R-:W-:Y:S01]  /*20e0*/  @P0 LEA.HI.X R21, R16, c[0x0][0x224], R0, 0x1, P6 ;  /* 0x0000890010150a11 */ /* 0x000fe200030f0c00 */
[----:B------:R-:W-:Y:S01]  /*20f0*/  IMAD R127, R156, c[0x0][0x21c], R127 ;  /* 0x000087009c7f7a24 */ /* 0x000fe200078e027f */
[----:B------:R-:W-:Y:S01]  /*2100*/  SEL R2, RZ, c[0x0][0x27c], !P2 ;  /* 0x00009f00ff027a07 */ /* 0x000fe20005000000 */
[----:B------:R-:W-:Y:S01]  /*2110*/  IMAD.WIDE.U32 R174, R213, c[0x0][0x280], R144 ;  /* 0x0000a000d5ae7a25 */ /* 0x000fe200078e0090 */
[-C--:B------:R-:W-:Y:S01]  /*2120*/  SEL R0, R8, R17.reuse, !P2 ;  /* 0x0000001108007207 */ /* 0x080fe20005000000 */
[----:B------:R2:W-:Y:S01]  /*2130*/  @P1 LDGSTS.E.BYPASS.LTC128B.128 [R139+0x1100], [R22.64], !P5 ;  /* 0x01100000168b1fae */ /* 0x0005e2000e901d48 */
[----:B------:R-:W-:Y:S01]  /*2140*/  ISETP.GE.AND P2, PT, R144, c[0x0][0x27c], PT ;  /* 0x00009f0090007a0c */ /* 0x000fe20003f46270 */
[----:B------:R-:W-:Y:S01]  /*2150*/  IMAD.IADD R2, R13, 0x1, R2 ;  /* 0x000000010d027824 */ /* 0x000fe200078e0202 */
[----:B------:R-:W-:Y:S01]  /*2160*/  ISETP.GE.AND P6, PT, R14, c[0x0][0x27c], PT ;  /* 0x00009f000e007a0c */ /* 0x000fe20003fc6270 */
[C---:B------:R-:W-:Y:S01]  /*2170*/  IMAD R172, R213.reuse, c[0x0][0x294], R172 ;  /* 0x0000a500d5ac7a24 */ /* 0x040fe200078e02ac */
[CC--:B------:R-:W-:Y:S01]  /*2180*/  SEL R4, R8.reuse, R17.reuse, !P2 ;  /* 0x0000001108047207 */ /* 0x0c0fe20005000000 */
[C---:B------:R-:W-:Y:S01]  /*2190*/  IMAD.WIDE.U32 R176, R213.reuse, c[0x0][0x290], R144 ;  /* 0x0000a400d5b07a25 */ /* 0x040fe200078e0090 */
[----:B------:R-:W-:Y:S01]  /*21a0*/  SEL R17, R8, R17, !P6 ;  /* 0x0000001108117207 */ /* 0x000fe20007000000 */
[----:B------:R2:W-:Y:S01]  /*21b0*/  @P1 LDGSTS.E.BYPASS.LTC128B.128 [R139+0x3100], [R22.64+0x80], !P4 ;  /* 0x03100080168b1fae */ /* 0x0005e2000e101d48 */
[----:B------:R-:W-:Y:S01]  /*21c0*/  SEL R5, RZ, c[0x0][0x27c], !P2 ;  /* 0x00009f00ff057a07 */ /* 0x000fe20005000000 */
[----:B------:R-:W-:-:S02]  /*21d0*/  IMAD.WIDE.U32 R8, R213, c[0x0][0x280], R142 ;  /* 0x0000a000d5087a25 */ /* 0x000fc400078e008e */
[----:B------:R2:W-:Y:S02]  /*21e0*/  @P1 LDGSTS.E.BYPASS.LTC128B.128 [R139+0x5100], [R22.64+0x100], !P3 ;  /* 0x05100100168b1fae */ /* 0x0005e4000d901d48 */
[----:B------:R-:W-:Y:S01]  /*21f0*/  IMAD.IADD R5, R144, 0x1, R5 ;  /* 0x0000000190057824 */ /* 0x000fe200078e0205 */
[----:B-1----:R-:W-:Y:S01]  /*2200*/  SEL R19, RZ, c[0x0][0x27c], !P6 ;  /* 0x00009f00ff137a07 */ /* 0x002fe20007000000 */
[----:B------:R-:W-:Y:S01]  /*2210*/  IMAD.IADD R171, R170, 0x1, R9 ;  /* 0x00000001aaab7824 */ /* 0x000fe200078e0209 */
[C---:B------:R-:W-:Y:S01]  /*2220*/  IADD3 R164, P6, R213.reuse, R164, RZ ;  /* 0x000000a4d5a47210 */ /* 0x040fe20007fde0ff */
[----:B------:R-:W-:Y:S01]  /*2230*/  IMAD.WIDE.U32 R24, R213, c[0x0][0x290], R142 ;  /* 0x0000a400d5187a25 */ /* 0x000fe200078e008e */
[----:B------:R-:W-:Y:S01]  /*2240*/  SHF.R.S32.HI R16, RZ, 0x1f, R5 ;  /* 0x0000001fff107819 */ /* 0x000fe20000011405 */
[----:B------:R-:W0:Y:S01]  /*2250*/  LDGDEPBAR ;  /* 0x00000000000079af */ /* 0x000e220000000000 */
[----:B------:R-:W-:Y:S01]  /*2260*/  SHF.R.S32.HI R9, RZ, 0x1f, R2 ;  /* 0x0000001fff097819 */ /* 0x000fe20000011402 */
[----:B------:R-:W-:Y:S01]  /*2270*/  IMAD.X R165, R6, 0x1, R7, P6 ;  /* 0x0000000106a57824 */ /* 0x000fe200030e0607 */
[----:B------:R-:W-:Y:S01]  /*2280*/  LOP3.LUT P6, RZ, R212, 0x4, RZ, 0xc0, !PT ;  /* 0x00000004d4ff7812 */ /* 0x000fe200078cc0ff */
[C---:B------:R-:W-:Y:S01]  /*2290*/  IMAD.WIDE.U32 R6, R217.reuse, c[0x0][0x210], R144 ;  /* 0x00008400d9067a25 */ /* 0x040fe200078e0090 */
[----:B------:R2:W-:Y:S03]  /*22a0*/  @P0 LDGSTS.E.BYPASS.LTC128B.128 [R139+0x12100], [R20.64], !P5 ;  /* 0x12100000148b0fae */ /* 0x0005e6000e901d48 */
[----:B------:R-:W-:Y:S01]  /*22b0*/  IMAD R7, R217, c[0x0][0x214], R7 ;  /* 0x00008500d9077a24 */ /* 0x000fe200078e0207 */
[----:B------:R2:W-:Y:S01]  /*22c0*/  @P0 LDGSTS.E.BYPASS.LTC128B.128 [R139+0x14100], [R20.64+0x80], !P4 ;  /* 0x14100080148b0fae */ /* 0x0005e2000e101d48 */
[----:B------:R-:W-:-:S02]  /*22d0*/  IMAD.IADD R19, R14, 0x1, R19 ;  /* 0x000000010e137824 */ /* 0x000fc400078e0213 */
[----:B------:R-:W-:Y:S01]  /*22e0*/  IMAD.WIDE.U32 R156, R156, c[0x0][0x218], R6 ;  /* 0x000086009c9c7a25 */ /* 0x000fe200078e0006 */
[----:B------:R-:W-:Y:S01]  /*22f0*/  SHF.R.S32.HI R7, RZ, 0x1f, R4 ;  /* 0x0000001fff077819 */ /* 0x000fe20000011404 */
[----:B------:R2:W-:Y:S01]  /*2300*/  @P0 LDGSTS.E.BYPASS.LTC128B.128 [R139+0x16100], [R20.64+0x100], !P3 ;  /* 0x16100100148b0fae */ /* 0x0005e2000d901d48 */
[-C--:B------:R-:W-:Y:S01]  /*2310*/  LEA.HI R6, R16, R5.reuse, RZ, 0x3 ;  /* 0x0000000510067211 */ /* 0x080fe200078f18ff */
[----:B------:R-:W-:Y:S01]  /*2320*/  IMAD.IADD R175, R175, 0x1, R170 ;  /* 0x00000001afaf7824 */ /* 0x000fe200078e02aa */
[----:B------:R-:W-:Y:S01]  /*2330*/  LEA.HI R7, R7, R4, RZ, 0x4 ;  /* 0x0000000407077211 */ /* 0x000fe200078f20ff */
[----:B------:R-:W-:Y:S01]  /*2340*/  IMAD.MOV.U32 R170, RZ, RZ, R8 ;  /* 0x000000ffffaa7224 */ /* 0x000fe200078e0008 */
[-C--:B------:R-:W-:Y:S01]  /*2350*/  LEA.HI R4, R9, R2.reuse, RZ, 0x3 ;  /* 0x0000000209047211 */ /* 0x080fe200078f18ff */
[----:B------:R-:W-:Y:S01]  /*2360*/  IMAD.IADD R177, R177, 0x1, R172 ;  /* 0x00000001b1b17824 */ /* 0x000fe200078e02ac */
[----:B------:R-:W-:Y:S01]  /*2370*/  SHF.R.S32.HI R7, RZ, 0x4, R7 ;  /* 0x00000004ff077819 */ /* 0x000fe20000011407 */
[----:B------:R-:W-:Y:S01]  /*2380*/  IMAD.IADD R173, R172, 0x1, R25 ;  /* 0x00000001acad7824 */ /* 0x000fe200078e0219 */
[----:B------:R-:W-:Y:S01]  /*2390*/  LEA.HI R9, R9, R2, RZ, 0x6 ;  /* 0x0000000209097211 */ /* 0x000fe200078f30ff */
[----:B------:R-:W-:Y:S01]  /*23a0*/  IMAD.MOV.U32 R172, RZ, RZ, R24 ;  /* 0x000000ffffac7224 */ /* 0x000fe200078e0018 */
[----:B------:R-:W-:Y:S01]  /*23b0*/  LEA.HI R16, R16, R5, RZ, 0x6 ;  /* 0x0000000510107211 */ /* 0x000fe200078f30ff */
[----:B------:R-:W-:Y:S01]  /*23c0*/  IMAD.MOV.U32 R96, RZ, RZ, 0x1 ;  /* 0x00000001ff607424 */ /* 0x000fe200078e00ff */
[----:B------:R-:W-:Y:S01]  /*23d0*/  SHF.R.S32.HI R5, RZ, 0x1f, R0 ;  /* 0x0000001fff057819 */ /* 0x000fe20000011400 */
[----:B------:R-:W-:Y:S01]  /*23e0*/  IMAD.SHL.U32 R9, R9, 0x40, RZ ;  /* 0x0000004009097824 */ /* 0x000fe200078e00ff */
[----:B------:R-:W-:Y:S01]  /*23f0*/  LEA.HI.SX32 R122, R6, R7, 0x1d ;  /* 0x00000007067a7211 */ /* 0x000fe200078feaff */
[----:B------:R-:W-:Y:S01]  /*2400*/  IMAD.SHL.U32 R16, R16, 0x40, RZ ;  /* 0x0000004010107824 */ /* 0x000fe200078e00ff */
[----:B------:R-:W-:Y:S01]  /*2410*/  SHF.R.S32.HI R8, RZ, 0x1f, R19 ;  /* 0x0000001fff087819 */ /* 0x000fe20000011413 */
[----:B------:R-:W-:Y:S01]  /*2420*/  IMAD.MOV.U32 R112, RZ, RZ, c[0x0][0x290] ;  /* 0x0000a400ff707624 */ /* 0x000fe200078e00ff */
[----:B------:R-:W-:Y:S01]  /*2430*/  LOP3.LUT R24, R211, 0x38, R4, 0xf8, !PT ;  /* 0x00000038d3187812 */ /* 0x000fe200078ef804 */
[----:B------:R-:W-:Y:S01]  /*2440*/  IMAD.MOV.U32 R116, RZ, RZ, c[0x0][0x280] ;  /* 0x0000a000ff747624 */ /* 0x000fe200078e00ff */
[----:B------:R-:W-:Y:S01]  /*2450*/  LEA.HI R5, R5, R0, RZ, 0x4 ;  /* 0x0000000005057211 */ /* 0x000fe200078f20ff */
[----:B-----5:R-:W-:Y:S01]  /*2460*/  IMAD.WIDE.U32 R176, R85, c[0x0][0x290], R176 ;  /* 0x0000a40055b07a25 */ /* 0x020fe200078e00b0 */
[----:B------:R-:W-:-:S02]  /*2470*/  LOP3.LUT R18, R211, 0x38, R6, 0xf8, !PT ;  /* 0x00000038d3127812 */ /* 0x000fc400078ef806 */
[----:B------:R-:W-:Y:S01]  /*2480*/  SHF.R.S32.HI R7, RZ, 0x1f, R122 ;  /* 0x0000001fff077819 */ /* 0x000fe2000001147a */
[C---:B------:R-:W-:Y:S01]  /*2490*/  IMAD.WIDE.U32 R174, R85.reuse, c[0x0][0x280], R174 ;  /* 0x0000a00055ae7a25 */ /* 0x040fe200078e00ae */
[----:B------:R-:W-:Y:S02]  /*24a0*/  SHF.R.S32.HI R0, RZ, 0x1f, R17 ;  /* 0x0000001fff007819 */ /* 0x000fe40000011411 */
[----:B------:R-:W-:Y:S01]  /*24b0*/  LEA.HI R2, R8, R19, RZ, 0x3 ;  /* 0x0000001308027211 */ /* 0x000fe200078f18ff */
[----:B------:R-:W-:Y:S01]  /*24c0*/  IMAD.WIDE.U32 R172, R85, c[0x0][0x290], R172 ;  /* 0x0000a40055ac7a25 */ /* 0x000fe200078e00ac */
[----:B------:R-:W-:Y:S02]  /*24d0*/  LOP3.LUT R9, R9, 0xfffff000, RZ, 0xc0, !PT ;  /* 0xfffff00009097812 */ /* 0x000fe400078ec0ff */
[-C--:B------:R-:W-:Y:S01]  /*24e0*/  LOP3.LUT R117, R24, R141.reuse, RZ, 0x3c, !PT ;  /* 0x0000008d18757212 */ /* 0x080fe200078e3cff */
[----:B------:R-:W-:Y:S01]  /*24f0*/  IMAD.WIDE.U32 R170, R85, c[0x0][0x280], R170 ;  /* 0x0000a00055aa7a25 */ /* 0x000fe200078e00aa */
[----:B------:R-:W-:-:S02]  /*2500*/  LOP3.LUT R119, R18, R141, RZ, 0x3c, !PT ;  /* 0x0000008d12777212 */ /* 0x000fc400078e3cff */
[----:B------:R-:W-:Y:S01]  /*2510*/  LEA.HI R7, R7, R122, RZ, 0x3 ;  /* 0x0000007a07077211 */ /* 0x000fe200078f18ff */
[----:B------:R-:W-:Y:S01]  /*2520*/  IMAD.SHL.U32 R122, R122, 0x8, RZ ;  /* 0x000000087a7a7824 */ /* 0x000fe200078e00ff */
[----:B------:R-:W-:Y:S01]  /*2530*/  LEA.HI R0, R0, R17, RZ, 0x4 ;  /* 0x0000001100007211 */ /* 0x000fe200078f20ff */
[----:B------:R-:W-:Y:S01]  /*2540*/  IMAD.MOV.U32 R59, RZ, RZ, 0x1 ;  /* 0x00000001ff3b7424 */ /* 0x000fe200078e00ff */
[----:B------:R-:W-:Y:S01]  /*2550*/  LOP3.LUT R18, R211, 0x38, R2, 0xf8, !PT ;  /* 0x00000038d3127812 */ /* 0x000fe200078ef802 */
[----:B------:R-:W-:Y:S01]  /*2560*/  IMAD.SHL.U32 R7, R7, 0x200, RZ ;  /* 0x0000020007077824 */ /* 0x000fe200078e00ff */
[----:B------:R-:W-:Y:S01]  /*2570*/  IADD3 R117, R117, R9, R140 ;  /* 0x0000000975757210 */ /* 0x000fe20007ffe08c */
[----:B------:R-:W-:Y:S01]  /*2580*/  IMAD.MOV.U32 R47, RZ, RZ, RZ ;  /* 0x000000ffff2f7224 */ /* 0x000fe200078e00ff */
[----:B------:R-:W-:Y:S01]  /*2590*/  SHF.R.S32.HI R9, RZ, 0x4, R5 ;  /* 0x00000004ff097819 */ /* 0x000fe20000011405 */
[----:B------:R-:W-:Y:S01]  /*25a0*/  IMAD.IADD R127, R157, 0x1, R127 ;  /* 0x000000019d7f7824 */ /* 0x000fe200078e027f */
[----:B------:R-:W-:-:S02]  /*25b0*/  LOP3.LUT R115, R18, R141, RZ, 0x3c, !PT ;  /* 0x0000008d12737212 */ /* 0x000fc400078e3cff */
[----:B------:R-:W-:Y:S02]  /*25c0*/  SHF.R.S32.HI R5, RZ, 0x4, R0 ;  /* 0x00000004ff057819 */ /* 0x000fe40000011400 */
[----:B------:R-:W-:Y:S02]  /*25d0*/  LOP3.LUT R18, R211, 0x38, R122, 0xf8, !PT ;  /* 0x00000038d3127812 */ /* 0x000fe400078ef87a */
[----:B------:R-:W-:Y:S02]  /*25e0*/  LEA.HI R8, R8, R19, RZ, 0x6 ;  /* 0x0000001308087211 */ /* 0x000fe400078f30ff */
[----:B------:R-:W-:Y:S02]  /*25f0*/  LEA.HI.SX32 R118, R2, R5, 0x1d ;  /* 0x0000000502767211 */ /* 0x000fe400078feaff */
[----:B------:R-:W-:Y:S01]  /*2600*/  LOP3.LUT R113, R18, R141, RZ, 0x3c, !PT ;  /* 0x0000008d12717212 */ /* 0x000fe200078e3cff */
[----:B------:R-:W-:Y:S01]  /*2610*/  IMAD.SHL.U32 R8, R8, 0x40, RZ ;  /* 0x0000004008087824 */ /* 0x000fe200078e00ff */
[----:B------:R-:W-:-:S02]  /*2620*/  @P0 LEA R18, P1, R106, R20, 0x1 ;  /* 0x000000146a120211 */ /* 0x000fc400078208ff */
[----:B------:R-:W-:Y:S02]  /*2630*/  LEA.HI.SX32 R120, R4, R9, 0x1d ;  /* 0x0000000904787211 */ /* 0x000fe400078feaff */
[----:B------:R-:W-:Y:S02]  /*2640*/  SHF.R.S32.HI R9, RZ, 0x1f, R118 ;  /* 0x0000001fff097819 */ /* 0x000fe40000011476 */
[----:B------:R-:W-:Y:S02]  /*2650*/  @P0 LEA.HI.X R19, R106, R21, R105, 0x1, P1 ;  /* 0x000000156a130211 */ /* 0x000fe400008f0c69 */
[----:B------:R-:W-:Y:S01]  /*2660*/  LEA.HI R0, R9, R118, RZ, 0x3 ;  /* 0x0000007609007211 */ /* 0x000fe200078f18ff */
[----:B------:R-:W-:Y:S01]  /*2670*/  IMAD.SHL.U32 R118, R118, 0x8, RZ ;  /* 0x0000000876767824 */ /* 0x000fe200078e00ff */
[----:B------:R-:W-:Y:S01]  /*2680*/  LOP3.LUT R8, R8, 0xfffff000, RZ, 0xc0, !PT ;  /* 0xfffff00008087812 */ /* 0x000fe200078ec0ff */
[----:B------:R2:W-:Y:S01]  /*2690*/  @P0 LDGSTS.E.BYPASS.LTC128B.128 [R139+0x13100], [R18.64], !P5 ;  /* 0x13100000128b0fae */ /* 0x0005e2000e901d48 */
[----:B------:R-:W-:Y:S01]  /*26a0*/  SHF.R.S32.HI R5, RZ, 0x1f, R120 ;  /* 0x0000001fff057819 */ /* 0x000fe20000011478 */
[----:B------:R-:W-:Y:S01]  /*26b0*/  IMAD.SHL.U32 R0, R0, 0x200, RZ ;  /* 0x0000020000007824 */ /* 0x000fe200078e00ff */
[----:B------:R-:W-:Y:S01]  /*26c0*/  ISETP.LE.AND P2, PT, R96, c[0x0][0x27c], PT ;  /* 0x00009f0060007a0c */ /* 0x000fe20003f43270 */
[----:B------:R2:W-:Y:S01]  /*26d0*/  @P0 LDGSTS.E.BYPASS.LTC128B.128 [R139+0x15100], [R18.64+0x80], !P4 ;  /* 0x15100080128b0fae */ /* 0x0005e2000e101d48 */
[----:B------:R-:W-:-:S02]  /*26e0*/  IADD3 R115, R115, R8, R140 ;  /* 0x0000000873737210 */ /* 0x000fc40007ffe08c */
[----:B------:R-:W-:Y:S01]  /*26f0*/  LEA.HI R5, R5, R120, RZ, 0x3 ;  /* 0x0000007805057211 */ /* 0x000fe200078f18ff */
[----:B------:R2:W-:Y:S01]  /*2700*/  @P0 LDGSTS.E.BYPASS.LTC128B.128 [R139+0x17100], [R18.64+0x100], !P3 ;  /* 0x17100100128b0fae */ /* 0x0005e2000d901d48 */
[----:B------:R-:W-:Y:S01]  /*2710*/  LOP3.LUT R16, R16, 0xfffff000, RZ, 0xc0, !PT ;  /* 0xfffff00010107812 */ /* 0x000fe200078ec0ff */
[----:B------:R-:W-:Y:S01]  /*2720*/  IMAD.SHL.U32 R120, R120, 0x8, RZ ;  /* 0x0000000878787824 */ /* 0x000fe200078e00ff */
[----:B------:R-:W-:Y:S01]  /*2730*/  LOP3.LUT R8, R211, 0x38, R118, 0xf8, !PT ;  /* 0x00000038d3087812 */ /* 0x000fe200078ef876 */
[----:B------:R-:W0:Y:S01]  /*2740*/  LDGDEPBAR ;  /* 0x00000000000079af */ /* 0x000e220000000000 */
[----:B------:R-:W-:Y:S01]  /*2750*/  IADD3 R93, P1, P0, R162, R168, R144 ;  /* 0x000000a8a25d7210 */ /* 0x000fe2000783e090 */
[----:B------:R-:W-:Y:S01]  /*2760*/  IMAD.SHL.U32 R5, R5, 0x200, RZ ;  /* 0x0000020005057824 */ /* 0x000fe200078e00ff */
[----:B------:R-:W-:Y:S02]  /*2770*/  IADD3 R119, R119, R16, R140 ;  /* 0x0000001077777210 */ /* 0x000fe40007ffe08c */
[----:B------:R-:W-:-:S02]  /*2780*/  LOP3.LUT R109, R8, R141, RZ, 0x3c, !PT ;  /* 0x0000008d086d7212 */ /* 0x000fc400078e3cff */
[----:B------:R-:W-:Y:S02]  /*2790*/  LOP3.LUT R16, R211, 0x38, R120, 0xf8, !PT ;  /* 0x00000038d3107812 */ /* 0x000fe400078ef878 */
[----:B------:R-:W-:Y:S02]  /*27a0*/  SHF.R.S32.HI R8, RZ, 0x1f, R85 ;  /* 0x0000001fff087819 */ /* 0x000fe40000011455 */
[----:B------:R-:W-:Y:S02]  /*27b0*/  IADD3.X R126, R97, R103, R145, P1, P0 ;  /* 0x00000067617e7210 */ /* 0x000fe40000fe0491 */
[----:B------:R-:W-:Y:S02]  /*27c0*/  ISETP.NE.AND P0, PT, RZ, UR4, PT ;  /* 0x00000004ff007c0c */ /* 0x000fe4000bf05270 */
[----:B------:R-:W-:Y:S01]  /*27d0*/  LOP3.LUT R111, R16, R141, RZ, 0x3c, !PT ;  /* 0x0000008d106f7212 */ /* 0x000fe200078e3cff */
[----:B------:R-:W-:Y:S01]  /*27e0*/  IMAD R16, R8, c[0x0][0x290], RZ ;  /* 0x0000a40008107a24 */ /* 0x000fe200078e02ff */
[----:B------:R-:W-:Y:S01]  /*27f0*/  LOP3.LUT R0, R0, 0xfffff000, RZ, 0xc0, !PT ;  /* 0xfffff00000007812 */ /* 0x000fe200078ec0ff */
[----:B------:R-:W-:Y:S01]  /*2800*/  IMAD R8, R8, c[0x0][0x280], RZ ;  /* 0x0000a00008087a24 */ /* 0x000fe200078e02ff */
[----:B------:R-:W-:Y:S01]  /*2810*/  @P2 LOP3.LUT R216, R216, 0x2, RZ, 0xfc, !PT ;  /* 0x00000002d8d82812 */ /* 0x000fe200078efcff */
[----:B------:R-:W-:Y:S01]  /*2820*/  IMAD R123, R85, c[0x0][0x294], R16 ;  /* 0x0000a500557b7a24 */ /* 0x000fe200078e0210 */
[----:B------:R-:W-:Y:S01]  /*2830*/  IADD3 R109, R109, R0, R140 ;  /* 0x000000006d6d7210 */ /* 0x000fe20007ffe08c */
[----:B------:R-:W-:Y:S01]  /*2840*/  IMAD R121, R85, c[0x0][0x284], R8 ;  /* 0x0000a10055797a24 */ /* 0x000fe200078e0208 */
[----:B------:R-:W-:Y:S01]  /*2850*/  LOP3.LUT R7, R7, 0xfffff000, RZ, 0xc0, !PT ;  /* 0xfffff00007077812 */ /* 0x000fe200078ec0ff */
[----:B------:R-:W-:Y:S01]  /*2860*/  IMAD.IADD R125, R177, 0x1, R123 ;  /* 0x00000001b17d7824 */ /* 0x000fe200078e027b */
[----:B------:R-:W-:Y:S01]  /*2870*/  LOP3.LUT R5, R5, 0xfffff000, RZ, 0xc0, !PT ;  /* 0xfffff00005057812 */ /* 0x000fe200078ec0ff */
[----:B------:R-:W-:Y:S01]  /*2880*/  IMAD.IADD R124, R175, 0x1, R121 ;  /* 0x00000001af7c7824 */ /* 0x000fe200078e0279 */
[----:B------:R-:W-:Y:S01]  /*2890*/  LOP3.LUT R0, R211, 0x18, R144, 0xf8, !PT ;  /* 0x00000018d3007812 */ /* 0x000fe200078ef890 */
[----:B------:R-:W-:Y:S01]  /*28a0*/  IMAD.IADD R123, R123, 0x1, R173 ;  /* 0x000000017b7b7824 */ /* 0x000fe200078e02ad */
[----:B------:R-:W-:Y:S01]  /*28b0*/  LOP3.LUT R216, R216, 0xfffffffe, RZ, 0xc0, !PT ;  /* 0xfffffffed8d87812 */ /* 0x000fe200078ec0ff */
[----:B------:R-:W-:Y:S01]  /*28c0*/  IMAD.IADD R121, R121, 0x1, R171 ;  /* 0x0000000179797824 */ /* 0x000fe200078e02ab */
[----:B------:R-:W-:-:S02]  /*28d0*/  LOP3.LUT R133, R6, 0xfffffff8, RZ, 0xc0, !PT ;  /* 0xfffffff806857812 */ /* 0x000fc400078ec0ff */
[----:B------:R-:W-:Y:S02]  /*28e0*/  LOP3.LUT R131, R4, 0xfffffff8, RZ, 0xc0, !PT ;  /* 0xfffffff804837812 */ /* 0x000fe400078ec0ff */
[----:B------:R-:W-:Y:S02]  /*28f0*/  LOP3.LUT R129, R2, 0xfffffff8, RZ, 0xc0, !PT ;  /* 0xfffffff802817812 */ /* 0x000fe400078ec0ff */
[CC--:B------:R-:W-:Y:S01]  /*2900*/  SHF.L.U64.HI R110, R112.reuse, R3.reuse, c[0x0][0x294] ;  /* 0x0000a500706e7619 */ /* 0x0c0fe20000010203 */
[----:B------:R-:W-:Y:S01]  /*2910*/  IMAD.SHL.U32 R112, R112, 0x40, RZ ;  /* 0x0000004070707824 */ /* 0x000fe200078e00ff */
[C---:B------:R-:W-:Y:S01]  /*2920*/  SHF.L.U64.HI R114, R116.reuse, R3, c[0x0][0x284] ;  /* 0x0000a10074727619 */ /* 0x040fe20000010203 */
[----:B------:R-:W-:Y:S01]  /*2930*/  IMAD.SHL.U32 R116, R116, 0x40, RZ ;  /* 0x0000004074747824 */ /* 0x000fe200078e00ff */
[--C-:B------:R-:W-:Y:S02]  /*2940*/  IADD3 R113, R113, R7, R140.reuse ;  /* 0x0000000771717210 */ /* 0x100fe40007ffe08c */
[----:B------:R-:W-:-:S02]  /*2950*/  IADD3 R111, R111, R5, R140 ;  /* 0x000000056f6f7210 */ /* 0x000fc40007ffe08c */
[----:B------:R-:W-:Y:S02]  /*2960*/  LOP3.LUT R0, R140, R0, R141, 0xf6, !PT ;  /* 0x000000008c007212 */ /* 0x000fe400078ef68d */
[----:B------:R-:W-:Y:S02]  /*2970*/  @P0 LOP3.LUT R216, R216, 0x1, RZ, 0xfc, !PT ;  /* 0x00000001d8d80812 */ /* 0x000fe400078efcff */
[----:B------:R-:W-:Y:S02]  /*2980*/  SHF.R.S32.HI R150, RZ, 0x1f, R133 ;  /* 0x0000001fff967819 */ /* 0x000fe40000011485 */
[----:B------:R-:W-:Y:S02]  /*2990*/  SHF.R.S32.HI R148, RZ, 0x1f, R131 ;  /* 0x0000001fff947819 */ /* 0x000fe40000011483 */
[----:B------:R-:W-:Y:S02]  /*29a0*/  SHF.R.S32.HI R134, RZ, 0x1f, R129 ;  /* 0x0000001fff867819 */ /* 0x000fe40000011481 */
[----:B------:R-:W-:-:S02]  /*29b0*/  SHF.R.S32.HI R132, RZ, 0x1f, R122 ;  /* 0x0000001fff847819 */ /* 0x000fc4000001147a */
[----:B------:R-:W-:Y:S02]  /*29c0*/  SHF.R.S32.HI R130, RZ, 0x1f, R120 ;  /* 0x0000001fff827819 */ /* 0x000fe40000011478 */
[----:B--2---:R-:W-:Y:S02]  /*29d0*/  SHF.R.S32.HI R128, RZ, 0x1f, R118 ;  /* 0x0000001fff807819 */ /* 0x004fe40000011476 */
.L_x_1398:
[----:B------:R-:W-:Y:S01]  /*29e0*/  SHF.R.S32.HI R5, RZ, 0x1f, R15 ;  /* 0x0000001fff057819 */ /* 0x000fe2000001140f */
[----:B------:R-:W-:Y:S04]  /*29f0*/  DEPBAR.LE SB0, 0x2 ;  /* 0x000080800000791a */ /* 0x000fe80000000000 */
[----:B------:R-:W-:Y:S01]  /*2a00*/  ISETP.LE.AND P1, PT, R96, c[0x0][0x27c], PT ;  /* 0x00009f0060007a0c */ /* 0x000fe20003f23270 */
[----:B------:R-:W-:Y:S01]  /*2a10*/  WARPSYNC 0xffffffff ;  /* 0xffffffff00007948 */ /* 0x000fe20003800000 */
[----:B------:R-:W-:Y:S01]  /*2a20*/  BAR.SYNC.DEFER_BLOCKING 0x0 ;  /* 0x0000000000007b1d */ /* 0x000fe20000010000 */
[-C--:B------:R-:W-:Y:S02]  /*2a30*/  IMAD R151, R98, R15.reuse, RZ ;  /* 0x0000000f62977224 */ /* 0x080fe400078e02ff */
[----:B------:R-:W-:Y:S04]  /*2a40*/  IMAD.WIDE.U32 R20, R100, R15, RZ ;  /* 0x0000000f64147225 */ /* 0x000fe800078e00ff */
[----:B------:R-:W-:Y:S01]  /*2a50*/  IMAD R151, R5, R100, R151 ;  /* 0x0000006405977224 */ /* 0x000fe200078e0297 */
[----:B------:R-:W-:Y:S01]  /*2a60*/  IADD3 R4, P0, R93, R20, RZ ;  /* 0x000000145d047210 */ /* 0x000fe20007f1e0ff */
[----:B-1----:R-:W-:Y:S02]  /*2a70*/  IMAD R2, R47, 0x3000, R0 ;  /* 0x000030002f027824 */ /* 0x002fe400078e0200 */
[----:B------:R-:W-:Y:S03]  /*2a80*/  IMAD.IADD R151, R21, 0x1, R151 ;  /* 0x0000000115977824 */ /* 0x000fe600078e0297 */
[----:B------:R-:W-:Y:S01]  /*2a90*/  IADD3 R135, R2, 0x20, RZ ;  /* 0x0000002002877810 */ /* 0x000fe20007ffe0ff */
[----:B------:R-:W-:Y:S01]  /*2aa0*/  IMAD.X R3, R151, 0x1, R126, P0 ;  /* 0x0000000197037824 */ /* 0x000fe200000e067e */
[----:B------:R-:W-:Y:S02]  /*2ab0*/  LEA R74, P0, R4, c[0x0][0x1c8], 0x1 ;  /* 0x00007200044a7a11 */ /* 0x000fe400078008ff */
[----:B------:R-:W-:Y:S02]  /*2ac0*/  @P6 IADD3 R135, R2, -0x20, RZ ;  /* 0xffffffe002876810 */ /* 0x000fe40007ffe0ff */
[----:B------:R-:W-:Y:S02]  /*2ad0*/  LEA.HI.X R75, R4, c[0x0][0x1cc], R3, 0x1, P0 ;  /* 0x00007300044b7a11 */ /* 0x000fe400000f0c03 */
[----:B------:R-:W-:Y:S02]  /*2ae0*/  LEA R149, R2, 0x100, 0x1 ;  /* 0x0000010002957811 */ /* 0x000fe400078e08ff */
[----:B------:R-:W-:Y:S01]  /*2af0*/  LEA R135, R135, 0x100, 0x1 ;  /* 0x0000010087877811 */ /* 0x000fe200078e08ff */
[----:B------:R-:W-:Y:S01]  /*2b00*/  BSSY B1, `(.L_x_1374) ;  /* 0x00003ad000017945 */ /* 0x000fe20003800000 */
[----:B------:R-:W-:-:S05]  /*2b10*/  @!P1 BRA `(.L_x_1375) ;  /* 0x000038e000009947 */ /* 0x000fca0003800000 */
[-C--:B------:R-:W-:Y:S01]  /*2b20*/  IMAD R3, R114, R15.reuse, RZ ;  /* 0x0000000f72037224 */ /* 0x080fe200078e02ff */
[----:B------:R-:W-:Y:S01]  /*2b30*/  LOP3.LUT P1, RZ, R216, 0x1, RZ, 0xc0, !PT ;  /* 0x00000001d8ff7812 */ /* 0x000fe2000782c0ff */
[-C--:B------:R-:W-:Y:S02]  /*2b40*/  IMAD R9, R110, R15.reuse, RZ ;  /* 0x0000000f6e097224 */ /* 0x080fe400078e02ff */
[----:B------:R-:W-:Y:S02]  /*2b50*/  IMAD R152, R15, -0x40, R90 ;  /* 0xffffffc00f987824 */ /* 0x000fe400078e025a */
[C---:B------:R-:W-:Y:S02]  /*2b60*/  IMAD R3, R5.reuse, R116, R3 ;  /* 0x0000007405037224 */ /* 0x040fe400078e0203 */
[----:B------:R-:W-:Y:S01]  /*2b70*/  IMAD R9, R5, R112, R9 ;  /* 0x0000007005097224 */ /* 0x000fe200078e0209 */
[----:B------:R-:W-:Y:S01]  /*2b80*/  IMNMX R152, R152, 0x40, PT ;  /* 0x0000004098987817 */ /* 0x000fe20003800200 */
[-C--:B------:R-:W-:Y:S04]  /*2b90*/  IMAD.WIDE.U32 R6, R116, R15.reuse, RZ ;  /* 0x0000000f74067225 */ /* 0x080fe800078e00ff */
[----:B------:R-:W-:Y:S01]  /*2ba0*/  IMAD.WIDE.U32 R4, R112, R15, RZ ;  /* 0x0000000f70047225 */ /* 0x000fe200078e00ff */
[----:B------:R-:W-:Y:S04]  /*2bb0*/  IADD3 R3, R7, R3, RZ ;  /* 0x0000000307037210 */ /* 0x000fe80007ffe0ff */
[----:B------:R-:W-:Y:S01]  /*2bc0*/  IADD3 R2, R5, R9, RZ ;  /* 0x0000000905027210 */ /* 0x000fe20007ffe0ff */
[----:B------:R-:W-:-:S05]  /*2bd0*/  @!P1 BRA `(.L_x_1376) ;  /* 0x00001c1000009947 */ /* 0x000fca0003800000 */
[----:B------:R-:W-:Y:S01]  /*2be0*/  ISETP.GE.AND P1, PT, R213, R152, PT ;  /* 0x00000098d500720c */ /* 0x000fe20003f26270 */
[----:B------:R-:W-:Y:S01]  /*2bf0*/  BSSY B0, `(.L_x_1377) ;  /* 0x000003c000007945 */ /* 0x000fe20003800000 */
[C---:B------:R-:W-:Y:S01]  /*2c00*/  IADD3 R29, R142.reuse, 0x20, RZ ;  /* 0x000000208e1d7810 */ /* 0x040fe20007ffe0ff */
[----:B------:R-:W-:Y:S01]  /*2c10*/  CS2R R24, SRZ ;  /* 0x0000000000187805 */ /* 0x000fe2000001ff00 */
[----:B------:R-:W-:Y:S01]  /*2c20*/  IADD3 R20, R142, 0x40, RZ ;  /* 0x000000408e147810 */ /* 0x000fe20007ffe0ff */
        /* <DEDUP_REMOVED lines=56> */
.L_x_1378:
[----:B------:R-:W-:Y:S05]  /*2fb0*/  BSYNC B0 ;  /* 0x0000000000007941 */ /* 0x000fea0003800000 */
.L_x_1377:
[----:B------:R-:W-:-:S05]  /*2fc0*/  @P1 BRA `(.L_x_1379) ;  /* 0x0000360000001947 */ /* 0x000fca0003800000 */
[----:B------:R-:W-:Y:S01]  /*2fd0*/  ISETP.GE.AND P0, PT, R144, c[0x0][0x1d4], PT ;  /* 0x0000750090007a0c */ /* 0x000fe20003f06270 */
[----:B-1---5:R-:W-:Y:S01]  /*2fe0*/  IMAD.MOV.U32 R3, RZ, RZ, R26 ;  /* 0x000000ffff037224 */ /* 0x022fe200078e001a */
[----:B------:R-:W-:Y:S01]  /*2ff0*/  BSSY B0, `(.L_x_1380) ;  /* 0x0000060000007945 */ /* 0x000fe20003800000 */
[----:B------:R-:W-:Y:S02]  /*3000*/  IMAD.MOV.U32 R2, RZ, RZ, R27 ;  /* 0x000000ffff027224 */ /* 0x000fe400078e001b */
        /* <DEDUP_REMOVED lines=35> */
[----:B------:R-:W-:Y:S02]  /*3240*/  PRMT R64, R18, 0x7610, R64 ;  /* 0x0000761012407816 */ /* 0x000fe40000000040 */
        /* <DEDUP_REMOVED lines=8> */
[--C-:B------:R-:W-:Y:S06]  /*32d0*/  IMAD.MOV.U32 R45, RZ, RZ, R73.reuse ;  /* 0x000000ffff2d7224 */ /* 0x100fec00078e0049 */
[----:B------:R-:W-:Y:S02]  /*32e0*/  @!P0 SHF.R.U64 R49, R72, 0x10, R73 ;  /* 0x0000001048318819 */ /* 0x000fe40000001249 */
[--C-:B------:R-:W-:Y:S02]  /*32f0*/  @!P0 SHF.R.U64 R37, R40, 0x10, R41.reuse ;  /* 0x0000001028258819 */ /* 0x100fe40000001229 */
[----:B------:R-:W-:Y:S02]  /*3300*/  @!P0 SHF.R.U32.HI R36, RZ, 0x10, R41 ;  /* 0x00000010ff248819 */ /* 0x000fe40000011629 */
[----:B------:R-:W-:Y:S02]  /*3310*/  @!P0 PRMT R46, R46, 0x5410, R49 ;  /* 0x000054102e2e8816 */ /* 0x000fe40000000031 */
[----:B------:R-:W-:Y:S02]  /*3320*/  @!P0 SHF.R.U32.HI R44, RZ, 0x10, R73 ;  /* 0x00000010ff2c8819 */ /* 0x000fe40000011649 */
[----:B------:R-:W-:Y:S02]  /*3330*/  @!P0 PRMT R37, R38, 0x5410, R37 ;  /* 0x0000541026258816 */ /* 0x000fe40000000025 */
[----:B------:R-:W-:Y:S02]  /*3340*/  @!P0 PRMT R36, R39, 0x5410, R36 ;  /* 0x0000541027248816 */ /* 0x000fe40000000024 */
[----:B------:R-:W-:Y:S01]  /*3350*/  @!P0 PRMT R50, R45, 0x5410, R44 ;  /* 0x000054102d328816 */ /* 0x000fe2000000002c */
[C---:B------:R-:W-:Y:S01]  /*3360*/  @!P0 IMAD.U32 R44, R46.reuse, 0x10000, RZ ;  /* 0x000100002e2c8824 */ /* 0x040fe200078e00ff */
[----:B------:R-:W-:Y:S02]  /*3370*/  @!P0 LOP3.LUT R46, R46, 0xffff0000, RZ, 0xc0, !PT ;  /* 0xffff00002e2e8812 */ /* 0x000fe400078ec0ff */
[C---:B------:R-:W-:Y:S02]  /*3380*/  @!P0 SHF.L.U32 R38, R37.reuse, 0x10, RZ ;  /* 0x0000001025268819 */ /* 0x040fe400000006ff */
[----:B------:R-:W-:Y:S01]  /*3390*/  @!P0 LOP3.LUT R37, R37, 0xffff0000, RZ, 0xc0, !PT ;  /* 0xffff000025258812 */ /* 0x000fe200078ec0ff */
[C---:B-1----:R-:W-:Y:S01]  /*33a0*/  @!P0 IMAD.U32 R45, R16.reuse, 0x10000, RZ ;  /* 0x00010000102d8824 */ /* 0x042fe200078e00ff */
[----:B------:R-:W-:Y:S02]  /*33b0*/  @!P0 LOP3.LUT R39, R16, 0xffff0000, RZ, 0xc0, !PT ;  /* 0xffff000010278812 */ /* 0x000fe400078ec0ff */
[C---:B------:R-:W-:Y:S02]  /*33c0*/  @!P0 LOP3.LUT R40, R17.reuse, 0xffff0000, RZ, 0xc0, !PT ;  /* 0xffff000011288812 */ /* 0x040fe400078ec0ff */
[----:B------:R-:W-:Y:S01]  /*33d0*/  @!P0 SHF.L.U32 R48, R17, 0x10, RZ ;  /* 0x0000001011308819 */ /* 0x000fe200000006ff */
[----:B------:R-:W-:Y:S01]  /*33e0*/  @!P0 FMUL.FTZ R77, R39, R44 ;  /* 0x0000002c274d8220 */ /* 0x000fe20000410000 */
[----:B------:R-:W-:Y:S01]  /*33f0*/  @!P0 SHF.L.U32 R49, R19, 0x10, RZ ;  /* 0x0000001013318819 */ /* 0x000fe200000006ff */
[----:B------:R-:W-:Y:S02]  /*3400*/  @!P0 FMUL.FTZ R76, R40, R46 ;  /* 0x0000002e284c8220 */ /* 0x000fe40000410000 */
[-C--:B------:R-:W-:Y:S01]  /*3410*/  @!P0 FMUL.FTZ R2, R39, R38.reuse ;  /* 0x0000002627028220 */ /* 0x080fe20000410000 */
[----:B------:R-:W-:Y:S01]  /*3420*/  @!P0 LOP3.LUT R39, R19, 0xffff0000, RZ, 0xc0, !PT ;  /* 0xffff000013278812 */ /* 0x000fe200078ec0ff */
[----:B------:R-:W-:Y:S01]  /*3430*/  @!P0 FFMA.FTZ R77, R45, R38, -R77 ;  /* 0x000000262d4d8223 */ /* 0x000fe2000001084d */
[----:B------:R-:W-:Y:S01]  /*3440*/  @!P0 LOP3.LUT R38, R18, 0xffff0000, RZ, 0xc0, !PT ;  /* 0xffff000012268812 */ /* 0x000fe200078ec0ff */
[-C--:B------:R-:W-:Y:S02]  /*3450*/  @!P0 FMUL.FTZ R3, R40, R37.reuse ;  /* 0x0000002528038220 */ /* 0x080fe40000410000 */
[----:B------:R-:W-:Y:S02]  /*3460*/  @!P0 FFMA.FTZ R76, R48, R37, -R76 ;  /* 0x00000025304c8223 */ /* 0x000fe4000001084c */
[C---:B------:R-:W-:Y:S01]  /*3470*/  @!P0 IMAD.U32 R37, R36.reuse, 0x10000, RZ ;  /* 0x0001000024258824 */ /* 0x040fe200078e00ff */
[----:B------:R-:W-:Y:S01]  /*3480*/  @!P0 LOP3.LUT R36, R36, 0xffff0000, RZ, 0xc0, !PT ;  /* 0xffff000024248812 */ /* 0x000fe200078ec0ff */
[----:B------:R-:W-:Y:S01]  /*3490*/  @!P0 FFMA.FTZ R2, R44, R45, R2 ;  /* 0x0000002d2c028223 */ /* 0x000fe20000010002 */
[----:B------:R-:W-:Y:S01]  /*34a0*/  @!P0 SHF.L.U32 R44, R18, 0x10, RZ ;  /* 0x00000010122c8819 */ /* 0x000fe200000006ff */
[C---:B------:R-:W-:Y:S01]  /*34b0*/  @!P0 IMAD.U32 R45, R50.reuse, 0x10000, RZ ;  /* 0x00010000322d8824 */ /* 0x040fe200078e00ff */
[----:B------:R-:W-:Y:S01]  /*34c0*/  @!P0 LOP3.LUT R50, R50, 0xffff0000, RZ, 0xc0, !PT ;  /* 0xffff000032328812 */ /* 0x000fe200078ec0ff */
[----:B------:R-:W-:Y:S01]  /*34d0*/  @!P0 FMUL.FTZ R4, R38, R37 ;  /* 0x0000002526048220 */ /* 0x000fe20000410000 */
[----:B------:R-:W-:Y:S01]  /*34e0*/  @!P0 F2FP.BF16.PACK_AB R77, R2, R77 ;  /* 0x0000004d024d823e */ /* 0x000fe200000010ff */
[----:B------:R-:W-:Y:S02]  /*34f0*/  @!P0 FMUL.FTZ R79, R38, R45 ;  /* 0x0000002d264f8220 */ /* 0x000fe40000410000 */
[C---:B------:R-:W-:Y:S02]  /*3500*/  @!P0 FMUL.FTZ R78, R39.reuse, R50 ;  /* 0x00000032274e8220 */ /* 0x040fe40000410000 */
[----:B------:R-:W-:Y:S02]  /*3510*/  @!P0 FMUL.FTZ R5, R39, R36 ;  /* 0x0000002427058220 */ /* 0x000fe40000410000 */
[----:B------:R-:W-:Y:S02]  /*3520*/  @!P0 FFMA.FTZ R3, R46, R48, R3 ;  /* 0x000000302e038223 */ /* 0x000fe40000010003 */
[----:B------:R-:W-:Y:S02]  /*3530*/  @!P0 FFMA.FTZ R4, R45, R44, R4 ;  /* 0x0000002c2d048223 */ /* 0x000fe40000010004 */
[----:B------:R-:W-:Y:S01]  /*3540*/  @!P0 FFMA.FTZ R79, R44, R37, -R79 ;  /* 0x000000252c4f8223 */ /* 0x000fe2000001084f */
[----:B------:R-:W-:Y:S01]  /*3550*/  @!P0 F2FP.BF16.PACK_AB R76, R3, R76 ;  /* 0x0000004c034c823e */ /* 0x000fe200000010ff */
[----:B------:R-:W-:Y:S02]  /*3560*/  @!P0 FFMA.FTZ R78, R49, R36, -R78 ;  /* 0x00000024314e8223 */ /* 0x000fe4000001084e */
        /* <DEDUP_REMOVED lines=8> */
.L_x_1381:
[----:B------:R-:W-:Y:S05]  /*35f0*/  BSYNC B0 ;  /* 0x0000000000007941 */ /* 0x000fea0003800000 */
.L_x_1380:
        /* <DEDUP_REMOVED lines=11> */
[----:B------:R-:W-:Y:S02]  /*36b0*/  @!P0 SHF.R.U32.HI R39, RZ, 0x10, R71 ;  /* 0x00000010ff278819 */ /* 0x000fe40000011647 */
[----:B------:R-:W-:Y:S02]  /*36c0*/  @!P0 PRMT R33, R33, 0x5410, R36 ;  /* 0x0000541021218816 */ /* 0x000fe40000000024 */
[----:B------:R-:W-:Y:S02]  /*36d0*/  @!P0 PRMT R32, R32, 0x5410, R37 ;  /* 0x0000541020208816 */ /* 0x000fe40000000025 */
[----:B------:R-:W-:Y:S01]  /*36e0*/  @!P0 LOP3.LUT R40, R69, 0xffff0000, RZ, 0xc0, !PT ;  /* 0xffff000045288812 */ /* 0x000fe200078ec0ff */
        /* <DEDUP_REMOVED lines=22> */
[----:B------:R-:W-:Y:S02]  /*3850*/  @!P0 IMAD.U32 R39, R68, 0x10000, RZ ;  /* 0x0001000044278824 */ /* 0x000fe400078e00ff */
        /* <DEDUP_REMOVED lines=18> */
.L_x_1383:
[----:B------:R-:W-:Y:S05]  /*3980*/  BSYNC B0 ;  /* 0x0000000000007941 */ /* 0x000fea0003800000 */
.L_x_1382:
        /* <DEDUP_REMOVED lines=9> */
[----:B------:R-:W-:Y:S02]  /*3a20*/  @!P0 PRMT R65, R65, 0x5410, R36 ;  /* 0x0000541041418816 */ /* 0x000fe40000000024 */
[----:B------:R-:W-:Y:S02]  /*3a30*/  @!P0 SHF.R.U32.HI R37, RZ, 0x10, R67 ;  /* 0x00000010ff258819 */ /* 0x000fe40000011643 */
[----:B------:R-:W-:Y:S02]  /*3a40*/  @!P0 PRMT R28, R28, 0x5410, R29 ;  /* 0x000054101c1c8816 */ /* 0x000fe4000000001d */
[----:B------:R-:W-:Y:S01]  /*3a50*/  @!P0 PRMT R64, R64, 0x5410, R37 ;  /* 0x0000541040408816 */ /* 0x000fe20000000025 */
[C---:B------:R-:W-:Y:S01]  /*3a60*/  @!P0 IMAD.U32 R37, R65.reuse, 0x10000, RZ ;  /* 0x0001000041258824 */ /* 0x040fe200078e00ff */
[----:B------:R-:W-:Y:S01]  /*3a70*/  @!P0 LOP3.LUT R38, R65, 0xffff0000, RZ, 0xc0, !PT ;  /* 0xffff000041268812 */ /* 0x000fe200078ec0ff */
[C---:B------:R-:W-:Y:S01]  /*3a80*/  @!P0 IMAD.U32 R29, R28.reuse, 0x10000, RZ ;  /* 0x000100001c1d8824 */ /* 0x040fe200078e00ff */
[----:B------:R-:W-:Y:S02]  /*3a90*/  @!P0 SHF.R.U32.HI R34, RZ, 0x10, R35 ;  /* 0x00000010ff228819 */ /* 0x000fe40000011623 */
[----:B------:R-:W-:Y:S02]  /*3aa0*/  @!P0 LOP3.LUT R28, R28, 0xffff0000, RZ, 0xc0, !PT ;  /* 0xffff00001c1c8812 */ /* 0x000fe400078ec0ff */
[----:B------:R-:W-:Y:S02]  /*3ab0*/  @!P0 PRMT R23, R23, 0x5410, R34 ;  /* 0x0000541017178816 */ /* 0x000fe40000000022 */
        /* <DEDUP_REMOVED lines=11> */
[C---:B------:R-:W-:Y:S01]  /*3b70*/  @!P0 LOP3.LUT R29, R18.reuse, 0xffff0000, RZ, 0xc0, !PT ;  /* 0xffff0000121d8812 */ /* 0x040fe200078ec0ff */
[-C--:B------:R-:W-:Y:S02]  /*3b80*/  @!P0 FMUL.FTZ R3, R33, R28.reuse ;  /* 0x0000001c21038220 */ /* 0x080fe40000410000 */
[----:B------:R-:W-:Y:S02]  /*3b90*/  @!P0 FFMA.FTZ R44, R39, R28, -R44 ;  /* 0x0000001c272c8223 */ /* 0x000fe4000001082c */
[C---:B------:R-:W-:Y:S01]  /*3ba0*/  @!P0 IMAD.U32 R28, R23.reuse, 0x10000, RZ ;  /* 0x00010000171c8824 */ /* 0x040fe200078e00ff */
[----:B------:R-:W-:Y:S01]  /*3bb0*/  @!P0 LOP3.LUT R23, R23, 0xffff0000, RZ, 0xc0, !PT ;  /* 0xffff000017178812 */ /* 0x000fe200078ec0ff */
[----:B------:R-:W-:Y:S01]  /*3bc0*/  @!P0 FFMA.FTZ R2, R37, R36, R2 ;  /* 0x0000002425028223 */ /* 0x000fe20000010002 */
[----:B------:R-:W-:Y:S01]  /*3bd0*/  @!P0 SHF.L.U32 R37, R18, 0x10, RZ ;  /* 0x0000001012258819 */ /* 0x000fe200000006ff */
[----:B------:R-:W-:Y:S02]  /*3be0*/  @!P0 IMAD.U32 R36, R64, 0x10000, RZ ;  /* 0x0001000040248824 */ /* 0x000fe400078e00ff */
[C---:B------:R-:W-:Y:S01]  /*3bf0*/  @!P0 FMUL.FTZ R4, R29.reuse, R28 ;  /* 0x0000001c1d048220 */ /* 0x040fe20000410000 */
        /* <DEDUP_REMOVED lines=17> */
.L_x_1385:
[----:B------:R-:W-:Y:S05]  /*3d10*/  BSYNC B0 ;  /* 0x0000000000007941 */ /* 0x000fea0003800000 */
.L_x_1384:
        /* <DEDUP_REMOVED lines=10> */
[----:B------:R-:W-:Y:S02]  /*3dc0*/  @!P0 PRMT R58, R58, 0x5410, R33 ;  /* 0x000054103a3a8816 */ /* 0x000fe40000000021 */
[----:B------:R-:W-:Y:S02]  /*3dd0*/  @!P0 PRMT R22, R22, 0x5410, R23 ;  /* 0x0000541016168816 */ /* 0x000fe40000000017 */
[----:B------:R-:W-:Y:S01]  /*3de0*/  @!P0 SHF.R.U32.HI R32, RZ, 0x10, R63 ;  /* 0x00000010ff208819 */ /* 0x000fe2000001163f */
[C---:B------:R-:W-:Y:S01]  /*3df0*/  @!P0 IMAD.U32 R33, R58.reuse, 0x10000, RZ ;  /* 0x000100003a218824 */ /* 0x040fe200078e00ff */
[----:B------:R-:W-:Y:S01]  /*3e00*/  @!P0 LOP3.LUT R34, R58, 0xffff0000, RZ, 0xc0, !PT ;  /* 0xffff00003a228812 */ /* 0x000fe200078ec0ff */
[C---:B------:R-:W-:Y:S01]  /*3e10*/  @!P0 IMAD.U32 R23, R22.reuse, 0x10000, RZ ;  /* 0x0001000016178824 */ /* 0x040fe200078e00ff */
[----:B------:R-:W-:Y:S02]  /*3e20*/  @!P0 SHF.R.U32.HI R30, RZ, 0x10, R31 ;  /* 0x00000010ff1e8819 */ /* 0x000fe4000001161f */
[----:B------:R-:W-:Y:S02]  /*3e30*/  @!P0 PRMT R57, R57, 0x5410, R32 ;  /* 0x0000541039398816 */ /* 0x000fe40000000020 */
        /* <DEDUP_REMOVED lines=39> */
.L_x_1387:
[----:B------:R-:W-:Y:S05]  /*40b0*/  BSYNC B0 ;  /* 0x0000000000007941 */ /* 0x000fea0003800000 */
.L_x_1386:
        /* <DEDUP_REMOVED lines=13> */
[----:B------:R-:W-:Y:S01]  /*4190*/  @!P0 PRMT R9, R9, 0x5410, R20 ;  /* 0x0000541009098816 */ /* 0x000fe20000000014 */
[----:B------:R-:W-:Y:S01]  /*41a0*/  @!P0 IMAD.U32 R23, R56, 0x10000, RZ ;  /* 0x0001000038178824 */ /* 0x000fe200078e00ff */
[----:B------:R-:W-:Y:S02]  /*41b0*/  @!P0 PRMT R8, R8, 0x5410, R21 ;  /* 0x0000541008088816 */ /* 0x000fe40000000015 */
[----:B------:R-:W-:Y:S01]  /*41c0*/  @!P0 PRMT R53, R53, 0x5410, R28 ;  /* 0x0000541035358816 */ /* 0x000fe2000000001c */
[C---:B------:R-:W-:Y:S01]  /*41d0*/  @!P0 IMAD.U32 R20, R9.reuse, 0x10000, RZ ;  /* 0x0001000009148824 */ /* 0x040fe200078e00ff */
[----:B------:R-:W-:Y:S02]  /*41e0*/  @!P0 LOP3.LUT R28, R56, 0xffff0000, RZ, 0xc0, !PT ;  /* 0xffff0000381c8812 */ /* 0x000fe400078ec0ff */
        /* <DEDUP_REMOVED lines=38> */
.L_x_1389:
[----:B------:R-:W-:Y:S05]  /*4450*/  BSYNC B0 ;  /* 0x0000000000007941 */ /* 0x000fea0003800000 */
.L_x_1388:
        /* <DEDUP_REMOVED lines=57> */
.L_x_1376:
        /* <DEDUP_REMOVED lines=47> */
.L_x_1391:
[----:B------:R-:W-:Y:S05]  /*4ae0*/  BSYNC B0 ;  /* 0x0000000000007941 */ /* 0x000fea0003800000 */
.L_x_1390:
[----:B------:R-:W-:Y:S04]  /*4af0*/  IADD3 R153, P0, R168, R20, RZ ;  /* 0x00000014a8997210 */ /* 0x000fe80007f1e0ff */
[----:B------:R-:W-:Y:S01]  /*4b00*/  IADD3.X R151, R151, R103, RZ, P0, !PT ;  /* 0x0000006797977210 */ /* 0x000fe200007fe4ff */
[----:B------:R-:W-:-:S05]  /*4b10*/  @P1 BRA `(.L_x_1379) ;  /* 0x00001ab000001947 */ /* 0x000fca0003800000 */
[----:B------:R-:W-:Y:S01]  /*4b20*/  ISETP.GE.AND P0, PT, R144, c[0x0][0x1d4], PT ;  /* 0x0000750090007a0c */ /* 0x000fe20003f06270 */
[----:B-----5:R-:W-:Y:S01]  /*4b30*/  IMAD.MOV.U32 R5, RZ, RZ, R18 ;  /* 0x000000ffff057224 */ /* 0x020fe200078e0012 */
[----:B------:R-:W-:Y:S01]  /*4b40*/  BSSY B0, `(.L_x_1392) ;  /* 0x000009c000007945 */ /* 0x000fe20003800000 */
[----:B------:R-:W-:Y:S02]  /*4b50*/  IMAD.MOV.U32 R4, RZ, RZ, R19 ;  /* 0x000000ffff047224 */ /* 0x000fe400078e0013 */
[----:B-1----:R-:W-:Y:S01]  /*4b60*/  IMAD.MOV.U32 R3, RZ, RZ, R16 ;  /* 0x000000ffff037224 */ /* 0x002fe200078e0010 */
        /* <DEDUP_REMOVED lines=27> */
[----:B------:R-:W-:Y:S01]  /*4d20*/  IMAD R178, R47, 0x3000, RZ ;  /* 0x000030002fb27824 */ /* 0x000fe200078e02ff */
[----:B------:R-:W-:Y:S02]  /*4d30*/  PRMT R83, R7, 0x7610, R83 ;  /* 0x0000761007537816 */ /* 0x000fe40000000053 */
[----:B------:R-:W-:Y:S01]  /*4d40*/  PRMT R82, R6, 0x7610, R82 ;  /* 0x0000761006527816 */ /* 0x000fe20000000052 */
[----:B------:R-:W-:-:S05]  /*4d50*/  @P0 BRA `(.L_x_1393) ;  /* 0x000007a000000947 */ /* 0x000fca0003800000 */
[----:B------:R-:W-:Y:S01]  /*4d60*/  ISETP.GE.AND P2, PT, R122, c[0x0][0x1d4], PT ;  /* 0x000075007a007a0c */ /* 0x000fe20003f46270 */
[----:B------:R-:W-:Y:S01]  /*4d70*/  IMAD.IADD R183, R113, 0x1, R178 ;  /* 0x0000000171b77824 */ /* 0x000fe200078e02b2 */
[C---:B------:R-:W-:Y:S01]  /*4d80*/  IADD3 R63, P1, P0, R162.reuse, R153, R133 ;  /* 0x00000099a23f7210 */ /* 0x040fe2000783e085 */
[----:B------:R-:W-:Y:S01]  /*4d90*/  IMAD.MOV.U32 R44, RZ, RZ, R49 ;  /* 0x000000ffff2c7224 */ /* 0x000fe200078e0031 */
[----:B------:R-:W-:Y:S01]  /*4da0*/  MOV R40, R33 ;  /* 0x0000002100287202 */ /* 0x000fe20000000f00 */
[----:B------:R-:W-:Y:S01]  /*4db0*/  IMAD.SHL.U32 R179, R183, 0x2, RZ ;  /* 0x00000002b7b37824 */ /* 0x000fe200078e00ff */
[C---:B------:R-:W-:Y:S01]  /*4dc0*/  IADD3.X R62, R97.reuse, R151, R150, P1, P0 ;  /* 0x00000097613e7210 */ /* 0x040fe20000fe0496 */
[----:B------:R-:W-:Y:S02]  /*4dd0*/  IMAD.MOV.U32 R42, RZ, RZ, R34 ;  /* 0x000000ffff2a7224 */ /* 0x000fe400078e0022 */
[----:B------:R-:W-:Y:S01]  /*4de0*/  IMAD.MOV.U32 R52, RZ, RZ, R48 ;  /* 0x000000ffff347224 */ /* 0x000fe200078e0030 */
[----:B------:R-:W1:Y:S01]  /*4df0*/  LDS.128 R20, [R179+0xc100] ;  /* 0x00c10000b3147984 */ /* 0x000e620000000c00 */
[----:B------:R-:W-:Y:S02]  /*4e00*/  IMAD.MOV.U32 R41, RZ, RZ, R32 ;  /* 0x000000ffff297224 */ /* 0x000fe400078e0020 */
[----:B------:R-:W-:Y:S01]  /*4e10*/  @!P2 IADD3 R182, P1, P0, R162, R153, R122 ;  /* 0x00000099a2b6a210 */ /* 0x000fe2000783e07a */
[----:B------:R-:W-:Y:S03]  /*4e20*/  IMAD.MOV.U32 R46, RZ, RZ, R51 ;  /* 0x000000ffff2e7224 */ /* 0x000fe600078e0033 */
[----:B------:R-:W-:Y:S02]  /*4e30*/  @!P2 IADD3.X R61, R97, R151, R132, P1, P0 ;  /* 0x00000097613da210 */ /* 0x000fe40000fe0484 */
[C---:B------:R-:W-:Y:S04]  /*4e40*/  LEA R180, P0, R63.reuse, c[0x0][0x1c8], 0x1 ;  /* 0x000072003fb47a11 */ /* 0x040fe800078008ff */
[----:B------:R-:W-:Y:S02]  /*4e50*/  LEA.HI.X R181, R63, c[0x0][0x1cc], R62, 0x1, P0 ;  /* 0x000073003fb57a11 */ /* 0x000fe400000f0c3e */
[C---:B------:R-:W-:Y:S04]  /*4e60*/  @!P2 LEA R62, P0, R182.reuse, c[0x0][0x1c8], 0x1 ;  /* 0x00007200b63eaa11 */ /* 0x040fe800078008ff */
[----:B------:R-:W-:Y:S01]  /*4e70*/  @!P2 LEA.HI.X R63, R182, c[0x0][0x1cc], R61, 0x1, P0 ;  /* 0x00007300b63faa11 */ /* 0x000fe200000f0c3d */
[----:B------:R-:W-:Y:S01]  /*4e80*/  IMAD.IADD R182, R119, 0x1, R178 ;  /* 0x0000000177b67824 */ /* 0x000fe200078e02b2 */
[----:B------:R-:W-:Y:S04]  /*4e90*/  ISETP.GE.AND P0, PT, R144, c[0x0][0x27c], PT ;  /* 0x00009f0090007a0c */ /* 0x000fe80003f06270 */
[----:B------:R-:W-:Y:S05]  /*4ea0*/  SHF.L.U32 R61, R182, 0x1, RZ ;  /* 0x00000001b63d7819 */ /* 0x000fea00000006ff */
[----:B------:R-:W2:Y:S04]  /*4eb0*/  LDS.128 R72, [R61+0xc100] ;  /* 0x00c100003d487984 */ /* 0x000ea80000000c00 */
[--C-:B------:R-:W-:Y:S02]  /*4ec0*/  @!P0 SHF.R.U64 R53, R48, 0x10, R49.reuse ;  /* 0x0000001030358819 */ /* 0x100fe40000001231 */
[----:B------:R-:W-:Y:S01]  /*4ed0*/  @!P0 SHF.R.U32.HI R55, RZ, 0x10, R49 ;  /* 0x00000010ff378819 */ /* 0x000fe20000011631 */
[----:B------:R-:W-:Y:S01]  /*4ee0*/  IMAD.MOV.U32 R49, RZ, RZ, R50 ;  /* 0x000000ffff317224 */ /* 0x000fe200078e0032 */
[----:B------:R-:W-:Y:S02]  /*4ef0*/  @!P0 SHF.R.U64 R54, R50, 0x10, R51 ;  /* 0x0000001032368819 */ /* 0x000fe40000001233 */
[----:B------:R-:W-:Y:S02]  /*4f00*/  @!P0 PRMT R50, R52, 0x5410, R53 ;  /* 0x0000541034328816 */ /* 0x000fe40000000035 */
[----:B------:R-:W-:Y:S02]  /*4f10*/  @!P0 SHF.R.U32.HI R43, RZ, 0x10, R33 ;  /* 0x00000010ff2b8819 */ /* 0x000fe40000011621 */
[----:B------:R-:W-:Y:S02]  /*4f20*/  @!P0 SHF.R.U32.HI R51, RZ, 0x10, R51 ;  /* 0x00000010ff338819 */ /* 0x000fe40000011633 */
[----:B------:R-:W-:Y:S02]  /*4f30*/  @!P0 PRMT R48, R44, 0x5410, R55 ;  /* 0x000054102c308816 */ /* 0x000fe40000000037 */
[----:B------:R-:W-:Y:S01]  /*4f40*/  @!P0 PRMT R52, R49, 0x5410, R54 ;  /* 0x0000541031348816 */ /* 0x000fe20000000036 */
[----:B------:R-:W-:Y:S01]  /*4f50*/  @!P0 IMAD.U32 R49, R50, 0x10000, RZ ;  /* 0x0001000032318824 */ /* 0x000fe200078e00ff */
[----:B------:R-:W-:Y:S01]  /*4f60*/  @!P0 PRMT R40, R40, 0x5410, R43 ;  /* 0x0000541028288816 */ /* 0x000fe2000000002b */
[----:B-1----:R-:W-:Y:S01]  /*4f70*/  @!P0 IMAD.U32 R43, R21, 0x10000, RZ ;  /* 0x00010000152b8824 */ /* 0x002fe200078e00ff */
[----:B------:R-:W-:Y:S02]  /*4f80*/  @!P0 PRMT R58, R46, 0x5410, R51 ;  /* 0x000054102e3a8816 */ /* 0x000fe40000000033 */
[--C-:B------:R-:W-:Y:S02]  /*4f90*/  @!P0 SHF.R.U64 R45, R34, 0x10, R35.reuse ;  /* 0x00000010222d8819 */ /* 0x100fe40000001223 */
[----:B------:R-:W-:Y:S01]  /*4fa0*/  @!P0 SHF.R.U32.HI R34, RZ, 0x10, R35 ;  /* 0x00000010ff228819 */ /* 0x000fe20000011623 */
[----:B------:R-:W-:Y:S01]  /*4fb0*/  @!P0 IMAD.U32 R56, R58, 0x10000, RZ ;  /* 0x000100003a388824 */ /* 0x000fe200078e00ff */
[C---:B------:R-:W-:Y:S02]  /*4fc0*/  @!P0 SHF.L.U32 R46, R48.reuse, 0x10, RZ ;  /* 0x00000010302e8819 */ /* 0x040fe400000006ff */
[----:B------:R-:W-:Y:S02]  /*4fd0*/  @!P0 LOP3.LUT R48, R48, 0xffff0000, RZ, 0xc0, !PT ;  /* 0xffff000030308812 */ /* 0x000fe400078ec0ff */
[----:B------:R-:W-:Y:S01]  /*4fe0*/  @!P0 LOP3.LUT R58, R58, 0xffff0000, RZ, 0xc0, !PT ;  /* 0xffff00003a3a8812 */ /* 0x000fe200078ec0ff */
[----:B------:R-:W-:Y:S01]  /*4ff0*/  @!P0 FMUL.FTZ R179, R43, R46 ;  /* 0x0000002e2bb38220 */ /* 0x000fe20000410000 */
[----:B------:R-:W-:Y:S02]  /*5000*/  @!P0 SHF.R.U64 R32, R32, 0x10, R33 ;  /* 0x0000001020208819 */ /* 0x000fe40000001221 */
[----:B------:R-:W-:Y:S02]  /*5010*/  MOV R33, R35 ;  /* 0x0000002300217202 */ /* 0x000fe40000000f00 */
[----:B------:R-:W-:Y:S01]  /*5020*/  @!P0 PRMT R35, R42, 0x5410, R45 ;  /* 0x000054102a238816 */ /* 0x000fe2000000002d */
[----:B------:R-:W-:Y:S01]  /*5030*/  @!P0 IMAD.U32 R42, R20, 0x10000, RZ ;  /* 0x00010000142a8824 */ /* 0x000fe200078e00ff */
[C---:B--2---:R-:W-:Y:S01]  /*5040*/  @!P0 SHF.L.U32 R51, R73.reuse, 0x10, RZ ;  /* 0x0000001049338819 */ /* 0x044fe200000006ff */
[----:B------:R-:W-:Y:S01]  /*5050*/  @!P0 IMAD.U32 R44, R72, 0x10000, RZ ;  /* 0x00010000482c8824 */ /* 0x000fe200078e00ff */
[----:B------:R-:W-:Y:S01]  /*5060*/  @!P0 LOP3.LUT R53, R73, 0xffff0000, RZ, 0xc0, !PT ;  /* 0xffff000049358812 */ /* 0x000fe200078ec0ff */
[----:B------:R-:W-:Y:S01]  /*5070*/  @!P0 FMUL.FTZ R61, R42, R49 ;  /* 0x000000312a3d8220 */ /* 0x000fe20000410000 */
[C---:B------:R-:W-:Y:S01]  /*5080*/  @!P0 LOP3.LUT R54, R74.reuse, 0xffff0000, RZ, 0xc0, !PT ;  /* 0xffff00004a368812 */ /* 0x040fe200078ec0ff */
[----:B------:R-:W-:Y:S01]  /*5090*/  @!P0 IMAD.U32 R55, R74, 0x10000, RZ ;  /* 0x000100004a378824 */ /* 0x000fe200078e00ff */
[C---:B------:R-:W-:Y:S01]  /*50a0*/  @!P0 LOP3.LUT R60, R75.reuse, 0xffff0000, RZ, 0xc0, !PT ;  /* 0xffff00004b3c8812 */ /* 0x040fe200078ec0ff */
[----:B------:R-:W-:Y:S01]  /*50b0*/  @!P0 IMAD.U32 R57, R75, 0x10000, RZ ;  /* 0x000100004b398824 */ /* 0x000fe200078e00ff */
[----:B------:R-:W-:Y:S02]  /*50c0*/  @!P0 PRMT R32, R41, 0x5410, R32 ;  /* 0x0000541029208816 */ /* 0x000fe40000000020 */
[----:B------:R-:W-:Y:S01]  /*50d0*/  @!P0 PRMT R33, R33, 0x5410, R34 ;  /* 0x0000541021218816 */ /* 0x000fe20000000022 */
[----:B------:R-:W-:Y:S02]  /*50e0*/  @!P0 IMAD.U32 R34, R40, 0x10000, RZ ;  /* 0x0001000028228824 */ /* 0x000fe400078e00ff */
[C---:B------:R-:W-:Y:S01]  /*50f0*/  @!P0 IMAD.U32 R41, R32.reuse, 0x10000, RZ ;  /* 0x0001000020298824 */ /* 0x040fe200078e00ff */
[----:B------:R-:W-:Y:S01]  /*5100*/  @!P0 LOP3.LUT R32, R32, 0xffff0000, RZ, 0xc0, !PT ;  /* 0xffff000020208812 */ /* 0x000fe200078ec0ff */
[----:B------:R-:W-:Y:S01]  /*5110*/  @!P0 FMUL.FTZ R4, R43, R34 ;  /* 0x000000222b048220 */ /* 0x000fe20000410000 */
[----:B------:R-:W-:Y:S01]  /*5120*/  @!P0 LOP3.LUT R43, R20, 0xffff0000, RZ, 0xc0, !PT ;  /* 0xffff0000142b8812 */ /* 0x000fe200078ec0ff */
[-C--:B------:R-:W-:Y:S02]  /*5130*/  @!P0 FMUL.FTZ R2, R42, R41.reuse ;  /* 0x000000292a028220 */ /* 0x080fe40000410000 */
[----:B------:R-:W-:Y:S01]  /*5140*/  @!P0 FFMA.FTZ R61, R44, R41, -R61 ;  /* 0x000000292c3d8223 */ /* 0x000fe2000001083d */
[----:B------:R-:W-:Y:S01]  /*5150*/  @!P0 LOP3.LUT R41, R21, 0xffff0000, RZ, 0xc0, !PT ;  /* 0xffff000015298812 */ /* 0x000fe200078ec0ff */
[----:B------:R-:W-:Y:S01]  /*5160*/  @!P0 FFMA.FTZ R2, R49, R44, R2 ;  /* 0x0000002c31028223 */ /* 0x000fe20000010002 */
[----:B------:R-:W-:Y:S01]  /*5170*/  @!P0 LOP3.LUT R49, R72, 0xffff0000, RZ, 0xc0, !PT ;  /* 0xffff000048318812 */ /* 0x000fe200078ec0ff */
[----:B------:R-:W-:Y:S01]  /*5180*/  @!P0 FFMA.FTZ R179, R51, R34, -R179 ;  /* 0x0000002233b38223 */ /* 0x000fe200000108b3 */
[----:B------:R-:W-:Y:S01]  /*5190*/  @!P0 LOP3.LUT R34, R40, 0xffff0000, RZ, 0xc0, !PT ;  /* 0xffff000028228812 */ /* 0x000fe200078ec0ff */
[C---:B------:R-:W-:Y:S01]  /*51a0*/  @!P0 FMUL.FTZ R182, R41.reuse, R48 ;  /* 0x0000003029b68220 */ /* 0x040fe20000410000 */
[----:B------:R-:W-:Y:S01]  /*51b0*/  @!P0 LOP3.LUT R44, R50, 0xffff0000, RZ, 0xc0, !PT ;  /* 0xffff0000322c8812 */ /* 0x000fe200078ec0ff */
[C---:B------:R-:W-:Y:S01]  /*51c0*/  @!P0 IMAD.U32 R50, R52.reuse, 0x10000, RZ ;  /* 0x0001000034328824 */ /* 0x040fe200078e00ff */
[----:B------:R-:W-:Y:S01]  /*51d0*/  @!P0 LOP3.LUT R52, R52, 0xffff0000, RZ, 0xc0, !PT ;  /* 0xffff000034348812 */ /* 0x000fe200078ec0ff */
[----:B------:R-:W-:Y:S02]  /*51e0*/  @!P0 FMUL.FTZ R5, R41, R34 ;  /* 0x0000002229058220 */ /* 0x000fe40000410000 */
[----:B------:R-:W-:Y:S02]  /*51f0*/  @!P0 FMUL.FTZ R184, R43, R44 ;  /* 0x0000002c2bb88220 */ /* 0x000fe40000410000 */
[----:B------:R-:W-:Y:S01]  /*5200*/  @!P0 FFMA.FTZ R182, R53, R34, -R182 ;  /* 0x0000002235b68223 */ /* 0x000fe200000108b6 */
[C---:B------:R-:W-:Y:S01]  /*5210*/  @!P0 LOP3.LUT R34, R22.reuse, 0xffff0000, RZ, 0xc0, !PT ;  /* 0xffff000016228812 */ /* 0x040fe200078ec0ff */
[-C--:B------:R-:W-:Y:S02]  /*5220*/  @!P0 FMUL.FTZ R3, R43, R32.reuse ;  /* 0x000000202b038220 */ /* 0x080fe40000410000 */
[----:B------:R-:W-:Y:S01]  /*5230*/  @!P0 FFMA.FTZ R184, R49, R32, -R184 ;  /* 0x0000002031b88223 */ /* 0x000fe200000108b8 */
[C---:B------:R-:W-:Y:S01]  /*5240*/  @!P0 SHF.L.U32 R32, R35.reuse, 0x10, RZ ;  /* 0x0000001023208819 */ /* 0x040fe200000006ff */
[----:B------:R-:W-:Y:S01]  /*5250*/  @!P0 IMAD.U32 R41, R22, 0x10000, RZ ;  /* 0x0001000016298824 */ /* 0x000fe200078e00ff */
[----:B------:R-:W-:Y:S01]  /*5260*/  @!P0 LOP3.LUT R35, R35, 0xffff0000, RZ, 0xc0, !PT ;  /* 0xffff000023238812 */ /* 0x000fe200078ec0ff */
[----:B------:R-:W-:Y:S01]  /*5270*/  @!P0 FMUL.FTZ R196, R34, R52 ;  /* 0x0000003422c48220 */ /* 0x000fe20000410000 */
[----:B------:R-:W-:Y:S01]  /*5280*/  @!P0 F2FP.BF16.PACK_AB R179, R182, R179 ;  /* 0x000000b3b6b3823e */ /* 0x000fe200000010ff */
[----:B------:R-:W-:Y:S01]  /*5290*/  @!P0 FMUL.FTZ R185, R41, R50 ;  /* 0x0000003229b98220 */ /* 0x000fe20000410000 */
[----:B------:R-:W-:Y:S01]  /*52a0*/  @!P0 F2FP.BF16.PACK_AB R184, R184, R61 ;  /* 0x0000003db8b8823e */ /* 0x000fe200000010ff */
[-C--:B------:R-:W-:Y:S01]  /*52b0*/  @!P0 FMUL.FTZ R7, R34, R35.reuse ;  /* 0x0000002322078220 */ /* 0x080fe20000410000 */
[C---:B------:R-:W-:Y:S01]  /*52c0*/  @!P0 LOP3.LUT R34, R23.reuse, 0xffff0000, RZ, 0xc0, !PT ;  /* 0xffff000017228812 */ /* 0x040fe200078ec0ff */
[----:B------:R-:W-:Y:S01]  /*52d0*/  @!P0 FFMA.FTZ R196, R54, R35, -R196 ;  /* 0x0000002336c48223 */ /* 0x000fe200000108c4 */
[----:B------:R-:W-:Y:S01]  /*52e0*/  @!P0 SHF.L.U32 R35, R23, 0x10, RZ ;  /* 0x0000001017238819 */ /* 0x000fe200000006ff */
[----:B------:R-:W-:Y:S01]  /*52f0*/  @!P0 FMUL.FTZ R6, R41, R32 ;  /* 0x0000002029068220 */ /* 0x000fe20000410000 */
[----:B------:R-:W-:Y:S01]  /*5300*/  @!P0 MOV R72, R184 ;  /* 0x000000b800488202 */ /* 0x000fe20000000f00 */
[----:B------:R-:W-:Y:S02]  /*5310*/  @!P0 FFMA.FTZ R185, R55, R32, -R185 ;  /* 0x0000002037b98223 */ /* 0x000fe400000108b9 */
[C---:B------:R-:W-:Y:S01]  /*5320*/  @!P0 IMAD.U32 R32, R33.reuse, 0x10000, RZ ;  /* 0x0001000021208824 */ /* 0x040fe200078e00ff */
[----:B------:R-:W-:Y:S01]  /*5330*/  @!P0 LOP3.LUT R33, R33, 0xffff0000, RZ, 0xc0, !PT ;  /* 0xffff000021218812 */ /* 0x000fe200078ec0ff */
[----:B------:R-:W-:Y:S01]  /*5340*/  @!P0 FFMA.FTZ R3, R44, R49, R3 ;  /* 0x000000312c038223 */ /* 0x000fe20000010003 */
[----:B------:R-:W-:Y:S01]  /*5350*/  @!P0 F2FP.BF16.PACK_AB R185, R196, R185 ;  /* 0x000000b9c4b9823e */ /* 0x000fe200000010ff */
[----:B------:R-:W-:Y:S02]  /*5360*/  @!P0 FMUL.FTZ R183, R35, R56 ;  /* 0x0000003823b78220 */ /* 0x000fe40000410000 */
[----:B------:R-:W-:Y:S01]  /*5370*/  @!P0 FMUL.FTZ R186, R34, R58 ;  /* 0x0000003a22ba8220 */ /* 0x000fe20000410000 */
[----:B------:R-:W-:Y:S01]  /*5380*/  @!P0 F2FP.BF16.PACK_AB R61, R3, R2 ;  /* 0x00000002033d823e */ /* 0x000fe200000010ff */
[----:B------:R-:W-:Y:S02]  /*5390*/  @!P0 FFMA.FTZ R4, R46, R51, R4 ;  /* 0x000000332e048223 */ /* 0x000fe40000010004 */
[----:B------:R-:W-:Y:S02]  /*53a0*/  @!P0 FFMA.FTZ R5, R48, R53, R5 ;  /* 0x0000003530058223 */ /* 0x000fe40000010005 */
[----:B------:R-:W-:Y:S02]  /*53b0*/  @!P0 FFMA.FTZ R183, R57, R32, -R183 ;  /* 0x0000002039b78223 */ /* 0x000fe400000108b7 */
[----:B------:R-:W-:Y:S01]  /*53c0*/  @!P0 FFMA.FTZ R186, R60, R33, -R186 ;  /* 0x000000213cba8223 */ /* 0x000fe200000108ba */
[----:B------:R-:W-:Y:S01]  /*53d0*/  @!P0 F2FP.BF16.PACK_AB R182, R5, R4 ;  /* 0x0000000405b6823e */ /* 0x000fe200000010ff */
[----:B------:R-:W-:Y:S02]  /*53e0*/  @!P0 FMUL.FTZ R8, R35, R32 ;  /* 0x0000002023088220 */ /* 0x000fe40000410000 */
[----:B------:R-:W-:Y:S01]  /*53f0*/  @!P0 FFMA.FTZ R6, R50, R55, R6 ;  /* 0x0000003732068223 */ /* 0x000fe20000010006 */
[----:B------:R-:W-:Y:S01]  /*5400*/  @!P0 F2FP.BF16.PACK_AB R186, R186, R183 ;  /* 0x000000b7baba823e */ /* 0x000fe200000010ff */
[----:B------:R-:W-:Y:S02]  /*5410*/  @!P0 FMUL.FTZ R9, R34, R33 ;  /* 0x0000002122098220 */ /* 0x000fe40000410000 */
[----:B------:R-:W-:Y:S01]  /*5420*/  @!P0 FFMA.FTZ R7, R52, R54, R7 ;  /* 0x0000003634078223 */ /* 0x000fe20000010007 */
[----:B------:R-:W-:Y:S01]  /*5430*/  @!P0 MOV R75, R186 ;  /* 0x000000ba004b8202 */ /* 0x000fe20000000f00 */
[----:B------:R-:W-:Y:S02]  /*5440*/  @!P0 FFMA.FTZ R8, R56, R57, R8 ;  /* 0x0000003938088223 */ /* 0x000fe40000010008 */
        /* <DEDUP_REMOVED lines=11> */
.L_x_1393:
[----:B------:R-:W-:Y:S05]  /*5500*/  BSYNC B0 ;  /* 0x0000000000007941 */ /* 0x000fea0003800000 */
.L_x_1392:
[----:B------:R-:W-:Y:S01]  /*5510*/  ISETP.GE.AND P0, PT, R13, c[0x0][0x1d4], PT ;  /* 0x000075000d007a0c */ /* 0x000fe20003f06270 */
[----:B------:R-:W-:Y:S01]  /*5520*/  @!UPT UIADD3 URZ, URZ, URZ, URZ ;  /* 0x0000003f3f3ff290 */ /* 0x000fe2000fffe03f */
[----:B------:R-:W-:Y:S11]  /*5530*/  BSSY B0, `(.L_x_1394) ;  /* 0x0000074000007945 */ /* 0x000ff60003800000 */
[----:B------:R-:W-:-:S05]  /*5540*/  @P0 BRA `(.L_x_1395) ;  /* 0x0000072000000947 */ /* 0x000fca0003800000 */
[----:B------:R-:W-:Y:S01]  /*5550*/  ISETP.GE.AND P2, PT, R120, c[0x0][0x1d4], PT ;  /* 0x0000750078007a0c */ /* 0x000fe20003f46270 */
[----:B-1----:R-:W-:Y:S01]  /*5560*/  IMAD.IADD R72, R111, 0x1, R178 ;  /* 0x000000016f487824 */ /* 0x002fe200078e02b2 */
[----:B------:R-:W-:Y:S03]  /*5570*/  IADD3 R57, P1, P0, R162, R153, R131 ;  /* 0x00000099a2397210 */ /* 0x000fe6000783e083 */
[----:B------:R-:W-:Y:S01]  /*5580*/  IMAD.SHL.U32 R58, R72, 0x2, RZ ;  /* 0x00000002483a7824 */ /* 0x000fe200078e00ff */
[C---:B------:R-:W-:Y:S04]  /*5590*/  IADD3.X R50, R97.reuse, R151, R148, P1, P0 ;  /* 0x0000009761327210 */ /* 0x040fe80000fe0494 */
[----:B------:R-:W1:Y:S03]  /*55a0*/  LDS.128 R20, [R58+0xc100] ;  /* 0x00c100003a147984 */ /* 0x000e660000000c00 */
[----:B------:R-:W-:Y:S04]  /*55b0*/  @!P2 IADD3 R55, P1, P0, R162, R153, R120 ;  /* 0x00000099a237a210 */ /* 0x000fe8000783e078 */
[----:B------:R-:W-:Y:S02]  /*55c0*/  @!P2 IADD3.X R52, R97, R151, R130, P1, P0 ;  /* 0x000000976134a210 */ /* 0x000fe40000fe0482 */
[C---:B------:R-:W-:Y:S04]  /*55d0*/  LEA R56, P0, R57.reuse, c[0x0][0x1c8], 0x1 ;  /* 0x0000720039387a11 */ /* 0x040fe800078008ff */
[----:B------:R-:W-:Y:S02]  /*55e0*/  LEA.HI.X R57, R57, c[0x0][0x1cc], R50, 0x1, P0 ;  /* 0x0000730039397a11 */ /* 0x000fe400000f0c32 */
[C---:B------:R-:W-:Y:S04]  /*55f0*/  @!P2 LEA R54, P0, R55.reuse, c[0x0][0x1c8], 0x1 ;  /* 0x000072003736aa11 */ /* 0x040fe800078008ff */
[----:B------:R-:W-:Y:S01]  /*5600*/  @!P2 LEA.HI.X R55, R55, c[0x0][0x1cc], R52, 0x1, P0 ;  /* 0x000073003737aa11 */ /* 0x000fe200000f0c34 */
[----:B------:R-:W-:Y:S01]  /*5610*/  IMAD.IADD R52, R117, 0x1, R178 ;  /* 0x0000000175347824 */ /* 0x000fe200078e02b2 */
[----:B------:R-:W-:Y:S03]  /*5620*/  ISETP.GE.AND P0, PT, R13, c[0x0][0x27c], PT ;  /* 0x00009f000d007a0c */ /* 0x000fe60003f06270 */
[----:B------:R-:W-:Y:S05]  /*5630*/  IMAD.SHL.U32 R50, R52, 0x2, RZ ;  /* 0x0000000234327824 */ /* 0x000fea00078e00ff */
[----:B------:R-:W2:Y:S05]  /*5640*/  LDS.128 R60, [R50+0xc100] ;  /* 0x00c10000323c7984 */ /* 0x000eaa0000000c00 */
[----:B------:R-:W-:Y:S02]  /*5650*/  @!P0 SHF.R.U64 R32, R68, 0x10, R69 ;  /* 0x0000001044208819 */ /* 0x000fe40000001245 */
[----:B------:R-:W-:Y:S02]  /*5660*/  @!P0 SHF.R.U64 R26, R26, 0x10, R27 ;  /* 0x000000101a1a8819 */ /* 0x000fe4000000121b */
[----:B------:R-:W-:Y:S02]  /*5670*/  @!P0 PRMT R83, R83, 0x5410, R32 ;  /* 0x0000541053538816 */ /* 0x000fe40000000020 */
[----:B------:R-:W-:Y:S01]  /*5680*/  @!P0 PRMT R39, R39, 0x5410, R26 ;  /* 0x0000541027278816 */ /* 0x000fe2000000001a */
[----:B-1----:R-:W-:Y:S01]  /*5690*/  @!P0 IMAD.U32 R26, R20, 0x10000, RZ ;  /* 0x00010000141a8824 */ /* 0x002fe200078e00ff */
[----:B------:R-:W-:Y:S02]  /*56a0*/  @!P0 SHF.R.U64 R41, R70, 0x10, R71 ;  /* 0x0000001046298819 */ /* 0x000fe40000001247 */
[----:B------:R-:W-:Y:S02]  /*56b0*/  @!P0 SHF.R.U32.HI R33, RZ, 0x10, R27 ;  /* 0x00000010ff218819 */ /* 0x000fe4000001161b */
[----:B------:R-:W-:Y:S02]  /*56c0*/  @!P0 LOP3.LUT R27, R20, 0xffff0000, RZ, 0xc0, !PT ;  /* 0xffff0000141b8812 */ /* 0x000fe400078ec0ff */
[----:B------:R-:W-:Y:S02]  /*56d0*/  @!P0 PRMT R80, R80, 0x5410, R41 ;  /* 0x0000541050508816 */ /* 0x000fe40000000029 */
[--C-:B------:R-:W-:Y:S02]  /*56e0*/  @!P0 SHF.R.U64 R24, R24, 0x10, R25.reuse ;  /* 0x0000001018188819 */ /* 0x100fe40000001219 */
[C---:B------:R-:W-:Y:S01]  /*56f0*/  @!P0 LOP3.LUT R44, R80.reuse, 0xffff0000, RZ, 0xc0, !PT ;  /* 0xffff0000502c8812 */ /* 0x040fe200078ec0ff */
[----:B------:R-:W-:Y:S01]  /*5700*/  @!P0 IMAD.U32 R45, R80, 0x10000, RZ ;  /* 0x00010000502d8824 */ /* 0x000fe200078e00ff */
[----:B------:R-:W-:Y:S02]  /*5710*/  @!P0 PRMT R37, R37, 0x5410, R24 ;  /* 0x0000541025258816 */ /* 0x000fe40000000018 */
[----:B------:R-:W-:Y:S02]  /*5720*/  @!P0 SHF.R.U32.HI R25, RZ, 0x10, R25 ;  /* 0x00000010ff198819 */ /* 0x000fe40000011619 */
[----:B------:R-:W-:Y:S02]  /*5730*/  @!P0 LOP3.LUT R24, R37, 0xffff0000, RZ, 0xc0, !PT ;  /* 0xffff000025188812 */ /* 0x000fe400078ec0ff */
[----:B------:R-:W-:Y:S02]  /*5740*/  @!P0 SHF.R.U32.HI R35, RZ, 0x10, R69 ;  /* 0x00000010ff238819 */ /* 0x000fe40000011645 */
[----:B------:R-:W-:Y:S01]  /*5750*/  @!P0 SHF.R.U32.HI R34, RZ, 0x10, R71 ;  /* 0x00000010ff228819 */ /* 0x000fe20000011647 */
[----:B------:R-:W-:Y:S01]  /*5760*/  @!P0 FMUL.FTZ R3, R27, R24 ;  /* 0x000000181b038220 */ /* 0x000fe20000410000 */
[----:B------:R-:W-:Y:S01]  /*5770*/  @!P0 PRMT R36, R36, 0x5410, R25 ;  /* 0x0000541024248816 */ /* 0x000fe20000000019 */
[----:B------:R-:W-:Y:S01]  /*5780*/  @!P0 IMAD.U32 R25, R37, 0x10000, RZ ;  /* 0x0001000025198824 */ /* 0x000fe200078e00ff */
[----:B------:R-:W-:Y:S02]  /*5790*/  @!P0 PRMT R82, R82, 0x5410, R35 ;  /* 0x0000541052528816 */ /* 0x000fe40000000023 */
[----:B------:R-:W-:Y:S01]  /*57a0*/  @!P0 SHF.L.U32 R35, R83, 0x10, RZ ;  /* 0x0000001053238819 */ /* 0x000fe200000006ff */
[C---:B--2---:R-:W-:Y:S01]  /*57b0*/  @!P0 IMAD.U32 R32, R60.reuse, 0x10000, RZ ;  /* 0x000100003c208824 */ /* 0x044fe200078e00ff */
[----:B------:R-:W-:Y:S01]  /*57c0*/  @!P0 LOP3.LUT R41, R60, 0xffff0000, RZ, 0xc0, !PT ;  /* 0xffff00003c298812 */ /* 0x000fe200078ec0ff */
[C---:B------:R-:W-:Y:S01]  /*57d0*/  @!P0 FMUL.FTZ R2, R26.reuse, R25 ;  /* 0x000000191a028220 */ /* 0x040fe20000410000 */
[----:B------:R-:W-:Y:S01]  /*57e0*/  @!P0 LOP3.LUT R43, R61, 0xffff0000, RZ, 0xc0, !PT ;  /* 0xffff00003d2b8812 */ /* 0x000fe200078ec0ff */
[----:B------:R-:W-:Y:S01]  /*57f0*/  @!P0 FMUL.FTZ R50, R26, R35 ;  /* 0x000000231a328220 */ /* 0x000fe20000410000 */
[----:B------:R-:W-:Y:S01]  /*5800*/  @!P0 SHF.L.U32 R26, R21, 0x10, RZ ;  /* 0x00000010151a8819 */ /* 0x000fe200000006ff */
[----:B------:R-:W-:Y:S01]  /*5810*/  @!P0 FFMA.FTZ R2, R35, R32, R2 ;  /* 0x0000002023028223 */ /* 0x000fe20000010002 */
[----:B------:R-:W-:Y:S01]  /*5820*/  @!P0 LOP3.LUT R53, R63, 0xffff0000, RZ, 0xc0, !PT ;  /* 0xffff00003f358812 */ /* 0x000fe200078ec0ff */
[----:B------:R-:W-:Y:S01]  /*5830*/  @!P0 IMAD.U32 R35, R82, 0x10000, RZ ;  /* 0x0001000052238824 */ /* 0x000fe200078e00ff */
[----:B------:R-:W-:Y:S01]  /*5840*/  @!P0 LOP3.LUT R49, R62, 0xffff0000, RZ, 0xc0, !PT ;  /* 0xffff00003e318812 */ /* 0x000fe200078ec0ff */
[----:B------:R-:W-:Y:S01]  /*5850*/  @!P0 FFMA.FTZ R50, R32, R25, -R50 ;  /* 0x0000001920328223 */ /* 0x000fe20000010832 */
[----:B------:R-:W-:Y:S01]  /*5860*/  @!P0 LOP3.LUT R40, R82, 0xffff0000, RZ, 0xc0, !PT ;  /* 0xffff000052288812 */ /* 0x000fe200078ec0ff */
[----:B------:R-:W-:Y:S01]  /*5870*/  @!P0 IMAD.U32 R25, R36, 0x10000, RZ ;  /* 0x0001000024198824 */ /* 0x000fe200078e00ff */
[----:B------:R-:W-:Y:S01]  /*5880*/  @!P0 PRMT R81, R81, 0x5410, R34 ;  /* 0x0000541051518816 */ /* 0x000fe20000000022 */
[----:B------:R-:W-:Y:S01]  /*5890*/  @!P0 IMAD.U32 R32, R61, 0x10000, RZ ;  /* 0x000100003d208824 */ /* 0x000fe200078e00ff */
[----:B------:R-:W-:Y:S01]  /*58a0*/  @!P0 LOP3.LUT R34, R83, 0xffff0000, RZ, 0xc0, !PT ;  /* 0xffff000053228812 */ /* 0x000fe200078ec0ff */
[C---:B------:R-:W-:Y:S01]  /*58b0*/  @!P0 FMUL.FTZ R52, R26.reuse, R35 ;  /* 0x000000231a348220 */ /* 0x040fe20000410000 */
[----:B------:R-:W-:Y:S01]  /*58c0*/  @!P0 LOP3.LUT R48, R81, 0xffff0000, RZ, 0xc0, !PT ;  /* 0xffff000051308812 */ /* 0x000fe200078ec0ff */
[-C--:B------:R-:W-:Y:S01]  /*58d0*/  @!P0 FMUL.FTZ R4, R26, R25.reuse ;  /* 0x000000191a048220 */ /* 0x080fe20000410000 */
[----:B------:R-:W-:Y:S01]  /*58e0*/  @!P0 SHF.L.U32 R26, R23, 0x10, RZ ;  /* 0x00000010171a8819 */ /* 0x000fe200000006ff */
[----:B------:R-:W-:Y:S01]  /*58f0*/  @!P0 FMUL.FTZ R73, R27, R34 ;  /* 0x000000221b498220 */ /* 0x000fe20000410000 */
[----:B------:R-:W-:Y:S01]  /*5900*/  @!P0 LOP3.LUT R27, R21, 0xffff0000, RZ, 0xc0, !PT ;  /* 0xffff0000151b8812 */ /* 0x000fe200078ec0ff */
[----:B------:R-:W-:Y:S01]  /*5910*/  @!P0 IMAD.U32 R51, R81, 0x10000, RZ ;  /* 0x0001000051338824 */ /* 0x000fe200078e00ff */
[----:B------:R-:W-:Y:S01]  /*5920*/  @!P0 PRMT R38, R38, 0x5410, R33 ;  /* 0x0000541026268816 */ /* 0x000fe20000000021 */
[----:B------:R-:W-:Y:S01]  /*5930*/  @!P0 FFMA.FTZ R73, R41, R24, -R73 ;  /* 0x0000001829498223 */ /* 0x000fe20000010849 */
[----:B------:R-:W-:Y:S01]  /*5940*/  @!P0 LOP3.LUT R24, R36, 0xffff0000, RZ, 0xc0, !PT ;  /* 0xffff000024188812 */ /* 0x000fe200078ec0ff */
[----:B------:R-:W-:Y:S02]  /*5950*/  @!P0 FMUL.FTZ R75, R27, R40 ;  /* 0x000000281b4b8220 */ /* 0x000fe40000410000 */
[----:B------:R-:W-:Y:S01]  /*5960*/  @!P0 FFMA.FTZ R52, R32, R25, -R52 ;  /* 0x0000001920348223 */ /* 0x000fe20000010834 */
[----:B------:R-:W-:Y:S01]  /*5970*/  @!P0 F2FP.BF16.PACK_AB R50, R73, R50 ;  /* 0x000000324932823e */ /* 0x000fe200000010ff */
[-C--:B------:R-:W-:Y:S01]  /*5980*/  @!P0 FMUL.FTZ R5, R27, R24.reuse ;  /* 0x000000181b058220 */ /* 0x080fe20000410000 */
[----:B------:R-:W-:Y:S01]  /*5990*/  @!P0 LOP3.LUT R27, R23, 0xffff0000, RZ, 0xc0, !PT ;  /* 0xffff0000171b8812 */ /* 0x000fe200078ec0ff */
[----:B------:R-:W-:Y:S01]  /*59a0*/  @!P0 FFMA.FTZ R75, R43, R24, -R75 ;  /* 0x000000182b4b8223 */ /* 0x000fe2000001084b */
[C---:B------:R-:W-:Y:S01]  /*59b0*/  @!P0 LOP3.LUT R24, R38.reuse, 0xffff0000, RZ, 0xc0, !PT ;  /* 0xffff000026188812 */ /* 0x040fe200078ec0ff */
[----:B------:R-:W-:Y:S02]  /*59c0*/  @!P0 IMAD.U32 R25, R38, 0x10000, RZ ;  /* 0x0001000026198824 */ /* 0x000fe400078e00ff */
[----:B------:R-:W-:Y:S01]  /*59d0*/  @!P0 IMAD.U32 R46, R63, 0x10000, RZ ;  /* 0x000100003f2e8824 */ /* 0x000fe200078e00ff */
[----:B------:R-:W-:Y:S01]  /*59e0*/  @!P0 F2FP.BF16.PACK_AB R75, R75, R52 ;  /* 0x000000344b4b823e */ /* 0x000fe200000010ff */
[C---:B------:R-:W-:Y:S02]  /*59f0*/  @!P0 FMUL.FTZ R58, R26.reuse, R51 ;  /* 0x000000331a3a8220 */ /* 0x040fe40000410000 */
[C---:B------:R-:W-:Y:S01]  /*5a00*/  @!P0 FMUL.FTZ R179, R27.reuse, R48 ;  /* 0x000000301bb38220 */ /* 0x040fe20000410000 */
[----:B------:R-:W-:Y:S01]  /*5a10*/  @!P0 MOV R61, R75 ;  /* 0x0000004b003d8202 */ /* 0x000fe20000000f00 */
[-C--:B------:R-:W-:Y:S01]  /*5a20*/  @!P0 FMUL.FTZ R8, R26, R25.reuse ;  /* 0x000000191a088220 */ /* 0x080fe20000410000 */
[C---:B------:R-:W-:Y:S01]  /*5a30*/  @!P0 SHF.L.U32 R26, R22.reuse, 0x10, RZ ;  /* 0x00000010161a8819 */ /* 0x040fe200000006ff */
[-C--:B------:R-:W-:Y:S01]  /*5a40*/  @!P0 FMUL.FTZ R9, R27, R24.reuse ;  /* 0x000000181b098220 */ /* 0x080fe20000410000 */
[----:B------:R-:W-:Y:S01]  /*5a50*/  @!P0 LOP3.LUT R27, R22, 0xffff0000, RZ, 0xc0, !PT ;  /* 0xffff0000161b8812 */ /* 0x000fe200078ec0ff */
[----:B------:R-:W-:Y:S02]  /*5a60*/  @!P0 FFMA.FTZ R58, R46, R25, -R58 ;  /* 0x000000192e3a8223 */ /* 0x000fe4000001083a */
[----:B------:R-:W-:Y:S02]  /*5a70*/  @!P0 IMAD.U32 R25, R39, 0x10000, RZ ;  /* 0x0001000027198824 */ /* 0x000fe400078e00ff */
[----:B------:R-:W-:Y:S01]  /*5a80*/  @!P0 FFMA.FTZ R179, R53, R24, -R179 ;  /* 0x0000001835b38223 */ /* 0x000fe200000108b3 */
[----:B------:R-:W-:Y:S01]  /*5a90*/  @!P0 LOP3.LUT R24, R39, 0xffff0000, RZ, 0xc0, !PT ;  /* 0xffff000027188812 */ /* 0x000fe200078ec0ff */
[----:B------:R-:W-:Y:S02]  /*5aa0*/  @!P0 IMAD.U32 R42, R62, 0x10000, RZ ;  /* 0x000100003e2a8824 */ /* 0x000fe400078e00ff */
[----:B------:R-:W-:Y:S01]  /*5ab0*/  @!P0 FMUL.FTZ R72, R26, R45 ;  /* 0x0000002d1a488220 */ /* 0x000fe20000410000 */
[----:B------:R-:W-:Y:S01]  /*5ac0*/  @!P0 F2FP.BF16.PACK_AB R58, R179, R58 ;  /* 0x0000003ab33a823e */ /* 0x000fe200000010ff */
[----:B------:R-:W-:Y:S02]  /*5ad0*/  @!P0 FMUL.FTZ R181, R27, R44 ;  /* 0x0000002c1bb58220 */ /* 0x000fe40000410000 */
[----:B------:R-:W-:Y:S02]  /*5ae0*/  @!P0 FFMA.FTZ R3, R34, R41, R3 ;  /* 0x0000002922038223 */ /* 0x000fe40000010003 */
[-C--:B------:R-:W-:Y:S02]  /*5af0*/  @!P0 FMUL.FTZ R6, R26, R25.reuse ;  /* 0x000000191a068220 */ /* 0x080fe40000410000 */
        /* <DEDUP_REMOVED lines=23> */
.L_x_1395:
[----:B------:R-:W-:Y:S05]  /*5c70*/  BSYNC B0 ;  /* 0x0000000000007941 */ /* 0x000fea0003800000 */
.L_x_1394:
[----:B------:R-:W-:Y:S11]  /*5c80*/  ISETP.GE.AND P0, PT, R14, c[0x0][0x1d4], PT ;  /* 0x000075000e007a0c */ /* 0x000ff60003f06270 */
[----:B------:R-:W-:Y:S02]  /*5c90*/  @!UPT UIADD3 URZ, URZ, URZ, URZ ;  /* 0x0000003f3f3ff290 */ /* 0x000fe4000fffe03f */
[----:B------:R-:W-:-:S05]  /*5ca0*/  @P0 BRA `(.L_x_1379) ;  /* 0x0000092000000947 */ /* 0x000fca0003800000 */
[----:B------:R-:W-:Y:S01]  /*5cb0*/  IADD3 R53, P1, P0, R162, R153, R129 ;  /* 0x00000099a2357210 */ /* 0x000fe2000783e081 */
[--C-:B------:R-:W-:Y:S02]  /*5cc0*/  IMAD.IADD R52, R109, 0x1, R178.reuse ;  /* 0x000000016d347824 */ /* 0x100fe400078e02b2 */
[----:B------:R-:W-:Y:S01]  /*5cd0*/  IMAD.IADD R178, R115, 0x1, R178 ;  /* 0x0000000173b27824 */ /* 0x000fe200078e02b2 */
[----:B------:R-:W-:Y:S01]  /*5ce0*/  IADD3.X R46, R97, R151, R134, P1, P0 ;  /* 0x00000097612e7210 */ /* 0x000fe20000fe0486 */
[----:B-1----:R-:W-:Y:S01]  /*5cf0*/  IMAD.SHL.U32 R55, R52, 0x2, RZ ;  /* 0x0000000234377824 */ /* 0x002fe200078e00ff */
[C---:B------:R-:W-:Y:S02]  /*5d00*/  LEA R52, P0, R53.reuse, c[0x0][0x1c8], 0x1 ;  /* 0x0000720035347a11 */ /* 0x040fe400078008ff */
[----:B------:R-:W-:Y:S02]  /*5d10*/  SHF.L.U32 R54, R178, 0x1, RZ ;  /* 0x00000001b2367819 */ /* 0x000fe400000006ff */
[----:B------:R-:W-:Y:S01]  /*5d20*/  LEA.HI.X R53, R53, c[0x0][0x1cc], R46, 0x1, P0 ;  /* 0x0000730035357a11 */ /* 0x000fe200000f0c2e */
[----:B------:R-:W1:Y:S01]  /*5d30*/  LDS.128 R20, [R55+0xc100] ;  /* 0x00c1000037147984 */ /* 0x000e620000000c00 */
[----:B------:R-:W-:Y:S07]  /*5d40*/  ISETP.GE.AND P0, PT, R14, c[0x0][0x27c], PT ;  /* 0x00009f000e007a0c */ /* 0x000fee0003f06270 */
[----:B------:R-:W2:Y:S06]  /*5d50*/  LDS.128 R48, [R54+0xc100] ;  /* 0x00c1000036307984 */ /* 0x000eac0000000c00 */
[----:B------:R-:W-:Y:S02]  /*5d60*/  @!P0 SHF.R.U64 R26, R66, 0x10, R67 ;  /* 0x00000010421a8819 */ /* 0x000fe40000001243 */
[----:B------:R-:W-:Y:S02]  /*5d70*/  @!P0 SHF.R.U64 R32, R64, 0x10, R65 ;  /* 0x0000001040208819 */ /* 0x000fe40000001241 */
[----:B------:R-:W-:Y:S02]  /*5d80*/  @!P0 PRMT R77, R77, 0x5410, R26 ;  /* 0x000054104d4d8816 */ /* 0x000fe4000000001a */
[--C-:B------:R-:W-:Y:S02]  /*5d90*/  @!P0 SHF.R.U64 R16, R16, 0x10, R17.reuse ;  /* 0x0000001010108819 */ /* 0x100fe40000001211 */
[----:B------:R-:W-:Y:S01]  /*5da0*/  @!P0 SHF.R.U32.HI R17, RZ, 0x10, R17 ;  /* 0x00000010ff118819 */ /* 0x000fe20000011611 */
[----:B------:R-:W-:Y:S01]  /*5db0*/  @!P0 IMAD.U32 R37, R77, 0x10000, RZ ;  /* 0x000100004d258824 */ /* 0x000fe200078e00ff */
[----:B------:R-:W-:Y:S02]  /*5dc0*/  @!P0 PRMT R29, R29, 0x5410, R16 ;  /* 0x000054101d1d8816 */ /* 0x000fe40000000010 */
[----:B------:R-:W-:Y:S02]  /*5dd0*/  @!P0 PRMT R28, R28, 0x5410, R17 ;  /* 0x000054101c1c8816 */ /* 0x000fe40000000011 */
[----:B------:R-:W-:Y:S01]  /*5de0*/  @!P0 LOP3.LUT R40, R77, 0xffff0000, RZ, 0xc0, !PT ;  /* 0xffff00004d288812 */ /* 0x000fe200078ec0ff */
[----:B------:R-:W-:Y:S01]  /*5df0*/  @!P0 IMAD.U32 R17, R29, 0x10000, RZ ;  /* 0x000100001d118824 */ /* 0x000fe200078e00ff */
[----:B------:R-:W-:Y:S02]  /*5e00*/  @!P0 PRMT R79, R79, 0x5410, R32 ;  /* 0x000054104f4f8816 */ /* 0x000fe40000000020 */
[----:B------:R-:W-:Y:S02]  /*5e10*/  @!P0 SHF.R.U32.HI R27, RZ, 0x10, R65 ;  /* 0x00000010ff1b8819 */ /* 0x000fe40000011641 */
[C---:B------:R-:W-:Y:S02]  /*5e20*/  @!P0 LOP3.LUT R32, R79.reuse, 0xffff0000, RZ, 0xc0, !PT ;  /* 0xffff00004f208812 */ /* 0x040fe400078ec0ff */
[----:B------:R-:W-:Y:S01]  /*5e30*/  @!P0 PRMT R78, R78, 0x5410, R27 ;  /* 0x000054104e4e8816 */ /* 0x000fe2000000001b */
[----:B------:R-:W-:Y:S01]  /*5e40*/  @!P0 IMAD.U32 R27, R79, 0x10000, RZ ;  /* 0x000100004f1b8824 */ /* 0x000fe200078e00ff */
[----:B------:R-:W-:Y:S01]  /*5e50*/  @!P0 SHF.R.U32.HI R33, RZ, 0x10, R67 ;  /* 0x00000010ff218819 */ /* 0x000fe20000011643 */
[----:B-1----:R-:W-:Y:S01]  /*5e60*/  @!P0 IMAD.U32 R16, R20, 0x10000, RZ ;  /* 0x0001000014108824 */ /* 0x002fe200078e00ff */
[----:B------:R-:W-:Y:S01]  /*5e70*/  @!P0 LOP3.LUT R36, R78, 0xffff0000, RZ, 0xc0, !PT ;  /* 0xffff00004e248812 */ /* 0x000fe200078ec0ff */
[----:B------:R-:W-:Y:S01]  /*5e80*/  @!P0 IMAD.U32 R24, R23, 0x10000, RZ ;  /* 0x0001000017188824 */ /* 0x000fe200078e00ff */
[----:B------:R-:W-:Y:S01]  /*5e90*/  @!P0 LOP3.LUT R25, R22, 0xffff0000, RZ, 0xc0, !PT ;  /* 0xffff000016198812 */ /* 0x000fe200078ec0ff */
[----:B------:R-:W-:Y:S01]  /*5ea0*/  @!P0 FMUL.FTZ R46, R16, R27 ;  /* 0x0000001b102e8220 */ /* 0x000fe20000410000 */
[--C-:B------:R-:W-:Y:S01]  /*5eb0*/  @!P0 SHF.R.U64 R18, R18, 0x10, R19.reuse ;  /* 0x0000001012128819 */ /* 0x100fe20000001213 */
[-C--:B------:R-:W-:Y:S01]  /*5ec0*/  @!P0 FMUL.FTZ R2, R16, R17.reuse ;  /* 0x0000001110028220 */ /* 0x080fe20000410000 */
[----:B------:R-:W-:Y:S01]  /*5ed0*/  @!P0 SHF.R.U32.HI R19, RZ, 0x10, R19 ;  /* 0x00000010ff138819 */ /* 0x000fe20000011613 */
[----:B------:R-:W-:Y:S01]  /*5ee0*/  @!P0 IMAD.U32 R16, R28, 0x10000, RZ ;  /* 0x000100001c108824 */ /* 0x000fe200078e00ff */
[----:B--2---:R-:W-:Y:S01]  /*5ef0*/  @!P0 SHF.L.U32 R26, R48, 0x10, RZ ;  /* 0x00000010301a8819 */ /* 0x004fe200000006ff */
[----:B------:R-:W-:Y:S01]  /*5f00*/  @!P0 IMAD.U32 R39, R50, 0x10000, RZ ;  /* 0x0001000032278824 */ /* 0x000fe200078e00ff */
[----:B------:R-:W-:Y:S01]  /*5f10*/  @!P0 SHF.L.U32 R35, R49, 0x10, RZ ;  /* 0x0000001031238819 */ /* 0x000fe200000006ff */
[----:B------:R-:W-:Y:S01]  /*5f20*/  @!P0 FMUL.FTZ R60, R25, R40 ;  /* 0x00000028193c8220 */ /* 0x000fe20000410000 */
[----:B------:R-:W-:Y:S01]  /*5f30*/  @!P0 LOP3.LUT R34, R48, 0xffff0000, RZ, 0xc0, !PT ;  /* 0xffff000030228812 */ /* 0x000fe200078ec0ff */
[----:B------:R-:W-:Y:S01]  /*5f40*/  @!P0 FFMA.FTZ R46, R26, R17, -R46 ;  /* 0x000000111a2e8223 */ /* 0x000fe2000001082e */
[----:B------:R-:W-:Y:S01]  /*5f50*/  @!P0 LOP3.LUT R38, R49, 0xffff0000, RZ, 0xc0, !PT ;  /* 0xffff000031268812 */ /* 0x000fe200078ec0ff */
[----:B------:R-:W-:Y:S01]  /*5f60*/  @!P0 FFMA.FTZ R2, R27, R26, R2 ;  /* 0x0000001a1b028223 */ /* 0x000fe20000010002 */
[----:B------:R-:W-:Y:S01]  /*5f70*/  @!P0 LOP3.LUT R41, R50, 0xffff0000, RZ, 0xc0, !PT ;  /* 0xffff000032298812 */ /* 0x000fe200078ec0ff */
[C---:B------:R-:W-:Y:S01]  /*5f80*/  @!P0 IMAD.U32 R42, R51.reuse, 0x10000, RZ ;  /* 0x00010000332a8824 */ /* 0x040fe200078e00ff */
[----:B------:R-:W-:Y:S02]  /*5f90*/  @!P0 LOP3.LUT R45, R51, 0xffff0000, RZ, 0xc0, !PT ;  /* 0xffff0000332d8812 */ /* 0x000fe400078ec0ff */
[----:B------:R-:W-:Y:S02]  /*5fa0*/  @!P0 LOP3.LUT R17, R29, 0xffff0000, RZ, 0xc0, !PT ;  /* 0xffff00001d118812 */ /* 0x000fe400078ec0ff */
[----:B------:R-:W-:Y:S01]  /*5fb0*/  @!P0 PRMT R30, R30, 0x5410, R19 ;  /* 0x000054101e1e8816 */ /* 0x000fe20000000013 */
[----:B------:R-:W-:Y:S01]  /*5fc0*/  @!P0 IMAD.U32 R19, R21, 0x10000, RZ ;  /* 0x0001000015138824 */ /* 0x000fe200078e00ff */
[----:B------:R-:W-:Y:S02]  /*5fd0*/  @!P0 PRMT R31, R31, 0x5410, R18 ;  /* 0x000054101f1f8816 */ /* 0x000fe40000000012 */
[----:B------:R-:W-:Y:S01]  /*5fe0*/  @!P0 LOP3.LUT R18, R20, 0xffff0000, RZ, 0xc0, !PT ;  /* 0xffff000014128812 */ /* 0x000fe200078ec0ff */
[C---:B------:R-:W-:Y:S01]  /*5ff0*/  @!P0 FMUL.FTZ R4, R19.reuse, R16 ;  /* 0x0000001013048220 */ /* 0x040fe20000410000 */
[----:B------:R-:W-:Y:S01]  /*6000*/  @!P0 PRMT R76, R76, 0x5410, R33 ;  /* 0x000054104c4c8816 */ /* 0x000fe20000000021 */
[----:B------:R-:W-:Y:S02]  /*6010*/  @!P0 IMAD.U32 R33, R78, 0x10000, RZ ;  /* 0x000100004e218824 */ /* 0x000fe400078e00ff */
[----:B------:R-:W-:Y:S01]  /*6020*/  @!P0 FMUL.FTZ R55, R18, R32 ;  /* 0x0000002012378220 */ /* 0x000fe20000410000 */
[----:B------:R-:W-:Y:S01]  /*6030*/  @!P0 LOP3.LUT R44, R76, 0xffff0000, RZ, 0xc0, !PT ;  /* 0xffff00004c2c8812 */ /* 0x000fe200078ec0ff */
[----:B------:R-:W-:Y:S02]  /*6040*/  @!P0 FMUL.FTZ R54, R19, R33 ;  /* 0x0000002113368220 */ /* 0x000fe40000410000 */
[-C--:B------:R-:W-:Y:S01]  /*6050*/  @!P0 FMUL.FTZ R3, R18, R17.reuse ;  /* 0x0000001112038220 */ /* 0x080fe20000410000 */
[----:B------:R-:W-:Y:S01]  /*6060*/  @!P0 LOP3.LUT R18, R21, 0xffff0000, RZ, 0xc0, !PT ;  /* 0xffff000015128812 */ /* 0x000fe200078ec0ff */
[----:B------:R-:W-:Y:S01]  /*6070*/  @!P0 FFMA.FTZ R54, R35, R16, -R54 ;  /* 0x0000001023368223 */ /* 0x000fe20000010836 */
[----:B------:R-:W-:Y:S01]  /*6080*/  @!P0 SHF.L.U32 R16, R31, 0x10, RZ ;  /* 0x000000101f108819 */ /* 0x000fe200000006ff */
[----:B------:R-:W-:Y:S02]  /*6090*/  @!P0 IMAD.U32 R19, R22, 0x10000, RZ ;  /* 0x0001000016138824 */ /* 0x000fe400078e00ff */
[----:B------:R-:W-:Y:S01]  /*60a0*/  @!P0 FFMA.FTZ R55, R34, R17, -R55 ;  /* 0x0000001122378223 */ /* 0x000fe20000010837 */
[----:B------:R-:W-:Y:S01]  /*60b0*/  @!P0 LOP3.LUT R17, R28, 0xffff0000, RZ, 0xc0, !PT ;  /* 0xffff00001c118812 */ /* 0x000fe200078ec0ff */
[----:B------:R-:W-:Y:S02]  /*60c0*/  @!P0 FMUL.FTZ R57, R18, R36 ;  /* 0x0000002412398220 */ /* 0x000fe40000410000 */
[----:B------:R-:W-:Y:S01]  /*60d0*/  @!P0 FMUL.FTZ R56, R19, R37 ;  /* 0x0000002513388220 */ /* 0x000fe20000410000 */
[----:B------:R-:W-:Y:S01]  /*60e0*/  @!P0 F2FP.BF16.PACK_AB R46, R55, R46 ;  /* 0x0000002e372e823e */ /* 0x000fe200000010ff */
[----:B------:R-:W-:Y:S01]  /*60f0*/  @!P0 FMUL.FTZ R6, R19, R16 ;  /* 0x0000001013068220 */ /* 0x000fe20000410000 */
[----:B------:R-:W-:Y:S01]  /*6100*/  @!P0 LOP3.LUT R19, R23, 0xffff0000, RZ, 0xc0, !PT ;  /* 0xffff000017138812 */ /* 0x000fe200078ec0ff */
[----:B------:R-:W-:Y:S01]  /*6110*/  @!P0 IMAD.U32 R43, R76, 0x10000, RZ ;  /* 0x000100004c2b8824 */ /* 0x000fe200078e00ff */
[----:B------:R-:W-:Y:S01]  /*6120*/  @!P0 MOV R48, R46 ;  /* 0x0000002e00308202 */ /* 0x000fe20000000f00 */
[-C--:B------:R-:W-:Y:S01]  /*6130*/  @!P0 FMUL.FTZ R5, R18, R17.reuse ;  /* 0x0000001112058220 */ /* 0x080fe20000410000 */
[----:B------:R-:W-:Y:S01]  /*6140*/  @!P0 LOP3.LUT R18, R31, 0xffff0000, RZ, 0xc0, !PT ;  /* 0xffff00001f128812 */ /* 0x000fe200078ec0ff */
[----:B------:R-:W-:Y:S01]  /*6150*/  @!P0 FFMA.FTZ R57, R38, R17, -R57 ;  /* 0x0000001126398223 */ /* 0x000fe20000010839 */
[C---:B------:R-:W-:Y:S01]  /*6160*/  @!P0 SHF.L.U32 R17, R30.reuse, 0x10, RZ ;  /* 0x000000101e118819 */ /* 0x040fe200000006ff */
[----:B------:R-:W-:Y:S01]  /*6170*/  @!P0 FFMA.FTZ R56, R39, R16, -R56 ;  /* 0x0000001027388223 */ /* 0x000fe20000010838 */
[----:B------:R-:W-:Y:S01]  /*6180*/  @!P0 LOP3.LUT R16, R30, 0xffff0000, RZ, 0xc0, !PT ;  /* 0xffff00001e108812 */ /* 0x000fe200078ec0ff */
[----:B------:R-:W-:Y:S01]  /*6190*/  @!P0 FMUL.FTZ R61, R24, R43 ;  /* 0x0000002b183d8220 */ /* 0x000fe20000410000 */
[----:B------:R-:W-:Y:S01]  /*61a0*/  @!P0 F2FP.BF16.PACK_AB R57, R57, R54 ;  /* 0x000000363939823e */ /* 0x000fe200000010ff */
[----:B------:R-:W-:Y:S02]  /*61b0*/  @!P0 FMUL.FTZ R58, R19, R44 ;  /* 0x0000002c133a8220 */ /* 0x000fe40000410000 */
[----:B------:R-:W-:Y:S02]  /*61c0*/  @!P0 FFMA.FTZ R3, R32, R34, R3 ;  /* 0x0000002220038223 */ /* 0x000fe40000010003 */
[----:B------:R-:W-:Y:S02]  /*61d0*/  @!P0 FFMA.FTZ R60, R41, R18, -R60 ;  /* 0x00000012293c8223 */ /* 0x000fe4000001083c */
[----:B------:R-:W-:Y:S01]  /*61e0*/  @!P0 FFMA.FTZ R4, R33, R35, R4 ;  /* 0x0000002321048223 */ /* 0x000fe20000010004 */
[----:B------:R-:W-:Y:S01]  /*61f0*/  @!P0 F2FP.BF16.PACK_AB R46, R3, R2 ;  /* 0x00000002032e823e */ /* 0x000fe200000010ff */
[----:B------:R-:W-:Y:S01]  /*6200*/  @!P0 FFMA.FTZ R61, R42, R17, -R61 ;  /* 0x000000112a3d8223 */ /* 0x000fe2000001083d */
[----:B------:R-:W-:Y:S01]  /*6210*/  @!P0 F2FP.BF16.PACK_AB R55, R60, R56 ;  /* 0x000000383c37823e */ /* 0x000fe200000010ff */
[----:B------:R-:W-:Y:S02]  /*6220*/  @!P0 FFMA.FTZ R58, R45, R16, -R58 ;  /* 0x000000102d3a8223 */ /* 0x000fe4000001083a */
[----:B------:R-:W-:Y:S02]  /*6230*/  @!P0 FMUL.FTZ R7, R25, R18 ;  /* 0x0000001219078220 */ /* 0x000fe40000410000 */
[----:B------:R-:W-:Y:S01]  /*6240*/  @!P0 FFMA.FTZ R5, R36, R38, R5 ;  /* 0x0000002624058223 */ /* 0x000fe20000010005 */
[----:B------:R-:W-:Y:S01]  /*6250*/  @!P0 F2FP.BF16.PACK_AB R58, R58, R61 ;  /* 0x0000003d3a3a823e */ /* 0x000fe200000010ff */
[----:B------:R-:W-:Y:S02]  /*6260*/  @!P0 FMUL.FTZ R8, R24, R17 ;  /* 0x0000001118088220 */ /* 0x000fe40000410000 */
[----:B------:R-:W-:Y:S01]  /*6270*/  @!P0 FFMA.FTZ R6, R37, R39, R6 ;  /* 0x0000002725068223 */ /* 0x000fe20000010006 */
[----:B------:R-:W-:Y:S01]  /*6280*/  @!P0 MOV R51, R58 ;  /* 0x0000003a00338202 */ /* 0x000fe20000000f00 */
[----:B------:R-:W-:Y:S02]  /*6290*/  @!P0 FMUL.FTZ R9, R19, R16 ;  /* 0x0000001013098220 */ /* 0x000fe40000410000 */
[----:B------:R-:W-:Y:S02]  /*62a0*/  @!P0 FFMA.FTZ R7, R40, R41, R7 ;  /* 0x0000002928078223 */ /* 0x000fe40000010007 */
[----:B------:R-:W-:Y:S02]  /*62b0*/  @!P0 FFMA.FTZ R8, R43, R42, R8 ;  /* 0x0000002a2b088223 */ /* 0x000fe40000010008 */
[----:B------:R-:W-:Y:S01]  /*62c0*/  @!P0 IMAD.MOV.U32 R49, RZ, RZ, R57 ;  /* 0x000000ffff318224 */ /* 0x000fe200078e0039 */
[----:B------:R-:W-:Y:S01]  /*62d0*/  @!P0 F2FP.BF16.PACK_AB R54, R7, R6 ;  /* 0x000000060736823e */ /* 0x000fe200000010ff */
[----:B------:R-:W-:Y:S01]  /*62e0*/  @!P0 IMAD.MOV.U32 R50, RZ, RZ, R55 ;  /* 0x000000ffff328224 */ /* 0x000fe200078e0037 */
[----:B------:R-:W-:Y:S01]  /*62f0*/  @!P0 F2FP.BF16.PACK_AB R55, R5, R4 ;  /* 0x000000040537823e */ /* 0x000fe200000010ff */
[----:B------:R-:W-:Y:S01]  /*6300*/  @!P0 FFMA.FTZ R9, R44, R45, R9 ;  /* 0x0000002d2c098223 */ /* 0x000fe20000010009 */
[----:B------:R-:W-:Y:S01]  /*6310*/  @!P0 MOV R22, R54 ;  /* 0x0000003600168202 */ /* 0x000fe20000000f00 */
[----:B------:R-:W-:Y:S01]  /*6320*/  @!P0 IMAD.MOV.U32 R20, RZ, RZ, R46 ;  /* 0x000000ffff148224 */ /* 0x000fe200078e002e */
[----:B------:R1:W-:Y:S01]  /*6330*/  STG.E.128 [R52.64], R48 ;  /* 0x0000003034007986 */ /* 0x0003e2000c101d08 */
[----:B------:R-:W-:Y:S01]  /*6340*/  @!P0 IMAD.MOV.U32 R21, RZ, RZ, R55 ;  /* 0x000000ffff158224 */ /* 0x000fe200078e0037 */
[----:B------:R-:W-:Y:S05]  /*6350*/  @!P0 F2FP.BF16.PACK_AB R57, R9, R8 ;  /* 0x000000080939823e */ /* 0x000fea00000010ff */
        /* <DEDUP_REMOVED lines=10> */
.L_x_1375:
        /* <DEDUP_REMOVED lines=29> */
.L_x_1379:
[----:B------:R-:W-:Y:S05]  /*65d0*/  BSYNC B1 ;  /* 0x0000000000017941 */ /* 0x000fea0003800000 */
.L_x_1374:
[C---:B------:R-:W-:Y:S01]  /*65e0*/  ISETP.GT.AND P0, PT, R15.reuse, R12, PT ;  /* 0x0000000c0f00720c */ /* 0x040fe20003f04270 */
[----:B------:R-:W-:Y:S01]  /*65f0*/  @!UPT UIADD3 URZ, URZ, URZ, URZ ;  /* 0x0000003f3f3ff290 */ /* 0x000fe2000fffe03f */
[----:B------:R-:W-:Y:S11]  /*6600*/  BSSY B0, `(.L_x_1396) ;  /* 0x0000041000007945 */ /* 0x000ff60003800000 */
[----:B-1----:R-:W-:Y:S01]  /*6610*/  @P0 IADD3 R6, R15, -0x1, RZ ;  /* 0xffffffff0f060810 */ /* 0x002fe20007ffe0ff */
[----:B------:R-:W-:Y:S02]  /*6620*/  @P0 IMAD.MOV.U32 R8, RZ, RZ, R160 ;  /* 0x000000ffff080224 */ /* 0x000fe400078e00a0 */
[----:B------:R-:W-:Y:S01]  /*6630*/  @P0 IMAD.MOV.U32 R9, RZ, RZ, R95 ;  /* 0x000000ffff090224 */ /* 0x000fe200078e005f */
[----:B------:R-:W-:Y:S01]  /*6640*/  @P0 SHF.R.S32.HI R3, RZ, 0x1f, R6 ;  /* 0x0000001fff030819 */ /* 0x000fe20000011406 */
[----:B--2---:R-:W-:Y:S02]  /*6650*/  @P0 IMAD R4, R99, R6, RZ ;  /* 0x0000000663040224 */ /* 0x004fe400078e02ff */
[-C--:B------:R-:W-:Y:S04]  /*6660*/  @P0 IMAD.WIDE.U32 R6, R6, R101.reuse, R8 ;  /* 0x0000006506060225 */ /* 0x080fe800078e0008 */
[----:B------:R-:W-:Y:S01]  /*6670*/  @P0 IMAD R4, R3, R101, R4 ;  /* 0x0000006503040224 */ /* 0x000fe200078e0204 */
[C---:B------:R-:W-:Y:S01]  /*6680*/  @P0 LEA R8, P1, R6.reuse, c[0x0][0x250], 0x1 ;  /* 0x0000940006080a11 */ /* 0x040fe200078208ff */
[C---:B------:R-:W-:Y:S01]  /*6690*/  @P0 IMAD R2, R59.reuse, 0x6000, R10 ;  /* 0x000060003b020824 */ /* 0x040fe200078e020a */
[----:B------:R-:W-:Y:S01]  /*66a0*/  IADD3 R3, R59, 0x1, RZ ;  /* 0x000000013b037810 */ /* 0x000fe20007ffe0ff */
[----:B------:R-:W-:Y:S05]  /*66b0*/  @P0 IMAD.IADD R4, R7, 0x1, R4 ;  /* 0x0000000107040824 */ /* 0x000fea00078e0204 */
[----:B------:R-:W-:Y:S02]  /*66c0*/  @P0 LEA.HI.X R9, R6, c[0x0][0x254], R4, 0x1, P1 ;  /* 0x0000950006090a11 */ /* 0x000fe400008f0c04 */
[C---:B------:R-:W-:Y:S03]  /*66d0*/  @P0 LEA R6, P1, R108.reuse, R8, 0x1 ;  /* 0x000000086c060211 */ /* 0x040fe600078208ff */
[----:B------:R-:W-:Y:S01]  /*66e0*/  @!PT LDS RZ, [RZ] ;  /* 0x00000000fffff984 */ /* 0x000fe20000000800 */
[----:B------:R-:W-:Y:S01]  /*66f0*/  @!PT LDS RZ, [RZ] ;  /* 0x00000000fffff984 */ /* 0x000fe20000000800 */
[----:B------:R-:W-:Y:S01]  /*6700*/  @!PT LDS RZ, [RZ] ;  /* 0x00000000fffff984 */ /* 0x000fe20000000800 */
[----:B------:R1:W-:Y:S01]  /*6710*/  @P0 LDGSTS.E.BYPASS.LTC128B.128 [R2], [R8.64], !P5 ;  /* 0x0000000008020fae */ /* 0x0003e2000e901d48 */
[----:B------:R-:W-:Y:S03]  /*6720*/  @P0 LEA.HI.X R7, R108, R9, R107, 0x1, P1 ;  /* 0x000000096c070211 */ /* 0x000fe600008f0c6b */
[----:B------:R1:W-:Y:S04]  /*6730*/  @P0 LDGSTS.E.BYPASS.LTC128B.128 [R2+0x2000], [R8.64+0x80], !P4 ;  /* 0x0200008008020fae */ /* 0x0003e8000e101d48 */
[----:B------:R1:W-:Y:S04]  /*6740*/  @P0 LDGSTS.E.BYPASS.LTC128B.128 [R2+0x4000], [R8.64+0x100], !P3 ;  /* 0x0400010008020fae */ /* 0x0003e8000d901d48 */
[----:B------:R1:W-:Y:S04]  /*6750*/  @P0 LDGSTS.E.BYPASS.LTC128B.128 [R2+0x1000], [R6.64], !P5 ;  /* 0x0100000006020fae */ /* 0x0003e8000e901d48 */
[----:B------:R1:W-:Y:S04]  /*6760*/  @P0 LDGSTS.E.BYPASS.LTC128B.128 [R2+0x3000], [R6.64+0x80], !P4 ;  /* 0x0300008006020fae */ /* 0x0003e8000e101d48 */
[----:B------:R1:W-:Y:S01]  /*6770*/  @P0 LDGSTS.E.BYPASS.LTC128B.128 [R2+0x5000], [R6.64+0x100], !P3 ;  /* 0x0500010006020fae */ /* 0x0003e2000d901d48 */
[----:B------:R-:W-:Y:S03]  /*6780*/  ISETP.GE.AND P0, PT, R59, 0x1, PT ;  /* 0x000000013b00780c */ /* 0x000fe60003f06270 */
[----:B------:R-:W0:Y:S01]  /*6790*/  LDGDEPBAR ;  /* 0x00000000000079af */ /* 0x000e220000000000 */
[----:B------:R-:W-:Y:S02]  /*67a0*/  SEL R59, R3, RZ, !P0 ;  /* 0x000000ff033b7207 */ /* 0x000fe40004000000 */
[----:B------:R-:W-:Y:S01]  /*67b0*/  ISETP.GE.AND P0, PT, R213, R152, PT ;  /* 0x00000098d500720c */ /* 0x000fe20003f06270 */
[----:B------:R-:W-:Y:S04]  /*67c0*/  DEPBAR.LE SB0, 0x2 ;  /* 0x000080800000791a */ /* 0x000fe80000000000 */
[----:B------:R-:W-:Y:S08]  /*67d0*/  BAR.SYNC.DEFER_BLOCKING 0x0 ;  /* 0x0000000000007b1d */ /* 0x000ff00000010000 */
[----:B------:R-:W-:-:S05]  /*67e0*/  @P0 BRA `(.L_x_1397) ;  /* 0x0000022000000947 */ /* 0x000fca0003800000 */
[C---:B-1----:R-:W-:Y:S01]  /*67f0*/  LEA R6, P0, R15.reuse, R164, 0x6 ;  /* 0x000000a40f067211 */ /* 0x042fe200078030ff */
[----:B------:R-:W-:Y:S02]  /*6800*/  IMAD.MOV.U32 R4, RZ, RZ, R156 ;  /* 0x000000ffff047224 */ /* 0x000fe400078e009c */
[----:B------:R-:W-:Y:S01]  /*6810*/  IMAD.MOV.U32 R5, RZ, RZ, R127 ;  /* 0x000000ffff057224 */ /* 0x000fe200078e007f */
[----:B------:R-:W-:Y:S03]  /*6820*/  LEA.HI.X.SX32 R7, R15, R165, 0x6, P0 ;  /* 0x000000a50f077211 */ /* 0x000fe600000f36ff */
[----:B------:R-:W-:Y:S04]  /*6830*/  IMAD.WIDE.U32 R4, R6, c[0x0][0x208], R4 ;  /* 0x0000820006047a25 */ /* 0x000fe800078e0004 */
[----:B------:R-:W-:Y:S01]  /*6840*/  IMAD R2, R7, c[0x0][0x208], RZ ;  /* 0x0000820007027a24 */ /* 0x000fe200078e02ff */
[----:B------:R-:W-:Y:S03]  /*6850*/  LEA R8, P0, R4, c[0x0][0x1f8], 0x1 ;  /* 0x00007e0004087a11 */ /* 0x000fe600078008ff */
[----:B------:R-:W-:Y:S04]  /*6860*/  IMAD R2, R6, c[0x0][0x20c], R2 ;  /* 0x0000830006027a24 */ /* 0x000fe800078e0202 */
[----:B------:R-:W-:Y:S05]  /*6870*/  IMAD.IADD R2, R5, 0x1, R2 ;  /* 0x0000000105027824 */ /* 0x000fea00078e0202 */
[----:B------:R-:W-:Y:S02]  /*6880*/  LEA.HI.X R9, R4, c[0x0][0x1fc], R2, 0x1, P0 ;  /* 0x00007f0004097a11 */ /* 0x000fe400000f0c02 */
[C---:B------:R-:W-:Y:S02]  /*6890*/  ISETP.GE.AND P0, PT, R144.reuse, c[0x0][0x1d4], PT ;  /* 0x0000750090007a0c */ /* 0x040fe40003f06270 */
[----:B------:R-:W-:Y:S11]  /*68a0*/  IADD3 R2, R144, 0x80, RZ ;  /* 0x0000008090027810 */ /* 0x000ff60007ffe0ff */
[----:B-----5:R-:W1:Y:S04]  /*68b0*/  @!P0 LDS.128 R16, [R149] ;  /* 0x0000000095108984 */ /* 0x020e680000000c00 */
[----:B-1----:R-:W-:Y:S01]  /*68c0*/  @!P0 STG.E.128 [R8.64], R16 ;  /* 0x0000001008008986 */ /* 0x002fe2000c101d08 */
        /* <DEDUP_REMOVED lines=10> */
[----:B------:R-:W1:Y:S04]  /*6970*/  @!P0 LDS.128 R24, [R135] ;  /* 0x0000000087188984 */ /* 0x000e680000000c00 */
        /* <DEDUP_REMOVED lines=9> */
.L_x_1397:
[----:B-1----:R-:W-:Y:S05]  /*6a10*/  BSYNC B0 ;  /* 0x0000000000007941 */ /* 0x002fea0003800000 */
.L_x_1396:
[----:B------:R-:W-:Y:S04]  /*6a20*/  IADD3 R3, R15, -0x2, RZ ;  /* 0xfffffffe0f037810 */ /* 0x000fe80007ffe0ff */
[C---:B------:R-:W-:Y:S11]  /*6a30*/  ISETP.GE.AND P0, PT, R3.reuse, R12, PT ;  /* 0x0000000c0300720c */ /* 0x040ff60003f06270 */
[----:B------:R-:W-:Y:S02]  /*6a40*/  @!UPT UIADD3 URZ, URZ, URZ, URZ ;  /* 0x0000003f3f3ff290 */ /* 0x000fe4000fffe03f */
[----:B------:R-:W-:Y:S01]  /*6a50*/  @P0 SHF.R.S32.HI R4, RZ, 0x1f, R3 ;  /* 0x0000001fff040819 */ /* 0x000fe20000011403 */
[----:B------:R-:W-:Y:S02]  /*6a60*/  @P0 IMAD.MOV.U32 R6, RZ, RZ, R158 ;  /* 0x000000ffff060224 */ /* 0x000fe400078e009e */
[----:B------:R-:W-:Y:S02]  /*6a70*/  @P0 IMAD.MOV.U32 R7, RZ, RZ, R167 ;  /* 0x000000ffff070224 */ /* 0x000fe400078e00a7 */
[----:B------:R-:W-:Y:S02]  /*6a80*/  @P0 IMAD R5, R102, R3, RZ ;  /* 0x0000000366050224 */ /* 0x000fe400078e02ff */
[-C--:B------:R-:W-:Y:S04]  /*6a90*/  @P0 IMAD.WIDE.U32 R6, R3, R104.reuse, R6 ;  /* 0x0000006803060225 */ /* 0x080fe800078e0006 */
[----:B------:R-:W-:Y:S01]  /*6aa0*/  @P0 IMAD R5, R4, R104, R5 ;  /* 0x0000006804050224 */ /* 0x000fe200078e0205 */
[C---:B------:R-:W-:Y:S01]  /*6ab0*/  @P0 LEA R8, P1, R6.reuse, c[0x0][0x220], 0x1 ;  /* 0x0000880006080a11 */ /* 0x040fe200078208ff */
[----:B------:R-:W-:Y:S01]  /*6ac0*/  @P0 IMAD R2, R59, 0x6000, R11 ;  /* 0x000060003b020824 */ /* 0x000fe200078e020b */
[----:B------:R-:W-:Y:S01]  /*6ad0*/  IADD3 R4, R47, 0x1, RZ ;  /* 0x000000012f047810 */ /* 0x000fe20007ffe0ff */
[----:B------:R-:W-:Y:S05]  /*6ae0*/  @P0 IMAD.IADD R5, R7, 0x1, R5 ;  /* 0x0000000107050824 */ /* 0x000fea00078e0205 */
[----:B------:R-:W-:Y:S02]  /*6af0*/  @P0 LEA.HI.X R9, R6, c[0x0][0x224], R5, 0x1, P1 ;  /* 0x0000890006090a11 */ /* 0x000fe400008f0c05 */
[C---:B-----5:R-:W-:Y:S03]  /*6b00*/  @P0 LEA R16, P1, R106.reuse, R8, 0x1 ;  /* 0x000000086a100211 */ /* 0x060fe600078208ff */
        /* <DEDUP_REMOVED lines=13> */
[C---:B------:R-:W-:Y:S02]  /*6be0*/  ISETP.GT.AND P0, PT, R15.reuse, R12, PT ;  /* 0x0000000c0f00720c */ /* 0x040fe40003f04270 */
[----:B------:R-:W-:Y:S11]  /*6bf0*/  IADD3 R15, R15, -0x1, RZ ;  /* 0xffffffff0f0f7810 */ /* 0x000ff60007ffe0ff */
[----:B------:R-:W-:-:S05]  /*6c00*/  @P0 BRA `(.L_x_1398) ;  /* 0xffffbdd000000947 */ /* 0x000fca000383ffff */
[----:B------:R-:W-:Y:S01]  /*6c10*/  WARPSYNC 0xffffffff ;  /* 0xffffffff00007948 */ /* 0x000fe20003800000 */
[----:B------:R-:W-:Y:S06]  /*6c20*/  BAR.SYNC.DEFER_BLOCKING 0x0 ;  /* 0x0000000000007b1d */ /* 0x000fec0000010000 */
.L_x_1373:
[----:B------:R-:W-:Y:S01]  /*6c30*/  ISETP.GE.AND P0, PT, R84, 0x1, PT ;  /* 0x000000015400780c */ /* 0x000fe20003f06270 */
[----:B------:R-:W-:Y:S01]  /*6c40*/  BSSY B0, `(.L_x_1399) ;  /* 0x000001e000007945 */ /* 0x000fe20003800000 */
[----:B------:R-:W-:Y:S01]  /*6c50*/  IMAD.IADD R13, R91, 0x1, R92 ;  /* 0x000000015b0d7824 */ /* 0x000fe200078e025c */
[----:B-1----:R-:W-:-:S10]  /*6c60*/  MOV R2, RZ ;  /* 0x000000ff00027202 */ /* 0x002fd40000000f00 */
        /* <DEDUP_REMOVED lines=27> */
.L_x_1400:
[----:B------:R-:W-:Y:S05]  /*6e20*/  BSYNC B0 ;  /* 0x0000000000007941 */ /* 0x000fea0003800000 */
.L_x_1399:
        /* <DEDUP_REMOVED lines=58> */
[----:B------:R-:W-:-:S05]  /*71d0*/  @P1 MOV R0, 0x4 ;  /* 0x0000000400001802 */ /* 0x000fca0000000f00 */
[----:B------:R-:W-:-:S05]  /*71e0*/  @P1 IMAD.WIDE R8, R215, R0, c[0x0][0x340] ;  /* 0x0000d000d7081625 */ /* 0x000fca00078e0200 */
[----:B------:R1:W2:Y:S01]  /*71f0*/  @P1 LDG.E R0, [R8.64] ;  /* 0x0000000808001981 */ /* 0x0002a2000c1e1900 */
[----:B------:R-:W-:Y:S01]  /*7200*/  SHF.R.S32.HI R3, RZ, 0x1f, R146 ;  /* 0x0000001fff037819 */ /* 0x000fe20000011492 */
[----:B------:R-:W-:Y:S01]  /*7210*/  IMAD.WIDE.U32 R14, R87, c[0x0][0x178], RZ ;  /* 0x00005e00570e7a25 */ /* 0x000fe200078e00ff */
[----:B------:R-:W-:Y:S02]  /*7220*/  MOV R6, 0x1 ;  /* 0x0000000100067802 */ /* 0x000fe40000000f00 */
[----:B------:R-:W-:Y:S02]  /*7230*/  LEA.HI R4, R3, R146, RZ, 0x3 ;  /* 0x0000009203047211 */ /* 0x000fe400078f18ff */
[----:B------:R-:W-:Y:S02]  /*7240*/  ISETP.NE.AND P3, PT, R6, c[0x0][0x2c4], PT ;  /* 0x0000b10006007a0c */ /* 0x000fe40003f65270 */
[----:B------:R-:W-:Y:S02]  /*7250*/  SHF.R.S32.HI R4, RZ, 0x3, R4 ;  /* 0x00000003ff047819 */ /* 0x000fe40000011404 */
[----:B------:R-:W-:-:S02]  /*7260*/  SHF.R.S32.HI R5, RZ, 0x1f, R87 ;  /* 0x0000001fff057819 */ /* 0x000fc40000011457 */
[----:B------:R-:W-:Y:S01]  /*7270*/  SHF.R.S32.HI R7, RZ, 0x1f, R13 ;  /* 0x0000001fff077819 */ /* 0x000fe2000001140d */
[----:B------:R-:W-:Y:S01]  /*7280*/  IMAD R6, R193, 0x20, R4 ;  /* 0x00000020c1067824 */ /* 0x000fe200078e0204 */
[----:B------:R-:W-:Y:S01]  /*7290*/  ISETP.NE.U32.AND P2, PT, RZ, c[0x0][0x348], PT ;  /* 0x0000d200ff007a0c */ /* 0x000fe20003f45070 */
[----:B------:R-:W-:Y:S01]  /*72a0*/  IMAD R16, R5, c[0x0][0x178], RZ ;  /* 0x00005e0005107a24 */ /* 0x000fe200078e02ff */
[----:B------:R-:W-:Y:S02]  /*72b0*/  SHF.R.S32.HI R21, RZ, 0x1f, R154 ;  /* 0x0000001fff157819 */ /* 0x000fe4000001149a */
[----:B------:R-:W-:Y:S01]  /*72c0*/  LEA R5, R201, R6, 0x7 ;  /* 0x00000006c9057211 */ /* 0x000fe200078e38ff */
[----:B------:R-:W-:Y:S01]  /*72d0*/  IMAD R16, R87, c[0x0][0x17c], R16 ;  /* 0x00005f0057107a24 */ /* 0x000fe200078e0210 */
[----:B------:R-:W-:Y:S02]  /*72e0*/  ISETP.NE.AND.EX P2, PT, RZ, c[0x0][0x34c], PT, P2 ;  /* 0x0000d300ff007a0c */ /* 0x000fe40003f45320 */
[----:B------:R-:W-:Y:S01]  /*72f0*/  MOV R6, R5 ;  /* 0x0000000500067202 */ /* 0x000fe20000000f00 */
[----:B------:R-:W-:Y:S01]  /*7300*/  IMAD.IADD R17, R15, 0x1, R16 ;  /* 0x000000010f117824 */ /* 0x000fe200078e0210 */
[----:B-1----:R-:W-:Y:S01]  /*7310*/  IADD3 R9, P0, R4, R13, RZ ;  /* 0x0000000d04097210 */ /* 0x002fe20007f1e0ff */
[----:B------:R-:W-:Y:S01]  /*7320*/  @P3 IMAD.HI.U32 R8, R5, c[0x0][0x2c8], RZ ;  /* 0x0000b20005083a27 */ /* 0x000fe200078e00ff */
[----:B------:R-:W-:-:S02]  /*7330*/  MOV R20, R154 ;  /* 0x0000009a00147202 */ /* 0x000fc40000000f00 */
[----:B------:R-:W-:Y:S01]  /*7340*/  LEA.HI.X.SX32 R12, R4, R7, 0x1, P0 ;  /* 0x00000007040c7211 */ /* 0x000fe200000f0eff */
[----:B------:R-:W-:Y:S01]  /*7350*/  IMAD.MOV.U32 R16, RZ, RZ, R14 ;  /* 0x000000ffff107224 */ /* 0x000fe200078e000e */
[----:B------:R-:W-:Y:S01]  /*7360*/  @P3 SHF.R.U32.HI R6, RZ, c[0x0][0x2cc], R8 ;  /* 0x0000b300ff063a19 */ /* 0x000fe20000011608 */
[----:B------:R-:W-:Y:S01]  /*7370*/  IMAD.WIDE.U32 R22, R9, c[0x0][0x1e0], R20 ;  /* 0x0000780009167a25 */ /* 0x000fe200078e0014 */
[----:B------:R-:W-:Y:S02]  /*7380*/  SEL R14, R88, RZ, !P2 ;  /* 0x000000ff580e7207 */ /* 0x000fe40005000000 */
[----:B------:R-:W-:Y:S01]  /*7390*/  SEL R7, R215, RZ, !P2 ;  /* 0x000000ffd7077207 */ /* 0x000fe20005000000 */
[----:B------:R-:W-:Y:S01]  /*73a0*/  IMAD R8, R12, c[0x0][0x1e0], RZ ;  /* 0x000078000c087a24 */ /* 0x000fe200078e02ff */
[----:B------:R-:W-:Y:S01]  /*73b0*/  ISETP.NE.U32.AND P0, PT, RZ, c[0x0][0x350], PT ;  /* 0x0000d400ff007a0c */ /* 0x000fe20003f05070 */
[----:B------:R-:W-:Y:S01]  /*73c0*/  IMAD.WIDE.U32 R16, R217, c[0x0][0x1b8], R16 ;  /* 0x00006e00d9107a25 */ /* 0x000fe200078e0010 */
[----:B------:R-:W-:-:S02]  /*73d0*/  ISETP.GE.AND P6, PT, R209, c[0x0][0x1d4], PT ;  /* 0x00007500d1007a0c */ /* 0x000fc40003fc6270 */
[----:B------:R-:W-:Y:S01]  /*73e0*/  ISETP.NE.AND.EX P0, PT, RZ, c[0x0][0x354], PT, P0 ;  /* 0x0000d500ff007a0c */ /* 0x000fe20003f05300 */
[----:B------:R-:W-:Y:S01]  /*73f0*/  IMAD R12, R12, c[0x0][0x208], RZ ;  /* 0x000082000c0c7a24 */ /* 0x000fe200078e02ff */
[----:B------:R-:W-:Y:S01]  /*7400*/  ISETP.GE.AND P4, PT, R154, c[0x0][0x198], PT ;  /* 0x000066009a007a0c */ /* 0x000fe20003f86270 */
[----:B------:R-:W-:Y:S01]  /*7410*/  IMAD R13, R9, c[0x0][0x1e4], R8 ;  /* 0x00007900090d7a24 */ /* 0x000fe200078e0208 */
[----:B------:R-:W-:Y:S01]  /*7420*/  ISETP.GE.AND P3, PT, R209, c[0x0][0x198], PT ;  /* 0x00006600d1007a0c */ /* 0x000fe20003f66270 */
[----:B------:R-:W-:Y:S01]  /*7430*/  IMAD R14, R14, c[0x0][0x1c0], RZ ;  /* 0x000070000e0e7a24 */ /* 0x000fe200078e02ff */
[----:B------:R-:W-:Y:S01]  /*7440*/  ISETP.GE.AND P2, PT, R208, c[0x0][0x198], PT ;  /* 0x00006600d0007a0c */ /* 0x000fe20003f46270 */
[----:B------:R-:W-:Y:S01]  /*7450*/  IMAD R17, R217, c[0x0][0x1bc], R17 ;  /* 0x00006f00d9117a24 */ /* 0x000fe200078e0211 */
[----:B------:R-:W-:Y:S01]  /*7460*/  IADD3 R23, R23, R13, RZ ;  /* 0x0000000d17177210 */ /* 0x000fe20007ffe0ff */
[----:B------:R-:W-:Y:S02]  /*7470*/  IMAD.MOV R8, RZ, RZ, -R6 ;  /* 0x000000ffff087224 */ /* 0x000fe400078e0a06 */
[----:B------:R-:W-:-:S04]  /*7480*/  IMAD.WIDE.U32 R18, R9, c[0x0][0x208], R20 ;  /* 0x0000820009127a25 */ /* 0x000fc800078e0014 */
[----:B------:R-:W-:Y:S02]  /*7490*/  IMAD R12, R9, c[0x0][0x20c], R12 ;  /* 0x00008300090c7a24 */ /* 0x000fe400078e020c */
[C---:B------:R-:W-:Y:S02]  /*74a0*/  IMAD R9, R7.reuse, c[0x0][0x1c4], R14 ;  /* 0x0000710007097a24 */ /* 0x040fe400078e020e */
[----:B------:R-:W-:-:S04]  /*74b0*/  IMAD.WIDE.U32 R16, R7, c[0x0][0x1c0], R16 ;  /* 0x0000700007107a25 */ /* 0x000fc800078e0010 */
[----:B------:R-:W-:Y:S01]  /*74c0*/  IMAD R8, R8, c[0x0][0x2c4], R5 ;  /* 0x0000b10008087a24 */ /* 0x000fe200078e0205 */
[----:B------:R-:W-:Y:S01]  /*74d0*/  SHF.R.S32.HI R5, RZ, 0x1f, R6 ;  /* 0x0000001fff057819 */ /* 0x000fe20000011406 */
[----:B------:R-:W-:Y:S01]  /*74e0*/  IMAD.IADD R19, R19, 0x1, R12 ;  /* 0x0000000113137824 */ /* 0x000fe200078e020c */
[----:B------:R-:W-:Y:S01]  /*74f0*/  IADD3 R17, R17, R9, RZ ;  /* 0x0000000911117210 */ /* 0x000fe20007ffe0ff */
[----:B------:R-:W-:-:S04]  /*7500*/  IMAD.WIDE.U32 R228, R217, c[0x0][0x1e8], R22 ;  /* 0x00007a00d9e47a25 */ /* 0x000fc800078e0016 */
[----:B------:R-:W-:Y:S02]  /*7510*/  IMAD R5, R5, c[0x0][0x1b0], RZ ;  /* 0x00006c0005057a24 */ /* 0x000fe400078e02ff */
[----:B------:R-:W-:-:S04]  /*7520*/  IMAD.WIDE.U32 R16, R6, c[0x0][0x1b0], R16 ;  /* 0x00006c0006107a25 */ /* 0x000fc800078e0010 */
[----:B------:R-:W-:Y:S01]  /*7530*/  IMAD R5, R6, c[0x0][0x1b4], R5 ;  /* 0x00006d0006057a24 */ /* 0x000fe200078e0205 */
[----:B------:R-:W-:Y:S01]  /*7540*/  SHF.R.S32.HI R6, RZ, 0x1f, R8 ;  /* 0x0000001fff067819 */ /* 0x000fe20000011408 */
[----:B------:R-:W-:-:S04]  /*7550*/  IMAD.WIDE.U32 R226, R217, c[0x0][0x210], R18 ;  /* 0x00008400d9e27a25 */ /* 0x000fc800078e0012 */
[----:B------:R-:W-:Y:S02]  /*7560*/  IMAD.IADD R17, R17, 0x1, R5 ;  /* 0x0000000111117824 */ /* 0x000fe400078e0205 */
[----:B------:R-:W-:Y:S02]  /*7570*/  IMAD R5, R6, c[0x0][0x1a8], RZ ;  /* 0x00006a0006057a24 */ /* 0x000fe400078e02ff */
[----:B------:R-:W-:Y:S02]  /*7580*/  IMAD R229, R217, c[0x0][0x1ec], R229 ;  /* 0x00007b00d9e57a24 */ /* 0x000fe400078e02e5 */
[C---:B------:R-:W-:Y:S02]  /*7590*/  IMAD R6, R8.reuse, c[0x0][0x1ac], R5 ;  /* 0x00006b0008067a24 */ /* 0x040fe400078e0205 */
[----:B------:R-:W-:Y:S01]  /*75a0*/  IMAD.WIDE.U32 R12, R8, c[0x0][0x1a8], R16 ;  /* 0x00006a00080c7a25 */ /* 0x000fe200078e0010 */
[----:B------:R-:W-:-:S03]  /*75b0*/  IADD3 R8, R2, -0x1, RZ ;  /* 0xffffffff02087810 */ /* 0x000fc60007ffe0ff */
[----:B------:R-:W-:Y:S01]  /*75c0*/  IMAD R227, R217, c[0x0][0x214], R227 ;  /* 0x00008500d9e37a24 */ /* 0x000fe200078e02e3 */
[----:B------:R-:W-:Y:S01]  /*75d0*/  IADD3 R6, R13, R6, RZ ;  /* 0x000000060d067210 */ /* 0x000fe20007ffe0ff */
[----:B------:R-:W-:Y:S01]  /*75e0*/  IMAD R5, R201, 0x80, R4 ;  /* 0x00000080c9057824 */ /* 0x000fe200078e0204 */
[----:B--2---:R-:W-:Y:S01]  /*75f0*/  @P1 SHF.R.S32.HI R219, RZ, 0x1f, R0 ;  /* 0x0000001fffdb1819 */ /* 0x004fe20000011400 */
[----:B------:R-:W-:Y:S01]  /*7600*/  @!P1 IMAD.MOV.U32 R0, RZ, RZ, R215 ;  /* 0x000000ffff009224 */ /* 0x000fe200078e00d7 */
[----:B------:R-:W-:Y:S02]  /*7610*/  @!P1 MOV R219, R88 ;  /* 0x0000005800db9202 */ /* 0x000fe40000000f00 */
[----:B------:R-:W-:Y:S02]  /*7620*/  ISETP.GE.AND P1, PT, R154, c[0x0][0x1d4], PT ;  /* 0x000075009a007a0c */ /* 0x000fe40003f26270 */
[----:B------:R-:W-:Y:S02]  /*7630*/  SEL R219, R219, RZ, !P0 ;  /* 0x000000ffdbdb7207 */ /* 0x000fe40004000000 */
[----:B------:R-:W-:-:S02]  /*7640*/  SEL R0, R0, RZ, !P0 ;  /* 0x000000ff00007207 */ /* 0x000fc40004000000 */
[C---:B------:R-:W-:Y:S01]  /*7650*/  LEA R7, P0, R12.reuse, c[0x0][0x160], 0x1 ;  /* 0x000058000c077a11 */ /* 0x040fe200078008ff */
[C---:B------:R-:W-:Y:S01]  /*7660*/  IMAD R9, R219.reuse, c[0x0][0x1f0], RZ ;  /* 0x00007c00db097a24 */ /* 0x040fe200078e02ff */
[----:B------:R-:W-:Y:S01]  /*7670*/  P2R R222, PR, RZ, 0x2 ;  /* 0x00000002ffde7803 */ /* 0x000fe20000000000 */
[----:B------:R-:W-:Y:S01]  /*7680*/  IMAD R219, R219, c[0x0][0x218], RZ ;  /* 0x00008600dbdb7a24 */ /* 0x000fe200078e02ff */
[----:B------:R-:W-:Y:S01]  /*7690*/  LEA.HI.X R6, R12, c[0x0][0x164], R6, 0x1, P0 ;  /* 0x000059000c067a11 */ /* 0x000fe200000f0c06 */
[C---:B------:R-:W-:Y:S02]  /*76a0*/  IMAD R9, R0.reuse, c[0x0][0x1f4], R9 ;  /* 0x00007d0000097a24 */ /* 0x040fe400078e0209 */
[----:B------:R-:W-:-:S04]  /*76b0*/  IMAD.WIDE.U32 R228, R0, c[0x0][0x1f0], R228 ;  /* 0x00007c0000e47a25 */ /* 0x000fc800078e00e4 */
[C---:B------:R-:W-:Y:S01]  /*76c0*/  IMAD R219, R0.reuse, c[0x0][0x21c], R219 ;  /* 0x0000870000db7a24 */ /* 0x040fe200078e02db */
[----:B------:R-:W-:Y:S01]  /*76d0*/  IADD3 R220, R229, R9, RZ ;  /* 0x00000009e5dc7210 */ /* 0x000fe20007ffe0ff */
[----:B------:R-:W-:-:S04]  /*76e0*/  IMAD.WIDE.U32 R226, R0, c[0x0][0x218], R226 ;  /* 0x0000860000e27a25 */ /* 0x000fc800078e00e2 */
[----:B------:R-:W-:Y:S01]  /*76f0*/  IMAD.IADD R219, R227, 0x1, R219 ;  /* 0x00000001e3db7824 */ /* 0x000fe200078e02db */
[----:B------:R-:W-:Y:S05]  /*7700*/  BRA.DIV ~URZ, `(.L_x_1402) ;  /* 0x0000fe427f007947 */ /* 0x000fea000b800000 */
[----:B------:R1:W2:Y:S02]  /*7710*/  SHFL.IDX PT, R9, R6, RZ, 0x181f ;  /* 0x00181fff06097589 */ /* 0x0002a400000e0000 */
.L_x_1526:
[----:B------:R-:W-:Y:S05]  /*7720*/  BRA.DIV ~URZ, `(.L_x_1403) ;  /* 0x0000fe927f007947 */ /* 0x000fea000b800000 */
[----:B------:R3:W4:Y:S02]  /*7730*/  SHFL.IDX PT, R13, R7, RZ, 0x181f ;  /* 0x00181fff070d7589 */ /* 0x00072400000e0000 */
.L_x_1527:
[----:B------:R-:W-:Y:S01]  /*7740*/  IMAD R86, R86, c[0x0][0x2c4], RZ ;  /* 0x0000b10056567a24 */ /* 0x000fe200078e02ff */
[----:B------:R-:W-:Y:S01]  /*7750*/  BSSY B0, `(.L_x_1404) ;  /* 0x0000011000007945 */ /* 0x000fe20003800000 */
[----:B------:R-:W-:Y:S02]  /*7760*/  SHF.R.S32.HI R19, RZ, 0x1f, R208 ;  /* 0x0000001fff137819 */ /* 0x000fe400000114d0 */
[----:B------:R-:W-:Y:S02]  /*7770*/  SHF.R.S32.HI R18, RZ, 0x1f, R209 ;  /* 0x0000001fff127819 */ /* 0x000fe400000114d1 */
[----:B------:R-:W-:-:S13]  /*7780*/  ISETP.GE.AND P0, PT, R5, R86, PT ;  /* 0x000000560500720c */ /* 0x000fda0003f06270 */
[----:B------:R-:W-:Y:S05]  /*7790*/  @P0 BRA `(.L_x_1405) ;  /* 0x000000c000000947 */ /* 0x000fea0003800000 */
[CC--:B----4-:R-:W-:Y:S02]  /*77a0*/  LEA R14, P0, R154.reuse, R13.reuse, 0x1 ;  /* 0x0000000d9a0e7211 */ /* 0x0d0fe400078008ff */
        /* <DEDUP_REMOVED lines=11> */
.L_x_1405:
[----:B------:R-:W-:Y:S05]  /*7860*/  BSYNC B0 ;  /* 0x0000000000007941 */ /* 0x000fea0003800000 */
.L_x_1404:
[----:B------:R-:W-:Y:S05]  /*7870*/  BRA.DIV ~URZ, `(.L_x_1406) ;  /* 0x0000fda27f007947 */ /* 0x000fea000b800000 */
[----:B--2---:R2:W1:Y:S04]  /*7880*/  SHFL.IDX PT, R9, R6, 0x1, 0x181f ;  /* 0x00381f0006097f89 */ /* 0x00446800000e0000 */
[----:B------:R2:W3:Y:S02]  /*7890*/  SHFL.IDX PT, R15, R7, 0x1, 0x181f ;  /* 0x00381f00070f7f89 */ /* 0x0004e400000e0000 */
.L_x_1528:
[----:B----4-:R-:W-:Y:S01]  /*78a0*/  IADD3 R13, R5, 0x20, RZ ;  /* 0x00000020050d7810 */ /* 0x010fe20007ffe0ff */
[----:B------:R-:W-:Y:S03]  /*78b0*/  BSSY B0, `(.L_x_1407) ;  /* 0x000000f000007945 */ /* 0x000fe60003800000 */
[----:B------:R-:W-:-:S13]  /*78c0*/  ISETP.GE.AND P0, PT, R13, R86, PT ;  /* 0x000000560d00720c */ /* 0x000fda0003f06270 */
[----:B------:R-:W-:Y:S05]  /*78d0*/  @P0 BRA `(.L_x_1408) ;  /* 0x000000c000000947 */ /* 0x000fea0003800000 */
[CC--:B---3--:R-:W-:Y:S02]  /*78e0*/  LEA R16, P0, R154.reuse, R15.reuse, 0x1 ;  /* 0x0000000f9a107211 */ /* 0x0c8fe400078008ff */
[C---:B------:R-:W-:Y:S02]  /*78f0*/  LEA R12, P1, R209.reuse, R15, 0x1 ;  /* 0x0000000fd10c7211 */ /* 0x040fe400078208ff */
[----:B-1----:R-:W-:Y:S02]  /*7900*/  LEA.HI.X R17, R154, R9, R21, 0x1, P0 ;  /* 0x000000099a117211 */ /* 0x002fe400000f0c15 */
        /* <DEDUP_REMOVED lines=9> */
.L_x_1408:
[----:B------:R-:W-:Y:S05]  /*79a0*/  BSYNC B0 ;  /* 0x0000000000007941 */ /* 0x000fea0003800000 */
.L_x_1407:
[----:B------:R-:W-:Y:S05]  /*79b0*/  BRA.DIV ~URZ, `(.L_x_1409) ;  /* 0x0000fd327f007947 */ /* 0x000fea000b800000 */
[----:B-1----:R1:W4:Y:S02]  /*79c0*/  SHFL.IDX PT, R9, R6, 0x2, 0x181f ;  /* 0x00581f0006097f89 */ /* 0x00232400000e0000 */
.L_x_1529:
[----:B------:R-:W-:Y:S05]  /*79d0*/  BRA.DIV ~URZ, `(.L_x_1410) ;  /* 0x0000fd827f007947 */ /* 0x000fea000b800000 */
[----:B---3--:R3:W1:Y:S02]  /*79e0*/  SHFL.IDX PT, R15, R7, 0x2, 0x181f ;  /* 0x00581f00070f7f89 */ /* 0x00866400000e0000 */
.L_x_1530:
[----:B------:R-:W-:Y:S01]  /*79f0*/  IADD3 R13, R5, 0x40, RZ ;  /* 0x00000040050d7810 */ /* 0x000fe20007ffe0ff */
[----:B------:R-:W-:Y:S03]  /*7a00*/  BSSY B0, `(.L_x_1411) ;  /* 0x000000f000007945 */ /* 0x000fe60003800000 */
[----:B------:R-:W-:-:S13]  /*7a10*/  ISETP.GE.AND P0, PT, R13, R86, PT ;  /* 0x000000560d00720c */ /* 0x000fda0003f06270 */
[----:B------:R-:W-:Y:S05]  /*7a20*/  @P0 BRA `(.L_x_1412) ;  /* 0x000000c000000947 */ /* 0x000fea0003800000 */
[CC--:B-1----:R-:W-:Y:S02]  /*7a30*/  LEA R16, P0, R154.reuse, R15.reuse, 0x1 ;  /* 0x0000000f9a107211 */ /* 0x0c2fe400078008ff */
[C---:B------:R-:W-:Y:S02]  /*7a40*/  LEA R12, P1, R209.reuse, R15, 0x1 ;  /* 0x0000000fd10c7211 */ /* 0x040fe400078208ff */
[----:B----4-:R-:W-:Y:S02]  /*7a50*/  LEA.HI.X R17, R154, R9, R21, 0x1, P0 ;  /* 0x000000099a117211 */ /* 0x010fe400000f0c15 */
        /* <DEDUP_REMOVED lines=9> */
.L_x_1412:
[----:B------:R-:W-:Y:S05]  /*7af0*/  BSYNC B0 ;  /* 0x0000000000007941 */ /* 0x000fea0003800000 */
.L_x_1411:
[----:B------:R-:W-:Y:S05]  /*7b00*/  BRA.DIV ~URZ, `(.L_x_1413) ;  /* 0x0000fcc27f007947 */ /* 0x000fea000b800000 */
[----:B----4-:R4:W2:Y:S04]  /*7b10*/  SHFL.IDX PT, R9, R6, 0x3, 0x181f ;  /* 0x00781f0006097f89 */ /* 0x0108a800000e0000 */
[----:B-1----:R4:W1:Y:S02]  /*7b20*/  SHFL.IDX PT, R13, R7, 0x3, 0x181f ;  /* 0x00781f00070d7f89 */ /* 0x00286400000e0000 */
.L_x_1531:
[----:B------:R-:W-:-:S04]  /*7b30*/  IADD3 R5, R5, 0x60, RZ ;  /* 0x0000006005057810 */ /* 0x000fc80007ffe0ff */
[----:B------:R-:W-:-:S13]  /*7b40*/  ISETP.GE.AND P0, PT, R5, R86, PT ;  /* 0x000000560500720c */ /* 0x000fda0003f06270 */
[----:B-1----:R-:W-:-:S04]  /*7b50*/  @!P0 LEA R14, P1, R154, R13, 0x1 ;  /* 0x0000000d9a0e8211 */ /* 0x002fc800078208ff */
[----:B--2---:R-:W-:Y:S02]  /*7b60*/  @!P0 LEA.HI.X R15, R154, R9, R21, 0x1, P1 ;  /* 0x000000099a0f8211 */ /* 0x004fe400008f0c15 */
[----:B----4-:R-:W-:-:S03]  /*7b70*/  @!P0 LEA R6, P1, R209, R13, 0x1 ;  /* 0x0000000dd1068211 */ /* 0x010fc600078208ff */
[----:B------:R-:W-:Y:S01]  /*7b80*/  @!PT LDS RZ, [RZ] ;  /* 0x00000000fffff984 */ /* 0x000fe20000000800 */
[----:B------:R-:W-:Y:S01]  /*7b90*/  @!PT LDS RZ, [RZ] ;  /* 0x00000000fffff984 */ /* 0x000fe20000000800 */
[----:B------:R-:W-:Y:S01]  /*7ba0*/  @!PT LDS RZ, [RZ] ;  /* 0x00000000fffff984 */ /* 0x000fe20000000800 */
[----:B------:R1:W-:Y:S01]  /*7bb0*/  @!P0 LDGSTS.E.BYPASS.LTC128B.128 [R139+0x1b100], [R14.64], !P4 ;  /* 0x1b1000000e8b8fae */ /* 0x0003e2000e101d48 */
[----:B---3--:R-:W-:Y:S02]  /*7bc0*/  @!P0 LEA.HI.X R7, R209, R9, R18, 0x1, P1 ;  /* 0x00000009d1078211 */ /* 0x008fe400008f0c12 */
        /* <DEDUP_REMOVED lines=10> */
[----:B------:R-:W-:Y:S01]  /*7c70*/  IMAD R6, R8, -0x40, R5 ;  /* 0xffffffc008067824 */ /* 0x000fe200078e0205 */
[----:B------:R-:W-:Y:S01]  /*7c80*/  LEA R5, P2, R14, R228, 0x6 ;  /* 0x000000e40e057211 */ /* 0x000fe200078430ff */
[----:B------:R-:W-:Y:S01]  /*7c90*/  IMAD R9, R7, c[0x0][0x1e0], RZ ;  /* 0x0000780007097a24 */ /* 0x000fe200078e02ff */
[----:B------:R-:W-:Y:S01]  /*7ca0*/  ULDC.64 UR4, c[0x0][0x208] ;  /* 0x0000820000047ab9 */ /* 0x000fe20000000a00 */
[----:B------:R-:W-:Y:S01]  /*7cb0*/  IMAD.MOV.U32 R0, RZ, RZ, 0x20 ;  /* 0x00000020ff007424 */ /* 0x000fe200078e00ff */
[----:B------:R-:W-:Y:S01]  /*7cc0*/  ISETP.GE.AND P1, PT, R6, 0x1, PT ;  /* 0x000000010600780c */ /* 0x000fe20003f26270 */
[----:B------:R-:W-:Y:S01]  /*7cd0*/  IMAD R9, R8, c[0x0][0x1e4], R9 ;  /* 0x0000790008097a24 */ /* 0x000fe200078e0209 */
[----:B------:R-:W-:Y:S01]  /*7ce0*/  ISETP.GE.AND P0, PT, R6, 0x21, PT ;  /* 0x000000210600780c */ /* 0x000fe20003f06270 */
[----:B------:R-:W-:Y:S01]  /*7cf0*/  IMAD.WIDE.U32 R12, R0, c[0x0][0x1e0], RZ ;  /* 0x00007800000c7a25 */ /* 0x000fe200078e00ff */
[----:B------:R-:W-:Y:S01]  /*7d00*/  USHF.L.U32 UR7, UR4, 0x6, URZ ;  /* 0x0000000604077899 */ /* 0x000fe2000800063f */
[----:B------:R-:W-:Y:S01]  /*7d10*/  BSSY B0, `(.L_x_1414) ;  /* 0x000004d000007945 */ /* 0x000fe20003800000 */
[----:B------:R-:W-:Y:S01]  /*7d20*/  UMOV UR6, 0x6 ;  /* 0x0000000600067882 */ /* 0x000fe20000000000 */
[----:B------:R-:W-:Y:S01]  /*7d30*/  IMAD.IADD R9, R15, 0x1, R9 ;  /* 0x000000010f097824 */ /* 0x000fe200078e0209 */
[----:B------:R-:W-:Y:S01]  /*7d40*/  USHF.L.U64.HI UR5, UR4, UR6, UR5 ;  /* 0x0000000604057299 */ /* 0x000fe20008010205 */
[----:B------:R-:W-:-:S02]  /*7d50*/  IMAD R7, R7, c[0x0][0x208], RZ ;  /* 0x0000820007077a24 */ /* 0x000fc400078e02ff */
[----:B------:R-:W-:Y:S01]  /*7d60*/  IMAD.WIDE.U32 R16, R8, c[0x0][0x208], RZ ;  /* 0x0000820008107a25 */ /* 0x000fe200078e00ff */
[----:B------:R-:W-:Y:S02]  /*7d70*/  LEA.HI.X R4, R14, R220, R9, 0x6, P2 ;  /* 0x000000dc0e047211 */ /* 0x000fe400010f3409 */
[C---:B------:R-:W-:Y:S01]  /*7d80*/  @P1 LEA R18, P3, R5.reuse, c[0x0][0x1c8], 0x1 ;  /* 0x0000720005121a11 */ /* 0x040fe200078608ff */
[----:B------:R-:W-:Y:S01]  /*7d90*/  IMAD R9, R0, c[0x0][0x1e4], RZ ;  /* 0x0000790000097a24 */ /* 0x000fe200078e02ff */
[C---:B------:R-:W-:Y:S01]  /*7da0*/  @P0 IADD3 R12, P2, R5.reuse, R12, RZ ;  /* 0x0000000c050c0210 */ /* 0x040fe20007f5e0ff */
[----:B------:R-:W-:Y:S01]  /*7db0*/  IMAD R7, R8, c[0x0][0x20c], R7 ;  /* 0x0000830008077a24 */ /* 0x000fe200078e0207 */
[----:B------:R-:W-:Y:S02]  /*7dc0*/  @P1 LEA.HI.X R19, R5, c[0x0][0x1cc], R4, 0x1, P3 ;  /* 0x0000730005131a11 */ /* 0x000fe400018f0c04 */
[----:B------:R-:W-:Y:S01]  /*7dd0*/  @P0 IADD3.X R9, R4, R13, R9, P2, !PT ;  /* 0x0000000d04090210 */ /* 0x000fe200017fe409 */
[----:B------:R-:W-:Y:S01]  /*7de0*/  IMAD.IADD R14, R17, 0x1, R7 ;  /* 0x00000001110e7824 */ /* 0x000fe200078e0207 */
[----:B------:R-:W-:-:S02]  /*7df0*/  @P0 LEA R20, P3, R12, c[0x0][0x1c8], 0x1 ;  /* 0x000072000c140a11 */ /* 0x000fc400078608ff */
[----:B------:R-:W-:Y:S02]  /*7e00*/  @P1 ISETP.GE.AND P5, PT, R208, c[0x0][0x1d4], PT ;  /* 0x00007500d0001a0c */ /* 0x000fe40003fa6270 */
[----:B------:R-:W-:Y:S01]  /*7e10*/  @P0 LEA.HI.X R21, R12, c[0x0][0x1cc], R9, 0x1, P3 ;  /* 0x000073000c150a11 */ /* 0x000fe200018f0c09 */
[----:B------:R-:W-:Y:S01]  /*7e20*/  IMAD.MOV.U32 R9, RZ, RZ, 0x40 ;  /* 0x00000040ff097424 */ /* 0x000fe200078e00ff */
[----:B------:R-:W-:Y:S02]  /*7e30*/  ISETP.NE.AND P3, PT, R222, RZ, PT ;  /* 0x000000ffde00720c */ /* 0x000fe40003f65270 */
[----:B------:R-:W-:Y:S02]  /*7e40*/  LEA R4, P2, R16, R226, 0x6 ;  /* 0x000000e210047211 */ /* 0x000fe400078430ff */
[----:B------:R-:W-:Y:S02]  /*7e50*/  @P0 ISETP.GE.AND P4, PT, R208, c[0x0][0x1d4], PT ;  /* 0x00007500d0000a0c */ /* 0x000fe40003f86270 */
[----:B------:R-:W-:-:S02]  /*7e60*/  LEA.HI.X R17, R16, R219, R14, 0x6, P2 ;  /* 0x000000db10117211 */ /* 0x000fc400010f340e */
[----:B------:R-:W-:-:S04]  /*7e70*/  LEA R12, P2, R4, c[0x0][0x1f8], 0x1 ;  /* 0x00007e00040c7a11 */ /* 0x000fc800078408ff */
[----:B------:R-:W-:Y:S01]  /*7e80*/  LEA.HI.X R13, R4, c[0x0][0x1fc], R17, 0x1, P2 ;  /* 0x00007f00040d7a11 */ /* 0x000fe200010f0c11 */
[----:B------:R-:W-:Y:S01]  /*7e90*/  @!PT LDS RZ, [RZ] ;  /* 0x00000000fffff984 */ /* 0x000fe20000000800 */
[----:B------:R-:W-:Y:S01]  /*7ea0*/  @!PT LDS RZ, [RZ] ;  /* 0x00000000fffff984 */ /* 0x000fe20000000800 */
[----:B------:R-:W-:Y:S01]  /*7eb0*/  @!PT LDS RZ, [RZ] ;  /* 0x00000000fffff984 */ /* 0x000fe20000000800 */
[----:B------:R1:W-:Y:S01]  /*7ec0*/  @P1 LDGSTS.E.BYPASS.LTC128B.128 [R139+0xc100], [R18.64], !P3 ;  /* 0x0c100000128b1fae */ /* 0x0003e2000d901d48 */
[----:B------:R-:W-:-:S03]  /*7ed0*/  ISETP.GE.AND P2, PT, R154, c[0x0][0x1d4], PT ;  /* 0x000075009a007a0c */ /* 0x000fc60003f46270 */
[----:B------:R1:W-:Y:S01]  /*7ee0*/  @P1 LDGSTS.E.BYPASS.LTC128B.128 [R139+0xe100], [R18.64+0x80], !P6 ;  /* 0x0e100080128b1fae */ /* 0x0003e2000f101d48 */
[----:B------:R-:W-:-:S03]  /*7ef0*/  ISETP.LT.OR P3, PT, R6, 0x1, P2 ;  /* 0x000000010600780c */ /* 0x000fc60001761670 */
[----:B------:R1:W-:Y:S01]  /*7f00*/  @P1 LDGSTS.E.BYPASS.LTC128B.128 [R139+0x10100], [R18.64+0x100], !P5 ;  /* 0x10100100128b1fae */ /* 0x0003e2000e901d48 */
[----:B------:R-:W-:Y:S02]  /*7f10*/  ISETP.NE.AND P5, PT, R222, RZ, PT ;  /* 0x000000ffde00720c */ /* 0x000fe40003fa5270 */
[----:B------:R-:W-:-:S11]  /*7f20*/  ISETP.GE.AND P1, PT, R209, c[0x0][0x1d4], PT ;  /* 0x00007500d1007a0c */ /* 0x000fd60003f26270 */
[----:B------:R1:W-:Y:S01]  /*7f30*/  @P0 LDGSTS.E.BYPASS.LTC128B.128 [R139+0xd100], [R20.64], !P5 ;  /* 0x0d100000148b0fae */ /* 0x0003e2000e901d48 */
[----:B------:R-:W-:-:S03]  /*7f40*/  ISETP.LT.OR P5, PT, R6, 0x1, P1 ;  /* 0x000000010600780c */ /* 0x000fc60000fa1670 */
[----:B------:R1:W-:Y:S04]  /*7f50*/  @P0 LDGSTS.E.BYPASS.LTC128B.128 [R139+0xf100], [R20.64+0x80], !P6 ;  /* 0x0f100080148b0fae */ /* 0x0003e8000f101d48 */
[----:B------:R1:W-:Y:S01]  /*7f60*/  @P0 LDGSTS.E.BYPASS.LTC128B.128 [R139+0x11100], [R20.64+0x100], !P4 ;  /* 0x11100100148b0fae */ /* 0x0003e2000e101d48 */
[----:B------:R-:W-:-:S03]  /*7f70*/  ISETP.GE.AND P0, PT, R208, c[0x0][0x1d4], PT ;  /* 0x00007500d0007a0c */ /* 0x000fc60003f06270 */
[----:B------:R-:W0:Y:S01]  /*7f80*/  LDGDEPBAR ;  /* 0x00000000000079af */ /* 0x000e220000000000 */
[----:B------:R-:W-:-:S03]  /*7f90*/  ISETP.LT.OR P4, PT, R6, 0x1, P0 ;  /* 0x000000010600780c */ /* 0x000fc60000781670 */
[----:B------:R1:W-:Y:S01]  /*7fa0*/  LDGSTS.E.BYPASS.LTC128B.128 [R139+0x100], [R12.64], !P3 ;  /* 0x001000000c8b7fae */ /* 0x0003e2000d901d48 */
[C---:B------:R-:W-:Y:S02]  /*7fb0*/  ISETP.LT.OR P3, PT, R6.reuse, 0x21, P2 ;  /* 0x000000210600780c */ /* 0x040fe40001761670 */
[C---:B------:R-:W-:Y:S01]  /*7fc0*/  ISETP.LT.OR P2, PT, R6.reuse, 0x21, P1 ;  /* 0x000000210600780c */ /* 0x040fe20000f41670 */
[----:B------:R1:W-:Y:S01]  /*7fd0*/  LDGSTS.E.BYPASS.LTC128B.128 [R139+0x2100], [R12.64+0x80], !P5 ;  /* 0x021000800c8b7fae */ /* 0x0003e2000e901d48 */
[----:B------:R-:W-:Y:S02]  /*7fe0*/  ISETP.LT.OR P1, PT, R6, 0x21, P0 ;  /* 0x000000210600780c */ /* 0x000fe40000721670 */
[----:B------:R-:W-:Y:S02]  /*7ff0*/  IADD3 R4, P0, R12, UR7, RZ ;  /* 0x000000070c047c10 */ /* 0x000fe4000ff1e0ff */
[----:B------:R-:W-:Y:S01]  /*8000*/  ISETP.GT.AND P5, PT, R8, R221, PT ;  /* 0x000000dd0800720c */ /* 0x000fe20003fa4270 */
[----:B------:R1:W-:Y:S01]  /*8010*/  LDGSTS.E.BYPASS.LTC128B.128 [R139+0x4100], [R12.64+0x100], !P4 ;  /* 0x041001000c8b7fae */ /* 0x0003e2000e101d48 */
[----:B------:R-:W-:-:S05]  /*8020*/  IADD3.X R5, R13, UR5, RZ, P0, !PT ;  /* 0x000000050d057c10 */ /* 0x000fca00087fe4ff */
[----:B------:R1:W-:Y:S04]  /*8030*/  LDGSTS.E.BYPASS.LTC128B.128 [R139+0x1100], [R4.64], !P3 ;  /* 0x01100000048b7fae */ /* 0x0003e8000d901d48 */
[----:B------:R1:W-:Y:S04]  /*8040*/  LDGSTS.E.BYPASS.LTC128B.128 [R139+0x3100], [R4.64+0x80], !P2 ;  /* 0x03100080048b7fae */ /* 0x0003e8000d101d48 */
[----:B------:R1:W-:Y:S04]  /*8050*/  LDGSTS.E.BYPASS.LTC128B.128 [R139+0x5100], [R4.64+0x100], !P1 ;  /* 0x05100100048b7fae */ /* 0x0003e8000c901d48 */
[----:B------:R-:W0:Y:S01]  /*8060*/  LDGDEPBAR ;  /* 0x00000000000079af */ /* 0x000e220000000000 */
[----:B------:R-:W-:Y:S05]  /*8070*/  @!P5 BRA `(.L_x_1415) ;  /* 0x000001600000d947 */ /* 0x000fea0003800000 */
[----:B-1----:R-:W-:Y:S01]  /*8080*/  IADD3 R5, R2, -0x2, RZ ;  /* 0xfffffffe02057810 */ /* 0x002fe20007ffe0ff */
[----:B------:R-:W-:Y:S01]  /*8090*/  IMAD.WIDE.U32 R14, R9, c[0x0][0x1e0], RZ ;  /* 0x00007800090e7a25 */ /* 0x000fe200078e00ff */
[----:B------:R-:W-:-:S02]  /*80a0*/  ISETP.NE.AND P4, PT, R222, RZ, PT ;  /* 0x000000ffde00720c */ /* 0x000fc40003f85270 */
        /* <DEDUP_REMOVED lines=19> */
.L_x_1415:
[----:B------:R-:W-:Y:S05]  /*81e0*/  BSYNC B0 ;  /* 0x0000000000007941 */ /* 0x000fea0003800000 */
.L_x_1414:
[----:B------:R-:W-:Y:S01]  /*81f0*/  ISETP.LT.AND P0, PT, RZ, c[0x0][0x27c], PT ;  /* 0x00009f00ff007a0c */ /* 0x000fe20003f01270 */
[----:B------:R-:W0:-:S12]  /*8200*/  LDGDEPBAR ;  /* 0x00000000000079af */ /* 0x000e180000000000 */
[----:B------:R-:W-:Y:S05]  /*8210*/  @P0 BRA `(.L_x_1416) ;  /* 0x0000002000000947 */ /* 0x000fea0003800000 */
[----:B------:R-:W-:-:S04]  /*8220*/  DEPBAR.LE SB0, 0x3 ;  /* 0x000080c00000791a */ /* 0x000fc80000000000 */
[----:B------:R-:W-:Y:S05]  /*8230*/  BRA `(.L_x_1417) ;  /* 0x0000597000007947 */ /* 0x000fea0003800000 */
.L_x_1416:
[----:B-1---5:R-:W-:Y:S01]  /*8240*/  SHF.R.S32.HI R4, RZ, 0x1f, R85 ;  /* 0x0000001fff047819 */ /* 0x022fe20000011455 */
[----:B------:R-:W-:Y:S01]  /*8250*/  ULDC.U8 UR4, c[0x0][0x298] ;  /* 0x0000a60000047ab9 */ /* 0x000fe20000000000 */
[C---:B------:R-:W-:Y:S01]  /*8260*/  IMAD.WIDE.U32 R16, R85.reuse, c[0x0][0x280], RZ ;  /* 0x0000a00055107a25 */ /* 0x040fe200078e00ff */
[----:B------:R-:W-:Y:S01]  /*8270*/  ISETP.NE.AND P2, PT, RZ, UR4, PT ;  /* 0x00000004ff007c0c */ /* 0x000fe2000bf45270 */
[----:B------:R-:W-:Y:S01]  /*8280*/  BSSY B2, `(.L_x_1417) ;  /* 0x0000592000027945 */ /* 0x000fe20003800000 */
[----:B------:R-:W-:Y:S01]  /*8290*/  IADD3 R19, R142, 0x40, RZ ;  /* 0x000000408e137810 */ /* 0x000fe20007ffe0ff */
[----:B------:R-:W-:Y:S01]  /*82a0*/  IMAD R6, R4, c[0x0][0x280], RZ ;  /* 0x0000a00004067a24 */ /* 0x000fe200078e02ff */
[----:B------:R-:W-:Y:S01]  /*82b0*/  IADD3 R33, R142, 0x20, RZ ;  /* 0x000000208e217810 */ /* 0x000fe20007ffe0ff */
[----:B------:R-:W-:Y:S02]  /*82c0*/  IMAD R4, R4, c[0x0][0x290], RZ ;  /* 0x0000a40004047a24 */ /* 0x000fe400078e02ff */
[----:B------:R-:W-:-:S04]  /*82d0*/  IMAD.WIDE.U32 R14, R85, c[0x0][0x290], RZ ;  /* 0x0000a400550e7a25 */ /* 0x000fc800078e00ff */
[C---:B------:R-:W-:Y:S01]  /*82e0*/  IMAD R5, R85.reuse, c[0x0][0x284], R6 ;  /* 0x0000a10055057a24 */ /* 0x040fe200078e0206 */
[----:B------:R-:W-:Y:S01]  /*82f0*/  LEA R12, P0, R14, c[0x0][0x288], 0x1 ;  /* 0x0000a2000e0c7a11 */ /* 0x000fe200078008ff */
[----:B------:R-:W-:Y:S01]  /*8300*/  IMAD R85, R85, c[0x0][0x294], R4 ;  /* 0x0000a50055557a24 */ /* 0x000fe200078e0204 */
[----:B------:R-:W-:Y:S01]  /*8310*/  LEA R4, P1, R16, c[0x0][0x270], 0x1 ;  /* 0x00009c0010047a11 */ /* 0x000fe200078208ff */
[----:B------:R-:W-:Y:S02]  /*8320*/  IMAD.IADD R5, R5, 0x1, R17 ;  /* 0x0000000105057824 */ /* 0x000fe400078e0211 */
[----:B------:R-:W-:-:S03]  /*8330*/  IMAD.IADD R6, R85, 0x1, R15 ;  /* 0x0000000155067824 */ /* 0x000fc600078e020f */
[----:B------:R-:W-:Y:S01]  /*8340*/  LEA.HI.X R7, R16, c[0x0][0x274], R5, 0x1, P1 ;  /* 0x00009d0010077a11 */ /* 0x000fe200008f0c05 */
[----:B------:R-:W-:Y:S01]  /*8350*/  IMAD R5, R201, 0x80, R213 ;  /* 0x00000080c9057824 */ /* 0x000fe200078e02d5 */
[----:B------:R-:W-:Y:S02]  /*8360*/  LEA.HI.X R6, R14, c[0x0][0x28c], R6, 0x1, P0 ;  /* 0x0000a3000e067a11 */ /* 0x000fe400000f0c06 */
[----:B------:R-:W-:Y:S01]  /*8370*/  IADD3 R16, R213, 0x40, RZ ;  /* 0x00000040d5107810 */ /* 0x000fe20007ffe0ff */
[----:B------:R-:W-:Y:S05]  /*8380*/  @!P2 BRA `(.L_x_1418) ;  /* 0x00002a500000a947 */ /* 0x000fea0003800000 */
[----:B------:R-:W-:Y:S01]  /*8390*/  ISETP.GE.AND P0, PT, R5, R86, PT ;  /* 0x000000560500720c */ /* 0x000fe20003f06270 */
[----:B------:R-:W1:Y:S01]  /*83a0*/  SHFL.IDX PT, R35, R7, RZ, 0x1c1f ;  /* 0x001c1fff07237589 */ /* 0x000e6200000e0000 */
[----:B------:R-:W-:Y:S01]  /*83b0*/  BSSY B0, `(.L_x_1419) ;  /* 0x0000054000007945 */ /* 0x000fe20003800000 */
[----:B------:R-:W-:Y:S01]  /*83c0*/  CS2R R14, SRZ ;  /* 0x00000000000e7805 */ /* 0x000fe2000001ff00 */
[----:B------:R-:W-:Y:S01]  /*83d0*/  CS2R R28, SRZ ;  /* 0x00000000001c7805 */ /* 0x000fe2000001ff00 */
[----:B------:R2:W3:Y:S01]  /*83e0*/  SHFL.IDX PT, R34, R4, RZ, 0x1c1f ;  /* 0x001c1fff04227589 */ /* 0x0004e200000e0000 */
[----:B------:R-:W-:Y:S01]  /*83f0*/  CS2R R22, SRZ ;  /* 0x0000000000167805 */ /* 0x000fe2000001ff00 */
[----:B------:R-:W-:Y:S01]  /*8400*/  CS2R R26, SRZ ;  /* 0x00000000001a7805 */ /* 0x000fe2000001ff00 */
[----:B------:R-:W-:Y:S01]  /*8410*/  CS2R R36, SRZ ;  /* 0x0000000000247805 */ /* 0x000fe2000001ff00 */
[----:B------:R4:W1:Y:S01]  /*8420*/  SHFL.IDX PT, R31, R6, RZ, 0x1c1f ;  /* 0x001c1fff061f7589 */ /* 0x00086200000e0000 */
[----:B------:R-:W-:Y:S01]  /*8430*/  CS2R R38, SRZ ;  /* 0x0000000000267805 */ /* 0x000fe2000001ff00 */
[----:B------:R-:W-:Y:S01]  /*8440*/  CS2R R60, SRZ ;  /* 0x00000000003c7805 */ /* 0x000fe2000001ff00 */
[----:B------:R-:W-:Y:S01]  /*8450*/  CS2R R20, SRZ ;  /* 0x0000000000147805 */ /* 0x000fe2000001ff00 */
[----:B------:R5:W1:Y:S01]  /*8460*/  SHFL.IDX PT, R30, R12, RZ, 0x1c1f ;  /* 0x001c1fff0c1e7589 */ /* 0x000a6200000e0000 */
[----:B------:R-:W-:Y:S01]  /*8470*/  CS2R R24, SRZ ;  /* 0x0000000000187805 */ /* 0x000fe2000001ff00 */
[----:B--2---:R-:W-:Y:S01]  /*8480*/  CS2R R4, SRZ ;  /* 0x0000000000047805 */ /* 0x004fe2000001ff00 */
[----:B----4-:R-:W-:Y:S01]  /*8490*/  CS2R R6, SRZ ;  /* 0x0000000000067805 */ /* 0x010fe2000001ff00 */
[----:B-----5:R-:W-:Y:S01]  /*84a0*/  CS2R R12, SRZ ;  /* 0x00000000000c7805 */ /* 0x020fe2000001ff00 */
[----:B------:R-:W-:Y:S05]  /*84b0*/  @P0 BRA `(.L_x_1420) ;  /* 0x0000043000000947 */ /* 0x000fea0003800000 */
[C---:B-1-3--:R-:W-:Y:S01]  /*84c0*/  ISETP.GE.AND P1, PT, R33.reuse, c[0x0][0x27c], PT ;  /* 0x00009f0021007a0c */ /* 0x04afe20003f26270 */
[----:B------:R-:W-:Y:S01]  /*84d0*/  IMAD.SHL.U32 R7, R33, 0x2, RZ ;  /* 0x0000000221077824 */ /* 0x000fe200078e00ff */
[----:B------:R-:W-:Y:S01]  /*84e0*/  SHF.R.S32.HI R6, RZ, 0x1f, R33 ;  /* 0x0000001fff067819 */ /* 0x000fe20000011421 */
[----:B------:R-:W-:Y:S01]  /*84f0*/  CS2R R26, SRZ ;  /* 0x00000000001a7805 */ /* 0x000fe2000001ff00 */
[C---:B------:R-:W-:Y:S01]  /*8500*/  ISETP.GE.AND P0, PT, R137.reuse, c[0x0][0x27c], PT ;  /* 0x00009f0089007a0c */ /* 0x040fe20003f06270 */
[----:B------:R-:W-:Y:S01]  /*8510*/  IMAD.SHL.U32 R5, R137, 0x2, RZ ;  /* 0x0000000289057824 */ /* 0x000fe200078e00ff */
[----:B------:R-:W-:-:S02]  /*8520*/  SHF.L.U64.HI R13, R33, 0x1, R6 ;  /* 0x00000001210d7819 */ /* 0x000fc40000010206 */
[----:B------:R-:W-:-:S05]  /*8530*/  SHF.R.S32.HI R4, RZ, 0x1f, R137 ;  /* 0x0000001fff047819 */ /* 0x000fca0000011489 */
[-C--:B------:R-:W-:Y:S02]  /*8540*/  @!P1 IADD3 R14, P2, R34, R7.reuse, RZ ;  /* 0x00000007220e9210 */ /* 0x080fe40007f5e0ff */
[----:B------:R-:W-:Y:S02]  /*8550*/  @!P1 IADD3 R28, P3, R30, R7, RZ ;  /* 0x000000071e1c9210 */ /* 0x000fe40007f7e0ff */
[----:B------:R-:W-:Y:S01]  /*8560*/  SHF.L.U64.HI R7, R137, 0x1, R4 ;  /* 0x0000000189077819 */ /* 0x000fe20000010204 */
[--C-:B------:R-:W-:Y:S01]  /*8570*/  @!P1 IMAD.X R15, R35, 0x1, R13.reuse, P2 ;  /* 0x00000001230f9824 */ /* 0x100fe200010e060d */
[----:B------:R-:W-:Y:S01]  /*8580*/  @!P0 IADD3 R24, P2, R34, R5, RZ ;  /* 0x0000000522188210 */ /* 0x000fe20007f5e0ff */
[----:B------:R-:W-:Y:S02]  /*8590*/  @!P1 IMAD.X R29, R31, 0x1, R13, P3 ;  /* 0x000000011f1d9824 */ /* 0x000fe400018e060d */
[----:B------:R-:W-:Y:S01]  /*85a0*/  CS2R R12, SRZ ;  /* 0x00000000000c7805 */ /* 0x000fe2000001ff00 */
[----:B------:R1:W5:Y:S01]  /*85b0*/  @!P1 LD.E.64 R26, [R14.64] ;  /* 0x000000080e1a9980 */ /* 0x000362000c101b00 */
[----:B------:R-:W-:Y:S01]  /*85c0*/  ISETP.GE.AND P3, PT, R19, c[0x0][0x27c], PT ;  /* 0x00009f0013007a0c */ /* 0x000fe20003f66270 */
[----:B------:R-:W-:-:S03]  /*85d0*/  @!P0 IMAD.X R25, R35, 0x1, R7, P2 ;  /* 0x0000000123198824 */ /* 0x000fc600010e0607 */
[----:B------:R2:W5:Y:S01]  /*85e0*/  @!P1 LD.E.64 R12, [R28.64] ;  /* 0x000000081c0c9980 */ /* 0x000562000c101b00 */
[----:B------:R-:W-:Y:S01]  /*85f0*/  @!P0 IADD3 R20, P1, R30, R5, RZ ;  /* 0x000000051e148210 */ /* 0x000fe20007f3e0ff */
[----:B------:R-:W-:Y:S01]  /*8600*/  CS2R R22, SRZ ;  /* 0x0000000000167805 */ /* 0x000fe2000001ff00 */
[----:B------:R-:W-:-:S03]  /*8610*/  ISETP.GE.AND P2, PT, R138, c[0x0][0x27c], PT ;  /* 0x00009f008a007a0c */ /* 0x000fc60003f46270 */
[----:B------:R-:W-:Y:S02]  /*8620*/  @!P0 IMAD.X R21, R31, 0x1, R7, P1 ;  /* 0x000000011f158824 */ /* 0x000fe400008e0607 */
[----:B------:R-:W-:Y:S01]  /*8630*/  CS2R R6, SRZ ;  /* 0x0000000000067805 */ /* 0x000fe2000001ff00 */
[----:B------:R-:W-:Y:S01]  /*8640*/  SHF.R.S32.HI R4, RZ, 0x1f, R19 ;  /* 0x0000001fff047819 */ /* 0x000fe20000011413 */
[----:B------:R3:W5:Y:S01]  /*8650*/  @!P0 LD.E.64 R22, [R24.64] ;  /* 0x0000000818168980 */ /* 0x000762000c101b00 */
[----:B------:R-:W-:Y:S02]  /*8660*/  SHF.R.S32.HI R5, RZ, 0x1f, R138 ;  /* 0x0000001fff057819 */ /* 0x000fe4000001148a */
[C---:B------:R-:W-:Y:S01]  /*8670*/  SHF.L.U64.HI R4, R19.reuse, 0x1, R4 ;  /* 0x0000000113047819 */ /* 0x040fe20000010204 */
[----:B------:R4:W5:Y:S01]  /*8680*/  @!P0 LD.E.64 R6, [R20.64] ;  /* 0x0000000814068980 */ /* 0x000962000c101b00 */
[----:B-1----:R-:W-:Y:S02]  /*8690*/  IMAD.SHL.U32 R14, R19, 0x2, RZ ;  /* 0x00000002130e7824 */ /* 0x002fe400078e00ff */
[----:B------:R-:W-:-:S03]  /*86a0*/  IMAD.SHL.U32 R15, R138, 0x2, RZ ;  /* 0x000000028a0f7824 */ /* 0x000fc600078e00ff */
[----:B------:R-:W-:Y:S02]  /*86b0*/  @!P3 IADD3 R42, P0, R34, R14, RZ ;  /* 0x0000000e222ab210 */ /* 0x000fe40007f1e0ff */
[----:B------:R-:W-:-:S03]  /*86c0*/  SHF.L.U64.HI R5, R138, 0x1, R5 ;  /* 0x000000018a057819 */ /* 0x000fc60000010205 */
[----:B------:R-:W-:Y:S01]  /*86d0*/  @!P3 IMAD.X R43, R35, 0x1, R4, P0 ;  /* 0x00000001232bb824 */ /* 0x000fe200000e0604 */
[----:B------:R-:W-:Y:S02]  /*86e0*/  @!P2 IADD3 R46, P0, R34, R15, RZ ;  /* 0x0000000f222ea210 */ /* 0x000fe40007f1e0ff */
[----:B------:R-:W-:-:S03]  /*86f0*/  ISETP.GE.AND P1, PT, R142, c[0x0][0x27c], PT ;  /* 0x00009f008e007a0c */ /* 0x000fc60003f26270 */
[----:B------:R-:W-:Y:S01]  /*8700*/  @!P2 IMAD.X R47, R35, 0x1, R5, P0 ;  /* 0x00000001232fa824 */ /* 0x000fe200000e0605 */
[----:B------:R-:W-:-:S05]  /*8710*/  @!P2 IADD3 R44, P0, R30, R15, RZ ;  /* 0x0000000f1e2ca210 */ /* 0x000fca0007f1e0ff */
[----:B------:R-:W-:Y:S01]  /*8720*/  @!P2 IMAD.X R45, R31, 0x1, R5, P0 ;  /* 0x000000011f2da824 */ /* 0x000fe200000e0605 */
[----:B------:R-:W-:Y:S01]  /*8730*/  ISETP.GE.AND P0, PT, R136, c[0x0][0x27c], PT ;  /* 0x00009f0088007a0c */ /* 0x000fe20003f06270 */
[----:B------:R-:W-:Y:S01]  /*8740*/  CS2R R38, SRZ ;  /* 0x0000000000267805 */ /* 0x000fe2000001ff00 */
[----:B---3--:R-:W-:Y:S01]  /*8750*/  CS2R R24, SRZ ;  /* 0x0000000000187805 */ /* 0x008fe2000001ff00 */
[----:B------:R-:W-:Y:S01]  /*8760*/  @!P3 IADD3 R40, P4, R30, R14, RZ ;  /* 0x0000000e1e28b210 */ /* 0x000fe20007f9e0ff */
[----:B------:R-:W-:Y:S01]  /*8770*/  @!P1 IMAD.WIDE R48, R142, 0x2, R34 ;  /* 0x000000028e309825 */ /* 0x000fe200078e0222 */
[----:B------:R-:W-:-:S03]  /*8780*/  SHF.R.S32.HI R15, RZ, 0x1f, R136 ;  /* 0x0000001fff0f7819 */ /* 0x000fc60000011488 */
[----:B----4-:R-:W-:Y:S01]  /*8790*/  @!P1 IMAD.WIDE R20, R142, 0x2, R30 ;  /* 0x000000028e149825 */ /* 0x010fe200078e021e */
[----:B------:R1:W5:Y:S03]  /*87a0*/  @!P1 LD.E.64 R38, [R48.64] ;  /* 0x0000000830269980 */ /* 0x000366000c101b00 */
[C---:B------:R-:W-:Y:S01]  /*87b0*/  IMAD.SHL.U32 R5, R136.reuse, 0x2, RZ ;  /* 0x0000000288057824 */ /* 0x040fe200078e00ff */
[----:B------:R3:W5:Y:S01]  /*87c0*/  @!P1 LD.E.64 R24, [R20.64] ;  /* 0x0000000814189980 */ /* 0x000762000c101b00 */
[----:B------:R-:W-:Y:S01]  /*87d0*/  @!P3 IMAD.X R41, R31, 0x1, R4, P4 ;  /* 0x000000011f29b824 */ /* 0x000fe200020e0604 */
[----:B------:R-:W-:Y:S02]  /*87e0*/  SHF.L.U64.HI R4, R136, 0x1, R15 ;  /* 0x0000000188047819 */ /* 0x000fe4000001020f */
[----:B------:R-:W-:-:S05]  /*87f0*/  @!P0 IADD3 R34, P1, R34, R5, RZ ;  /* 0x0000000522228210 */ /* 0x000fca0007f3e0ff */
[--C-:B------:R-:W-:Y:S01]  /*8800*/  @!P0 IMAD.X R35, R35, 0x1, R4.reuse, P1 ;  /* 0x0000000123238824 */ /* 0x100fe200008e0604 */
[----:B------:R-:W-:Y:S01]  /*8810*/  @!P0 IADD3 R30, P1, R30, R5, RZ ;  /* 0x000000051e1e8210 */ /* 0x000fe20007f3e0ff */
[----:B--2---:R-:W-:Y:S01]  /*8820*/  CS2R R28, SRZ ;  /* 0x00000000001c7805 */ /* 0x004fe2000001ff00 */
[----:B------:R-:W-:Y:S01]  /*8830*/  CS2R R36, SRZ ;  /* 0x0000000000247805 */ /* 0x000fe2000001ff00 */
[----:B------:R-:W-:Y:S01]  /*8840*/  CS2R R14, SRZ ;  /* 0x00000000000e7805 */ /* 0x000fe2000001ff00 */
[----:B------:R-:W-:Y:S01]  /*8850*/  CS2R R60, SRZ ;  /* 0x00000000003c7805 */ /* 0x000fe2000001ff00 */
[----:B------:R-:W-:Y:S02]  /*8860*/  @!P0 IMAD.X R31, R31, 0x1, R4, P1 ;  /* 0x000000011f1f8824 */ /* 0x000fe400008e0604 */
[----:B------:R-:W-:Y:S01]  /*8870*/  CS2R R4, SRZ ;  /* 0x0000000000047805 */ /* 0x000fe2000001ff00 */
[----:B------:R1:W5:Y:S04]  /*8880*/  @!P3 LD.E.64 R28, [R42.64] ;  /* 0x000000082a1cb980 */ /* 0x000368000c101b00 */
[----:B------:R1:W5:Y:S01]  /*8890*/  @!P2 LD.E.64 R36, [R46.64] ;  /* 0x000000082e24a980 */ /* 0x000362000c101b00 */
[----:B---3--:R-:W-:-:S03]  /*88a0*/  CS2R R20, SRZ ;  /* 0x0000000000147805 */ /* 0x008fc6000001ff00 */
[----:B------:R1:W5:Y:S04]  /*88b0*/  @!P3 LD.E.64 R4, [R40.64] ;  /* 0x000000082804b980 */ /* 0x000368000c101b00 */
[----:B------:R1:W5:Y:S04]  /*88c0*/  @!P0 LD.E.64 R14, [R34.64] ;  /* 0x00000008220e8980 */ /* 0x000368000c101b00 */
[----:B------:R1:W5:Y:S04]  /*88d0*/  @!P2 LD.E.64 R20, [R44.64] ;  /* 0x000000082c14a980 */ /* 0x000368000c101b00 */
[----:B------:R1:W5:Y:S02]  /*88e0*/  @!P0 LD.E.64 R60, [R30.64] ;  /* 0x000000081e3c8980 */ /* 0x000364000c101b00 */
.L_x_1420:
[----:B-1-3--:R-:W-:Y:S05]  /*88f0*/  BSYNC B0 ;  /* 0x0000000000007941 */ /* 0x00afea0003800000 */
.L_x_1419:
[----:B-----5:R-:W-:Y:S01]  /*8900*/  IMAD.MOV.U32 R56, RZ, RZ, R36 ;  /* 0x000000ffff387224 */ /* 0x020fe200078e0024 */
[----:B------:R-:W-:Y:S01]  /*8910*/  SHF.R.U64 R36, R36, 0x10, R37 ;  /* 0x0000001024247819 */ /* 0x000fe20000001225 */
[----:B------:R-:W-:Y:S01]  /*8920*/  IMAD.MOV.U32 R41, RZ, RZ, R21 ;  /* 0x000000ffff297224 */ /* 0x000fe200078e0015 */
[--C-:B------:R-:W-:Y:S01]  /*8930*/  SHF.R.U32.HI R35, RZ, 0x10, R37.reuse ;  /* 0x00000010ff237819 */ /* 0x100fe20000011625 */
[----:B------:R-:W-:Y:S01]  /*8940*/  IMAD.MOV.U32 R55, RZ, RZ, R37 ;  /* 0x000000ffff377224 */ /* 0x000fe200078e0025 */
[----:B------:R-:W-:Y:S01]  /*8950*/  SHF.R.U32.HI R32, RZ, 0x10, R21 ;  /* 0x00000010ff207819 */ /* 0x000fe20000011615 */
[--C-:B------:R-:W-:Y:S01]  /*8960*/  IMAD.MOV.U32 R44, RZ, RZ, R25.reuse ;  /* 0x000000ffff2c7224 */ /* 0x100fe200078e0019 */
[----:B------:R-:W-:Y:S01]  /*8970*/  SHF.R.U32.HI R37, RZ, 0x10, R25 ;  /* 0x00000010ff257819 */ /* 0x000fe20000011619 */
[----:B------:R-:W-:Y:S01]  /*8980*/  IMAD R86, R201, -0x80, R86 ;  /* 0xffffff80c9567824 */ /* 0x000fe200078e0256 */
[----:B------:R-:W-:Y:S01]  /*8990*/  PRMT R32, R41, 0x5410, R32 ;  /* 0x0000541029207816 */ /* 0x000fe20000000020 */
[----:B------:R-:W-:Y:S01]  /*89a0*/  IMAD.MOV.U32 R42, RZ, RZ, R20 ;  /* 0x000000ffff2a7224 */ /* 0x000fe200078e0014 */
[----:B------:R-:W-:Y:S01]  /*89b0*/  SHF.R.U64 R34, R20, 0x10, R21 ;  /* 0x0000001014227819 */ /* 0x000fe20000001215 */
[----:B------:R-:W-:Y:S01]  /*89c0*/  IMAD.MOV.U32 R54, RZ, RZ, R26 ;  /* 0x000000ffff367224 */ /* 0x000fe200078e001a */
[----:B------:R-:W-:Y:S01]  /*89d0*/  PRMT R37, R44, 0x5410, R37 ;  /* 0x000054102c257816 */ /* 0x000fe20000000025 */
[----:B------:R-:W-:Y:S01]  /*89e0*/  IMAD.MOV.U32 R53, RZ, RZ, R27 ;  /* 0x000000ffff357224 */ /* 0x000fe200078e001b */
[----:B------:R-:W-:Y:S01]  /*89f0*/  IMNMX R41, R86, 0x80, PT ;  /* 0x0000008056297817 */ /* 0x000fe20003800200 */
[----:B------:R-:W-:Y:S01]  /*8a00*/  IMAD.MOV.U32 R52, RZ, RZ, R22 ;  /* 0x000000ffff347224 */ /* 0x000fe200078e0016 */
[----:B------:R-:W-:Y:S01]  /*8a10*/  LOP3.LUT R44, R211, 0x18, R144, 0xf8, !PT ;  /* 0x00000018d32c7812 */ /* 0x000fe200078ef890 */
[----:B------:R-:W-:Y:S01]  /*8a20*/  IMAD.MOV.U32 R51, RZ, RZ, R23 ;  /* 0x000000ffff337224 */ /* 0x000fe200078e0017 */
[----:B------:R-:W-:Y:S01]  /*8a30*/  SHF.R.U64 R31, R26, 0x10, R27 ;  /* 0x000000101a1f7819 */ /* 0x000fe2000000121b */
[----:B------:R-:W-:Y:S01]  /*8a40*/  IMAD.MOV.U32 R49, RZ, RZ, R29 ;  /* 0x000000ffff317224 */ /* 0x000fe200078e001d */
[----:B------:R-:W-:Y:S01]  /*8a50*/  SHF.R.U32.HI R30, RZ, 0x10, R27 ;  /* 0x00000010ff1e7819 */ /* 0x000fe2000001161b */
[----:B------:R-:W-:Y:S01]  /*8a60*/  IMAD.MOV.U32 R18, RZ, RZ, R12 ;  /* 0x000000ffff127224 */ /* 0x000fe200078e000c */
[--C-:B------:R-:W-:Y:S01]  /*8a70*/  SHF.R.U64 R27, R22, 0x10, R23.reuse ;  /* 0x00000010161b7819 */ /* 0x100fe20000001217 */
[----:B------:R-:W-:Y:S01]  /*8a80*/  IMAD.MOV.U32 R58, RZ, RZ, R38 ;  /* 0x000000ffff3a7224 */ /* 0x000fe200078e0026 */
[----:B------:R-:W-:Y:S01]  /*8a90*/  SHF.R.U32.HI R26, RZ, 0x10, R23 ;  /* 0x00000010ff1a7819 */ /* 0x000fe20000011617 */
[----:B------:R-:W-:Y:S01]  /*8aa0*/  IMAD.MOV.U32 R46, RZ, RZ, R24 ;  /* 0x000000ffff2e7224 */ /* 0x000fe200078e0018 */
[----:B------:R-:W-:Y:S01]  /*8ab0*/  SHF.R.U64 R23, R28, 0x10, R29 ;  /* 0x000000101c177819 */ /* 0x000fe2000000121d */
[----:B------:R-:W-:Y:S01]  /*8ac0*/  IMAD.MOV.U32 R43, RZ, RZ, R7 ;  /* 0x000000ffff2b7224 */ /* 0x000fe200078e0007 */
[----:B------:R-:W-:Y:S01]  /*8ad0*/  SHF.R.U32.HI R22, RZ, 0x10, R29 ;  /* 0x00000010ff167819 */ /* 0x000fe2000001161d */
[----:B------:R-:W-:Y:S01]  /*8ae0*/  IMAD.MOV.U32 R50, RZ, RZ, R28 ;  /* 0x000000ffff327224 */ /* 0x000fe200078e001c */
[----:B------:R-:W-:Y:S01]  /*8af0*/  PRMT R34, R42, 0x5410, R34 ;  /* 0x000054102a227816 */ /* 0x000fe20000000022 */
[----:B------:R-:W-:Y:S01]  /*8b00*/  IMAD.MOV.U32 R57, RZ, RZ, R39 ;  /* 0x000000ffff397224 */ /* 0x000fe200078e0027 */
[----:B------:R-:W-:Y:S01]  /*8b10*/  ISETP.GE.AND P1, PT, R213, R41, PT ;  /* 0x00000029d500720c */ /* 0x000fe20003f26270 */
[----:B------:R-:W-:Y:S01]  /*8b20*/  IMAD.MOV.U32 R48, RZ, RZ, R14 ;  /* 0x000000ffff307224 */ /* 0x000fe200078e000e */
[----:B------:R-:W-:Y:S01]  /*8b30*/  SHF.R.U64 R29, R12, 0x10, R13 ;  /* 0x000000100c1d7819 */ /* 0x000fe2000000120d */
[----:B------:R-:W-:Y:S01]  /*8b40*/  IMAD.MOV.U32 R12, RZ, RZ, R6 ;  /* 0x000000ffff0c7224 */ /* 0x000fe200078e0006 */
[----:B------:R-:W-:Y:S01]  /*8b50*/  LOP3.LUT R42, R140, R44, R141, 0xf6, !PT ;  /* 0x0000002c8c2a7212 */ /* 0x000fe200078ef68d */
[----:B------:R-:W-:Y:S01]  /*8b60*/  IMAD.MOV.U32 R47, RZ, RZ, R15 ;  /* 0x000000ffff2f7224 */ /* 0x000fe200078e000f */
[----:B------:R-:W-:Y:S01]  /*8b70*/  LOP3.LUT P0, RZ, R212, 0x4, RZ, 0xc0, !PT ;  /* 0x00000004d4ff7812 */ /* 0x000fe2000780c0ff */
[----:B------:R-:W-:Y:S01]  /*8b80*/  IMAD.MOV.U32 R45, RZ, RZ, R13 ;  /* 0x000000ffff2d7224 */ /* 0x000fe200078e000d */
[----:B------:R-:W-:Y:S01]  /*8b90*/  PRMT R29, R18, 0x5410, R29 ;  /* 0x00005410121d7816 */ /* 0x000fe2000000001d */
[----:B------:R-:W-:Y:S01]  /*8ba0*/  IMAD.SHL.U32 R18, R42, 0x2, RZ ;  /* 0x000000022a127824 */ /* 0x000fe200078e00ff */
[----:B------:R-:W-:Y:S01]  /*8bb0*/  SHF.R.U64 R40, R38, 0x10, R39 ;  /* 0x0000001026287819 */ /* 0x000fe20000001227 */
[----:B------:R-:W-:-:S04]  /*8bc0*/  DEPBAR.LE SB0, 0x3 ;  /* 0x000080c00000791a */ /* 0x000fc80000000000 */
[----:B------:R-:W-:Y:S01]  /*8bd0*/  SHF.R.U64 R38, R24, 0x10, R25 ;  /* 0x0000001018267819 */ /* 0x000fe20000001219 */
[----:B------:R-:W-:Y:S01]  /*8be0*/  BSSY B1, `(.L_x_1421) ;  /* 0x0000122000017945 */ /* 0x000fe20003800000 */
[--C-:B------:R-:W-:Y:S01]  /*8bf0*/  SHF.R.U64 R25, R6, 0x10, R7.reuse ;  /* 0x0000001006197819 */ /* 0x100fe20000001207 */
[----:B------:R-:W-:Y:S01]  /*8c00*/  IMAD.MOV.U32 R6, RZ, RZ, R4 ;  /* 0x000000ffff067224 */ /* 0x000fe200078e0004 */
[----:B------:R-:W-:Y:S01]  /*8c10*/  SHF.R.U32.HI R24, RZ, 0x10, R7 ;  /* 0x00000010ff187819 */ /* 0x000fe20000011607 */
[--C-:B------:R-:W-:Y:S01]  /*8c20*/  IMAD.MOV.U32 R7, RZ, RZ, R5.reuse ;  /* 0x000000ffff077224 */ /* 0x100fe200078e0005 */
[----:B------:R-:W-:Y:S01]  /*8c30*/  SHF.R.U64 R21, R4, 0x10, R5 ;  /* 0x0000001004157819 */ /* 0x000fe20000001205 */
[----:B------:R-:W-:Y:S01]  /*8c40*/  IMAD.MOV.U32 R4, RZ, RZ, R61 ;  /* 0x000000ffff047224 */ /* 0x000fe200078e003d */
[----:B------:R-:W-:Y:S01]  /*8c50*/  SHF.R.U32.HI R20, RZ, 0x10, R5 ;  /* 0x00000010ff147819 */ /* 0x000fe20000011605 */
[----:B------:R-:W-:Y:S01]  /*8c60*/  IMAD.MOV.U32 R5, RZ, RZ, R60 ;  /* 0x000000ffff057224 */ /* 0x000fe200078e003c */
[----:B------:R-:W-:-:S02]  /*8c70*/  SHF.R.U64 R17, R14, 0x10, R15 ;  /* 0x000000100e117819 */ /* 0x000fc4000000120f */
[----:B------:R-:W-:Y:S02]  /*8c80*/  SHF.R.U32.HI R28, RZ, 0x10, R13 ;  /* 0x00000010ff1c7819 */ /* 0x000fe4000001160d */
[----:B------:R-:W-:Y:S02]  /*8c90*/  SHF.R.U32.HI R39, RZ, 0x10, R39 ;  /* 0x00000010ff277819 */ /* 0x000fe40000011627 */
[----:B------:R-:W-:Y:S02]  /*8ca0*/  SHF.R.U32.HI R15, RZ, 0x10, R15 ;  /* 0x00000010ff0f7819 */ /* 0x000fe4000001160f */
[--C-:B------:R-:W-:Y:S02]  /*8cb0*/  SHF.R.U64 R14, R60, 0x10, R61.reuse ;  /* 0x000000103c0e7819 */ /* 0x100fe4000000123d */
[----:B------:R-:W-:Y:S02]  /*8cc0*/  SHF.R.U32.HI R13, RZ, 0x10, R61 ;  /* 0x00000010ff0d7819 */ /* 0x000fe4000001163d */
[----:B------:R-:W-:-:S02]  /*8cd0*/  IADD3 R42, R18, 0x18100, RZ ;  /* 0x00018100122a7810 */ /* 0x000fc40007ffe0ff */
[----:B------:R-:W-:Y:S02]  /*8ce0*/  PRMT R25, R12, 0x5410, R25 ;  /* 0x000054100c197816 */ /* 0x000fe40000000019 */
[----:B------:R-:W-:Y:S02]  /*8cf0*/  IADD3 R12, R18, 0x18140, RZ ;  /* 0x00018140120c7810 */ /* 0x000fe40007ffe0ff */
        /* <DEDUP_REMOVED lines=17> */
[----:B------:R-:W-:Y:S02]  /*8e10*/  @P0 IADD3 R12, R42, -0x40, RZ ;  /* 0xffffffc02a0c0810 */ /* 0x000fe40007ffe0ff */
[----:B------:R-:W-:Y:S02]  /*8e20*/  PRMT R14, R5, 0x5410, R14 ;  /* 0x00005410050e7816 */ /* 0x000fe4000000000e */
        /* <DEDUP_REMOVED lines=8> */
[----:B------:R-:W-:Y:S01]  /*8eb0*/  IMAD.U32 R44, R38, 0x10000, RZ ;  /* 0x00010000262c7824 */ /* 0x000fe200078e00ff */
[----:B------:R-:W-:Y:S02]  /*8ec0*/  LOP3.LUT R45, R40, 0xffff0000, RZ, 0xc0, !PT ;  /* 0xffff0000282d7812 */ /* 0x000fe400078ec0ff */
[C---:B-1----:R-:W-:Y:S01]  /*8ed0*/  SHF.L.U32 R43, R4.reuse, 0x10, RZ ;  /* 0x00000010042b7819 */ /* 0x042fe200000006ff */
[----:B------:R-:W-:Y:S01]  /*8ee0*/  IMAD.U32 R46, R7, 0x10000, RZ ;  /* 0x00010000072e7824 */ /* 0x000fe200078e00ff */
[----:B------:R-:W-:Y:S02]  /*8ef0*/  LOP3.LUT R42, R4, 0xffff0000, RZ, 0xc0, !PT ;  /* 0xffff0000042a7812 */ /* 0x000fe400078ec0ff */
[C---:B------:R-:W-:Y:S02]  /*8f00*/  SHF.L.U32 R4, R5.reuse, 0x10, RZ ;  /* 0x0000001005047819 */ /* 0x040fe400000006ff */
[----:B------:R-:W-:-:S02]  /*8f10*/  LOP3.LUT R50, R5, 0xffff0000, RZ, 0xc0, !PT ;  /* 0xffff000005327812 */ /* 0x000fc400078ec0ff */
[----:B------:R-:W-:Y:S02]  /*8f20*/  LOP3.LUT R5, R38, 0xffff0000, RZ, 0xc0, !PT ;  /* 0xffff000026057812 */ /* 0x000fe400078ec0ff */
[C---:B------:R-:W-:Y:S02]  /*8f30*/  SHF.L.U32 R49, R6.reuse, 0x10, RZ ;  /* 0x0000001006317819 */ /* 0x040fe400000006ff */
[----:B------:R-:W-:Y:S01]  /*8f40*/  LOP3.LUT R48, R6, 0xffff0000, RZ, 0xc0, !PT ;  /* 0xffff000006307812 */ /* 0x000fe200078ec0ff */
[CC--:B------:R-:W-:Y:S01]  /*8f50*/  FMUL.FTZ R6, R42.reuse, R44.reuse ;  /* 0x0000002c2a067220 */ /* 0x0c0fe20000410000 */
[----:B------:R-:W-:Y:S01]  /*8f60*/  LOP3.LUT R51, R7, 0xffff0000, RZ, 0xc0, !PT ;  /* 0xffff000007337812 */ /* 0x000fe200078ec0ff */
[----:B------:R-:W-:Y:S02]  /*8f70*/  FMUL.FTZ R42, R42, R47 ;  /* 0x0000002f2a2a7220 */ /* 0x000fe40000410000 */
        /* <DEDUP_REMOVED lines=12> */
[----:B------:R-:W-:Y:S02]  /*9040*/  FMUL.FTZ R48, R48, R47 ;  /* 0x0000002f30307220 */ /* 0x000fe40000410000 */
[----:B------:R-:W-:Y:S02]  /*9050*/  FMUL.FTZ R51, R51, R45 ;  /* 0x0000002d33337220 */ /* 0x000fe40000410000 */
[----:B------:R-:W-:Y:S01]  /*9060*/  FFMA.FTZ R47, R49, R47, -R4 ;  /* 0x0000002f312f7223 */ /* 0x000fe20000010804 */
[----:B------:R-:W-:Y:S01]  /*9070*/  F2FP.BF16.PACK_AB R4, R43, R6 ;  /* 0x000000062b04723e */ /* 0x000fe200000010ff */
[----:B------:R-:W-:-:S02]  /*9080*/  FFMA.FTZ R48, R49, R44, R48 ;  /* 0x0000002c31307223 */ /* 0x000fc40000010030 */
[----:B------:R-:W-:Y:S01]  /*9090*/  FFMA.FTZ R45, R46, R45, -R5 ;  /* 0x0000002d2e2d7223 */ /* 0x000fe20000010805 */
[----:B------:R-:W-:Y:S01]  /*90a0*/  F2FP.BF16.PACK_AB R5, R50, R7 ;  /* 0x000000073205723e */ /* 0x000fe200000010ff */
[----:B------:R-:W-:Y:S01]  /*90b0*/  FFMA.FTZ R42, R46, R42, R51 ;  /* 0x0000002a2e2a7223 */ /* 0x000fe20000010033 */
[----:B------:R-:W-:-:S04]  /*90c0*/  F2FP.BF16.PACK_AB R6, R48, R47 ;  /* 0x0000002f3006723e */ /* 0x000fc800000010ff */
[----:B------:R-:W-:-:S05]  /*90d0*/  F2FP.BF16.PACK_AB R7, R42, R45 ;  /* 0x0000002d2a07723e */ /* 0x000fca00000010ff */
[----:B------:R1:W-:Y:S02]  /*90e0*/  STS.128 [R18+0x18100], R4 ;  /* 0x0181000412007388 */ /* 0x0003e40000000c00 */
.L_x_1424:
[----:B------:R-:W-:Y:S05]  /*90f0*/  BSYNC B0 ;  /* 0x0000000000007941 */ /* 0x000fea0003800000 */
.L_x_1423:
[----:B------:R-:W-:Y:S01]  /*9100*/  ISETP.GE.AND P0, PT, R138, c[0x0][0x27c], PT ;  /* 0x00009f008a007a0c */ /* 0x000fe20003f06270 */
[----:B------:R-:W-:-:S12]  /*9110*/  BSSY B0, `(.L_x_1425) ;  /* 0x0000028000007945 */ /* 0x000fd80003800000 */
[----:B------:R-:W-:Y:S05]  /*9120*/  @P0 BRA `(.L_x_1426) ;  /* 0x0000026000000947 */ /* 0x000fea0003800000 */
[----:B-1----:R-:W1:Y:S01]  /*9130*/  LDS.128 R4, [R12] ;  /* 0x000000000c047984 */ /* 0x002e620000000c00 */
        /* <DEDUP_REMOVED lines=14> */
[----:B------:R-:W-:Y:S02]  /*9220*/  FMUL.FTZ R7, R50, R5 ;  /* 0x0000000532077220 */ /* 0x000fe40000410000 */
[----:B------:R-:W-:Y:S01]  /*9230*/  FFMA.FTZ R6, R43, R47, -R6 ;  /* 0x0000002f2b067223 */ /* 0x000fe20000010806 */
[----:B------:R-:W-:Y:S01]  /*9240*/  SHF.L.U32 R47, R35, 0x10, RZ ;  /* 0x00000010232f7819 */ /* 0x000fe200000006ff */
[----:B------:R-:W-:Y:S01]  /*9250*/  FFMA.FTZ R43, R43, R44, R42 ;  /* 0x0000002c2b2b7223 */ /* 0x000fe2000001002a */
[----:B------:R-:W-:Y:S01]  /*9260*/  SHF.L.U32 R44, R32, 0x10, RZ ;  /* 0x00000010202c7819 */ /* 0x000fe200000006ff */
        /* <DEDUP_REMOVED lines=17> */
[----:B------:R1:W-:Y:S02]  /*9380*/  STS.128 [R12], R4 ;  /* 0x000000040c007388 */ /* 0x0003e40000000c00 */
.L_x_1426:
[----:B------:R-:W-:Y:S05]  /*9390*/  BSYNC B0 ;  /* 0x0000000000007941 */ /* 0x000fea0003800000 */
.L_x_1425:
[----:B------:R-:W-:Y:S01]  /*93a0*/  ISETP.GE.AND P0, PT, R33, c[0x0][0x27c], PT ;  /* 0x00009f0021007a0c */ /* 0x000fe20003f06270 */
[----:B------:R-:W-:-:S12]  /*93b0*/  BSSY B0, `(.L_x_1427) ;  /* 0x0000028000007945 */ /* 0x000fd80003800000 */
[----:B------:R-:W-:Y:S05]  /*93c0*/  @P0 BRA `(.L_x_1428) ;  /* 0x0000026000000947 */ /* 0x000fea0003800000 */
[----:B-1----:R-:W1:Y:S01]  /*93d0*/  LDS.128 R4, [R18+0x1c100] ;  /* 0x01c1000012047984 */ /* 0x002e620000000c00 */
        /* <DEDUP_REMOVED lines=37> */
.L_x_1428:
[----:B------:R-:W-:Y:S05]  /*9630*/  BSYNC B0 ;  /* 0x0000000000007941 */ /* 0x000fea0003800000 */
.L_x_1427:
        /* <DEDUP_REMOVED lines=41> */
.L_x_1430:
[----:B------:R-:W-:Y:S05]  /*98d0*/  BSYNC B0 ;  /* 0x0000000000007941 */ /* 0x000fea0003800000 */
.L_x_1429:
        /* <DEDUP_REMOVED lines=41> */
.L_x_1432:
[----:B------:R-:W-:Y:S05]  /*9b70*/  BSYNC B0 ;  /* 0x0000000000007941 */ /* 0x000fea0003800000 */
.L_x_1431:
[----:B------:R-:W-:-:S13]  /*9b80*/  ISETP.GE.AND P0, PT, R136, c[0x0][0x27c], PT ;  /* 0x00009f0088007a0c */ /* 0x000fda0003f06270 */
[----:B------:R-:W-:Y:S05]  /*9b90*/  @P0 BRA `(.L_x_1422) ;  /* 0x0000026000000947 */ /* 0x000fea0003800000 */
[----:B-1----:R-:W1:Y:S01]  /*9ba0*/  LDS.128 R4, [R12+0x8000] ;  /* 0x008000000c047984 */ /* 0x002e620000000c00 */
[C---:B------:R-:W-:Y:S01]  /*9bb0*/  SHF.L.U32 R47, R17.reuse, 0x10, RZ ;  /* 0x00000010112f7819 */ /* 0x040fe200000006ff */
        /* <DEDUP_REMOVED lines=36> */
.L_x_1422:
[----:B------:R-:W-:Y:S05]  /*9e00*/  BSYNC B1 ;  /* 0x0000000000017941 */ /* 0x000fea0003800000 */
.L_x_1421:
[----:B------:R-:W-:-:S13]  /*9e10*/  ISETP.GE.AND P0, PT, R16, R41, PT ;  /* 0x000000291000720c */ /* 0x000fda0003f06270 */
[----:B------:R-:W-:Y:S05]  /*9e20*/  @P0 BRA `(.L_x_1433) ;  /* 0x00003d7000000947 */ /* 0x000fea0003800000 */
[----:B------:R-:W-:Y:S01]  /*9e30*/  ISETP.GE.AND P0, PT, R142, c[0x0][0x27c], PT ;  /* 0x00009f008e007a0c */ /* 0x000fe20003f06270 */
[----:B------:R-:W-:-:S12]  /*9e40*/  BSSY B0, `(.L_x_1434) ;  /* 0x0000028000007945 */ /* 0x000fd80003800000 */
[----:B------:R-:W-:Y:S05]  /*9e50*/  @P0 BRA `(.L_x_1435) ;  /* 0x0000026000000947 */ /* 0x000fea0003800000 */
[----:B-1----:R-:W1:Y:S01]  /*9e60*/  LDS.128 R4, [R18+0x1a100] ;  /* 0x01a1000012047984 */ /* 0x002e620000000c00 */
[----:B------:R-:W-:Y:S02]  /*9e70*/  LOP3.LUT R43, R40, 0xffff0000, RZ, 0xc0, !PT ;  /* 0xffff0000282b7812 */ /* 0x000fe400078ec0ff */
[----:B------:R-:W-:Y:S02]  /*9e80*/  LOP3.LUT R45, R38, 0xffff0000, RZ, 0xc0, !PT ;  /* 0xffff0000262d7812 */ /* 0x000fe400078ec0ff */
[C---:B-1----:R-:W-:Y:S02]  /*9e90*/  SHF.L.U32 R41, R4.reuse, 0x10, RZ ;  /* 0x0000001004297819 */ /* 0x042fe400000006ff */
[----:B------:R-:W-:Y:S02]  /*9ea0*/  LOP3.LUT R16, R4, 0xffff0000, RZ, 0xc0, !PT ;  /* 0xffff000004107812 */ /* 0x000fe400078ec0ff */
[C---:B------:R-:W-:Y:S02]  /*9eb0*/  SHF.L.U32 R4, R5.reuse, 0x10, RZ ;  /* 0x0000001005047819 */ /* 0x040fe400000006ff */
[----:B------:R-:W-:-:S02]  /*9ec0*/  LOP3.LUT R42, R5, 0xffff0000, RZ, 0xc0, !PT ;  /* 0xffff0000052a7812 */ /* 0x000fc400078ec0ff */
[----:B------:R-:W-:Y:S01]  /*9ed0*/  SHF.L.U32 R5, R40, 0x10, RZ ;  /* 0x0000001028057819 */ /* 0x000fe200000006ff */
[----:B------:R-:W-:Y:S01]  /*9ee0*/  IMAD.U32 R40, R38, 0x10000, RZ ;  /* 0x0001000026287824 */ /* 0x000fe200078e00ff */
[C---:B------:R-:W-:Y:S01]  /*9ef0*/  SHF.L.U32 R46, R6.reuse, 0x10, RZ ;  /* 0x00000010062e7819 */ /* 0x040fe200000006ff */
[C---:B------:R-:W-:Y:S01]  /*9f00*/  IMAD.U32 R38, R7.reuse, 0x10000, RZ ;  /* 0x0001000007267824 */ /* 0x040fe200078e00ff */
[----:B------:R-:W-:Y:S01]  /*9f10*/  LOP3.LUT R44, R6, 0xffff0000, RZ, 0xc0, !PT ;  /* 0xffff0000062c7812 */ /* 0x000fe200078ec0ff */
[----:B------:R-:W-:Y:S01]  /*9f20*/  FMUL.FTZ R6, R40, R16 ;  /* 0x0000001028067220 */ /* 0x000fe20000410000 */
[----:B------:R-:W-:Y:S01]  /*9f30*/  LOP3.LUT R47, R7, 0xffff0000, RZ, 0xc0, !PT ;  /* 0xffff0000072f7812 */ /* 0x000fe200078ec0ff */
[----:B------:R-:W-:Y:S02]  /*9f40*/  FMUL.FTZ R7, R45, R42 ;  /* 0x0000002a2d077220 */ /* 0x000fe40000410000 */
[C---:B------:R-:W-:Y:S02]  /*9f50*/  FMUL.FTZ R16, R5.reuse, R16 ;  /* 0x0000001005107220 */ /* 0x040fe40000410000 */
[----:B------:R-:W-:-:S02]  /*9f60*/  FFMA.FTZ R6, R5, R41, -R6 ;  /* 0x0000002905067223 */ /* 0x000fc40000010806 */
[----:B------:R-:W-:Y:S01]  /*9f70*/  FFMA.FTZ R5, R43, R4, -R7 ;  /* 0x000000042b057223 */ /* 0x000fe20000010807 */
[----:B------:R-:W-:Y:S01]  /*9f80*/  SHF.L.U32 R7, R37, 0x10, RZ ;  /* 0x0000001025077819 */ /* 0x000fe200000006ff */
[----:B------:R-:W-:Y:S01]  /*9f90*/  FMUL.FTZ R42, R43, R42 ;  /* 0x0000002a2b2a7220 */ /* 0x000fe20000410000 */
[----:B------:R-:W-:Y:S01]  /*9fa0*/  SHF.L.U32 R43, R39, 0x10, RZ ;  /* 0x00000010272b7819 */ /* 0x000fe200000006ff */
[----:B------:R-:W-:Y:S01]  /*9fb0*/  FFMA.FTZ R41, R40, R41, R16 ;  /* 0x0000002928297223 */ /* 0x000fe20000010010 */
[----:B------:R-:W-:Y:S01]  /*9fc0*/  LOP3.LUT R37, R37, 0xffff0000, RZ, 0xc0, !PT ;  /* 0xffff000025257812 */ /* 0x000fe200078ec0ff */
[----:B------:R-:W-:Y:S01]  /*9fd0*/  FFMA.FTZ R42, R45, R4, R42 ;  /* 0x000000042d2a7223 */ /* 0x000fe2000001002a */
[----:B------:R-:W-:Y:S01]  /*9fe0*/  LOP3.LUT R39, R39, 0xffff0000, RZ, 0xc0, !PT ;  /* 0xffff000027277812 */ /* 0x000fe200078ec0ff */
[-C--:B------:R-:W-:Y:S02]  /*9ff0*/  FMUL.FTZ R4, R7, R44.reuse ;  /* 0x0000002c07047220 */ /* 0x080fe40000410000 */
[----:B------:R-:W-:Y:S01]  /*a000*/  FMUL.FTZ R44, R43, R44 ;  /* 0x0000002c2b2c7220 */ /* 0x000fe20000410000 */
[----:B------:R-:W-:Y:S01]  /*a010*/  F2FP.BF16.PACK_AB R5, R42, R5 ;  /* 0x000000052a05723e */ /* 0x000fe200000010ff */
[----:B------:R-:W-:-:S02]  /*a020*/  FMUL.FTZ R16, R37, R47 ;  /* 0x0000002f25107220 */ /* 0x000fc40000410000 */
[----:B------:R-:W-:Y:S02]  /*a030*/  FMUL.FTZ R47, R39, R47 ;  /* 0x0000002f272f7220 */ /* 0x000fe40000410000 */
[----:B------:R-:W-:Y:S02]  /*a040*/  FFMA.FTZ R44, R7, R46, R44 ;  /* 0x0000002e072c7223 */ /* 0x000fe4000001002c */
[----:B------:R-:W-:Y:S02]  /*a050*/  FFMA.FTZ R7, R39, R38, -R16 ;  /* 0x0000002627077223 */ /* 0x000fe40000010810 */
[----:B------:R-:W-:Y:S01]  /*a060*/  FFMA.FTZ R43, R43, R46, -R4 ;  /* 0x0000002e2b2b7223 */ /* 0x000fe20000010804 */
[----:B------:R-:W-:Y:S01]  /*a070*/  F2FP.BF16.PACK_AB R4, R41, R6 ;  /* 0x000000062904723e */ /* 0x000fe200000010ff */
[----:B------:R-:W-:-:S03]  /*a080*/  FFMA.FTZ R38, R37, R38, R47 ;  /* 0x0000002625267223 */ /* 0x000fc6000001002f */
[----:B------:R-:W-:Y:S02]  /*a090*/  F2FP.BF16.PACK_AB R6, R44, R43 ;  /* 0x0000002b2c06723e */ /* 0x000fe400000010ff */
[----:B------:R-:W-:-:S05]  /*a0a0*/  F2FP.BF16.PACK_AB R7, R38, R7 ;  /* 0x000000072607723e */ /* 0x000fca00000010ff */
[----:B------:R1:W-:Y:S02]  /*a0b0*/  STS.128 [R18+0x1a100], R4 ;  /* 0x01a1000412007388 */ /* 0x0003e40000000c00 */
.L_x_1435:
[----:B------:R-:W-:Y:S05]  /*a0c0*/  BSYNC B0 ;  /* 0x0000000000007941 */ /* 0x000fea0003800000 */
.L_x_1434:
        /* <DEDUP_REMOVED lines=20> */
[C---:B------:R-:W-:Y:S01]  /*a210*/  FFMA.FTZ R5, R39.reuse, R4, -R7 ;  /* 0x0000000427057223 */ /* 0x040fe20000010807 */
        /* <DEDUP_REMOVED lines=12> */
[-C--:B------:R-:W-:Y:S02]  /*a2e0*/  FFMA.FTZ R40, R7, R42.reuse, R40 ;  /* 0x0000002a07287223 */ /* 0x080fe40000010028 */
[----:B------:R-:W-:Y:S01]  /*a2f0*/  FFMA.FTZ R39, R39, R42, -R4 ;  /* 0x0000002a27277223 */ /* 0x000fe20000010804 */
[----:B------:R-:W-:Y:S01]  /*a300*/  F2FP.BF16.PACK_AB R4, R37, R6 ;  /* 0x000000062504723e */ /* 0x000fe200000010ff */
[-C--:B------:R-:W-:Y:S02]  /*a310*/  FFMA.FTZ R7, R35, R34.reuse, -R16 ;  /* 0x0000002223077223 */ /* 0x080fe40000010810 */
[----:B------:R-:W-:Y:S01]  /*a320*/  FFMA.FTZ R32, R32, R34, R43 ;  /* 0x0000002220207223 */ /* 0x000fe2000001002b */
[----:B------:R-:W-:-:S04]  /*a330*/  F2FP.BF16.PACK_AB R6, R40, R39 ;  /* 0x000000272806723e */ /* 0x000fc800000010ff */
[----:B------:R-:W-:-:S05]  /*a340*/  F2FP.BF16.PACK_AB R7, R32, R7 ;  /* 0x000000072007723e */ /* 0x000fca00000010ff */
[----:B------:R1:W-:Y:S02]  /*a350*/  STS.128 [R12+0x2000], R4 ;  /* 0x002000040c007388 */ /* 0x0003e40000000c00 */
.L_x_1437:
[----:B------:R-:W-:Y:S05]  /*a360*/  BSYNC B0 ;  /* 0x0000000000007941 */ /* 0x000fea0003800000 */
.L_x_1436:
        /* <DEDUP_REMOVED lines=15> */
[-C--:B------:R-:W-:Y:S01]  /*a460*/  FMUL.FTZ R6, R31, R16.reuse ;  /* 0x000000101f067220 */ /* 0x080fe20000410000 */
[----:B------:R-:W-:Y:S01]  /*a470*/  LOP3.LUT R38, R7, 0xffff0000, RZ, 0xc0, !PT ;  /* 0xffff000007267812 */ /* 0x000fe200078ec0ff */
[-C--:B------:R-:W-:Y:S02]  /*a480*/  FMUL.FTZ R7, R29, R33.reuse ;  /* 0x000000211d077220 */ /* 0x080fe40000410000 */
        /* <DEDUP_REMOVED lines=15> */
[-C--:B------:R-:W-:Y:S01]  /*a580*/  FFMA.FTZ R16, R16, R37.reuse, -R4 ;  /* 0x0000002510107223 */ /* 0x080fe20000010804 */
[----:B------:R-:W-:Y:S01]  /*a590*/  F2FP.BF16.PACK_AB R4, R31, R6 ;  /* 0x000000061f04723e */ /* 0x000fe200000010ff */
[----:B------:R-:W-:-:S02]  /*a5a0*/  FFMA.FTZ R7, R7, R37, R36 ;  /* 0x0000002507077223 */ /* 0x000fc40000010024 */
[-C--:B------:R-:W-:Y:S02]  /*a5b0*/  FFMA.FTZ R29, R30, R35.reuse, -R29 ;  /* 0x000000231e1d7223 */ /* 0x080fe4000001081d */
[----:B------:R-:W-:Y:S01]  /*a5c0*/  FFMA.FTZ R38, R28, R35, R38 ;  /* 0x000000231c267223 */ /* 0x000fe20000010026 */
[----:B------:R-:W-:-:S04]  /*a5d0*/  F2FP.BF16.PACK_AB R6, R7, R16 ;  /* 0x000000100706723e */ /* 0x000fc800000010ff */
[----:B------:R-:W-:-:S05]  /*a5e0*/  F2FP.BF16.PACK_AB R7, R38, R29 ;  /* 0x0000001d2607723e */ /* 0x000fca00000010ff */
[----:B------:R1:W-:Y:S02]  /*a5f0*/  STS.128 [R18+0x1e100], R4 ;  /* 0x01e1000412007388 */ /* 0x0003e40000000c00 */
.L_x_1439:
[----:B------:R-:W-:Y:S05]  /*a600*/  BSYNC B0 ;  /* 0x0000000000007941 */ /* 0x000fea0003800000 */
.L_x_1438:
        /* <DEDUP_REMOVED lines=41> */
.L_x_1441:
[----:B------:R-:W-:Y:S05]  /*a8a0*/  BSYNC B0 ;  /* 0x0000000000007941 */ /* 0x000fea0003800000 */
.L_x_1440:
        /* <DEDUP_REMOVED lines=27> */
[----:B------:R-:W-:Y:S01]  /*aa60*/  FFMA.FTZ R24, R21, R4, R24 ;  /* 0x0000000415187223 */ /* 0x000fe20000010018 */
[----:B------:R-:W-:Y:S01]  /*aa70*/  F2FP.BF16.PACK_AB R4, R19, R6 ;  /* 0x000000061304723e */ /* 0x000fe200000010ff */
[-C--:B------:R-:W-:Y:S02]  /*aa80*/  FMUL.FTZ R21, R7, R27.reuse ;  /* 0x0000001b07157220 */ /* 0x080fe40000410000 */
[----:B------:R-:W-:Y:S01]  /*aa90*/  FMUL.FTZ R27, R16, R27 ;  /* 0x0000001b101b7220 */ /* 0x000fe20000410000 */
[----:B------:R-:W-:Y:S01]  /*aaa0*/  F2FP.BF16.PACK_AB R5, R24, R5 ;  /* 0x000000051805723e */ /* 0x000fe200000010ff */
[-C--:B------:R-:W-:Y:S02]  /*aab0*/  FMUL.FTZ R23, R20, R29.reuse ;  /* 0x0000001d14177220 */ /* 0x080fe40000410000 */
[----:B------:R-:W-:Y:S02]  /*aac0*/  FMUL.FTZ R29, R22, R29 ;  /* 0x0000001d161d7220 */ /* 0x000fe40000410000 */
[----:B------:R-:W-:-:S02]  /*aad0*/  FFMA.FTZ R21, R16, R28, -R21 ;  /* 0x0000001c10157223 */ /* 0x000fc40000010815 */
[----:B------:R-:W-:Y:S02]  /*aae0*/  FFMA.FTZ R28, R7, R28, R27 ;  /* 0x0000001c071c7223 */ /* 0x000fe4000001001b */
[-C--:B------:R-:W-:Y:S02]  /*aaf0*/  FFMA.FTZ R7, R22, R26.reuse, -R23 ;  /* 0x0000001a16077223 */ /* 0x080fe40000010817 */
[----:B------:R-:W-:Y:S01]  /*ab00*/  FFMA.FTZ R20, R20, R26, R29 ;  /* 0x0000001a14147223 */ /* 0x000fe2000001001d */
[----:B------:R-:W-:-:S04]  /*ab10*/  F2FP.BF16.PACK_AB R6, R28, R21 ;  /* 0x000000151c06723e */ /* 0x000fc800000010ff */
[----:B------:R-:W-:-:S05]  /*ab20*/  F2FP.BF16.PACK_AB R7, R20, R7 ;  /* 0x000000071407723e */ /* 0x000fca00000010ff */
[----:B------:R1:W-:Y:S02]  /*ab30*/  STS.128 [R18+0x22100], R4 ;  /* 0x0221000412007388 */ /* 0x0003e40000000c00 */
.L_x_1443:
[----:B------:R-:W-:Y:S05]  /*ab40*/  BSYNC B0 ;  /* 0x0000000000007941 */ /* 0x000fea0003800000 */
.L_x_1442:
        /* <DEDUP_REMOVED lines=19> */
[C---:B------:R-:W-:Y:S01]  /*ac80*/  FFMA.FTZ R5, R20.reuse, R4, -R7 ;  /* 0x0000000414057223 */ /* 0x040fe20000010807 */
        /* <DEDUP_REMOVED lines=19> */
[----:B------:R1:W-:Y:S01]  /*adc0*/  STS.128 [R12+0xa000], R4 ;  /* 0x00a000040c007388 */ /* 0x0003e20000000c00 */
[----:B------:R-:W-:Y:S05]  /*add0*/  BRA `(.L_x_1433) ;  /* 0x00002dc000007947 */ /* 0x000fea0003800000 */
.L_x_1418:
[----:B------:R-:W-:Y:S01]  /*ade0*/  ISETP.GE.AND P0, PT, R5, R86, PT ;  /* 0x000000560500720c */ /* 0x000fe20003f06270 */
[C---:B------:R-:W-:Y:S01]  /*adf0*/  IMAD.IADD R20, R142.reuse, 0x1, R19 ;  /* 0x000000018e147824 */ /* 0x040fe200078e0213 */
[----:B------:R-:W1:Y:S01]  /*ae00*/  SHFL.IDX PT, R43, R7, RZ, 0x1c1f ;  /* 0x001c1fff072b7589 */ /* 0x000e6200000e0000 */
[----:B------:R-:W-:Y:S01]  /*ae10*/  IMAD.IADD R40, R142, 0x1, R33 ;  /* 0x000000018e287824 */ /* 0x000fe200078e0221 */
[----:B------:R-:W-:Y:S01]  /*ae20*/  BSSY B0, `(.L_x_1444) ;  /* 0x000003a000007945 */ /* 0x000fe20003800000 */
[----:B------:R-:W-:Y:S01]  /*ae30*/  CS2R R46, SRZ ;  /* 0x00000000002e7805 */ /* 0x000fe2000001ff00 */
[----:B------:R-:W-:Y:S01]  /*ae40*/  SHF.R.S32.HI R19, RZ, 0x1f, R20 ;  /* 0x0000001fff137819 */ /* 0x000fe20000011414 */
[----:B------:R2:W3:Y:S01]  /*ae50*/  SHFL.IDX PT, R42, R4, RZ, 0x1c1f ;  /* 0x001c1fff042a7589 */ /* 0x0004e200000e0000 */
[----:B------:R-:W-:Y:S01]  /*ae60*/  SHF.R.S32.HI R39, RZ, 0x1f, R40 ;  /* 0x0000001fff277819 */ /* 0x000fe20000011428 */
[----:B------:R-:W-:Y:S01]  /*ae70*/  CS2R R44, SRZ ;  /* 0x00000000002c7805 */ /* 0x000fe2000001ff00 */
[----:B------:R-:W-:Y:S01]  /*ae80*/  LEA.HI R18, R19, R20, RZ, 0x3 ;  /* 0x0000001413127211 */ /* 0x000fe200078f18ff */
[----:B------:R4:W1:Y:S01]  /*ae90*/  SHFL.IDX PT, R23, R6, RZ, 0x1c1f ;  /* 0x001c1fff06177589 */ /* 0x00086200000e0000 */
[----:B------:R-:W-:Y:S01]  /*aea0*/  LEA.HI R38, R39, R40, RZ, 0x3 ;  /* 0x0000002827267211 */ /* 0x000fe200078f18ff */
[----:B------:R-:W-:Y:S01]  /*aeb0*/  CS2R R34, SRZ ;  /* 0x0000000000227805 */ /* 0x000fe2000001ff00 */
[----:B------:R-:W-:Y:S01]  /*aec0*/  CS2R R32, SRZ ;  /* 0x0000000000207805 */ /* 0x000fe2000001ff00 */
[----:B------:R5:W1:Y:S01]  /*aed0*/  SHFL.IDX PT, R22, R12, RZ, 0x1c1f ;  /* 0x001c1fff0c167589 */ /* 0x000a6200000e0000 */
[----:B------:R-:W-:Y:S01]  /*aee0*/  CS2R R30, SRZ ;  /* 0x00000000001e7805 */ /* 0x000fe2000001ff00 */
[----:B------:R-:W-:Y:S01]  /*aef0*/  CS2R R28, SRZ ;  /* 0x00000000001c7805 */ /* 0x000fe2000001ff00 */
[----:B------:R-:W-:Y:S01]  /*af00*/  CS2R R26, SRZ ;  /* 0x00000000001a7805 */ /* 0x000fe2000001ff00 */
[----:B------:R-:W-:Y:S01]  /*af10*/  CS2R R24, SRZ ;  /* 0x0000000000187805 */ /* 0x000fe2000001ff00 */
[----:B------:R-:W-:Y:S01]  /*af20*/  CS2R R14, SRZ ;  /* 0x00000000000e7805 */ /* 0x000fe2000001ff00 */
[----:B------:R-:W-:-:S02]  /*af30*/  SHF.R.S32.HI R17, RZ, 0x3, R18 ;  /* 0x00000003ff117819 */ /* 0x000fc40000011412 */
[----:B------:R-:W-:Y:S01]  /*af40*/  SHF.R.S32.HI R37, RZ, 0x3, R38 ;  /* 0x00000003ff257819 */ /* 0x000fe20000011426 */
[----:B--2---:R-:W-:Y:S01]  /*af50*/  CS2R R4, SRZ ;  /* 0x0000000000047805 */ /* 0x004fe2000001ff00 */
[----:B----4-:R-:W-:Y:S01]  /*af60*/  CS2R R6, SRZ ;  /* 0x0000000000067805 */ /* 0x010fe2000001ff00 */
[----:B-----5:R-:W-:Y:S01]  /*af70*/  CS2R R12, SRZ ;  /* 0x00000000000c7805 */ /* 0x020fe2000001ff00 */
[----:B------:R-:W-:Y:S05]  /*af80*/  @P0 BRA `(.L_x_1445) ;  /* 0x0000023000000947 */ /* 0x000fea0003800000 */
[C---:B-1-3--:R-:W-:Y:S01]  /*af90*/  ISETP.GE.AND P0, PT, R144.reuse, c[0x0][0x27c], PT ;  /* 0x00009f0090007a0c */ /* 0x04afe20003f06270 */
        /* <DEDUP_REMOVED lines=21> */
[----:B------:R-:W-:Y:S01]  /*b0f0*/  CS2R R24, SRZ ;  /* 0x0000000000187805 */ /* 0x000fe2000001ff00 */
[----:B------:R-:W-:Y:S01]  /*b100*/  CS2R R30, SRZ ;  /* 0x00000000001e7805 */ /* 0x000fe2000001ff00 */
[----:B------:R-:W-:Y:S01]  /*b110*/  CS2R R28, SRZ ;  /* 0x00000000001c7805 */ /* 0x000fe2000001ff00 */
[C---:B------:R-:W-:Y:S01]  /*b120*/  @!P1 IMAD.WIDE R42, R5.reuse, 0x2, R42 ;  /* 0x00000002052a9825 */ /* 0x040fe200078e022a */
[----:B------:R-:W-:Y:S01]  /*b130*/  CS2R R6, SRZ ;  /* 0x0000000000067805 */ /* 0x000fe2000001ff00 */
[----:B------:R1:W5:Y:S02]  /*b140*/  @!P2 LD.E.128 R32, [R52.64] ;  /* 0x000000083420a980 */ /* 0x000364000c101d00 */
[----:B------:R-:W-:-:S02]  /*b150*/  @!P1 IMAD.WIDE R22, R5, 0x2, R22 ;  /* 0x0000000205169825 */ /* 0x000fc400078e0216 */
[----:B------:R-:W-:Y:S01]  /*b160*/  CS2R R4, SRZ ;  /* 0x0000000000047805 */ /* 0x000fe2000001ff00 */
[----:B------:R1:W5:Y:S04]  /*b170*/  @!P2 LD.E.128 R12, [R54.64] ;  /* 0x00000008360ca980 */ /* 0x000368000c101d00 */
[----:B------:R1:W5:Y:S04]  /*b180*/  @!P1 LD.E.128 R44, [R42.64] ;  /* 0x000000082a2c9980 */ /* 0x000368000c101d00 */
[----:B------:R1:W5:Y:S04]  /*b190*/  @!P1 LD.E.128 R24, [R22.64] ;  /* 0x0000000816189980 */ /* 0x000368000c101d00 */
[----:B------:R1:W5:Y:S04]  /*b1a0*/  @!P0 LD.E.128 R28, [R50.64] ;  /* 0x00000008321c8980 */ /* 0x000368000c101d00 */
[----:B------:R1:W5:Y:S02]  /*b1b0*/  @!P0 LD.E.128 R4, [R48.64] ;  /* 0x0000000830048980 */ /* 0x000364000c101d00 */
.L_x_1445:
[----:B-1-3--:R-:W-:Y:S05]  /*b1c0*/  BSYNC B0 ;  /* 0x0000000000007941 */ /* 0x00afea0003800000 */
.L_x_1444:
[--C-:B-----5:R-:W-:Y:S01]  /*b1d0*/  IMAD.MOV.U32 R49, RZ, RZ, R33.reuse ;  /* 0x000000ffff317224 */ /* 0x120fe200078e0021 */
[--C-:B------:R-:W-:Y:S01]  /*b1e0*/  SHF.R.U32.HI R66, RZ, 0x10, R33.reuse ;  /* 0x00000010ff427819 */ /* 0x100fe20000011621 */
[----:B------:R-:W-:Y:S01]  /*b1f0*/  IMAD.MOV.U32 R63, RZ, RZ, R34 ;  /* 0x000000ffff3f7224 */ /* 0x000fe200078e0022 */
[----:B------:R-:W-:Y:S01]  /*b200*/  SHF.R.U64 R53, R32, 0x10, R33 ;  /* 0x0000001020357819 */ /* 0x000fe20000001221 */
[--C-:B------:R-:W-:Y:S01]  /*b210*/  IMAD.MOV.U32 R33, RZ, RZ, R35.reuse ;  /* 0x000000ffff217224 */ /* 0x100fe200078e0023 */
[--C-:B------:R-:W-:Y:S01]  /*b220*/  SHF.R.U64 R34, R34, 0x10, R35.reuse ;  /* 0x0000001022227819 */ /* 0x100fe20000001223 */
[----:B------:R-:W-:Y:S01]  /*b230*/  IMAD.MOV.U32 R57, RZ, RZ, R4 ;  /* 0x000000ffff397224 */ /* 0x000fe200078e0004 */
[----:B------:R-:W-:Y:S01]  /*b240*/  SHF.R.U32.HI R68, RZ, 0x10, R35 ;  /* 0x00000010ff447819 */ /* 0x000fe20000011623 */
[--C-:B------:R-:W-:Y:S01]  /*b250*/  IMAD.MOV.U32 R43, RZ, RZ, R5.reuse ;  /* 0x000000ffff2b7224 */ /* 0x100fe200078e0005 */
[----:B------:R-:W-:Y:S01]  /*b260*/  PRMT R35, R49, 0x5410, R66 ;  /* 0x0000541031237816 */ /* 0x000fe20000000042 */
[----:B------:R-:W-:Y:S01]  /*b270*/  IMAD R49, R201, -0x80, R86 ;  /* 0xffffff80c9317824 */ /* 0x000fe200078e0256 */
[--C-:B------:R-:W-:Y:S01]  /*b280*/  SHF.R.U64 R4, R4, 0x10, R5.reuse ;  /* 0x0000001004047819 */ /* 0x100fe20000001205 */
[----:B------:R-:W-:Y:S01]  /*b290*/  IMAD.MOV.U32 R59, RZ, RZ, R28 ;  /* 0x000000ffff3b7224 */ /* 0x000fe200078e001c */
[----:B------:R-:W-:Y:S01]  /*b2a0*/  SHF.R.U32.HI R56, RZ, 0x10, R5 ;  /* 0x00000010ff387819 */ /* 0x000fe20000011605 */
[----:B------:R-:W-:Y:S01]  /*b2b0*/  IMAD.MOV.U32 R5, RZ, RZ, R6 ;  /* 0x000000ffff057224 */ /* 0x000fe200078e0006 */
[----:B------:R-:W-:Y:S01]  /*b2c0*/  IMNMX R49, R49, 0x80, PT ;  /* 0x0000008031317817 */ /* 0x000fe20003800200 */
[----:B------:R-:W-:Y:S01]  /*b2d0*/  IMAD.MOV.U32 R62, RZ, RZ, R32 ;  /* 0x000000ffff3e7224 */ /* 0x000fe200078e0020 */
[--C-:B------:R-:W-:Y:S01]  /*b2e0*/  SHF.R.U64 R42, R6, 0x10, R7.reuse ;  /* 0x00000010062a7819 */ /* 0x100fe20000001207 */
[----:B------:R-:W-:Y:S01]  /*b2f0*/  IMAD.MOV.U32 R41, RZ, RZ, R7 ;  /* 0x000000ffff297224 */ /* 0x000fe200078e0007 */
[----:B------:R-:W-:Y:S01]  /*b300*/  ISETP.GE.AND P0, PT, R213, R49, PT ;  /* 0x00000031d500720c */ /* 0x000fe20003f06270 */
        /* <DEDUP_REMOVED lines=8> */
[--C-:B------:R-:W-:Y:S01]  /*b390*/  IMAD.MOV.U32 R31, RZ, RZ, R13.reuse ;  /* 0x000000ffff1f7224 */ /* 0x100fe200078e000d */
        /* <DEDUP_REMOVED lines=8> */
[----:B------:R-:W-:Y:S01]  /*b420*/  SHF.R.U64 R30, R14, 0x10, R15 ;  /* 0x000000100e1e7819 */ /* 0x000fe2000000120f */
[----:B------:R-:W-:Y:S01]  /*b430*/  IMAD.MOV.U32 R50, RZ, RZ, R45 ;  /* 0x000000ffff327224 */ /* 0x000fe200078e002d */
[----:B------:R-:W-:Y:S01]  /*b440*/  SHF.R.U32.HI R14, RZ, 0x10, R15 ;  /* 0x00000010ff0e7819 */ /* 0x000fe2000001160f */
        /* <DEDUP_REMOVED lines=48> */
[----:B------:R-:W-:Y:S02]  /*b750*/  SHF.R.S32.HI R4, RZ, 0x1f, R5 ;  /* 0x0000001fff047819 */ /* 0x000fe40000011405 */
[----:B------:R-:W-:-:S02]  /*b760*/  SHF.L.U32 R6, R5, 0x3, RZ ;  /* 0x0000000305067819 */ /* 0x000fc400000006ff */
[----:B------:R-:W-:Y:S02]  /*b770*/  LEA.HI R4, R4, R5, RZ, 0x3 ;  /* 0x0000000504047211 */ /* 0x000fe400078f18ff */
[----:B------:R-:W-:Y:S02]  /*b780*/  LOP3.LUT R6, R211, 0x38, R6, 0xf8, !PT ;  /* 0x00000038d3067812 */ /* 0x000fe400078ef806 */
[----:B------:R-:W-:Y:S01]  /*b790*/  SHF.L.U32 R51, R51, 0x1, RZ ;  /* 0x0000000133337819 */ /* 0x000fe200000006ff */
[----:B------:R-:W-:Y:S01]  /*b7a0*/  IMAD.SHL.U32 R4, R4, 0x400, RZ ;  /* 0x0000040004047824 */ /* 0x000fe200078e00ff */
[----:B------:R-:W-:Y:S02]  /*b7b0*/  LOP3.LUT R5, R6, R141, RZ, 0x3c, !PT ;  /* 0x0000008d06057212 */ /* 0x000fe400078e3cff */
[----:B------:R-:W-:Y:S01]  /*b7c0*/  LOP3.LUT R65, R47, 0xffff0000, RZ, 0xc0, !PT ;  /* 0xffff00002f417812 */ /* 0x000fe200078ec0ff */
[----:B------:R-:W1:Y:S01]  /*b7d0*/  LDS.128 R12, [R51+0x18100] ;  /* 0x01810000330c7984 */ /* 0x000e620000000c00 */
[----:B------:R-:W-:-:S04]  /*b7e0*/  LOP3.LUT R4, R4, 0x7fffe000, RZ, 0xc0, !PT ;  /* 0x7fffe00004047812 */ /* 0x000fc800078ec0ff */
        /* <DEDUP_REMOVED lines=11> */
[C---:B--2---:R-:W-:Y:S01]  /*b8a0*/  SHF.L.U32 R59, R4.reuse, 0x10, RZ ;  /* 0x00000010043b7819 */ /* 0x044fe200000006ff */
[C---:B------:R-:W-:Y:S01]  /*b8b0*/  IMAD.U32 R66, R7.reuse, 0x10000, RZ ;  /* 0x0001000007427824 */ /* 0x040fe200078e00ff */
[----:B------:R-:W-:Y:S02]  /*b8c0*/  LOP3.LUT R62, R7, 0xffff0000, RZ, 0xc0, !PT ;  /* 0xffff0000073e7812 */ /* 0x000fe400078ec0ff */
[----:B------:R-:W-:Y:S01]  /*b8d0*/  LOP3.LUT R57, R4, 0xffff0000, RZ, 0xc0, !PT ;  /* 0xffff000004397812 */ /* 0x000fe200078ec0ff */
[C---:B------:R-:W-:Y:S01]  /*b8e0*/  FMUL.FTZ R58, R59.reuse, R60 ;  /* 0x0000003c3b3a7220 */ /* 0x040fe20000410000 */
[----:B------:R-:W-:Y:S01]  /*b8f0*/  LOP3.LUT R7, R44, 0xffff0000, RZ, 0xc0, !PT ;  /* 0xffff00002c077812 */ /* 0x000fe200078ec0ff */
[-C--:B------:R-:W-:Y:S01]  /*b900*/  FMUL.FTZ R59, R59, R70.reuse ;  /* 0x000000463b3b7220 */ /* 0x080fe20000410000 */
[C---:B------:R-:W-:Y:S01]  /*b910*/  SHF.L.U32 R68, R6.reuse, 0x10, RZ ;  /* 0x0000001006447819 */ /* 0x040fe200000006ff */
[----:B------:R-:W-:Y:S01]  /*b920*/  IMAD.U32 R4, R5, 0x10000, RZ ;  /* 0x0001000005047824 */ /* 0x000fe200078e00ff */
[----:B------:R-:W-:Y:S01]  /*b930*/  LOP3.LUT R15, R6, 0xffff0000, RZ, 0xc0, !PT ;  /* 0xffff0000060f7812 */ /* 0x000fe200078ec0ff */
[----:B------:R-:W-:Y:S01]  /*b940*/  FFMA.FTZ R58, R53, R70, -R58 ;  /* 0x00000046353a7223 */ /* 0x000fe2000001083a */
[----:B------:R-:W-:Y:S01]  /*b950*/  LOP3.LUT R64, R5, 0xffff0000, RZ, 0xc0, !PT ;  /* 0xffff000005407812 */ /* 0x000fe200078ec0ff */
[----:B------:R-:W-:Y:S01]  /*b960*/  FMUL.FTZ R63, R57, R7 ;  /* 0x00000007393f7220 */ /* 0x000fe20000410000 */
[----:B------:R-:W-:Y:S01]  /*b970*/  LOP3.LUT R6, R48, 0xffff0000, RZ, 0xc0, !PT ;  /* 0xffff000030067812 */ /* 0x000fe200078ec0ff */
[----:B------:R-:W-:Y:S01]  /*b980*/  FFMA.FTZ R53, R53, R60, R59 ;  /* 0x0000003c35357223 */ /* 0x000fe2000001003b */
[----:B------:R-:W-:Y:S01]  /*b990*/  SHF.L.U32 R5, R43, 0x10, RZ ;  /* 0x000000102b057819 */ /* 0x000fe200000006ff */
[----:B------:R-:W-:-:S02]  /*b9a0*/  IMAD.U32 R59, R47, 0x10000, RZ ;  /* 0x000100002f3b7824 */ /* 0x000fc400078e00ff */
[-C--:B------:R-:W-:Y:S02]  /*b9b0*/  FMUL.FTZ R61, R57, R6.reuse ;  /* 0x00000006393d7220 */ /* 0x080fe40000410000 */
[----:B------:R-:W-:Y:S02]  /*b9c0*/  FMUL.FTZ R60, R4, R5 ;  /* 0x00000005043c7220 */ /* 0x000fe40000410000 */
[----:B------:R-:W-:Y:S01]  /*b9d0*/  FFMA.FTZ R57, R56, R6, -R63 ;  /* 0x0000000638397223 */ /* 0x000fe2000001083f */
[----:B------:R-:W-:Y:S01]  /*b9e0*/  SHF.L.U32 R63, R42, 0x10, RZ ;  /* 0x000000102a3f7819 */ /* 0x000fe200000006ff */
[----:B------:R-:W-:Y:S02]  /*b9f0*/  FMUL.FTZ R6, R4, R59 ;  /* 0x0000003b04067220 */ /* 0x000fe40000410000 */
        /* <DEDUP_REMOVED lines=8> */
[----:B------:R-:W-:-:S02]  /*ba80*/  FMUL.FTZ R5, R68, R63 ;  /* 0x0000003f44057220 */ /* 0x000fc40000410000 */
[-C--:B------:R-:W-:Y:S02]  /*ba90*/  FMUL.FTZ R68, R68, R60.reuse ;  /* 0x0000003c44447220 */ /* 0x080fe40000410000 */
[----:B------:R-:W-:Y:S02]  /*baa0*/  FFMA.FTZ R60, R55, R60, -R5 ;  /* 0x0000003c373c7223 */ /* 0x000fe40000010805 */
[C---:B------:R-:W-:Y:S02]  /*bab0*/  FMUL.FTZ R59, R15.reuse, R6 ;  /* 0x000000060f3b7220 */ /* 0x040fe40000410000 */
[----:B------:R-:W-:Y:S02]  /*bac0*/  FMUL.FTZ R15, R15, R61 ;  /* 0x0000003d0f0f7220 */ /* 0x000fe40000410000 */
[----:B------:R-:W-:Y:S02]  /*bad0*/  FFMA.FTZ R55, R55, R63, R68 ;  /* 0x0000003f37377223 */ /* 0x000fe40000010044 */
[----:B------:R-:W-:-:S02]  /*bae0*/  IMAD.U32 R5, R45, 0x10000, RZ ;  /* 0x000100002d057824 */ /* 0x000fc400078e00ff */
[----:B------:R-:W-:Y:S02]  /*baf0*/  FMUL.FTZ R68, R66, R7 ;  /* 0x0000000742447220 */ /* 0x000fe40000410000 */
[C---:B------:R-:W-:Y:S01]  /*bb00*/  FFMA.FTZ R59, R52.reuse, R61, -R59 ;  /* 0x0000003d343b7223 */ /* 0x040fe2000001083b */
[----:B------:R-:W-:Y:S01]  /*bb10*/  LOP3.LUT R61, R41, 0xffff0000, RZ, 0xc0, !PT ;  /* 0xffff0000293d7812 */ /* 0x000fe200078ec0ff */
[----:B------:R-:W-:Y:S01]  /*bb20*/  FFMA.FTZ R6, R52, R6, R15 ;  /* 0x0000000634067223 */ /* 0x000fe2000001000f */
[----:B------:R-:W-:Y:S01]  /*bb30*/  LOP3.LUT R15, R45, 0xffff0000, RZ, 0xc0, !PT ;  /* 0xffff00002d0f7812 */ /* 0x000fe200078ec0ff */
[-C--:B------:R-:W-:Y:S02]  /*bb40*/  FMUL.FTZ R66, R66, R5.reuse ;  /* 0x0000000542427220 */ /* 0x080fe40000410000 */
[----:B------:R-:W-:Y:S01]  /*bb50*/  FFMA.FTZ R52, R13, R5, -R68 ;  /* 0x000000050d347223 */ /* 0x000fe20000010844 */
[----:B------:R-:W-:Y:S01]  /*bb60*/  LOP3.LUT R5, R43, 0xffff0000, RZ, 0xc0, !PT ;  /* 0xffff00002b057812 */ /* 0x000fe200078ec0ff */
[----:B------:R-:W-:Y:S01]  /*bb70*/  FFMA.FTZ R7, R13, R7, R66 ;  /* 0x000000070d077223 */ /* 0x000fe20000010042 */
[----:B------:R-:W-:Y:S01]  /*bb80*/  F2FP.BF16.PACK_AB R6, R6, R55 ;  /* 0x000000370606723e */ /* 0x000fe200000010ff */
[----:B------:R-:W-:-:S02]  /*bb90*/  FMUL.FTZ R63, R62, R61 ;  /* 0x0000003d3e3f7220 */ /* 0x000fc40000410000 */
[C---:B------:R-:W-:Y:S02]  /*bba0*/  FMUL.FTZ R13, R64.reuse, R5 ;  /* 0x00000005400d7220 */ /* 0x040fe40000410000 */
        /* <DEDUP_REMOVED lines=12> */
[----:B------:R1:W-:Y:S04]  /*bc70*/  STS.128 [R51+0x18100], R12 ;  /* 0x0181000c33007388 */ /* 0x0003e80000000c00 */
[----:B------:R1:W-:Y:S02]  /*bc80*/  STS.128 [R50+0x18100], R4 ;  /* 0x0181000432007388 */ /* 0x0003e40000000c00 */
.L_x_1449:
[----:B------:R-:W-:Y:S05]  /*bc90*/  BSYNC B0 ;  /* 0x0000000000007941 */ /* 0x000fea0003800000 */
.L_x_1448:
[----:B-1----:R-:W-:Y:S01]  /*bca0*/  IADD3 R4, R144, 0x20, RZ ;  /* 0x0000002090047810 */ /* 0x002fe20007ffe0ff */
[----:B------:R-:W-:Y:S03]  /*bcb0*/  BSSY B0, `(.L_x_1450) ;  /* 0x0000061000007945 */ /* 0x000fe60003800000 */
[----:B------:R-:W-:-:S13]  /*bcc0*/  ISETP.GE.AND P0, PT, R4, c[0x0][0x27c], PT ;  /* 0x00009f0004007a0c */ /* 0x000fda0003f06270 */
[----:B------:R-:W-:Y:S05]  /*bcd0*/  @P0 BRA `(.L_x_1451) ;  /* 0x000005e000000947 */ /* 0x000fea0003800000 */
[----:B------:R-:W-:Y:S01]  /*bce0*/  IMAD.MOV.U32 R6, RZ, RZ, c[0x0][0x27c] ;  /* 0x00009f00ff067624 */ /* 0x000fe200078e00ff */
[----:B------:R-:W-:Y:S01]  /*bcf0*/  LOP3.LUT R12, R211, 0x38, R38, 0xf8, !PT ;  /* 0x00000038d30c7812 */ /* 0x000fe200078ef826 */
[----:B------:R-:W-:Y:S01]  /*bd00*/  IMAD.U32 R60, R32, 0x10000, RZ ;  /* 0x00010000203c7824 */ /* 0x000fe200078e00ff */
[----:B------:R-:W-:Y:S02]  /*bd10*/  LEA.HI R4, R39, R40, RZ, 0x6 ;  /* 0x0000002827047211 */ /* 0x000fe400078f30ff */
[----:B------:R-:W-:Y:S02]  /*bd20*/  LEA.HI R7, R6, R37, RZ, 0x1d ;  /* 0x0000002506077211 */ /* 0x000fe400078fe8ff */
[----:B------:R-:W-:Y:S01]  /*bd30*/  LOP3.LUT R5, R12, R141, RZ, 0x3c, !PT ;  /* 0x0000008d0c057212 */ /* 0x000fe200078e3cff */
[----:B------:R-:W-:Y:S01]  /*bd40*/  IMAD.SHL.U32 R4, R4, 0x80, RZ ;  /* 0x0000008004047824 */ /* 0x000fe200078e00ff */
[----:B------:R-:W-:Y:S02]  /*bd50*/  SHF.R.S32.HI R6, RZ, 0x1f, R7 ;  /* 0x0000001fff067819 */ /* 0x000fe40000011407 */
[----:B------:R-:W-:-:S02]  /*bd60*/  SHF.L.U32 R12, R7, 0x3, RZ ;  /* 0x00000003070c7819 */ /* 0x000fc400000006ff */
[----:B------:R-:W-:Y:S02]  /*bd70*/  LEA.HI R6, R6, R7, RZ, 0x3 ;  /* 0x0000000706067211 */ /* 0x000fe400078f18ff */
[----:B------:R-:W-:Y:S02]  /*bd80*/  LOP3.LUT R12, R211, 0x38, R12, 0xf8, !PT ;  /* 0x00000038d30c7812 */ /* 0x000fe400078ef80c */
[----:B------:R-:W-:Y:S01]  /*bd90*/  LOP3.LUT R4, R4, 0xffffe000, RZ, 0xc0, !PT ;  /* 0xffffe00004047812 */ /* 0x000fe200078ec0ff */
[----:B------:R-:W-:Y:S01]  /*bda0*/  IMAD.SHL.U32 R6, R6, 0x400, RZ ;  /* 0x0000040006067824 */ /* 0x000fe200078e00ff */
[----:B------:R-:W-:Y:S02]  /*bdb0*/  LOP3.LUT R51, R12, R141, RZ, 0x3c, !PT ;  /* 0x0000008d0c337212 */ /* 0x000fe400078e3cff */
[----:B------:R-:W-:Y:S02]  /*bdc0*/  IADD3 R4, R5, R4, R140 ;  /* 0x0000000405047210 */ /* 0x000fe40007ffe08c */
[----:B------:R-:W-:-:S02]  /*bdd0*/  LOP3.LUT R6, R6, 0x7fffe000, RZ, 0xc0, !PT ;  /* 0x7fffe00006067812 */ /* 0x000fc400078ec0ff */
[----:B------:R-:W-:Y:S02]  /*bde0*/  LEA R50, R4, 0x18100, 0x1 ;  /* 0x0001810004327811 */ /* 0x000fe400078e08ff */
[----:B------:R-:W-:Y:S02]  /*bdf0*/  IADD3 R51, R51, R6, R140 ;  /* 0x0000000633337210 */ /* 0x000fe40007ffe08c */
[----:B------:R-:W-:Y:S01]  /*be00*/  SHF.L.U32 R70, R36, 0x10, RZ ;  /* 0x0000001024467819 */ /* 0x000fe200000006ff */
[----:B------:R-:W1:Y:S01]  /*be10*/  LDS.128 R12, [R50] ;  /* 0x00000000320c7984 */ /* 0x000e620000000c00 */
[----:B------:R-:W-:Y:S01]  /*be20*/  LOP3.LUT R65, R35, 0xffff0000, RZ, 0xc0, !PT ;  /* 0xffff000023417812 */ /* 0x000fe200078ec0ff */
[----:B------:R-:W-:-:S05]  /*be30*/  IMAD.SHL.U32 R51, R51, 0x2, RZ ;  /* 0x0000000233337824 */ /* 0x000fca00078e00ff */
[----:B------:R-:W2:Y:S01]  /*be40*/  LDS.128 R4, [R51+0x18100] ;  /* 0x0181000033047984 */ /* 0x000ea20000000c00 */
[C---:B-1----:R-:W-:Y:S01]  /*be50*/  SHF.L.U32 R53, R12.reuse, 0x10, RZ ;  /* 0x000000100c357819 */ /* 0x042fe200000006ff */
[C---:B------:R-:W-:Y:S01]  /*be60*/  IMAD.U32 R54, R13.reuse, 0x10000, RZ ;  /* 0x000100000d367824 */ /* 0x040fe200078e00ff */
[----:B------:R-:W-:Y:S01]  /*be70*/  LOP3.LUT R56, R12, 0xffff0000, RZ, 0xc0, !PT ;  /* 0xffff00000c387812 */ /* 0x000fe200078ec0ff */
[C---:B------:R-:W-:Y:S01]  /*be80*/  IMAD.U32 R55, R14.reuse, 0x10000, RZ ;  /* 0x000100000e377824 */ /* 0x040fe200078e00ff */
[----:B------:R-:W-:Y:S02]  /*be90*/  LOP3.LUT R12, R13, 0xffff0000, RZ, 0xc0, !PT ;  /* 0xffff00000d0c7812 */ /* 0x000fe400078ec0ff */
[----:B------:R-:W-:Y:S01]  /*bea0*/  LOP3.LUT R52, R14, 0xffff0000, RZ, 0xc0, !PT ;  /* 0xffff00000e347812 */ /* 0x000fe200078ec0ff */
[----:B--2---:R-:W-:Y:S01]  /*beb0*/  IMAD.U32 R59, R4, 0x10000, RZ ;  /* 0x00010000043b7824 */ /* 0x004fe200078e00ff */
[C---:B------:R-:W-:Y:S01]  /*bec0*/  SHF.L.U32 R66, R7.reuse, 0x10, RZ ;  /* 0x0000001007427819 */ /* 0x040fe200000006ff */
[----:B------:R-:W-:Y:S01]  /*bed0*/  IMAD.U32 R68, R6, 0x10000, RZ ;  /* 0x0001000006447824 */ /* 0x000fe200078e00ff */
[----:B------:R-:W-:Y:S01]  /*bee0*/  LOP3.LUT R62, R7, 0xffff0000, RZ, 0xc0, !PT ;  /* 0xffff0000073e7812 */ /* 0x000fe200078ec0ff */
[----:B------:R-:W-:Y:S01]  /*bef0*/  FMUL.FTZ R58, R59, R60 ;  /* 0x0000003c3b3a7220 */ /* 0x000fe20000410000 */
[----:B------:R-:W-:Y:S01]  /*bf00*/  SHF.L.U32 R13, R15, 0x10, RZ ;  /* 0x000000100f0d7819 */ /* 0x000fe200000006ff */
[-C--:B------:R-:W-:Y:S01]  /*bf10*/  FMUL.FTZ R59, R59, R70.reuse ;  /* 0x000000463b3b7220 */ /* 0x080fe20000410000 */
[----:B------:R-:W-:Y:S01]  /*bf20*/  LOP3.LUT R14, R15, 0xffff0000, RZ, 0xc0, !PT ;  /* 0xffff00000f0e7812 */ /* 0x000fe200078ec0ff */
[C---:B------:R-:W-:Y:S01]  /*bf30*/  FFMA.FTZ R58, R53.reuse, R70, -R58 ;  /* 0x00000046353a7223 */ /* 0x040fe2000001083a */
[----:B------:R-:W-:Y:S01]  /*bf40*/  LOP3.LUT R57, R4, 0xffff0000, RZ, 0xc0, !PT ;  /* 0xffff000004397812 */ /* 0x000fe200078ec0ff */
[----:B------:R-:W-:Y:S01]  /*bf50*/  FFMA.FTZ R53, R53, R60, R59 ;  /* 0x0000003c35357223 */ /* 0x000fe2000001003b */
[----:B------:R-:W-:-:S02]  /*bf60*/  LOP3.LUT R7, R32, 0xffff0000, RZ, 0xc0, !PT ;  /* 0xffff000020077812 */ /* 0x000fc400078ec0ff */
[----:B------:R-:W-:Y:S02]  /*bf70*/  LOP3.LUT R15, R6, 0xffff0000, RZ, 0xc0, !PT ;  /* 0xffff0000060f7812 */ /* 0x000fe400078ec0ff */
[----:B------:R-:W-:Y:S01]  /*bf80*/  LOP3.LUT R6, R36, 0xffff0000, RZ, 0xc0, !PT ;  /* 0xffff000024067812 */ /* 0x000fe200078ec0ff */
[----:B------:R-:W-:Y:S01]  /*bf90*/  FMUL.FTZ R63, R57, R7 ;  /* 0x00000007393f7220 */ /* 0x000fe20000410000 */
[C---:B------:R-:W-:Y:S02]  /*bfa0*/  SHF.L.U32 R4, R5.reuse, 0x10, RZ ;  /* 0x0000001005047819 */ /* 0x040fe400000006ff */
[----:B------:R-:W-:Y:S01]  /*bfb0*/  LOP3.LUT R64, R5, 0xffff0000, RZ, 0xc0, !PT ;  /* 0xffff000005407812 */ /* 0x000fe200078ec0ff */
[----:B------:R-:W-:Y:S01]  /*bfc0*/  IMAD.U32 R5, R31, 0x10000, RZ ;  /* 0x000100001f057824 */ /* 0x000fe200078e00ff */
[----:B------:R-:W-:Y:S01]  /*bfd0*/  SHF.L.U32 R59, R35, 0x10, RZ ;  /* 0x00000010233b7819 */ /* 0x000fe200000006ff */
[----:B------:R-:W-:Y:S02]  /*bfe0*/  FMUL.FTZ R61, R57, R6 ;  /* 0x00000006393d7220 */ /* 0x000fe40000410000 */
[----:B------:R-:W-:-:S02]  /*bff0*/  FMUL.FTZ R60, R4, R5 ;  /* 0x00000005043c7220 */ /* 0x000fc40000410000 */
[----:B------:R-:W-:Y:S02]  /*c000*/  FFMA.FTZ R57, R56, R6, -R63 ;  /* 0x0000000638397223 */ /* 0x000fe4000001083f */
        /* <DEDUP_REMOVED lines=11> */
[----:B------:R-:W-:Y:S02]  /*c0c0*/  IMAD.U32 R7, R29, 0x10000, RZ ;  /* 0x000100001d077824 */ /* 0x000fe400078e00ff */
[----:B------:R-:W-:Y:S01]  /*c0d0*/  FFMA.FTZ R60, R55, R60, -R5 ;  /* 0x0000003c373c7223 */ /* 0x000fe20000010805 */
[----:B------:R-:W-:Y:S01]  /*c0e0*/  SHF.L.U32 R5, R33, 0x10, RZ ;  /* 0x0000001021057819 */ /* 0x000fe200000006ff */
[C---:B------:R-:W-:Y:S02]  /*c0f0*/  FMUL.FTZ R59, R15.reuse, R6 ;  /* 0x000000060f3b7220 */ /* 0x040fe40000410000 */
[----:B------:R-:W-:Y:S02]  /*c100*/  FMUL.FTZ R15, R15, R61 ;  /* 0x0000003d0f0f7220 */ /* 0x000fe40000410000 */
[----:B------:R-:W-:-:S02]  /*c110*/  FFMA.FTZ R55, R55, R63, R68 ;  /* 0x0000003f37377223 */ /* 0x000fc40000010044 */
        /* <DEDUP_REMOVED lines=26> */
.L_x_1451:
[----:B------:R-:W-:Y:S05]  /*c2c0*/  BSYNC B0 ;  /* 0x0000000000007941 */ /* 0x000fea0003800000 */
.L_x_1450:
[----:B-1----:R-:W-:-:S04]  /*c2d0*/  IADD3 R4, R144, 0x40, RZ ;  /* 0x0000004090047810 */ /* 0x002fc80007ffe0ff */
        /* <DEDUP_REMOVED lines=96> */
.L_x_1447:
[----:B------:R-:W-:Y:S05]  /*c8e0*/  BSYNC B1 ;  /* 0x0000000000017941 */ /* 0x000fea0003800000 */
.L_x_1446:
[----:B------:R-:W-:-:S13]  /*c8f0*/  ISETP.GE.AND P0, PT, R16, R49, PT ;  /* 0x000000311000720c */ /* 0x000fda0003f06270 */
[----:B------:R-:W-:Y:S05]  /*c900*/  @P0 BRA `(.L_x_1433) ;  /* 0x0000129000000947 */ /* 0x000fea0003800000 */
[----:B------:R-:W-:Y:S01]  /*c910*/  ISETP.GE.AND P0, PT, R144, c[0x0][0x27c], PT ;  /* 0x00009f0090007a0c */ /* 0x000fe20003f06270 */
[----:B------:R-:W-:Y:S01]  /*c920*/  IMAD.SHL.U32 R49, R16, 0x40, RZ ;  /* 0x0000004010317824 */ /* 0x000fe200078e00ff */
[----:B-1----:R-:W-:Y:S01]  /*c930*/  SHF.R.S32.HI R51, RZ, 0x1f, R16 ;  /* 0x0000001fff337819 */ /* 0x002fe20000011410 */
[----:B------:R-:W-:Y:S03]  /*c940*/  BSSY B0, `(.L_x_1452) ;  /* 0x0000061000007945 */ /* 0x000fe60003800000 */
[----:B------:R-:W-:Y:S02]  /*c950*/  LEA.HI R51, R51, R16, RZ, 0x3 ;  /* 0x0000001033337211 */ /* 0x000fe400078f18ff */
[----:B------:R-:W-:-:S03]  /*c960*/  LOP3.LUT R49, R49, 0x1c0, RZ, 0xc0, !PT ;  /* 0x000001c031317812 */ /* 0x000fc600078ec0ff */
[----:B------:R-:W-:Y:S01]  /*c970*/  IMAD.SHL.U32 R51, R51, 0x40, RZ ;  /* 0x0000004033337824 */ /* 0x000fe200078e00ff */
[----:B------:R-:W-:-:S04]  /*c980*/  SHF.R.U32.HI R16, RZ, 0x3, R49 ;  /* 0x00000003ff107819 */ /* 0x000fc80000011631 */
[----:B------:R-:W-:Y:S01]  /*c990*/  LOP3.LUT R51, R51, 0xfffffe00, RZ, 0xc0, !PT ;  /* 0xfffffe0033337812 */ /* 0x000fe200078ec0ff */
[----:B------:R-:W-:Y:S05]  /*c9a0*/  @P0 BRA `(.L_x_1453) ;  /* 0x000005a000000947 */ /* 0x000fea0003800000 */
[----:B------:R-:W-:Y:S01]  /*c9b0*/  IMAD.MOV.U32 R5, RZ, RZ, c[0x0][0x27c] ;  /* 0x00009f00ff057624 */ /* 0x000fe200078e00ff */
[----:B------:R-:W-:Y:S01]  /*c9c0*/  LOP3.LUT R50, R49, 0x38, R144, 0xf8, !PT ;  /* 0x0000003831327812 */ /* 0x000fe200078ef890 */
[C---:B------:R-:W-:Y:S01]  /*c9d0*/  IMAD.U32 R59, R48.reuse, 0x10000, RZ ;  /* 0x00010000303b7824 */ /* 0x040fe200078e00ff */
[----:B------:R-:W-:Y:S02]  /*c9e0*/  LOP3.LUT R48, R48, 0xffff0000, RZ, 0xc0, !PT ;  /* 0xffff000030307812 */ /* 0x000fe400078ec0ff */
        /* <DEDUP_REMOVED lines=35> */
[C---:B------:R-:W-:Y:S01]  /*cc20*/  SHF.L.U32 R59, R43.reuse, 0x10, RZ ;  /* 0x000000102b3b7819 */ /* 0x040fe200000006ff */
[----:B------:R-:W-:Y:S01]  /*cc30*/  FMUL.FTZ R64, R44, R15 ;  /* 0x0000000f2c407220 */ /* 0x000fe20000410000 */
[----:B------:R-:W-:Y:S01]  /*cc40*/  LOP3.LUT R43, R43, 0xffff0000, RZ, 0xc0, !PT ;  /* 0xffff00002b2b7812 */ /* 0x000fe200078ec0ff */
[----:B------:R-:W-:-:S02]  /*cc50*/  FFMA.FTZ R57, R5, R54, R57 ;  /* 0x0000003605397223 */ /* 0x000fc40000010039 */
[C---:B------:R-:W-:Y:S01]  /*cc60*/  IMAD.U32 R5, R47.reuse, 0x10000, RZ ;  /* 0x000100002f057824 */ /* 0x040fe200078e00ff */
[----:B------:R-:W-:Y:S01]  /*cc70*/  LOP3.LUT R47, R47, 0xffff0000, RZ, 0xc0, !PT ;  /* 0xffff00002f2f7812 */ /* 0x000fe200078ec0ff */
[C---:B------:R-:W-:Y:S02]  /*cc80*/  FMUL.FTZ R15, R48.reuse, R15 ;  /* 0x0000000f300f7220 */ /* 0x040fe40000410000 */
[----:B------:R-:W-:Y:S01]  /*cc90*/  FFMA.FTZ R65, R48, R53, -R64 ;  /* 0x0000003530417223 */ /* 0x000fe20000010840 */
[C---:B------:R-:W-:Y:S01]  /*cca0*/  SHF.L.U32 R48, R42.reuse, 0x10, RZ ;  /* 0x000000102a307819 */ /* 0x040fe200000006ff */
[-C--:B------:R-:W-:Y:S01]  /*ccb0*/  FMUL.FTZ R54, R59, R4.reuse ;  /* 0x000000043b367220 */ /* 0x080fe20000410000 */
[----:B------:R-:W-:Y:S01]  /*ccc0*/  LOP3.LUT R42, R42, 0xffff0000, RZ, 0xc0, !PT ;  /* 0xffff00002a2a7812 */ /* 0x000fe200078ec0ff */
[C---:B------:R-:W-:Y:S02]  /*ccd0*/  FMUL.FTZ R4, R5.reuse, R4 ;  /* 0x0000000405047220 */ /* 0x040fe40000410000 */
[----:B------:R-:W-:-:S02]  /*cce0*/  FFMA.FTZ R54, R5, R12, -R54 ;  /* 0x0000000c05367223 */ /* 0x000fc40000010836 */
[----:B------:R-:W-:Y:S02]  /*ccf0*/  FFMA.FTZ R44, R44, R53, R15 ;  /* 0x000000352c2c7223 */ /* 0x000fe4000001000f */
[----:B------:R-:W-:Y:S02]  /*cd00*/  FFMA.FTZ R5, R59, R12, R4 ;  /* 0x0000000c3b057223 */ /* 0x000fe40000010004 */
[C---:B------:R-:W-:Y:S01]  /*cd10*/  IMAD.U32 R15, R46.reuse, 0x10000, RZ ;  /* 0x000100002e0f7824 */ /* 0x040fe200078e00ff */
[----:B------:R-:W-:Y:S01]  /*cd20*/  LOP3.LUT R46, R46, 0xffff0000, RZ, 0xc0, !PT ;  /* 0xffff00002e2e7812 */ /* 0x000fe200078ec0ff */
[CC--:B------:R-:W-:Y:S02]  /*cd30*/  FMUL.FTZ R4, R48.reuse, R62.reuse ;  /* 0x0000003e30047220 */ /* 0x0c0fe40000410000 */
[C---:B------:R-:W-:Y:S02]  /*cd40*/  FMUL.FTZ R62, R15.reuse, R62 ;  /* 0x0000003e0f3e7220 */ /* 0x040fe40000410000 */
[-C--:B------:R-:W-:Y:S01]  /*cd50*/  FFMA.FTZ R53, R15, R55.reuse, -R4 ;  /* 0x000000370f357223 */ /* 0x080fe20000010804 */
[----:B------:R-:W-:Y:S01]  /*cd60*/  SHF.L.U32 R4, R41, 0x10, RZ ;  /* 0x0000001029047819 */ /* 0x000fe200000006ff */
[----:B------:R-:W-:Y:S01]  /*cd70*/  IMAD.U32 R12, R45, 0x10000, RZ ;  /* 0x000100002d0c7824 */ /* 0x000fe200078e00ff */
[----:B------:R-:W-:Y:S01]  /*cd80*/  LOP3.LUT R41, R41, 0xffff0000, RZ, 0xc0, !PT ;  /* 0xffff000029297812 */ /* 0x000fe200078ec0ff */
[----:B------:R-:W-:Y:S01]  /*cd90*/  FFMA.FTZ R62, R48, R55, R62 ;  /* 0x00000037303e7223 */ /* 0x000fe2000001003e */
[----:B------:R-:W-:Y:S01]  /*cda0*/  LOP3.LUT R45, R45, 0xffff0000, RZ, 0xc0, !PT ;  /* 0xffff00002d2d7812 */ /* 0x000fe200078ec0ff */
[----:B------:R-:W-:-:S02]  /*cdb0*/  FMUL.FTZ R15, R42, R61 ;  /* 0x0000003d2a0f7220 */ /* 0x000fc40000410000 */
[-C--:B------:R-:W-:Y:S02]  /*cdc0*/  FMUL.FTZ R48, R4, R60.reuse ;  /* 0x0000003c04307220 */ /* 0x080fe40000410000 */
[----:B------:R-:W-:Y:S02]  /*cdd0*/  FMUL.FTZ R61, R46, R61 ;  /* 0x0000003d2e3d7220 */ /* 0x000fe40000410000 */
[----:B------:R-:W-:Y:S02]  /*cde0*/  FMUL.FTZ R60, R12, R60 ;  /* 0x0000003c0c3c7220 */ /* 0x000fe40000410000 */
[-C--:B------:R-:W-:Y:S02]  /*cdf0*/  FFMA.FTZ R46, R46, R14.reuse, -R15 ;  /* 0x0000000e2e2e7223 */ /* 0x080fe4000001080f */
[----:B------:R-:W-:Y:S02]  /*ce00*/  FFMA.FTZ R61, R42, R14, R61 ;  /* 0x0000000e2a3d7223 */ /* 0x000fe4000001003d */
[----:B------:R-:W-:Y:S01]  /*ce10*/  FFMA.FTZ R15, R12, R13, -R48 ;  /* 0x0000000d0c0f7223 */ /* 0x000fe20000010830 */
[----:B------:R-:W-:Y:S01]  /*ce20*/  F2FP.BF16.PACK_AB R14, R46, R53 ;  /* 0x000000352e0e723e */ /* 0x000fe200000010ff */
[----:B------:R-:W-:Y:S01]  /*ce30*/  FFMA.FTZ R60, R4, R13, R60 ;  /* 0x0000000d043c7223 */ /* 0x000fe2000001003c */
[----:B------:R-:W-:Y:S01]  /*ce40*/  F2FP.BF16.PACK_AB R12, R65, R6 ;  /* 0x00000006410c723e */ /* 0x000fe200000010ff */
[----:B------:R-:W-:Y:S01]  /*ce50*/  FMUL.FTZ R13, R43, R63 ;  /* 0x0000003f2b0d7220 */ /* 0x000fe20000410000 */
[----:B------:R-:W-:Y:S01]  /*ce60*/  F2FP.BF16.PACK_AB R6, R61, R62 ;  /* 0x0000003e3d06723e */ /* 0x000fe200000010ff */
[----:B------:R-:W-:Y:S01]  /*ce70*/  FMUL.FTZ R42, R41, R7 ;  /* 0x00000007292a7220 */ /* 0x000fe20000410000 */
[----:B------:R-:W-:Y:S01]  /*ce80*/  F2FP.BF16.PACK_AB R4, R44, R57 ;  /* 0x000000392c04723e */ /* 0x000fe200000010ff */
[----:B------:R-:W-:-:S02]  /*ce90*/  FMUL.FTZ R63, R47, R63 ;  /* 0x0000003f2f3f7220 */ /* 0x000fc40000410000 */
[----:B------:R-:W-:Y:S02]  /*cea0*/  FMUL.FTZ R7, R45, R7 ;  /* 0x000000072d077220 */ /* 0x000fe40000410000 */
[----:B------:R-:W-:Y:S02]  /*ceb0*/  FFMA.FTZ R13, R47, R56, -R13 ;  /* 0x000000382f0d7223 */ /* 0x000fe4000001080d */
[----:B------:R-:W-:Y:S02]  /*cec0*/  FFMA.FTZ R42, R45, R58, -R42 ;  /* 0x0000003a2d2a7223 */ /* 0x000fe4000001082a */
[----:B------:R-:W-:Y:S01]  /*ced0*/  FFMA.FTZ R56, R43, R56, R63 ;  /* 0x000000382b387223 */ /* 0x000fe2000001003f */
[----:B------:R-:W-:Y:S01]  /*cee0*/  F2FP.BF16.PACK_AB R13, R13, R54 ;  /* 0x000000360d0d723e */ /* 0x000fe200000010ff */
[----:B------:R-:W-:Y:S01]  /*cef0*/  FFMA.FTZ R7, R41, R58, R7 ;  /* 0x0000003a29077223 */ /* 0x000fe20000010007 */
[----:B------:R-:W-:Y:S02]  /*cf00*/  F2FP.BF16.PACK_AB R15, R42, R15 ;  /* 0x0000000f2a0f723e */ /* 0x000fe400000010ff */
[----:B------:R-:W-:-:S02]  /*cf10*/  F2FP.BF16.PACK_AB R5, R56, R5 ;  /* 0x000000053805723e */ /* 0x000fc400000010ff */
[----:B------:R-:W-:Y:S01]  /*cf20*/  F2FP.BF16.PACK_AB R7, R7, R60 ;  /* 0x0000003c0707723e */ /* 0x000fe200000010ff */
[----:B------:R1:W-:Y:S04]  /*cf30*/  STS.128 [R50], R12 ;  /* 0x0000000c32007388 */ /* 0x0003e80000000c00 */
[----:B------:R1:W-:Y:S02]  /*cf40*/  STS.128 [R52+0x18100], R4 ;  /* 0x0181000434007388 */ /* 0x0003e40000000c00 */
.L_x_1453:
[----:B------:R-:W-:Y:S05]  /*cf50*/  BSYNC B0 ;  /* 0x0000000000007941 */ /* 0x000fea0003800000 */
.L_x_1452:
[----:B-1----:R-:W-:Y:S01]  /*cf60*/  IADD3 R4, R144, 0x20, RZ ;  /* 0x0000002090047810 */ /* 0x002fe20007ffe0ff */
[----:B------:R-:W-:Y:S03]  /*cf70*/  BSSY B0, `(.L_x_1454) ;  /* 0x0000061000007945 */ /* 0x000fe60003800000 */
[----:B------:R-:W-:-:S13]  /*cf80*/  ISETP.GE.AND P0, PT, R4, c[0x0][0x27c], PT ;  /* 0x00009f0004007a0c */ /* 0x000fda0003f06270 */
[----:B------:R-:W-:Y:S05]  /*cf90*/  @P0 BRA `(.L_x_1455) ;  /* 0x000005e000000947 */ /* 0x000fea0003800000 */
[----:B------:R-:W-:Y:S01]  /*cfa0*/  IMAD.MOV.U32 R4, RZ, RZ, c[0x0][0x27c] ;  /* 0x00009f00ff047624 */ /* 0x000fe200078e00ff */
[----:B------:R-:W-:Y:S02]  /*cfb0*/  LEA.HI R39, R39, R40, RZ, 0x6 ;  /* 0x0000002827277211 */ /* 0x000fe400078f30ff */
[----:B------:R-:W-:Y:S02]  /*cfc0*/  LOP3.LUT R5, R49, 0x38, R38, 0xf8, !PT ;  /* 0x0000003831057812 */ /* 0x000fe400078ef826 */
[----:B------:R-:W-:Y:S01]  /*cfd0*/  LEA.HI R4, R4, R37, RZ, 0x1d ;  /* 0x0000002504047211 */ /* 0x000fe200078fe8ff */
[----:B------:R-:W-:Y:S01]  /*cfe0*/  IMAD.SHL.U32 R39, R39, 0x80, RZ ;  /* 0x0000008027277824 */ /* 0x000fe200078e00ff */
[----:B------:R-:W-:Y:S02]  /*cff0*/  LOP3.LUT R6, R5, R16, RZ, 0x3c, !PT ;  /* 0x0000001005067212 */ /* 0x000fe400078e3cff */
        /* <DEDUP_REMOVED lines=11> */
[C---:B------:R-:W-:Y:S01]  /*d0b0*/  SHF.L.U32 R45, R36.reuse, 0x10, RZ ;  /* 0x00000010242d7819 */ /* 0x040fe200000006ff */
[----:B------:R-:W1:Y:S01]  /*d0c0*/  LDS.128 R12, [R37] ;  /* 0x00000000250c7984 */ /* 0x000e620000000c00 */
[----:B------:R-:W-:Y:S01]  /*d0d0*/  LOP3.LUT R36, R36, 0xffff0000, RZ, 0xc0, !PT ;  /* 0xffff000024247812 */ /* 0x000fe200078ec0ff */
[----:B------:R-:W-:-:S05]  /*d0e0*/  IMAD.SHL.U32 R38, R38, 0x2, RZ ;  /* 0x0000000226267824 */ /* 0x000fca00078e00ff */
[----:B------:R-:W2:Y:S01]  /*d0f0*/  LDS.128 R4, [R38+0x18100] ;  /* 0x0181000026047984 */ /* 0x000ea20000000c00 */
[----:B-1----:R-:W-:Y:S01]  /*d100*/  SHF.L.U32 R40, R12, 0x10, RZ ;  /* 0x000000100c287819 */ /* 0x002fe200000006ff */
[----:B------:R-:W-:Y:S01]  /*d110*/  IMAD.U32 R41, R14, 0x10000, RZ ;  /* 0x000100000e297824 */ /* 0x000fe200078e00ff */
[----:B------:R-:W-:Y:S01]  /*d120*/  LOP3.LUT R39, R12, 0xffff0000, RZ, 0xc0, !PT ;  /* 0xffff00000c277812 */ /* 0x000fe200078ec0ff */
[C---:B------:R-:W-:Y:S01]  /*d130*/  IMAD.U32 R12, R13.reuse, 0x10000, RZ ;  /* 0x000100000d0c7824 */ /* 0x040fe200078e00ff */
[----:B------:R-:W-:Y:S02]  /*d140*/  LOP3.LUT R42, R13, 0xffff0000, RZ, 0xc0, !PT ;  /* 0xffff00000d2a7812 */ /* 0x000fe400078ec0ff */
[C---:B------:R-:W-:Y:S01]  /*d150*/  SHF.L.U32 R13, R15.reuse, 0x10, RZ ;  /* 0x000000100f0d7819 */ /* 0x040fe200000006ff */
[----:B--2---:R-:W-:Y:S01]  /*d160*/  IMAD.U32 R43, R4, 0x10000, RZ ;  /* 0x00010000042b7824 */ /* 0x004fe200078e00ff */
[----:B------:R-:W-:Y:S01]  /*d170*/  LOP3.LUT R44, R15, 0xffff0000, RZ, 0xc0, !PT ;  /* 0xffff00000f2c7812 */ /* 0x000fe200078ec0ff */
[----:B------:R-:W-:Y:S01]  /*d180*/  IMAD.U32 R48, R6, 0x10000, RZ ;  /* 0x0001000006307824 */ /* 0x000fe200078e00ff */
[----:B------:R-:W-:-:S02]  /*d190*/  LOP3.LUT R15, R4, 0xffff0000, RZ, 0xc0, !PT ;  /* 0xffff0000040f7812 */ /* 0x000fc400078ec0ff */
[C---:B------:R-:W-:Y:S02]  /*d1a0*/  SHF.L.U32 R4, R5.reuse, 0x10, RZ ;  /* 0x0000001005047819 */ /* 0x040fe400000006ff */
[----:B------:R-:W-:Y:S01]  /*d1b0*/  LOP3.LUT R50, R5, 0xffff0000, RZ, 0xc0, !PT ;  /* 0xffff000005327812 */ /* 0x000fe200078ec0ff */
[----:B------:R-:W-:Y:S01]  /*d1c0*/  IMAD.U32 R5, R32, 0x10000, RZ ;  /* 0x0001000020057824 */ /* 0x000fe200078e00ff */
[----:B------:R-:W-:Y:S02]  /*d1d0*/  LOP3.LUT R47, R6, 0xffff0000, RZ, 0xc0, !PT ;  /* 0xffff0000062f7812 */ /* 0x000fe400078ec0ff */
[----:B------:R-:W-:Y:S01]  /*d1e0*/  LOP3.LUT R32, R32, 0xffff0000, RZ, 0xc0, !PT ;  /* 0xffff000020207812 */ /* 0x000fe200078ec0ff */
[-C--:B------:R-:W-:Y:S01]  /*d1f0*/  FMUL.FTZ R6, R5, R43.reuse ;  /* 0x0000002b05067220 */ /* 0x080fe20000410000 */
[----:B------:R-:W-:Y:S01]  /*d200*/  SHF.L.U32 R46, R7, 0x10, RZ ;  /* 0x00000010072e7819 */ /* 0x000fe200000006ff */
[C---:B------:R-:W-:Y:S01]  /*d210*/  FMUL.FTZ R43, R45.reuse, R43 ;  /* 0x0000002b2d2b7220 */ /* 0x040fe20000410000 */
[----:B------:R-:W-:Y:S01]  /*d220*/  LOP3.LUT R14, R14, 0xffff0000, RZ, 0xc0, !PT ;  /* 0xffff00000e0e7812 */ /* 0x000fe200078ec0ff */
[-C--:B------:R-:W-:Y:S01]  /*d230*/  FFMA.FTZ R6, R45, R40.reuse, -R6 ;  /* 0x000000282d067223 */ /* 0x080fe20000010806 */
[----:B------:R-:W-:Y:S01]  /*d240*/  LOP3.LUT R7, R7, 0xffff0000, RZ, 0xc0, !PT ;  /* 0xffff000007077812 */ /* 0x000fe200078ec0ff */
[----:B------:R-:W-:Y:S01]  /*d250*/  FFMA.FTZ R43, R5, R40, R43 ;  /* 0x00000028052b7223 */ /* 0x000fe2000001002b */
[----:B------:R-:W-:Y:S01]  /*d260*/  SHF.L.U32 R5, R35, 0x10, RZ ;  /* 0x0000001023057819 */ /* 0x000fe200000006ff */
[C---:B------:R-:W-:Y:S01]  /*d270*/  IMAD.U32 R45, R31.reuse, 0x10000, RZ ;  /* 0x000100001f2d7824 */ /* 0x040fe200078e00ff */
[----:B------:R-:W-:Y:S01]  /*d280*/  LOP3.LUT R31, R31, 0xffff0000, RZ, 0xc0, !PT ;  /* 0xffff00001f1f7812 */ /* 0x000fe200078ec0ff */
[-C--:B------:R-:W-:Y:S01]  /*d290*/  FMUL.FTZ R52, R32, R15.reuse ;  /* 0x0000000f20347220 */ /* 0x080fe20000410000 */
[----:B------:R-:W-:Y:S01]  /*d2a0*/  LOP3.LUT R35, R35, 0xffff0000, RZ, 0xc0, !PT ;  /* 0xffff000023237812 */ /* 0x000fe200078ec0ff */
[----:B------:R-:W-:-:S02]  /*d2b0*/  FMUL.FTZ R15, R36, R15 ;  /* 0x0000000f240f7220 */ /* 0x000fc40000410000 */
[-C--:B------:R-:W-:Y:S02]  /*d2c0*/  FMUL.FTZ R40, R45, R4.reuse ;  /* 0x000000042d287220 */ /* 0x080fe40000410000 */
[-C--:B------:R-:W-:Y:S02]  /*d2d0*/  FFMA.FTZ R53, R36, R39.reuse, -R52 ;  /* 0x0000002724357223 */ /* 0x080fe40000010834 */
[C---:B------:R-:W-:Y:S02]  /*d2e0*/  FMUL.FTZ R4, R5.reuse, R4 ;  /* 0x0000000405047220 */ /* 0x040fe40000410000 */
[C---:B------:R-:W-:Y:S01]  /*d2f0*/  IMAD.U32 R36, R30.reuse, 0x10000, RZ ;  /* 0x000100001e247824 */ /* 0x040fe200078e00ff */
[----:B------:R-:W-:Y:S01]  /*d300*/  LOP3.LUT R30, R30, 0xffff0000, RZ, 0xc0, !PT ;  /* 0xffff00001e1e7812 */ /* 0x000fe200078ec0ff */
[----:B------:R-:W-:Y:S01]  /*d310*/  FFMA.FTZ R32, R32, R39, R15 ;  /* 0x0000002720207223 */ /* 0x000fe2000001000f */
[C---:B------:R-:W-:Y:S01]  /*d320*/  SHF.L.U32 R15, R34.reuse, 0x10, RZ ;  /* 0x00000010220f7819 */ /* 0x040fe200000006ff */
[-C--:B------:R-:W-:Y:S01]  /*d330*/  FFMA.FTZ R40, R5, R12.reuse, -R40 ;  /* 0x0000000c05287223 */ /* 0x080fe20000010828 */
[----:B------:R-:W-:Y:S01]  /*d340*/  LOP3.LUT R34, R34, 0xffff0000, RZ, 0xc0, !PT ;  /* 0xffff000022227812 */ /* 0x000fe200078ec0ff */
[----:B------:R-:W-:Y:S01]  /*d350*/  FFMA.FTZ R5, R45, R12, R4 ;  /* 0x0000000c2d057223 */ /* 0x000fe20000010004 */
[C---:B------:R-:W-:Y:S01]  /*d360*/  SHF.L.U32 R12, R33.reuse, 0x10, RZ ;  /* 0x00000010210c7819 */ /* 0x040fe200000006ff */
[-C--:B------:R-:W-:Y:S01]  /*d370*/  FMUL.FTZ R4, R36, R48.reuse ;  /* 0x0000003024047220 */ /* 0x080fe20000410000 */
[----:B------:R-:W-:Y:S01]  /*d380*/  LOP3.LUT R33, R33, 0xffff0000, RZ, 0xc0, !PT ;  /* 0xffff000021217812 */ /* 0x000fe200078ec0ff */
[----:B------:R-:W-:-:S02]  /*d390*/  FMUL.FTZ R48, R15, R48 ;  /* 0x000000300f307220 */ /* 0x000fc40000410000 */
[-C--:B------:R-:W-:Y:S02]  /*d3a0*/  FFMA.FTZ R39, R15, R41.reuse, -R4 ;  /* 0x000000290f277223 */ /* 0x080fe40000010804 */
[C---:B------:R-:W-:Y:S01]  /*d3b0*/  IMAD.U32 R4, R29.reuse, 0x10000, RZ ;  /* 0x000100001d047824 */ /* 0x040fe200078e00ff */
[----:B------:R-:W-:Y:S01]  /*d3c0*/  LOP3.LUT R29, R29, 0xffff0000, RZ, 0xc0, !PT ;  /* 0xffff00001d1d7812 */ /* 0x000fe200078ec0ff */
[----:B------:R-:W-:Y:S02]  /*d3d0*/  FFMA.FTZ R48, R36, R41, R48 ;  /* 0x0000002924307223 */ /* 0x000fe40000010030 */
[-C--:B------:R-:W-:Y:S02]  /*d3e0*/  FMUL.FTZ R15, R30, R47.reuse ;  /* 0x0000002f1e0f7220 */ /* 0x080fe40000410000 */
[----:B------:R-:W-:Y:S02]  /*d3f0*/  FMUL.FTZ R36, R4, R46 ;  /* 0x0000002e04247220 */ /* 0x000fe40000410000 */
[----:B------:R-:W-:-:S02]  /*d400*/  FMUL.FTZ R47, R34, R47 ;  /* 0x0000002f222f7220 */ /* 0x000fc40000410000 */
        /* <DEDUP_REMOVED lines=23> */
.L_x_1455:
[----:B------:R-:W-:Y:S05]  /*d580*/  BSYNC B0 ;  /* 0x0000000000007941 */ /* 0x000fea0003800000 */
.L_x_1454:
[----:B-1----:R-:W-:-:S04]  /*d590*/  IADD3 R4, R144, 0x40, RZ ;  /* 0x0000004090047810 */ /* 0x002fc80007ffe0ff */
[----:B------:R-:W-:-:S13]  /*d5a0*/  ISETP.GE.AND P0, PT, R4, c[0x0][0x27c], PT ;  /* 0x00009f0004007a0c */ /* 0x000fda0003f06270 */
[----:B------:R-:W-:Y:S05]  /*d5b0*/  @P0 BRA `(.L_x_1433) ;  /* 0x000005e000000947 */ /* 0x000fea0003800000 */
[----:B------:R-:W-:Y:S01]  /*d5c0*/  IMAD.MOV.U32 R4, RZ, RZ, c[0x0][0x27c] ;  /* 0x00009f00ff047624 */ /* 0x000fe200078e00ff */
[----:B------:R-:W-:Y:S01]  /*d5d0*/  LEA.HI R19, R19, R20, RZ, 0x6 ;  /* 0x0000001413137211 */ /* 0x000fe200078f30ff */
[----:B------:R-:W-:Y:S01]  /*d5e0*/  IMAD.U32 R37, R23, 0x10000, RZ ;  /* 0x0001000017257824 */ /* 0x000fe200078e00ff */
        /* <DEDUP_REMOVED lines=18> */
[----:B------:R-:W-:Y:S01]  /*d710*/  IMAD.SHL.U32 R17, R17, 0x2, RZ ;  /* 0x0000000211117824 */ /* 0x000fe200078e00ff */
[----:B------:R-:W-:Y:S02]  /*d720*/  LOP3.LUT R43, R22, 0xffff0000, RZ, 0xc0, !PT ;  /* 0xffff0000162b7812 */ /* 0x000fe400078ec0ff */
[----:B------:R-:W-:-:S02]  /*d730*/  LOP3.LUT R41, R26, 0xffff0000, RZ, 0xc0, !PT ;  /* 0xffff00001a297812 */ /* 0x000fc400078ec0ff */
[----:B------:R-:W2:Y:S01]  /*d740*/  LDS.128 R4, [R17+0x18100] ;  /* 0x0181000011047984 */ /* 0x000ea20000000c00 */
[----:B------:R-:W-:Y:S02]  /*d750*/  LOP3.LUT R23, R23, 0xffff0000, RZ, 0xc0, !PT ;  /* 0xffff000017177812 */ /* 0x000fe400078ec0ff */
        /* <DEDUP_REMOVED lines=16> */
[C---:B------:R-:W-:Y:S01]  /*d860*/  SHF.L.U32 R33, R7.reuse, 0x10, RZ ;  /* 0x0000001007217819 */ /* 0x040fe200000006ff */
[----:B------:R-:W-:Y:S01]  /*d870*/  FMUL.FTZ R30, R32, R30 ;  /* 0x0000001e201e7220 */ /* 0x000fe20000410000 */
[----:B------:R-:W-:Y:S01]  /*d880*/  LOP3.LUT R14, R14, 0xffff0000, RZ, 0xc0, !PT ;  /* 0xffff00000e0e7812 */ /* 0x000fe200078ec0ff */
[----:B------:R-:W-:Y:S01]  /*d890*/  FMUL.FTZ R39, R24, R15 ;  /* 0x0000000f18277220 */ /* 0x000fe20000410000 */
[----:B------:R-:W-:Y:S01]  /*d8a0*/  LOP3.LUT R7, R7, 0xffff0000, RZ, 0xc0, !PT ;  /* 0xffff000007077812 */ /* 0x000fe200078ec0ff */
[----:B------:R-:W-:Y:S01]  /*d8b0*/  FFMA.FTZ R30, R5, R19, R30 ;  /* 0x00000013051e7223 */ /* 0x000fe2000001001e */
[C---:B------:R-:W-:Y:S01]  /*d8c0*/  SHF.L.U32 R5, R27.reuse, 0x10, RZ ;  /* 0x000000101b057819 */ /* 0x040fe200000006ff */
[C---:B------:R-:W-:Y:S01]  /*d8d0*/  FMUL.FTZ R15, R28.reuse, R15 ;  /* 0x0000000f1c0f7220 */ /* 0x040fe20000410000 */
[----:B------:R-:W-:Y:S01]  /*d8e0*/  LOP3.LUT R27, R27, 0xffff0000, RZ, 0xc0, !PT ;  /* 0xffff00001b1b7812 */ /* 0x000fe200078ec0ff */
[----:B------:R-:W-:-:S02]  /*d8f0*/  FFMA.FTZ R39, R28, R18, -R39 ;  /* 0x000000121c277223 */ /* 0x000fc40000010827 */
[-C--:B------:R-:W-:Y:S02]  /*d900*/  FMUL.FTZ R28, R37, R4.reuse ;  /* 0x00000004251c7220 */ /* 0x080fe40000410000 */
[----:B------:R-:W-:Y:S02]  /*d910*/  FFMA.FTZ R6, R32, R19, -R6 ;  /* 0x0000001320067223 */ /* 0x000fe40000010806 */
[C---:B------:R-:W-:Y:S02]  /*d920*/  FMUL.FTZ R4, R5.reuse, R4 ;  /* 0x0000000405047220 */ /* 0x040fe40000410000 */
[----:B------:R-:W-:Y:S01]  /*d930*/  FFMA.FTZ R15, R24, R18, R15 ;  /* 0x00000012180f7223 */ /* 0x000fe2000001000f */
[----:B------:R-:W-:Y:S01]  /*d940*/  SHF.L.U32 R18, R26, 0x10, RZ ;  /* 0x000000101a127819 */ /* 0x000fe200000006ff */
[----:B------:R-:W-:Y:S02]  /*d950*/  IMAD.U32 R19, R22, 0x10000, RZ ;  /* 0x0001000016137824 */ /* 0x000fe400078e00ff */
[----:B------:R-:W-:-:S02]  /*d960*/  FFMA.FTZ R28, R5, R12, -R28 ;  /* 0x0000000c051c7223 */ /* 0x000fc4000001081c */
[----:B------:R-:W-:Y:S01]  /*d970*/  FFMA.FTZ R5, R37, R12, R4 ;  /* 0x0000000c25057223 */ /* 0x000fe20000010004 */
[----:B------:R-:W-:Y:S01]  /*d980*/  SHF.L.U32 R12, R25, 0x10, RZ ;  /* 0x00000010190c7819 */ /* 0x000fe200000006ff */
[-C--:B------:R-:W-:Y:S02]  /*d990*/  FMUL.FTZ R37, R19, R35.reuse ;  /* 0x0000002313257220 */ /* 0x080fe40000410000 */
[C---:B------:R-:W-:Y:S02]  /*d9a0*/  FMUL.FTZ R35, R18.reuse, R35 ;  /* 0x0000002312237220 */ /* 0x040fe40000410000 */
[----:B------:R-:W-:Y:S02]  /*d9b0*/  IMAD.U32 R4, R21, 0x10000, RZ ;  /* 0x0001000015047824 */ /* 0x000fe400078e00ff */
[-C--:B------:R-:W-:Y:S02]  /*d9c0*/  FFMA.FTZ R37, R18, R20.reuse, -R37 ;  /* 0x0000001412257223 */ /* 0x080fe40000010825 */
[----:B------:R-:W-:-:S02]  /*d9d0*/  FFMA.FTZ R35, R19, R20, R35 ;  /* 0x0000001413237223 */ /* 0x000fc40000010023 */
[-C--:B------:R-:W-:Y:S02]  /*d9e0*/  FMUL.FTZ R18, R43, R34.reuse ;  /* 0x000000222b127220 */ /* 0x080fe40000410000 */
[-C--:B------:R-:W-:Y:S02]  /*d9f0*/  FMUL.FTZ R19, R4, R33.reuse ;  /* 0x0000002104137220 */ /* 0x080fe40000410000 */
[----:B------:R-:W-:Y:S02]  /*da00*/  FMUL.FTZ R34, R41, R34 ;  /* 0x0000002229227220 */ /* 0x000fe40000410000 */
[C---:B------:R-:W-:Y:S02]  /*da10*/  FMUL.FTZ R33, R12.reuse, R33 ;  /* 0x000000210c217220 */ /* 0x040fe40000410000 */
[----:B------:R-:W-:Y:S01]  /*da20*/  FFMA.FTZ R19, R12, R13, -R19 ;  /* 0x0000000d0c137223 */ /* 0x000fe20000010813 */
[----:B------:R-:W-:Y:S01]  /*da30*/  LOP3.LUT R12, R21, 0xffff0000, RZ, 0xc0, !PT ;  /* 0xffff0000150c7812 */ /* 0x000fe200078ec0ff */
[----:B------:R-:W-:-:S02]  /*da40*/  FFMA.FTZ R18, R41, R14, -R18 ;  /* 0x0000000e29127223 */ /* 0x000fc40000010812 */
[----:B------:R-:W-:Y:S01]  /*da50*/  FFMA.FTZ R34, R43, R14, R34 ;  /* 0x0000000e2b227223 */ /* 0x000fe20000010022 */
[----:B------:R-:W-:Y:S01]  /*da60*/  LOP3.LUT R14, R25, 0xffff0000, RZ, 0xc0, !PT ;  /* 0xffff0000190e7812 */ /* 0x000fe200078ec0ff */
[----:B------:R-:W-:Y:S02]  /*da70*/  FFMA.FTZ R33, R4, R13, R33 ;  /* 0x0000000d04217223 */ /* 0x000fe40000010021 */
[-C--:B------:R-:W-:Y:S02]  /*da80*/  FMUL.FTZ R4, R23, R36.reuse ;  /* 0x0000002417047220 */ /* 0x080fe40000410000 */
[-C--:B------:R-:W-:Y:S02]  /*da90*/  FMUL.FTZ R20, R12, R7.reuse ;  /* 0x000000070c147220 */ /* 0x080fe40000410000 */
[----:B------:R-:W-:Y:S02]  /*daa0*/  FMUL.FTZ R22, R27, R36 ;  /* 0x000000241b167220 */ /* 0x000fe40000410000 */
[----:B------:R-:W-:-:S02]  /*dab0*/  FMUL.FTZ R7, R14, R7 ;  /* 0x000000070e077220 */ /* 0x000fc40000410000 */
[----:B------:R-:W-:Y:S01]  /*dac0*/  FFMA.FTZ R13, R27, R29, -R4 ;  /* 0x0000001d1b0d7223 */ /* 0x000fe20000010804 */
[----:B------:R-:W-:Y:S01]  /*dad0*/  F2FP.BF16.PACK_AB R4, R15, R30 ;  /* 0x0000001e0f04723e */ /* 0x000fe200000010ff */
[----:B------:R-:W-:Y:S01]  /*dae0*/  FFMA.FTZ R20, R14, R31, -R20 ;  /* 0x0000001f0e147223 */ /* 0x000fe20000010814 */
[----:B------:R-:W-:Y:S01]  /*daf0*/  F2FP.BF16.PACK_AB R14, R18, R37 ;  /* 0x00000025120e723e */ /* 0x000fe200000010ff */
[----:B------:R-:W-:Y:S01]  /*db00*/  FFMA.FTZ R22, R23, R29, R22 ;  /* 0x0000001d17167223 */ /* 0x000fe20000010016 */
[----:B------:R-:W-:Y:S01]  /*db10*/  F2FP.BF16.PACK_AB R13, R13, R28 ;  /* 0x0000001c0d0d723e */ /* 0x000fe200000010ff */
[----:B------:R-:W-:Y:S01]  /*db20*/  FFMA.FTZ R24, R12, R31, R7 ;  /* 0x0000001f0c187223 */ /* 0x000fe20000010007 */
[----:B------:R-:W-:Y:S02]  /*db30*/  F2FP.BF16.PACK_AB R12, R39, R6 ;  /* 0x00000006270c723e */ /* 0x000fe400000010ff */
[----:B------:R-:W-:Y:S02]  /*db40*/  F2FP.BF16.PACK_AB R15, R20, R19 ;  /* 0x00000013140f723e */ /* 0x000fe400000010ff */
[----:B------:R-:W-:-:S02]  /*db50*/  F2FP.BF16.PACK_AB R6, R34, R35 ;  /* 0x000000232206723e */ /* 0x000fc400000010ff */
[----:B------:R-:W-:Y:S01]  /*db60*/  F2FP.BF16.PACK_AB R5, R22, R5 ;  /* 0x000000051605723e */ /* 0x000fe200000010ff */
[----:B------:R1:W-:Y:S01]  /*db70*/  STS.128 [R16], R12 ;  /* 0x0000000c10007388 */ /* 0x0003e20000000c00 */
[----:B------:R-:W-:-:S05]  /*db80*/  F2FP.BF16.PACK_AB R7, R24, R33 ;  /* 0x000000211807723e */ /* 0x000fca00000010ff */
[----:B------:R1:W-:Y:S02]  /*db90*/  STS.128 [R17+0x18100], R4 ;  /* 0x0181000411007388 */ /* 0x0003e40000000c00 */
.L_x_1433:
[----:B------:R-:W-:Y:S05]  /*dba0*/  BSYNC B2 ;  /* 0x0000000000027941 */ /* 0x000fea0003800000 */
.L_x_1417:
[----:B------:R-:W-:-:S04]  /*dbb0*/  DEPBAR.LE SB0, 0x2 ;  /* 0x000080800000791a */ /* 0x000fc80000000000 */
[----:B------:R-:W-:Y:S01]  /*dbc0*/  BAR.SYNC.DEFER_BLOCKING 0x0 ;  /* 0x0000000000007b1d */ /* 0x000fe20000010000 */
[----:B------:R-:W-:Y:S01]  /*dbd0*/  LOP3.LUT P0, RZ, R193, 0x2, RZ, 0xc0, !PT ;  /* 0x00000002c1ff7812 */ /* 0x000fe2000780c0ff */
[----:B------:R-:W-:-:S03]  /*dbe0*/  IMAD.IADD R195, R194, 0x1, R191 ;  /* 0x00000001c2c37824 */ /* 0x000fc600078e02bf */
[----:B------:R-:W-:Y:S01]  /*dbf0*/  SEL R197, R0, 0xffffffe0, !P0 ;  /* 0xffffffe000c57807 */ /* 0x000fe20004000000 */
[----:B------:R-:W-:Y:S04]  /*dc00*/  BSSY B0, `(.L_x_1456) ;  /* 0x0000024000007945 */ /* 0x000fe80003800000 */
[----:B------:R-:W-:Y:S01]  /*dc10*/  IMAD.IADD R76, R192, 0x1, R197 ;  /* 0x00000001c04c7824 */ /* 0x000fe200078e02c5 */
[----:B------:R2:W3:Y:S04]  /*dc20*/  LDSM.16.M88.4 R60, [R194] ;  /* 0x00000000c23c783b */ /* 0x0004e80000000200 */
[----:B------:R2:W4:Y:S04]  /*dc30*/  LDSM.16.M88.4 R32, [R192] ;  /* 0x00000000c020783b */ /* 0x0005280000000200 */
[----:B------:R2:W1:Y:S04]  /*dc40*/  LDSM.16.M88.4 R24, [R192+0x800] ;  /* 0x00080000c018783b */ /* 0x0004680000000200 */
[----:B-1----:R2:W1:Y:S04]  /*dc50*/  LDSM.16.M88.4 R16, [R192+0x1000] ;  /* 0x00100000c010783b */ /* 0x0024680000000200 */
[----:B------:R2:W1:Y:S04]  /*dc60*/  LDSM.16.M88.4 R40, [R192+0x1800] ;  /* 0x00180000c028783b */ /* 0x0004680000000200 */
[----:B------:R2:W1:Y:S04]  /*dc70*/  LDSM.16.M88.4 R44, [R195] ;  /* 0x00000000c32c783b */ /* 0x0004680000000200 */
[----:B------:R2:W1:Y:S04]  /*dc80*/  LDSM.16.M88.4 R12, [R76] ;  /* 0x000000004c0c783b */ /* 0x0004680000000200 */
[----:B------:R2:W1:Y:S04]  /*dc90*/  LDSM.16.M88.4 R56, [R76+0x800] ;  /* 0x000800004c38783b */ /* 0x0004680000000200 */
[----:B------:R2:W1:Y:S04]  /*dca0*/  LDSM.16.M88.4 R52, [R76+0x1000] ;  /* 0x001000004c34783b */ /* 0x0004680000000200 */
[----:B------:R2:W1:Y:S01]  /*dcb0*/  LDSM.16.M88.4 R48, [R76+0x1800] ;  /* 0x001800004c30783b */ /* 0x0004620000000200 */
[----:B------:R-:W-:Y:S05]  /*dcc0*/  @!P5 BRA `(.L_x_1457) ;  /* 0x000001700000d947 */ /* 0x000fea0003800000 */
[----:B------:R-:W-:Y:S02]  /*dcd0*/  IADD3 R4, R2, -0x2, RZ ;  /* 0xfffffffe02047810 */ /* 0x000fe40007ffe0ff */
[----:B------:R-:W-:-:S02]  /*dce0*/  ISETP.NE.AND P3, PT, R222, RZ, PT ;  /* 0x000000ffde00720c */ /* 0x000fc40003f65270 */
[----:B------:R-:W-:Y:S01]  /*dcf0*/  SHF.R.S32.HI R0, RZ, 0x1f, R4 ;  /* 0x0000001fff007819 */ /* 0x000fe20000011404 */
[----:B------:R-:W-:-:S04]  /*dd00*/  IMAD.WIDE.U32 R6, R4, c[0x0][0x208], RZ ;  /* 0x0000820004067a25 */ /* 0x000fc800078e00ff */
[----:B------:R-:W-:Y:S01]  /*dd10*/  IMAD R5, R0, c[0x0][0x208], RZ ;  /* 0x0000820000057a24 */ /* 0x000fe200078e02ff */
[----:B------:R-:W-:-:S03]  /*dd20*/  LEA R0, P0, R6, R226, 0x6 ;  /* 0x000000e206007211 */ /* 0x000fc600078030ff */
[----:B------:R-:W-:Y:S01]  /*dd30*/  IMAD R5, R4, c[0x0][0x20c], R5 ;  /* 0x0000830004057a24 */ /* 0x000fe200078e0205 */
[----:B------:R-:W-:-:S03]  /*dd40*/  LEA R20, P2, R0, c[0x0][0x1f8], 0x1 ;  /* 0x00007e0000147a11 */ /* 0x000fc600078408ff */
[----:B------:R-:W-:-:S05]  /*dd50*/  IMAD.IADD R4, R7, 0x1, R5 ;  /* 0x0000000107047824 */ /* 0x000fca00078e0205 */
        /* <DEDUP_REMOVED lines=14> */
.L_x_1457:
[----:B------:R-:W-:Y:S05]  /*de40*/  BSYNC B0 ;  /* 0x0000000000007941 */ /* 0x000fea0003800000 */
.L_x_1456:
[----:B------:R-:W-:Y:S01]  /*de50*/  LOP3.LUT P0, RZ, R193, 0x4, RZ, 0xc0, !PT ;  /* 0x00000004c1ff7812 */ /* 0x000fe2000780c0ff */
[C---:B---34-:R-:W-:Y:S01]  /*de60*/  HMMA.16816.F32.BF16 R36, R60.reuse, R32, RZ ;  /* 0x000000203c24723c */ /* 0x058fe200000418ff */
[----:B------:R-:W-:Y:S01]  /*de70*/  LDSM.16.M88.4 R68, [R190] ;  /* 0x00000000be44783b */ /* 0x000fe20000000200 */
[----:B------:R-:W-:Y:S01]  /*de80*/  LEA.HI R3, R3, R146, RZ, 0x5 ;  /* 0x0000009203037211 */ /* 0x000fe200078f28ff */
[----:B------:R-:W-:Y:S01]  /*de90*/  IMAD R8, R8, -0x40, R84 ;  /* 0xffffffc008087824 */ /* 0x000fe200078e0254 */
[----:B------:R-:W-:Y:S01]  /*dea0*/  SEL R77, R9, 0xffffffc0, !P0 ;  /* 0xffffffc0094d7807 */ /* 0x000fe20004000000 */
[----:B------:R-:W0:Y:S01]  /*deb0*/  LDGDEPBAR ;  /* 0x00000000000079af */ /* 0x000e220000000000 */
[----:B------:R-:W-:Y:S01]  /*dec0*/  LOP3.LUT R3, R3, 0xffffffe0, RZ, 0xc0, !PT ;  /* 0xffffffe003037812 */ /* 0x000fe200078ec0ff */
[----:B------:R-:W-:Y:S01]  /*ded0*/  IMAD.IADD R177, R191, 0x1, R188 ;  /* 0x00000001bfb17824 */ /* 0x000fe200078e02bc */
[C---:B------:R-:W-:Y:S01]  /*dee0*/  HMMA.16816.F32.BF16 R32, R60.reuse, R34, RZ ;  /* 0x000000223c20723c */ /* 0x040fe200000418ff */
[----:B------:R-:W-:Y:S01]  /*def0*/  IMAD.IADD R9, R192, 0x1, R77 ;  /* 0x00000001c0097824 */ /* 0x000fe200078e024d */
[----:B------:R-:W-:Y:S01]  /*df00*/  IADD3 R0, R77, R192, R197 ;  /* 0x000000c04d007210 */ /* 0x000fe20007ffe0c5 */
[----:B------:R-:W-:Y:S01]  /*df10*/  IMAD.IADD R3, R146, 0x1, -R3 ;  /* 0x0000000192037824 */ /* 0x000fe200078e0a03 */
[----:B------:R-:W-:Y:S01]  /*df20*/  BSSY B0, `(.L_x_1458) ;  /* 0x000020f000007945 */ /* 0x000fe20003800000 */
[----:B------:R-:W-:Y:S01]  /*df30*/  IMAD.IADD R170, R191, 0x1, R147 ;  /* 0x00000001bfaa7824 */ /* 0x000fe200078e0293 */
[----:B--2---:R-:W2:Y:S02]  /*df40*/  LDSM.16.M88.4 R4, [R9] ;  /* 0x000000000904783b */ /* 0x004ea40000000200 */
[C---:B------:R-:W-:Y:S02]  /*df50*/  HMMA.16816.F32.BF16 R28, R60.reuse, R24, RZ ;  /* 0x000000183c1c723c */ /* 0x040fe400000418ff */
[----:B------:R-:W-:Y:S06]  /*df60*/  LDSM.16.M88.4 R72, [R9+0x1800] ;  /* 0x001800000948783b */ /* 0x000fec0000000200 */
[C---:B------:R-:W-:Y:S08]  /*df70*/  HMMA.16816.F32.BF16 R24, R60.reuse, R26, RZ ;  /* 0x0000001a3c18723c */ /* 0x040ff000000418ff */
[C---:B-1----:R-:W-:Y:S08]  /*df80*/  HMMA.16816.F32.BF16 R20, R60.reuse, R16, RZ ;  /* 0x000000103c14723c */ /* 0x042ff000000418ff */
[C---:B------:R-:W-:Y:S08]  /*df90*/  HMMA.16816.F32.BF16 R16, R60.reuse, R18, RZ ;  /* 0x000000123c10723c */ /* 0x040ff000000418ff */
[C---:B------:R-:W-:Y:S08]  /*dfa0*/  HMMA.16816.F32.BF16 R64, R60.reuse, R40, RZ ;  /* 0x000000283c40723c */ /* 0x040ff000000418ff */
[----:B------:R-:W-:Y:S01]  /*dfb0*/  HMMA.16816.F32.BF16 R60, R60, R42, RZ ;  /* 0x0000002a3c3c723c */ /* 0x000fe200000418ff */
[----:B------:R-:W1:Y:S07]  /*dfc0*/  LDSM.16.M88.4 R40, [R9+0x800] ;  /* 0x000800000928783b */ /* 0x000e6e0000000200 */
[C---:B------:R-:W-:Y:S08]  /*dfd0*/  HMMA.16816.F32.BF16 R36, R44.reuse, R12, R36 ;  /* 0x0000000c2c24723c */ /* 0x040ff00000041824 */
[C---:B------:R-:W-:Y:S01]  /*dfe0*/  HMMA.16816.F32.BF16 R32, R44.reuse, R14, R32 ;  /* 0x0000000e2c20723c */ /* 0x040fe20000041820 */
[----:B------:R-:W3:Y:S07]  /*dff0*/  LDSM.16.M88.4 R12, [R9+0x1000] ;  /* 0x00100000090c783b */ /* 0x000eee0000000200 */
        /* <DEDUP_REMOVED lines=8> */
[----:B------:R-:W-:Y:S04]  /*e080*/  LDSM.16.M88.4 R44, [R0+0x1000] ;  /* 0x00100000002c783b */ /* 0x000fe80000000200 */
[----:B------:R-:W-:Y:S03]  /*e090*/  LDSM.16.M88.4 R48, [R194+0x4000] ;  /* 0x00400000c230783b */ /* 0x000fe60000000200 */
[C---:B--2---:R-:W-:Y:S08]  /*e0a0*/  HMMA.16816.F32.BF16 R36, R68.reuse, R4, R36 ;  /* 0x000000044424723c */ /* 0x044ff00000041824 */
[C---:B------:R-:W-:Y:S01]  /*e0b0*/  HMMA.16816.F32.BF16 R32, R68.reuse, R6, R32 ;  /* 0x000000064420723c */ /* 0x040fe20000041820 */
[----:B------:R-:W2:Y:S07]  /*e0c0*/  LDSM.16.M88.4 R4, [R189] ;  /* 0x00000000bd04783b */ /* 0x000eae0000000200 */
[C---:B-1----:R-:W-:Y:S08]  /*e0d0*/  HMMA.16816.F32.BF16 R28, R68.reuse, R40, R28 ;  /* 0x00000028441c723c */ /* 0x042ff0000004181c */
[C---:B------:R-:W-:Y:S01]  /*e0e0*/  HMMA.16816.F32.BF16 R24, R68.reuse, R42, R24 ;  /* 0x0000002a4418723c */ /* 0x040fe20000041818 */
[----:B------:R-:W1:Y:S07]  /*e0f0*/  LDSM.16.M88.4 R40, [R0+0x1800] ;  /* 0x001800000028783b */ /* 0x000e6e0000000200 */
[C---:B---3--:R-:W-:Y:S08]  /*e100*/  HMMA.16816.F32.BF16 R20, R68.reuse, R12, R20 ;  /* 0x0000000c4414723c */ /* 0x048ff00000041814 */
        /* <DEDUP_REMOVED lines=14> */
[----:B------:R-:W-:Y:S07]  /*e1f0*/  LDSM.16.M88.4 R44, [R76+0x2000] ;  /* 0x002000004c2c783b */ /* 0x000fee0000000200 */
[C---:B-1----:R-:W-:Y:S08]  /*e200*/  HMMA.16816.F32.BF16 R64, R4.reuse, R40, R64 ;  /* 0x000000280440723c */ /* 0x042ff00000041840 */
[----:B------:R-:W-:Y:S01]  /*e210*/  HMMA.16816.F32.BF16 R60, R4, R42, R60 ;  /* 0x0000002a043c723c */ /* 0x000fe2000004183c */
[----:B------:R-:W-:Y:S04]  /*e220*/  LDSM.16.M88.4 R4, [R195+0x4000] ;  /* 0x00400000c304783b */ /* 0x000fe80000000200 */
[----:B------:R-:W1:Y:S03]  /*e230*/  LDSM.16.M88.4 R40, [R76+0x2800] ;  /* 0x002800004c28783b */ /* 0x000e660000000200 */
[C---:B---3--:R-:W-:Y:S08]  /*e240*/  HMMA.16816.F32.BF16 R28, R48.reuse, R68, R28 ;  /* 0x00000044301c723c */ /* 0x048ff0000004181c */
[C---:B------:R-:W-:Y:S01]  /*e250*/  HMMA.16816.F32.BF16 R24, R48.reuse, R70, R24 ;  /* 0x000000463018723c */ /* 0x040fe20000041818 */
[----:B------:R-:W-:Y:S07]  /*e260*/  LDSM.16.M88.4 R68, [R9+0x2800] ;  /* 0x002800000944783b */ /* 0x000fee0000000200 */
[C---:B------:R-:W-:Y:S08]  /*e270*/  HMMA.16816.F32.BF16 R36, R48.reuse, R12, R36 ;  /* 0x0000000c3024723c */ /* 0x040ff00000041824 */
[C---:B------:R-:W-:Y:S01]  /*e280*/  HMMA.16816.F32.BF16 R32, R48.reuse, R14, R32 ;  /* 0x0000000e3020723c */ /* 0x040fe20000041820 */
[----:B------:R-:W3:Y:S07]  /*e290*/  LDSM.16.M88.4 R12, [R76+0x3000] ;  /* 0x003000004c0c783b */ /* 0x000eee0000000200 */
[C---:B--2---:R-:W-:Y:S08]  /*e2a0*/  HMMA.16816.F32.BF16 R20, R48.reuse, R56, R20 ;  /* 0x000000383014723c */ /* 0x044ff00000041814 */
[C---:B------:R-:W-:Y:S01]  /*e2b0*/  HMMA.16816.F32.BF16 R16, R48.reuse, R58, R16 ;  /* 0x0000003a3010723c */ /* 0x040fe20000041810 */
[----:B------:R-:W-:Y:S07]  /*e2c0*/  LDSM.16.M88.4 R56, [R9+0x3800] ;  /* 0x003800000938783b */ /* 0x000fee0000000200 */
        /* <DEDUP_REMOVED lines=9> */
[----:B------:R-:W-:Y:S07]  /*e360*/  LDSM.16.M88.4 R44, [R189+0x4000] ;  /* 0x00400000bd2c783b */ /* 0x000fee0000000200 */
[C---:B---3--:R-:W-:Y:S08]  /*e370*/  HMMA.16816.F32.BF16 R20, R4.reuse, R12, R20 ;  /* 0x0000000c0414723c */ /* 0x048ff00000041814 */
[C---:B------:R-:W-:Y:S01]  /*e380*/  HMMA.16816.F32.BF16 R16, R4.reuse, R14, R16 ;  /* 0x0000000e0410723c */ /* 0x040fe20000041810 */
[----:B------:R-:W-:Y:S07]  /*e390*/  LDSM.16.M88.4 R12, [R0+0x2000] ;  /* 0x00200000000c783b */ /* 0x000fee0000000200 */
[C---:B------:R-:W-:Y:S08]  /*e3a0*/  HMMA.16816.F32.BF16 R64, R4.reuse, R72, R64 ;  /* 0x000000480440723c */ /* 0x040ff00000041840 */
        /* <DEDUP_REMOVED lines=8> */
[----:B------:R-:W-:Y:S07]  /*e430*/  LDSM.16.M88.4 R68, [R192+0x5800] ;  /* 0x00580000c044783b */ /* 0x000fee0000000200 */
[C---:B------:R-:W-:Y:S08]  /*e440*/  HMMA.16816.F32.BF16 R20, R40.reuse, R48, R20 ;  /* 0x000000302814723c */ /* 0x040ff00000041814 */
[C---:B------:R-:W-:Y:S01]  /*e450*/  HMMA.16816.F32.BF16 R16, R40.reuse, R50, R16 ;  /* 0x000000322810723c */ /* 0x040fe20000041810 */
[----:B------:R-:W3:Y:S07]  /*e460*/  LDSM.16.M88.4 R48, [R0+0x3800] ;  /* 0x003800000030783b */ /* 0x000eee0000000200 */
[C---:B------:R-:W-:Y:S08]  /*e470*/  HMMA.16816.F32.BF16 R64, R40.reuse, R56, R64 ;  /* 0x000000382840723c */ /* 0x040ff00000041840 */
[----:B------:R-:W-:Y:S01]  /*e480*/  HMMA.16816.F32.BF16 R60, R40, R58, R60 ;  /* 0x0000003a283c723c */ /* 0x000fe2000004183c */
[----:B------:R-:W4:Y:S04]  /*e490*/  LDSM.16.M88.4 R40, [R192+0x4000] ;  /* 0x00400000c028783b */ /* 0x000f280000000200 */
[----:B------:R-:W-:Y:S03]  /*e4a0*/  LDSM.16.M88.4 R56, [R195+0x8000] ;  /* 0x00800000c338783b */ /* 0x000fe60000000200 */
        /* <DEDUP_REMOVED lines=10> */
[----:B------:R-:W-:Y:S01]  /*e550*/  HMMA.16816.F32.BF16 R60, R44, R50, R60 ;  /* 0x000000322c3c723c */ /* 0x000fe2000004183c */
[----:B------:R-:W3:Y:S04]  /*e560*/  LDSM.16.M88.4 R44, [R76+0x5000] ;  /* 0x005000004c2c783b */ /* 0x000ee80000000200 */
[----:B------:R-:W1:Y:S03]  /*e570*/  LDSM.16.M88.4 R48, [R76+0x4800] ;  /* 0x004800004c30783b */ /* 0x000e660000000200 */
[C---:B----4-:R-:W-:Y:S08]  /*e580*/  HMMA.16816.F32.BF16 R36, R72.reuse, R40, R36 ;  /* 0x000000284824723c */ /* 0x050ff00000041824 */
[C---:B------:R-:W-:Y:S01]  /*e590*/  HMMA.16816.F32.BF16 R32, R72.reuse, R42, R32 ;  /* 0x0000002a4820723c */ /* 0x040fe20000041820 */
[----:B------:R-:W4:Y:S07]  /*e5a0*/  LDSM.16.M88.4 R40, [R76+0x5800] ;  /* 0x005800004c28783b */ /* 0x000f2e0000000200 */
[C---:B--2---:R-:W-:Y:S08]  /*e5b0*/  HMMA.16816.F32.BF16 R20, R72.reuse, R4, R20 ;  /* 0x000000044814723c */ /* 0x044ff00000041814 */
[C---:B------:R-:W-:Y:S01]  /*e5c0*/  HMMA.16816.F32.BF16 R16, R72.reuse, R6, R16 ;  /* 0x000000064810723c */ /* 0x040fe20000041810 */
[----:B------:R-:W-:Y:S07]  /*e5d0*/  LDSM.16.M88.4 R4, [R9+0x4000] ;  /* 0x004000000904783b */ /* 0x000fee0000000200 */
[C---:B------:R-:W-:Y:S08]  /*e5e0*/  HMMA.16816.F32.BF16 R28, R72.reuse, R12, R28 ;  /* 0x0000000c481c723c */ /* 0x040ff0000004181c */
[C---:B------:R-:W-:Y:S01]  /*e5f0*/  HMMA.16816.F32.BF16 R24, R72.reuse, R14, R24 ;  /* 0x0000000e4818723c */ /* 0x040fe20000041818 */
[----:B------:R-:W2:Y:S07]  /*e600*/  LDSM.16.M88.4 R12, [R190+0x8000] ;  /* 0x00800000be0c783b */ /* 0x000eae0000000200 */
[C---:B------:R-:W-:Y:S08]  /*e610*/  HMMA.16816.F32.BF16 R64, R72.reuse, R68, R64 ;  /* 0x000000444840723c */ /* 0x040ff00000041840 */
[----:B------:R-:W-:Y:S01]  /*e620*/  HMMA.16816.F32.BF16 R60, R72, R70, R60 ;  /* 0x00000046483c723c */ /* 0x000fe2000004183c */
[----:B------:R-:W-:Y:S07]  /*e630*/  LDSM.16.M88.4 R72, [R9+0x5800] ;  /* 0x005800000948783b */ /* 0x000fee0000000200 */
[C---:B-1----:R-:W-:Y:S08]  /*e640*/  HMMA.16816.F32.BF16 R36, R56.reuse, R52, R36 ;  /* 0x000000343824723c */ /* 0x042ff00000041824 */
[C---:B------:R-:W-:Y:S01]  /*e650*/  HMMA.16816.F32.BF16 R32, R56.reuse, R54, R32 ;  /* 0x000000363820723c */ /* 0x040fe20000041820 */
[----:B------:R-:W1:Y:S07]  /*e660*/  LDSM.16.M88.4 R52, [R9+0x4800] ;  /* 0x004800000934783b */ /* 0x000e6e0000000200 */
[C---:B---3--:R-:W-:Y:S08]  /*e670*/  HMMA.16816.F32.BF16 R20, R56.reuse, R44, R20 ;  /* 0x0000002c3814723c */ /* 0x048ff00000041814 */
[C---:B------:R-:W-:Y:S01]  /*e680*/  HMMA.16816.F32.BF16 R16, R56.reuse, R46, R16 ;  /* 0x0000002e3810723c */ /* 0x040fe20000041810 */
[----:B------:R-:W3:Y:S07]  /*e690*/  LDSM.16.M88.4 R44, [R9+0x5000] ;  /* 0x00500000092c783b */ /* 0x000eee0000000200 */
[C---:B------:R-:W-:Y:S08]  /*e6a0*/  HMMA.16816.F32.BF16 R28, R56.reuse, R48, R28 ;  /* 0x00000030381c723c */ /* 0x040ff0000004181c */
[C---:B----4-:R-:W-:Y:S01]  /*e6b0*/  HMMA.16816.F32.BF16 R68, R56.reuse, R40, R64 ;  /* 0x000000283844723c */ /* 0x050fe20000041840 */
[----:B------:R-:W-:Y:S07]  /*e6c0*/  LDSM.16.M88.4 R64, [R189+0x8000] ;  /* 0x00800000bd40783b */ /* 0x000fee0000000200 */
[----:B------:R-:W-:Y:S01]  /*e6d0*/  HMMA.16816.F32.BF16 R60, R56, R42, R60 ;  /* 0x0000002a383c723c */ /* 0x000fe2000004183c */
[----:B------:R-:W4:Y:S07]  /*e6e0*/  LDSM.16.M88.4 R40, [R0+0x4800] ;  /* 0x004800000028783b */ /* 0x000f2e0000000200 */
[C---:B--2---:R-:W-:Y:S08]  /*e6f0*/  HMMA.16816.F32.BF16 R36, R12.reuse, R4, R36 ;  /* 0x000000040c24723c */ /* 0x044ff00000041824 */
[----:B------:R-:W-:Y:S01]  /*e700*/  HMMA.16816.F32.BF16 R32, R12, R6, R32 ;  /* 0x000000060c20723c */ /* 0x000fe20000041820 */
[----:B------:R-:W2:Y:S07]  /*e710*/  LDSM.16.M88.4 R4, [R0+0x5000] ;  /* 0x005000000004783b */ /* 0x000eae0000000200 */
[----:B------:R-:W-:Y:S01]  /*e720*/  HMMA.16816.F32.BF16 R24, R56, R50, R24 ;  /* 0x000000323818723c */ /* 0x000fe20000041818 */
[----:B------:R-:W2:Y:S07]  /*e730*/  LDSM.16.M88.4 R48, [R0+0x4000] ;  /* 0x004000000030783b */ /* 0x000eae0000000200 */
[C---:B-1----:R-:W-:Y:S08]  /*e740*/  HMMA.16816.F32.BF16 R28, R12.reuse, R52, R28 ;  /* 0x000000340c1c723c */ /* 0x042ff0000004181c */
[C---:B---3--:R-:W-:Y:S08]  /*e750*/  HMMA.16816.F32.BF16 R20, R12.reuse, R44, R20 ;  /* 0x0000002c0c14723c */ /* 0x048ff00000041814 */
[----:B------:R-:W-:Y:S08]  /*e760*/  HMMA.16816.F32.BF16 R24, R12, R54, R24 ;  /* 0x000000360c18723c */ /* 0x000ff00000041818 */
[C---:B----4-:R-:W-:Y:S07]  /*e770*/  HMMA.16816.F32.BF16 R28, R64.reuse, R40, R28 ;  /* 0x00000028401c723c */ /* 0x050fee000004181c */
[----:B------:R-:W-:Y:S01]  /*e780*/  SHF.R.S32.HI R40, RZ, 0x1f, R3 ;  /* 0x0000001fff287819 */ /* 0x000fe20000011403 */
[C---:B--2---:R-:W-:Y:S07]  /*e790*/  HMMA.16816.F32.BF16 R20, R64.reuse, R4, R20 ;  /* 0x000000044014723c */ /* 0x044fee0000041814 */
[----:B------:R-:W-:Y:S01]  /*e7a0*/  LEA.HI R4, R40, R3, RZ, 0x2 ;  /* 0x0000000328047211 */ /* 0x000fe200078f10ff */
[----:B------:R-:W-:Y:S03]  /*e7b0*/  HMMA.16816.F32.BF16 R36, R64, R48, R36 ;  /* 0x000000304024723c */ /* 0x000fe60000041824 */
[----:B------:R-:W-:-:S05]  /*e7c0*/  LOP3.LUT R4, R4, 0x7ffffffc, RZ, 0xc0, !PT ;  /* 0x7ffffffc04047812 */ /* 0x000fca00078ec0ff */
[----:B------:R-:W-:Y:S01]  /*e7d0*/  HMMA.16816.F32.BF16 R16, R12, R46, R16 ;  /* 0x0000002e0c10723c */ /* 0x000fe20000041810 */
[----:B------:R-:W-:-:S04]  /*e7e0*/  IMAD.IADD R3, R3, 0x1, -R4 ;  /* 0x0000000103037824 */ /* 0x000fc800078e0a04 */
[----:B------:R-:W-:-:S03]  /*e7f0*/  IMAD.SHL.U32 R3, R3, 0x2, RZ ;  /* 0x0000000203037824 */ /* 0x000fc600078e00ff */
[----:B------:R-:W-:Y:S01]  /*e800*/  HMMA.16816.F32.BF16 R68, R12, R72, R68 ;  /* 0x000000480c44723c */ /* 0x000fe20000041844 */
[----:B------:R-:W-:-:S05]  /*e810*/  IMAD.IADD R3, R8, 0x1, -R3 ;  /* 0x0000000108037824 */ /* 0x000fca00078e0a03 */
[C---:B------:R-:W-:Y:S02]  /*e820*/  ISETP.GT.AND P1, PT, R3.reuse, RZ, PT ;  /* 0x000000ff0300720c */ /* 0x040fe40003f24270 */
[----:B------:R-:W-:Y:S01]  /*e830*/  HMMA.16816.F32.BF16 R60, R12, R74, R60 ;  /* 0x0000004a0c3c723c */ /* 0x000fe2000004183c */
[----:B------:R-:W1:Y:S01]  /*e840*/  LDSM.16.M88.4 R12, [R0+0x5800] ;  /* 0x00580000000c783b */ /* 0x000e620000000200 */
[----:B------:R-:W-:Y:S01]  /*e850*/  ISETP.GT.AND P0, PT, R3, 0x1, PT ;  /* 0x000000010300780c */ /* 0x000fe20003f04270 */
[----:B------:R-:W-:-:S04]  /*e860*/  DEPBAR.LE SB0, 0x2 ;  /* 0x000080800000791a */ /* 0x000fc80000000000 */
[----:B------:R-:W-:Y:S01]  /*e870*/  ISETP.GT.AND P2, PT, R3, 0x8, PT ;  /* 0x000000080300780c */ /* 0x000fe20003f44270 */
[C---:B------:R-:W-:Y:S01]  /*e880*/  HMMA.16816.F32.BF16 R32, R64.reuse, R50, R32 ;  /* 0x000000324020723c */ /* 0x040fe20000041820 */
[----:B------:R-:W-:Y:S01]  /*e890*/  FSEL R5, R36, -INF , P1 ;  /* 0xff80000024057808 */ /* 0x000fe20000800000 */
[----:B------:R-:W-:Y:S01]  /*e8a0*/  BAR.SYNC.DEFER_BLOCKING 0x0 ;  /* 0x0000000000007b1d */ /* 0x000fe20000010000 */
[----:B------:R-:W-:Y:S02]  /*e8b0*/  FSEL R40, R37, -INF , P0 ;  /* 0xff80000025287808 */ /* 0x000fe40000000000 */
[----:B------:R-:W-:Y:S02]  /*e8c0*/  FSEL R36, R39, -INF , P0 ;  /* 0xff80000027247808 */ /* 0x000fe40000000000 */
[----:B------:R-:W-:Y:S01]  /*e8d0*/  ISETP.GT.AND P0, PT, R3, 0x9, PT ;  /* 0x000000090300780c */ /* 0x000fe20003f04270 */
[----:B------:R-:W-:Y:S01]  /*e8e0*/  HMMA.16816.F32.BF16 R24, R64, R42, R24 ;  /* 0x0000002a4018723c */ /* 0x000fe20000041818 */
[----:B------:R-:W-:-:S02]  /*e8f0*/  FSEL R38, R38, -INF , P1 ;  /* 0xff80000026267808 */ /* 0x000fc40000800000 */
[C---:B------:R-:W-:Y:S02]  /*e900*/  ISETP.GT.AND P1, PT, R3.reuse, 0x10, PT ;  /* 0x000000100300780c */ /* 0x040fe40003f24270 */
[----:B------:R-:W-:Y:S02]  /*e910*/  FMNMX.FTZ R9, R38, R36, !PT ;  /* 0x0000002426097209 */ /* 0x000fe40007810000 */
[----:B------:R-:W-:Y:S01]  /*e920*/  FSEL R30, R30, -INF , P1 ;  /* 0xff8000001e1e7808 */ /* 0x000fe20000800000 */
[----:B------:R-:W-:Y:S01]  /*e930*/  HMMA.16816.F32.BF16 R16, R64, R6, R16 ;  /* 0x000000064010723c */ /* 0x000fe20000041810 */
[C---:B------:R-:W-:Y:S02]  /*e940*/  ISETP.GT.AND P4, PT, R3.reuse, 0x29, PT ;  /* 0x000000290300780c */ /* 0x040fe40003f84270 */
[----:B------:R-:W-:-:S04]  /*e950*/  ISETP.GT.AND P3, PT, R3, 0x30, PT ;  /* 0x000000300300780c */ /* 0x000fc80003f64270 */
[----:B------:R-:W-:Y:S02]  /*e960*/  FMNMX.FTZ R7, R5, R40, !PT ;  /* 0x0000002805077209 */ /* 0x000fe40007810000 */
[----:B------:R-:W-:Y:S01]  /*e970*/  FSEL R44, R32, -INF , P2 ;  /* 0xff800000202c7808 */ /* 0x000fe20001000000 */
[----:B-----5:R-:W-:Y:S01]  /*e980*/  LDSM.16.MT88.4 R84, [R147+0x2000] ;  /* 0x002000009354783b */ /* 0x020fe20000004200 */
[----:B------:R-:W-:Y:S02]  /*e990*/  FSEL R42, R33, -INF , P0 ;  /* 0xff800000212a7808 */ /* 0x000fe40000000000 */
[----:B------:R-:W-:Y:S01]  /*e9a0*/  FMNMX.FTZ R7, R44, R7, !PT ;  /* 0x000000072c077209 */ /* 0x000fe20007810000 */
[----:B------:R-:W-:Y:S01]  /*e9b0*/  LDSM.16.MT88.4 R128, [R188] ;  /* 0x00000000bc80783b */ /* 0x000fe20000004200 */
[----:B------:R-:W-:Y:S02]  /*e9c0*/  FSEL R32, R35, -INF , P0 ;  /* 0xff80000023207808 */ /* 0x000fe40000000000 */
[----:B------:R-:W-:Y:S01]  /*e9d0*/  ISETP.GT.AND P0, PT, R3, 0x11, PT ;  /* 0x000000110300780c */ /* 0x000fe20003f04270 */
[----:B-1----:R-:W-:Y:S01]  /*e9e0*/  HMMA.16816.F32.BF16 R68, R64, R12, R68 ;  /* 0x0000000c4044723c */ /* 0x002fe20000041844 */
[----:B------:R-:W-:Y:S01]  /*e9f0*/  FSEL R6, R28, -INF , P1 ;  /* 0xff8000001c067808 */ /* 0x000fe20000800000 */
[----:B------:R-:W-:Y:S01]  /*ea00*/  LDSM.16.MT88.4 R52, [R147] ;  /* 0x000000009334783b */ /* 0x000fe20000004200 */
[----:B------:R-:W-:-:S02]  /*ea10*/  FMNMX.FTZ R7, R42, R7, !PT ;  /* 0x000000072a077209 */ /* 0x000fc40007810000 */
[----:B------:R-:W-:Y:S01]  /*ea20*/  FSEL R4, R29, -INF , P0 ;  /* 0xff8000001d047808 */ /* 0x000fe20000000000 */
[----:B------:R-:W-:Y:S01]  /*ea30*/  LDSM.16.MT88.4 R76, [R177+0x2000] ;  /* 0x00200000b14c783b */ /* 0x000fe20000004200 */
[----:B------:R-:W-:Y:S01]  /*ea40*/  ISETP.GT.AND P1, PT, R3, 0x18, PT ;  /* 0x000000180300780c */ /* 0x000fe20003f24270 */
[----:B------:R-:W-:Y:S01]  /*ea50*/  HMMA.16816.F32.BF16 R60, R64, R14, R60 ;  /* 0x0000000e403c723c */ /* 0x000fe2000004183c */
[----:B------:R-:W-:Y:S01]  /*ea60*/  FMNMX.FTZ R7, R6, R7, !PT ;  /* 0x0000000706077209 */ /* 0x000fe20007810000 */
[----:B------:R-:W-:Y:S01]  /*ea70*/  LDSM.16.MT88.4 R92, [R170+0x2000] ;  /* 0x00200000aa5c783b */ /* 0x000fe20000004200 */
[----:B------:R-:W-:Y:S02]  /*ea80*/  FSEL R28, R31, -INF , P0 ;  /* 0xff8000001f1c7808 */ /* 0x000fe40000000000 */
[----:B------:R-:W-:Y:S01]  /*ea90*/  ISETP.GT.AND P0, PT, R3, 0x19, PT ;  /* 0x000000190300780c */ /* 0x000fe20003f04270 */
[----:B------:R-:W-:Y:S01]  /*eaa0*/  LDSM.16.MT88.4 R100, [R188+0x4000] ;  /* 0x00400000bc64783b */ /* 0x000fe20000004200 */
[----:B------:R-:W-:-:S02]  /*eab0*/  FSEL R24, R24, -INF , P1 ;  /* 0xff80000018187808 */ /* 0x000fc40000800000 */
[----:B------:R-:W-:Y:S01]  /*eac0*/  FMNMX.FTZ R7, R4, R7, !PT ;  /* 0x0000000704077209 */ /* 0x000fe20007810000 */
[----:B------:R-:W-:Y:S01]  /*ead0*/  LDSM.16.MT88.4 R108, [R177+0x4000] ;  /* 0x00400000b16c783b */ /* 0x000fe20000004200 */
[----:B------:R-:W-:Y:S02]  /*eae0*/  FSEL R34, R34, -INF , P2 ;  /* 0xff80000022227808 */ /* 0x000fe40001000000 */
[----:B------:R-:W-:Y:S01]  /*eaf0*/  ISETP.GT.AND P2, PT, R3, 0x20, PT ;  /* 0x000000200300780c */ /* 0x000fe20003f44270 */
[----:B------:R-:W-:Y:S01]  /*eb00*/  LDSM.16.MT88.4 R112, [R147+0x4000] ;  /* 0x004000009370783b */ /* 0x000fe20000004200 */
[----:B------:R-:W-:Y:S02]  /*eb10*/  FSEL R0, R25, -INF , P0 ;  /* 0xff80000019007808 */ /* 0x000fe40000000000 */
[----:B------:R-:W-:Y:S01]  /*eb20*/  FMNMX.FTZ R7, R24, R7, !PT ;  /* 0x0000000718077209 */ /* 0x000fe20007810000 */
[----:B------:R-:W-:Y:S01]  /*eb30*/  LDSM.16.MT88.4 R148, [R177+0x800] ;  /* 0x00080000b194783b */ /* 0x000fe20000004200 */
[----:B------:R-:W-:-:S02]  /*eb40*/  FMNMX.FTZ R9, R34, R9, !PT ;  /* 0x0000000922097209 */ /* 0x000fc40007810000 */
[----:B------:R-:W-:Y:S02]  /*eb50*/  FSEL R12, R27, -INF , P0 ;  /* 0xff8000001b0c7808 */ /* 0x000fe40000000000 */
[----:B------:R-:W-:Y:S02]  /*eb60*/  ISETP.GT.AND P0, PT, R3, 0x21, PT ;  /* 0x000000210300780c */ /* 0x000fe40003f04270 */
        /* <DEDUP_REMOVED lines=22> */
[----:B------:R-:W-:-:S02]  /*ecd0*/  FMNMX.FTZ R7, R198, R7, !PT ;  /* 0x00000007c6077209 */ /* 0x000fc40007810000 */
[----:B------:R-:W-:Y:S02]  /*ece0*/  FMNMX.FTZ R9, R178, R9, !PT ;  /* 0x00000009b2097209 */ /* 0x000fe40007810000 */
[----:B------:R-:W-:Y:S02]  /*ecf0*/  FSEL R224, R18, -INF , P0 ;  /* 0xff80000012e07808 */ /* 0x000fe40000000000 */
[C---:B------:R-:W-:Y:S02]  /*ed00*/  ISETP.GT.AND P1, PT, R3.reuse, 0x38, PT ;  /* 0x000000380300780c */ /* 0x040fe40003f24270 */
[----:B------:R-:W-:Y:S02]  /*ed10*/  ISETP.GT.AND P0, PT, R3, 0x39, PT ;  /* 0x000000390300780c */ /* 0x000fe40003f04270 */
[----:B------:R-:W-:Y:S02]  /*ed20*/  FMNMX.FTZ R3, R196, R7, !PT ;  /* 0x00000007c4037209 */ /* 0x000fe40007810000 */
[----:B------:R-:W-:-:S02]  /*ed30*/  FMNMX.FTZ R7, R230, R9, !PT ;  /* 0x00000009e6077209 */ /* 0x000fc40007810000 */
[----:B------:R-:W-:Y:S02]  /*ed40*/  FSEL R184, R19, -INF , P4 ;  /* 0xff80000013b87808 */ /* 0x000fe40002000000 */
[----:B------:R-:W-:Y:S02]  /*ed50*/  FMNMX.FTZ R7, R224, R7, !PT ;  /* 0x00000007e0077209 */ /* 0x000fe40007810000 */
[----:B------:R-:W-:Y:S02]  /*ed60*/  FSEL R180, R70, -INF , P3 ;  /* 0xff80000046b47808 */ /* 0x000fe40001800000 */
[----:B------:R-:W-:Y:S02]  /*ed70*/  FMNMX.FTZ R7, R184, R7, !PT ;  /* 0x00000007b8077209 */ /* 0x000fe40007810000 */
[----:B------:R-:W-:Y:S02]  /*ed80*/  FSEL R186, R60, -INF , P1 ;  /* 0xff8000003cba7808 */ /* 0x000fe40000800000 */
[----:B------:R-:W-:-:S02]  /*ed90*/  FSEL R154, R71, -INF , P2 ;  /* 0xff800000479a7808 */ /* 0x000fc40001000000 */
[----:B------:R-:W-:Y:S01]  /*eda0*/  FMNMX.FTZ R7, R180, R7, !PT ;  /* 0x00000007b4077209 */ /* 0x000fe20007810000 */
[----:B------:R-:W-:Y:S01]  /*edb0*/  LDSM.16.MT88.4 R68, [R188+0x2000] ;  /* 0x00200000bc44783b */ /* 0x000fe20000004200 */
[----:B------:R-:W-:Y:S02]  /*edc0*/  FSEL R182, R61, -INF , P0 ;  /* 0xff8000003db67808 */ /* 0x000fe40000000000 */
[----:B------:R-:W-:Y:S02]  /*edd0*/  FMNMX.FTZ R3, R186, R3, !PT ;  /* 0x00000003ba037209 */ /* 0x000fe40007810000 */
[----:B------:R-:W-:Y:S02]  /*ede0*/  FSEL R152, R62, -INF , P1 ;  /* 0xff8000003e987808 */ /* 0x000fe40000800000 */
[----:B------:R-:W-:Y:S02]  /*edf0*/  FMNMX.FTZ R7, R154, R7, !PT ;  /* 0x000000079a077209 */ /* 0x000fe40007810000 */
[----:B------:R-:W-:-:S02]  /*ee00*/  FMNMX.FTZ R3, R182, R3, !PT ;  /* 0x00000003b6037209 */ /* 0x000fc40007810000 */
[----:B------:R-:W-:Y:S02]  /*ee10*/  FSEL R176, R63, -INF , P0 ;  /* 0xff8000003fb07808 */ /* 0x000fe40000000000 */
[----:B------:R-:W-:Y:S01]  /*ee20*/  FMNMX.FTZ R7, R152, R7, !PT ;  /* 0x0000000798077209 */ /* 0x000fe20007810000 */
[----:B------:R-:W1:Y:S03]  /*ee30*/  SHFL.BFLY PT, R8, R3, 0x2, 0x1f ;  /* 0x0c401f0003087f89 */ /* 0x000e6600000e0000 */
[----:B------:R-:W-:Y:S01]  /*ee40*/  FMNMX.FTZ R9, R176, R7, !PT ;  /* 0x00000007b0097209 */ /* 0x000fe20007810000 */
[----:B------:R-:W-:Y:S04]  /*ee50*/  LDSM.16.MT88.4 R60, [R214] ;  /* 0x00000000d63c783b */ /* 0x000fe80000004200 */
        /* <DEDUP_REMOVED lines=9> */
[----:B------:R-:W-:Y:S01]  /*eef0*/  FSEL R153, R153, RZ, P0 ;  /* 0x000000ff99997208 */ /* 0x000fe20000000000 */
[----:B------:R-:W-:Y:S01]  /*ef00*/  LDSM.16.MT88.4 R16, [R170+0x2800] ;  /* 0x00280000aa10783b */ /* 0x000fe20000004200 */
[C---:B------:R-:W-:Y:S01]  /*ef10*/  FSETP.NEU.FTZ.AND P0, PT, R3.reuse, -INF , PT ;  /* 0xff8000000300780b */ /* 0x040fe20003f1d000 */
[----:B------:R-:W-:Y:S02]  /*ef20*/  FMUL.FTZ R175, R3, c[0x0][0x2d0] ;  /* 0x0000b40003af7a20 */ /* 0x000fe40000410000 */
[--C-:B------:R-:W-:Y:S02]  /*ef30*/  FFMA.FTZ R169, R5, c[0x0][0x2d0], -R153.reuse ;  /* 0x0000b40005a97a23 */ /* 0x100fe40000010899 */
[--C-:B------:R-:W-:Y:S01]  /*ef40*/  FFMA.FTZ R168, R40, c[0x0][0x2d0], -R153.reuse ;  /* 0x0000b40028a87a23 */ /* 0x100fe20000010899 */
[----:B------:R-:W-:Y:S01]  /*ef50*/  FSEL R175, R175, RZ, P0 ;  /* 0x000000ffafaf7208 */ /* 0x000fe20000000000 */
[--C-:B------:R-:W-:Y:S02]  /*ef60*/  FFMA.FTZ R167, R44, c[0x0][0x2d0], -R153.reuse ;  /* 0x0000b4002ca77a23 */ /* 0x100fe40000010899 */
[----:B------:R-:W-:Y:S01]  /*ef70*/  FFMA.FTZ R162, R42, c[0x0][0x2d0], -R153 ;  /* 0x0000b4002aa27a23 */ /* 0x000fe20000010899 */
[----:B------:R-:W1:Y:S01]  /*ef80*/  LDSM.16.MT88.4 R44, [R177] ;  /* 0x00000000b12c783b */ /* 0x000e620000004200 */
[--C-:B------:R-:W-:Y:S01]  /*ef90*/  FFMA.FTZ R166, R38, c[0x0][0x2d0], -R175.reuse ;  /* 0x0000b40026a67a23 */ /* 0x100fe200000108af */
[----:B------:R-:W-:Y:S01]  /*efa0*/  MUFU.EX2 R169, R169 ;  /* 0x000000a900a97308 */ /* 0x000fe20000000800 */
[----:B------:R-:W-:-:S02]  /*efb0*/  FFMA.FTZ R165, R36, c[0x0][0x2d0], -R175 ;  /* 0x0000b40024a57a23 */ /* 0x000fc400000108af */
[--C-:B------:R-:W-:Y:S01]  /*efc0*/  FFMA.FTZ R164, R34, c[0x0][0x2d0], -R175.reuse ;  /* 0x0000b40022a47a23 */ /* 0x100fe200000108af */
[----:B------:R-:W-:Y:S01]  /*efd0*/  LDSM.16.MT88.4 R36, [R147+0x800] ;  /* 0x000800009324783b */ /* 0x000fe20000004200 */
[----:B------:R-:W-:Y:S02]  /*efe0*/  FFMA.FTZ R161, R32, c[0x0][0x2d0], -R175 ;  /* 0x0000b40020a17a23 */ /* 0x000fe400000108af */
[--C-:B------:R-:W-:Y:S01]  /*eff0*/  FFMA.FTZ R163, R6, c[0x0][0x2d0], -R153.reuse ;  /* 0x0000b40006a37a23 */ /* 0x100fe20000010899 */
[----:B------:R-:W2:Y:S01]  /*f000*/  MUFU.EX2 R168, R168 ;  /* 0x000000a800a87308 */ /* 0x000ea20000000800 */
[----:B------:R-:W-:Y:S01]  /*f010*/  FFMA.FTZ R158, R4, c[0x0][0x2d0], -R153 ;  /* 0x0000b400049e7a23 */ /* 0x000fe20000010899 */
[----:B------:R-:W-:Y:S01]  /*f020*/  LDSM.16.MT88.4 R32, [R170+0x800] ;  /* 0x00080000aa20783b */ /* 0x000fe20000004200 */
[--C-:B------:R-:W-:Y:S02]  /*f030*/  FFMA.FTZ R160, R14, c[0x0][0x2d0], -R175.reuse ;  /* 0x0000b4000ea07a23 */ /* 0x100fe400000108af */
[----:B------:R-:W-:Y:S01]  /*f040*/  FFMA.FTZ R9, R12, c[0x0][0x2d0], -R175 ;  /* 0x0000b4000c097a23 */ /* 0x000fe200000108af */
[----:B------:R-:W3:Y:S01]  /*f050*/  LDSM.16.MT88.4 R4, [R214+0x4000] ;  /* 0x00400000d604783b */ /* 0x000ee20000004200 */
[--C-:B------:R-:W-:Y:S01]  /*f060*/  FFMA.FTZ R157, R24, c[0x0][0x2d0], -R153.reuse ;  /* 0x0000b400189d7a23 */ /* 0x100fe20000010899 */
[----:B------:R-:W-:Y:S01]  /*f070*/  MUFU.EX2 R167, R167 ;  /* 0x000000a700a77308 */ /* 0x000fe20000000800 */
[----:B------:R-:W-:Y:S01]  /*f080*/  FFMA.FTZ R0, R0, c[0x0][0x2d0], -R153 ;  /* 0x0000b40000007a23 */ /* 0x000fe20000010899 */
[----:B------:R-:W4:Y:S01]  /*f090*/  LDSM.16.MT88.4 R12, [R188+0x2800] ;  /* 0x00280000bc0c783b */ /* 0x000f220000004200 */
[----:B------:R-:W-:-:S02]  /*f0a0*/  FFMA.FTZ R159, R30, c[0x0][0x2d0], -R175 ;  /* 0x0000b4001e9f7a23 */ /* 0x000fc400000108af */
[----:B------:R-:W-:Y:S01]  /*f0b0*/  FFMA.FTZ R156, R28, c[0x0][0x2d0], -R175 ;  /* 0x0000b4001c9c7a23 */ /* 0x000fe200000108af */
[----:B------:R-:W1:Y:S01]  /*f0c0*/  LDSM.16.MT88.4 R24, [R188+0x800] ;  /* 0x00080000bc18783b */ /* 0x000e620000004200 */
[--C-:B------:R-:W-:Y:S01]  /*f0d0*/  FFMA.FTZ R171, R174, c[0x0][0x2d0], -R153.reuse ;  /* 0x0000b400aeab7a23 */ /* 0x100fe20000010899 */
[----:B------:R-:W3:Y:S01]  /*f0e0*/  MUFU.EX2 R162, R162 ;  /* 0x000000a200a27308 */ /* 0x000ee20000000800 */
[----:B--2---:R-:W-:Y:S01]  /*f0f0*/  F2FP.BF16.PACK_AB R116, R168, R169 ;  /* 0x000000a9a874723e */ /* 0x004fe200000010ff */
[----:B------:R-:W-:Y:S01]  /*f100*/  LDSM.16.MT88.4 R28, [R177+0x2800] ;  /* 0x00280000b11c783b */ /* 0x000fe20000004200 */
[--C-:B------:R-:W-:Y:S02]  /*f110*/  FFMA.FTZ R174, R234, c[0x0][0x2d0], -R153.reuse ;  /* 0x0000b400eaae7a23 */ /* 0x100fe40000010899 */
[--C-:B------:R-:W-:Y:S02]  /*f120*/  FFMA.FTZ R172, R172, c[0x0][0x2d0], -R153.reuse ;  /* 0x0000b400acac7a23 */ /* 0x100fe40000010899 */
[----:B------:R-:W-:Y:S01]  /*f130*/  FFMA.FTZ R173, R232, c[0x0][0x2d0], -R153 ;  /* 0x0000b400e8ad7a23 */ /* 0x000fe20000010899 */
[----:B------:R-:W-:Y:S01]  /*f140*/  MUFU.EX2 R166, R166 ;  /* 0x000000a600a67308 */ /* 0x000fe20000000800 */
[----:B------:R-:W-:-:S02]  /*f150*/  FFMA.FTZ R178, R178, c[0x0][0x2d0], -R175 ;  /* 0x0000b400b2b27a23 */ /* 0x000fc400000108af */
[--C-:B------:R-:W-:Y:S02]  /*f160*/  FFMA.FTZ R179, R230, c[0x0][0x2d0], -R175.reuse ;  /* 0x0000b400e6b37a23 */ /* 0x100fe400000108af */
[--C-:B------:R-:W-:Y:S02]  /*f170*/  FFMA.FTZ R181, R224, c[0x0][0x2d0], -R175.reuse ;  /* 0x0000b400e0b57a23 */ /* 0x100fe400000108af */
[----:B------:R-:W-:Y:S01]  /*f180*/  FFMA.FTZ R184, R184, c[0x0][0x2d0], -R175 ;  /* 0x0000b400b8b87a23 */ /* 0x000fe200000108af */
[----:B------:R-:W2:Y:S01]  /*f190*/  MUFU.EX2 R165, R165 ;  /* 0x000000a500a57308 */ /* 0x000ea20000000800 */
[----:B---3--:R-:W-:Y:S01]  /*f1a0*/  F2FP.BF16.PACK_AB R118, R162, R167 ;  /* 0x000000a7a276723e */ /* 0x008fe200000010ff */
[--C-:B------:R-:W-:Y:S02]  /*f1b0*/  FFMA.FTZ R185, R186, c[0x0][0x2d0], -R153.reuse ;  /* 0x0000b400bab97a23 */ /* 0x100fe40000010899 */
[--C-:B------:R-:W-:Y:S02]  /*f1c0*/  FFMA.FTZ R183, R198, c[0x0][0x2d0], -R153.reuse ;  /* 0x0000b400c6b77a23 */ /* 0x100fe40000010899 */
[----:B------:R-:W-:-:S02]  /*f1d0*/  FFMA.FTZ R196, R196, c[0x0][0x2d0], -R153 ;  /* 0x0000b400c4c47a23 */ /* 0x000fc40000010899 */
[----:B------:R-:W-:Y:S01]  /*f1e0*/  MUFU.EX2 R164, R164 ;  /* 0x000000a400a47308 */ /* 0x000fe20000000800 */
[----:B------:R-:W-:Y:S02]  /*f1f0*/  FFMA.FTZ R182, R182, c[0x0][0x2d0], -R153 ;  /* 0x0000b400b6b67a23 */ /* 0x000fe40000010899 */
[--C-:B------:R-:W-:Y:S02]  /*f200*/  FFMA.FTZ R180, R180, c[0x0][0x2d0], -R175.reuse ;  /* 0x0000b400b4b47a23 */ /* 0x100fe400000108af */
[--C-:B------:R-:W-:Y:S02]  /*f210*/  FFMA.FTZ R187, R154, c[0x0][0x2d0], -R175.reuse ;  /* 0x0000b4009abb7a23 */ /* 0x100fe400000108af */
[--C-:B------:R-:W-:Y:S01]  /*f220*/  FFMA.FTZ R186, R152, c[0x0][0x2d0], -R175.reuse ;  /* 0x0000b40098ba7a23 */ /* 0x100fe200000108af */
[----:B------:R-:W3:Y:S01]  /*f230*/  MUFU.EX2 R161, R161 ;  /* 0x000000a100a17308 */ /* 0x000ee20000000800 */
[----:B--2---:R-:W-:Y:S01]  /*f240*/  F2FP.BF16.PACK_AB R117, R165, R166 ;  /* 0x000000a6a575723e */ /* 0x004fe200000010ff */
[----:B------:R-:W-:Y:S01]  /*f250*/  FFMA.FTZ R225, R176, c[0x0][0x2d0], -R175 ;  /* 0x0000b400b0e17a23 */ /* 0x000fe200000108af */
[----:B------:R-:W-:Y:S01]  /*f260*/  LDSM.16.MT88.4 R152, [R177+0x3800] ;  /* 0x00380000b198783b */ /* 0x000fe20000004200 */
[----:B------:R-:W-:-:S02]  /*f270*/  FADD.FTZ R168, R169, R168 ;  /* 0x000000a8a9a87221 */ /* 0x000fc40000010000 */
[----:B------:R-:W-:Y:S02]  /*f280*/  FADD.FTZ R165, R166, R165 ;  /* 0x000000a5a6a57221 */ /* 0x000fe40000010000 */
[----:B------:R-:W-:Y:S01]  /*f290*/  MUFU.EX2 R163, R163 ;  /* 0x000000a300a37308 */ /* 0x000fe20000000800 */
[----:B------:R-:W-:-:S04]  /*f2a0*/  FADD.FTZ R167, R167, R168 ;  /* 0x000000a8a7a77221 */ /* 0x000fc80000010000 */
[----:B------:R-:W-:Y:S01]  /*f2b0*/  FADD.FTZ R162, R162, R167 ;  /* 0x000000a7a2a27221 */ /* 0x000fe20000010000 */
[----:B---3--:R-:W-:Y:S02]  /*f2c0*/  F2FP.BF16.PACK_AB R119, R161, R164 ;  /* 0x000000a4a177723e */ /* 0x008fe400000010ff */
        /* <DEDUP_REMOVED lines=10> */
[----:B------:R-:W3:Y:S06]  /*f370*/  MUFU.EX2 R156, R156 ;  /* 0x0000009c009c7308 */ /* 0x000eec0000000800 */
        /* <DEDUP_REMOVED lines=36> */
[C---:B------:R-:W-:Y:S07]  /*f5c0*/  HMMA.16816.F32.BF16 R120, R116.reuse, R4, RZ ;  /* 0x000000047478723c */ /* 0x040fee00000418ff */
[----:B--2---:R-:W-:Y:S01]  /*f5d0*/  F2FP.BF16.PACK_AB R4, R158, R163 ;  /* 0x000000a39e04723e */ /* 0x004fe200000010ff */
[----:B------:R-:W-:Y:S01]  /*f5e0*/  HMMA.16816.F32.BF16 R116, R116, R6, RZ ;  /* 0x000000067474723c */ /* 0x000fe200000418ff */
[----:B---3--:R-:W-:Y:S01]  /*f5f0*/  F2FP.BF16.PACK_AB R5, R156, R159 ;  /* 0x0000009f9c05723e */ /* 0x008fe200000010ff */
        /* <DEDUP_REMOVED lines=53> */
[----:B------:R-:W-:Y:S01]  /*f950*/  FADD.FTZ R178, R179, R178 ;  /* 0x000000b2b3b27221 */ /* 0x000fe20000010000 */
[----:B------:R-:W-:Y:S01]  /*f960*/  IADD3 R0, R2, -0x3, RZ ;  /* 0xfffffffd02007810 */ /* 0x000fe20007ffe0ff */
[----:B------:R-:W-:-:S02]  /*f970*/  FADD.FTZ R172, R172, R171 ;  /* 0x000000abacac7221 */ /* 0x000fc40000010000 */
[----:B------:R-:W-:Y:S01]  /*f980*/  FADD.FTZ R181, R181, R178 ;  /* 0x000000b2b5b57221 */ /* 0x000fe20000010000 */
[----:B------:R-:W-:Y:S01]  /*f990*/  ISETP.GE.AND P0, PT, R0, R221, PT ;  /* 0x000000dd0000720c */ /* 0x000fe20003f06270 */
        /* <DEDUP_REMOVED lines=34> */
[----:B------:R-:W1:Y:S07]  /*fbc0*/  LDSM.16.MT88.4 R28, [R188+0x3800] ;  /* 0x00380000bc1c783b */ /* 0x000e6e0000004200 */
        /* <DEDUP_REMOVED lines=45> */
[----:B------:R-:W-:Y:S01]  /*fea0*/  IMAD.WIDE.U32 R6, R0, c[0x0][0x1e0], RZ ;  /* 0x0000780000067a25 */ /* 0x000fe200078e00ff */
[----:B------:R-:W-:-:S03]  /*feb0*/  ISETP.NE.AND P5, PT, R222, RZ, PT ;  /* 0x000000ffde00720c */ /* 0x000fc60003fa5270 */
[----:B------:R-:W-:-:S04]  /*fec0*/  IMAD R5, R5, c[0x0][0x1e0], RZ ;  /* 0x0000780005057a24 */ /* 0x000fc800078e02ff */
[----:B------:R-:W-:Y:S01]  /*fed0*/  IMAD R0, R0, c[0x0][0x1e4], R5 ;  /* 0x0000790000007a24 */ /* 0x000fe200078e0205 */
[----:B------:R-:W-:-:S03]  /*fee0*/  LEA R5, P0, R6, R228, 0x6 ;  /* 0x000000e406057211 */ /* 0x000fc600078030ff */
[----:B------:R-:W-:Y:S01]  /*fef0*/  IMAD.IADD R7, R7, 0x1, R0 ;  /* 0x0000000107077824 */ /* 0x000fe200078e0200 */
[----:B------:R-:W-:Y:S01]  /*ff00*/  LEA R12, P1, R5, c[0x0][0x1c8], 0x1 ;  /* 0x00007200050c7a11 */ /* 0x000fe200078208ff */
[----:B------:R-:W-:-:S03]  /*ff10*/  IMAD.MOV.U32 R0, RZ, RZ, c[0x0][0x1e0] ;  /* 0x00007800ff007624 */ /* 0x000fc600078e00ff */
        /* <DEDUP_REMOVED lines=15> */
.L_x_1459:
[----:B------:R-:W-:Y:S05]  /*10010*/  BSYNC B0 ;  /* 0x0000000000007941 */ /* 0x000fea0003800000 */
.L_x_1458:
        /* <DEDUP_REMOVED lines=8> */
.L_x_1461:
        /* <DEDUP_REMOVED lines=9> */
[----:B------:R-:W-:Y:S01]  /*10130*/  @!P1 IMAD.WIDE.U32 R36, R230, c[0x0][0x208], RZ ;  /* 0x00008200e6249a25 */ /* 0x000fe200078e00ff */
[----:B------:R-:W-:Y:S02]  /*10140*/  @!P1 MOV R2, c[0x0][0x208] ;  /* 0x0000820000029a02 */ /* 0x000fe40000000f00 */
[----:B------:R-:W-:Y:S01]  /*10150*/  @!P1 ISETP.GE.AND P3, PT, R209, c[0x0][0x1d4], PT ;  /* 0x00007500d1009a0c */ /* 0x000fe20003f66270 */
[----:B------:R-:W-:Y:S01]  /*10160*/  @!P1 IMAD R3, R3, c[0x0][0x208], RZ ;  /* 0x0000820003039a24 */ /* 0x000fe200078e02ff */
[----:B------:R-:W-:Y:S01]  /*10170*/  @!P1 SHF.L.U32 R169, R36, 0x6, RZ ;  /* 0x0000000624a99819 */ /* 0x000fe200000006ff */
[----:B------:R-:W-:Y:S01]  /*10180*/  @!P1 IMAD R180, R223, 0x6000, R10 ;  /* 0x00006000dfb49824 */ /* 0x000fe200078e020a */
[----:B------:R-:W-:Y:S01]  /*10190*/  @!P1 ISETP.GE.AND P2, PT, R208, c[0x0][0x1d4], PT ;  /* 0x00007500d0009a0c */ /* 0x000fe20003f46270 */
[----:B------:R-:W-:Y:S01]  /*101a0*/  LDSM.16.M88.4 R148, [R194] ;  /* 0x00000000c294783b */ /* 0x000fe20000000200 */
[----:B------:R-:W-:Y:S05]  /*101b0*/  @!P1 IMAD R3, R230, c[0x0][0x20c], R3 ;  /* 0x00008300e6039a24 */ /* 0x000fea00078e0203 */
[----:B------:R-:W-:Y:S02]  /*101c0*/  @!P1 IADD3 R168, R37, R3, RZ ;  /* 0x0000000325a89210 */ /* 0x000fe40007ffe0ff */
[----:B------:R-:W2:Y:S01]  /*101d0*/  LDSM.16.M88.4 R152, [R184] ;  /* 0x00000000b898783b */ /* 0x000ea20000000200 */
[----:B------:R-:W-:Y:S02]  /*101e0*/  @!P1 MOV R37, c[0x0][0x20c] ;  /* 0x0000830000259a02 */ /* 0x000fe40000000f00 */
[----:B------:R-:W-:Y:S02]  /*101f0*/  @!P1 SHF.L.U64.HI R168, R36, 0x6, R168 ;  /* 0x0000000624a89819 */ /* 0x000fe400000102a8 */
[C---:B------:R-:W-:Y:S03]  /*10200*/  @!P1 LEA R3, P0, R2.reuse, R169, 0x5 ;  /* 0x000000a902039211 */ /* 0x040fe600078028ff */
[----:B------:R-:W3:Y:S01]  /*10210*/  LDSM.16.M88.4 R156, [R184+0x800] ;  /* 0x00080000b89c783b */ /* 0x000ee20000000200 */
[----:B------:R-:W-:Y:S02]  /*10220*/  @!P1 IADD3 R3, P5, R3, R226, RZ ;  /* 0x000000e203039210 */ /* 0x000fe40007fbe0ff */
[----:B------:R-:W-:Y:S02]  /*10230*/  @!P1 LEA.HI.X R2, R2, R168, R37, 0x5, P0 ;  /* 0x000000a802029211 */ /* 0x000fe400000f2c25 */
[----:B------:R-:W-:Y:S02]  /*10240*/  @!P1 LEA R182, P4, R3, c[0x0][0x1f8], 0x1 ;  /* 0x00007e0003b69a11 */ /* 0x000fe400078808ff */
[----:B------:R-:W-:Y:S01]  /*10250*/  @!P1 IADD3 R169, P0, R169, R226, RZ ;  /* 0x000000e2a9a99210 */ /* 0x000fe20007f1e0ff */
[----:B------:R-:W4:Y:S01]  /*10260*/  LDSM.16.M88.4 R160, [R184+0x1000] ;  /* 0x00100000b8a0783b */ /* 0x000f220000000200 */
[-C--:B------:R-:W-:Y:S02]  /*10270*/  @!P1 IADD3.X R170, R2, R219.reuse, RZ, P5, !PT ;  /* 0x000000db02aa9210 */ /* 0x080fe40002ffe4ff */
[----:B------:R-:W-:Y:S02]  /*10280*/  @!P1 LEA R176, P6, R169, c[0x0][0x1f8], 0x1 ;  /* 0x00007e00a9b09a11 */ /* 0x000fe400078c08ff */
[----:B------:R-:W-:Y:S02]  /*10290*/  @!P1 IADD3.X R168, R168, R219, RZ, P0, !PT ;  /* 0x000000dba8a89210 */ /* 0x000fe400007fe4ff */
[----:B------:R-:W-:Y:S01]  /*102a0*/  @!P1 LEA.HI.X R183, R3, c[0x0][0x1fc], R170, 0x1, P4 ;  /* 0x00007f0003b79a11 */ /* 0x000fe200020f0caa */
[----:B------:R-:W5:Y:S01]  /*102b0*/  LDSM.16.M88.4 R164, [R184+0x1800] ;  /* 0x00180000b8a4783b */ /* 0x000f620000000200 */
[----:B------:R-:W-:Y:S02]  /*102c0*/  @!P1 LEA.HI.X R177, R169, c[0x0][0x1fc], R168, 0x1, P6 ;  /* 0x00007f00a9b19a11 */ /* 0x000fe400030f0ca8 */
[----:B------:R-:W-:Y:S02]  /*102d0*/  ISETP.NE.AND P5, PT, R222, RZ, PT ;  /* 0x000000ffde00720c */ /* 0x000fe40003fa5270 */
[----:B------:R-:W-:Y:S02]  /*102e0*/  MOV R2, 0x40 ;  /* 0x0000004000027802 */ /* 0x000fe40000000f00 */
[----:B------:R-:W-:Y:S02]  /*102f0*/  LOP3.LUT P0, RZ, R193, 0x4, RZ, 0xc0, !PT ;  /* 0x00000004c1ff7812 */ /* 0x000fe4000780c0ff */
[C---:B------:R-:W-:Y:S02]  /*10300*/  ISETP.GE.AND P6, PT, R223.reuse, 0x1, PT ;  /* 0x00000001df00780c */ /* 0x040fe40003fc6270 */
[----:B------:R-:W-:Y:S02]  /*10310*/  SEL R185, R2, 0xffffffc0, !P0 ;  /* 0xffffffc002b97807 */ /* 0x000fe40004000000 */
[----:B------:R-:W-:Y:S02]  /*10320*/  IADD3 R223, R223, 0x1, RZ ;  /* 0x00000001dfdf7810 */ /* 0x000fe40007ffe0ff */
[C---:B------:R-:W-:Y:S01]  /*10330*/  IADD3 R2, R185.reuse, R184, RZ ;  /* 0x000000b8b9027210 */ /* 0x040fe20007ffe0ff */
[C---:B-12---:R-:W-:Y:S03]  /*10340*/  HMMA.16816.F32.BF16 R4, R148.reuse, R152, RZ ;  /* 0x000000989404723c */ /* 0x046fe600000418ff */
[----:B------:R-:W-:Y:S02]  /*10350*/  IADD3 R3, R185, R8, RZ ;  /* 0x00000008b9037210 */ /* 0x000fe40007ffe0ff */
[----:B------:R-:W-:Y:S02]  /*10360*/  IADD3 R198, R197, R184, R185 ;  /* 0x000000b8c5c67210 */ /* 0x000fe40007ffe0b9 */
[----:B------:R-:W-:Y:S01]  /*10370*/  SEL R223, R223, RZ, !P6 ;  /* 0x000000ffdfdf7207 */ /* 0x000fe20007000000 */
        /* <DEDUP_REMOVED lines=110> */
[C---:B-1----:R-:W-:Y:S01]  /*10a60*/  HMMA.16816.F32.BF16 R24, R164.reuse, R156, R24 ;  /* 0x0000009ca418723c */ /* 0x042fe20000041818 */
[----:B------:R-:W-:Y:S07]  /*10a70*/  LDSM.16.M88.4 R184, [R3+0x4000] ;  /* 0x0040000003b8783b */ /* 0x000fee0000000200 */
        /* <DEDUP_REMOVED lines=92> */
[--C-:B------:R-:W-:Y:S02]  /*11040*/  FFMA.FTZ R177, R12, c[0x0][0x2d0], -R185.reuse ;  /* 0x0000b4000cb17a23 */ /* 0x100fe400000108b9 */
[----:B------:R-:W-:Y:S02]  /*11050*/  IMAD R12, R196, 0x6000, RZ ;  /* 0x00006000c40c7824 */ /* 0x000fe400078e02ff */
[----:B------:R-:W-:Y:S02]  /*11060*/  FMUL.FTZ R183, R3, c[0x0][0x2d0] ;  /* 0x0000b40003b77a20 */ /* 0x000fe40000410000 */
[----:B------:R-:W-:Y:S01]  /*11070*/  FMUL.FTZ R2, R9, c[0x0][0x2d0] ;  /* 0x0000b40009027a20 */ /* 0x000fe20000410000 */
[-C--:B------:R-:W-:Y:S01]  /*11080*/  IADD3 R174, R188, R12.reuse, RZ ;  /* 0x0000000cbcae7210 */ /* 0x080fe20007ffe0ff */
[----:B------:R-:W-:Y:S01]  /*11090*/  FADD.FTZ R9, -R3, R0 ;  /* 0x0000000003097221 */ /* 0x000fe20000010100 */
[----:B------:R-:W-:Y:S01]  /*110a0*/  MUFU.EX2 R177, R177 ;  /* 0x000000b100b17308 */ /* 0x000fe20000000800 */
[--C-:B------:R-:W-:Y:S01]  /*110b0*/  FFMA.FTZ R175, R4, c[0x0][0x2d0], -R185.reuse ;  /* 0x0000b40004af7a23 */ /* 0x100fe200000108b9 */
[----:B------:R-:W-:Y:S01]  /*110c0*/  IADD3 R172, R147, R12, RZ ;  /* 0x0000000c93ac7210 */ /* 0x000fe20007ffe0ff */
[----:B------:R-:W1:Y:S01]  /*110d0*/  LDSM.16.MT88.4 R148, [R174] ;  /* 0x00000000ae94783b */ /* 0x000e620000004200 */
[----:B------:R-:W-:Y:S01]  /*110e0*/  FMUL.FTZ R0, R9, c[0x0][0x2d0] ;  /* 0x0000b40009007a20 */ /* 0x000fe20000410000 */
[----:B------:R-:W-:Y:S01]  /*110f0*/  IADD3 R9, R191, R174, RZ ;  /* 0x000000aebf097210 */ /* 0x000fe20007ffe0ff */
[--C-:B------:R-:W-:Y:S01]  /*11100*/  FFMA.FTZ R176, R5, c[0x0][0x2d0], -R185.reuse ;  /* 0x0000b40005b07a23 */ /* 0x100fe200000108b9 */
[----:B------:R-:W-:Y:S01]  /*11110*/  IADD3 R173, R191, R172, RZ ;  /* 0x000000acbfad7210 */ /* 0x000fe20007ffe0ff */
[----:B------:R-:W-:Y:S02]  /*11120*/  FFMA.FTZ R178, R13, c[0x0][0x2d0], -R185 ;  /* 0x0000b4000db27a23 */ /* 0x000fe400000108b9 */
[--C-:B------:R-:W-:Y:S01]  /*11130*/  FFMA.FTZ R179, R6, c[0x0][0x2d0], -R183.reuse ;  /* 0x0000b40006b37a23 */ /* 0x100fe200000108b7 */
[----:B------:R-:W2:Y:S01]  /*11140*/  MUFU.EX2 R2, R2 ;  /* 0x0000000200027308 */ /* 0x000ea20000000800 */
[--C-:B------:R-:W-:Y:S01]  /*11150*/  FFMA.FTZ R180, R7, c[0x0][0x2d0], -R183.reuse ;  /* 0x0000b40007b47a23 */ /* 0x100fe200000108b7 */
[----:B------:R-:W3:Y:S01]  /*11160*/  LDSM.16.MT88.4 R152, [R9] ;  /* 0x000000000998783b */ /* 0x000ee20000004200 */
[--C-:B------:R-:W-:Y:S02]  /*11170*/  FFMA.FTZ R181, R14, c[0x0][0x2d0], -R183.reuse ;  /* 0x0000b4000eb57a23 */ /* 0x100fe400000108b7 */
[--C-:B------:R-:W-:Y:S02]  /*11180*/  FFMA.FTZ R182, R15, c[0x0][0x2d0], -R183.reuse ;  /* 0x0000b4000fb67a23 */ /* 0x100fe400000108b7 */
[--C-:B------:R-:W-:Y:S02]  /*11190*/  FFMA.FTZ R238, R30, c[0x0][0x2d0], -R183.reuse ;  /* 0x0000b4001eee7a23 */ /* 0x100fe400000108b7 */
[----:B------:R-:W-:Y:S01]  /*111a0*/  FFMA.FTZ R241, R31, c[0x0][0x2d0], -R183 ;  /* 0x0000b4001ff17a23 */ /* 0x000fe200000108b7 */
[----:B------:R-:W4:Y:S01]  /*111b0*/  MUFU.EX2 R0, R0 ;  /* 0x0000000000007308 */ /* 0x000f220000000800 */
[----:B------:R-:W5:Y:S01]  /*111c0*/  LDSM.16.MT88.4 R156, [R172] ;  /* 0x00000000ac9c783b */ /* 0x000f620000004200 */
[--C-:B------:R-:W-:Y:S02]  /*111d0*/  FFMA.FTZ R240, R32, c[0x0][0x2d0], -R185.reuse ;  /* 0x0000b40020f07a23 */ /* 0x100fe400000108b9 */
[--C-:B------:R-:W-:Y:S02]  /*111e0*/  FFMA.FTZ R243, R33, c[0x0][0x2d0], -R185.reuse ;  /* 0x0000b40021f37a23 */ /* 0x100fe400000108b9 */
[----:B------:R-:W-:Y:S02]  /*111f0*/  FFMA.FTZ R242, R36, c[0x0][0x2d0], -R185 ;  /* 0x0000b40024f27a23 */ /* 0x000fe400000108b9 */
[--C-:B------:R-:W-:Y:S01]  /*11200*/  FFMA.FTZ R244, R34, c[0x0][0x2d0], -R183.reuse ;  /* 0x0000b40022f47a23 */ /* 0x100fe200000108b7 */
[----:B------:R-:W-:Y:S01]  /*11210*/  LDSM.16.MT88.4 R160, [R174+0x2800] ;  /* 0x00280000aea0783b */ /* 0x000fe20000004200 */
[----:B------:R-:W-:Y:S01]  /*11220*/  MUFU.EX2 R175, R175 ;  /* 0x000000af00af7308 */ /* 0x000fe20000000800 */
[--C-:B------:R-:W-:Y:S02]  /*11230*/  FFMA.FTZ R245, R35, c[0x0][0x2d0], -R183.reuse ;  /* 0x0000b40023f57a23 */ /* 0x100fe400000108b7 */
[----:B------:R-:W-:Y:S02]  /*11240*/  FFMA.FTZ R246, R38, c[0x0][0x2d0], -R183 ;  /* 0x0000b40026f67a23 */ /* 0x000fe400000108b7 */
[C---:B--2---:R-:W-:Y:S02]  /*11250*/  FMUL.FTZ R4, R2.reuse, R132 ;  /* 0x0000008402047220 */ /* 0x044fe40000410000 */
[C---:B------:R-:W-:Y:S01]  /*11260*/  FMUL.FTZ R5, R2.reuse, R133 ;  /* 0x0000008502057220 */ /* 0x040fe20000410000 */
[----:B------:R-:W-:Y:S01]  /*11270*/  LDSM.16.MT88.4 R164, [R9+0x2800] ;  /* 0x0028000009a4783b */ /* 0x000fe20000004200 */
[C---:B------:R-:W-:Y:S01]  /*11280*/  FMUL.FTZ R12, R2.reuse, R128 ;  /* 0x00000080020c7220 */ /* 0x040fe20000410000 */
[----:B------:R-:W2:Y:S01]  /*11290*/  MUFU.EX2 R176, R176 ;  /* 0x000000b000b07308 */ /* 0x000ea20000000800 */
[C---:B------:R-:W-:Y:S02]  /*112a0*/  FMUL.FTZ R13, R2.reuse, R129 ;  /* 0x00000081020d7220 */ /* 0x040fe40000410000 */
[----:B------:R-:W-:Y:S02]  /*112b0*/  FMUL.FTZ R40, R2, R40 ;  /* 0x0000002802287220 */ /* 0x000fe40000410000 */
[C---:B----4-:R-:W-:Y:S01]  /*112c0*/  FMUL.FTZ R6, R0.reuse, R134 ;  /* 0x0000008600067220 */ /* 0x050fe20000410000 */
[----:B------:R-:W-:Y:S01]  /*112d0*/  LDSM.16.MT88.4 R168, [R172+0x2800] ;  /* 0x00280000aca8783b */ /* 0x000fe20000004200 */
[C---:B------:R-:W-:Y:S02]  /*112e0*/  FMUL.FTZ R7, R0.reuse, R135 ;  /* 0x0000008700077220 */ /* 0x040fe40000410000 */
[C---:B------:R-:W-:Y:S01]  /*112f0*/  FMUL.FTZ R14, R0.reuse, R130 ;  /* 0x00000082000e7220 */ /* 0x040fe20000410000 */
[----:B------:R-:W4:Y:S01]  /*11300*/  MUFU.EX2 R178, R178 ;  /* 0x000000b200b27308 */ /* 0x000f220000000800 */
[----:B------:R-:W-:Y:S02]  /*11310*/  FMUL.FTZ R15, R0, R131 ;  /* 0x00000083000f7220 */ /* 0x000fe40000410000 */
[----:B------:R-:W-:Y:S01]  /*11320*/  FMUL.FTZ R41, R2, R41 ;  /* 0x0000002902297220 */ /* 0x000fe20000410000 */
[----:B------:R-:W1:Y:S01]  /*11330*/  LDSM.16.MT88.4 R128, [R173] ;  /* 0x00000000ad80783b */ /* 0x000e620000004200 */
[C---:B------:R-:W-:Y:S02]  /*11340*/  FMUL.FTZ R42, R0.reuse, R42 ;  /* 0x0000002a002a7220 */ /* 0x040fe40000410000 */
[----:B------:R-:W-:Y:S02]  /*11350*/  FMUL.FTZ R43, R0, R43 ;  /* 0x0000002b002b7220 */ /* 0x000fe40000410000 */
[C---:B------:R-:W-:Y:S01]  /*11360*/  FMUL.FTZ R44, R2.reuse, R44 ;  /* 0x0000002c022c7220 */ /* 0x040fe20000410000 */
[----:B------:R-:W-:Y:S01]  /*11370*/  MUFU.EX2 R179, R179 ;  /* 0x000000b300b37308 */ /* 0x000fe20000000800 */
[----:B------:R-:W-:Y:S01]  /*11380*/  FMUL.FTZ R45, R2, R45 ;  /* 0x0000002d022d7220 */ /* 0x000fe20000410000 */
[----:B------:R-:W-:Y:S01]  /*11390*/  LDSM.16.MT88.4 R32, [R9+0x1800] ;  /* 0x001800000920783b */ /* 0x000fe20000004200 */
[----:B------:R-:W-:Y:S01]  /*113a0*/  FMUL.FTZ R46, R0, R46 ;  /* 0x0000002e002e7220 */ /* 0x000fe20000410000 */
[----:B--2---:R-:W-:Y:S01]  /*113b0*/  F2FP.BF16.PACK_AB R132, R176, R175 ;  /* 0x000000afb084723e */ /* 0x004fe200000010ff */
[----:B------:R-:W-:Y:S02]  /*113c0*/  FMUL.FTZ R47, R0, R47 ;  /* 0x0000002f002f7220 */ /* 0x000fe40000410000 */
[C---:B------:R-:W-:Y:S02]  /*113d0*/  FMUL.FTZ R48, R2.reuse, R48 ;  /* 0x0000003002307220 */ /* 0x040fe40000410000 */
[----:B------:R-:W-:Y:S01]  /*113e0*/  FMUL.FTZ R49, R2, R49 ;  /* 0x0000003102317220 */ /* 0x000fe20000410000 */
[----:B------:R-:W2:Y:S01]  /*113f0*/  MUFU.EX2 R180, R180 ;  /* 0x000000b400b47308 */ /* 0x000ea20000000800 */
        /* <DEDUP_REMOVED lines=15> */
[----:B--2---:R-:W-:Y:S01]  /*114f0*/  F2FP.BF16.PACK_AB R133, R180, R179 ;  /* 0x000000b3b485723e */ /* 0x004fe200000010ff */
        /* <DEDUP_REMOVED lines=9> */
[----:B------:R-:W-:Y:S01]  /*11590*/  MUFU.EX2 R241, R241 ;  /* 0x000000f100f17308 */ /* 0x000fe20000000800 */
[C---:B------:R-:W-:Y:S02]  /*115a0*/  FMUL.FTZ R70, R0.reuse, R70 ;  /* 0x0000004600467220 */ /* 0x040fe40000410000 */
[----:B------:R-:W-:Y:S01]  /*115b0*/  FMUL.FTZ R71, R0, R71 ;  /* 0x0000004700477220 */ /* 0x000fe20000410000 */
[----:B----4-:R-:W-:Y:S01]  /*115c0*/  F2FP.BF16.PACK_AB R135, R182, R181 ;  /* 0x000000b5b687723e */ /* 0x010fe200000010ff */
[C---:B------:R-:W-:Y:S02]  /*115d0*/  FMUL.FTZ R72, R2.reuse, R72 ;  /* 0x0000004802487220 */ /* 0x040fe40000410000 */
[----:B------:R-:W-:Y:S02]  /*115e0*/  FMUL.FTZ R73, R2, R73 ;  /* 0x0000004902497220 */ /* 0x000fe40000410000 */
[C---:B------:R-:W-:Y:S01]  /*115f0*/  FMUL.FTZ R74, R0.reuse, R74 ;  /* 0x0000004a004a7220 */ /* 0x040fe20000410000 */
[----:B------:R-:W-:Y:S01]  /*11600*/  MUFU.EX2 R240, R240 ;  /* 0x000000f000f07308 */ /* 0x000fe20000000800 */
[C---:B-1----:R-:W-:Y:S05]  /*11610*/  HMMA.16816.F32.BF16 R4, R132.reuse, R148, R4 ;  /* 0x000000948404723c */ /* 0x042fea0000041804 */
[----:B------:R-:W-:Y:S02]  /*11620*/  FMUL.FTZ R75, R0, R75 ;  /* 0x0000004b004b7220 */ /* 0x000fe40000410000 */
[C---:B------:R-:W-:Y:S01]  /*11630*/  FMUL.FTZ R76, R2.reuse, R76 ;  /* 0x0000004c024c7220 */ /* 0x040fe20000410000 */
[C---:B------:R-:W-:Y:S01]  /*11640*/  HMMA.16816.F32.BF16 R12, R132.reuse, R150, R12 ;  /* 0x00000096840c723c */ /* 0x040fe2000004180c */
[----:B------:R-:W1:Y:S01]  /*11650*/  LDSM.16.MT88.4 R148, [R174+0x2000] ;  /* 0x00200000ae94783b */ /* 0x000e620000004200 */
[----:B------:R-:W-:Y:S02]  /*11660*/  MUFU.EX2 R243, R243 ;  /* 0x000000f300f37308 */ /* 0x000fe40000000800 */
[----:B------:R-:W-:Y:S02]  /*11670*/  FMUL.FTZ R77, R2, R77 ;  /* 0x0000004d024d7220 */ /* 0x000fe40000410000 */
[C---:B------:R-:W-:Y:S02]  /*11680*/  FMUL.FTZ R78, R0.reuse, R78 ;  /* 0x0000004e004e7220 */ /* 0x040fe40000410000 */
[C---:B---3--:R-:W-:Y:S04]  /*11690*/  HMMA.16816.F32.BF16 R40, R132.reuse, R152, R40 ;  /* 0x000000988428723c */ /* 0x048fe80000041828 */
[----:B------:R-:W-:Y:S01]  /*116a0*/  FMUL.FTZ R79, R0, R79 ;  /* 0x0000004f004f7220 */ /* 0x000fe20000410000 */
[----:B------:R-:W-:Y:S01]  /*116b0*/  MUFU.EX2 R242, R242 ;  /* 0x000000f200f27308 */ /* 0x000fe20000000800 */
[C---:B------:R-:W-:Y:S02]  /*116c0*/  FMUL.FTZ R80, R2.reuse, R80 ;  /* 0x0000005002507220 */ /* 0x040fe40000410000 */
[C---:B------:R-:W-:Y:S01]  /*116d0*/  HMMA.16816.F32.BF16 R44, R132.reuse, R154, R44 ;  /* 0x0000009a842c723c */ /* 0x040fe2000004182c */
[----:B------:R-:W2:Y:S03]  /*116e0*/  LDSM.16.MT88.4 R152, [R9+0x2000] ;  /* 0x002000000998783b */ /* 0x000ea60000004200 */
[----:B------:R-:W-:Y:S02]  /*116f0*/  FMUL.FTZ R81, R2, R81 ;  /* 0x0000005102517220 */ /* 0x000fe40000410000 */
[C---:B------:R-:W-:Y:S01]  /*11700*/  FMUL.FTZ R82, R0.reuse, R82 ;  /* 0x0000005200527220 */ /* 0x040fe20000410000 */
[----:B------:R-:W-:Y:S01]  /*11710*/  MUFU.EX2 R244, R244 ;  /* 0x000000f400f47308 */ /* 0x000fe20000000800 */
[C---:B-----5:R-:W-:Y:S04]  /*11720*/  HMMA.16816.F32.BF16 R48, R132.reuse, R156, R48 ;  /* 0x0000009c8430723c */ /* 0x060fe80000041830 */
        /* <DEDUP_REMOVED lines=8> */
[----:B------:R-:W-:Y:S01]  /*117b0*/  FMUL.FTZ R87, R0, R87 ;  /* 0x0000005700577220 */ /* 0x000fe20000410000 */
[----:B------:R-:W-:Y:S01]  /*117c0*/  MUFU.EX2 R246, R246 ;  /* 0x000000f600f67308 */ /* 0x000fe20000000800 */
[C---:B------:R-:W-:Y:S02]  /*117d0*/  FMUL.FTZ R88, R2.reuse, R88 ;  /* 0x0000005802587220 */ /* 0x040fe40000410000 */
[C---:B------:R-:W-:Y:S01]  /*117e0*/  HMMA.16816.F32.BF16 R60, R132.reuse, R130, R60 ;  /* 0x00000082843c723c */ /* 0x040fe2000004183c */
[----:B------:R-:W3:Y:S03]  /*117f0*/  LDSM.16.MT88.4 R128, [R172+0x2000] ;  /* 0x00200000ac80783b */ /* 0x000ee60000004200 */
        /* <DEDUP_REMOVED lines=16> */
[----:B------:R-:W-:Y:S01]  /*11900*/  FMUL.FTZ R99, R0, R99 ;  /* 0x0000006300637220 */ /* 0x000fe20000410000 */
[C---:B---3--:R-:W-:Y:S03]  /*11910*/  HMMA.16816.F32.BF16 R80, R132.reuse, R128, R80 ;  /* 0x000000808450723c */ /* 0x048fe60000041850 */
[C---:B------:R-:W-:Y:S02]  /*11920*/  FMUL.FTZ R100, R2.reuse, R100 ;  /* 0x0000006402647220 */ /* 0x040fe40000410000 */
[----:B------:R-:W-:Y:S02]  /*11930*/  FMUL.FTZ R101, R2, R101 ;  /* 0x0000006502657220 */ /* 0x000fe40000410000 */
[C---:B------:R-:W-:Y:S01]  /*11940*/  FMUL.FTZ R102, R0.reuse, R102 ;  /* 0x0000006600667220 */ /* 0x040fe20000410000 */
        /* <DEDUP_REMOVED lines=17> */
[--C-:B------:R-:W-:Y:S02]  /*11a60*/  FFMA.FTZ R186, R16, c[0x0][0x2d0], -R185.reuse ;  /* 0x0000b40010ba7a23 */ /* 0x100fe400000108b9 */
[C---:B------:R-:W-:Y:S01]  /*11a70*/  FMUL.FTZ R16, R2.reuse, R124 ;  /* 0x0000007c02107220 */ /* 0x040fe20000410000 */
[C---:B---3--:R-:W-:Y:S03]  /*11a80*/  HMMA.16816.F32.BF16 R104, R132.reuse, R128, R104 ;  /* 0x000000808468723c */ /* 0x048fe60000041868 */
[----:B------:R-:W-:Y:S01]  /*11a90*/  FFMA.FTZ R187, R17, c[0x0][0x2d0], -R185 ;  /* 0x0000b40011bb7a23 */ /* 0x000fe200000108b9 */
[----:B------:R-:W-:Y:S01]  /*11aa0*/  MUFU.EX2 R186, R186 ;  /* 0x000000ba00ba7308 */ /* 0x000fe20000000800 */
[----:B------:R-:W-:Y:S02]  /*11ab0*/  FMUL.FTZ R17, R2, R125 ;  /* 0x0000007d02117220 */ /* 0x000fe40000410000 */
[--C-:B------:R-:W-:Y:S01]  /*11ac0*/  FFMA.FTZ R232, R18, c[0x0][0x2d0], -R183.reuse ;  /* 0x0000b40012e87a23 */ /* 0x100fe200000108b7 */
[C---:B------:R-:W-:Y:S01]  /*11ad0*/  HMMA.16816.F32.BF16 R108, R132.reuse, R130, R108 ;  /* 0x00000082846c723c */ /* 0x040fe2000004186c */
[----:B------:R-:W-:Y:S03]  /*11ae0*/  LDSM.16.MT88.4 R128, [R9+0x800] ;  /* 0x000800000980783b */ /* 0x000fe60000004200 */
[C---:B------:R-:W-:Y:S02]  /*11af0*/  FMUL.FTZ R18, R0.reuse, R126 ;  /* 0x0000007e00127220 */ /* 0x040fe40000410000 */
[----:B------:R-:W-:Y:S01]  /*11b00*/  FFMA.FTZ R235, R19, c[0x0][0x2d0], -R183 ;  /* 0x0000b40013eb7a23 */ /* 0x000fe200000108b7 */
[----:B------:R-:W3:Y:S01]  /*11b10*/  MUFU.EX2 R187, R187 ;  /* 0x000000bb00bb7308 */ /* 0x000ee20000000800 */
[----:B------:R-:W-:Y:S02]  /*11b20*/  FMUL.FTZ R19, R0, R127 ;  /* 0x0000007f00137220 */ /* 0x000fe40000410000 */
[----:B------:R-:W4:Y:S02]  /*11b30*/  LDSM.16.MT88.4 R124, [R174+0x800] ;  /* 0x00080000ae7c783b */ /* 0x000f240000004200 */
[--C-:B------:R-:W-:Y:S02]  /*11b40*/  FFMA.FTZ R198, R20, c[0x0][0x2d0], -R185.reuse ;  /* 0x0000b40014c67a23 */ /* 0x100fe400000108b9 */
[----:B------:R-:W-:Y:S01]  /*11b50*/  FFMA.FTZ R233, R21, c[0x0][0x2d0], -R185 ;  /* 0x0000b40015e97a23 */ /* 0x000fe200000108b9 */
[C---:B-1----:R-:W-:Y:S02]  /*11b60*/  HMMA.16816.F32.BF16 R16, R132.reuse, R148, R16 ;  /* 0x000000948410723c */ /* 0x042fe40000041810 */
[----:B------:R-:W-:Y:S01]  /*11b70*/  MUFU.EX2 R232, R232 ;  /* 0x000000e800e87308 */ /* 0x000fe20000000800 */
[--C-:B------:R-:W-:Y:S02]  /*11b80*/  FFMA.FTZ R234, R22, c[0x0][0x2d0], -R183.reuse ;  /* 0x0000b40016ea7a23 */ /* 0x100fe400000108b7 */
[--C-:B------:R-:W-:Y:S02]  /*11b90*/  FFMA.FTZ R237, R23, c[0x0][0x2d0], -R183.reuse ;  /* 0x0000b40017ed7a23 */ /* 0x100fe400000108b7 */
[C---:B------:R-:W-:Y:S02]  /*11ba0*/  FMUL.FTZ R112, R2.reuse, R112 ;  /* 0x0000007002707220 */ /* 0x040fe40000410000 */
[----:B------:R-:W-:Y:S03]  /*11bb0*/  FMUL.FTZ R113, R2, R113 ;  /* 0x0000007102717220 */ /* 0x000fe60000410000 */
[----:B------:R-:W-:Y:S01]  /*11bc0*/  MUFU.EX2 R198, R198 ;  /* 0x000000c600c67308 */ /* 0x000fe20000000800 */
[C---:B------:R-:W-:Y:S02]  /*11bd0*/  FMUL.FTZ R114, R0.reuse, R114 ;  /* 0x0000007200727220 */ /* 0x040fe40000410000 */
[----:B------:R-:W-:Y:S02]  /*11be0*/  FMUL.FTZ R115, R0, R115 ;  /* 0x0000007300737220 */ /* 0x000fe40000410000 */
[C---:B------:R-:W-:Y:S01]  /*11bf0*/  FMUL.FTZ R20, R2.reuse, R120 ;  /* 0x0000007802147220 */ /* 0x040fe20000410000 */
[----:B---3--:R-:W-:Y:S01]  /*11c00*/  F2FP.BF16.PACK_AB R120, R187, R186 ;  /* 0x000000babb78723e */ /* 0x008fe200000010ff */
[----:B------:R-:W-:Y:S02]  /*11c10*/  FMUL.FTZ R21, R2, R121 ;  /* 0x0000007902157220 */ /* 0x000fe40000410000 */
[C---:B------:R-:W-:Y:S01]  /*11c20*/  FMUL.FTZ R22, R0.reuse, R122 ;  /* 0x0000007a00167220 */ /* 0x040fe20000410000 */
[C---:B------:R-:W-:Y:S01]  /*11c30*/  HMMA.16816.F32.BF16 R112, R132.reuse, R150, R112 ;  /* 0x000000968470723c */ /* 0x040fe20000041870 */
[----:B------:R-:W1:Y:S01]  /*11c40*/  MUFU.EX2 R233, R233 ;  /* 0x000000e900e97308 */ /* 0x000e620000000800 */
[----:B------:R-:W3:Y:S01]  /*11c50*/  LDSM.16.MT88.4 R148, [R172+0x800] ;  /* 0x00080000ac94783b */ /* 0x000ee20000004200 */
[----:B------:R-:W-:Y:S02]  /*11c60*/  FMUL.FTZ R23, R0, R123 ;  /* 0x0000007b00177220 */ /* 0x000fe40000410000 */
[C---:B------:R-:W-:Y:S02]  /*11c70*/  FMUL.FTZ R116, R2.reuse, R116 ;  /* 0x0000007402747220 */ /* 0x040fe40000410000 */
[----:B------:R-:W-:Y:S02]  /*11c80*/  FMUL.FTZ R117, R2, R117 ;  /* 0x0000007502757220 */ /* 0x000fe40000410000 */
[C---:B------:R-:W-:Y:S01]  /*11c90*/  FMUL.FTZ R118, R0.reuse, R118 ;  /* 0x0000007600767220 */ /* 0x040fe20000410000 */
[C---:B--2---:R-:W-:Y:S01]  /*11ca0*/  HMMA.16816.F32.BF16 R20, R132.reuse, R152, R20 ;  /* 0x000000988414723c */ /* 0x044fe20000041814 */
[----:B------:R-:W2:Y:S02]  /*11cb0*/  MUFU.EX2 R235, R235 ;  /* 0x000000eb00eb7308 */ /* 0x000ea40000000800 */
[----:B------:R-:W-:Y:S02]  /*11cc0*/  FMUL.FTZ R119, R0, R119 ;  /* 0x0000007700777220 */ /* 0x000fe40000410000 */
[--C-:B------:R-:W-:Y:S02]  /*11cd0*/  FFMA.FTZ R236, R26, c[0x0][0x2d0], -R183.reuse ;  /* 0x0000b4001aec7a23 */ /* 0x100fe400000108b7 */
[--C-:B------:R-:W-:Y:S01]  /*11ce0*/  FFMA.FTZ R239, R27, c[0x0][0x2d0], -R183.reuse ;  /* 0x0000b4001bef7a23 */ /* 0x100fe200000108b7 */
[----:B------:R-:W-:Y:S01]  /*11cf0*/  F2FP.BF16.PACK_AB R27, R241, R238 ;  /* 0x000000eef11b723e */ /* 0x000fe200000010ff */
[----:B------:R-:W-:Y:S01]  /*11d00*/  FFMA.FTZ R183, R39, c[0x0][0x2d0], -R183 ;  /* 0x0000b40027b77a23 */ /* 0x000fe200000108b7 */
[----:B------:R-:W-:Y:S01]  /*11d10*/  HMMA.16816.F32.BF16 R116, R132, R154, R116 ;  /* 0x0000009a8474723c */ /* 0x000fe20000041874 */
[----:B------:R-:W-:Y:S01]  /*11d20*/  MUFU.EX2 R234, R234 ;  /* 0x000000ea00ea7308 */ /* 0x000fe20000000800 */
[----:B------:R-:W5:Y:S01]  /*11d30*/  LDSM.16.MT88.4 R132, [R173+0x2800] ;  /* 0x00280000ad84783b */ /* 0x000f620000004200 */
[----:B------:R-:W-:Y:S01]  /*11d40*/  FFMA.FTZ R179, R0, R225, R179 ;  /* 0x000000e100b37223 */ /* 0x000fe200000100b3 */
[----:B-1----:R-:W-:Y:S01]  /*11d50*/  F2FP.BF16.PACK_AB R122, R233, R198 ;  /* 0x000000c6e97a723e */ /* 0x002fe200000010ff */
[----:B------:R-:W-:Y:S02]  /*11d60*/  FFMA.FTZ R175, R2, R231, R175 ;  /* 0x000000e702af7223 */ /* 0x000fe400000100af */
[----:B------:R-:W-:Y:S03]  /*11d70*/  FADD.FTZ R180, R180, R179 ;  /* 0x000000b3b4b47221 */ /* 0x000fe60000010000 */
[----:B------:R-:W-:Y:S01]  /*11d80*/  LDSM.16.MT88.4 R152, [R172+0x3800] ;  /* 0x00380000ac98783b */ /* 0x000fe20000004200 */
[----:B------:R-:W1:Y:S01]  /*11d90*/  MUFU.EX2 R237, R237 ;  /* 0x000000ed00ed7308 */ /* 0x000e620000000800 */
[----:B------:R-:W-:Y:S02]  /*11da0*/  FADD.FTZ R176, R176, R175 ;  /* 0x000000afb0b07221 */ /* 0x000fe40000010000 */
[----:B------:R-:W-:Y:S01]  /*11db0*/  FADD.FTZ R181, R181, R180 ;  /* 0x000000b4b5b57221 */ /* 0x000fe20000010000 */
[----:B--2---:R-:W-:Y:S01]  /*11dc0*/  F2FP.BF16.PACK_AB R121, R235, R232 ;  /* 0x000000e8eb79723e */ /* 0x004fe200000010ff */
[----:B------:R-:W-:Y:S02]  /*11dd0*/  FADD.FTZ R177, R177, R176 ;  /* 0x000000b0b1b17221 */ /* 0x000fe40000010000 */
[----:B------:R-:W-:Y:S02]  /*11de0*/  FADD.FTZ R181, R182, R181 ;  /* 0x000000b5b6b57221 */ /* 0x000fe40000010000 */
[----:B------:R-:W-:Y:S01]  /*11df0*/  FADD.FTZ R177, R178, R177 ;  /* 0x000000b1b2b17221 */ /* 0x000fe20000010000 */
[----:B------:R-:W-:Y:S01]  /*11e00*/  MUFU.EX2 R236, R236 ;  /* 0x000000ec00ec7308 */ /* 0x000fe20000000800 */
[----:B------:R-:W-:Y:S02]  /*11e10*/  FADD.FTZ R232, R232, R181 ;  /* 0x000000b5e8e87221 */ /* 0x000fe40000010000 */
[----:B------:R-:W-:Y:S02]  /*11e20*/  FADD.FTZ R186, R186, R177 ;  /* 0x000000b1baba7221 */ /* 0x000fe40000010000 */
[----:B------:R-:W-:Y:S02]  /*11e30*/  FADD.FTZ R235, R235, R232 ;  /* 0x000000e8ebeb7221 */ /* 0x000fe40000010000 */
[----:B------:R-:W-:Y:S03]  /*11e40*/  FADD.FTZ R187, R187, R186 ;  /* 0x000000babbbb7221 */ /* 0x000fe60000010000 */
[----:B------:R-:W2:Y:S01]  /*11e50*/  MUFU.EX2 R239, R239 ;  /* 0x000000ef00ef7308 */ /* 0x000ea20000000800 */
[----:B------:R-:W-:Y:S01]  /*11e60*/  FADD.FTZ R198, R198, R187 ;  /* 0x000000bbc6c67221 */ /* 0x000fe20000010000 */
[----:B-1----:R-:W-:Y:S01]  /*11e70*/  F2FP.BF16.PACK_AB R123, R237, R234 ;  /* 0x000000eaed7b723e */ /* 0x002fe200000010ff */
[----:B------:R-:W-:Y:S02]  /*11e80*/  FADD.FTZ R234, R234, R235 ;  /* 0x000000ebeaea7221 */ /* 0x000fe40000010000 */
[----:B------:R-:W-:Y:S02]  /*11e90*/  FADD.FTZ R233, R233, R198 ;  /* 0x000000c6e9e97221 */ /* 0x000fe40000010000 */
[----:B------:R-:W-:Y:S03]  /*11ea0*/  FADD.FTZ R237, R237, R234 ;  /* 0x000000eaeded7221 */ /* 0x000fe60000010000 */
[----:B------:R-:W-:Y:S01]  /*11eb0*/  MUFU.EX2 R183, R183 ;  /* 0x000000b700b77308 */ /* 0x000fe20000000800 */
[C---:B----4-:R-:W-:Y:S08]  /*11ec0*/  HMMA.16816.F32.BF16 R4, R120.reuse, R124, R4 ;  /* 0x0000007c7804723c */ /* 0x050ff00000041804 */
[C---:B------:R-:W-:Y:S01]  /*11ed0*/  HMMA.16816.F32.BF16 R12, R120.reuse, R126, R12 ;  /* 0x0000007e780c723c */ /* 0x040fe2000004180c */
[----:B------:R-:W1:Y:S07]  /*11ee0*/  LDSM.16.MT88.4 R124, [R174+0x4800] ;  /* 0x00480000ae7c783b */ /* 0x000e6e0000004200 */
[C---:B------:R-:W-:Y:S08]  /*11ef0*/  HMMA.16816.F32.BF16 R40, R120.reuse, R128, R40 ;  /* 0x000000807828723c */ /* 0x040ff00000041828 */
[C---:B------:R-:W-:Y:S01]  /*11f00*/  HMMA.16816.F32.BF16 R44, R120.reuse, R130, R44 ;  /* 0x00000082782c723c */ /* 0x040fe2000004182c */
[----:B------:R-:W4:Y:S07]  /*11f10*/  LDSM.16.MT88.4 R128, [R9+0x4800] ;  /* 0x004800000980783b */ /* 0x000f2e0000004200 */
[C---:B---3--:R-:W-:Y:S08]  /*11f20*/  HMMA.16816.F32.BF16 R48, R120.reuse, R148, R48 ;  /* 0x000000947830723c */ /* 0x048ff00000041830 */
[C---:B------:R-:W-:Y:S01]  /*11f30*/  HMMA.16816.F32.BF16 R52, R120.reuse, R150, R52 ;  /* 0x000000967834723c */ /* 0x040fe20000041834 */
[----:B------:R-:W3:Y:S07]  /*11f40*/  LDSM.16.MT88.4 R148, [R172+0x4800] ;  /* 0x00480000ac94783b */ /* 0x000eee0000004200 */
[C---:B------:R-:W-:Y:S08]  /*11f50*/  HMMA.16816.F32.BF16 R56, R120.reuse, R156, R56 ;  /* 0x0000009c7838723c */ /* 0x040ff00000041838 */
[C---:B------:R-:W-:Y:S08]  /*11f60*/  HMMA.16816.F32.BF16 R60, R120.reuse, R158, R60 ;  /* 0x0000009e783c723c */ /* 0x040ff0000004183c */
[C---:B------:R-:W-:Y:S08]  /*11f70*/  HMMA.16816.F32.BF16 R64, R120.reuse, R160, R64 ;  /* 0x000000a07840723c */ /* 0x040ff00000041840 */
[C---:B------:R-:W-:Y:S08]  /*11f80*/  HMMA.16816.F32.BF16 R68, R120.reuse, R162, R68 ;  /* 0x000000a27844723c */ /* 0x040ff00000041844 */
[C---:B------:R-:W-:Y:S08]  /*11f90*/  HMMA.16816.F32.BF16 R72, R120.reuse, R164, R72 ;  /* 0x000000a47848723c */ /* 0x040ff00000041848 */
[C---:B------:R-:W-:Y:S08]  /*11fa0*/  HMMA.16816.F32.BF16 R76, R120.reuse, R166, R76 ;  /* 0x000000a6784c723c */ /* 0x040ff0000004184c */
[C---:B------:R-:W-:Y:S07]  /*11fb0*/  HMMA.16816.F32.BF16 R80, R120.reuse, R168, R80 ;  /* 0x000000a87850723c */ /* 0x040fee0000041850 */
[--C-:B------:R-:W-:Y:S01]  /*11fc0*/  FFMA.FTZ R168, R24, c[0x0][0x2d0], -R185.reuse ;  /* 0x0000b40018a87a23 */ /* 0x100fe200000108b9 */
[C---:B------:R-:W-:Y:S04]  /*11fd0*/  HMMA.16816.F32.BF16 R84, R120.reuse, R170, R84 ;  /* 0x000000aa7854723c */ /* 0x040fe80000041854 */
[--C-:B------:R-:W-:Y:S01]  /*11fe0*/  FFMA.FTZ R169, R25, c[0x0][0x2d0], -R185.reuse ;  /* 0x0000b40019a97a23 */ /* 0x100fe200000108b9 */
[----:B--2---:R-:W-:Y:S01]  /*11ff0*/  F2FP.BF16.PACK_AB R25, R239, R236 ;  /* 0x000000ecef19723e */ /* 0x004fe200000010ff */
[----:B------:R-:W-:Y:S01]  /*12000*/  MUFU.EX2 R168, R168 ;  /* 0x000000a800a87308 */ /* 0x000fe20000000800 */
[--C-:B------:R-:W-:Y:S01]  /*12010*/  FFMA.FTZ R170, R28, c[0x0][0x2d0], -R185.reuse ;  /* 0x0000b4001caa7a23 */ /* 0x100fe200000108b9 */
[C---:B-----5:R-:W-:Y:S04]  /*12020*/  HMMA.16816.F32.BF16 R88, R120.reuse, R132, R88 ;  /* 0x000000847858723c */ /* 0x060fe80000041858 */
[--C-:B------:R-:W-:Y:S02]  /*12030*/  FFMA.FTZ R171, R29, c[0x0][0x2d0], -R185.reuse ;  /* 0x0000b4001dab7a23 */ /* 0x100fe400000108b9 */
[----:B------:R-:W-:Y:S01]  /*12040*/  LDSM.16.MT88.4 R28, [R9+0x1000] ;  /* 0x00100000091c783b */ /* 0x000fe20000004200 */
[----:B------:R-:W-:Y:S01]  /*12050*/  FFMA.FTZ R185, R37, c[0x0][0x2d0], -R185 ;  /* 0x0000b40025b97a23 */ /* 0x000fe200000108b9 */
[C---:B------:R-:W-:Y:S01]  /*12060*/  HMMA.16816.F32.BF16 R92, R120.reuse, R134, R92 ;  /* 0x00000086785c723c */ /* 0x040fe2000004185c */
[----:B------:R-:W2:Y:S03]  /*12070*/  MUFU.EX2 R169, R169 ;  /* 0x000000a900a97308 */ /* 0x000ea60000000800 */
[----:B------:R-:W-:Y:S02]  /*12080*/  FADD.FTZ R236, R236, R237 ;  /* 0x000000edecec7221 */ /* 0x000fe40000010000 */
[----:B------:R-:W5:Y:S02]  /*12090*/  LDSM.16.MT88.4 R132, [R173+0x4800] ;  /* 0x00480000ad84783b */ /* 0x000f640000004200 */
[C---:B-1----:R-:W-:Y:S03]  /*120a0*/  HMMA.16816.F32.BF16 R96, R120.reuse, R124, R96 ;  /* 0x0000007c7860723c */ /* 0x042fe60000041860 */
[----:B------:R-:W-:Y:S01]  /*120b0*/  MUFU.EX2 R170, R170 ;  /* 0x000000aa00aa7308 */ /* 0x000fe20000000800 */
[----:B------:R-:W-:Y:S02]  /*120c0*/  FADD.FTZ R239, R239, R236 ;  /* 0x000000ecefef7221 */ /* 0x000fe40000010000 */
[----:B------:R-:W-:Y:S02]  /*120d0*/  LDSM.16.MT88.4 R36, [R173+0x1800] ;  /* 0x00180000ad24783b */ /* 0x000fe40000004200 */
[C---:B------:R-:W-:Y:S04]  /*120e0*/  HMMA.16816.F32.BF16 R100, R120.reuse, R126, R100 ;  /* 0x0000007e7864723c */ /* 0x040fe80000041864 */
[----:B------:R-:W-:Y:S01]  /*120f0*/  FADD.FTZ R238, R238, R239 ;  /* 0x000000efeeee7221 */ /* 0x000fe20000010000 */
[----:B------:R-:W1:Y:S01]  /*12100*/  MUFU.EX2 R171, R171 ;  /* 0x000000ab00ab7308 */ /* 0x000e620000000800 */
[----:B------:R-:W5:Y:S02]  /*12110*/  LDSM.16.MT88.4 R124, [R174+0x1000] ;  /* 0x00100000ae7c783b */ /* 0x000f640000004200 */
[C---:B----4-:R-:W-:Y:S04]  /*12120*/  HMMA.16816.F32.BF16 R104, R120.reuse, R128, R104 ;  /* 0x000000807868723c */ /* 0x050fe80000041868 */
[C---:B--2---:R-:W-:Y:S01]  /*12130*/  F2FP.BF16.PACK_AB R24, R169.reuse, R168 ;  /* 0x000000a8a918723e */ /* 0x044fe200000010ff */
[----:B------:R-:W-:Y:S02]  /*12140*/  FADD.FTZ R168, R168, R233 ;  /* 0x000000e9a8a87221 */ /* 0x000fe40000010000 */
[----:B------:R-:W2:Y:S01]  /*12150*/  MUFU.EX2 R185, R185 ;  /* 0x000000b900b97308 */ /* 0x000ea20000000800 */
[C---:B------:R-:W-:Y:S01]  /*12160*/  HMMA.16816.F32.BF16 R108, R120.reuse, R130, R108 ;  /* 0x00000082786c723c */ /* 0x040fe2000004186c */
[----:B------:R-:W4:Y:S03]  /*12170*/  LDSM.16.MT88.4 R128, [R172+0x1000] ;  /* 0x00100000ac80783b */ /* 0x000f260000004200 */
[----:B------:R-:W-:Y:S02]  /*12180*/  FADD.FTZ R169, R169, R168 ;  /* 0x000000a8a9a97221 */ /* 0x000fe40000010000 */
[----:B------:R-:W-:Y:S02]  /*12190*/  FADD.FTZ R241, R241, R238 ;  /* 0x000000eef1f17221 */ /* 0x000fe40000010000 */
[C---:B---3--:R-:W-:Y:S04]  /*121a0*/  HMMA.16816.F32.BF16 R16, R120.reuse, R148, R16 ;  /* 0x000000947810723c */ /* 0x048fe80000041810 */
[C---:B-1----:R-:W-:Y:S01]  /*121b0*/  F2FP.BF16.PACK_AB R26, R171.reuse, R170 ;  /* 0x000000aaab1a723e */ /* 0x042fe200000010ff */
[----:B------:R-:W-:Y:S03]  /*121c0*/  FADD.FTZ R170, R170, R169 ;  /* 0x000000a9aaaa7221 */ /* 0x000fe60000010000 */
[C---:B------:R-:W-:Y:S01]  /*121d0*/  HMMA.16816.F32.BF16 R112, R120.reuse, R150, R112 ;  /* 0x000000967870723c */ /* 0x040fe20000041870 */
[----:B------:R-:W1:Y:S03]  /*121e0*/  LDSM.16.MT88.4 R148, [R173+0x1000] ;  /* 0x00100000ad94783b */ /* 0x000e660000004200 */
[----:B------:R-:W-:Y:S04]  /*121f0*/  FADD.FTZ R171, R171, R170 ;  /* 0x000000aaabab7221 */ /* 0x000fe80000010000 */
[C---:B-----5:R-:W-:Y:S08]  /*12200*/  HMMA.16816.F32.BF16 R20, R120.reuse, R132, R20 ;  /* 0x000000847814723c */ /* 0x060ff00000041814 */
[----:B------:R-:W-:Y:S01]  /*12210*/  HMMA.16816.F32.BF16 R116, R120, R134, R116 ;  /* 0x000000867874723c */ /* 0x000fe20000041874 */
[----:B------:R-:W3:Y:S07]  /*12220*/  LDSM.16.MT88.4 R120, [R174+0x3000] ;  /* 0x00300000ae78783b */ /* 0x000eee0000004200 */
[C---:B------:R-:W-:Y:S01]  /*12230*/  HMMA.16816.F32.BF16 R4, R24.reuse, R124, R4 ;  /* 0x0000007c1804723c */ /* 0x040fe20000041804 */
[----:B------:R-:W5:Y:S07]  /*12240*/  LDSM.16.MT88.4 R132, [R9+0x3000] ;  /* 0x003000000984783b */ /* 0x000f6e0000004200 */
[C---:B------:R-:W-:Y:S01]  /*12250*/  HMMA.16816.F32.BF16 R12, R24.reuse, R126, R12 ;  /* 0x0000007e180c723c */ /* 0x040fe2000004180c */
[----:B------:R-:W2:Y:S07]  /*12260*/  LDSM.16.MT88.4 R124, [R172+0x3000] ;  /* 0x00300000ac7c783b */ /* 0x000eae0000004200 */
[C---:B------:R-:W-:Y:S08]  /*12270*/  HMMA.16816.F32.BF16 R40, R24.reuse, R28, R40 ;  /* 0x0000001c1828723c */ /* 0x040ff00000041828 */
[C---:B------:R-:W-:Y:S01]  /*12280*/  HMMA.16816.F32.BF16 R44, R24.reuse, R30, R44 ;  /* 0x0000001e182c723c */ /* 0x040fe2000004182c */
[----:B------:R-:W2:Y:S07]  /*12290*/  LDSM.16.MT88.4 R28, [R173+0x3000] ;  /* 0x00300000ad1c783b */ /* 0x000eae0000004200 */
[C---:B----4-:R-:W-:Y:S08]  /*122a0*/  HMMA.16816.F32.BF16 R48, R24.reuse, R128, R48 ;  /* 0x000000801830723c */ /* 0x050ff00000041830 */
        /* <DEDUP_REMOVED lines=8> */
[C---:B-----5:R-:W-:Y:S08]  /*12330*/  HMMA.16816.F32.BF16 R72, R24.reuse, R132, R72 ;  /* 0x000000841848723c */ /* 0x060ff00000041848 */
[C---:B------:R-:W-:Y:S08]  /*12340*/  HMMA.16816.F32.BF16 R76, R24.reuse, R134, R76 ;  /* 0x00000086184c723c */ /* 0x040ff0000004184c */
[C---:B--2---:R-:W-:Y:S08]  /*12350*/  HMMA.16816.F32.BF16 R80, R24.reuse, R124, R80 ;  /* 0x0000007c1850723c */ /* 0x044ff00000041850 */
[C---:B------:R-:W-:Y:S01]  /*12360*/  HMMA.16816.F32.BF16 R84, R24.reuse, R126, R84 ;  /* 0x0000007e1854723c */ /* 0x040fe20000041854 */
[----:B------:R-:W2:Y:S07]  /*12370*/  LDSM.16.MT88.4 R124, [R172+0x5000] ;  /* 0x00500000ac7c783b */ /* 0x000eae0000004200 */
[C---:B------:R-:W-:Y:S08]  /*12380*/  HMMA.16816.F32.BF16 R88, R24.reuse, R28, R88 ;  /* 0x0000001c1858723c */ /* 0x040ff00000041858 */
[C---:B------:R-:W-:Y:S01]  /*12390*/  HMMA.16816.F32.BF16 R92, R24.reuse, R30, R92 ;  /* 0x0000001e185c723c */ /* 0x040fe2000004185c */
[----:B------:R-:W3:Y:S07]  /*123a0*/  LDSM.16.MT88.4 R28, [R173+0x5000] ;  /* 0x00500000ad1c783b */ /* 0x000eee0000004200 */
[C---:B----4-:R-:W-:Y:S08]  /*123b0*/  HMMA.16816.F32.BF16 R96, R24.reuse, R128, R96 ;  /* 0x000000801860723c */ /* 0x050ff00000041860 */
        /* <DEDUP_REMOVED lines=9> */
[----:B------:R-:W-:Y:S01]  /*12450*/  HMMA.16816.F32.BF16 R116, R24, R30, R116 ;  /* 0x0000001e1874723c */ /* 0x000fe20000041874 */
[----:B------:R-:W3:Y:S06]  /*12460*/  LDSM.16.MT88.4 R28, [R173+0x3800] ;  /* 0x00380000ad1c783b */ /* 0x000eec0000004200 */
[----:B------:R-:W-:Y:S01]  /*12470*/  F2FP.BF16.PACK_AB R24, R243, R240 ;  /* 0x000000f0f318723e */ /* 0x000fe200000010ff */
[----:B------:R-:W-:Y:S01]  /*12480*/  FADD.FTZ R240, R240, R171 ;  /* 0x000000abf0f07221 */ /* 0x000fe20000010000 */
[----:B------:R-:W-:Y:S03]  /*12490*/  F2FP.BF16.PACK_AB R26, R185, R242 ;  /* 0x000000f2b91a723e */ /* 0x000fe600000010ff */
[----:B------:R-:W-:Y:S01]  /*124a0*/  F2FP.BF16.PACK_AB R25, R245, R244 ;  /* 0x000000f4f519723e */ /* 0x000fe200000010ff */
[----:B------:R-:W-:Y:S01]  /*124b0*/  FADD.FTZ R244, R244, R241 ;  /* 0x000000f1f4f47221 */ /* 0x000fe20000010000 */
[----:B------:R-:W-:Y:S01]  /*124c0*/  F2FP.BF16.PACK_AB R27, R183, R246 ;  /* 0x000000f6b71b723e */ /* 0x000fe200000010ff */
[----:B------:R-:W-:Y:S02]  /*124d0*/  FADD.FTZ R243, R243, R240 ;  /* 0x000000f0f3f37221 */ /* 0x000fe40000010000 */
[----:B------:R-:W-:Y:S02]  /*124e0*/  FADD.FTZ R245, R245, R244 ;  /* 0x000000f4f5f57221 */ /* 0x000fe40000010000 */
[----:B------:R-:W-:Y:S02]  /*124f0*/  FADD.FTZ R242, R242, R243 ;  /* 0x000000f3f2f27221 */ /* 0x000fe40000010000 */
[C---:B----4-:R-:W-:Y:S01]  /*12500*/  HMMA.16816.F32.BF16 R132, R24.reuse, R128, R4 ;  /* 0x000000801884723c */ /* 0x050fe20000041804 */
[----:B------:R-:W4:Y:S02]  /*12510*/  LDSM.16.MT88.4 R4, [R174+0x5800] ;  /* 0x00580000ae04783b */ /* 0x000f240000004200 */
[----:B------:R-:W-:Y:S02]  /*12520*/  FADD.FTZ R246, R246, R245 ;  /* 0x000000f5f6f67221 */ /* 0x000fe40000010000 */
[----:B------:R-:W-:Y:S02]  /*12530*/  FADD.FTZ R231, R185, R242 ;  /* 0x000000f2b9e77221 */ /* 0x000fe40000010000 */
[----:B------:R-:W-:Y:S01]  /*12540*/  FADD.FTZ R225, R183, R246 ;  /* 0x000000f6b7e17221 */ /* 0x000fe20000010000 */
[C---:B------:R-:W-:Y:S01]  /*12550*/  HMMA.16816.F32.BF16 R128, R24.reuse, R130, R12 ;  /* 0x000000821880723c */ /* 0x040fe2000004180c */
[----:B------:R-:W5:Y:S07]  /*12560*/  LDSM.16.MT88.4 R12, [R9+0x5800] ;  /* 0x00580000090c783b */ /* 0x000f6e0000004200 */
[C---:B------:R-:W-:Y:S07]  /*12570*/  HMMA.16816.F32.BF16 R40, R24.reuse, R32, R40 ;  /* 0x000000201828723c */ /* 0x040fee0000041828 */
[----:B------:R-:W-:Y:S01]  /*12580*/  IADD3 R32, R224, -0x2, RZ ;  /* 0xfffffffee0207810 */ /* 0x000fe20007ffe0ff */
[C---:B------:R-:W-:Y:S03]  /*12590*/  HMMA.16816.F32.BF16 R44, R24.reuse, R34, R44 ;  /* 0x00000022182c723c */ /* 0x040fe6000004182c */
[C---:B------:R-:W-:Y:S05]  /*125a0*/  ISETP.GE.AND P0, PT, R32.reuse, R221, PT ;  /* 0x000000dd2000720c */ /* 0x040fea0003f06270 */
[C---:B-1----:R-:W-:Y:S08]  /*125b0*/  HMMA.16816.F32.BF16 R48, R24.reuse, R120, R48 ;  /* 0x000000781830723c */ /* 0x042ff00000041830 */
[C---:B------:R-:W-:Y:S01]  /*125c0*/  HMMA.16816.F32.BF16 R52, R24.reuse, R122, R52 ;  /* 0x0000007a1834723c */ /* 0x040fe20000041834 */
[----:B------:R-:W-:Y:S02]  /*125d0*/  @P0 MOV R0, c[0x0][0x1e0] ;  /* 0x0000780000000a02 */ /* 0x000fe40000000f00 */
[----:B------:R-:W-:Y:S02]  /*125e0*/  @P0 ISETP.GE.AND P2, PT, R209, c[0x0][0x1d4], PT ;  /* 0x00007500d1000a0c */ /* 0x000fe40003f46270 */
[----:B------:R-:W-:Y:S03]  /*125f0*/  @P0 MOV R2, c[0x0][0x1e4] ;  /* 0x0000790000020a02 */ /* 0x000fe60000000f00 */
        /* <DEDUP_REMOVED lines=8> */
[C---:B---3--:R-:W-:Y:S08]  /*12680*/  HMMA.16816.F32.BF16 R88, R24.reuse, R28, R88 ;  /* 0x0000001c1858723c */ /* 0x048ff00000041858 */
[C---:B------:R-:W-:Y:S01]  /*12690*/  HMMA.16816.F32.BF16 R92, R24.reuse, R30, R92 ;  /* 0x0000001e185c723c */ /* 0x040fe2000004185c */
[----:B------:R-:W1:Y:S07]  /*126a0*/  LDSM.16.MT88.4 R28, [R172+0x5800] ;  /* 0x00580000ac1c783b */ /* 0x000e6e0000004200 */
[C---:B----4-:R-:W-:Y:S07]  /*126b0*/  HMMA.16816.F32.BF16 R96, R24.reuse, R4, R96 ;  /* 0x000000041860723c */ /* 0x050fee0000041860 */
[----:B------:R-:W-:Y:S01]  /*126c0*/  @P0 SHF.R.S32.HI R5, RZ, 0x1f, R32 ;  /* 0x0000001fff050819 */ /* 0x000fe20000011420 */
[C---:B------:R-:W-:Y:S04]  /*126d0*/  HMMA.16816.F32.BF16 R100, R24.reuse, R6, R100 ;  /* 0x000000061864723c */ /* 0x040fe80000041864 */
[----:B------:R-:W-:Y:S04]  /*126e0*/  @P0 IMAD R5, R5, c[0x0][0x1e0], RZ ;  /* 0x0000780005050a24 */ /* 0x000fe800078e02ff */
[C---:B-----5:R-:W-:Y:S04]  /*126f0*/  HMMA.16816.F32.BF16 R104, R24.reuse, R12, R104 ;  /* 0x0000000c1868723c */ /* 0x060fe80000041868 */
[C---:B------:R-:W-:Y:S02]  /*12700*/  @P0 IMAD R5, R32.reuse, c[0x0][0x1e4], R5 ;  /* 0x0000790020050a24 */ /* 0x040fe400078e0205 */
[----:B------:R-:W-:Y:S02]  /*12710*/  @P0 IMAD.WIDE.U32 R32, R32, c[0x0][0x1e0], RZ ;  /* 0x0000780020200a25 */ /* 0x000fe400078e00ff */
[C---:B------:R-:W-:Y:S04]  /*12720*/  HMMA.16816.F32.BF16 R108, R24.reuse, R14, R108 ;  /* 0x0000000e186c723c */ /* 0x040fe8000004186c */
[----:B------:R-:W-:Y:S02]  /*12730*/  @P0 IADD3 R9, R33, R5, RZ ;  /* 0x0000000521090210 */ /* 0x000fe40007ffe0ff */
[----:B------:R-:W2:Y:S01]  /*12740*/  LDSM.16.MT88.4 R4, [R173+0x5800] ;  /* 0x00580000ad04783b */ /* 0x000ea20000004200 */
[C---:B------:R-:W-:Y:S02]  /*12750*/  @P0 SHF.L.U32 R13, R32.reuse, 0x6, RZ ;  /* 0x00000006200d0819 */ /* 0x040fe400000006ff */
[----:B------:R-:W-:Y:S01]  /*12760*/  @P0 SHF.L.U64.HI R9, R32, 0x6, R9 ;  /* 0x0000000620090819 */ /* 0x000fe20000010209 */
[C---:B-1----:R-:W-:Y:S03]  /*12770*/  HMMA.16816.F32.BF16 R124, R24.reuse, R28, R16 ;  /* 0x0000001c187c723c */ /* 0x042fe60000041810 */
[C---:B------:R-:W-:Y:S04]  /*12780*/  @P0 LEA R15, P1, R0.reuse, R13, 0x5 ;  /* 0x0000000d000f0211 */ /* 0x040fe800078228ff */
[----:B------:R-:W-:Y:S01]  /*12790*/  @P0 LEA.HI.X R33, R0, R9, R2, 0x5, P1 ;  /* 0x0000000900210211 */ /* 0x000fe200008f2c02 */
[C---:B------:R-:W-:Y:S04]  /*127a0*/  HMMA.16816.F32.BF16 R112, R24.reuse, R30, R112 ;  /* 0x0000001e1870723c */ /* 0x040fe80000041870 */
[-C--:B------:R-:W-:Y:S02]  /*127b0*/  @P0 IADD3 R15, P4, R15, R228.reuse, RZ ;  /* 0x000000e40f0f0210 */ /* 0x080fe40007f9e0ff */
[----:B------:R-:W-:Y:S02]  /*127c0*/  @P0 IADD3 R13, P1, R13, R228, RZ ;  /* 0x000000e40d0d0210 */ /* 0x000fe40007f3e0ff */
[-C--:B------:R-:W-:Y:S02]  /*127d0*/  @P0 IADD3.X R2, R33, R220.reuse, RZ, P4, !PT ;  /* 0x000000dc21020210 */ /* 0x080fe400027fe4ff */
[----:B------:R-:W-:Y:S02]  /*127e0*/  ISETP.NE.AND P4, PT, R222, RZ, PT ;  /* 0x000000ffde00720c */ /* 0x000fe40003f85270 */
[----:B------:R-:W-:Y:S02]  /*127f0*/  @P0 LEA R16, P5, R13, c[0x0][0x1c8], 0x1 ;  /* 0x000072000d100a11 */ /* 0x000fe400078a08ff */
[----:B------:R-:W-:Y:S01]  /*12800*/  @P0 IADD3.X R0, R9, R220, RZ, P1, !PT ;  /* 0x000000dc09000210 */ /* 0x000fe20000ffe4ff */
[----:B------:R-:W-:Y:S01]  /*12810*/  @P0 IMAD R9, R223, 0x6000, R11 ;  /* 0x00006000df090824 */ /* 0x000fe200078e020b */
[----:B------:R-:W-:Y:S02]  /*12820*/  @P0 ISETP.GE.AND P1, PT, R208, c[0x0][0x1d4], PT ;  /* 0x00007500d0000a0c */ /* 0x000fe40003f26270 */
[----:B------:R-:W-:Y:S02]  /*12830*/  @P0 LEA.HI.X R17, R13, c[0x0][0x1cc], R0, 0x1, P5 ;  /* 0x000073000d110a11 */ /* 0x000fe400028f0c00 */
[C---:B------:R-:W-:Y:S02]  /*12840*/  @P0 LEA R12, P3, R15.reuse, c[0x0][0x1c8], 0x1 ;  /* 0x000072000f0c0a11 */ /* 0x040fe400078608ff */
[C---:B------:R-:W-:Y:S01]  /*12850*/  IADD3 R0, R196.reuse, 0x1, RZ ;  /* 0x00000001c4007810 */ /* 0x040fe20007ffe0ff */
[----:B------:R-:W-:Y:S01]  /*12860*/  @!PT LDS RZ, [RZ] ;  /* 0x00000000fffff984 */ /* 0x000fe20000000800 */
[----:B------:R-:W-:Y:S01]  /*12870*/  @!PT LDS RZ, [RZ] ;  /* 0x00000000fffff984 */ /* 0x000fe20000000800 */
[----:B------:R-:W-:Y:S01]  /*12880*/  @!PT LDS RZ, [RZ] ;  /* 0x00000000fffff984 */ /* 0x000fe20000000800 */
[----:B------:R1:W-:Y:S01]  /*12890*/  @P0 LDGSTS.E.BYPASS.LTC128B.128 [R9], [R16.64], !P4 ;  /* 0x0000000010090fae */ /* 0x0003e2000e101d48 */
[----:B------:R-:W-:Y:S01]  /*128a0*/  @P0 LEA.HI.X R13, R15, c[0x0][0x1cc], R2, 0x1, P3 ;  /* 0x000073000f0d0a11 */ /* 0x000fe200018f0c02 */
[C---:B--2---:R-:W-:Y:S06]  /*128b0*/  HMMA.16816.F32.BF16 R120, R24.reuse, R4, R20 ;  /* 0x000000041878723c */ /* 0x044fec0000041814 */
[----:B------:R1:W-:Y:S02]  /*128c0*/  @P0 LDGSTS.E.BYPASS.LTC128B.128 [R9+0x2000], [R16.64+0x80], !P2 ;  /* 0x0200008010090fae */ /* 0x0003e4000d101d48 */
[----:B------:R-:W-:Y:S06]  /*128d0*/  HMMA.16816.F32.BF16 R116, R24, R6, R116 ;  /* 0x000000061874723c */ /* 0x000fec0000041874 */
[----:B------:R1:W-:Y:S08]  /*128e0*/  @P0 LDGSTS.E.BYPASS.LTC128B.128 [R9+0x4000], [R16.64+0x100], !P1 ;  /* 0x0400010010090fae */ /* 0x0003f0000c901d48 */
[----:B------:R1:W-:Y:S08]  /*128f0*/  @P0 LDGSTS.E.BYPASS.LTC128B.128 [R9+0x1000], [R12.64], !P4 ;  /* 0x010000000c090fae */ /* 0x0003f0000e101d48 */
[----:B------:R1:W-:Y:S08]  /*12900*/  @P0 LDGSTS.E.BYPASS.LTC128B.128 [R9+0x3000], [R12.64+0x80], !P2 ;  /* 0x030000800c090fae */ /* 0x0003f0000d101d48 */
[----:B------:R1:W-:Y:S01]  /*12910*/  @P0 LDGSTS.E.BYPASS.LTC128B.128 [R9+0x5000], [R12.64+0x100], !P1 ;  /* 0x050001000c090fae */ /* 0x0003e2000c901d48 */
[----:B------:R-:W-:Y:S02]  /*12920*/  ISETP.GE.AND P0, PT, R221, R224, PT ;  /* 0x000000e0dd00720c */ /* 0x000fe40003f06270 */
[----:B------:R-:W-:Y:S02]  /*12930*/  ISETP.GE.AND P1, PT, R196, 0x1, PT ;  /* 0x00000001c400780c */ /* 0x000fe40003f26270 */
[----:B------:R-:W-:Y:S02]  /*12940*/  MOV R224, R230 ;  /* 0x000000e600e07202 */ /* 0x000fe40000000f00 */
[----:B------:R-:W-:Y:S01]  /*12950*/  SEL R196, R0, RZ, !P1 ;  /* 0x000000ff00c47207 */ /* 0x000fe20004800000 */
[----:B------:R-:W0:Y:S01]  /*12960*/  LDGDEPBAR ;  /* 0x00000000000079af */ /* 0x000e220000000000 */
[----:B------:R-:W-:Y:S02]  /*12970*/  MOV R0, R3 ;  /* 0x0000000300007202 */ /* 0x000fe40000000f00 */
[----:B-1----:R-:W-:Y:S03]  /*12980*/  MOV R9, R8 ;  /* 0x0000000800097202 */ /* 0x002fe60000000f00 */
[----:B------:R-:W-:-:S05]  /*12990*/  @!P0 BRA `(.L_x_1461) ;  /* 0xffffd70000008947 */ /* 0x000fca000383ffff */
.L_x_1460:
[----:B-1----:R-:W-:Y:S02]  /*129a0*/  MOV R5, 0x1f ;  /* 0x0000001f00057802 */ /* 0x002fe40000000f00 */
[----:B------:R-:W-:Y:S01]  /*129b0*/  MOV R0, 0xffffffff ;  /* 0xffffffff00007802 */ /* 0x000fe20000000f00 */
[----:B------:R-:W-:Y:S05]  /*129c0*/  BRA.DIV ~URZ, `(.L_x_1462) ;  /* 0x00004ec27f007947 */ /* 0x000fea000b800000 */
[----:B------:R1:W2:Y:S02]  /*129d0*/  SHFL.BFLY PT, R6, R231, 0x2, 0x1f ;  /* 0x0c401f00e7067f89 */ /* 0x0002a400000e0000 */
.L_x_1532:
[----:B-12---:R-:W-:Y:S01]  /*129e0*/  FADD.FTZ R231, R6, R231 ;  /* 0x000000e706e77221 */ /* 0x006fe20000010000 */
[----:B------:R-:W-:Y:S05]  /*129f0*/  BRA.DIV ~URZ, `(.L_x_1463) ;  /* 0x00004ed27f007947 */ /* 0x000fea000b800000 */
[----:B------:R-:W1:Y:S04]  /*12a00*/  SHFL.BFLY PT, R12, R225, 0x2, 0x1f ;  /* 0x0c401f00e10c7f89 */ /* 0x000e6800000e0000 */
[----:B------:R-:W2:Y:S01]  /*12a10*/  SHFL.BFLY PT, R4, R231, 0x1, 0x1f ;  /* 0x0c201f00e7047f89 */ /* 0x000ea200000e0000 */
[----:B-1----:R-:W-:-:S02]  /*12a20*/  FADD.FTZ R12, R12, R225 ;  /* 0x000000e10c0c7221 */ /* 0x002fc40000010000 */
[----:B--2---:R-:W-:-:S03]  /*12a30*/  FADD.FTZ R4, R231, R4 ;  /* 0x00000004e7047221 */ /* 0x004fc60000010000 */
[----:B------:R1:W2:Y:S04]  /*12a40*/  SHFL.BFLY PT, R6, R12, 0x1, 0x1f ;  /* 0x0c201f000c067f89 */ /* 0x0002a800000e0000 */
.L_x_1533:
[----:B-12---:R-:W-:Y:S01]  /*12a50*/  FADD.FTZ R12, R6, R12 ;  /* 0x0000000c060c7221 */ /* 0x006fe20000010000 */
[----:B------:R-:W-:Y:S02]  /*12a60*/  FSETP.NE.FTZ.AND P1, PT, R4, RZ, PT ;  /* 0x000000ff0400720b */ /* 0x000fe40003f35000 */
[----:B------:R-:W-:Y:S02]  /*12a70*/  MOV R9, RZ ;  /* 0x000000ff00097202 */ /* 0x000fe40000000f00 */
[----:B------:R-:W-:Y:S02]  /*12a80*/  FSETP.NE.FTZ.AND P0, PT, R12, RZ, PT ;  /* 0x000000ff0c00720b */ /* 0x000fe40003f15000 */
[----:B------:R-:W-:Y:S02]  /*12a90*/  MOV R2, RZ ;  /* 0x000000ff00027202 */ /* 0x000fe40000000f00 */
[----:B------:R-:W-:-:S05]  /*12aa0*/  MOV R0, 0xff800000 ;  /* 0xff80000000007802 */ /* 0x000fca0000000f00 */
[----:B------:R-:W1:Y:S01]  /*12ab0*/  @P1 MUFU.LG2 R5, R4 ;  /* 0x0000000400051308 */ /* 0x000e620000000c00 */
[----:B------:R-:W-:-:S03]  /*12ac0*/  @P1 MOV R6, 0x3f317218 ;  /* 0x3f31721800061802 */ /* 0x000fc60000000f00 */
[----:B------:R-:W-:Y:S02]  /*12ad0*/  @P0 MOV R14, 0x3f317218 ;  /* 0x3f317218000e0802 */ /* 0x000fe40000000f00 */
[----:B------:R-:W-:Y:S02]  /*12ae0*/  @P1 FMUL.FTZ R6, R6, c[0x0][0x2d0] ;  /* 0x0000b40006061a20 */ /* 0x000fe40000410000 */
[----:B------:R-:W2:Y:S01]  /*12af0*/  @P0 MUFU.LG2 R13, R12 ;  /* 0x0000000c000d0308 */ /* 0x000ea20000000c00 */
[----:B------:R-:W-:-:S07]  /*12b00*/  @P0 FMUL.FTZ R14, R14, c[0x0][0x2d0] ;  /* 0x0000b4000e0e0a20 */ /* 0x000fce0000410000 */
[----:B------:R-:W3:Y:S01]  /*12b10*/  @P1 MUFU.RCP R9, R4 ;  /* 0x0000000400091308 */ /* 0x000ee20000001000 */
[----:B-1----:R-:W-:-:S04]  /*12b20*/  @P1 FMUL.FTZ R5, R5, 0.69314718246459960938 ;  /* 0x3f31721805051820 */ /* 0x002fc80000410000 */
[----:B------:R-:W-:-:S03]  /*12b30*/  @P1 FFMA.FTZ R0, R6, R8, R5 ;  /* 0x0000000806001223 */ /* 0x000fc60000010005 */
[----:B------:R1:W4:Y:S01]  /*12b40*/  @P0 MUFU.RCP R2, R12 ;  /* 0x0000000c00020308 */ /* 0x0003220000001000 */
[----:B--2---:R-:W-:Y:S01]  /*12b50*/  @P0 FMUL.FTZ R15, R13, 0.69314718246459960938 ;  /* 0x3f3172180d0f0820 */ /* 0x004fe20000410000 */
[----:B------:R-:W-:Y:S01]  /*12b60*/  MOV R13, 0x1 ;  /* 0x00000001000d7802 */ /* 0x000fe20000000f00 */
[C---:B---3--:R-:W-:Y:S02]  /*12b70*/  FMUL.FTZ R132, R9.reuse, R132 ;  /* 0x0000008409847220 */ /* 0x048fe40000410000 */
        /* <DEDUP_REMOVED lines=48> */
[----:B------:R-:W-:Y:S01]  /*12e80*/  @P0 FFMA.FTZ R12, R14, R3, R15 ;  /* 0x000000030e0c0223 */ /* 0x000fe2000001000f */
[----:B------:R-:W-:Y:S01]  /*12e90*/  PRMT R3, R13, 0x7610, R3 ;  /* 0x000076100d037816 */ /* 0x000fe20000000003 */
        /* <DEDUP_REMOVED lines=48> */
.L_x_1401:
        /* <DEDUP_REMOVED lines=8> */
[----:B------:R-:W2:Y:S01]  /*13220*/  POPC R15, UR4 ;  /* 0x00000004000f7d09 */ /* 0x000ea20008000000 */
[----:B-1----:R-:W-:-:S13]  /*13230*/  ISETP.EQ.U32.AND P0, PT, R14, R13, PT ;  /* 0x0000000d0e00720c */ /* 0x002fda0003f02070 */
[----:B--2---:R-:W2:Y:S04]  /*13240*/  @P0 ATOMG.E.ADD.STRONG.GPU PT, R13, [R16.64], R15 ;  /* 0x0000000f100d09a8 */ /* 0x004ea800081ee1c8 */
[----:B------:R-:W1:Y:S02]  /*13250*/  S2R R2, SR_LTMASK ;  /* 0x0000000000027919 */ /* 0x000e640000003900 */
[----:B-1----:R-:W-:-:S04]  /*13260*/  LOP3.LUT R2, R2, UR4, RZ, 0xc0, !PT ;  /* 0x0000000402027c12 */ /* 0x002fc8000f8ec0ff */
[----:B------:R-:W1:Y:S01]  /*13270*/  POPC R200, R2 ;  /* 0x0000000200c87309 */ /* 0x000e620000000000 */
[----:B--2---:R-:W1:Y:S02]  /*13280*/  SHFL.IDX PT, R13, R13, R14, 0x1f ;  /* 0x00001f0e0d0d7589 */ /* 0x004e6400000e0000 */
[----:B-1----:R-:W-:-:S05]  /*13290*/  IADD3 R200, R13, c[0x0][0xc], R200 ;  /* 0x000003000dc87a10 */ /* 0x002fca0007ffe0c8 */
.L_x_1465:
[----:B------:R-:W-:Y:S05]  /*132a0*/  BSYNC B0 ;  /* 0x0000000000007941 */ /* 0x000fea0003800000 */
.L_x_1464:
[----:B------:R-:W-:Y:S01]  /*132b0*/  PRMT R3, R3, 0x9910, RZ ;  /* 0x0000991003037816 */ /* 0x000fe200000000ff */
[----:B------:R-:W-:Y:S01]  /*132c0*/  BSSY B1, `(.L_x_1466) ;  /* 0x0000342000017945 */ /* 0x000fe20003800000 */
[----:B------:R-:W-:Y:S02]  /*132d0*/  IMAD.MOV.U32 R2, RZ, RZ, R200 ;  /* 0x000000ffff027224 */ /* 0x000fe400078e00c8 */
[----:B------:R-:W-:Y:S01]  /*132e0*/  ISETP.NE.AND P0, PT, R3, RZ, PT ;  /* 0x000000ff0300720c */ /* 0x000fe20003f05270 */
[----:B------:R-:W-:-:S12]  /*132f0*/  IMAD.SHL.U32 R20, R193, 0x8, RZ ;  /* 0x00000008c1147824 */ /* 0x000fd800078e00ff */
[----:B------:R-:W-:Y:S05]  /*13300*/  @!P0 BRA `(.L_x_1467) ;  /* 0x000027b000008947 */ /* 0x000fea0003800000 */
[----:B------:R-:W-:Y:S01]  /*13310*/  SHF.R.S32.HI R13, RZ, 0x1f, R146 ;  /* 0x0000001fff0d7819 */ /* 0x000fe20000011492 */
[----:B------:R-:W-:Y:S01]  /*13320*/  WARPSYNC 0xffffffff ;  /* 0xffffffff00007948 */ /* 0x000fe20003800000 */
[----:B------:R-:W-:Y:S01]  /*13330*/  BAR.SYNC.DEFER_BLOCKING 0x1, 0x100 ;  /* 0x0044000000007b1d */ /* 0x000fe20000010000 */
[----:B------:R-:W-:Y:S01]  /*13340*/  LOP3.LUT R15, R141, R211, RZ, 0xfc, !PT ;  /* 0x000000d38d0f7212 */ /* 0x000fe200078efcff */
[----:B------:R-:W-:Y:S01]  /*13350*/  IMAD.MOV.U32 R21, RZ, RZ, 0x20 ;  /* 0x00000020ff157424 */ /* 0x000fe200078e00ff */
[----:B------:R-:W-:Y:S02]  /*13360*/  LEA.HI R19, R13, R146, RZ, 0x5 ;  /* 0x000000920d137211 */ /* 0x000fe400078f28ff */
[----:B------:R-:W-:Y:S02]  /*13370*/  LOP3.LUT R14, R212, 0x1, RZ, 0xc0, !PT ;  /* 0x00000001d40e7812 */ /* 0x000fe400078ec0ff */
[----:B------:R-:W-:Y:S02]  /*13380*/  SHF.R.S32.HI R17, RZ, 0x5, R19 ;  /* 0x00000005ff117819 */ /* 0x000fe40000011413 */
[----:B------:R-:W-:-:S02]  /*13390*/  ISETP.NE.U32.AND P0, PT, R14, 0x1, PT ;  /* 0x000000010e00780c */ /* 0x000fc40003f05070 */
[----:B------:R-:W-:Y:S01]  /*133a0*/  F2FP.BF16.PACK_AB R31, R133, R132 ;  /* 0x00000084851f723e */ /* 0x000fe200000010ff */
[----:B------:R-:W-:Y:S01]  /*133b0*/  IMAD.SHL.U32 R3, R17, 0x400, RZ ;  /* 0x0000040011037824 */ /* 0x000fe200078e00ff */
[----:B------:R-:W-:Y:S02]  /*133c0*/  R2P PR, R212, 0x6 ;  /* 0x00000006d4007804 */ /* 0x000fe40000000000 */
[----:B------:R-:W-:Y:S01]  /*133d0*/  F2FP.BF16.PACK_AB R29, R135, R134 ;  /* 0x00000086871d723e */ /* 0x000fe200000010ff */
[----:B------:R-:W-:Y:S01]  /*133e0*/  IMAD R16, R210, 0x2, R3 ;  /* 0x00000002d2107824 */ /* 0x000fe200078e0203 */
[----:B------:R-:W-:Y:S02]  /*133f0*/  F2FP.BF16.PACK_AB R27, R129, R128 ;  /* 0x00000080811b723e */ /* 0x000fe400000010ff */
[----:B------:R-:W-:Y:S01]  /*13400*/  SEL R21, R21, 0xffffffe0, !P1 ;  /* 0xffffffe015157807 */ /* 0x000fe20004800000 */
[----:B------:R-:W-:Y:S01]  /*13410*/  IMAD.IADD R15, R16, 0x1, R15 ;  /* 0x00000001100f7824 */ /* 0x000fe200078e020f */
[----:B------:R-:W-:-:S02]  /*13420*/  F2FP.BF16.PACK_AB R25, R41, R40 ;  /* 0x000000282919723e */ /* 0x000fc400000010ff */
[----:B------:R-:W-:Y:S01]  /*13430*/  F2FP.BF16.PACK_AB R23, R43, R42 ;  /* 0x0000002a2b17723e */ /* 0x000fe200000010ff */
[----:B------:R-:W-:Y:S01]  /*13440*/  IMAD.SHL.U32 R26, R15, 0x2, RZ ;  /* 0x000000020f1a7824 */ /* 0x000fe200078e00ff */
[----:B------:R-:W-:Y:S01]  /*13450*/  F2FP.BF16.PACK_AB R16, R45, R44 ;  /* 0x0000002c2d10723e */ /* 0x000fe200000010ff */
[----:B------:R-:W-:Y:S01]  /*13460*/  IMAD.MOV.U32 R15, RZ, RZ, 0x40 ;  /* 0x00000040ff0f7424 */ /* 0x000fe200078e00ff */
[----:B------:R-:W-:Y:S01]  /*13470*/  F2FP.BF16.PACK_AB R24, R47, R46 ;  /* 0x0000002e2f18723e */ /* 0x000fe200000010ff */
[C---:B------:R-:W-:Y:S01]  /*13480*/  IMAD.IADD R14, R26.reuse, 0x1, R21 ;  /* 0x000000011a0e7824 */ /* 0x040fe200078e0215 */
[C---:B------:R-:W-:Y:S01]  /*13490*/  IADD3 R3, R26.reuse, 0x80, RZ ;  /* 0x000000801a037810 */ /* 0x040fe20007ffe0ff */
[----:B------:R1:W-:Y:S01]  /*134a0*/  STS [R26+0x80], R31 ;  /* 0x0000801f1a007388 */ /* 0x0003e20000000800 */
[----:B------:R-:W-:Y:S02]  /*134b0*/  IADD3 R22, R26, 0x70, RZ ;  /* 0x000000701a167810 */ /* 0x000fe40007ffe0ff */
[----:B------:R-:W-:Y:S01]  /*134c0*/  @P0 IADD3 R22, R3, 0x10, RZ ;  /* 0x0000001003160810 */ /* 0x000fe20007ffe0ff */
[----:B------:R2:W-:Y:S01]  /*134d0*/  STS [R26+0x480], R29 ;  /* 0x0004801d1a007388 */ /* 0x0005e20000000800 */
[----:B------:R-:W-:-:S02]  /*134e0*/  F2FP.BF16.PACK_AB R3, R131, R130 ;  /* 0x000000828303723e */ /* 0x000fc400000010ff */
[----:B------:R-:W-:Y:S01]  /*134f0*/  SEL R15, R15, 0xffffffc0, !P2 ;  /* 0xffffffc00f0f7807 */ /* 0x000fe20005000000 */
[--C-:B------:R-:W-:Y:S01]  /*13500*/  IMAD.IADD R21, R21, 0x1, R22.reuse ;  /* 0x0000000115157824 */ /* 0x100fe200078e0216 */
[----:B------:R-:W-:Y:S01]  /*13510*/  F2FP.BF16.PACK_AB R28, R49, R48 ;  /* 0x00000030311c723e */ /* 0x000fe200000010ff */
[----:B------:R3:W-:Y:S01]  /*13520*/  STS [R22+0x400], R3 ;  /* 0x0004000316007388 */ /* 0x0007e20000000800 */
[----:B------:R-:W-:Y:S01]  /*13530*/  F2FP.BF16.PACK_AB R30, R51, R50 ;  /* 0x00000032331e723e */ /* 0x000fe200000010ff */
[----:B------:R-:W-:Y:S01]  /*13540*/  IMAD.IADD R18, R15, 0x1, R22 ;  /* 0x000000010f127824 */ /* 0x000fe200078e0216 */
[----:B------:R-:W-:Y:S01]  /*13550*/  F2FP.BF16.PACK_AB R33, R71, R70 ;  /* 0x000000464721723e */ /* 0x000fe200000010ff */
[----:B------:R4:W-:Y:S01]  /*13560*/  STS [R22], R27 ;  /* 0x0000001b16007388 */ /* 0x0009e20000000800 */
[----:B------:R-:W-:Y:S02]  /*13570*/  F2FP.BF16.PACK_AB R32, R83, R82 ;  /* 0x000000525320723e */ /* 0x000fe400000010ff */
[----:B------:R-:W-:Y:S01]  /*13580*/  ISETP.NE.U32.AND P0, PT, RZ, c[0x0][0x508], PT ;  /* 0x00014200ff007a0c */ /* 0x000fe20003f05070 */
[----:B------:R4:W-:Y:S01]  /*13590*/  STS [R14+0x80], R25 ;  /* 0x000080190e007388 */ /* 0x0009e20000000800 */
[----:B------:R-:W-:-:S02]  /*135a0*/  ISETP.NE.U32.AND P2, PT, RZ, c[0x0][0x500], PT ;  /* 0x00014000ff007a0c */ /* 0x000fc40003f45070 */
[----:B------:R-:W-:Y:S01]  /*135b0*/  ISETP.NE.AND.EX P1, PT, RZ, c[0x0][0x50c], PT, P0 ;  /* 0x00014300ff007a0c */ /* 0x000fe20003f25300 */
[----:B------:R4:W-:Y:S01]  /*135c0*/  STS [R14+0x480], R23 ;  /* 0x000480170e007388 */ /* 0x0009e20000000800 */
[----:B------:R-:W-:Y:S02]  /*135d0*/  ISETP.NE.AND.EX P2, PT, RZ, c[0x0][0x504], PT, P2 ;  /* 0x00014100ff007a0c */ /* 0x000fe40003f45320 */
[----:B-1----:R-:W-:Y:S01]  /*135e0*/  F2FP.BF16.PACK_AB R31, R55, R54 ;  /* 0x00000036371f723e */ /* 0x002fe200000010ff */
[----:B------:R1:W-:Y:S01]  /*135f0*/  STS [R21], R16 ;  /* 0x0000001015007388 */ /* 0x0003e20000000800 */
[----:B--2---:R-:W-:-:S03]  /*13600*/  F2FP.BF16.PACK_AB R29, R53, R52 ;  /* 0x00000034351d723e */ /* 0x004fc600000010ff */
[----:B------:R2:W-:Y:S01]  /*13610*/  STS [R21+0x400], R24 ;  /* 0x0004001815007388 */ /* 0x0005e20000000800 */
[----:B---3--:R-:W-:Y:S01]  /*13620*/  IMAD.IADD R3, R26, 0x1, R15 ;  /* 0x000000011a037824 */ /* 0x008fe200078e020f */
[----:B----4-:R-:W-:-:S04]  /*13630*/  F2FP.BF16.PACK_AB R27, R65, R64 ;  /* 0x00000040411b723e */ /* 0x010fc800000010ff */
[----:B------:R3:W-:Y:S01]  /*13640*/  STS [R3+0x80], R28 ;  /* 0x0000801c03007388 */ /* 0x0007e20000000800 */
[----:B------:R-:W-:-:S03]  /*13650*/  F2FP.BF16.PACK_AB R25, R57, R56 ;  /* 0x000000383919723e */ /* 0x000fc600000010ff */
[----:B------:R4:W-:Y:S01]  /*13660*/  STS [R3+0x480], R30 ;  /* 0x0004801e03007388 */ /* 0x0009e20000000800 */
[----:B------:R-:W-:-:S03]  /*13670*/  F2FP.BF16.PACK_AB R23, R59, R58 ;  /* 0x0000003a3b17723e */ /* 0x000fc600000010ff */
[----:B------:R4:W-:Y:S01]  /*13680*/  STS [R18], R29 ;  /* 0x0000001d12007388 */ /* 0x0009e20000000800 */
[----:B-1----:R-:W-:-:S03]  /*13690*/  IMAD.IADD R16, R15, 0x1, R14 ;  /* 0x000000010f107824 */ /* 0x002fc600078e020e */
[----:B------:R1:W-:Y:S01]  /*136a0*/  STS [R18+0x400], R31 ;  /* 0x0004001f12007388 */ /* 0x0003e20000000800 */
[----:B------:R-:W-:Y:S01]  /*136b0*/  IMAD.IADD R15, R21, 0x1, R15 ;  /* 0x00000001150f7824 */ /* 0x000fe200078e020f */
[----:B--2---:R-:W-:Y:S02]  /*136c0*/  F2FP.BF16.PACK_AB R24, R61, R60 ;  /* 0x0000003c3d18723e */ /* 0x004fe400000010ff */
[----:B------:R2:W-:Y:S04]  /*136d0*/  STS [R16+0x80], R25 ;  /* 0x0000801910007388 */ /* 0x0005e80000000800 */
[----:B------:R2:W-:Y:S04]  /*136e0*/  STS [R16+0x480], R23 ;  /* 0x0004801710007388 */ /* 0x0005e80000000800 */
[----:B------:R2:W-:Y:S01]  /*136f0*/  STS [R15], R24 ;  /* 0x000000180f007388 */ /* 0x0005e20000000800 */
[----:B---3--:R-:W-:-:S02]  /*13700*/  F2FP.BF16.PACK_AB R28, R63, R62 ;  /* 0x0000003e3f1c723e */ /* 0x008fc400000010ff */
[----:B----4-:R-:W-:-:S03]  /*13710*/  F2FP.BF16.PACK_AB R30, R81, R80 ;  /* 0x00000050511e723e */ /* 0x010fc600000010ff */
[----:B------:R3:W-:Y:S01]  /*13720*/  STS [R15+0x400], R28 ;  /* 0x0004001c0f007388 */ /* 0x0007e20000000800 */
[----:B------:R-:W-:-:S03]  /*13730*/  F2FP.BF16.PACK_AB R29, R67, R66 ;  /* 0x00000042431d723e */ /* 0x000fc600000010ff */
[----:B------:R4:W-:Y:S01]  /*13740*/  STS [R26+0x4080], R27 ;  /* 0x0040801b1a007388 */ /* 0x0009e20000000800 */
[----:B-1----:R-:W-:-:S03]  /*13750*/  F2FP.BF16.PACK_AB R31, R69, R68 ;  /* 0x00000044451f723e */ /* 0x002fc600000010ff */
[----:B------:R1:W-:Y:S01]  /*13760*/  STS [R26+0x4480], R29 ;  /* 0x0044801d1a007388 */ /* 0x0003e20000000800 */
[----:B--2---:R-:W-:-:S03]  /*13770*/  F2FP.BF16.PACK_AB R25, R73, R72 ;  /* 0x000000484919723e */ /* 0x004fc600000010ff */
[----:B------:R2:W-:Y:S01]  /*13780*/  STS [R22+0x4000], R31 ;  /* 0x0040001f16007388 */ /* 0x0005e20000000800 */
[----:B------:R-:W-:-:S03]  /*13790*/  F2FP.BF16.PACK_AB R23, R75, R74 ;  /* 0x0000004a4b17723e */ /* 0x000fc600000010ff */
[----:B------:R2:W-:Y:S01]  /*137a0*/  STS [R22+0x4400], R33 ;  /* 0x0044002116007388 */ /* 0x0005e20000000800 */
[----:B------:R-:W-:-:S03]  /*137b0*/  F2FP.BF16.PACK_AB R24, R77, R76 ;  /* 0x0000004c4d18723e */ /* 0x000fc600000010ff */
[----:B------:R2:W-:Y:S04]  /*137c0*/  STS [R14+0x4080], R25 ;  /* 0x004080190e007388 */ /* 0x0005e80000000800 */
[----:B------:R2:W-:Y:S01]  /*137d0*/  STS [R14+0x4480], R23 ;  /* 0x004480170e007388 */ /* 0x0005e20000000800 */
[----:B---3--:R-:W-:-:S03]  /*137e0*/  F2FP.BF16.PACK_AB R28, R79, R78 ;  /* 0x0000004e4f1c723e */ /* 0x008fc600000010ff */
[----:B------:R3:W-:Y:S01]  /*137f0*/  STS [R21+0x4000], R24 ;  /* 0x0040001815007388 */ /* 0x0007e20000000800 */
[----:B----4-:R-:W-:-:S03]  /*13800*/  F2FP.BF16.PACK_AB R27, R5, R4 ;  /* 0x00000004051b723e */ /* 0x010fc600000010ff */
[----:B------:R4:W-:Y:S01]  /*13810*/  STS [R21+0x4400], R28 ;  /* 0x0044001c15007388 */ /* 0x0009e20000000800 */
[----:B-1----:R-:W-:-:S03]  /*13820*/  F2FP.BF16.PACK_AB R29, R9, R8 ;  /* 0x00000008091d723e */ /* 0x002fc600000010ff */
[----:B------:R1:W-:Y:S01]  /*13830*/  STS [R3+0x4080], R30 ;  /* 0x0040801e03007388 */ /* 0x0003e20000000800 */
[----:B--2---:R-:W-:-:S03]  /*13840*/  F2FP.BF16.PACK_AB R31, R97, R96 ;  /* 0x00000060611f723e */ /* 0x004fc600000010ff */
[----:B------:R-:W-:Y:S01]  /*13850*/  STS [R3+0x4480], R32 ;  /* 0x0044802003007388 */ /* 0x000fe20000000800 */
[----:B------:R-:W-:-:S03]  /*13860*/  F2FP.BF16.PACK_AB R33, R99, R98 ;  /* 0x000000626321723e */ /* 0x000fc600000010ff */
[----:B------:R2:W-:Y:S01]  /*13870*/  STS [R18+0x4000], R27 ;  /* 0x0040001b12007388 */ /* 0x0005e20000000800 */
[----:B------:R-:W-:-:S03]  /*13880*/  F2FP.BF16.PACK_AB R25, R7, R6 ;  /* 0x000000060719723e */ /* 0x000fc600000010ff */
[----:B------:R2:W-:Y:S01]  /*13890*/  STS [R18+0x4400], R29 ;  /* 0x0044001d12007388 */ /* 0x0005e20000000800 */
[----:B------:R-:W-:-:S03]  /*138a0*/  F2FP.BF16.PACK_AB R23, R91, R90 ;  /* 0x0000005a5b17723e */ /* 0x000fc600000010ff */
[----:B------:R2:W-:Y:S01]  /*138b0*/  STS [R16+0x4080], R25 ;  /* 0x0040801910007388 */ /* 0x0005e20000000800 */
[----:B---3--:R-:W-:-:S03]  /*138c0*/  F2FP.BF16.PACK_AB R24, R93, R92 ;  /* 0x0000005c5d18723e */ /* 0x008fc600000010ff */
[----:B------:R3:W-:Y:S01]  /*138d0*/  STS [R16+0x4480], R23 ;  /* 0x0044801710007388 */ /* 0x0007e20000000800 */
[----:B----4-:R-:W-:-:S03]  /*138e0*/  F2FP.BF16.PACK_AB R28, R95, R94 ;  /* 0x0000005e5f1c723e */ /* 0x010fc600000010ff */
[----:B------:R4:W-:Y:S01]  /*138f0*/  STS [R15+0x4000], R24 ;  /* 0x004000180f007388 */ /* 0x0009e20000000800 */
[----:B-1----:R-:W-:-:S03]  /*13900*/  F2FP.BF16.PACK_AB R30, R109, R108 ;  /* 0x0000006c6d1e723e */ /* 0x002fc600000010ff */
[----:B------:R1:W-:Y:S04]  /*13910*/  STS [R15+0x4400], R28 ;  /* 0x0044001c0f007388 */ /* 0x0003e80000000800 */
[----:B------:R-:W-:Y:S01]  /*13920*/  STS [R26+0x8080], R31 ;  /* 0x0080801f1a007388 */ /* 0x000fe20000000800 */
[----:B--2---:R-:W-:-:S03]  /*13930*/  F2FP.BF16.PACK_AB R27, R101, R100 ;  /* 0x00000064651b723e */ /* 0x004fc600000010ff */
        /* <DEDUP_REMOVED lines=11> */
[----:B------:R1:W-:Y:S01]  /*139f0*/  STS [R21+0x8400], R24 ;  /* 0x0084001815007388 */ /* 0x0003e20000000800 */
[----:B--2---:R-:W-:-:S03]  /*13a00*/  F2FP.BF16.PACK_AB R26, R127, R126 ;  /* 0x0000007e7f1a723e */ /* 0x004fc600000010ff */
[----:B------:R2:W-:Y:S01]  /*13a10*/  STS [R3+0x8080], R28 ;  /* 0x0080801c03007388 */ /* 0x0005e20000000800 */
[----:B------:R-:W-:-:S03]  /*13a20*/  F2FP.BF16.PACK_AB R27, R115, R114 ;  /* 0x00000072731b723e */ /* 0x000fc600000010ff */
[----:B------:R2:W-:Y:S01]  /*13a30*/  STS [R3+0x8480], R26 ;  /* 0x0084801a03007388 */ /* 0x0005e20000000800 */
[----:B------:R-:W-:Y:S02]  /*13a40*/  F2FP.BF16.PACK_AB R29, R113, R112 ;  /* 0x00000070711d723e */ /* 0x000fe400000010ff */
[----:B------:R-:W-:Y:S01]  /*13a50*/  SHF.R.S32.HI R22, RZ, 0x1f, R215 ;  /* 0x0000001fff167819 */ /* 0x000fe200000114d7 */
[----:B------:R-:W-:Y:S01]  /*13a60*/  STS [R18+0x8400], R27 ;  /* 0x0084001b12007388 */ /* 0x000fe20000000800 */
[----:B---3--:R-:W-:-:S03]  /*13a70*/  F2FP.BF16.PACK_AB R25, R121, R120 ;  /* 0x000000787919723e */ /* 0x008fc600000010ff */
[----:B------:R-:W-:Y:S01]  /*13a80*/  STS [R18+0x8000], R29 ;  /* 0x0080001d12007388 */ /* 0x000fe20000000800 */
[----:B----4-:R-:W-:Y:S01]  /*13a90*/  F2FP.BF16.PACK_AB R23, R123, R122 ;  /* 0x0000007a7b17723e */ /* 0x010fe200000010ff */
[----:B------:R-:W-:Y:S02]  /*13aa0*/  IMAD.MOV.U32 R14, RZ, RZ, RZ ;  /* 0x000000ffff0e7224 */ /* 0x000fe400078e00ff */
[----:B------:R3:W-:Y:S01]  /*13ab0*/  STS [R16+0x8080], R25 ;  /* 0x0080801910007388 */ /* 0x0007e20000000800 */
[----:B-1----:R-:W-:-:S03]  /*13ac0*/  @P1 LEA R30, P0, R215, c[0x0][0x508], 0x2 ;  /* 0x00014200d71e1a11 */ /* 0x002fc600078010ff */
[----:B------:R1:W-:Y:S01]  /*13ad0*/  STS [R16+0x8480], R23 ;  /* 0x0084801710007388 */ /* 0x0003e20000000800 */
[----:B------:R-:W-:Y:S01]  /*13ae0*/  IMAD.MOV.U32 R24, RZ, RZ, 0x4 ;  /* 0x00000004ff187424 */ /* 0x000fe200078e00ff */
[----:B------:R-:W-:Y:S02]  /*13af0*/  @P1 LEA.HI.X R31, R215, c[0x0][0x50c], R22, 0x2, P0 ;  /* 0x00014300d71f1a11 */ /* 0x000fe400000f1416 */
[----:B--2---:R-:W-:Y:S02]  /*13b00*/  F2FP.BF16.PACK_AB R28, R117, R116 ;  /* 0x00000074751c723e */ /* 0x004fe400000010ff */
[----:B------:R-:W-:-:S03]  /*13b10*/  F2FP.BF16.PACK_AB R26, R119, R118 ;  /* 0x00000076771a723e */ /* 0x000fc600000010ff */
[----:B------:R1:W-:Y:S01]  /*13b20*/  STS [R15+0x8000], R28 ;  /* 0x0080001c0f007388 */ /* 0x0003e20000000800 */
[----:B------:R-:W-:-:S03]  /*13b30*/  IMAD.MOV.U32 R3, RZ, RZ, c[0x0][0x388] ;  /* 0x0000e200ff037624 */ /* 0x000fc600078e00ff */
[----:B------:R1:W-:Y:S04]  /*13b40*/  STS [R15+0x8400], R26 ;  /* 0x0084001a0f007388 */ /* 0x0003e80000000800 */
[----:B------:R-:W-:Y:S01]  /*13b50*/  BAR.SYNC.DEFER_BLOCKING 0x1, 0x100 ;  /* 0x0044000000007b1d */ /* 0x000fe20000010000 */
[----:B---3--:R-:W-:-:S05]  /*13b60*/  IMAD.WIDE R24, R215, R24, c[0x0][0x500] ;  /* 0x00014000d7187625 */ /* 0x008fca00078e0218 */
[----:B------:R1:W5:Y:S04]  /*13b70*/  @P1 LDG.E R3, [R30.64] ;  /* 0x000000081e031981 */ /* 0x000368000c1e1900 */
[----:B------:R1:W5:Y:S01]  /*13b80*/  @P2 LDG.E R14, [R24.64] ;  /* 0x00000008180e2981 */ /* 0x000362000c1e1900 */
[----:B------:R-:W-:-:S04]  /*13b90*/  ISETP.NE.AND P0, PT, R202, RZ, PT ;  /* 0x000000ffca00720c */ /* 0x000fc80003f05270 */
[----:B------:R-:W-:Y:S01]  /*13ba0*/  SEL R202, R202, c[0x0][0x3d4], P0 ;  /* 0x0000f500caca7a07 */ /* 0x000fe20000000000 */
[----:B------:R-:W-:Y:S05]  /*13bb0*/  @P1 BRA `(.L_x_1468) ;  /* 0x0000004000001947 */ /* 0x000fea0003800000 */
[----:B------:R-:W-:Y:S05]  /*13bc0*/  @!P2 BRA `(.L_x_1468) ;  /* 0x000000300000a947 */ /* 0x000fea0003800000 */
[----:B-----5:R-:W2:Y:S04]  /*13bd0*/  LDG.E R3, [R24.64] ;  /* 0x0000000818037981 */ /* 0x020ea8000c1e1900 */
[----:B-1----:R-:W2:Y:S02]  /*13be0*/  LDG.E R16, [R24.64+0x4] ;  /* 0x0000040818107981 */ /* 0x002ea4000c1e1900 */
[----:B--2---:R-:W-:Y:S02]  /*13bf0*/  IADD3 R3, -R3, R16, RZ ;  /* 0x0000001003037210 */ /* 0x004fe40007ffe1ff */
.L_x_1468:
[----:B-1----:R-:W-:Y:S01]  /*13c00*/  IMAD.MOV.U32 R23, RZ, RZ, 0x368 ;  /* 0x00000368ff177424 */ /* 0x002fe200078e00ff */
[----:B------:R-:W-:Y:S01]  /*13c10*/  ISETP.GT.AND P2, PT, R202, 0x1, PT ;  /* 0x00000001ca00780c */ /* 0x000fe20003f44270 */
[----:B------:R-:W-:Y:S01]  /*13c20*/  IMAD.MOV.U32 R21, RZ, RZ, c[0x0][0x4e8] ;  /* 0x00013a00ff157624 */ /* 0x000fe200078e00ff */
[----:B------:R-:W-:-:S02]  /*13c30*/  SHF.R.S32.HI R16, RZ, 0x1f, R19 ;  /* 0x0000001fff107819 */ /* 0x000fc40000011413 */
[----:B------:R-:W-:Y:S02]  /*13c40*/  SEL R23, R23, 0x328, P2 ;  /* 0x0000032817177807 */ /* 0x000fe40001000000 */
[----:B------:R-:W-:Y:S02]  /*13c50*/  LOP3.LUT R19, R19, 0xffffffe0, RZ, 0xc0, !PT ;  /* 0xffffffe013137812 */ /* 0x000fe400078ec0ff */
[----:B------:R-:W1:Y:S01]  /*13c60*/  LDC.64 R24, c[0x0][R23+0x170] ;  /* 0x00005c0017187b82 */ /* 0x000e620000000a00 */
[----:B------:R-:W-:Y:S02]  /*13c70*/  LEA.HI R16, R16, R17, RZ, 0x3 ;  /* 0x0000001110107211 */ /* 0x000fe400078f18ff */
[----:B------:R-:W-:Y:S01]  /*13c80*/  IMAD.IADD R19, R146, 0x1, -R19 ;  /* 0x0000000192137824 */ /* 0x000fe200078e0a13 */
[----:B------:R-:W-:Y:S02]  /*13c90*/  LEA.HI R15, R210, R210, RZ, 0x1 ;  /* 0x000000d2d20f7211 */ /* 0x000fe400078f08ff */
[----:B------:R-:W-:-:S02]  /*13ca0*/  LOP3.LUT R16, R16, 0xffffff8, RZ, 0xc0, !PT ;  /* 0x0ffffff810107812 */ /* 0x000fc400078ec0ff */
[----:B------:R-:W2:Y:S01]  /*13cb0*/  LDC.64 R26, c[0x0][R23+0x168] ;  /* 0x00005a00171a7b82 */ /* 0x000ea20000000a00 */
[----:B------:R-:W-:Y:S02]  /*13cc0*/  SHF.R.S32.HI R18, RZ, 0x1f, R19 ;  /* 0x0000001fff127819 */ /* 0x000fe40000011413 */
[----:B------:R-:W-:Y:S01]  /*13cd0*/  IMAD.IADD R17, R17, 0x1, -R16 ;  /* 0x0000000111117824 */ /* 0x000fe200078e0a10 */
[----:B------:R-:W-:Y:S02]  /*13ce0*/  ISETP.NE.U32.AND P0, PT, RZ, c[0x0][0x500], PT ;  /* 0x00014000ff007a0c */ /* 0x000fe40003f05070 */
[----:B------:R-:W-:Y:S02]  /*13cf0*/  LEA.HI R18, R18, R19, RZ, 0x2 ;  /* 0x0000001312127211 */ /* 0x000fe400078f10ff */
[----:B------:R-:W3:Y:S01]  /*13d00*/  LDC.64 R30, c[0x0][R23+0x178] ;  /* 0x00005e00171e7b82 */ /* 0x000ee20000000a00 */
[----:B------:R-:W-:Y:S02]  /*13d10*/  LOP3.LUT R15, R15, 0x1ffffffe, RZ, 0xc0, !PT ;  /* 0x1ffffffe0f0f7812 */ /* 0x000fe400078ec0ff */
[----:B------:R-:W-:-:S02]  /*13d20*/  SHF.R.S32.HI R16, RZ, 0x2, R18 ;  /* 0x00000002ff107819 */ /* 0x000fc40000011412 */
[----:B------:R-:W-:Y:S01]  /*13d30*/  ISETP.NE.AND.EX P0, PT, RZ, c[0x0][0x504], PT, P0 ;  /* 0x00014100ff007a0c */ /* 0x000fe20003f05300 */
[----:B------:R-:W-:Y:S01]  /*13d40*/  IMAD.IADD R15, R210, 0x1, -R15 ;  /* 0x00000001d20f7824 */ /* 0x000fe200078e0a0f */
[----:B------:R-:W-:Y:S01]  /*13d50*/  ISETP.NE.AND P3, PT, R21, 0x1, PT ;  /* 0x000000011500780c */ /* 0x000fe20003f65270 */
[----:B------:R3:W4:Y:S01]  /*13d60*/  LDC.64 R28, c[0x0][R23+0x160] ;  /* 0x00005800171c7b82 */ /* 0x0007220000000a00 */
[----:B------:R-:W-:Y:S01]  /*13d70*/  IMAD R16, R17, 0x10, R16 ;  /* 0x0000001011107824 */ /* 0x000fe200078e0210 */
[----:B------:R-:W-:Y:S02]  /*13d80*/  SEL R215, R215, RZ, !P0 ;  /* 0x000000ffd7d77207 */ /* 0x000fe40004000000 */
[----:B------:R-:W-:Y:S01]  /*13d90*/  SEL R22, R22, RZ, !P0 ;  /* 0x000000ff16167207 */ /* 0x000fe20004000000 */
[--C-:B------:R-:W-:Y:S02]  /*13da0*/  IMAD R32, R15, 0x8, R16.reuse ;  /* 0x000000080f207824 */ /* 0x100fe400078e0210 */
[----:B------:R-:W-:-:S02]  /*13db0*/  IMAD R16, R201, 0x80, R16 ;  /* 0x00000080c9107824 */ /* 0x000fc400078e0210 */
[----:B------:R-:W-:Y:S02]  /*13dc0*/  IMAD R15, R201, 0x80, R32 ;  /* 0x00000080c90f7824 */ /* 0x000fe400078e0220 */
[-C--:B-1----:R-:W-:Y:S02]  /*13dd0*/  IMAD R17, R25, R215.reuse, RZ ;  /* 0x000000d719117224 */ /* 0x082fe400078e02ff */
[----:B------:R-:W-:-:S04]  /*13de0*/  IMAD.WIDE.U32 R34, R24, R215, RZ ;  /* 0x000000d718227225 */ /* 0x000fc800078e00ff */
[----:B------:R-:W-:Y:S02]  /*13df0*/  IMAD R22, R24, R22, R17 ;  /* 0x0000001618167224 */ /* 0x000fe400078e0211 */
[----:B------:R-:W-:-:S04]  /*13e00*/  @P3 IMAD.HI.U32 R17, R15, c[0x0][0x4ec], RZ ;  /* 0x00013b000f113a27 */ /* 0x000fc800078e00ff */
[----:B--2---:R-:W-:Y:S01]  /*13e10*/  IMAD.WIDE.U32 R32, R26, R217, RZ ;  /* 0x000000d91a207225 */ /* 0x004fe200078e00ff */
[----:B------:R-:W-:-:S03]  /*13e20*/  SEL R26, R218, RZ, P2 ;  /* 0x000000ffda1a7207 */ /* 0x000fc60001000000 */
[----:B------:R-:W-:Y:S01]  /*13e30*/  IMAD R21, R27, R217, RZ ;  /* 0x000000d91b157224 */ /* 0x000fe200078e02ff */
[----:B-----5:R-:W-:Y:S01]  /*13e40*/  IADD3 R24, P1, P0, R34, R32, R14 ;  /* 0x0000002022187210 */ /* 0x020fe2000783e00e */
[----:B------:R-:W-:Y:S01]  /*13e50*/  IMAD.MOV.U32 R25, RZ, RZ, R15 ;  /* 0x000000ffff197224 */ /* 0x000fe200078e000f */
[----:B------:R-:W-:Y:S01]  /*13e60*/  @P3 SHF.R.U32.HI R25, RZ, c[0x0][0x4f0], R17 ;  /* 0x00013c00ff193a19 */ /* 0x000fe20000011611 */
[----:B------:R-:W-:Y:S01]  /*13e70*/  IMAD.IADD R22, R35, 0x1, R22 ;  /* 0x0000000123167824 */ /* 0x000fe200078e0216 */
[----:B------:R-:W-:Y:S01]  /*13e80*/  SHF.R.S32.HI R17, RZ, 0x1f, R14 ;  /* 0x0000001fff117819 */ /* 0x000fe2000001140e */
        /* <DEDUP_REMOVED lines=10> */
[-C--:B----4-:R-:W-:Y:S01]  /*13f30*/  IMAD R21, R29, R25.reuse, RZ ;  /* 0x000000191d157224 */ /* 0x090fe200078e02ff */
[----:B------:R-:W-:Y:S01]  /*13f40*/  SHF.R.S32.HI R22, RZ, 0x1f, R25 ;  /* 0x0000001fff167819 */ /* 0x000fe20000011419 */
[----:B------:R-:W-:Y:S01]  /*13f50*/  IMAD.MOV.U32 R23, RZ, RZ, c[0x0][0x4a8] ;  /* 0x00012a00ff177624 */ /* 0x000fe200078e00ff */
[----:B------:R-:W-:Y:S01]  /*13f60*/  IADD3 R26, R16, 0x8, RZ ;  /* 0x00000008101a7810 */ /* 0x000fe20007ffe0ff */
[----:B------:R-:W-:-:S03]  /*13f70*/  IMAD.WIDE.U32 R30, R28, R25, R30 ;  /* 0x000000191c1e7225 */ /* 0x000fc600078e001e */
[----:B------:R-:W-:Y:S01]  /*13f80*/  SEL R23, R23, c[0x0][0x450], P2 ;  /* 0x0001140017177a07 */ /* 0x000fe20001000000 */
[----:B------:R-:W-:Y:S02]  /*13f90*/  IMAD R22, R28, R22, R21 ;  /* 0x000000161c167224 */ /* 0x000fe400078e0215 */
[----:B------:R-:W-:Y:S01]  /*13fa0*/  IMAD.MOV.U32 R21, RZ, RZ, c[0x0][0x4ac] ;  /* 0x00012b00ff157624 */ /* 0x000fe200078e00ff */
[----:B------:R-:W-:Y:S01]  /*13fb0*/  LEA R23, P0, R30, R23, 0x2 ;  /* 0x000000171e177211 */ /* 0x000fe200078010ff */
[----:B------:R-:W-:-:S03]  /*13fc0*/  IMAD.IADD R22, R31, 0x1, R22 ;  /* 0x000000011f167824 */ /* 0x000fc600078e0216 */
[----:B------:R-:W-:Y:S01]  /*13fd0*/  SEL R21, R21, c[0x0][0x454], P2 ;  /* 0x0001150015157a07 */ /* 0x000fe20001000000 */
[----:B------:R-:W-:Y:S03]  /*13fe0*/  SHFL.IDX PT, R24, R23, RZ, 0x1c1f ;  /* 0x001c1fff17187589 */ /* 0x000fe600000e0000 */
[----:B------:R-:W-:Y:S01]  /*13ff0*/  LEA.HI.X R22, R30, R21, R22, 0x2, P0 ;  /* 0x000000151e167211 */ /* 0x000fe200000f1416 */
[----:B------:R-:W-:Y:S01]  /*14000*/  SHFL.IDX PT, R28, R23, 0x1, 0x1c1f ;  /* 0x003c1f00171c7f89 */ /* 0x000fe200000e0000 */
[----:B------:R-:W-:Y:S01]  /*14010*/  IMAD R21, R3, c[0x0][0x4e8], RZ ;  /* 0x00013a0003157a24 */ /* 0x000fe200078e02ff */
[----:B------:R-:W-:Y:S02]  /*14020*/  LOP3.LUT P0, RZ, R19, 0x3, RZ, 0xc0, !PT ;  /* 0x0000000313ff7812 */ /* 0x000fe4000780c0ff */
[----:B------:R-:W1:Y:S02]  /*14030*/  SHFL.IDX PT, R25, R22, RZ, 0x1c1f ;  /* 0x001c1fff16197589 */ /* 0x000e6400000e0000 */
[----:B------:R-:W-:-:S02]  /*14040*/  ISETP.GE.OR P1, PT, R16, R21, P0 ;  /* 0x000000151000720c */ /* 0x000fc40000726670 */
[----:B------:R-:W2:Y:S01]  /*14050*/  SHFL.IDX PT, R29, R22, 0x1, 0x1c1f ;  /* 0x003c1f00161d7f89 */ /* 0x000ea200000e0000 */
[----:B------:R-:W-:-:S10]  /*14060*/  ISETP.GE.OR P0, PT, R26, R21, P0 ;  /* 0x000000151a00720c */ /* 0x000fd40000706670 */
[----:B-1----:R1:W-:Y:S01]  /*14070*/  @!P1 ST.E [R24.64], R0 ;  /* 0x0000000018009985 */ /* 0x0023e2000c101908 */
[----:B------:R-:W-:-:S03]  /*14080*/  ISETP.GE.AND P1, PT, R26, R21, PT ;  /* 0x000000151a00720c */ /* 0x000fc60003f26270 */
[----:B--2---:R1:W-:Y:S01]  /*14090*/  @!P0 ST.E [R28.64], R12 ;  /* 0x0000000c1c008985 */ /* 0x0043e2000c101908 */
[----:B------:R-:W-:Y:S02]  /*140a0*/  ISETP.GE.AND P0, PT, R16, R21, PT ;  /* 0x000000151000720c */ /* 0x000fe40003f06270 */
[----:B------:R-:W-:Y:S01]  /*140b0*/  P2R R3, PR, RZ, 0x2 ;  /* 0x00000002ff037803 */ /* 0x000fe20000000000 */
[----:B------:R-:W-:Y:S05]  /*140c0*/  @P2 BRA `(.L_x_1469) ;  /* 0x0000081000002947 */ /* 0x000fea0003800000 */
[----:B------:R-:W-:Y:S01]  /*140d0*/  IMAD R17, R17, c[0x0][0x3a0], RZ ;  /* 0x0000e80011117a24 */ /* 0x000fe200078e02ff */
[----:B------:R-:W-:Y:S01]  /*140e0*/  LEA.HI R18, R13, R146, RZ, 0x3 ;  /* 0x000000920d127211 */ /* 0x000fe200078f18ff */
[C---:B------:R-:W-:Y:S01]  /*140f0*/  IMAD.WIDE.U32 R4, R14.reuse, c[0x0][0x3a0], RZ ;  /* 0x0000e8000e047a25 */ /* 0x040fe200078e00ff */
[----:B------:R-:W-:Y:S01]  /*14100*/  SHF.R.S32.HI R8, RZ, 0x1f, R215 ;  /* 0x0000001fff087819 */ /* 0x000fe200000114d7 */
[----:B------:R2:W3:Y:S01]  /*14110*/  LDS.128 R64, [R139+0x80] ;  /* 0x000080008b407984 */ /* 0x0004e20000000c00 */
[----:B------:R-:W-:Y:S01]  /*14120*/  SHF.R.S32.HI R18, RZ, 0x3, R18 ;  /* 0x00000003ff127819 */ /* 0x000fe20000011412 */
[----:B------:R-:W-:-:S02]  /*14130*/  IMAD R17, R14, c[0x0][0x3a4], R17 ;  /* 0x0000e9000e117a24 */ /* 0x000fc400078e0211 */
[----:B------:R2:W4:Y:S01]  /*14140*/  LDS.128 R60, [R139+0x1080] ;  /* 0x001080008b3c7984 */ /* 0x0005220000000c00 */
[----:B-1----:R-:W-:Y:S01]  /*14150*/  LEA R0, R193, R18, 0x5 ;  /* 0x00000012c1007211 */ /* 0x002fe200078e28ff */
[----:B------:R-:W-:Y:S01]  /*14160*/  IMAD R8, R8, c[0x0][0x3f0], RZ ;  /* 0x0000fc0008087a24 */ /* 0x000fe200078e02ff */
[----:B------:R-:W-:Y:S01]  /*14170*/  IADD3 R5, R5, R17, RZ ;  /* 0x0000001105057210 */ /* 0x000fe20007ffe0ff */
[----:B------:R2:W1:Y:S01]  /*14180*/  LDS.128 R56, [R139+0x2080] ;  /* 0x002080008b387984 */ /* 0x0004620000000c00 */
[----:B------:R-:W-:Y:S01]  /*14190*/  LEA R0, R201, R0, 0x7 ;  /* 0x00000000c9007211 */ /* 0x000fe200078e38ff */
[----:B------:R-:W-:Y:S01]  /*141a0*/  IMAD R8, R215, c[0x0][0x3f4], R8 ;  /* 0x0000fd00d7087a24 */ /* 0x000fe200078e0208 */
[----:B------:R-:W-:Y:S01]  /*141b0*/  LEA R18, R201, R18, 0x7 ;  /* 0x00000012c9127211 */ /* 0x000fe200078e38ff */
[----:B------:R-:W-:Y:S01]  /*141c0*/  IMAD.WIDE.U32 R6, R217, c[0x0][0x3e8], R4 ;  /* 0x0000fa00d9067a25 */ /* 0x000fe200078e0004 */
[----:B------:R-:W-:Y:S01]  /*141d0*/  MOV R3, R0 ;  /* 0x0000000000037202 */ /* 0x000fe20000000f00 */
[----:B------:R2:W1:Y:S02]  /*141e0*/  LDS.128 R52, [R139+0x3080] ;  /* 0x003080008b347984 */ /* 0x0004640000000c00 */
[----:B------:R-:W-:-:S02]  /*141f0*/  @P3 IMAD.HI.U32 R4, R0, c[0x0][0x4ec], RZ ;  /* 0x00013b0000043a27 */ /* 0x000fc400078e00ff */
[----:B------:R2:W1:Y:S02]  /*14200*/  LDS.128 R48, [R139+0x4080] ;  /* 0x004080008b307984 */ /* 0x0004640000000c00 */
[----:B------:R-:W-:Y:S01]  /*14210*/  IMAD R7, R217, c[0x0][0x3ec], R7 ;  /* 0x0000fb00d9077a24 */ /* 0x000fe200078e0207 */
[----:B------:R-:W-:Y:S01]  /*14220*/  @P3 SHF.R.U32.HI R3, RZ, c[0x0][0x4f0], R4 ;  /* 0x00013c00ff033a19 */ /* 0x000fe20000011604 */
[----:B------:R2:W1:Y:S02]  /*14230*/  LDS.128 R44, [R139+0x5080] ;  /* 0x005080008b2c7984 */ /* 0x0004640000000c00 */
[----:B------:R-:W-:Y:S01]  /*14240*/  IMAD.WIDE.U32 R14, R215, c[0x0][0x3f0], R6 ;  /* 0x0000fc00d70e7a25 */ /* 0x000fe200078e0006 */
[----:B------:R-:W-:Y:S01]  /*14250*/  SHF.R.S32.HI R12, RZ, 0x1f, R3 ;  /* 0x0000001fff0c7819 */ /* 0x000fe20000011403 */
        /* <DEDUP_REMOVED lines=13> */
[----:B------:R-:W-:Y:S02]  /*14330*/  IMAD R0, R0, c[0x0][0x3d8], RZ ;  /* 0x0000f60000007a24 */ /* 0x000fe400078e02ff */
[----:B------:R2:W1:Y:S02]  /*14340*/  LDS.128 R4, [R139+0xb080] ;  /* 0x00b080008b047984 */ /* 0x0004640000000c00 */
[----:B------:R-:W-:-:S04]  /*14350*/  IMAD.WIDE.U32 R12, R9, c[0x0][0x3d8], R14 ;  /* 0x0000f600090c7a25 */ /* 0x000fc800078e000e */
[----:B------:R-:W-:Y:S01]  /*14360*/  IMAD R22, R9, c[0x0][0x3dc], R0 ;  /* 0x0000f70009167a24 */ /* 0x000fe200078e0200 */
[----:B------:R-:W-:-:S04]  /*14370*/  LEA R3, P0, R12, c[0x0][0x380], 0x1 ;  /* 0x0000e0000c037a11 */ /* 0x000fc800078008ff */
[----:B------:R-:W-:-:S04]  /*14380*/  IADD3 R22, R13, R22, RZ ;  /* 0x000000160d167210 */ /* 0x000fc80007ffe0ff */
[----:B------:R-:W-:Y:S01]  /*14390*/  LEA.HI.X R22, R12, c[0x0][0x384], R22, 0x1, P0 ;  /* 0x0000e1000c167a11 */ /* 0x000fe200000f0c16 */
[----:B------:R-:W-:Y:S05]  /*143a0*/  BRA.DIV ~URZ, `(.L_x_1470) ;  /* 0x000036027f007947 */ /* 0x000fea000b800000 */
[----:B---34-:R3:W4:Y:S02]  /*143b0*/  SHFL.IDX PT, R23, R22, RZ, 0x181f ;  /* 0x00181fff16177589 */ /* 0x01872400000e0000 */
.L_x_1534:
[----:B------:R-:W-:Y:S05]  /*143c0*/  BRA.DIV ~URZ, `(.L_x_1471) ;  /* 0x000036527f007947 */ /* 0x000fea000b800000 */
[----:B------:R2:W3:Y:S02]  /*143d0*/  SHFL.IDX PT, R13, R3, RZ, 0x181f ;  /* 0x00181fff030d7589 */ /* 0x0004e400000e0000 */
.L_x_1535:
        /* <DEDUP_REMOVED lines=10> */
[CC--:B------:R-:W-:Y:S02]  /*14480*/  @!P1 LEA R12, P4, R209.reuse, R13.reuse, 0x1 ;  /* 0x0000000dd10c9211 */ /* 0x0c0fe400078808ff */
[----:B------:R-:W-:Y:S02]  /*14490*/  @!P0 LEA R16, P3, R208, R13, 0x1 ;  /* 0x0000000dd0108211 */ /* 0x000fe400078608ff */
[-C--:B----4-:R-:W-:Y:S02]  /*144a0*/  @!P2 LEA.HI.X R15, R20, R23.reuse, R9, 0x1, P5 ;  /* 0x00000017140fa211 */ /* 0x090fe400028f0c09 */
[-C--:B------:R-:W-:Y:S02]  /*144b0*/  @!P1 LEA.HI.X R13, R209, R23.reuse, R8, 0x1, P4 ;  /* 0x00000017d10d9211 */ /* 0x080fe400020f0c08 */
[----:B------:R-:W-:Y:S01]  /*144c0*/  @!P0 LEA.HI.X R17, R208, R23, R19, 0x1, P3 ;  /* 0x00000017d0118211 */ /* 0x000fe200018f0c13 */
[----:B------:R3:W-:Y:S04]  /*144d0*/  @!P2 ST.E.128 [R14.64], R64 ;  /* 0x000000400e00a985 */ /* 0x0007e8000c101d08 */
[----:B-1----:R3:W-:Y:S04]  /*144e0*/  @!P1 ST.E.128 [R12.64], R48 ;  /* 0x000000300c009985 */ /* 0x0027e8000c101d08 */
[----:B------:R3:W-:Y:S02]  /*144f0*/  @!P0 ST.E.128 [R16.64], R32 ;  /* 0x0000002010008985 */ /* 0x0007e4000c101d08 */
.L_x_1473:
[----:B------:R-:W-:Y:S05]  /*14500*/  BSYNC B0 ;  /* 0x0000000000007941 */ /* 0x000fea0003800000 */
.L_x_1472:
[----:B------:R-:W-:Y:S05]  /*14510*/  BRA.DIV ~URZ, `(.L_x_1474) ;  /* 0x000035627f007947 */ /* 0x000fea000b800000 */
[----:B----4-:R4:W2:Y:S04]  /*14520*/  SHFL.IDX PT, R23, R22, 0x1, 0x181f ;  /* 0x00381f0016177f89 */ /* 0x0108a800000e0000 */
[----:B---3--:R4:W3:Y:S02]  /*14530*/  SHFL.IDX PT, R13, R3, 0x1, 0x181f ;  /* 0x00381f00030d7f89 */ /* 0x0088e400000e0000 */
.L_x_1536:
[----:B------:R-:W-:Y:S01]  /*14540*/  IADD3 R0, R18, 0x20, RZ ;  /* 0x0000002012007810 */ /* 0x000fe20007ffe0ff */
[----:B------:R-:W-:Y:S03]  /*14550*/  BSSY B0, `(.L_x_1475) ;  /* 0x000000f000007945 */ /* 0x000fe60003800000 */
[----:B------:R-:W-:-:S13]  /*14560*/  ISETP.GE.AND P0, PT, R0, R21, PT ;  /* 0x000000150000720c */ /* 0x000fda0003f06270 */
[----:B------:R-:W-:Y:S05]  /*14570*/  @P0 BRA `(.L_x_1476) ;  /* 0x000000c000000947 */ /* 0x000fea0003800000 */
[----:B------:R-:W-:Y:S02]  /*14580*/  ISETP.GE.AND P2, PT, R20, c[0x0][0x3c8], PT ;  /* 0x0000f20014007a0c */ /* 0x000fe40003f46270 */
[----:B------:R-:W-:Y:S02]  /*14590*/  ISETP.GE.AND P1, PT, R209, c[0x0][0x3c8], PT ;  /* 0x0000f200d1007a0c */ /* 0x000fe40003f26270 */
[----:B------:R-:W-:-:S09]  /*145a0*/  ISETP.GE.AND P0, PT, R208, c[0x0][0x3c8], PT ;  /* 0x0000f200d0007a0c */ /* 0x000fd20003f06270 */
[-C--:B---3--:R-:W-:Y:S02]  /*145b0*/  @!P2 LEA R14, P5, R20, R13.reuse, 0x1 ;  /* 0x0000000d140ea211 */ /* 0x088fe400078a08ff */
[CC--:B------:R-:W-:Y:S02]  /*145c0*/  @!P1 LEA R12, P4, R209.reuse, R13.reuse, 0x1 ;  /* 0x0000000dd10c9211 */ /* 0x0c0fe400078808ff */
[----:B------:R-:W-:Y:S02]  /*145d0*/  @!P0 LEA R16, P3, R208, R13, 0x1 ;  /* 0x0000000dd0108211 */ /* 0x000fe400078608ff */
[-C--:B--2---:R-:W-:Y:S02]  /*145e0*/  @!P2 LEA.HI.X R15, R20, R23.reuse, R9, 0x1, P5 ;  /* 0x00000017140fa211 */ /* 0x084fe400028f0c09 */
[-C--:B------:R-:W-:Y:S02]  /*145f0*/  @!P1 LEA.HI.X R13, R209, R23.reuse, R8, 0x1, P4 ;  /* 0x00000017d10d9211 */ /* 0x080fe400020f0c08 */
[----:B------:R-:W-:Y:S01]  /*14600*/  @!P0 LEA.HI.X R17, R208, R23, R19, 0x1, P3 ;  /* 0x00000017d0118211 */ /* 0x000fe200018f0c13 */
[----:B------:R2:W-:Y:S04]  /*14610*/  @!P2 ST.E.128 [R14.64], R60 ;  /* 0x0000003c0e00a985 */ /* 0x0005e8000c101d08 */
[----:B-1----:R2:W-:Y:S04]  /*14620*/  @!P1 ST.E.128 [R12.64], R44 ;  /* 0x0000002c0c009985 */ /* 0x0025e8000c101d08 */
[----:B------:R2:W-:Y:S02]  /*14630*/  @!P0 ST.E.128 [R16.64], R28 ;  /* 0x0000001c10008985 */ /* 0x0005e4000c101d08 */
.L_x_1476:
[----:B------:R-:W-:Y:S05]  /*14640*/  BSYNC B0 ;  /* 0x0000000000007941 */ /* 0x000fea0003800000 */
.L_x_1475:
[----:B------:R-:W-:Y:S05]  /*14650*/  BRA.DIV ~URZ, `(.L_x_1477) ;  /* 0x000034e27f007947 */ /* 0x000fea000b800000 */
[----:B--2---:R2:W4:Y:S02]  /*14660*/  SHFL.IDX PT, R23, R22, 0x2, 0x181f ;  /* 0x00581f0016177f89 */ /* 0x00452400000e0000 */
.L_x_1537:
[----:B------:R-:W-:Y:S05]  /*14670*/  BRA.DIV ~URZ, `(.L_x_1478) ;  /* 0x000035327f007947 */ /* 0x000fea000b800000 */
[----:B---3--:R3:W2:Y:S02]  /*14680*/  SHFL.IDX PT, R13, R3, 0x2, 0x181f ;  /* 0x00581f00030d7f89 */ /* 0x0086a400000e0000 */
.L_x_1538:
        /* <DEDUP_REMOVED lines=10> */
[-C--:B----4-:R-:W-:Y:S02]  /*14730*/  @!P2 LEA.HI.X R15, R20, R23.reuse, R9, 0x1, P5 ;  /* 0x00000017140fa211 */ /* 0x090fe400028f0c09 */
[-C--:B------:R-:W-:Y:S02]  /*14740*/  @!P1 LEA.HI.X R13, R209, R23.reuse, R8, 0x1, P4 ;  /* 0x00000017d10d9211 */ /* 0x080fe400020f0c08 */
[----:B------:R-:W-:Y:S01]  /*14750*/  @!P0 LEA.HI.X R17, R208, R23, R19, 0x1, P3 ;  /* 0x00000017d0118211 */ /* 0x000fe200018f0c13 */
[----:B-1----:R1:W-:Y:S04]  /*14760*/  @!P2 ST.E.128 [R14.64], R56 ;  /* 0x000000380e00a985 */ /* 0x0023e8000c101d08 */
[----:B------:R1:W-:Y:S04]  /*14770*/  @!P1 ST.E.128 [R12.64], R40 ;  /* 0x000000280c009985 */ /* 0x0003e8000c101d08 */
[----:B------:R1:W-:Y:S02]  /*14780*/  @!P0 ST.E.128 [R16.64], R24 ;  /* 0x0000001810008985 */ /* 0x0003e4000c101d08 */
.L_x_1480:
[----:B------:R-:W-:Y:S05]  /*14790*/  BSYNC B0 ;  /* 0x0000000000007941 */ /* 0x000fea0003800000 */
.L_x_1479:
[----:B------:R-:W-:Y:S05]  /*147a0*/  BRA.DIV ~URZ, `(.L_x_1481) ;  /* 0x000034627f007947 */ /* 0x000fea000b800000 */
[----:B--2-4-:R-:W2:Y:S04]  /*147b0*/  SHFL.IDX PT, R22, R22, 0x3, 0x181f ;  /* 0x00781f0016167f89 */ /* 0x014ea800000e0000 */
[----:B-1----:R1:W4:Y:S02]  /*147c0*/  SHFL.IDX PT, R13, R3, 0x3, 0x181f ;  /* 0x00781f00030d7f89 */ /* 0x00232400000e0000 */
.L_x_1539:
[----:B------:R-:W-:-:S04]  /*147d0*/  IADD3 R18, R18, 0x60, RZ ;  /* 0x0000006012127810 */ /* 0x000fc80007ffe0ff */
[----:B------:R-:W-:-:S13]  /*147e0*/  ISETP.GE.AND P0, PT, R18, R21, PT ;  /* 0x000000151200720c */ /* 0x000fda0003f06270 */
[----:B------:R-:W-:Y:S05]  /*147f0*/  @P0 BRA `(.L_x_1482) ;  /* 0x00001ee000000947 */ /* 0x000fea0003800000 */
[----:B------:R-:W-:Y:S02]  /*14800*/  ISETP.GE.AND P1, PT, R20, c[0x0][0x3c8], PT ;  /* 0x0000f20014007a0c */ /* 0x000fe40003f26270 */
[----:B------:R-:W-:-:S11]  /*14810*/  ISETP.GE.AND P0, PT, R209, c[0x0][0x3c8], PT ;  /* 0x0000f200d1007a0c */ /* 0x000fd60003f06270 */
[CC--:B----4-:R-:W-:Y:S02]  /*14820*/  @!P1 LEA R16, P3, R20.reuse, R13.reuse, 0x1 ;  /* 0x0000000d14109211 */ /* 0x0d0fe400078608ff */
[C---:B------:R-:W-:Y:S02]  /*14830*/  @!P0 LEA R14, P2, R209.reuse, R13, 0x1 ;  /* 0x0000000dd10e8211 */ /* 0x040fe400078408ff */
[-C--:B--2---:R-:W-:Y:S02]  /*14840*/  @!P1 LEA.HI.X R17, R20, R22.reuse, R9, 0x1, P3 ;  /* 0x0000001614119211 */ /* 0x084fe400018f0c09 */
        /* <DEDUP_REMOVED lines=9> */
.L_x_1469:
[----:B------:R-:W-:Y:S01]  /*148e0*/  IMAD R17, R17, c[0x0][0x408], RZ ;  /* 0x0001020011117a24 */ /* 0x000fe200078e02ff */
[----:B-1----:R-:W-:Y:S01]  /*148f0*/  SHF.R.S32.HI R0, RZ, 0x1f, R215 ;  /* 0x0000001fff007819 */ /* 0x002fe200000114d7 */
[----:B------:R-:W-:-:S04]  /*14900*/  IMAD.WIDE.U32 R12, R14, c[0x0][0x408], RZ ;  /* 0x000102000e0c7a25 */ /* 0x000fc800078e00ff */
[----:B------:R-:W-:Y:S02]  /*14910*/  IMAD R17, R14, c[0x0][0x40c], R17 ;  /* 0x000103000e117a24 */ /* 0x000fe400078e0211 */
[----:B------:R-:W-:-:S03]  /*14920*/  IMAD R0, R0, c[0x0][0x440], RZ ;  /* 0x0001100000007a24 */ /* 0x000fc600078e02ff */
[----:B------:R-:W-:Y:S01]  /*14930*/  IADD3 R13, R13, R17, RZ ;  /* 0x000000110d0d7210 */ /* 0x000fe20007ffe0ff */
[----:B------:R-:W-:-:S04]  /*14940*/  IMAD R0, R215, c[0x0][0x444], R0 ;  /* 0x00011100d7007a24 */ /* 0x000fc800078e0200 */
[----:B------:R-:W-:Y:S01]  /*14950*/  IMAD.WIDE.U32 R16, R217, c[0x0][0x438], R12 ;  /* 0x00010e00d9107a25 */ /* 0x000fe200078e000c */
[----:B------:R-:W-:-:S03]  /*14960*/  MOV R13, R15 ;  /* 0x0000000f000d7202 */ /* 0x000fc60000000f00 */
[----:B------:R-:W-:Y:S02]  /*14970*/  IMAD R17, R217, c[0x0][0x43c], R17 ;  /* 0x00010f00d9117a24 */ /* 0x000fe400078e0211 */
[----:B------:R-:W-:-:S04]  /*14980*/  @P3 IMAD.HI.U32 R12, R15, c[0x0][0x4ec], RZ ;  /* 0x00013b000f0c3a27 */ /* 0x000fc800078e00ff */
[----:B------:R-:W-:Y:S01]  /*14990*/  IMAD.WIDE.U32 R16, R215, c[0x0][0x440], R16 ;  /* 0x00011000d7107a25 */ /* 0x000fe200078e0010 */
[----:B------:R-:W-:-:S04]  /*149a0*/  @P3 SHF.R.U32.HI R13, RZ, c[0x0][0x4f0], R12 ;  /* 0x00013c00ff0d3a19 */ /* 0x000fc8000001160c */
        /* <DEDUP_REMOVED lines=19> */
.L_x_1540:
[----:B------:R-:W-:Y:S05]  /*14ae0*/  BRA.DIV ~URZ, `(.L_x_1484) ;  /* 0x000032527f007947 */ /* 0x000fea000b800000 */
[----:B------:R3:W4:Y:S02]  /*14af0*/  SHFL.IDX PT, R0, R168, RZ, 0x1c1f ;  /* 0x001c1fffa8007589 */ /* 0x00072400000e0000 */
.L_x_1541:
[----:B------:R-:W-:Y:S01]  /*14b00*/  LOP3.LUT R18, R18, 0x7ffffffc, RZ, 0xc0, !PT ;  /* 0x7ffffffc12127812 */ /* 0x000fe200078ec0ff */
[----:B------:R-:W-:Y:S04]  /*14b10*/  BSSY B0, `(.L_x_1485) ;  /* 0x0000093000007945 */ /* 0x000fe80003800000 */
        /* <DEDUP_REMOVED lines=56> */
[-C--:B------:R-:W-:Y:S02]  /*14ea0*/  @!P0 LEA R12, P2, R26, R0.reuse, 0x2 ;  /* 0x000000001a0c8211 */ /* 0x080fe400078410ff */
[----:B------:R-:W-:Y:S01]  /*14eb0*/  @!P3 LEA R16, P5, R163, R0, 0x2 ;  /* 0x00000000a310b211 */ /* 0x000fe200078a10ff */
[----:B------:R-:W-:Y:S01]  /*14ec0*/  @!P1 IMAD.WIDE R14, R166, 0x4, R14 ;  /* 0x00000004a60e9825 */ /* 0x000fe200078e020e */
[----:B------:R-:W-:Y:S02]  /*14ed0*/  @!P0 LEA.HI.X R13, R26, R169, R25, 0x2, P2 ;  /* 0x000000a91a0d8211 */ /* 0x000fe400010f1419 */
[----:B------:R-:W-:Y:S02]  /*14ee0*/  ISETP.GE.AND P2, PT, R159, c[0x0][0x3c8], PT ;  /* 0x0000f2009f007a0c */ /* 0x000fe40003f46270 */
[----:B------:R2:W-:Y:S01]  /*14ef0*/  @!P1 ST.E.64 [R14.64], R132 ;  /* 0x000000840e009985 */ /* 0x0005e2000c101b08 */
[----:B------:R-:W-:-:S02]  /*14f00*/  ISETP.GE.AND P1, PT, R157, c[0x0][0x3c8], PT ;  /* 0x0000f2009d007a0c */ /* 0x000fc40003f26270 */
[----:B------:R-:W-:Y:S01]  /*14f10*/  @!P3 LEA.HI.X R17, R163, R169, R162, 0x2, P5 ;  /* 0x000000a9a311b211 */ /* 0x000fe200028f14a2 */
[----:B------:R4:W-:Y:S01]  /*14f20*/  @!P0 ST.E.64 [R12.64], R128 ;  /* 0x000000800c008985 */ /* 0x0009e2000c101b08 */
[----:B------:R-:W-:-:S03]  /*14f30*/  @!P4 LEA R170, P0, R161, R0, 0x2 ;  /* 0x00000000a1aac211 */ /* 0x000fc600078010ff */
[----:B------:R5:W-:Y:S01]  /*14f40*/  @!P3 ST.E.64 [R16.64], R40 ;  /* 0x000000281000b985 */ /* 0x000be2000c101b08 */
[-C--:B------:R-:W-:Y:S02]  /*14f50*/  @!P4 LEA.HI.X R171, R161, R169.reuse, R160, 0x2, P0 ;  /* 0x000000a9a1abc211 */ /* 0x080fe400000f14a0 */
[C---:B------:R-:W-:Y:S02]  /*14f60*/  @!P2 LEA R172, P5, R159.reuse, R0, 0x2 ;  /* 0x000000009faca211 */ /* 0x040fe400078a10ff */
[----:B------:R-:W-:Y:S01]  /*14f70*/  ISETP.GE.AND P3, PT, R154, c[0x0][0x3c8], PT ;  /* 0x0000f2009a007a0c */ /* 0x000fe20003f66270 */
[----:B------:R1:W-:Y:S01]  /*14f80*/  @!P4 ST.E.64 [R170.64], R44 ;  /* 0x0000002caa00c985 */ /* 0x0003e2000c101b08 */
[----:B------:R-:W-:Y:S02]  /*14f90*/  @!P2 LEA.HI.X R173, R159, R169, R158, 0x2, P5 ;  /* 0x000000a99fada211 */ /* 0x000fe400028f149e */
[----:B------:R-:W-:-:S03]  /*14fa0*/  ISETP.GE.AND P4, PT, R150, c[0x0][0x3c8], PT ;  /* 0x0000f20096007a0c */ /* 0x000fc60003f86270 */
[----:B------:R-:W-:Y:S01]  /*14fb0*/  @!P2 ST.E.64 [R172.64], R48 ;  /* 0x00000030ac00a985 */ /* 0x000fe2000c101b08 */
[----:B------:R-:W-:Y:S02]  /*14fc0*/  ISETP.GE.AND P2, PT, R87, c[0x0][0x3c8], PT ;  /* 0x0000f20057007a0c */ /* 0x000fe40003f46270 */
[----:B--2---:R-:W-:-:S04]  /*14fd0*/  @!P1 LEA R14, P0, R157, R0, 0x2 ;  /* 0x000000009d0e9211 */ /* 0x004fc800078010ff */
[-C--:B------:R-:W-:Y:S02]  /*14fe0*/  @!P1 LEA.HI.X R15, R157, R169.reuse, R156, 0x2, P0 ;  /* 0x000000a99d0f9211 */ /* 0x080fe400000f149c */
[-C--:B----4-:R-:W-:Y:S02]  /*14ff0*/  @!P3 LEA R12, P5, R154, R0.reuse, 0x2 ;  /* 0x000000009a0cb211 */ /* 0x090fe400078a10ff */
[----:B-----5:R-:W-:Y:S01]  /*15000*/  @!P4 LEA R16, P0, R150, R0, 0x2 ;  /* 0x000000009610c211 */ /* 0x020fe200078010ff */
[----:B------:R2:W-:Y:S01]  /*15010*/  @!P1 ST.E.64 [R14.64], R52 ;  /* 0x000000340e009985 */ /* 0x0005e2000c101b08 */
[----:B------:R-:W-:Y:S02]  /*15020*/  ISETP.GE.AND P1, PT, R39, c[0x0][0x3c8], PT ;  /* 0x0000f20027007a0c */ /* 0x000fe40003f26270 */
[-C--:B------:R-:W-:Y:S02]  /*15030*/  @!P3 LEA.HI.X R13, R154, R169.reuse, R153, 0x2, P5 ;  /* 0x000000a99a0db211 */ /* 0x080fe400028f1499 */
[----:B------:R-:W-:-:S02]  /*15040*/  @!P4 LEA.HI.X R17, R150, R169, R149, 0x2, P0 ;  /* 0x000000a99611c211 */ /* 0x000fc400000f1495 */
[-C--:B------:R-:W-:Y:S01]  /*15050*/  @!P2 LEA R40, P5, R87, R0.reuse, 0x2 ;  /* 0x000000005728a211 */ /* 0x080fe200078a10ff */
[----:B------:R4:W-:Y:S01]  /*15060*/  @!P3 ST.E.64 [R12.64], R56 ;  /* 0x000000380c00b985 */ /* 0x0009e2000c101b08 */
[----:B------:R-:W-:Y:S02]  /*15070*/  ISETP.GE.AND P3, PT, R37, c[0x0][0x3c8], PT ;  /* 0x0000f20025007a0c */ /* 0x000fe40003f66270 */
[----:B------:R-:W-:Y:S01]  /*15080*/  @!P2 LEA.HI.X R41, R87, R169, R86, 0x2, P5 ;  /* 0x000000a95729a211 */ /* 0x000fe200028f1456 */
[----:B------:R5:W-:Y:S01]  /*15090*/  @!P4 ST.E.64 [R16.64], R60 ;  /* 0x0000003c1000c985 */ /* 0x000be2000c101b08 */
[----:B------:R-:W-:Y:S02]  /*150a0*/  ISETP.GE.AND P4, PT, R35, c[0x0][0x3c8], PT ;  /* 0x0000f20023007a0c */ /* 0x000fe40003f86270 */
[----:B-1----:R-:W-:Y:S01]  /*150b0*/  @!P1 LEA R44, P0, R39, R0, 0x2 ;  /* 0x00000000272c9211 */ /* 0x002fe200078010ff */
[----:B------:R1:W-:Y:S01]  /*150c0*/  @!P2 ST.E.64 [R40.64], R64 ;  /* 0x000000402800a985 */ /* 0x0003e2000c101b08 */
[----:B------:R-:W-:-:S02]  /*150d0*/  ISETP.GE.AND P2, PT, R33, c[0x0][0x3c8], PT ;  /* 0x0000f20021007a0c */ /* 0x000fc40003f46270 */
[----:B------:R-:W-:-:S05]  /*150e0*/  @!P1 LEA.HI.X R45, R39, R169, R38, 0x2, P0 ;  /* 0x000000a9272d9211 */ /* 0x000fca00000f1426 */
[----:B------:R3:W-:Y:S01]  /*150f0*/  @!P1 ST.E.64 [R44.64], R68 ;  /* 0x000000442c009985 */ /* 0x0007e2000c101b08 */
[----:B------:R-:W-:Y:S02]  /*15100*/  ISETP.GE.AND P1, PT, R31, c[0x0][0x3c8], PT ;  /* 0x0000f2001f007a0c */ /* 0x000fe40003f26270 */
[----:B--2---:R-:W-:-:S04]  /*15110*/  @!P3 LEA R14, P5, R37, R0, 0x2 ;  /* 0x00000000250eb211 */ /* 0x004fc800078a10ff */
[----:B------:R-:W-:Y:S02]  /*15120*/  @!P3 LEA.HI.X R15, R37, R169, R36, 0x2, P5 ;  /* 0x000000a9250fb211 */ /* 0x000fe400028f1424 */
[----:B----4-:R-:W-:-:S03]  /*15130*/  @!P4 LEA R12, P0, R35, R0, 0x2 ;  /* 0x00000000230cc211 */ /* 0x010fc600078010ff */
[----:B------:R2:W-:Y:S01]  /*15140*/  @!P3 ST.E.64 [R14.64], R72 ;  /* 0x000000480e00b985 */ /* 0x0005e2000c101b08 */
[----:B------:R-:W-:Y:S02]  /*15150*/  ISETP.GE.AND P3, PT, R24, c[0x0][0x3c8], PT ;  /* 0x0000f20018007a0c */ /* 0x000fe40003f66270 */
[-C--:B------:R-:W-:Y:S02]  /*15160*/  @!P4 LEA.HI.X R13, R35, R169.reuse, R34, 0x2, P0 ;  /* 0x000000a9230dc211 */ /* 0x080fe400000f1422 */
[-C--:B-----5:R-:W-:Y:S02]  /*15170*/  @!P2 LEA R16, P5, R33, R0.reuse, 0x2 ;  /* 0x000000002110a211 */ /* 0x0a0fe400078a10ff */
[----:B-1----:R-:W-:Y:S01]  /*15180*/  @!P1 LEA R40, P0, R31, R0, 0x2 ;  /* 0x000000001f289211 */ /* 0x002fe200078010ff */
[----:B------:R1:W-:Y:S01]  /*15190*/  @!P4 ST.E.64 [R12.64], R76 ;  /* 0x0000004c0c00c985 */ /* 0x0003e2000c101b08 */
[----:B------:R-:W-:Y:S02]  /*151a0*/  @!P2 LEA.HI.X R17, R33, R169, R32, 0x2, P5 ;  /* 0x000000a92111a211 */ /* 0x000fe400028f1420 */
[----:B------:R-:W-:-:S02]  /*151b0*/  ISETP.GE.AND P4, PT, R22, c[0x0][0x3c8], PT ;  /* 0x0000f20016007a0c */ /* 0x000fc40003f86270 */
[-C--:B------:R-:W-:Y:S01]  /*151c0*/  @!P1 LEA.HI.X R41, R31, R169.reuse, R30, 0x2, P0 ;  /* 0x000000a91f299211 */ /* 0x080fe200000f141e */
[----:B------:R4:W-:Y:S01]  /*151d0*/  @!P2 ST.E.64 [R16.64], R80 ;  /* 0x000000501000a985 */ /* 0x0009e2000c101b08 */
[----:B------:R-:W-:Y:S02]  /*151e0*/  ISETP.GE.AND P2, PT, R20, c[0x0][0x3c8], PT ;  /* 0x0000f20014007a0c */ /* 0x000fe40003f46270 */
[C---:B---3--:R-:W-:Y:S01]  /*151f0*/  @!P3 LEA R44, P5, R24.reuse, R0, 0x2 ;  /* 0x00000000182cb211 */ /* 0x048fe200078a10ff */
[----:B------:R3:W-:Y:S01]  /*15200*/  @!P1 ST.E.64 [R40.64], R4 ;  /* 0x0000000428009985 */ /* 0x0007e2000c101b08 */
[----:B------:R-:W-:Y:S02]  /*15210*/  ISETP.GE.AND P1, PT, R29, c[0x0][0x3c8], PT ;  /* 0x0000f2001d007a0c */ /* 0x000fe40003f26270 */
[----:B------:R-:W-:Y:S02]  /*15220*/  @!P3 LEA.HI.X R45, R24, R169, R23, 0x2, P5 ;  /* 0x000000a9182db211 */ /* 0x000fe400028f1417 */
[----:B------:R-:W-:-:S03]  /*15230*/  ISETP.GE.AND P5, PT, R28, c[0x0][0x3c8], PT ;  /* 0x0000f2001c007a0c */ /* 0x000fc60003fa6270 */
[----:B------:R5:W-:Y:S01]  /*15240*/  @!P3 ST.E.64 [R44.64], R6 ;  /* 0x000000062c00b985 */ /* 0x000be2000c101b08 */
[----:B--2---:R-:W-:-:S04]  /*15250*/  @!P4 LEA R14, P0, R22, R0, 0x2 ;  /* 0x00000000160ec211 */ /* 0x004fc800078010ff */
[----:B------:R-:W-:Y:S02]  /*15260*/  @!P4 LEA.HI.X R15, R22, R169, R21, 0x2, P0 ;  /* 0x000000a9160fc211 */ /* 0x000fe400000f1415 */
[----:B-1----:R-:W-:-:S03]  /*15270*/  @!P2 LEA R12, P0, R20, R0, 0x2 ;  /* 0x00000000140ca211 */ /* 0x002fc600078010ff */
[----:B------:R1:W-:Y:S01]  /*15280*/  @!P4 ST.E.64 [R14.64], R92 ;  /* 0x0000005c0e00c985 */ /* 0x0003e2000c101b08 */
[----:B------:R-:W-:Y:S02]  /*15290*/  ISETP.GE.AND P4, PT, R155, c[0x0][0x3c8], PT ;  /* 0x0000f2009b007a0c */ /* 0x000fe40003f86270 */
[----:B------:R-:W-:Y:S02]  /*152a0*/  @!P2 LEA.HI.X R13, R20, R169, R19, 0x2, P0 ;  /* 0x000000a9140da211 */ /* 0x000fe400000f1413 */
[----:B----4-:R-:W-:-:S03]  /*152b0*/  @!P1 LEA R16, P3, R29, R0, 0x2 ;  /* 0x000000001d109211 */ /* 0x010fc600078610ff */
[----:B------:R2:W-:Y:S01]  /*152c0*/  @!P2 ST.E.64 [R12.64], R96 ;  /* 0x000000600c00a985 */ /* 0x0005e2000c101b08 */
[-C--:B------:R-:W-:Y:S02]  /*152d0*/  @!P1 LEA.HI.X R17, R29, R169.reuse, R18, 0x2, P3 ;  /* 0x000000a91d119211 */ /* 0x080fe400018f1412 */
[CC--:B---3--:R-:W-:Y:S02]  /*152e0*/  @!P6 LEA R4, P0, R165.reuse, R0.reuse, 0x2 ;  /* 0x00000000a504e211 */ /* 0x0c8fe400078010ff */
[----:B------:R-:W-:Y:S01]  /*152f0*/  ISETP.GE.AND P2, PT, R152, c[0x0][0x3c8], PT ;  /* 0x0000f20098007a0c */ /* 0x000fe20003f46270 */
[----:B------:R3:W-:Y:S01]  /*15300*/  @!P1 ST.E.64 [R16.64], R100 ;  /* 0x0000006410009985 */ /* 0x0007e2000c101b08 */
[----:B------:R-:W-:Y:S02]  /*15310*/  @!P6 LEA.HI.X R5, R165, R169, R164, 0x2, P0 ;  /* 0x000000a9a505e211 */ /* 0x000fe400000f14a4 */
[----:B------:R-:W-:Y:S02]  /*15320*/  ISETP.GE.AND P1, PT, R89, c[0x0][0x3c8], PT ;  /* 0x0000f20059007a0c */ /* 0x000fe40003f26270 */
[----:B------:R-:W-:Y:S01]  /*15330*/  ISETP.GE.AND P0, PT, R85, c[0x0][0x3c8], PT ;  /* 0x0000f20055007a0c */ /* 0x000fe20003f06270 */
[----:B------:R4:W-:Y:S01]  /*15340*/  @!P6 ST.E.64 [R4.64], R104 ;  /* 0x000000680400e985 */ /* 0x0009e2000c101b08 */
[----:B-----5:R-:W-:-:S04]  /*15350*/  @!P5 LEA R6, P3, R28, R0, 0x2 ;  /* 0x000000001c06d211 */ /* 0x020fc800078610ff */
[-C--:B------:R-:W-:Y:S02]  /*15360*/  @!P5 LEA.HI.X R7, R28, R169.reuse, R27, 0x2, P3 ;  /* 0x000000a91c07d211 */ /* 0x080fe400018f141b */
[CC--:B------:R-:W-:Y:S02]  /*15370*/  @!P2 LEA R40, P3, R152.reuse, R0.reuse, 0x2 ;  /* 0x000000009828a211 */ /* 0x0c0fe400078610ff */
[CC--:B-1----:R-:W-:Y:S01]  /*15380*/  @!P4 LEA R14, P6, R155.reuse, R0.reuse, 0x2 ;  /* 0x000000009b0ec211 */ /* 0x0c2fe200078c10ff */
[----:B------:R4:W-:Y:S01]  /*15390*/  @!P5 ST.E.64 [R6.64], R108 ;  /* 0x0000006c0600d985 */ /* 0x0009e2000c101b08 */
[-C--:B------:R-:W-:Y:S02]  /*153a0*/  @!P2 LEA.HI.X R41, R152, R169.reuse, R151, 0x2, P3 ;  /* 0x000000a99829a211 */ /* 0x080fe400018f1497 */
[----:B------:R-:W-:Y:S02]  /*153b0*/  @!P4 LEA.HI.X R15, R155, R169, R148, 0x2, P6 ;  /* 0x000000a99b0fc211 */ /* 0x000fe400030f1494 */
[----:B--2---:R-:W-:-:S03]  /*153c0*/  @!P1 LEA R12, P5, R89, R0, 0x2 ;  /* 0x00000000590c9211 */ /* 0x004fc600078a10ff */
[----:B------:R4:W-:Y:S01]  /*153d0*/  @!P4 ST.E.64 [R14.64], R124 ;  /* 0x0000007c0e00c985 */ /* 0x0009e2000c101b08 */
[----:B------:R-:W-:-:S03]  /*153e0*/  @!P1 LEA.HI.X R13, R89, R169, R88, 0x2, P5 ;  /* 0x000000a9590d9211 */ /* 0x000fc600028f1458 */
[----:B------:R4:W-:Y:S01]  /*153f0*/  @!P2 ST.E.64 [R40.64], R112 ;  /* 0x000000702800a985 */ /* 0x0009e2000c101b08 */
[----:B---3--:R-:W-:-:S03]  /*15400*/  @!P0 LEA R16, P3, R85, R0, 0x2 ;  /* 0x0000000055108211 */ /* 0x008fc600078610ff */
[----:B------:R4:W-:Y:S01]  /*15410*/  @!P1 ST.E.64 [R12.64], R120 ;  /* 0x000000780c009985 */ /* 0x0009e2000c101b08 */
[----:B------:R-:W-:-:S05]  /*15420*/  @!P0 LEA.HI.X R17, R85, R169, R84, 0x2, P3 ;  /* 0x000000a955118211 */ /* 0x000fca00018f1454 */
[----:B------:R4:W-:Y:S04]  /*15430*/  @!P0 ST.E.64 [R16.64], R116 ;  /* 0x0000007410008985 */ /* 0x0009e8000c101b08 */
.L_x_1486:
[----:B------:R-:W-:Y:S05]  /*15440*/  BSYNC B0 ;  /* 0x0000000000007941 */ /* 0x000fea0003800000 */
.L_x_1485:
[----:B------:R-:W-:Y:S05]  /*15450*/  BRA.DIV ~URZ, `(.L_x_1487) ;  /* 0x000029527f007947 */ /* 0x000fea000b800000 */
[----:B-1----:R-:W1:Y:S04]  /*15460*/  SHFL.IDX PT, R167, R167, 0x1, 0x1c1f ;  /* 0x003c1f00a7a77f89 */ /* 0x002e6800000e0000 */
[----:B---3--:R-:W3:Y:S02]  /*15470*/  SHFL.IDX PT, R168, R168, 0x1, 0x1c1f ;  /* 0x003c1f00a8a87f89 */ /* 0x008ee400000e0000 */
.L_x_1542:
        /* <DEDUP_REMOVED lines=11> */
[----:B--2---:R-:W-:Y:S01]  /*15530*/  @!P4 IMAD.MOV.U32 R169, RZ, RZ, R167 ;  /* 0x000000ffffa9c224 */ /* 0x004fe200078e00a7 */
[-C--:B------:R-:W-:Y:S02]  /*15540*/  @!P2 LEA.HI.X R5, R163, R167.reuse, R162, 0x2, P5 ;  /* 0x000000a7a305a211 */ /* 0x080fe400028f14a2 */
[----:B------:R-:W-:Y:S01]  /*15550*/  @!P0 LEA R12, P5, R159, R168, 0x2 ;  /* 0x000000a89f0c8211 */ /* 0x000fe200078a10ff */
[----:B------:R-:W-:Y:S01]  /*15560*/  @!P4 IMAD.WIDE R16, R166, 0x4, R168 ;  /* 0x00000004a610c825 */ /* 0x000fe200078e02a8 */
[----:B------:R-:W-:-:S02]  /*15570*/  @!P1 LEA.HI.X R15, R161, R167, R160, 0x2, P6 ;  /* 0x000000a7a10f9211 */ /* 0x000fc400030f14a0 */
[----:B------:R-:W-:Y:S02]  /*15580*/  ISETP.GE.AND P6, PT, R157, c[0x0][0x3c8], PT ;  /* 0x0000f2009d007a0c */ /* 0x000fe40003fc6270 */
[----:B------:R-:W-:Y:S01]  /*15590*/  @!P0 LEA.HI.X R13, R159, R167, R158, 0x2, P5 ;  /* 0x000000a79f0d8211 */ /* 0x000fe200028f149e */
[----:B------:R1:W-:Y:S01]  /*155a0*/  @!P4 ST.E.64 [R16.64], R134 ;  /* 0x000000861000c985 */ /* 0x0003e2000c101b08 */
[----:B------:R-:W-:Y:S02]  /*155b0*/  ISETP.GE.AND P5, PT, R154, c[0x0][0x3c8], PT ;  /* 0x0000f2009a007a0c */ /* 0x000fe40003fa6270 */
[----:B------:R-:W-:Y:S01]  /*155c0*/  ISETP.GE.AND P4, PT, R150, c[0x0][0x3c8], PT ;  /* 0x0000f20096007a0c */ /* 0x000fe20003f86270 */
[----:B------:R-:W-:Y:S01]  /*155d0*/  @!P3 ST.E.64 [R6.64], R130 ;  /* 0x000000820600b985 */ /* 0x000fe2000c101b08 */
[----:B------:R-:W-:-:S03]  /*155e0*/  ISETP.GE.AND P3, PT, R87, c[0x0][0x3c8], PT ;  /* 0x0000f20057007a0c */ /* 0x000fc60003f66270 */
[----:B------:R2:W-:Y:S01]  /*155f0*/  @!P2 ST.E.64 [R4.64], R42 ;  /* 0x0000002a0400a985 */ /* 0x0005e2000c101b08 */
[----:B------:R-:W-:-:S03]  /*15600*/  ISETP.GE.AND P2, PT, R39, c[0x0][0x3c8], PT ;  /* 0x0000f20027007a0c */ /* 0x000fc60003f46270 */
[----:B------:R-:W-:Y:S02]  /*15610*/  @!P1 ST.E.64 [R14.64], R46 ;  /* 0x0000002e0e009985 */ /* 0x000fe4000c101b08 */
[CC--:B------:R-:W-:Y:S02]  /*15620*/  @!P5 LEA R40, P1, R154.reuse, R168.reuse, 0x2 ;  /* 0x000000a89a28d211 */ /* 0x0c0fe400078210ff */
[----:B------:R3:W-:Y:S01]  /*15630*/  @!P0 ST.E.64 [R12.64], R50 ;  /* 0x000000320c008985 */ /* 0x0007e2000c101b08 */
[C---:B------:R-:W-:Y:S02]  /*15640*/  @!P6 LEA R44, P0, R157.reuse, R168, 0x2 ;  /* 0x000000a89d2ce211 */ /* 0x040fe400078010ff */
[-C--:B------:R-:W-:Y:S02]  /*15650*/  @!P5 LEA.HI.X R41, R154, R167.reuse, R153, 0x2, P1 ;  /* 0x000000a79a29d211 */ /* 0x080fe400008f1499 */
[----:B------:R-:W-:Y:S02]  /*15660*/  @!P6 LEA.HI.X R45, R157, R167, R156, 0x2, P0 ;  /* 0x000000a79d2de211 */ /* 0x000fe400000f149c */
[----:B------:R-:W-:-:S03]  /*15670*/  ISETP.GE.AND P1, PT, R37, c[0x0][0x3c8], PT ;  /* 0x0000f20025007a0c */ /* 0x000fc60003f26270 */
[----:B------:R-:W-:Y:S01]  /*15680*/  @!P6 ST.E.64 [R44.64], R54 ;  /* 0x000000362c00e985 */ /* 0x000fe2000c101b08 */
[----:B------:R-:W-:Y:S02]  /*15690*/  ISETP.GE.AND P6, PT, R35, c[0x0][0x3c8], PT ;  /* 0x0000f20023007a0c */ /* 0x000fe40003fc6270 */
[CC--:B-1----:R-:W-:Y:S01]  /*156a0*/  @!P4 LEA R16, P0, R150.reuse, R168.reuse, 0x2 ;  /* 0x000000a89610c211 */ /* 0x0c2fe200078010ff */
[----:B------:R-:W-:Y:S01]  /*156b0*/  @!P5 ST.E.64 [R40.64], R58 ;  /* 0x0000003a2800d985 */ /* 0x000fe2000c101b08 */
[----:B------:R-:W-:Y:S02]  /*156c0*/  ISETP.GE.AND P5, PT, R33, c[0x0][0x3c8], PT ;  /* 0x0000f20021007a0c */ /* 0x000fe40003fa6270 */
[----:B------:R-:W-:Y:S02]  /*156d0*/  @!P4 LEA.HI.X R17, R150, R167, R149, 0x2, P0 ;  /* 0x000000a79611c211 */ /* 0x000fe400000f1495 */
[----:B--2---:R-:W-:-:S03]  /*156e0*/  @!P3 LEA R4, P0, R87, R168, 0x2 ;  /* 0x000000a85704b211 */ /* 0x004fc600078010ff */
[----:B------:R-:W-:Y:S01]  /*156f0*/  @!P4 ST.E.64 [R16.64], R62 ;  /* 0x0000003e1000c985 */ /* 0x000fe2000c101b08 */
[----:B------:R-:W-:Y:S02]  /*15700*/  ISETP.GE.AND P4, PT, R31, c[0x0][0x3c8], PT ;  /* 0x0000f2001f007a0c */ /* 0x000fe40003f86270 */
[----:B------:R-:W-:Y:S02]  /*15710*/  @!P3 LEA.HI.X R5, R87, R167, R86, 0x2, P0 ;  /* 0x000000a75705b211 */ /* 0x000fe400000f1456 */
[----:B------:R-:W-:-:S03]  /*15720*/  @!P2 LEA R6, P0, R39, R168, 0x2 ;  /* 0x000000a82706a211 */ /* 0x000fc600078010ff */
[----:B------:R1:W-:Y:S01]  /*15730*/  @!P3 ST.E.64 [R4.64], R66 ;  /* 0x000000420400b985 */ /* 0x0003e2000c101b08 */
[-C--:B------:R-:W-:Y:S02]  /*15740*/  @!P2 LEA.HI.X R7, R39, R167.reuse, R38, 0x2, P0 ;  /* 0x000000a72707a211 */ /* 0x080fe400000f1426 */
[CC--:B---3--:R-:W-:Y:S02]  /*15750*/  @!P1 LEA R12, P0, R37.reuse, R168.reuse, 0x2 ;  /* 0x000000a8250c9211 */ /* 0x0c8fe400078010ff */
[----:B------:R-:W-:Y:S01]  /*15760*/  ISETP.GE.AND P3, PT, R24, c[0x0][0x3c8], PT ;  /* 0x0000f20018007a0c */ /* 0x000fe20003f66270 */
[----:B------:R2:W-:Y:S01]  /*15770*/  @!P2 ST.E.64 [R6.64], R70 ;  /* 0x000000460600a985 */ /* 0x0005e2000c101b08 */
[----:B------:R-:W-:Y:S02]  /*15780*/  @!P1 LEA.HI.X R13, R37, R167, R36, 0x2, P0 ;  /* 0x000000a7250d9211 */ /* 0x000fe400000f1424 */
[-C--:B------:R-:W-:Y:S02]  /*15790*/  @!P6 LEA R36, P0, R35, R168.reuse, 0x2 ;  /* 0x000000a82324e211 */ /* 0x080fe400078010ff */
[----:B------:R-:W-:Y:S01]  /*157a0*/  ISETP.GE.AND P2, PT, R22, c[0x0][0x3c8], PT ;  /* 0x0000f20016007a0c */ /* 0x000fe20003f46270 */
[----:B------:R3:W-:Y:S01]  /*157b0*/  @!P1 ST.E.64 [R12.64], R74 ;  /* 0x0000004a0c009985 */ /* 0x0007e2000c101b08 */
[----:B------:R-:W-:-:S02]  /*157c0*/  @!P5 LEA R14, P1, R33, R168, 0x2 ;  /* 0x000000a8210ed211 */ /* 0x000fc400078210ff */
[-C--:B------:R-:W-:Y:S02]  /*157d0*/  @!P6 LEA.HI.X R37, R35, R167.reuse, R34, 0x2, P0 ;  /* 0x000000a72325e211 */ /* 0x080fe400000f1422 */
[----:B------:R-:W-:Y:S02]  /*157e0*/  @!P4 LEA R34, P0, R31, R168, 0x2 ;  /* 0x000000a81f22c211 */ /* 0x000fe400078010ff */
[-C--:B------:R-:W-:Y:S01]  /*157f0*/  @!P5 LEA.HI.X R15, R33, R167.reuse, R32, 0x2, P1 ;  /* 0x000000a7210fd211 */ /* 0x080fe200008f1420 */
[----:B------:R-:W-:Y:S01]  /*15800*/  @!P6 ST.E.64 [R36.64], R78 ;  /* 0x0000004e2400e985 */ /* 0x000fe2000c101b08 */
[----:B------:R-:W-:Y:S02]  /*15810*/  ISETP.GE.AND P1, PT, R20, c[0x0][0x3c8], PT ;  /* 0x0000f20014007a0c */ /* 0x000fe40003f26270 */
[----:B------:R-:W-:Y:S01]  /*15820*/  @!P4 LEA.HI.X R35, R31, R167, R30, 0x2, P0 ;  /* 0x000000a71f23c211 */ /* 0x000fe200000f141e */
[----:B------:R4:W-:Y:S01]  /*15830*/  @!P5 ST.E.64 [R14.64], R82 ;  /* 0x000000520e00d985 */ /* 0x0009e2000c101b08 */
[----:B------:R-:W-:-:S02]  /*15840*/  ISETP.GE.AND P6, PT, R29, c[0x0][0x3c8], PT ;  /* 0x0000f2001d007a0c */ /* 0x000fc40003fc6270 */
[----:B------:R-:W-:Y:S01]  /*15850*/  ISETP.GE.AND P5, PT, R165, c[0x0][0x3c8], PT ;  /* 0x0000f200a5007a0c */ /* 0x000fe20003fa6270 */
[----:B------:R-:W-:Y:S01]  /*15860*/  @!P4 ST.E.64 [R34.64], R8 ;  /* 0x000000082200c985 */ /* 0x000fe2000c101b08 */
[-C--:B-1----:R-:W-:Y:S02]  /*15870*/  @!P3 LEA R4, P0, R24, R168.reuse, 0x2 ;  /* 0x000000a81804b211 */ /* 0x082fe400078010ff */
[----:B------:R-:W-:Y:S02]  /*15880*/  ISETP.GE.AND P4, PT, R28, c[0x0][0x3c8], PT ;  /* 0x0000f2001c007a0c */ /* 0x000fe40003f86270 */
[----:B------:R-:W-:Y:S02]  /*15890*/  @!P3 LEA.HI.X R5, R24, R167, R23, 0x2, P0 ;  /* 0x000000a71805b211 */ /* 0x000fe400000f1417 */
[----:B--2---:R-:W-:-:S03]  /*158a0*/  @!P2 LEA R6, P0, R22, R168, 0x2 ;  /* 0x000000a81606a211 */ /* 0x004fc600078010ff */
        /* <DEDUP_REMOVED lines=11> */
[CC--:B----4-:R-:W-:Y:S02]  /*15960*/  @!P4 LEA R14, P0, R28.reuse, R168.reuse, 0x2 ;  /* 0x000000a81c0ec211 */ /* 0x0d0fe400078010ff */
[-C--:B------:R-:W-:Y:S01]  /*15970*/  @!P5 LEA.HI.X R17, R165, R167.reuse, R164, 0x2, P1 ;  /* 0x000000a7a511d211 */ /* 0x080fe200008f14a4 */
[----:B------:R3:W-:Y:S01]  /*15980*/  @!P6 ST.E.64 [R20.64], R102 ;  /* 0x000000661400e985 */ /* 0x0007e2000c101b08 */
[----:B------:R-:W-:Y:S02]  /*15990*/  ISETP.GE.AND P1, PT, R89, c[0x0][0x3c8], PT ;  /* 0x0000f20059007a0c */ /* 0x000fe40003f26270 */
[----:B------:R-:W-:Y:S01]  /*159a0*/  @!P4 LEA.HI.X R15, R28, R167, R27, 0x2, P0 ;  /* 0x000000a71c0fc211 */ /* 0x000fe200000f141b */
[----:B------:R3:W-:Y:S04]  /*159b0*/  @!P5 ST.E.64 [R16.64], R106 ;  /* 0x0000006a1000d985 */ /* 0x0007e8000c101b08 */
        /* <DEDUP_REMOVED lines=16> */
.L_x_1467:
        /* <DEDUP_REMOVED lines=20> */
.L_x_1488:
        /* <DEDUP_REMOVED lines=16> */
[----:B------:R-:W-:Y:S02]  /*15d00*/  MOV R7, R4 ;  /* 0x0000000400077202 */ /* 0x000fe40000000f00 */
[----:B------:R-:W-:-:S05]  /*15d10*/  SEL R218, R218, RZ, P2 ;  /* 0x000000ffdada7207 */ /* 0x000fca0001000000 */
[----:B------:R-:W2:Y:S03]  /*15d20*/  LDC.64 R24, c[0x0][R15+0x168] ;  /* 0x00005a000f187b82 */ /* 0x000ea60000000a00 */
[----:B------:R-:W-:-:S05]  /*15d30*/  @P0 IMAD.HI.U32 R12, R4, c[0x0][0x4ec], RZ ;  /* 0x00013b00040c0a27 */ /* 0x000fca00078e00ff */
[----:B------:R-:W3:Y:S01]  /*15d40*/  LDC.64 R18, c[0x0][R15+0x178] ;  /* 0x00005e000f127b82 */ /* 0x000ee20000000a00 */
[----:B------:R-:W-:-:S05]  /*15d50*/  @P0 SHF.R.U32.HI R7, RZ, c[0x0][0x4f0], R12 ;  /* 0x00013c00ff070a19 */ /* 0x000fca000001160c */
[--C-:B------:R-:W-:Y:S02]  /*15d60*/  IMAD.MOV R13, RZ, RZ, -R7.reuse ;  /* 0x000000ffff0d7224 */ /* 0x100fe400078e0a07 */
[----:B------:R-:W4:Y:S02]  /*15d70*/  LDC.64 R16, c[0x0][R15+0x160] ;  /* 0x000058000f107b82 */ /* 0x000f240000000a00 */
[----:B------:R-:W-:Y:S01]  /*15d80*/  IMAD R13, R13, c[0x0][0x4e8], R4 ;  /* 0x00013a000d0d7a24 */ /* 0x000fe200078e0204 */
[----:B------:R-:W-:Y:S01]  /*15d90*/  SHF.R.S32.HI R4, RZ, 0x1f, R7 ;  /* 0x0000001fff047819 */ /* 0x000fe20000011407 */
[-C--:B-1----:R-:W-:Y:S02]  /*15da0*/  IMAD R14, R27, R215.reuse, RZ ;  /* 0x000000d71b0e7224 */ /* 0x082fe400078e02ff */
[----:B------:R-:W-:-:S04]  /*15db0*/  IMAD.WIDE.U32 R22, R26, R215, RZ ;  /* 0x000000d71a167225 */ /* 0x000fc800078e00ff */
[----:B------:R-:W-:Y:S02]  /*15dc0*/  IMAD R9, R26, R5, R14 ;  /* 0x000000051a097224 */ /* 0x000fe400078e020e */
[-C--:B--2---:R-:W-:Y:S02]  /*15dd0*/  IMAD R8, R25, R217.reuse, RZ ;  /* 0x000000d919087224 */ /* 0x084fe400078e02ff */
[----:B------:R-:W-:Y:S01]  /*15de0*/  IMAD.WIDE.U32 R24, R24, R217, RZ ;  /* 0x000000d918187225 */ /* 0x000fe200078e00ff */
[----:B------:R-:W-:-:S03]  /*15df0*/  IADD3 R9, R23, R9, RZ ;  /* 0x0000000917097210 */ /* 0x000fc60007ffe0ff */
[----:B------:R-:W-:Y:S01]  /*15e00*/  IMAD.IADD R8, R25, 0x1, R8 ;  /* 0x0000000119087824 */ /* 0x000fe200078e0208 */
[----:B------:R-:W-:Y:S01]  /*15e10*/  IADD3 R14, P1, P0, R22, R24, R0 ;  /* 0x00000018160e7210 */ /* 0x000fe2000783e000 */
[-C--:B---3--:R-:W-:Y:S02]  /*15e20*/  IMAD R12, R19, R218.reuse, RZ ;  /* 0x000000da130c7224 */ /* 0x088fe400078e02ff */
[----:B------:R-:W-:Y:S01]  /*15e30*/  IMAD.WIDE.U32 R18, R18, R218, RZ ;  /* 0x000000da12127225 */ /* 0x000fe200078e00ff */
[----:B------:R-:W-:-:S04]  /*15e40*/  IADD3.X R8, R9, R8, R6, P1, P0 ;  /* 0x0000000809087210 */ /* 0x000fc80000fe0406 */
[----:B------:R-:W-:Y:S02]  /*15e50*/  IADD3 R9, R19, R12, RZ ;  /* 0x0000000c13097210 */ /* 0x000fe40007ffe0ff */
[----:B------:R-:W-:Y:S01]  /*15e60*/  IADD3 R14, P1, P0, R7, R14, R18 ;  /* 0x0000000e070e7210 */ /* 0x000fe2000783e012 */
[-C--:B----4-:R-:W-:Y:S01]  /*15e70*/  IMAD R7, R17, R13.reuse, RZ ;  /* 0x0000000d11077224 */ /* 0x090fe200078e02ff */
[----:B------:R-:W-:Y:S02]  /*15e80*/  SHF.R.S32.HI R12, RZ, 0x1f, R13 ;  /* 0x0000001fff0c7819 */ /* 0x000fe4000001140d */
[----:B------:R-:W-:Y:S01]  /*15e90*/  IADD3.X R15, R4, R8, R9, P1, P0 ;  /* 0x00000008040f7210 */ /* 0x000fe20000fe0409 */
[----:B------:R-:W-:Y:S01]  /*15ea0*/  IMAD.MOV.U32 R4, RZ, RZ, c[0x0][0x4a8] ;  /* 0x00012a00ff047624 */ /* 0x000fe200078e00ff */
[----:B------:R-:W-:Y:S01]  /*15eb0*/  MOV R8, c[0x0][0x4ac] ;  /* 0x00012b0000087a02 */ /* 0x000fe20000000f00 */
[C---:B------:R-:W-:Y:S02]  /*15ec0*/  IMAD R7, R16.reuse, R12, R7 ;  /* 0x0000000c10077224 */ /* 0x040fe400078e0207 */
[----:B------:R-:W-:Y:S01]  /*15ed0*/  IMAD.WIDE.U32 R14, R16, R13, R14 ;  /* 0x0000000d100e7225 */ /* 0x000fe200078e000e */
[----:B------:R-:W-:-:S02]  /*15ee0*/  SEL R4, R4, c[0x0][0x450], P2 ;  /* 0x0001140004047a07 */ /* 0x000fc40001000000 */
[----:B------:R-:W-:Y:S01]  /*15ef0*/  SEL R8, R8, c[0x0][0x454], P2 ;  /* 0x0001150008087a07 */ /* 0x000fe20001000000 */
[----:B------:R-:W-:Y:S01]  /*15f00*/  IMAD.IADD R7, R15, 0x1, R7 ;  /* 0x000000010f077824 */ /* 0x000fe200078e0207 */
[C---:B------:R-:W-:Y:S02]  /*15f10*/  LEA R12, P0, R14.reuse, R4, 0x2 ;  /* 0x000000040e0c7211 */ /* 0x040fe400078010ff */
[----:B------:R-:W-:Y:S02]  /*15f20*/  MOV R4, 0xff800000 ;  /* 0xff80000000047802 */ /* 0x000fe40000000f00 */
[----:B------:R-:W-:-:S05]  /*15f30*/  LEA.HI.X R13, R14, R8, R7, 0x2, P0 ;  /* 0x000000080e0d7211 */ /* 0x000fca00000f1407 */
[----:B------:R1:W-:Y:S04]  /*15f40*/  STG.E [R12.64], R4 ;  /* 0x000000040c007986 */ /* 0x0003e8000c101908 */
.L_x_1490:
[----:B------:R-:W-:Y:S05]  /*15f50*/  BSYNC B0 ;  /* 0x0000000000007941 */ /* 0x000fea0003800000 */
.L_x_1489:
[----:B------:R-:W-:-:S13]  /*15f60*/  ISETP.GT.AND P0, PT, R202, 0x1, PT ;  /* 0x00000001ca00780c */ /* 0x000fda0003f04270 */
[----:B------:R-:W-:Y:S05]  /*15f70*/  @P0 BRA `(.L_x_1482) ;  /* 0x0000076000000947 */ /* 0x000fea0003800000 */
[----:B-1----:R-:W-:Y:S01]  /*15f80*/  IMAD R13, R6, c[0x0][0x3a0], RZ ;  /* 0x0000e800060d7a24 */ /* 0x002fe200078e02ff */
[----:B------:R-:W-:Y:S01]  /*15f90*/  SHF.R.S32.HI R7, RZ, 0x1f, R146 ;  /* 0x0000001fff077819 */ /* 0x000fe20000011492 */
[----:B------:R-:W-:-:S03]  /*15fa0*/  IMAD.WIDE.U32 R8, R0, c[0x0][0x3a0], RZ ;  /* 0x0000e80000087a25 */ /* 0x000fc600078e00ff */
[----:B------:R-:W-:Y:S01]  /*15fb0*/  LEA.HI R7, R7, R146, RZ, 0x3 ;  /* 0x0000009207077211 */ /* 0x000fe200078f18ff */
[----:B------:R-:W-:Y:S01]  /*15fc0*/  IMAD R4, R0, c[0x0][0x3a4], R13 ;  /* 0x0000e90000047a24 */ /* 0x000fe200078e020d */
[----:B------:R-:W-:Y:S01]  /*15fd0*/  MOV R0, c[0x0][0x4e8] ;  /* 0x00013a0000007a02 */ /* 0x000fe20000000f00 */
[----:B------:R-:W-:-:S03]  /*15fe0*/  IMAD R6, R5, c[0x0][0x3f0], RZ ;  /* 0x0000fc0005067a24 */ /* 0x000fc600078e02ff */
[----:B------:R-:W-:Y:S01]  /*15ff0*/  ISETP.NE.AND P0, PT, R0, 0x1, PT ;  /* 0x000000010000780c */ /* 0x000fe20003f05270 */
[----:B------:R-:W-:Y:S01]  /*16000*/  IMAD R6, R215, c[0x0][0x3f4], R6 ;  /* 0x0000fd00d7067a24 */ /* 0x000fe200078e0206 */
[----:B------:R-:W-:Y:S02]  /*16010*/  SHF.R.S32.HI R0, RZ, 0x3, R7 ;  /* 0x00000003ff007819 */ /* 0x000fe40000011407 */
[----:B------:R-:W-:Y:S02]  /*16020*/  IADD3 R9, R9, R4, RZ ;  /* 0x0000000409097210 */ /* 0x000fe40007ffe0ff */
[----:B------:R-:W-:-:S03]  /*16030*/  LEA R4, R193, R0, 0x5 ;  /* 0x00000000c1047211 */ /* 0x000fc600078e28ff */
[----:B------:R-:W-:Y:S01]  /*16040*/  IMAD.WIDE.U32 R8, R217, c[0x0][0x3e8], R8 ;  /* 0x0000fa00d9087a25 */ /* 0x000fe200078e0008 */
[C---:B------:R-:W-:Y:S02]  /*16050*/  LEA R4, R201.reuse, R4, 0x7 ;  /* 0x00000004c9047211 */ /* 0x040fe400078e38ff */
[----:B------:R-:W-:Y:S01]  /*16060*/  LEA R201, R201, R0, 0x7 ;  /* 0x00000000c9c97211 */ /* 0x000fe200078e38ff */
[----:B------:R-:W-:Y:S01]  /*16070*/  IMAD R9, R217, c[0x0][0x3ec], R9 ;  /* 0x0000fb00d9097a24 */ /* 0x000fe200078e0209 */
[----:B------:R-:W-:Y:S01]  /*16080*/  MOV R7, R4 ;  /* 0x0000000400077202 */ /* 0x000fe20000000f00 */
[----:B------:R-:W-:-:S04]  /*16090*/  @P0 IMAD.HI.U32 R5, R4, c[0x0][0x4ec], RZ ;  /* 0x00013b0004050a27 */ /* 0x000fc800078e00ff */
[----:B------:R-:W-:Y:S01]  /*160a0*/  IMAD.WIDE.U32 R12, R215, c[0x0][0x3f0], R8 ;  /* 0x0000fc00d70c7a25 */ /* 0x000fe200078e0008 */
        /* <DEDUP_REMOVED lines=18> */
.L_x_1543:
[----:B------:R-:W-:Y:S05]  /*161d0*/  BRA.DIV ~URZ, `(.L_x_1492) ;  /* 0x00001d127f007947 */ /* 0x000fea000b800000 */
[----:B------:R3:W4:Y:S02]  /*161e0*/  SHFL.IDX PT, R13, R4, RZ, 0x181f ;  /* 0x00181fff040d7589 */ /* 0x00072400000e0000 */
.L_x_1544:
        /* <DEDUP_REMOVED lines=19> */
.L_x_1494:
[----:B------:R-:W-:Y:S05]  /*16320*/  BSYNC B0 ;  /* 0x0000000000007941 */ /* 0x000fea0003800000 */
.L_x_1493:
[----:B------:R-:W-:Y:S05]  /*16330*/  BRA.DIV ~URZ, `(.L_x_1495) ;  /* 0x00001c127f007947 */ /* 0x000fea000b800000 */
[----:B--2---:R2:W1:Y:S04]  /*16340*/  SHFL.IDX PT, R7, R5, 0x1, 0x181f ;  /* 0x00381f0005077f89 */ /* 0x00446800000e0000 */
[----:B------:R2:W3:Y:S02]  /*16350*/  SHFL.IDX PT, R15, R4, 0x1, 0x181f ;  /* 0x00381f00040f7f89 */ /* 0x0004e400000e0000 */
.L_x_1545:
[----:B----4-:R-:W-:Y:S01]  /*16360*/  IADD3 R13, R201, 0x20, RZ ;  /* 0x00000020c90d7810 */ /* 0x010fe20007ffe0ff */
        /* <DEDUP_REMOVED lines=9> */
[-C--:B-1----:R-:W-:Y:S02]  /*16400*/  @!P2 LEA.HI.X R15, R20, R7.reuse, R9, 0x1, P5 ;  /* 0x00000007140fa211 */ /* 0x082fe400028f0c09 */
[-C--:B------:R-:W-:Y:S02]  /*16410*/  @!P1 LEA.HI.X R13, R209, R7.reuse, R6, 0x1, P4 ;  /* 0x00000007d10d9211 */ /* 0x080fe400020f0c06 */
[----:B------:R-:W-:Y:S01]  /*16420*/  @!P0 LEA.HI.X R17, R208, R7, R3, 0x1, P3 ;  /* 0x00000007d0118211 */ /* 0x000fe200018f0c03 */
[----:B------:R1:W-:Y:S04]  /*16430*/  @!P2 ST.E.128 [R14.64], RZ ;  /* 0x000000ff0e00a985 */ /* 0x0003e8000c101d08 */
[----:B------:R1:W-:Y:S04]  /*16440*/  @!P1 ST.E.128 [R12.64], RZ ;  /* 0x000000ff0c009985 */ /* 0x0003e8000c101d08 */
[----:B------:R1:W-:Y:S02]  /*16450*/  @!P0 ST.E.128 [R16.64], RZ ;  /* 0x000000ff10008985 */ /* 0x0003e4000c101d08 */
.L_x_1497:
[----:B------:R-:W-:Y:S05]  /*16460*/  BSYNC B0 ;  /* 0x0000000000007941 */ /* 0x000fea0003800000 */
.L_x_1496:
[----:B------:R-:W-:Y:S05]  /*16470*/  BRA.DIV ~URZ, `(.L_x_1498) ;  /* 0x00001ba27f007947 */ /* 0x000fea000b800000 */
[----:B-1----:R1:W4:Y:S02]  /*16480*/  SHFL.IDX PT, R7, R5, 0x2, 0x181f ;  /* 0x00581f0005077f89 */ /* 0x00232400000e0000 */
.L_x_1546:
[----:B------:R-:W-:Y:S05]  /*16490*/  BRA.DIV ~URZ, `(.L_x_1499) ;  /* 0x00001bf27f007947 */ /* 0x000fea000b800000 */
[----:B---3--:R3:W1:Y:S02]  /*164a0*/  SHFL.IDX PT, R15, R4, 0x2, 0x181f ;  /* 0x00581f00040f7f89 */ /* 0x00866400000e0000 */
.L_x_1547:
        /* <DEDUP_REMOVED lines=16> */
.L_x_1501:
[----:B------:R-:W-:Y:S05]  /*165b0*/  BSYNC B0 ;  /* 0x0000000000007941 */ /* 0x000fea0003800000 */
.L_x_1500:
[----:B------:R-:W-:Y:S05]  /*165c0*/  BRA.DIV ~URZ, `(.L_x_1502) ;  /* 0x00001b327f007947 */ /* 0x000fea000b800000 */
[----:B-12---:R-:W1:Y:S04]  /*165d0*/  SHFL.IDX PT, R5, R5, 0x3, 0x181f ;  /* 0x00781f0005057f89 */ /* 0x006e6800000e0000 */
[----:B------:R2:W3:Y:S02]  /*165e0*/  SHFL.IDX PT, R13, R4, 0x3, 0x181f ;  /* 0x00781f00040d7f89 */ /* 0x0004e400000e0000 */
.L_x_1548:
[----:B------:R-:W-:-:S04]  /*165f0*/  IADD3 R201, R201, 0x60, RZ ;  /* 0x00000060c9c97810 */ /* 0x000fc80007ffe0ff */
[----:B------:R-:W-:-:S13]  /*16600*/  ISETP.GE.AND P0, PT, R201, R8, PT ;  /* 0x00000008c900720c */ /* 0x000fda0003f06270 */
[----:B------:R-:W-:Y:S05]  /*16610*/  @P0 BRA `(.L_x_1482) ;  /* 0x000000c000000947 */ /* 0x000fea0003800000 */
[----:B------:R-:W-:Y:S02]  /*16620*/  ISETP.GE.AND P2, PT, R20, c[0x0][0x3c8], PT ;  /* 0x0000f20014007a0c */ /* 0x000fe40003f46270 */
[----:B------:R-:W-:Y:S02]  /*16630*/  ISETP.GE.AND P1, PT, R209, c[0x0][0x3c8], PT ;  /* 0x0000f200d1007a0c */ /* 0x000fe40003f26270 */
[----:B------:R-:W-:-:S09]  /*16640*/  ISETP.GE.AND P0, PT, R208, c[0x0][0x3c8], PT ;  /* 0x0000f200d0007a0c */ /* 0x000fd20003f06270 */
[-C--:B---3--:R-:W-:Y:S02]  /*16650*/  @!P2 LEA R12, P5, R20, R13.reuse, 0x1 ;  /* 0x0000000d140ca211 */ /* 0x088fe400078a08ff */
[CC--:B------:R-:W-:Y:S02]  /*16660*/  @!P1 LEA R8, P4, R209.reuse, R13.reuse, 0x1 ;  /* 0x0000000dd1089211 */ /* 0x0c0fe400078808ff */
[----:B--2---:R-:W-:Y:S02]  /*16670*/  @!P0 LEA R4, P3, R208, R13, 0x1 ;  /* 0x0000000dd0048211 */ /* 0x004fe400078608ff */
[-C--:B-1----:R-:W-:Y:S02]  /*16680*/  @!P2 LEA.HI.X R13, R20, R5.reuse, R9, 0x1, P5 ;  /* 0x00000005140da211 */ /* 0x082fe400028f0c09 */
[-C--:B------:R-:W-:Y:S02]  /*16690*/  @!P1 LEA.HI.X R9, R209, R5.reuse, R6, 0x1, P4 ;  /* 0x00000005d1099211 */ /* 0x080fe400020f0c06 */
[----:B------:R-:W-:Y:S01]  /*166a0*/  @!P0 LEA.HI.X R5, R208, R5, R3, 0x1, P3 ;  /* 0x00000005d0058211 */ /* 0x000fe200018f0c03 */
[----:B------:R1:W-:Y:S04]  /*166b0*/  @!P2 ST.E.128 [R12.64], RZ ;  /* 0x000000ff0c00a985 */ /* 0x0003e8000c101d08 */
[----:B------:R1:W-:Y:S04]  /*166c0*/  @!P1 ST.E.128 [R8.64], RZ ;  /* 0x000000ff08009985 */ /* 0x0003e8000c101d08 */
[----:B------:R1:W-:Y:S02]  /*166d0*/  @!P0 ST.E.128 [R4.64], RZ ;  /* 0x000000ff04008985 */ /* 0x0003e4000c101d08 */
.L_x_1482:
[----:B------:R-:W-:Y:S05]  /*166e0*/  BSYNC B1 ;  /* 0x0000000000017941 */ /* 0x000fea0003800000 */
.L_x_1466:
[----:B------:R-:W-:-:S13]  /*166f0*/  ISETP.NE.AND P0, PT, R207, RZ, PT ;  /* 0x000000ffcf00720c */ /* 0x000fda0003f05270 */
[----:B------:R-:W-:Y:S01]  /*16700*/  @P0 WARPSYNC 0xffffffff ;  /* 0xffffffff00000948 */ /* 0x000fe20003800000 */
[----:B------:R-:W-:Y:S06]  /*16710*/  @P0 BAR.SYNC.DEFER_BLOCKING 0x5, 0x100 ;  /* 0x0144000000000b1d */ /* 0x000fec0000010000 */
[----:B------:R-:W4:Y:S04]  /*16720*/  @P0 LDS.128 R200, [0x24100] ;  /* 0x02410000ffc80984 */ /* 0x000f280000000c00 */
[----:B------:R-:W-:Y:S06]  /*16730*/  @P0 BAR.ARV 0x4, 0x100 ;  /* 0x0104000000000b1d */ /* 0x000fec0000002000 */
[----:B------:R-:W-:Y:S05]  /*16740*/  @P0 BRA `(.L_x_1503) ;  /* 0x00000a6000000947 */ /* 0x000fea0003800000 */
[----:B-1234-:R-:W-:Y:S01]  /*16750*/  LOP3.LUT R4, R146, 0x1f, RZ, 0xc0, !PT ;  /* 0x0000001f92047812 */ /* 0x01efe200078ec0ff */
[----:B------:R-:W-:-:S03]  /*16760*/  IMAD.MOV.U32 R5, RZ, RZ, RZ ;  /* 0x000000ffff057224 */ /* 0x000fc600078e00ff */
[----:B------:R-:W-:Y:S01]  /*16770*/  ISETP.NE.AND P6, PT, R4, 0x1f, PT ;  /* 0x0000001f0400780c */ /* 0x000fe20003fc5270 */
[----:B------:R-:W-:Y:S10]  /*16780*/  BRA.DIV ~URZ, `(.L_x_1504) ;  /* 0x00001a327f007947 */ /* 0x000ff4000b800000 */
[----:B------:R1:W2:Y:S02]  /*16790*/  SHFL.IDX PT, R3, R2, RZ, 0x1f ;  /* 0x00001fff02037589 */ /* 0x0002a400000e0000 */
.L_x_1549:
[----:B------:R-:W-:Y:S05]  /*167a0*/  BRA.DIV ~URZ, `(.L_x_1505) ;  /* 0x00001a827f007947 */ /* 0x000fea000b800000 */
[----:B-1----:R-:W1:Y:S02]  /*167b0*/  SHFL.IDX PT, R2, R2, 0x1, 0x1f ;  /* 0x00201f0002027f89 */ /* 0x002e6400000e0000 */
.L_x_1550:
[----:B------:R-:W-:Y:S02]  /*167c0*/  IMAD.IADD R8, R203, 0x1, R4 ;  /* 0x00000001cb087824 */ /* 0x000fe400078e0204 */
[----:B------:R-:W-:-:S03]  /*167d0*/  IMAD.MOV.U32 R6, RZ, RZ, RZ ;  /* 0x000000ffff067224 */ /* 0x000fc600078e00ff */
[----:B------:R-:W-:-:S13]  /*167e0*/  ISETP.GE.OR P0, PT, R8, c[0x0][0x53c], !P6 ;  /* 0x00014f0008007a0c */ /* 0x000fda0007706670 */
[----:B------:R-:W-:Y:S01]  /*167f0*/  @!P0 MOV R0, 0x4 ;  /* 0x0000000400008802 */ /* 0x000fe20000000f00 */
[----:B------:R-:W-:-:S04]  /*16800*/  @!P0 IMAD.MOV.U32 R7, RZ, RZ, 0x4 ;  /* 0x00000004ff078424 */ /* 0x000fc800078e00ff */
        /* <DEDUP_REMOVED lines=13> */
.L_x_1551:
        /* <DEDUP_REMOVED lines=16> */
.L_x_1552:
[----:B----4-:R-:W-:Y:S01]  /*169e0*/  IMAD R7, R13, c[0x0][0x538], RZ ;  /* 0x00014e000d077a24 */ /* 0x010fe200078e02ff */
[----:B------:R-:W-:Y:S04]  /*169f0*/  BSSY B1, `(.L_x_1508) ;  /* 0x0000076000017945 */ /* 0x000fe80003800000 */
[----:B-1----:R-:W-:-:S04]  /*16a00*/  IADD3 R200, R7, R2, RZ ;  /* 0x0000000207c87210 */ /* 0x002fc80007ffe0ff */
[----:B--2---:R-:W-:-:S13]  /*16a10*/  ISETP.GT.AND P0, PT, R200, R3, PT ;  /* 0x00000003c800720c */ /* 0x004fda0003f04270 */
[----:B------:R-:W-:Y:S05]  /*16a20*/  @P0 BRA `(.L_x_1509) ;  /* 0x0000024000000947 */ /* 0x000fea0003800000 */
.L_x_1513:
        /* <DEDUP_REMOVED lines=9> */
[----:B---3--:R-:W-:-:S04]  /*16ac0*/  @!P0 IMAD.WIDE R8, R7, R2, c[0x0][0x580] ;  /* 0x0001600007088625 */ /* 0x008fc800078e0202 */
[----:B------:R-:W-:Y:S01]  /*16ad0*/  @!P0 IMAD.WIDE R12, R7, R0, c[0x0][0x578] ;  /* 0x00015e00070c8625 */ /* 0x000fe200078e0200 */
[----:B------:R-:W2:Y:S04]  /*16ae0*/  @!P0 LDG.E R6, [R8.64] ;  /* 0x0000000808068981 */ /* 0x000ea8000c1e1900 */
[----:B------:R-:W2:Y:S02]  /*16af0*/  @!P0 LDG.E R5, [R12.64] ;  /* 0x000000080c058981 */ /* 0x000ea4000c1e1900 */
[----:B--2---:R-:W-:Y:S01]  /*16b00*/  IMAD R2, R5, R6, RZ ;  /* 0x0000000605027224 */ /* 0x004fe200078e02ff */
[----:B------:R-:W-:Y:S05]  /*16b10*/  BRA.DIV ~URZ, `(.L_x_1511) ;  /* 0x000019627f007947 */ /* 0x000fea000b800000 */
[----:B------:R1:W2:Y:S02]  /*16b20*/  SHFL.UP PT, R7, R2, 0x1, RZ ;  /* 0x0420000002077989 */ /* 0x0002a400000e00ff */
.L_x_1553:
        /* <DEDUP_REMOVED lines=16> */
.L_x_1554:
[----:B--2---:R-:W-:-:S05]  /*16c30*/  IMAD R7, R13, c[0x0][0x538], RZ ;  /* 0x00014e000d077a24 */ /* 0x004fca00078e02ff */
[----:B------:R-:W-:-:S04]  /*16c40*/  IADD3 R200, R7, R200, RZ ;  /* 0x000000c807c87210 */ /* 0x000fc80007ffe0ff */
[----:B------:R-:W-:-:S13]  /*16c50*/  ISETP.GT.AND P0, PT, R200, R3, PT ;  /* 0x00000003c800720c */ /* 0x000fda0003f04270 */
[----:B-1----:R-:W-:Y:S05]  /*16c60*/  @!P0 BRA `(.L_x_1513) ;  /* 0xfffffdc000008947 */ /* 0x002fea000383ffff */
.L_x_1509:
[----:B------:R-:W-:-:S05]  /*16c70*/  IADD3 R200, -R7, R200, RZ ;  /* 0x000000c807c87210 */ /* 0x000fca0007ffe1ff */
[----:B------:R-:W-:-:S05]  /*16c80*/  IMAD R0, R9, c[0x0][0x538], R200 ;  /* 0x00014e0009007a24 */ /* 0x000fca00078e02c8 */
[----:B------:R-:W-:Y:S01]  /*16c90*/  ISETP.GT.AND P0, PT, R0, R3, PT ;  /* 0x000000030000720c */ /* 0x000fe20003f04270 */
[----:B------:R-:W-:-:S12]  /*16ca0*/  BRA.DIV ~URZ, `(.L_x_1514) ;  /* 0x000019d27f007947 */ /* 0x000fd8000b800000 */
[----:B------:R-:W-:-:S04]  /*16cb0*/  VOTE.ANY R7, PT, !P0 ;  /* 0x0000000000077806 */ /* 0x000fc800040e0100 */
.L_x_1555:
[----:B------:R1:W2:Y:S01]  /*16cc0*/  POPC R2, R7 ;  /* 0x0000000700027309 */ /* 0x0002a20000000000 */
[----:B------:R-:W-:Y:S05]  /*16cd0*/  BRA.DIV ~URZ, `(.L_x_1515) ;  /* 0x000019e27f007947 */ /* 0x000fea000b800000 */
[----:B--2---:R2:W4:Y:S04]  /*16ce0*/  SHFL.IDX PT, R6, R6, R2, 0x1f ;  /* 0x00001f0206067589 */ /* 0x00452800000e0000 */
[----:B------:R2:W1:Y:S02]  /*16cf0*/  SHFL.IDX PT, R5, R5, R2, 0x1f ;  /* 0x00001f0205057589 */ /* 0x00046400000e0000 */
.L_x_1556:
[----:B------:R-:W-:Y:S01]  /*16d00*/  ISETP.NE.AND P0, PT, R7, RZ, PT ;  /* 0x000000ff0700720c */ /* 0x000fe20003f05270 */
[----:B------:R-:W-:-:S12]  /*16d10*/  BSSY B0, `(.L_x_1516) ;  /* 0x0000005000007945 */ /* 0x000fd80003800000 */
[----:B------:R-:W-:Y:S05]  /*16d20*/  @!P0 BRA `(.L_x_1517) ;  /* 0x0000003000008947 */ /* 0x000fea0003800000 */
[----:B------:R-:W-:Y:S01]  /*16d30*/  IADD3 R12, R2, -0x1, RZ ;  /* 0xffffffff020c7810 */ /* 0x000fe20007ffe0ff */
[----:B------:R-:W-:Y:S05]  /*16d40*/  BRA.DIV ~URZ, `(.L_x_1518) ;  /* 0x00001a427f007947 */ /* 0x000fea000b800000 */
[----:B------:R2:W3:Y:S02]  /*16d50*/  SHFL.IDX PT, R19, R9, R12, 0x1f ;  /* 0x00001f0c09137589 */ /* 0x0004e400000e0000 */
.L_x_1517:
[----:B------:R-:W-:Y:S05]  /*16d60*/  BSYNC B0 ;  /* 0x0000000000007941 */ /* 0x000fea0003800000 */
.L_x_1516:
        /* <DEDUP_REMOVED lines=46> */
[-C--:B------:R-:W-:Y:S02]  /*17050*/  @!P0 IADD3 R3, R3, -R12.reuse, RZ ;  /* 0x8000000c03038210 */ /* 0x080fe40007ffe0ff */
[----:B------:R-:W-:Y:S02]  /*17060*/  @!P0 IADD3 R7, R7, 0x1, RZ ;  /* 0x0000000107078810 */ /* 0x000fe40007ffe0ff */
[----:B------:R-:W-:Y:S02]  /*17070*/  ISETP.GE.U32.AND P2, PT, R3, R12, PT ;  /* 0x0000000c0300720c */ /* 0x000fe40003f46070 */
[----:B------:R-:W-:-:S11]  /*17080*/  ISETP.NE.AND P0, PT, R5, RZ, PT ;  /* 0x000000ff0500720c */ /* 0x000fd60003f05270 */
        /* <DEDUP_REMOVED lines=8> */
.L_x_1510:
[----:B------:R-:W-:Y:S01]  /*17110*/  IMAD.MOV.U32 R200, RZ, RZ, R3 ;  /* 0x000000ffffc87224 */ /* 0x000fe200078e0003 */
[----:B------:R-:W-:Y:S01]  /*17120*/  MOV R202, RZ ;  /* 0x000000ff00ca7202 */ /* 0x000fe20000000f00 */
[----:B------:R-:W-:Y:S01]  /*17130*/  IMAD.MOV.U32 R201, RZ, RZ, RZ ;  /* 0x000000ffffc97224 */ /* 0x000fe200078e00ff */
[----:B------:R-:W-:Y:S02]  /*17140*/  MOV R203, c[0x0][0x53c] ;  /* 0x00014f0000cb7a02 */ /* 0x000fe40000000f00 */
.L_x_1519:
[----:B------:R-:W-:Y:S05]  /*17150*/  BSYNC B1 ;  /* 0x0000000000017941 */ /* 0x000fea0003800000 */
.L_x_1508:
[----:B------:R-:W-:Y:S01]  /*17160*/  WARPSYNC 0xffffffff ;  /* 0xffffffff00007948 */ /* 0x000fe20003800000 */
[----:B------:R-:W-:Y:S01]  /*17170*/  BAR.SYNC.DEFER_BLOCKING 0x4, 0x100 ;  /* 0x0104000000007b1d */ /* 0x000fe20000010000 */
[----:B------:R-:W-:-:S13]  /*17180*/  ISETP.NE.AND P0, PT, R4, RZ, PT ;  /* 0x000000ff0400720c */ /* 0x000fda0003f05270 */
[----:B------:R1:W-:Y:S04]  /*17190*/  @!P0 STS.128 [0x24100], R200 ;  /* 0x024100c8ff008388 */ /* 0x0003e80000000c00 */
[----:B------:R-:W-:Y:S06]  /*171a0*/  BAR.ARV 0x5, 0x100 ;  /* 0x0144000000007b1d */ /* 0x000fec0000002000 */
.L_x_1503:
[----:B----4-:R-:W-:-:S13]  /*171b0*/  ISETP.GE.AND P0, PT, R203, c[0x0][0x53c], PT ;  /* 0x00014f00cb007a0c */ /* 0x010fda0003f06270 */
[----:B-123--:R-:W-:Y:S01]  /*171c0*/  @P0 CALL.REL.NOINC `(.L_x_1520) ;  /* 0x0000001000000944 */ /* 0x00efe20003c00000 */
[----:B------:R-:W-:Y:S05]  /*171d0*/  BRA `(.L_x_1521) ;  /* 0xfffe9e3000007947 */ /* 0x000fea000383ffff */
.L_x_1520:
[----:B------:R-:W-:Y:S05]  /*171e0*/  EXIT ;  /* 0x000000000000794d */ /* 0x000fea0003800000 */
.L_x_1359:
[----:B------:R-:W-:Y:S02]  /*171f0*/  MOV R7, 0x1 ;  /* 0x0000000100077802 */ /* 0x000fe40000000f00 */
[----:B------:R-:W-:Y:S02]  /*17200*/  MOV R0, 0x17220 ;  /* 0x0001722000007802 */ /* 0x000fe40000000f00 */
[----:B-1----:R-:W-:Y:S05]  /*17210*/  CALL.REL.NOINC `($__internal_32_$__cuda_sm70_shflsync_up_p) ;  /* 0x0000167000007944 */ /* 0x002fea0003c00000 */
[----:B-12---:R-:W-:Y:S05]  /*17220*/  BRA `(.L_x_1522) ;  /* 0xfffe923000007947 */ /* 0x006fea000383ffff */
.L_x_1360:
[----:B------:R-:W-:Y:S02]  /*17230*/  MOV R7, 0x2 ;  /* 0x0000000200077802 */ /* 0x000fe40000000f00 */
[----:B------:R-:W-:Y:S02]  /*17240*/  MOV R0, 0x17260 ;  /* 0x0001726000007802 */ /* 0x000fe40000000f00 */
[----:B-1----:R-:W-:Y:S05]  /*17250*/  CALL.REL.NOINC `($__internal_32_$__cuda_sm70_shflsync_up_p) ;  /* 0x0000163000007944 */ /* 0x002fea0003c00000 */
[----:B--2---:R-:W-:Y:S01]  /*17260*/  SEL R0, R7, RZ, P4 ;  /* 0x000000ff07007207 */ /* 0x004fe20002000000 */
[----:B------:R-:W-:-:S04]  /*17270*/  IMAD.MOV.U32 R7, RZ, RZ, 0x4 ;  /* 0x00000004ff077424 */ /* 0x000fc800078e00ff */
[----:B-1----:R-:W-:Y:S01]  /*17280*/  IMAD.IADD R9, R9, 0x1, R0 ;  /* 0x0000000109097824 */ /* 0x002fe200078e0200 */
[----:B------:R-:W-:Y:S02]  /*17290*/  MOV R0, 0x172b0 ;  /* 0x000172b000007802 */ /* 0x000fe40000000f00 */
[----:B------:R-:W-:Y:S05]  /*172a0*/  CALL.REL.NOINC `($__internal_32_$__cuda_sm70_shflsync_up_p) ;  /* 0x000015e000007944 */ /* 0x000fea0003c00000 */
        /* <DEDUP_REMOVED lines=11> */
[----:B------:R-:W-:Y:S01]  /*17360*/  IMAD.MOV.U32 R12, RZ, RZ, 0x1f ;  /* 0x0000001fff0c7424 */ /* 0x000fe200078e00ff */
[----:B------:R-:W-:-:S03]  /*17370*/  MOV R13, 0x1f ;  /* 0x0000001f000d7802 */ /* 0x000fc60000000f00 */
[----:B-1----:R-:W-:Y:S01]  /*17380*/  IMAD.IADD R9, R9, 0x1, R0 ;  /* 0x0000000109097824 */ /* 0x002fe200078e0200 */
[----:B------:R-:W-:-:S03]  /*17390*/  MOV R0, 0x173c0 ;  /* 0x000173c000007802 */ /* 0x000fc60000000f00 */
[----:B------:R-:W-:Y:S02]  /*173a0*/  IMAD.MOV.U32 R15, RZ, RZ, R9 ;  /* 0x000000ffff0f7224 */ /* 0x000fe400078e0009 */
[----:B------:R-:W-:Y:S05]  /*173b0*/  CALL.REL.NOINC `($__internal_31_$__cuda_sm70_shflsync_idx_p) ;  /* 0x0000148000007944 */ /* 0x000fea0003c00000 */
[----:B-12---:R-:W-:Y:S05]  /*173c0*/  BRA `(.L_x_1523) ;  /* 0xfffe919000007947 */ /* 0x006fea000383ffff */
.L_x_1362:
[----:B------:R-:W-:Y:S02]  /*173d0*/  SEL R2, RZ, 0x1, P0 ;  /* 0x00000001ff027807 */ /* 0x000fe40000000000 */
[----:B------:R-:W-:Y:S02]  /*173e0*/  MOV R0, 0x17400 ;  /* 0x0001740000007802 */ /* 0x000fe40000000f00 */
[----:B------:R-:W-:Y:S05]  /*173f0*/  CALL.REL.NOINC `($__internal_33_$__cuda_sm70_votesync_ballot) ;  /* 0x000014e000007944 */ /* 0x000fea0003c00000 */
[----:B------:R-:W-:Y:S05]  /*17400*/  BRA `(.L_x_1524) ;  /* 0xfffe91e000007947 */ /* 0x000fea000383ffff */
.L_x_1363:
[----:B------:R-:W-:Y:S01]  /*17410*/  IMAD.MOV.U32 R15, RZ, RZ, R6 ;  /* 0x000000ffff0f7224 */ /* 0x000fe200078e0006 */
[----:B--2---:R-:W-:Y:S01]  /*17420*/  MOV R12, R203 ;  /* 0x000000cb000c7202 */ /* 0x004fe20000000f00 */
[----:B------:R-:W-:Y:S01]  /*17430*/  IMAD.MOV.U32 R13, RZ, RZ, 0x1f ;  /* 0x0000001fff0d7424 */ /* 0x000fe200078e00ff */
[----:B------:R-:W-:Y:S02]  /*17440*/  MOV R0, 0x17460 ;  /* 0x0001746000007802 */ /* 0x000fe40000000f00 */
[----:B-1----:R-:W-:Y:S05]  /*17450*/  CALL.REL.NOINC `($__internal_31_$__cuda_sm70_shflsync_idx_p) ;  /* 0x000013e000007944 */ /* 0x002fea0003c00000 */
[----:B--2---:R-:W-:Y:S01]  /*17460*/  IMAD.MOV.U32 R6, RZ, RZ, R13 ;  /* 0x000000ffff067224 */ /* 0x004fe200078e000d */
[----:B-1----:R-:W-:Y:S01]  /*17470*/  MOV R15, R5 ;  /* 0x00000005000f7202 */ /* 0x002fe20000000f00 */
[----:B------:R-:W-:Y:S01]  /*17480*/  IMAD.MOV.U32 R11, RZ, RZ, RZ ;  /* 0x000000ffff0b7224 */ /* 0x000fe200078e00ff */
[----:B------:R-:W-:Y:S01]  /*17490*/  MOV R12, R203 ;  /* 0x000000cb000c7202 */ /* 0x000fe20000000f00 */
[----:B------:R-:W-:Y:S01]  /*174a0*/  IMAD.MOV.U32 R13, RZ, RZ, 0x1f ;  /* 0x0000001fff0d7424 */ /* 0x000fe200078e00ff */
[----:B------:R-:W-:-:S02]  /*174b0*/  MOV R0, 0x174d0 ;  /* 0x000174d000007802 */ /* 0x000fc40000000f00 */
[----:B------:R-:W-:Y:S05]  /*174c0*/  CALL.REL.NOINC `($__internal_31_$__cuda_sm70_shflsync_idx_p) ;  /* 0x0000137000007944 */ /* 0x000fea0003c00000 */
[----:B--2---:R-:W-:Y:S01]  /*174d0*/  MOV R5, R13 ;  /* 0x0000000d00057202 */ /* 0x004fe20000000f00 */
[----:B-1----:R-:W-:Y:S05]  /*174e0*/  BRA `(.L_x_1525) ;  /* 0xfffe915000007947 */ /* 0x002fea000383ffff */
.L_x_1366:
[----:B------:R-:W-:Y:S01]  /*174f0*/  IMAD.MOV.U32 R15, RZ, RZ, R9 ;  /* 0x000000ffff0f7224 */ /* 0x000fe200078e0009 */
[----:B------:R-:W-:-:S02]  /*17500*/  MOV R13, 0x1f ;  /* 0x0000001f000d7802 */ /* 0x000fc40000000f00 */
[----:B------:R-:W-:Y:S02]  /*17510*/  MOV R0, 0x17530 ;  /* 0x0001753000007802 */ /* 0x000fe40000000f00 */
[----:B-1234-:R-:W-:Y:S05]  /*17520*/  CALL.REL.NOINC `($__internal_31_$__cuda_sm70_shflsync_idx_p) ;  /* 0x0000131000007944 */ /* 0x01efea0003c00000 */
[----:B--2---:R-:W-:Y:S01]  /*17530*/  MOV R11, R13 ;  /* 0x0000000d000b7202 */ /* 0x004fe20000000f00 */
[----:B-1----:R-:W-:Y:S05]  /*17540*/  BRA `(.L_x_1365) ;  /* 0xfffe915000007947 */ /* 0x002fea000383ffff */
.L_x_1402:
[----:B------:R-:W-:Y:S01]  /*17550*/  IMAD.MOV.U32 R15, RZ, RZ, R6 ;  /* 0x000000ffff0f7224 */ /* 0x000fe200078e0006 */
[----:B------:R-:W-:Y:S01]  /*17560*/  MOV R12, RZ ;  /* 0x000000ff000c7202 */ /* 0x000fe20000000f00 */
[----:B------:R-:W-:Y:S01]  /*17570*/  IMAD.MOV.U32 R13, RZ, RZ, 0x181f ;  /* 0x0000181fff0d7424 */ /* 0x000fe200078e00ff */
[----:B------:R-:W-:Y:S02]  /*17580*/  MOV R0, 0x175a0 ;  /* 0x000175a000007802 */ /* 0x000fe40000000f00 */
[----:B-----5:R-:W-:Y:S05]  /*17590*/  CALL.REL.NOINC `($__internal_31_$__cuda_sm70_shflsync_idx_p) ;  /* 0x000012a000007944 */ /* 0x020fea0003c00000 */
[----:B--2---:R-:W-:Y:S01]  /*175a0*/  MOV R9, R13 ;  /* 0x0000000d00097202 */ /* 0x004fe20000000f00 */
[----:B-1----:R-:W-:Y:S05]  /*175b0*/  BRA `(.L_x_1526) ;  /* 0xffff016000007947 */ /* 0x002fea000383ffff */
.L_x_1403:
[----:B------:R-:W-:Y:S01]  /*175c0*/  IMAD.MOV.U32 R15, RZ, RZ, R7 ;  /* 0x000000ffff0f7224 */ /* 0x000fe200078e0007 */
[----:B------:R-:W-:Y:S01]  /*175d0*/  MOV R12, RZ ;  /* 0x000000ff000c7202 */ /* 0x000fe20000000f00 */
[----:B------:R-:W-:Y:S01]  /*175e0*/  IMAD.MOV.U32 R13, RZ, RZ, 0x181f ;  /* 0x0000181fff0d7424 */ /* 0x000fe200078e00ff */
[----:B------:R-:W-:Y:S02]  /*175f0*/  MOV R0, 0x17610 ;  /* 0x0001761000007802 */ /* 0x000fe40000000f00 */
[----:B-12--5:R-:W-:Y:S05]  /*17600*/  CALL.REL.NOINC `($__internal_31_$__cuda_sm70_shflsync_idx_p) ;  /* 0x0000123000007944 */ /* 0x026fea0003c00000 */
[----:B-12---:R-:W-:Y:S05]  /*17610*/  BRA `(.L_x_1527) ;  /* 0xffff012000007947 */ /* 0x006fea000383ffff */
.L_x_1406:
[----:B--2---:R-:W-:Y:S01]  /*17620*/  IMAD.MOV.U32 R15, RZ, RZ, R6 ;  /* 0x000000ffff0f7224 */ /* 0x004fe200078e0006 */
[----:B------:R-:W-:Y:S01]  /*17630*/  MOV R12, 0x1 ;  /* 0x00000001000c7802 */ /* 0x000fe20000000f00 */
[----:B----4-:R-:W-:Y:S01]  /*17640*/  IMAD.MOV.U32 R13, RZ, RZ, 0x181f ;  /* 0x0000181fff0d7424 */ /* 0x010fe200078e00ff */
[----:B------:R-:W-:-:S02]  /*17650*/  MOV R0, 0x17670 ;  /* 0x0001767000007802 */ /* 0x000fc40000000f00 */
[----:B-1-3-5:R-:W-:Y:S05]  /*17660*/  CALL.REL.NOINC `($__internal_31_$__cuda_sm70_shflsync_idx_p) ;  /* 0x000011d000007944 */ /* 0x02afea0003c00000 */
[----:B--2---:R-:W-:Y:S01]  /*17670*/  IMAD.MOV.U32 R9, RZ, RZ, R13 ;  /* 0x000000ffff097224 */ /* 0x004fe200078e000d */
[----:B-1----:R-:W-:Y:S01]  /*17680*/  MOV R12, 0x1 ;  /* 0x00000001000c7802 */ /* 0x002fe20000000f00 */
[----:B------:R-:W-:Y:S01]  /*17690*/  IMAD.MOV.U32 R15, RZ, RZ, R7 ;  /* 0x000000ffff0f7224 */ /* 0x000fe200078e0007 */
[----:B------:R-:W-:-:S02]  /*176a0*/  MOV R13, 0x181f ;  /* 0x0000181f000d7802 */ /* 0x000fc40000000f00 */
[----:B------:R-:W-:Y:S02]  /*176b0*/  MOV R0, 0x176d0 ;  /* 0x000176d000007802 */ /* 0x000fe40000000f00 */
[----:B------:R-:W-:Y:S05]  /*176c0*/  CALL.REL.NOINC `($__internal_31_$__cuda_sm70_shflsync_idx_p) ;  /* 0x0000117000007944 */ /* 0x000fea0003c00000 */
[----:B-12---:R-:W-:Y:S01]  /*176d0*/  MOV R15, R13 ;  /* 0x0000000d000f7202 */ /* 0x006fe20000000f00 */
[----:B------:R-:W-:Y:S05]  /*176e0*/  BRA `(.L_x_1528) ;  /* 0xffff01b000007947 */ /* 0x000fea000383ffff */
.L_x_1409:
[----:B-1-3--:R-:W-:Y:S01]  /*176f0*/  IMAD.MOV.U32 R15, RZ, RZ, R6 ;  /* 0x000000ffff0f7224 */ /* 0x00afe200078e0006 */
[----:B------:R-:W-:Y:S01]  /*17700*/  MOV R12, 0x2 ;  /* 0x00000002000c7802 */ /* 0x000fe20000000f00 */
[----:B------:R-:W-:Y:S01]  /*17710*/  IMAD.MOV.U32 R13, RZ, RZ, 0x181f ;  /* 0x0000181fff0d7424 */ /* 0x000fe200078e00ff */
[----:B------:R-:W-:Y:S02]  /*17720*/  MOV R0, 0x17740 ;  /* 0x0001774000007802 */ /* 0x000fe40000000f00 */
[----:B--2--5:R-:W-:Y:S05]  /*17730*/  CALL.REL.NOINC `($__internal_31_$__cuda_sm70_shflsync_idx_p) ;  /* 0x0000110000007944 */ /* 0x024fea0003c00000 */
[----:B--2---:R-:W-:Y:S01]  /*17740*/  MOV R9, R13 ;  /* 0x0000000d00097202 */ /* 0x004fe20000000f00 */
[----:B-1----:R-:W-:Y:S05]  /*17750*/  BRA `(.L_x_1529) ;  /* 0xffff027000007947 */ /* 0x002fea000383ffff */
.L_x_1410:
[----:B---3--:R-:W-:Y:S01]  /*17760*/  IMAD.MOV.U32 R15, RZ, RZ, R7 ;  /* 0x000000ffff0f7224 */ /* 0x008fe200078e0007 */
[----:B------:R-:W-:Y:S01]  /*17770*/  MOV R12, 0x2 ;  /* 0x00000002000c7802 */ /* 0x000fe20000000f00 */
[----:B------:R-:W-:Y:S01]  /*17780*/  IMAD.MOV.U32 R13, RZ, RZ, 0x181f ;  /* 0x0000181fff0d7424 */ /* 0x000fe200078e00ff */
[----:B------:R-:W-:Y:S02]  /*17790*/  MOV R0, 0x177b0 ;  /* 0x000177b000007802 */ /* 0x000fe40000000f00 */
[----:B-12-45:R-:W-:Y:S05]  /*177a0*/  CALL.REL.NOINC `($__internal_31_$__cuda_sm70_shflsync_idx_p) ;  /* 0x0000109000007944 */ /* 0x036fea0003c00000 */
[----:B-12---:R-:W-:Y:S01]  /*177b0*/  MOV R15, R13 ;  /* 0x0000000d000f7202 */ /* 0x006fe20000000f00 */
[----:B------:R-:W-:Y:S05]  /*177c0*/  BRA `(.L_x_1530) ;  /* 0xffff022000007947 */ /* 0x000fea000383ffff */
.L_x_1413:
[----:B-1----:R-:W-:Y:S01]  /*177d0*/  IMAD.MOV.U32 R15, RZ, RZ, R6 ;  /* 0x000000ffff0f7224 */ /* 0x002fe200078e0006 */
[----:B------:R-:W-:Y:S01]  /*177e0*/  MOV R12, 0x3 ;  /* 0x00000003000c7802 */ /* 0x000fe20000000f00 */
[----:B------:R-:W-:Y:S01]  /*177f0*/  IMAD.MOV.U32 R13, RZ, RZ, 0x181f ;  /* 0x0000181fff0d7424 */ /* 0x000fe200078e00ff */
[----:B------:R-:W-:-:S02]  /*17800*/  MOV R0, 0x17820 ;  /* 0x0001782000007802 */ /* 0x000fc40000000f00 */
[----:B--2345:R-:W-:Y:S05]  /*17810*/  CALL.REL.NOINC `($__internal_31_$__cuda_sm70_shflsync_idx_p) ;  /* 0x0000102000007944 */ /* 0x03cfea0003c00000 */
[----:B--2---:R-:W-:Y:S01]  /*17820*/  IMAD.MOV.U32 R9, RZ, RZ, R13 ;  /* 0x000000ffff097224 */ /* 0x004fe200078e000d */
[----:B-1----:R-:W-:Y:S01]  /*17830*/  MOV R12, 0x3 ;  /* 0x00000003000c7802 */ /* 0x002fe20000000f00 */
[----:B------:R-:W-:Y:S01]  /*17840*/  IMAD.MOV.U32 R15, RZ, RZ, R7 ;  /* 0x000000ffff0f7224 */ /* 0x000fe200078e0007 */
[----:B------:R-:W-:-:S02]  /*17850*/  MOV R13, 0x181f ;  /* 0x0000181f000d7802 */ /* 0x000fc40000000f00 */
[----:B------:R-:W-:Y:S02]  /*17860*/  MOV R0, 0x17880 ;  /* 0x0001788000007802 */ /* 0x000fe40000000f00 */
[----:B------:R-:W-:Y:S05]  /*17870*/  CALL.REL.NOINC `($__internal_31_$__cuda_sm70_shflsync_idx_p) ;  /* 0x00000fc000007944 */ /* 0x000fea0003c00000 */
[----:B-12---:R-:W-:Y:S05]  /*17880*/  BRA `(.L_x_1531) ;  /* 0xffff02a000007947 */ /* 0x006fea000383ffff */
.L_x_1462:
[----:B------:R-:W-:Y:S02]  /*17890*/  MOV R6, 0x2 ;  /* 0x0000000200067802 */ /* 0x000fe40000000f00 */
[----:B------:R-:W-:Y:S02]  /*178a0*/  MOV R2, 0x178c0 ;  /* 0x000178c000027802 */ /* 0x000fe40000000f00 */
[----:B------:R-:W-:Y:S05]  /*178b0*/  CALL.REL.NOINC `($__internal_30_$__cuda_sm70_shflsync_bfly_p) ;  /* 0x00000f3000007944 */ /* 0x000fea0003c00000 */
[----:B-12---:R-:W-:Y:S05]  /*178c0*/  BRA `(.L_x_1532) ;  /* 0xffffb11000007947 */ /* 0x006fea000383ffff */
.L_x_1463:
[----:B------:R-:W-:Y:S02]  /*178d0*/  MOV R6, 0x1 ;  /* 0x0000000100067802 */ /* 0x000fe40000000f00 */
[----:B------:R-:W-:Y:S02]  /*178e0*/  MOV R2, 0x17900 ;  /* 0x0001790000027802 */ /* 0x000fe40000000f00 */
[----:B------:R-:W-:Y:S05]  /*178f0*/  CALL.REL.NOINC `($__internal_30_$__cuda_sm70_shflsync_bfly_p) ;  /* 0x00000ef000007944 */ /* 0x000fea0003c00000 */
[----:B--2---:R-:W-:Y:S01]  /*17900*/  FADD.FTZ R4, R231, R6 ;  /* 0x00000006e7047221 */ /* 0x004fe20000010000 */
[----:B-1----:R-:W-:Y:S02]  /*17910*/  MOV R231, R225 ;  /* 0x000000e100e77202 */ /* 0x002fe40000000f00 */
[----:B------:R-:W-:Y:S02]  /*17920*/  MOV R6, 0x2 ;  /* 0x0000000200067802 */ /* 0x000fe40000000f00 */
[----:B------:R-:W-:Y:S02]  /*17930*/  MOV R2, 0x17950 ;  /* 0x0001795000027802 */ /* 0x000fe40000000f00 */
[----:B------:R-:W-:Y:S05]  /*17940*/  CALL.REL.NOINC `($__internal_30_$__cuda_sm70_shflsync_bfly_p) ;  /* 0x00000ea000007944 */ /* 0x000fea0003c00000 */
[----:B--2---:R-:W-:Y:S01]  /*17950*/  FADD.FTZ R12, R225, R6 ;  /* 0x00000006e10c7221 */ /* 0x004fe20000010000 */
[----:B------:R-:W-:-:S02]  /*17960*/  MOV R6, 0x1 ;  /* 0x0000000100067802 */ /* 0x000fc40000000f00 */
[----:B------:R-:W-:Y:S02]  /*17970*/  MOV R2, 0x179a0 ;  /* 0x000179a000027802 */ /* 0x000fe40000000f00 */
[----:B-1----:R-:W-:Y:S02]  /*17980*/  MOV R231, R12 ;  /* 0x0000000c00e77202 */ /* 0x002fe40000000f00 */
[----:B------:R-:W-:Y:S05]  /*17990*/  CALL.REL.NOINC `($__internal_30_$__cuda_sm70_shflsync_bfly_p) ;  /* 0x00000e5000007944 */ /* 0x000fea0003c00000 */
[----:B-12---:R-:W-:Y:S05]  /*179a0*/  BRA `(.L_x_1533) ;  /* 0xffffb0a000007947 */ /* 0x006fea000383ffff */
.L_x_1470:
[----:B---34-:R-:W-:Y:S01]  /*179b0*/  IMAD.MOV.U32 R15, RZ, RZ, R22 ;  /* 0x000000ffff0f7224 */ /* 0x018fe200078e0016 */
[----:B------:R-:W-:Y:S01]  /*179c0*/  MOV R12, RZ ;  /* 0x000000ff000c7202 */ /* 0x000fe20000000f00 */
[----:B------:R-:W-:Y:S01]  /*179d0*/  IMAD.MOV.U32 R13, RZ, RZ, 0x181f ;  /* 0x0000181fff0d7424 */ /* 0x000fe200078e00ff */
[----:B------:R-:W-:Y:S02]  /*179e0*/  MOV R0, 0x17a00 ;  /* 0x00017a0000007802 */ /* 0x000fe40000000f00 */
[----:B-12---:R-:W-:Y:S05]  /*179f0*/  CALL.REL.NOINC `($__internal_31_$__cuda_sm70_shflsync_idx_p) ;  /* 0x00000e4000007944 */ /* 0x006fea0003c00000 */
[----:B--2---:R-:W-:Y:S01]  /*17a00*/  MOV R23, R13 ;  /* 0x0000000d00177202 */ /* 0x004fe20000000f00 */
[----:B-1----:R-:W-:Y:S05]  /*17a10*/  BRA `(.L_x_1534) ;  /* 0xffffc9a000007947 */ /* 0x002fea000383ffff */
.L_x_1471:
[----:B------:R-:W-:Y:S01]  /*17a20*/  IMAD.MOV.U32 R15, RZ, RZ, R3 ;  /* 0x000000ffff0f7224 */ /* 0x000fe200078e0003 */
[----:B------:R-:W-:Y:S01]  /*17a30*/  MOV R12, RZ ;  /* 0x000000ff000c7202 */ /* 0x000fe20000000f00 */
[----:B------:R-:W-:Y:S01]  /*17a40*/  IMAD.MOV.U32 R13, RZ, RZ, 0x181f ;  /* 0x0000181fff0d7424 */ /* 0x000fe200078e00ff */
[----:B------:R-:W-:Y:S02]  /*17a50*/  MOV R0, 0x17a70 ;  /* 0x00017a7000007802 */ /* 0x000fe40000000f00 */
[----:B-1234-:R-:W-:Y:S05]  /*17a60*/  CALL.REL.NOINC `($__internal_31_$__cuda_sm70_shflsync_idx_p) ;  /* 0x00000dd000007944 */ /* 0x01efea0003c00000 */
[----:B-12---:R-:W-:Y:S05]  /*17a70*/  BRA `(.L_x_1535) ;  /* 0xffffc96000007947 */ /* 0x006fea000383ffff */
.L_x_1474:
[----:B---3--:R-:W-:Y:S01]  /*17a80*/  IMAD.MOV.U32 R15, RZ, RZ, R22 ;  /* 0x000000ffff0f7224 */ /* 0x008fe200078e0016 */
[----:B------:R-:W-:Y:S01]  /*17a90*/  MOV R12, 0x1 ;  /* 0x00000001000c7802 */ /* 0x000fe20000000f00 */
[----:B------:R-:W-:Y:S01]  /*17aa0*/  IMAD.MOV.U32 R13, RZ, RZ, 0x181f ;  /* 0x0000181fff0d7424 */ /* 0x000fe200078e00ff */
[----:B------:R-:W-:-:S02]  /*17ab0*/  MOV R0, 0x17ad0 ;  /* 0x00017ad000007802 */ /* 0x000fc40000000f00 */
[----:B-12-4-:R-:W-:Y:S05]  /*17ac0*/  CALL.REL.NOINC `($__internal_31_$__cuda_sm70_shflsync_idx_p) ;  /* 0x00000d7000007944 */ /* 0x016fea0003c00000 */
[----:B--2---:R-:W-:Y:S01]  /*17ad0*/  IMAD.MOV.U32 R23, RZ, RZ, R13 ;  /* 0x000000ffff177224 */ /* 0x004fe200078e000d */
[----:B-1----:R-:W-:Y:S01]  /*17ae0*/  MOV R12, 0x1 ;  /* 0x00000001000c7802 */ /* 0x002fe20000000f00 */
[----:B------:R-:W-:Y:S01]  /*17af0*/  IMAD.MOV.U32 R15, RZ, RZ, R3 ;  /* 0x000000ffff0f7224 */ /* 0x000fe200078e0003 */
[----:B------:R-:W-:-:S02]  /*17b00*/  MOV R13, 0x181f ;  /* 0x0000181f000d7802 */ /* 0x000fc40000000f00 */
[----:B------:R-:W-:Y:S02]  /*17b10*/  MOV R0, 0x17b30 ;  /* 0x00017b3000007802 */ /* 0x000fe40000000f00 */
[----:B------:R-:W-:Y:S05]  /*17b20*/  CALL.REL.NOINC `($__internal_31_$__cuda_sm70_shflsync_idx_p) ;  /* 0x00000d1000007944 */ /* 0x000fea0003c00000 */
[----:B-12---:R-:W-:Y:S05]  /*17b30*/  BRA `(.L_x_1536) ;  /* 0xffffca0000007947 */ /* 0x006fea000383ffff */
.L_x_1477:
[----:B--2---:R-:W-:Y:S01]  /*17b40*/  IMAD.MOV.U32 R15, RZ, RZ, R22 ;  /* 0x000000ffff0f7224 */ /* 0x004fe200078e0016 */
[----:B------:R-:W-:Y:S01]  /*17b50*/  MOV R12, 0x2 ;  /* 0x00000002000c7802 */ /* 0x000fe20000000f00 */
[----:B---3--:R-:W-:Y:S01]  /*17b60*/  IMAD.MOV.U32 R13, RZ, RZ, 0x181f ;  /* 0x0000181fff0d7424 */ /* 0x008fe200078e00ff */
[----:B------:R-:W-:Y:S02]  /*17b70*/  MOV R0, 0x17b90 ;  /* 0x00017b9000007802 */ /* 0x000fe40000000f00 */
[----:B-1--4-:R-:W-:Y:S05]  /*17b80*/  CALL.REL.NOINC `($__internal_31_$__cuda_sm70_shflsync_idx_p) ;  /* 0x00000cb000007944 */ /* 0x012fea0003c00000 */
[----:B--2---:R-:W-:Y:S01]  /*17b90*/  MOV R23, R13 ;  /* 0x0000000d00177202 */ /* 0x004fe20000000f00 */
[----:B-1----:R-:W-:Y:S05]  /*17ba0*/  BRA `(.L_x_1537) ;  /* 0xffffcac000007947 */ /* 0x002fea000383ffff */
.L_x_1478:
[----:B------:R-:W-:Y:S01]  /*17bb0*/  IMAD.MOV.U32 R15, RZ, RZ, R3 ;  /* 0x000000ffff0f7224 */ /* 0x000fe200078e0003 */
[----:B------:R-:W-:Y:S01]  /*17bc0*/  MOV R12, 0x2 ;  /* 0x00000002000c7802 */ /* 0x000fe20000000f00 */
[----:B---3--:R-:W-:Y:S01]  /*17bd0*/  IMAD.MOV.U32 R13, RZ, RZ, 0x181f ;  /* 0x0000181fff0d7424 */ /* 0x008fe200078e00ff */
[----:B------:R-:W-:Y:S02]  /*17be0*/  MOV R0, 0x17c00 ;  /* 0x00017c0000007802 */ /* 0x000fe40000000f00 */
[----:B-12-4-:R-:W-:Y:S05]  /*17bf0*/  CALL.REL.NOINC `($__internal_31_$__cuda_sm70_shflsync_idx_p) ;  /* 0x00000c4000007944 */ /* 0x016fea0003c00000 */
[----:B-12---:R-:W-:Y:S05]  /*17c00*/  BRA `(.L_x_1538) ;  /* 0xffffca8000007947 */ /* 0x006fea000383ffff */
.L_x_1481:
[----:B-1----:R-:W-:Y:S01]  /*17c10*/  IMAD.MOV.U32 R15, RZ, RZ, R22 ;  /* 0x000000ffff0f7224 */ /* 0x002fe200078e0016 */
[----:B------:R-:W-:Y:S01]  /*17c20*/  MOV R12, 0x3 ;  /* 0x00000003000c7802 */ /* 0x000fe20000000f00 */
[----:B--2---:R-:W-:Y:S01]  /*17c30*/  IMAD.MOV.U32 R13, RZ, RZ, 0x181f ;  /* 0x0000181fff0d7424 */ /* 0x004fe200078e00ff */
[----:B------:R-:W-:-:S02]  /*17c40*/  MOV R0, 0x17c60 ;  /* 0x00017c6000007802 */ /* 0x000fc40000000f00 */
[----:B---34-:R-:W-:Y:S05]  /*17c50*/  CALL.REL.NOINC `($__internal_31_$__cuda_sm70_shflsync_idx_p) ;  /* 0x00000be000007944 */ /* 0x018fea0003c00000 */
[----:B--2---:R-:W-:Y:S01]  /*17c60*/  IMAD.MOV.U32 R22, RZ, RZ, R13 ;  /* 0x000000ffff167224 */ /* 0x004fe200078e000d */
[----:B-1----:R-:W-:Y:S01]  /*17c70*/  MOV R12, 0x3 ;  /* 0x00000003000c7802 */ /* 0x002fe20000000f00 */
[----:B------:R-:W-:Y:S01]  /*17c80*/  IMAD.MOV.U32 R15, RZ, RZ, R3 ;  /* 0x000000ffff0f7224 */ /* 0x000fe200078e0003 */
[----:B------:R-:W-:-:S02]  /*17c90*/  MOV R13, 0x181f ;  /* 0x0000181f000d7802 */ /* 0x000fc40000000f00 */
[----:B------:R-:W-:Y:S02]  /*17ca0*/  MOV R0, 0x17cc0 ;  /* 0x00017cc000007802 */ /* 0x000fe40000000f00 */
[----:B------:R-:W-:Y:S05]  /*17cb0*/  CALL.REL.NOINC `($__internal_31_$__cuda_sm70_shflsync_idx_p) ;  /* 0x00000b8000007944 */ /* 0x000fea0003c00000 */
[----:B-12---:R-:W-:Y:S05]  /*17cc0*/  BRA `(.L_x_1539) ;  /* 0xffffcb0000007947 */ /* 0x006fea000383ffff */
.L_x_1483:
[----:B------:R-:W-:Y:S01]  /*17cd0*/  IMAD.MOV.U32 R15, RZ, RZ, R167 ;  /* 0x000000ffff0f7224 */ /* 0x000fe200078e00a7 */
[----:B------:R-:W-:Y:S01]  /*17ce0*/  MOV R12, RZ ;  /* 0x000000ff000c7202 */ /* 0x000fe20000000f00 */
[----:B------:R-:W-:Y:S01]  /*17cf0*/  IMAD.MOV.U32 R13, RZ, RZ, 0x1c1f ;  /* 0x00001c1fff0d7424 */ /* 0x000fe200078e00ff */
[----:B------:R-:W-:Y:S02]  /*17d00*/  MOV R0, 0x17d20 ;  /* 0x00017d2000007802 */ /* 0x000fe40000000f00 */
[----:B------:R-:W-:Y:S05]  /*17d10*/  CALL.REL.NOINC `($__internal_31_$__cuda_sm70_shflsync_idx_p) ;  /* 0x00000b2000007944 */ /* 0x000fea0003c00000 */
[----:B--2---:R-:W-:Y:S01]  /*17d20*/  MOV R169, R13 ;  /* 0x0000000d00a97202 */ /* 0x004fe20000000f00 */
[----:B-1----:R-:W-:Y:S05]  /*17d30*/  BRA `(.L_x_1540) ;  /* 0xffffcda000007947 */ /* 0x002fea000383ffff */
.L_x_1484:
[----:B------:R-:W-:Y:S01]  /*17d40*/  IMAD.MOV.U32 R15, RZ, RZ, R168 ;  /* 0x000000ffff0f7224 */ /* 0x000fe200078e00a8 */
[----:B------:R-:W-:Y:S01]  /*17d50*/  MOV R12, RZ ;  /* 0x000000ff000c7202 */ /* 0x000fe20000000f00 */
[----:B------:R-:W-:Y:S01]  /*17d60*/  IMAD.MOV.U32 R13, RZ, RZ, 0x1c1f ;  /* 0x00001c1fff0d7424 */ /* 0x000fe200078e00ff */
[----:B------:R-:W-:Y:S02]  /*17d70*/  MOV R0, 0x17d90 ;  /* 0x00017d9000007802 */ /* 0x000fe40000000f00 */
[----:B-12---:R-:W-:Y:S05]  /*17d80*/  CALL.REL.NOINC `($__internal_31_$__cuda_sm70_shflsync_idx_p) ;  /* 0x00000ab000007944 */ /* 0x006fea0003c00000 */
[----:B--2---:R-:W-:Y:S01]  /*17d90*/  MOV R0, R13 ;  /* 0x0000000d00007202 */ /* 0x004fe20000000f00 */
[----:B-1----:R-:W-:Y:S05]  /*17da0*/  BRA `(.L_x_1541) ;  /* 0xffffcd5000007947 */ /* 0x002fea000383ffff */
.L_x_1487:
[----:B----4-:R-:W-:Y:S01]  /*17db0*/  IMAD.MOV.U32 R15, RZ, RZ, R167 ;  /* 0x000000ffff0f7224 */ /* 0x010fe200078e00a7 */
[----:B------:R-:W-:Y:S01]  /*17dc0*/  MOV R12, 0x1 ;  /* 0x00000001000c7802 */ /* 0x000fe20000000f00 */
[----:B------:R-:W-:Y:S01]  /*17dd0*/  IMAD.MOV.U32 R13, RZ, RZ, 0x1c1f ;  /* 0x00001c1fff0d7424 */ /* 0x000fe200078e00ff */
[----:B------:R-:W-:-:S02]  /*17de0*/  MOV R0, 0x17e00 ;  /* 0x00017e0000007802 */ /* 0x000fc40000000f00 */
[----:B-123--:R-:W-:Y:S05]  /*17df0*/  CALL.REL.NOINC `($__internal_31_$__cuda_sm70_shflsync_idx_p) ;  /* 0x00000a4000007944 */ /* 0x00efea0003c00000 */
[----:B--2---:R-:W-:Y:S01]  /*17e00*/  IMAD.MOV.U32 R167, RZ, RZ, R13 ;  /* 0x000000ffffa77224 */ /* 0x004fe200078e000d */
[----:B-1----:R-:W-:Y:S01]  /*17e10*/  MOV R12, 0x1 ;  /* 0x00000001000c7802 */ /* 0x002fe20000000f00 */
[----:B------:R-:W-:Y:S01]  /*17e20*/  IMAD.MOV.U32 R15, RZ, RZ, R168 ;  /* 0x000000ffff0f7224 */ /* 0x000fe200078e00a8 */
[----:B------:R-:W-:-:S02]  /*17e30*/  MOV R13, 0x1c1f ;  /* 0x00001c1f000d7802 */ /* 0x000fc40000000f00 */
[----:B------:R-:W-:Y:S02]  /*17e40*/  MOV R0, 0x17e60 ;  /* 0x00017e6000007802 */ /* 0x000fe40000000f00 */
[----:B------:R-:W-:Y:S05]  /*17e50*/  CALL.REL.NOINC `($__internal_31_$__cuda_sm70_shflsync_idx_p) ;  /* 0x000009e000007944 */ /* 0x000fea0003c00000 */
[----:B--2---:R-:W-:Y:S01]  /*17e60*/  MOV R168, R13 ;  /* 0x0000000d00a87202 */ /* 0x004fe20000000f00 */
[----:B-1----:R-:W-:Y:S05]  /*17e70*/  BRA `(.L_x_1542) ;  /* 0xffffd60000007947 */ /* 0x002fea000383ffff */
.L_x_1491:
[----:B------:R-:W-:Y:S01]  /*17e80*/  IMAD.MOV.U32 R15, RZ, RZ, R5 ;  /* 0x000000ffff0f7224 */ /* 0x000fe200078e0005 */
[----:B------:R-:W-:Y:S01]  /*17e90*/  MOV R12, RZ ;  /* 0x000000ff000c7202 */ /* 0x000fe20000000f00 */
[----:B------:R-:W-:Y:S01]  /*17ea0*/  IMAD.MOV.U32 R13, RZ, RZ, 0x181f ;  /* 0x0000181fff0d7424 */ /* 0x000fe200078e00ff */
[----:B------:R-:W-:Y:S02]  /*17eb0*/  MOV R0, 0x17ed0 ;  /* 0x00017ed000007802 */ /* 0x000fe40000000f00 */
[----:B------:R-:W-:Y:S05]  /*17ec0*/  CALL.REL.NOINC `($__internal_31_$__cuda_sm70_shflsync_idx_p) ;  /* 0x0000097000007944 */ /* 0x000fea0003c00000 */
[----:B--2---:R-:W-:Y:S01]  /*17ed0*/  MOV R7, R13 ;  /* 0x0000000d00077202 */ /* 0x004fe20000000f00 */
[----:B-1----:R-:W-:Y:S05]  /*17ee0*/  BRA `(.L_x_1543) ;  /* 0xffffe2e000007947 */ /* 0x002fea000383ffff */
.L_x_1492:
[----:B------:R-:W-:Y:S01]  /*17ef0*/  IMAD.MOV.U32 R15, RZ, RZ, R4 ;  /* 0x000000ffff0f7224 */ /* 0x000fe200078e0004 */
[----:B------:R-:W-:Y:S01]  /*17f00*/  MOV R12, RZ ;  /* 0x000000ff000c7202 */ /* 0x000fe20000000f00 */
[----:B------:R-:W-:Y:S01]  /*17f10*/  IMAD.MOV.U32 R13, RZ, RZ, 0x181f ;  /* 0x0000181fff0d7424 */ /* 0x000fe200078e00ff */
[----:B------:R-:W-:Y:S02]  /*17f20*/  MOV R0, 0x17f40 ;  /* 0x00017f4000007802 */ /* 0x000fe40000000f00 */
[----:B-12---:R-:W-:Y:S05]  /*17f30*/  CALL.REL.NOINC `($__internal_31_$__cuda_sm70_shflsync_idx_p) ;  /* 0x0000090000007944 */ /* 0x006fea0003c00000 */
[----:B-12---:R-:W-:Y:S05]  /*17f40*/  BRA `(.L_x_1544) ;  /* 0xffffe2a000007947 */ /* 0x006fea000383ffff */
.L_x_1495:
[----:B--2---:R-:W-:Y:S01]  /*17f50*/  IMAD.MOV.U32 R15, RZ, RZ, R5 ;  /* 0x000000ffff0f7224 */ /* 0x004fe200078e0005 */
[----:B------:R-:W-:Y:S01]  /*17f60*/  MOV R12, 0x1 ;  /* 0x00000001000c7802 */ /* 0x000fe20000000f00 */
[----:B----4-:R-:W-:Y:S01]  /*17f70*/  IMAD.MOV.U32 R13, RZ, RZ, 0x181f ;  /* 0x0000181fff0d7424 */ /* 0x010fe200078e00ff */
[----:B------:R-:W-:-:S02]  /*17f80*/  MOV R0, 0x17fa0 ;  /* 0x00017fa000007802 */ /* 0x000fc40000000f00 */
[----:B-1-3--:R-:W-:Y:S05]  /*17f90*/  CALL.REL.NOINC `($__internal_31_$__cuda_sm70_shflsync_idx_p) ;  /* 0x000008a000007944 */ /* 0x00afea0003c00000 */
        /* <DEDUP_REMOVED lines=8> */
.L_x_1498:
[----:B-1-3--:R-:W-:Y:S01]  /*18020*/  IMAD.MOV.U32 R15, RZ, RZ, R5 ;  /* 0x000000ffff0f7224 */ /* 0x00afe200078e0005 */
[----:B------:R-:W-:Y:S01]  /*18030*/  MOV R12, 0x2 ;  /* 0x00000002000c7802 */ /* 0x000fe20000000f00 */
[----:B------:R-:W-:Y:S01]  /*18040*/  IMAD.MOV.U32 R13, RZ, RZ, 0x181f ;  /* 0x0000181fff0d7424 */ /* 0x000fe200078e00ff */
[----:B------:R-:W-:Y:S02]  /*18050*/  MOV R0, 0x18070 ;  /* 0x0001807000007802 */ /* 0x000fe40000000f00 */
[----:B--2---:R-:W-:Y:S05]  /*18060*/  CALL.REL.NOINC `($__internal_31_$__cuda_sm70_shflsync_idx_p) ;  /* 0x000007d000007944 */ /* 0x004fea0003c00000 */
[----:B--2---:R-:W-:Y:S01]  /*18070*/  MOV R7, R13 ;  /* 0x0000000d00077202 */ /* 0x004fe20000000f00 */
[----:B-1----:R-:W-:Y:S05]  /*18080*/  BRA `(.L_x_1546) ;  /* 0xffffe40000007947 */ /* 0x002fea000383ffff */
.L_x_1499:
[----:B---3--:R-:W-:Y:S01]  /*18090*/  IMAD.MOV.U32 R15, RZ, RZ, R4 ;  /* 0x000000ffff0f7224 */ /* 0x008fe200078e0004 */
[----:B------:R-:W-:Y:S01]  /*180a0*/  MOV R12, 0x2 ;  /* 0x00000002000c7802 */ /* 0x000fe20000000f00 */
[----:B------:R-:W-:Y:S01]  /*180b0*/  IMAD.MOV.U32 R13, RZ, RZ, 0x181f ;  /* 0x0000181fff0d7424 */ /* 0x000fe200078e00ff */
[----:B------:R-:W-:Y:S02]  /*180c0*/  MOV R0, 0x180e0 ;  /* 0x000180e000007802 */ /* 0x000fe40000000f00 */
[----:B-12-4-:R-:W-:Y:S05]  /*180d0*/  CALL.REL.NOINC `($__internal_31_$__cuda_sm70_shflsync_idx_p) ;  /* 0x0000076000007944 */ /* 0x016fea0003c00000 */
[----:B-12---:R-:W-:Y:S01]  /*180e0*/  MOV R15, R13 ;  /* 0x0000000d000f7202 */ /* 0x006fe20000000f00 */
[----:B------:R-:W-:Y:S05]  /*180f0*/  BRA `(.L_x_1547) ;  /* 0xffffe3b000007947 */ /* 0x000fea000383ffff */
.L_x_1502:
[----:B-1----:R-:W-:Y:S01]  /*18100*/  IMAD.MOV.U32 R15, RZ, RZ, R5 ;  /* 0x000000ffff0f7224 */ /* 0x002fe200078e0005 */
[----:B------:R-:W-:Y:S01]  /*18110*/  MOV R12, 0x3 ;  /* 0x00000003000c7802 */ /* 0x000fe20000000f00 */
[----:B------:R-:W-:Y:S01]  /*18120*/  IMAD.MOV.U32 R13, RZ, RZ, 0x181f ;  /* 0x0000181fff0d7424 */ /* 0x000fe200078e00ff */
[----:B------:R-:W-:-:S02]  /*18130*/  MOV R0, 0x18150 ;  /* 0x0001815000007802 */ /* 0x000fc40000000f00 */
[----:B--234-:R-:W-:Y:S05]  /*18140*/  CALL.REL.NOINC `($__internal_31_$__cuda_sm70_shflsync_idx_p) ;  /* 0x000006f000007944 */ /* 0x01cfea0003c00000 */
[----:B--2---:R-:W-:Y:S01]  /*18150*/  IMAD.MOV.U32 R5, RZ, RZ, R13 ;  /* 0x000000ffff057224 */ /* 0x004fe200078e000d */
[----:B-1----:R-:W-:Y:S01]  /*18160*/  MOV R12, 0x3 ;  /* 0x00000003000c7802 */ /* 0x002fe20000000f00 */
[----:B------:R-:W-:Y:S01]  /*18170*/  IMAD.MOV.U32 R15, RZ, RZ, R4 ;  /* 0x000000ffff0f7224 */ /* 0x000fe200078e0004 */
[----:B------:R-:W-:-:S02]  /*18180*/  MOV R13, 0x181f ;  /* 0x0000181f000d7802 */ /* 0x000fc40000000f00 */
[----:B------:R-:W-:Y:S02]  /*18190*/  MOV R0, 0x181b0 ;  /* 0x000181b000007802 */ /* 0x000fe40000000f00 */
[----:B------:R-:W-:Y:S05]  /*181a0*/  CALL.REL.NOINC `($__internal_31_$__cuda_sm70_shflsync_idx_p) ;  /* 0x0000069000007944 */ /* 0x000fea0003c00000 */
[----:B-12---:R-:W-:Y:S05]  /*181b0*/  BRA `(.L_x_1548) ;  /* 0xffffe43000007947 */ /* 0x006fea000383ffff */
.L_x_1504:
[----:B------:R-:W-:Y:S01]  /*181c0*/  IMAD.MOV.U32 R15, RZ, RZ, R2 ;  /* 0x000000ffff0f7224 */ /* 0x000fe200078e0002 */
[----:B------:R-:W-:Y:S01]  /*181d0*/  MOV R12, RZ ;  /* 0x000000ff000c7202 */ /* 0x000fe20000000f00 */
[----:B------:R-:W-:Y:S01]  /*181e0*/  IMAD.MOV.U32 R13, RZ, RZ, 0x1f ;  /* 0x0000001fff0d7424 */ /* 0x000fe200078e00ff */
[----:B------:R-:W-:Y:S02]  /*181f0*/  MOV R0, 0x18210 ;  /* 0x0001821000007802 */ /* 0x000fe40000000f00 */
[----:B------:R-:W-:Y:S05]  /*18200*/  CALL.REL.NOINC `($__internal_31_$__cuda_sm70_shflsync_idx_p) ;  /* 0x0000063000007944 */ /* 0x000fea0003c00000 */
[----:B--2---:R-:W-:Y:S01]  /*18210*/  MOV R3, R13 ;  /* 0x0000000d00037202 */ /* 0x004fe20000000f00 */
[----:B-1----:R-:W-:Y:S05]  /*18220*/  BRA `(.L_x_1549) ;  /* 0xffffe57000007947 */ /* 0x002fea000383ffff */
.L_x_1505:
[----:B------:R-:W-:Y:S01]  /*18230*/  IMAD.MOV.U32 R15, RZ, RZ, R2 ;  /* 0x000000ffff0f7224 */ /* 0x000fe200078e0002 */
[----:B------:R-:W-:Y:S01]  /*18240*/  MOV R12, 0x1 ;  /* 0x00000001000c7802 */ /* 0x000fe20000000f00 */
[----:B------:R-:W-:Y:S01]  /*18250*/  IMAD.MOV.U32 R13, RZ, RZ, 0x1f ;  /* 0x0000001fff0d7424 */ /* 0x000fe200078e00ff */
[----:B------:R-:W-:Y:S02]  /*18260*/  MOV R0, 0x18280 ;  /* 0x0001828000007802 */ /* 0x000fe40000000f00 */
[----:B-12---:R-:W-:Y:S05]  /*18270*/  CALL.REL.NOINC `($__internal_31_$__cuda_sm70_shflsync_idx_p) ;  /* 0x000005c000007944 */ /* 0x006fea0003c00000 */
[----:B--2---:R-:W-:Y:S01]  /*18280*/  MOV R2, R13 ;  /* 0x0000000d00027202 */ /* 0x004fe20000000f00 */
[----:B-1----:R-:W-:Y:S05]  /*18290*/  BRA `(.L_x_1550) ;  /* 0xffffe52000007947 */ /* 0x002fea000383ffff */
.L_x_1506:
[----:B------:R-:W-:Y:S02]  /*182a0*/  MOV R7, 0x1 ;  /* 0x0000000100077802 */ /* 0x000fe40000000f00 */
[----:B------:R-:W-:-:S02]  /*182b0*/  MOV R0, 0x182d0 ;  /* 0x000182d000007802 */ /* 0x000fc40000000f00 */
[----:B-12---:R-:W-:Y:S05]  /*182c0*/  CALL.REL.NOINC `($__internal_32_$__cuda_sm70_shflsync_up_p) ;  /* 0x000005c000007944 */ /* 0x006fea0003c00000 */
[----:B-12---:R-:W-:Y:S05]  /*182d0*/  BRA `(.L_x_1551) ;  /* 0xffffe60000007947 */ /* 0x006fea000383ffff */
.L_x_1507:
[----:B------:R-:W-:Y:S02]  /*182e0*/  MOV R7, 0x2 ;  /* 0x0000000200077802 */ /* 0x000fe40000000f00 */
[----:B------:R-:W-:-:S02]  /*182f0*/  MOV R0, 0x18310 ;  /* 0x0001831000007802 */ /* 0x000fc40000000f00 */
[----:B-12---:R-:W-:Y:S05]  /*18300*/  CALL.REL.NOINC `($__internal_32_$__cuda_sm70_shflsync_up_p) ;  /* 0x0000058000007944 */ /* 0x006fea0003c00000 */
        /* <DEDUP_REMOVED lines=23> */
.L_x_1511:
[----:B------:R-:W-:Y:S01]  /*18480*/  IMAD.MOV.U32 R9, RZ, RZ, R2 ;  /* 0x000000ffff097224 */ /* 0x000fe200078e0002 */
[----:B------:R-:W-:Y:S02]  /*18490*/  MOV R7, 0x1 ;  /* 0x0000000100077802 */ /* 0x000fe40000000f00 */
[----:B------:R-:W-:Y:S02]  /*184a0*/  MOV R0, 0x184c0 ;  /* 0x000184c000007802 */ /* 0x000fe40000000f00 */
[----:B------:R-:W-:Y:S05]  /*184b0*/  CALL.REL.NOINC `($__internal_32_$__cuda_sm70_shflsync_up_p) ;  /* 0x000003d000007944 */ /* 0x000fea0003c00000 */
[----:B-12---:R-:W-:Y:S05]  /*184c0*/  BRA `(.L_x_1553) ;  /* 0xffffe66000007947 */ /* 0x006fea000383ffff */
.L_x_1512:
[----:B------:R-:W-:Y:S01]  /*184d0*/  IMAD.MOV.U32 R9, RZ, RZ, R2 ;  /* 0x000000ffff097224 */ /* 0x000fe200078e0002 */
[----:B------:R-:W-:Y:S02]  /*184e0*/  MOV R7, 0x2 ;  /* 0x0000000200077802 */ /* 0x000fe40000000f00 */
[----:B------:R-:W-:Y:S02]  /*184f0*/  MOV R0, 0x18510 ;  /* 0x0001851000007802 */ /* 0x000fe40000000f00 */
[----:B------:R-:W-:Y:S05]  /*18500*/  CALL.REL.NOINC `($__internal_32_$__cuda_sm70_shflsync_up_p) ;  /* 0x0000038000007944 */ /* 0x000fea0003c00000 */
[----:B-12---:R-:W-:Y:S01]  /*18510*/  SEL R9, R7, RZ, P1 ;  /* 0x000000ff07097207 */ /* 0x006fe20000800000 */
[----:B------:R-:W-:Y:S01]  /*18520*/  IMAD.MOV.U32 R7, RZ, RZ, 0x4 ;  /* 0x00000004ff077424 */ /* 0x000fe200078e00ff */
[----:B------:R-:W-:-:S03]  /*18530*/  MOV R0, 0x18560 ;  /* 0x0001856000007802 */ /* 0x000fc60000000f00 */
[----:B------:R-:W-:Y:S02]  /*18540*/  IMAD.IADD R9, R2, 0x1, R9 ;  /* 0x0000000102097824 */ /* 0x000fe400078e0209 */
        /* <DEDUP_REMOVED lines=19> */
.L_x_1514:
[----:B------:R-:W-:Y:S02]  /*18680*/  SEL R2, RZ, 0x1, P0 ;  /* 0x00000001ff027807 */ /* 0x000fe40000000000 */
[----:B------:R-:W-:Y:S02]  /*18690*/  MOV R0, 0x186b0 ;  /* 0x000186b000007802 */ /* 0x000fe40000000f00 */
[----:B---3--:R-:W-:Y:S05]  /*186a0*/  CALL.REL.NOINC `($__internal_33_$__cuda_sm70_votesync_ballot) ;  /* 0x0000023000007944 */ /* 0x008fea0003c00000 */
[----:B------:R-:W-:Y:S05]  /*186b0*/  BRA `(.L_x_1555) ;  /* 0xffffe60000007947 */ /* 0x000fea000383ffff */
.L_x_1515:
[----:B------:R-:W-:Y:S01]  /*186c0*/  IMAD.MOV.U32 R15, RZ, RZ, R6 ;  /* 0x000000ffff0f7224 */ /* 0x000fe200078e0006 */
[----:B--2---:R-:W-:Y:S01]  /*186d0*/  MOV R12, R2 ;  /* 0x00000002000c7202 */ /* 0x004fe20000000f00 */
[----:B------:R-:W-:Y:S01]  /*186e0*/  IMAD.MOV.U32 R13, RZ, RZ, 0x1f ;  /* 0x0000001fff0d7424 */ /* 0x000fe200078e00ff */
[----:B------:R-:W-:Y:S02]  /*186f0*/  MOV R0, 0x18710 ;  /* 0x0001871000007802 */ /* 0x000fe40000000f00 */
[----:B-1-3--:R-:W-:Y:S05]  /*18700*/  CALL.REL.NOINC `($__internal_31_$__cuda_sm70_shflsync_idx_p) ;  /* 0x0000013000007944 */ /* 0x00afea0003c00000 */
[----:B--2---:R-:W-:Y:S01]  /*18710*/  IMAD.MOV.U32 R6, RZ, RZ, R13 ;  /* 0x000000ffff067224 */ /* 0x004fe200078e000d */
[----:B-1----:R-:W-:Y:S01]  /*18720*/  MOV R12, R2 ;  /* 0x00000002000c7202 */ /* 0x002fe20000000f00 */
[----:B------:R-:W-:Y:S01]  /*18730*/  IMAD.MOV.U32 R15, RZ, RZ, R5 ;  /* 0x000000ffff0f7224 */ /* 0x000fe200078e0005 */
[----:B------:R-:W-:Y:S02]  /*18740*/  MOV R13, 0x1f ;  /* 0x0000001f000d7802 */ /* 0x000fe40000000f00 */
[----:B------:R-:W-:-:S02]  /*18750*/  MOV R0, 0x18770 ;  /* 0x0001877000007802 */ /* 0x000fc40000000f00 */
[----:B------:R-:W-:Y:S05]  /*18760*/  CALL.REL.NOINC `($__internal_31_$__cuda_sm70_shflsync_idx_p) ;  /* 0x000000d000007944 */ /* 0x000fea0003c00000 */
[----:B--2---:R-:W-:Y:S01]  /*18770*/  MOV R5, R13 ;  /* 0x0000000d00057202 */ /* 0x004fe20000000f00 */
[----:B-1----:R-:W-:Y:S05]  /*18780*/  BRA `(.L_x_1556) ;  /* 0xffffe57000007947 */ /* 0x002fea000383ffff */
.L_x_1518:
[----:B------:R-:W-:Y:S01]  /*18790*/  IMAD.MOV.U32 R15, RZ, RZ, R9 ;  /* 0x000000ffff0f7224 */ /* 0x000fe200078e0009 */
[----:B------:R-:W-:-:S02]  /*187a0*/  MOV R13, 0x1f ;  /* 0x0000001f000d7802 */ /* 0x000fc40000000f00 */
[----:B------:R-:W-:Y:S02]  /*187b0*/  MOV R0, 0x187d0 ;  /* 0x000187d000007802 */ /* 0x000fe40000000f00 */
[----:B-1234-:R-:W-:Y:S05]  /*187c0*/  CALL.REL.NOINC `($__internal_31_$__cuda_sm70_shflsync_idx_p) ;  /* 0x0000007000007944 */ /* 0x01efea0003c00000 */
[----:B--2---:R-:W-:Y:S01]  /*187d0*/  MOV R19, R13 ;  /* 0x0000000d00137202 */ /* 0x004fe20000000f00 */
[----:B-1----:R-:W-:Y:S05]  /*187e0*/  BRA `(.L_x_1517) ;  /* 0xffffe57000007947 */ /* 0x002fea000383ffff */
        .weak           $__internal_30_$__cuda_sm70_shflsync_bfly_p
        .type           $__internal_30_$__cuda_sm70_shflsync_bfly_p,@function
        .size           $__internal_30_$__cuda_sm70_shflsync_bfly_p,($__internal_31_$__cuda_sm70_shflsync_idx_p - $__internal_30_$__cuda_sm70_shflsync_bfly_p)
$__internal_30_$__cuda_sm70_shflsync_bfly_p:
[----:B------:R-:W-:Y:S01]  /*187f0*/  MOV R14, R2 ;  /* 0x00000002000e7202 */ /* 0x000fe20000000f00 */
[----:B------:R-:W-:Y:S04]  /*18800*/  WARPSYNC R0 ;  /* 0x0000000000007348 */ /* 0x000fe80003800000 */
[----:B------:R-:W-:Y:S01]  /*18810*/  MOV R15, 0x0 ;  /* 0x00000000000f7802 */ /* 0x000fe20000000f00 */
[----:B------:R1:W2:Y:S03]  /*18820*/  SHFL.BFLY PT, R6, R231, R6, R5 ;  /* 0x0c000006e7067389 */ /* 0x0002a600000e0005 */
[----:B------:R-:W-:Y:S05]  /*18830*/  RET.REL.NODEC R14 `(_ZN7cutlass13device_kernelIN5flash19enable_sm80_to_sm89INS1_16FlashAttnFwdSm80INS1_25CollectiveMainloopFwdSm80ILi8ELi2ELb0EN4cute5tupleIJNS5_1CILi128EEENS7_ILi64EEENS7_ILi192EEEEEELi192ENS_10bfloat16_tEfNS_4arch4Sm80ELb0ELb0ELb0ELb1ELb0ELb1ELb1ELb1EEENS1_21CollectiveEpilogueFwdINS6_IJS8_SA_S9_EEENS6_IJNS7_ILi1EEESI_SI_EEESC_SE_Li256ELb1ELb1ELb1ELb0EEENS1_36VarlenDynamicPersistentTileSchedulerILi128ELi64ELi256ELi256ELb1ELb1ELb0ELb0ELb1ELb1EEEEEEEEEvNT_6ParamsE) ;  /* 0xfffe77c00e007950 */ /* 0x000fea0003c3ffff */
        .weak           $__internal_31_$__cuda_sm70_shflsync_idx_p
        .type           $__internal_31_$__cuda_sm70_shflsync_idx_p,@function
        .size           $__internal_31_$__cuda_sm70_shflsync_idx_p,($__internal_32_$__cuda_sm70_shflsync_up_p - $__internal_31_$__cuda_sm70_shflsync_idx_p)
$__internal_31_$__cuda_sm70_shflsync_idx_p:
[----:B------:R-:W-:Y:S01]  /*18840*/  MOV R16, R0 ;  /* 0x0000000000107202 */ /* 0x000fe20000000f00 */
[----:B------:R-:W-:Y:S04]  /*18850*/  WARPSYNC R204 ;  /* 0x000000cc00007348 */ /* 0x000fe80003800000 */
[----:B------:R-:W-:Y:S01]  /*18860*/  MOV R17, 0x0 ;  /* 0x0000000000117802 */ /* 0x000fe20000000f00 */
[----:B------:R1:W2:Y:S03]  /*18870*/  SHFL.IDX PT, R13, R15, R12, R13 ;  /* 0x0000000c0f0d7389 */ /* 0x0002a600000e000d */
[----:B------:R-:W-:Y:S05]  /*18880*/  RET.REL.NODEC R16 `(_ZN7cutlass13device_kernelIN5flash19enable_sm80_to_sm89INS1_16FlashAttnFwdSm80INS1_25CollectiveMainloopFwdSm80ILi8ELi2ELb0EN4cute5tupleIJNS5_1CILi128EEENS7_ILi64EEENS7_ILi192EEEEEELi192ENS_10bfloat16_tEfNS_4arch4Sm80ELb0ELb0ELb0ELb1ELb0ELb1ELb1ELb1EEENS1_21CollectiveEpilogueFwdINS6_IJS8_SA_S9_EEENS6_IJNS7_ILi1EEESI_SI_EEESC_SE_Li256ELb1ELb1ELb1ELb0EEENS1_36VarlenDynamicPersistentTileSchedulerILi128ELi64ELi256ELi256ELb1ELb1ELb0ELb0ELb1ELb1EEEEEEEEEvNT_6ParamsE) ;  /* 0xfffe777010007950 */ /* 0x000fea0003c3ffff */
        .weak           $__internal_32_$__cuda_sm70_shflsync_up_p
        .type           $__internal_32_$__cuda_sm70_shflsync_up_p,@function
        .size           $__internal_32_$__cuda_sm70_shflsync_up_p,($__internal_33_$__cuda_sm70_votesync_ballot - $__internal_32_$__cuda_sm70_shflsync_up_p)
$__internal_32_$__cuda_sm70_shflsync_up_p:
[----:B------:R-:W-:Y:S01]  /*18890*/  MOV R12, R0 ;  /* 0x00000000000c7202 */ /* 0x000fe20000000f00 */
[----:B------:R-:W-:Y:S04]  /*188a0*/  WARPSYNC R205 ;  /* 0x000000cd00007348 */ /* 0x000fe80003800000 */
[----:B------:R-:W-:Y:S01]  /*188b0*/  MOV R13, 0x0 ;  /* 0x00000000000d7802 */ /* 0x000fe20000000f00 */
[----:B------:R1:W2:Y:S03]  /*188c0*/  SHFL.UP PT, R7, R9, R7, R206 ;  /* 0x0400000709077389 */ /* 0x0002a600000e00ce */
[----:B------:R-:W-:Y:S05]  /*188d0*/  RET.REL.NODEC R12 `(_ZN7cutlass13device_kernelIN5flash19enable_sm80_to_sm89INS1_16FlashAttnFwdSm80INS1_25CollectiveMainloopFwdSm80ILi8ELi2ELb0EN4cute5tupleIJNS5_1CILi128EEENS7_ILi64EEENS7_ILi192EEEEEELi192ENS_10bfloat16_tEfNS_4arch4Sm80ELb0ELb0ELb0ELb1ELb0ELb1ELb1ELb1EEENS1_21CollectiveEpilogueFwdINS6_IJS8_SA_S9_EEENS6_IJNS7_ILi1EEESI_SI_EEESC_SE_Li256ELb1ELb1ELb1ELb0EEENS1_36VarlenDynamicPersistentTileSchedulerILi128ELi64ELi256ELi256ELb1ELb1ELb0ELb0ELb1ELb1EEEEEEEEEvNT_6ParamsE) ;  /* 0xfffe77200c007950 */ /* 0x000fea0003c3ffff */
        .weak           $__internal_33_$__cuda_sm70_votesync_ballot
        .type           $__internal_33_$__cuda_sm70_votesync_ballot,@function
        .size           $__internal_33_$__cuda_sm70_votesync_ballot,(.L_x_2493 - $__internal_33_$__cuda_sm70_votesync_ballot)
$__internal_33_$__cuda_sm70_votesync_ballot:
[----:B------:R-:W-:Y:S01]  /*188e0*/  ISETP.NE.U32.AND P0, PT, R2, 0x1, PT ;  /* 0x000000010200780c */ /* 0x000fe20003f05070 */
[----:B------:R-:W-:Y:S01]  /*188f0*/  IMAD.MOV.U32 R12, RZ, RZ, R0 ;  /* 0x000000ffff0c7224 */ /* 0x000fe200078e0000 */
[----:B------:R-:W-:Y:S04]  /*18900*/  WARPSYNC R199 ;  /* 0x000000c700007348 */ /* 0x000fe80003800000 */
[----:B------:R-:W-:-:S07]  /*18910*/  IMAD.MOV.U32 R13, RZ, RZ, 0x0 ;  /* 0x00000000ff0d7424 */ /* 0x000fce00078e00ff */
[----:B------:R-:W-:-:S04]  /*18920*/  VOTE.ANY R2, PT, !P0 ;  /* 0x0000000000027806 */ /* 0x000fc800040e0100 */
[----:B------:R-:W-:Y:S01]  /*18930*/  LOP3.LUT R7, R2, R199, RZ, 0xc0, !PT ;  /* 0x000000c702077212 */ /* 0x000fe200078ec0ff */
[----:B------:R-:W-:Y:S06]  /*18940*/  RET.REL.NODEC R12 `(_ZN7cutlass13device_kernelIN5flash19enable_sm80_to_sm89INS1_16FlashAttnFwdSm80INS1_25CollectiveMainloopFwdSm80ILi8ELi2ELb0EN4cute5tupleIJNS5_1CILi128EEENS7_ILi64EEENS7_ILi192EEEEEELi192ENS_10bfloat16_tEfNS_4arch4Sm80ELb0ELb0ELb0ELb1ELb0ELb1ELb1ELb1EEENS1_21CollectiveEpilogueFwdINS6_IJS8_SA_S9_EEENS6_IJNS7_ILi1EEESI_SI_EEESC_SE_Li256ELb1ELb1ELb1ELb0EEENS1_36VarlenDynamicPersistentTileSchedulerILi128ELi64ELi256ELi256ELb1ELb1ELb0ELb0ELb1ELb1EEEEEEEEEvNT_6ParamsE) ;  /* 0xfffe76b00c007950 */ /* 0x000fec0003c3ffff */
.L_x_1557:
        /* <DEDUP_REMOVED lines=11> */
.L_x_2493:


//--------------------- .text._ZN7cutlass13device_kernelIN5flash19enable_sm80_to_sm89INS1_16FlashAttnFwdSm80INS1_25CollectiveMainloopFwdSm80ILi8ELi2ELb0EN4cute5tupleIJNS5_1CILi128EEENS7_ILi64EEENS7_ILi192EEEEEELi192ENS_10bfloat16_tEfNS_4arch4Sm80ELb0ELb1ELb0ELb0ELb0ELb0ELb1ELb1EEENS1_21CollectiveEpilogueFwdINS6_IJS8_SA_S9_EEENS6_IJNS7_ILi1EEESI_SI_EEESC_SE_Li256ELb0ELb1ELb1ELb0EEENS1_19SingleTileSchedulerILb0ELb1ELb1ELi128EEEEEEEEEvNT_6ParamsE --------------------------
	.section	.text._ZN7cutlass13device_kernelIN5flash19enable_sm80_to_sm89INS1_16FlashAttnFwdSm80INS1_25CollectiveMainloopFwdSm80ILi8ELi2ELb0EN4cute5tupleIJNS5_1CILi128EEENS7_ILi64EEENS7_ILi192EEEEEELi192ENS_10bfloat16_tEfNS_4arch4Sm80ELb0ELb1ELb0ELb0ELb0ELb0ELb1ELb1EEENS1_21CollectiveEpilogueFwdINS6_IJS8_SA_S9_EEENS6_IJNS7_ILi1EEESI_SI_EEESC_SE_Li256ELb0ELb1ELb1ELb0EEENS1_19SingleTileSchedulerILb0ELb1ELb1ELi128EEEEEEEEEvNT_6ParamsE,"ax",@progbits
	.sectioninfo	@"SHI_REGISTERS=241"
	.align	128
.text._ZN7cutlass13device_kernelIN5flash19enable_sm80_to_sm89INS1_16FlashAttnFwdSm80INS1_25CollectiveMainloopFwdSm80ILi8ELi2ELb0EN4cute5tupleIJNS5_1CILi128EEENS7_ILi64EEENS7_ILi192EEEEEELi192ENS_10bfloat16_tEfNS_4arch4Sm80ELb0ELb1ELb0ELb0ELb0ELb0ELb1ELb1EEENS1_21CollectiveEpilogueFwdINS6_IJS8_SA_S9_EEENS6_IJNS7_ILi1EEESI_SI_EEESC_SE_Li256ELb0ELb1ELb1ELb0EEENS1_19SingleTileSchedulerILb0ELb1ELb1ELi128EEEEEEEEEvNT_6ParamsE:
        .type           _ZN7cutlass13device_kernelIN5flash19enable_sm80_to_sm89INS1_16FlashAttnFwdSm80INS1_25CollectiveMainloopFwdSm80ILi8ELi2ELb0EN4cute5tupleIJNS5_1CILi128EEENS7_ILi64EEENS7_ILi192EEEEEELi192ENS_10bfloat16_tEfNS_4arch4Sm80ELb0ELb1ELb0ELb0ELb0ELb0ELb1ELb1EEENS1_21CollectiveEpilogueFwdINS6_IJS8_SA_S9_EEENS6_IJNS7_ILi1EEESI_SI_EEESC_SE_Li256ELb0ELb1ELb1ELb0EEENS1_19SingleTileSchedulerILb0ELb1ELb1ELi128EEEEEEEEEvNT_6ParamsE,@function
        .size           _ZN7cutlass13device_kernelIN5flash19enable_sm80_to_sm89INS1_16FlashAttnFwdSm80INS1_25CollectiveMainloopFwdSm80ILi8ELi2ELb0EN4cute5tupleIJNS5_1CILi128EEENS7_ILi64EEENS7_ILi192EEEEEELi192ENS_10bfloat16_tEfNS_4arch4Sm80ELb0ELb1ELb0ELb0ELb0ELb0ELb1ELb1EEENS1_21CollectiveEpilogueFwdINS6_IJS8_SA_S9_EEENS6_IJNS7_ILi1EEESI_SI_EEESC_SE_Li256ELb0ELb1ELb1ELb0EEENS1_19SingleTileSchedulerILb0ELb1ELb1ELi128EEEEEEEEEvNT_6ParamsE,(.L_x_2498 - _ZN7cutlass13device_kernelIN5flash19enable_sm80_to_sm89INS1_16FlashAttnFwdSm80INS1_25CollectiveMainloopFwdSm80ILi8ELi2ELb0EN4cute5tupleIJNS5_1CILi128EEENS7_ILi64EEENS7_ILi192EEEEEELi192ENS_10bfloat16_tEfNS_4arch4Sm80ELb0ELb1ELb0ELb0ELb0ELb0ELb1ELb1EEENS1_21CollectiveEpilogueFwdINS6_IJS8_SA_S9_EEENS6_IJNS7_ILi1EEESI_SI_EEESC_SE_Li256ELb0ELb1ELb1ELb0EEENS1_19SingleTileSchedulerILb0ELb1ELb1ELi128EEEEEEEEEvNT_6ParamsE)
        .other          _ZN7cutlass13device_kernelIN5flash19enable_sm80_to_sm89INS1_16FlashAttnFwdSm80INS1_25CollectiveMainloopFwdSm80ILi8ELi2ELb0EN4cute5tupleIJNS5_1CILi128EEENS7_ILi64EEENS7_ILi192EEEEEELi192ENS_10bfloat16_tEfNS_4arch4Sm80ELb0ELb1ELb0ELb0ELb0ELb0ELb1ELb1EEENS1_21CollectiveEpilogueFwdINS6_IJS8_SA_S9_EEENS6_IJNS7_ILi1EEESI_SI_EEESC_SE_Li256ELb0ELb1ELb1ELb0EEENS1_19SingleTileSchedulerILb0ELb1ELb1ELi128EEEEEEEEEvNT_6ParamsE,@"STO_CUDA_ENTRY STV_DEFAULT"
_ZN7cutlass13device_kernelIN5flash19enable_sm80_to_sm89INS1_16FlashAttnFwdSm80INS1_25CollectiveMainloopFwdSm80ILi8ELi2ELb0EN4cute5tupleIJNS5_1CILi128EEENS7_ILi64EEENS7_ILi192EEEEEELi192ENS_10bfloat16_tEfNS_4arch4Sm80ELb0ELb1ELb0ELb0ELb0ELb0ELb1ELb1EEENS1_21CollectiveEpilogueFwdINS6_IJS8_SA_S9_EEENS6_IJNS7_ILi1EEESI_SI_EEESC_SE_Li256ELb0ELb1ELb1ELb0EEENS1_19SingleTileSchedulerILb0ELb1ELb1ELi128EEEEEEEEEvNT_6ParamsE:
        /* <DEDUP_REMOVED lines=17> */
.L_x_1558:
[----:B---3--:R-:W-:Y:S02]  /*0110*/  ULDC.64 UR4, c[0x0][0x550] ;  /* 0x0001540000047ab9 */ /* 0x008fe40000000a00 */
[----:B------:R-:W-:Y:S02]  /*0120*/  UISETP.NE.AND UP0, UPT, UR4, 0x1, UPT ;  /* 0x000000010400788c */ /* 0x000fe4000bf05270 */
[----:B------:R-:W-:-:S02]  /*0130*/  UIMAD.WIDE.U32 UR10, UR6, UR5, URZ ;  /* 0x00000005060a72a5 */ /* 0x000fc4000f8e003f */
[----:B------:R-:W-:Y:S02]  /*0140*/  ULDC UR4, c[0x0][0x558] ;  /* 0x0001560000047ab9 */ /* 0x000fe40000000800 */
[----:B------:R-:W-:-:S05]  /*0150*/  UMOV UR8, UR6 ;  /* 0x0000000600087c82 */ /* 0x000fca0008000000 */
[----:B------:R-:W-:-:S03]  /*0160*/  @UP0 USHF.R.U32.HI UR8, URZ, UR4, UR11 ;  /* 0x000000043f080299 */ /* 0x000fc6000801160b */
.L_x_1559:
        /* <DEDUP_REMOVED lines=35> */
.L_x_1561:
[----:B------:R-:W-:Y:S02]  /*03a0*/  ULDC UR4, c[0x0][0x32c] ;  /* 0x0000cb0000047ab9 */ /* 0x000fe40000000800 */
[----:B------:R-:W-:-:S03]  /*03b0*/  UISETP.NE.AND UP0, UPT, UR11, UR4, UPT ;  /* 0x000000040b00728c */ /* 0x000fc6000bf05270 */
[----:B------:R-:W-:Y:S02]  /*03c0*/  ULDC.64 UR4, c[0x0][0x330] ;  /* 0x0000cc0000047ab9 */ /* 0x000fe40000000a00 */
[----:B------:R-:W-:-:S06]  /*03d0*/  UIMAD.WIDE.U32 UR14, UR7, UR4, URZ ;  /* 0x00000004070e72a5 */ /* 0x000fcc000f8e003f */
[----:B------:R-:W-:Y:S02]  /*03e0*/  @UP0 USHF.R.U32.HI UR7, URZ, UR5, UR15 ;  /* 0x000000053f070299 */ /* 0x000fe4000801160f */
.L_x_1562:
[----:B------:R-:W-:Y:S02]  /*03f0*/  ULDC UR4, c[0x0][0x32c] ;  /* 0x0000cb0000047ab9 */ /* 0x000fe40000000800 */
[----:B------:R-:W-:-:S04]  /*0400*/  UIMAD UR4, UR7, UR4, UR4 ;  /* 0x00000004070472a4 */ /* 0x000fc8000f8e0204 */
[----:B------:R-:W-:-:S04]  /*0410*/  UISETP.LT.AND UP0, UPT, UR6, UR4, UPT ;  /* 0x000000040600728c */ /* 0x000fc8000bf01270 */
[----:B------:R-:W-:-:S03]  /*0420*/  USEL UR6, UR6, UR4, UP0 ;  /* 0x0000000406067287 */ /* 0x000fc60008000000 */
.L_x_1560:
[----:B------:R-:W-:Y:S01]  /*0430*/  ULDC.64 UR4, c[0x0][0x2c8] ;  /* 0x0000b20000047ab9 */ /* 0x000fe20000000a00 */
[----:B------:R-:W-:Y:S01]  /*0440*/  PLOP3.LUT P0, PT, PT, PT, UP1, 0x40, 0x0 ;  /* 0x000000000000781c */ /* 0x000fe20003f0e818 */
[----:B------:R-:W-:Y:S02]  /*0450*/  UMOV UR7, 0x3f ;  /* 0x0000003f00077882 */ /* 0x000fe40000000000 */
[----:B------:R-:W-:Y:S02]  /*0460*/  ULDC UR12, c[0x0][0x1d0] ;  /* 0x00007400000c7ab9 */ /* 0x000fe40000000800 */
[----:B------:R-:W-:Y:S02]  /*0470*/  UIMAD.WIDE.U32 UR14, UR13, UR4, URZ ;  /* 0x000000040d0e72a5 */ /* 0x000fe4000f8e003f */
[----:B------:R-:W-:Y:S02]  /*0480*/  UIADD3 UR6, UR6, 0x3f, URZ ;  /* 0x0000003f06067890 */ /* 0x000fe4000fffe03f */
[----:B------:R-:W-:-:S02]  /*0490*/  UIADD3 UR7, UR7, UR12, URZ ;  /* 0x0000000c07077290 */ /* 0x000fc4000fffe03f */
[----:B------:R-:W-:Y:S02]  /*04a0*/  UMOV UR4, UR13 ;  /* 0x0000000d00047c82 */ /* 0x000fe40008000000 */
[----:B------:R-:W-:Y:S02]  /*04b0*/  @UP2 USHF.R.U32.HI UR4, URZ, UR5, UR15 ;  /* 0x000000053f042299 */ /* 0x000fe4000801160f */
[----:B------:R-:W-:Y:S02]  /*04c0*/  ULDC UR11, c[0x0][0x168] ;  /* 0x00005a00000b7ab9 */ /* 0x000fe40000000800 */
[----:B------:R-:W-:Y:S02]  /*04d0*/  USHF.R.S32.HI UR15, URZ, 0x1f, UR6 ;  /* 0x0000001f3f0f7899 */ /* 0x000fe40008011406 */
[----:B------:R-:W-:Y:S02]  /*04e0*/  USHF.R.S32.HI UR14, URZ, 0x1f, UR7 ;  /* 0x0000001f3f0e7899 */ /* 0x000fe40008011407 */
[----:B------:R-:W-:-:S02]  /*04f0*/  UIADD3 UR12, UR12, -UR11, URZ ;  /* 0x8000000b0c0c7290 */ /* 0x000fc4000fffe03f */
[----:B------:R-:W-:Y:S02]  /*0500*/  ULEA.HI UR6, UR15, UR6, URZ, 0x6 ;  /* 0x000000060f067291 */ /* 0x000fe4000f8f303f */
[----:B------:R-:W-:Y:S02]  /*0510*/  ULEA.HI UR14, UR14, UR7, URZ, 0x6 ;  /* 0x000000070e0e7291 */ /* 0x000fe4000f8f303f */
[----:B------:R-:W-:Y:S02]  /*0520*/  UIADD3 UR4, UR12, UR4, URZ ;  /* 0x000000040c047290 */ /* 0x000fe4000fffe03f */
[----:B------:R-:W-:Y:S02]  /*0530*/  ULDC UR5, c[0x0][0x324] ;  /* 0x0000c90000057ab9 */ /* 0x000fe40000000800 */
[----:B------:R-:W-:Y:S02]  /*0540*/  USHF.R.S32.HI UR6, URZ, 0x6, UR6 ;  /* 0x000000063f067899 */ /* 0x000fe40008011406 */
[----:B------:R-:W-:-:S02]  /*0550*/  USHF.R.S32.HI UR14, URZ, 0x6, UR14 ;  /* 0x000000063f0e7899 */ /* 0x000fc4000801140e */
[----:B------:R-:W-:Y:S02]  /*0560*/  UIADD3 UR5, UR4, -UR5, URZ ;  /* 0x8000000504057290 */ /* 0x000fe4000fffe03f */
[----:B------:R-:W-:-:S04]  /*0570*/  UISETP.LT.AND UP0, UPT, UR14, UR6, UPT ;  /* 0x000000060e00728c */ /* 0x000fc8000bf01270 */
[----:B------:R-:W-:Y:S01]  /*0580*/  USEL UR6, UR14, UR6, UP0 ;  /* 0x000000060e067287 */ /* 0x000fe20008000000 */
[----:B------:R-:W-:Y:S01]  /*0590*/  MOV R3, UR5 ;  /* 0x0000000500037c02 */ /* 0x000fe20008000f00 */
[----:B------:R-:W-:Y:S05]  /*05a0*/  @P0 BRA `(.L_x_1563) ;  /* 0x0000010000000947 */ /* 0x000fea0003800000 */
[----:B------:R-:W-:-:S04]  /*05b0*/  MOV R4, UR4 ;  /* 0x0000000400047c02 */ /* 0x000fc80008000f00 */
        /* <DEDUP_REMOVED lines=9> */
.L_x_1564:
[----:B------:R-:W-:-:S04]  /*0650*/  MOV R2, c[0x0][0x32c] ;  /* 0x0000cb0000027a02 */ /* 0x000fc80000000f00 */
[----:B------:R-:W-:-:S13]  /*0660*/  ISETP.NE.AND P0, PT, R2, 0x1, PT ;  /* 0x000000010200780c */ /* 0x000fda0003f05270 */
[----:B------:R-:W-:-:S05]  /*0670*/  @P0 IMAD.HI.U32 R2, R4, c[0x0][0x330], RZ ;  /* 0x0000cc0004020a27 */ /* 0x000fca00078e00ff */
[----:B------:R-:W-:-:S05]  /*0680*/  @P0 SHF.R.U32.HI R4, RZ, c[0x0][0x334], R2 ;  /* 0x0000cd00ff040a19 */ /* 0x000fca0000011602 */
.L_x_1565:
[----:B------:R-:W-:-:S05]  /*0690*/  IMAD R4, R4, c[0x0][0x32c], RZ ;  /* 0x0000cb0004047a24 */ /* 0x000fca00078e02ff */
[----:B------:R-:W-:-:S04]  /*06a0*/  IMNMX R3, R3, R4, !PT ;  /* 0x0000000403037217 */ /* 0x000fc80007800200 */
.L_x_1563:
[----:B------:R-:W-:Y:S01]  /*06b0*/  SHF.R.S32.HI R2, RZ, 0x1f, R3 ;  /* 0x0000001fff027819 */ /* 0x000fe20000011403 */
[----:B------:R-:W-:Y:S01]  /*06c0*/  USHF.R.U32.HI UR5, URZ, 0x10, UR10 ;  /* 0x000000103f057899 */ /* 0x000fe2000801160a */
[----:B------:R-:W-:Y:S01]  /*06d0*/  IMAD.MOV.U32 R132, RZ, RZ, RZ ;  /* 0x000000ffff847224 */ /* 0x000fe200078e00ff */
[----:B------:R-:W-:Y:S01]  /*06e0*/  ULDC UR4, c[0x0][0x338] ;  /* 0x0000ce0000047ab9 */ /* 0x000fe20000000800 */
[----:B------:R-:W-:Y:S01]  /*06f0*/  LEA.HI R2, R2, R3, RZ, 0x6 ;  /* 0x0000000302027211 */ /* 0x000fe200078f30ff */
[----:B------:R-:W-:-:S03]  /*0700*/  UISETP.NE.AND UP0, UPT, UR5, URZ, UPT ;  /* 0x0000003f0500728c */ /* 0x000fc6000bf05270 */
[----:B------:R-:W-:Y:S01]  /*0710*/  SHF.R.S32.HI R189, RZ, 0x6, R2 ;  /* 0x00000006ffbd7819 */ /* 0x000fe20000011402 */
[----:B------:R-:W-:-:S03]  /*0720*/  USEL UR4, UR5, UR4, UP0 ;  /* 0x0000000405047287 */ /* 0x000fc60008000000 */
[----:B------:R-:W-:-:S04]  /*0730*/  IMNMX R189, RZ, R189, !PT ;  /* 0x000000bdffbd7217 */ /* 0x000fc80007800200 */
[----:B------:R-:W-:-:S13]  /*0740*/  ISETP.LT.AND P0, PT, R189, UR6, PT ;  /* 0x00000006bd007c0c */ /* 0x000fda000bf01270 */
[----:B------:R-:W-:Y:S05]  /*0750*/  @!P0 BRA `(.L_x_1566) ;  /* 0x000001c000008947 */ /* 0x000fea0003800000 */
[----:B------:R-:W-:Y:S01]  /*0760*/  IMAD.U32 R2, RZ, RZ, UR4 ;  /* 0x00000004ff027e24 */ /* 0x000fe2000f8e00ff */
[----:B------:R-:W-:-:S04]  /*0770*/  UIADD3 UR5, UR4, -0x1, UR6 ;  /* 0xffffffff04057890 */ /* 0x000fc8000fffe006 */
[-C--:B------:R-:W-:Y:S02]  /*0780*/  IABS R5, R2.reuse ;  /* 0x0000000200057213 */ /* 0x080fe40000000000 */
[----:B------:R-:W-:Y:S02]  /*0790*/  IADD3 R7, -R189, UR5, RZ ;  /* 0x00000005bd077c10 */ /* 0x000fe4000fffe1ff */
[----:B------:R-:W1:Y:S01]  /*07a0*/  I2F.RP R10, R5 ;  /* 0x00000005000a7306 */ /* 0x000e620000209400 */
[----:B------:R-:W-:Y:S02]  /*07b0*/  IABS R2, R2 ;  /* 0x0000000200027213 */ /* 0x000fe40000000000 */
[----:B------:R-:W-:Y:S02]  /*07c0*/  IABS R3, R7 ;  /* 0x0000000700037213 */ /* 0x000fe40000000000 */
[----:B------:R-:W-:Y:S01]  /*07d0*/  LOP3.LUT R7, R7, UR4, RZ, 0x3c, !PT ;  /* 0x0000000407077c12 */ /* 0x000fe2000f8e3cff */
        /* <DEDUP_REMOVED lines=14> */
[----:B------:R-:W-:Y:S02]  /*08c0*/  ISETP.NE.AND P1, PT, RZ, UR4, PT ;  /* 0x00000004ff007c0c */ /* 0x000fe4000bf25270 */
[----:B------:R-:W-:-:S13]  /*08d0*/  ISETP.GE.U32.AND P2, PT, R2, R5, PT ;  /* 0x000000050200720c */ /* 0x000fda0003f46070 */
[----:B------:R-:W-:-:S05]  /*08e0*/  @P2 IADD3 R4, R4, 0x1, RZ ;  /* 0x0000000104042810 */ /* 0x000fca0007ffe0ff */
[----:B------:R-:W-:Y:S01]  /*08f0*/  @!P0 IMAD.MOV R4, RZ, RZ, -R4 ;  /* 0x000000ffff048224 */ /* 0x000fe200078e0a04 */
[----:B------:R-:W-:-:S05]  /*0900*/  @!P1 LOP3.LUT R4, RZ, UR4, RZ, 0x33, !PT ;  /* 0x00000004ff049c12 */ /* 0x000fca000f8e33ff */
[----:B------:R-:W-:Y:S02]  /*0910*/  IMAD.MOV.U32 R132, RZ, RZ, R4 ;  /* 0x000000ffff847224 */ /* 0x000fe400078e0004 */
.L_x_1566:
[----:B------:R-:W-:Y:S01]  /*0920*/  ULOP3.LUT UR10, UR10, 0xffff, URZ, 0xc0, !UPT ;  /* 0x0000ffff0a0a7892 */ /* 0x000fe2000f8ec03f */
[----:B------:R-:W-:Y:S01]  /*0930*/  PLOP3.LUT P2, PT, PT, PT, PT, 0x80, 0x0 ;  /* 0x000000000000781c */ /* 0x000fe20003f4f070 */
[----:B------:R-:W-:Y:S01]  /*0940*/  IMAD.MOV.U32 R7, RZ, RZ, RZ ;  /* 0x000000ffff077224 */ /* 0x000fe200078e00ff */
[----:B------:R-:W-:Y:S01]  /*0950*/  MOV R4, RZ ;  /* 0x000000ff00047202 */ /* 0x000fe20000000f00 */
[----:B------:R-:W-:Y:S01]  /*0960*/  CS2R R84, SRZ ;  /* 0x0000000000547805 */ /* 0x000fe2000001ff00 */
[----:B------:R-:W-:Y:S01]  /*0970*/  CS2R R82, SRZ ;  /* 0x0000000000527805 */ /* 0x000fe2000001ff00 */
[----:B------:R-:W-:Y:S01]  /*0980*/  IMAD R189, R132, UR10, R189 ;  /* 0x0000000a84bd7c24 */ /* 0x000fe2000f8e02bd */
[----:B------:R-:W-:Y:S01]  /*0990*/  ULDC.64 UR10, c[0x0][0x118] ;  /* 0x00004600000a7ab9 */ /* 0x000fe20000000a00 */
[----:B------:R-:W-:Y:S01]  /*09a0*/  CS2R R80, SRZ ;  /* 0x0000000000507805 */ /* 0x000fe2000001ff00 */
[----:B------:R-:W-:Y:S01]  /*09b0*/  CS2R R78, SRZ ;  /* 0x00000000004e7805 */ /* 0x000fe2000001ff00 */
[----:B------:R-:W-:Y:S01]  /*09c0*/  IMAD.IADD R132, R189, 0x1, R132 ;  /* 0x00000001bd847824 */ /* 0x000fe200078e0284 */
[----:B------:R-:W-:Y:S01]  /*09d0*/  CS2R R76, SRZ ;  /* 0x00000000004c7805 */ /* 0x000fe2000001ff00 */
[----:B------:R-:W-:Y:S01]  /*09e0*/  CS2R R74, SRZ ;  /* 0x00000000004a7805 */ /* 0x000fe2000001ff00 */
[----:B------:R-:W-:Y:S01]  /*09f0*/  CS2R R72, SRZ ;  /* 0x0000000000487805 */ /* 0x000fe2000001ff00 */
[----:B------:R-:W-:Y:S01]  /*0a00*/  CS2R R70, SRZ ;  /* 0x0000000000467805 */ /* 0x000fe2000001ff00 */
[----:B------:R-:W-:Y:S01]  /*0a10*/  IMNMX R132, R132, UR6, PT ;  /* 0x0000000684847c17 */ /* 0x000fe2000b800200 */
        /* <DEDUP_REMOVED lines=47> */
[----:B------:R-:W-:-:S05]  /*0d10*/  @P4 IMAD.WIDE R4, R0, R3, c[0x0][0x340] ;  /* 0x0000d00000044625 */ /* 0x000fca00078e0203 */
[----:B------:R1:W2:Y:S01]  /*0d20*/  @P4 LDG.E R2, [R4.64] ;  /* 0x0000000a04024981 */ /* 0x0002a2000c1e1900 */
[----:B------:R-:W-:Y:S01]  /*0d30*/  SHF.R.S32.HI R81, RZ, 0x1f, R6 ;  /* 0x0000001fff517819 */ /* 0x000fe20000011406 */
[----:B------:R-:W-:Y:S01]  /*0d40*/  UIMAD UR6, UR14, UR4, URZ ;  /* 0x000000040e0672a4 */ /* 0x000fe2000f8e023f */
[----:B------:R-:W-:Y:S01]  /*0d50*/  PLOP3.LUT P2, PT, PT, PT, UP2, 0x80, 0x0 ;  /* 0x000000000000781c */ /* 0x000fe20003f4f028 */
[----:B------:R-:W-:Y:S01]  /*0d60*/  UIMAD.WIDE.U32 UR16, UR8, UR4, URZ ;  /* 0x00000004081072a5 */ /* 0x000fe2000f8e003f */
[CC--:B------:R-:W-:Y:S01]  /*0d70*/  LEA.HI R8, R81.reuse, R6.reuse, RZ, 0x3 ;  /* 0x0000000651087211 */ /* 0x0c0fe200078f18ff */
[----:B------:R-:W-:Y:S01]  /*0d80*/  UIMAD UR4, UR8, UR5, UR6 ;  /* 0x00000005080472a4 */ /* 0x000fe2000f8e0206 */
[CC--:B------:R-:W-:Y:S01]  /*0d90*/  LEA.HI R19, R81.reuse, R6.reuse, RZ, 0x4 ;  /* 0x0000000651137211 */ /* 0x0c0fe200078f20ff */
[----:B------:R-:W-:Y:S01]  /*0da0*/  BSSY B0, `(.L_x_1568) ;  /* 0x0000097000007945 */ /* 0x000fe20003800000 */
[----:B------:R-:W-:Y:S01]  /*0db0*/  LOP3.LUT R3, R8, 0xfffffff8, RZ, 0xc0, !PT ;  /* 0xfffffff808037812 */ /* 0x000fe200078ec0ff */
[----:B------:R-:W-:Y:S01]  /*0dc0*/  UIADD3 UR4, UR17, UR4, URZ ;  /* 0x0000000411047290 */ /* 0x000fe2000fffe03f */
[----:B------:R-:W-:Y:S01]  /*0dd0*/  SHF.R.S32.HI R9, RZ, 0x3, R8 ;  /* 0x00000003ff097819 */ /* 0x000fe20000011408 */
[----:B------:R-:W-:Y:S01]  /*0de0*/  IMAD.U32 R21, RZ, RZ, UR17 ;  /* 0x00000011ff157e24 */ /* 0x000fe2000f8e00ff */
[----:B------:R-:W-:Y:S01]  /*0df0*/  PLOP3.LUT P0, PT, PT, PT, UP2, 0x80, 0x0 ;  /* 0x000000000000781c */ /* 0x000fe20003f0f028 */
[----:B------:R-:W-:Y:S01]  /*0e00*/  IMAD.IADD R208, R6, 0x1, -R3 ;  /* 0x0000000106d07824 */ /* 0x000fe200078e0a03 */
[----:B------:R-:W-:Y:S01]  /*0e10*/  LEA.HI R13, R81, R6, RZ, 0x6 ;  /* 0x00000006510d7211 */ /* 0x000fe200078f30ff */
[----:B------:R-:W-:Y:S01]  /*0e20*/  IMAD.SHL.U32 R7, R9, 0x40, RZ ;  /* 0x0000004009077824 */ /* 0x000fe200078e00ff */
[----:B------:R-:W-:Y:S01]  /*0e30*/  ULDC.64 UR6, c[0x0][0x1e8] ;  /* 0x00007a0000067ab9 */ /* 0x000fe20000000a00 */
[C---:B------:R-:W-:Y:S01]  /*0e40*/  IMAD.SHL.U32 R18, R208.reuse, 0x8, RZ ;  /* 0x00000008d0127824 */ /* 0x040fe200078e00ff */
[----:B------:R-:W-:Y:S01]  /*0e50*/  UIMAD UR6, UR14, UR6, URZ ;  /* 0x000000060e0672a4 */ /* 0x000fe2000f8e023f */
[----:B------:R-:W-:Y:S01]  /*0e60*/  IMAD.SHL.U32 R17, R208, 0x40, RZ ;  /* 0x00000040d0117824 */ /* 0x000fe200078e00ff */
[----:B------:R-:W-:Y:S01]  /*0e70*/  LOP3.LUT R7, R7, 0x1c0, RZ, 0xc0, !PT ;  /* 0x000001c007077812 */ /* 0x000fe200078ec0ff */
[----:B------:R-:W-:Y:S01]  /*0e80*/  IMAD.U32 R20, RZ, RZ, UR16 ;  /* 0x00000010ff147e24 */ /* 0x000fe2000f8e00ff */
[----:B------:R-:W-:Y:S01]  /*0e90*/  UIMAD UR6, UR8, UR7, UR6 ;  /* 0x00000007080672a4 */ /* 0x000fe2000f8e0206 */
[----:B------:R-:W-:Y:S01]  /*0ea0*/  IMAD.U32 R21, RZ, RZ, UR4 ;  /* 0x00000004ff157e24 */ /* 0x000fe2000f8e00ff */
[----:B-1----:R-:W-:Y:S01]  /*0eb0*/  SHF.R.S32.HI R5, RZ, 0x4, R19 ;  /* 0x00000004ff057819 */ /* 0x002fe20000011413 */
[----:B------:R-:W-:Y:S01]  /*0ec0*/  IMAD.SHL.U32 R13, R13, 0x8, RZ ;  /* 0x000000080d0d7824 */ /* 0x000fe200078e00ff */
[----:B------:R-:W-:Y:S01]  /*0ed0*/  LOP3.LUT R3, R7, 0x38, R18, 0xf8, !PT ;  /* 0x0000003807037812 */ /* 0x000fe200078ef812 */
[----:B------:R-:W-:Y:S01]  /*0ee0*/  IMAD.WIDE.U32 R20, R0, c[0x0][0x1c0], R20 ;  /* 0x0000700000147a25 */ /* 0x000fe200078e0014 */
[C---:B------:R-:W-:Y:S01]  /*0ef0*/  LEA.HI R4, R19.reuse, R5, RZ, 0x1 ;  /* 0x0000000513047211 */ /* 0x040fe200078f08ff */
[----:B------:R-:W-:Y:S01]  /*0f00*/  ULDC.64 UR4, c[0x0][0x210] ;  /* 0x0000840000047ab9 */ /* 0x000fe20000000a00 */
[----:B------:R-:W-:Y:S01]  /*0f10*/  LOP3.LUT R19, R19, 0xfffffff0, RZ, 0xc0, !PT ;  /* 0xfffffff013137812 */ /* 0x000fe200078ec0ff */
[----:B------:R-:W-:Y:S01]  /*0f20*/  UIMAD UR4, UR14, UR4, URZ ;  /* 0x000000040e0472a4 */ /* 0x000fe2000f8e023f */
[----:B------:R-:W-:Y:S01]  /*0f30*/  SHF.R.U32.HI R194, RZ, 0x3, R7 ;  /* 0x00000003ffc27819 */ /* 0x000fe20000011607 */
[----:B------:R-:W-:Y:S01]  /*0f40*/  IMAD R7, R208, 0x20, R9 ;  /* 0x00000020d0077824 */ /* 0x000fe200078e0209 */
[----:B------:R-:W-:Y:S01]  /*0f50*/  LOP3.LUT R4, R4, 0xfffffffe, RZ, 0xc0, !PT ;  /* 0xfffffffe04047812 */ /* 0x000fe200078ec0ff */
[----:B------:R-:W-:Y:S01]  /*0f60*/  IMAD.IADD R19, R6, 0x1, -R19 ;  /* 0x0000000106137824 */ /* 0x000fe200078e0a13 */
[----:B------:R-:W-:Y:S01]  /*0f70*/  LOP3.LUT R17, R17, 0x1c0, RZ, 0xc0, !PT ;  /* 0x000001c011117812 */ /* 0x000fe200078ec0ff */
[----:B------:R-:W-:Y:S01]  /*0f80*/  UIMAD UR4, UR8, UR5, UR4 ;  /* 0x00000005080472a4 */ /* 0x000fe2000f8e0204 */
[----:B------:R-:W-:Y:S01]  /*0f90*/  IADD3 R7, R7, UR13, RZ ;  /* 0x0000000d07077c10 */ /* 0x000fe2000fffe0ff */
[----:B------:R-:W-:Y:S01]  /*0fa0*/  IMAD.IADD R4, R5, 0x1, -R4 ;  /* 0x0000000105047824 */ /* 0x000fe200078e0a04 */
[----:B------:R-:W-:Y:S01]  /*0fb0*/  IADD3 R5, R18, 0x80, RZ ;  /* 0x0000008012057810 */ /* 0x000fe20007ffe0ff */
[----:B------:R-:W-:Y:S01]  /*0fc0*/  ULDC UR5, c[0x0][0x2c4] ;  /* 0x0000b10000057ab9 */ /* 0x000fe20000000800 */
[----:B------:R-:W-:Y:S01]  /*0fd0*/  SHF.R.S32.HI R14, RZ, 0x1f, R19 ;  /* 0x0000001fff0e7819 */ /* 0x000fe20000011413 */
[----:B------:R-:W-:Y:S01]  /*0fe0*/  @P2 IMAD.HI.U32 R10, R7, c[0x0][0x2c8], RZ ;  /* 0x0000b200070a2a27 */ /* 0x000fe200078e00ff */
[----:B------:R-:W-:-:S02]  /*0ff0*/  ISETP.GE.AND P1, PT, R5, c[0x0][0x1d4], PT ;  /* 0x0000750005007a0c */ /* 0x000fc40003f26270 */
[----:B------:R-:W-:Y:S01]  /*1000*/  ISETP.GE.AND P5, PT, R5, c[0x0][0x198], PT ;  /* 0x0000660005007a0c */ /* 0x000fe20003fa6270 */
[----:B------:R-:W-:Y:S01]  /*1010*/  IMAD.MOV.U32 R15, RZ, RZ, R7 ;  /* 0x000000ffff0f7224 */ /* 0x000fe200078e0007 */
[----:B------:R-:W-:Y:S02]  /*1020*/  LOP3.LUT R194, R3, R194, RZ, 0x3c, !PT ;  /* 0x000000c203c27212 */ /* 0x000fe400078e3cff */
[----:B------:R-:W-:Y:S02]  /*1030*/  LEA.HI R5, R14, R19, RZ, 0x3 ;  /* 0x000000130e057211 */ /* 0x000fe400078f18ff */
[----:B------:R-:W-:Y:S02]  /*1040*/  SHF.R.S32.HI R3, RZ, 0x1f, R0 ;  /* 0x0000001fff037819 */ /* 0x000fe40000011400 */
[----:B------:R-:W-:Y:S02]  /*1050*/  @P0 SHF.R.U32.HI R15, RZ, c[0x0][0x2cc], R10 ;  /* 0x0000b300ff0f0a19 */ /* 0x000fe4000001160a */
[----:B------:R-:W-:Y:S01]  /*1060*/  LOP3.LUT R8, R17, 0x8, R8, 0xf8, !PT ;  /* 0x0000000811087812 */ /* 0x000fe200078ef808 */
[----:B------:R-:W-:Y:S01]  /*1070*/  IMAD R23, R3, c[0x0][0x1c0], RZ ;  /* 0x0000700003177a24 */ /* 0x000fe200078e02ff */
[----:B------:R-:W-:-:S02]  /*1080*/  LOP3.LUT R16, R5, 0xfffffff8, RZ, 0xc0, !PT ;  /* 0xfffffff805107812 */ /* 0x000fc400078ec0ff */
[----:B------:R-:W-:Y:S01]  /*1090*/  SHF.R.U32.HI R17, RZ, 0x3, R17 ;  /* 0x00000003ff117819 */ /* 0x000fe20000011611 */
[----:B------:R-:W-:Y:S01]  /*10a0*/  IMAD R23, R0, c[0x0][0x1c4], R23 ;  /* 0x0000710000177a24 */ /* 0x000fe200078e0217 */
[----:B------:R-:W-:Y:S01]  /*10b0*/  SHF.R.S32.HI R10, RZ, 0x1f, R9 ;  /* 0x0000001fff0a7819 */ /* 0x000fe20000011409 */
[----:B------:R-:W-:Y:S01]  /*10c0*/  IMAD.IADD R16, R19, 0x1, -R16 ;  /* 0x0000000113107824 */ /* 0x000fe200078e0a10 */
[----:B------:R-:W-:Y:S01]  /*10d0*/  LOP3.LUT R17, R8, R17, RZ, 0x3c, !PT ;  /* 0x0000001108117212 */ /* 0x000fe200078e3cff */
[----:B------:R-:W-:Y:S01]  /*10e0*/  IMAD.IADD R21, R21, 0x1, R23 ;  /* 0x0000000115157824 */ /* 0x000fe200078e0217 */
[----:B------:R-:W-:Y:S01]  /*10f0*/  SHF.R.S32.HI R19, RZ, 0x1f, R18 ;  /* 0x0000001fff137819 */ /* 0x000fe20000011412 */
[----:B------:R-:W-:Y:S01]  /*1100*/  IMAD R8, R10, c[0x0][0x1e0], RZ ;  /* 0x000078000a087a24 */ /* 0x000fe200078e02ff */
[----:B------:R-:W-:Y:S01]  /*1110*/  LOP3.LUT R194, R194, 0xfffffe00, R13, 0xf8, !PT ;  /* 0xfffffe00c2c27812 */ /* 0x000fe200078ef80d */
[----:B------:R-:W-:Y:S01]  /*1120*/  IMAD R10, R10, c[0x0][0x208], RZ ;  /* 0x000082000a0a7a24 */ /* 0x000fe200078e02ff */
[--C-:B------:R-:W-:Y:S01]  /*1130*/  SHF.R.S32.HI R14, RZ, 0x1f, R15.reuse ;  /* 0x0000001fff0e7819 */ /* 0x100fe2000001140f */
[C---:B------:R-:W-:Y:S01]  /*1140*/  IMAD R13, R9.reuse, c[0x0][0x1e4], R8 ;  /* 0x00007900090d7a24 */ /* 0x040fe200078e0208 */
[C---:B------:R-:W-:Y:S01]  /*1150*/  LOP3.LUT P2, RZ, R16.reuse, 0x4, RZ, 0xc0, !PT ;  /* 0x0000000410ff7812 */ /* 0x040fe2000784c0ff */
[----:B------:R-:W-:Y:S01]  /*1160*/  IMAD.MOV R8, RZ, RZ, -R15 ;  /* 0x000000ffff087224 */ /* 0x000fe200078e0a0f */
[----:B------:R-:W-:Y:S01]  /*1170*/  LOP3.LUT P3, RZ, R16, 0x2, RZ, 0xc0, !PT ;  /* 0x0000000210ff7812 */ /* 0x000fe2000786c0ff */
[C---:B------:R-:W-:Y:S01]  /*1180*/  IMAD R10, R9.reuse, c[0x0][0x20c], R10 ;  /* 0x00008300090a7a24 */ /* 0x040fe200078e020a */
[----:B------:R-:W-:Y:S01]  /*1190*/  P2R R12, PR, RZ, 0x2 ;  /* 0x00000002ff0c7803 */ /* 0x000fe20000000000 */
[----:B------:R-:W-:Y:S01]  /*11a0*/  IMAD.WIDE.U32 R24, R9, c[0x0][0x1e0], R18 ;  /* 0x0000780009187a25 */ /* 0x000fe200078e0012 */
[----:B------:R-:W-:-:S02]  /*11b0*/  LOP3.LUT P1, RZ, R208, 0x2, RZ, 0xc0, !PT ;  /* 0x00000002d0ff7812 */ /* 0x000fc4000782c0ff */
[----:B------:R-:W-:Y:S01]  /*11c0*/  LEA.HI R80, R81, R6, RZ, 0x5 ;  /* 0x0000000651507211 */ /* 0x000fe200078f28ff */
[----:B------:R-:W-:Y:S01]  /*11d0*/  IMAD.WIDE.U32 R22, R9, c[0x0][0x208], R18 ;  /* 0x0000820009167a25 */ /* 0x000fe200078e0012 */
[----:B------:R-:W-:-:S03]  /*11e0*/  P2R R11, PR, RZ, 0x20 ;  /* 0x00000020ff0b7803 */ /* 0x000fc60000000000 */
[----:B------:R-:W-:Y:S02]  /*11f0*/  IMAD R8, R8, c[0x0][0x2c4], R7 ;  /* 0x0000b10008087a24 */ /* 0x000fe400078e0207 */
[----:B------:R-:W-:Y:S02]  /*1200*/  IMAD.IADD R25, R25, 0x1, R13 ;  /* 0x0000000119197824 */ /* 0x000fe400078e020d */
[----:B------:R-:W-:Y:S02]  /*1210*/  IMAD.IADD R23, R23, 0x1, R10 ;  /* 0x0000000117177824 */ /* 0x000fe400078e020a */
[----:B------:R-:W-:Y:S02]  /*1220*/  IMAD.U32 R7, RZ, RZ, UR8 ;  /* 0x00000008ff077e24 */ /* 0x000fe4000f8e00ff */
[----:B------:R-:W-:Y:S02]  /*1230*/  IMAD R14, R14, c[0x0][0x1b0], RZ ;  /* 0x00006c000e0e7a24 */ /* 0x000fe400078e02ff */
[----:B------:R-:W-:-:S02]  /*1240*/  IMAD.SHL.U32 R16, R16, 0x40, RZ ;  /* 0x0000004010107824 */ /* 0x000fc400078e00ff */
[----:B------:R-:W-:-:S03]  /*1250*/  IMAD.WIDE.U32 R24, R7, c[0x0][0x1e8], R24 ;  /* 0x00007a0007187a25 */ /* 0x000fc600078e0018 */
[----:B------:R-:W-:Y:S01]  /*1260*/  LOP3.LUT R13, R16, 0x1c0, RZ, 0xc0, !PT ;  /* 0x000001c0100d7812 */ /* 0x000fe200078ec0ff */
[----:B------:R-:W-:Y:S01]  /*1270*/  IMAD.WIDE.U32 R22, R7, c[0x0][0x210], R22 ;  /* 0x0000840007167a25 */ /* 0x000fe200078e0016 */
[----:B------:R-:W-:Y:S02]  /*1280*/  SHF.R.S32.HI R7, RZ, 0x1f, R8 ;  /* 0x0000001fff077819 */ /* 0x000fe40000011408 */
[----:B------:R-:W-:Y:S01]  /*1290*/  IADD3 R16, R9, UR13, RZ ;  /* 0x0000000d09107c10 */ /* 0x000fe2000fffe0ff */
[----:B------:R-:W-:Y:S01]  /*12a0*/  IMAD R184, R4, 0x200, R17 ;  /* 0x0000020004b87824 */ /* 0x000fe200078e0211 */
[----:B------:R-:W-:Y:S01]  /*12b0*/  IADD3 R23, R23, UR4, RZ ;  /* 0x0000000417177c10 */ /* 0x000fe2000fffe0ff */
[----:B------:R-:W-:Y:S01]  /*12c0*/  IMAD.WIDE.U32 R20, R15, c[0x0][0x1b0], R20 ;  /* 0x00006c000f147a25 */ /* 0x000fe200078e0014 */
[----:B------:R-:W-:Y:S01]  /*12d0*/  ULDC UR4, c[0x0][0x168] ;  /* 0x00005a0000047ab9 */ /* 0x000fe20000000800 */
[----:B------:R-:W-:Y:S01]  /*12e0*/  IADD3 R25, R25, UR6, RZ ;  /* 0x0000000619197c10 */ /* 0x000fe2000fffe0ff */
[----:B------:R-:W-:Y:S01]  /*12f0*/  UIMAD UR4, UR5, UR4, URZ ;  /* 0x00000004050472a4 */ /* 0x000fe2000f8e023f */
[----:B------:R-:W-:-:S02]  /*1300*/  IMAD R14, R15, c[0x0][0x1b4], R14 ;  /* 0x00006d000f0e7a24 */ /* 0x000fc400078e020e */
[----:B------:R-:W-:Y:S02]  /*1310*/  IMAD.SHL.U32 R4, R4, 0x8, RZ ;  /* 0x0000000804047824 */ /* 0x000fe400078e00ff */
[----:B------:R-:W-:Y:S02]  /*1320*/  IMAD.IADD R21, R21, 0x1, R14 ;  /* 0x0000000115157824 */ /* 0x000fe400078e020e */
[----:B------:R-:W-:Y:S01]  /*1330*/  IMAD R7, R7, c[0x0][0x1a8], RZ ;  /* 0x00006a0007077a24 */ /* 0x000fe200078e02ff */
[----:B------:R-:W-:Y:S01]  /*1340*/  LOP3.LUT R4, R13, 0x8, R4, 0xf8, !PT ;  /* 0x000000080d047812 */ /* 0x000fe200078ef804 */
[----:B------:R-:W-:Y:S01]  /*1350*/  IMAD.WIDE.U32 R14, R8, c[0x0][0x1a8], R20 ;  /* 0x00006a00080e7a25 */ /* 0x000fe200078e0014 */
[----:B------:R-:W-:-:S03]  /*1360*/  SHF.R.U32.HI R13, RZ, 0x3, R13 ;  /* 0x00000003ff0d7819 */ /* 0x000fc6000001160d */
[----:B------:R-:W-:Y:S01]  /*1370*/  IMAD R7, R8, c[0x0][0x1ac], R7 ;  /* 0x00006b0008077a24 */ /* 0x000fe200078e0207 */
[----:B------:R-:W-:Y:S01]  /*1380*/  LOP3.LUT R4, R4, R13, RZ, 0x3c, !PT ;  /* 0x0000000d04047212 */ /* 0x000fe200078e3cff */
[----:B------:R-:W-:Y:S01]  /*1390*/  IMAD.SHL.U32 R13, R5, 0x40, RZ ;  /* 0x00000040050d7824 */ /* 0x000fe200078e00ff */
[----:B------:R-:W-:Y:S01]  /*13a0*/  LEA R10, P0, R14, c[0x0][0x160], 0x1 ;  /* 0x000058000e0a7a11 */ /* 0x000fe200078008ff */
[----:B------:R-:W-:-:S03]  /*13b0*/  IMAD.IADD R5, R15, 0x1, R7 ;  /* 0x000000010f057824 */ /* 0x000fc600078e0207 */
[----:B------:R-:W-:Y:S01]  /*13c0*/  LOP3.LUT R4, R4, 0xfffffe00, R13, 0xf8, !PT ;  /* 0xfffffe0004047812 */ /* 0x000fe200078ef80d */
[----:B------:R1:W3:Y:S01]  /*13d0*/  SHFL.IDX PT, R20, R10, RZ, 0x181f ;  /* 0x00181fff0a147589 */ /* 0x0002e200000e0000 */
[----:B------:R-:W-:Y:S02]  /*13e0*/  IADD3 R13, R18, 0x40, RZ ;  /* 0x00000040120d7810 */ /* 0x000fe40007ffe0ff */
[----:B------:R-:W-:Y:S02]  /*13f0*/  LEA.HI.X R5, R14, c[0x0][0x164], R5, 0x1, P0 ;  /* 0x000059000e057a11 */ /* 0x000fe400000f0c05 */
[----:B------:R-:W-:-:S03]  /*1400*/  LOP3.LUT P0, RZ, R208, 0x4, RZ, 0xc0, !PT ;  /* 0x00000004d0ff7812 */ /* 0x000fc6000780c0ff */
[----:B------:R1:W4:Y:S01]  /*1410*/  SHFL.IDX PT, R21, R5, RZ, 0x181f ;  /* 0x00181fff05157589 */ /* 0x00032200000e0000 */
[--C-:B--2---:R-:W-:Y:S01]  /*1420*/  @P4 IMAD.MOV.U32 R196, RZ, RZ, R2.reuse ;  /* 0x000000ffffc44224 */ /* 0x104fe200078e0002 */
[----:B------:R-:W-:Y:S01]  /*1430*/  @P4 SHF.R.S32.HI R197, RZ, 0x1f, R2 ;  /* 0x0000001fffc54819 */ /* 0x000fe20000011402 */
[----:B------:R-:W-:Y:S01]  /*1440*/  @!P4 IMAD.MOV.U32 R196, RZ, RZ, R0 ;  /* 0x000000ffffc4c224 */ /* 0x000fe200078e0000 */
[----:B------:R-:W-:Y:S01]  /*1450*/  LEA.HI R0, R81, R6, RZ, 0x3 ;  /* 0x0000000651007211 */ /* 0x000fe200078f18ff */
[----:B------:R-:W-:Y:S01]  /*1460*/  @!P4 IMAD.MOV.U32 R197, RZ, RZ, R3 ;  /* 0x000000ffffc5c224 */ /* 0x000fe200078e0003 */
[----:B------:R-:W-:Y:S01]  /*1470*/  ISETP.GE.AND P4, PT, R16, UR4, PT ;  /* 0x0000000410007c0c */ /* 0x000fe2000bf86270 */
[----:B------:R-:W-:Y:S01]  /*1480*/  IMAD.MOV.U32 R2, RZ, RZ, 0x10 ;  /* 0x00000010ff027424 */ /* 0x000fe200078e00ff */
[----:B------:R-:W-:Y:S01]  /*1490*/  LOP3.LUT R7, R0, 0xfffffff8, RZ, 0xc0, !PT ;  /* 0xfffffff800077812 */ /* 0x000fe200078ec0ff */
[C---:B------:R-:W-:Y:S01]  /*14a0*/  IMAD R203, R197.reuse, c[0x0][0x1f0], RZ ;  /* 0x00007c00c5cb7a24 */ /* 0x040fe200078e02ff */
[----:B------:R-:W-:Y:S01]  /*14b0*/  P2R R0, PR, RZ, 0x2 ;  /* 0x00000002ff007803 */ /* 0x000fe20000000000 */
[----:B------:R-:W-:Y:S01]  /*14c0*/  IMAD R201, R197, c[0x0][0x218], RZ ;  /* 0x00008600c5c97a24 */ /* 0x000fe200078e02ff */
[----:B------:R-:W-:Y:S01]  /*14d0*/  ISETP.GE.AND P1, PT, R13, c[0x0][0x198], PT ;  /* 0x000066000d007a0c */ /* 0x000fe20003f26270 */
[----:B------:R-:W-:Y:S01]  /*14e0*/  IMAD.IADD R8, R6, 0x1, -R7 ;  /* 0x0000000106087824 */ /* 0x000fe200078e0a07 */
[----:B------:R-:W-:Y:S01]  /*14f0*/  SEL R2, R2, 0xfffffff0, !P3 ;  /* 0xfffffff002027807 */ /* 0x000fe20005800000 */
[----:B------:R-:W-:Y:S01]  /*1500*/  IMAD.MOV.U32 R3, RZ, RZ, 0x20 ;  /* 0x00000020ff037424 */ /* 0x000fe200078e00ff */
[----:B------:R-:W-:Y:S01]  /*1510*/  P2R R0, PR, RZ, 0x2 ;  /* 0x00000002ff007803 */ /* 0x000fe20000000000 */
[C---:B------:R-:W-:Y:S01]  /*1520*/  IMAD R203, R196.reuse, c[0x0][0x1f4], R203 ;  /* 0x00007d00c4cb7a24 */ /* 0x040fe200078e02cb */
[----:B------:R-:W-:Y:S01]  /*1530*/  SHF.R.S32.HI R7, RZ, 0x5, R80 ;  /* 0x00000005ff077819 */ /* 0x000fe20000011450 */
[C---:B------:R-:W-:Y:S01]  /*1540*/  IMAD R201, R196.reuse, c[0x0][0x21c], R201 ;  /* 0x00008700c4c97a24 */ /* 0x040fe200078e02c9 */
[----:B------:R-:W-:Y:S01]  /*1550*/  SEL R3, R3, 0xffffffe0, !P2 ;  /* 0xffffffe003037807 */ /* 0x000fe20005000000 */
[----:B------:R-:W-:Y:S01]  /*1560*/  IMAD.WIDE.U32 R198, R196, c[0x0][0x1f0], R24 ;  /* 0x00007c00c4c67a25 */ /* 0x000fe200078e0018 */
[----:B------:R-:W-:-:S02]  /*1570*/  ISETP.GE.AND P3, PT, R18, c[0x0][0x1d4], PT ;  /* 0x0000750012007a0c */ /* 0x000fc40003f66270 */
[----:B------:R-:W-:Y:S01]  /*1580*/  ISETP.GE.AND P2, PT, R13, c[0x0][0x1d4], PT ;  /* 0x000075000d007a0c */ /* 0x000fe20003f46270 */
[----:B------:R-:W-:Y:S01]  /*1590*/  IMAD.SHL.U32 R8, R8, 0x8, RZ ;  /* 0x0000000808087824 */ /* 0x000fe200078e00ff */
[----:B------:R-:W-:Y:S01]  /*15a0*/  ISETP.NE.AND P1, PT, R12, RZ, PT ;  /* 0x000000ff0c00720c */ /* 0x000fe20003f25270 */
[----:B------:R-:W-:-:S03]  /*15b0*/  IMAD.WIDE.U32 R196, R196, c[0x0][0x218], R22 ;  /* 0x00008600c4c47a25 */ /* 0x000fc600078e0016 */
[----:B------:R-:W-:Y:S01]  /*15c0*/  ISETP.GE.AND P6, PT, R8, c[0x0][0x198], PT ;  /* 0x0000660008007a0c */ /* 0x000fe20003fc6270 */
[----:B------:R-:W-:Y:S02]  /*15d0*/  IMAD.IADD R203, R199, 0x1, R203 ;  /* 0x00000001c7cb7824 */ /* 0x000fe400078e02cb */
[----:B------:R-:W-:Y:S01]  /*15e0*/  IMAD.IADD R201, R197, 0x1, R201 ;  /* 0x00000001c5c97824 */ /* 0x000fe200078e02c9 */
[----:B------:R-:W-:Y:S05]  /*15f0*/  @P4 BRA `(.L_x_1569) ;  /* 0x0000011000004947 */ /* 0x000fea0003800000 */
[C---:B-1-34-:R-:W-:Y:S02]  /*1600*/  IADD3 R12, R8.reuse, 0x80, RZ ;  /* 0x00000080080c7810 */ /* 0x05afe40007ffe0ff */
[----:B------:R-:W-:Y:S02]  /*1610*/  LEA R22, P4, R8, R20, 0x1 ;  /* 0x0000001408167211 */ /* 0x000fe400078808ff */
[----:B------:R-:W-:Y:S02]  /*1620*/  SHF.R.S32.HI R14, RZ, 0x1f, R13 ;  /* 0x0000001fff0e7819 */ /* 0x000fe4000001140d */
[----:B------:R-:W-:-:S02]  /*1630*/  SHF.R.S32.HI R15, RZ, 0x1f, R12 ;  /* 0x0000001fff0f7819 */ /* 0x000fc4000001140c */
[----:B------:R-:W-:Y:S02]  /*1640*/  LEA.HI.X R23, R8, R21, R19, 0x1, P4 ;  /* 0x0000001508177211 */ /* 0x000fe400020f0c13 */
[----:B------:R-:W-:Y:S02]  /*1650*/  LEA.HI R14, R14, R13, RZ, 0x3 ;  /* 0x0000000d0e0e7211 */ /* 0x000fe400078f18ff */
[----:B------:R-:W-:Y:S02]  /*1660*/  ISETP.NE.AND P4, PT, R0, RZ, PT ;  /* 0x000000ff0000720c */ /* 0x000fe40003f85270 */
[----:B------:R-:W-:Y:S01]  /*1670*/  LEA.HI R15, R15, R12, RZ, 0x3 ;  /* 0x0000000c0f0f7211 */ /* 0x000fe200078f18ff */
[----:B------:R-:W-:Y:S01]  /*1680*/  IMAD.SHL.U32 R12, R194, 0x2, RZ ;  /* 0x00000002c20c7824 */ /* 0x000fe200078e00ff */
[----:B------:R-:W-:Y:S02]  /*1690*/  LOP3.LUT R14, R14, 0xfffffff8, RZ, 0xc0, !PT ;  /* 0xfffffff80e0e7812 */ /* 0x000fe400078ec0ff */
[----:B------:R-:W-:-:S02]  /*16a0*/  LOP3.LUT R15, R15, 0xfffffff8, RZ, 0xc0, !PT ;  /* 0xfffffff80f0f7812 */ /* 0x000fc400078ec0ff */
[----:B------:R-:W-:Y:S01]  /*16b0*/  @!PT LDS RZ, [RZ] ;  /* 0x00000000fffff984 */ /* 0x000fe20000000800 */
[----:B------:R1:W-:Y:S01]  /*16c0*/  LDGSTS.E.BYPASS.LTC128B.128 [R12+0x18100], [R22.64], !P6 ;  /* 0x18100000160c7fae */ /* 0x0003e2000f101d4a */
[----:B------:R-:W-:-:S04]  /*16d0*/  IMAD.WIDE R24, R14, 0x2, R20 ;  /* 0x000000020e187825 */ /* 0x000fc800078e0214 */
[----:B------:R-:W-:Y:S01]  /*16e0*/  IMAD.WIDE R20, R15, 0x2, R20 ;  /* 0x000000020f147825 */ /* 0x000fe200078e0214 */
[----:B------:R1:W-:Y:S04]  /*16f0*/  LDGSTS.E.BYPASS.LTC128B.128 [R12+0x1c100], [R24.64], !P4 ;  /* 0x1c100000180c7fae */ /* 0x0003e8000e101d4a */
[----:B------:R1:W-:Y:S02]  /*1700*/  LDGSTS.E.BYPASS.LTC128B.128 [R12+0x20100], [R20.64], !P5 ;  /* 0x20100000140c7fae */ /* 0x0003e4000e901d4a */
.L_x_1569:
[----:B-1-34-:R-:W-:Y:S05]  /*1710*/  BSYNC B0 ;  /* 0x0000000000007941 */ /* 0x01afea0003800000 */
.L_x_1568:
[----:B------:R-:W-:Y:S01]  /*1720*/  IADD3 R12, R16, 0x20, RZ ;  /* 0x00000020100c7810 */ /* 0x000fe20007ffe0ff */
[----:B------:R1:W2:Y:S01]  /*1730*/  SHFL.IDX PT, R21, R5, 0x1, 0x181f ;  /* 0x00381f0005157f89 */ /* 0x0002a200000e0000 */
[----:B------:R-:W-:Y:S02]  /*1740*/  BSSY B0, `(.L_x_1570) ;  /* 0x0000015000007945 */ /* 0x000fe40003800000 */
[----:B------:R-:W-:Y:S01]  /*1750*/  ISETP.GE.AND P4, PT, R12, UR4, PT ;  /* 0x000000040c007c0c */ /* 0x000fe2000bf86270 */
[----:B------:R1:W3:-:S12]  /*1760*/  SHFL.IDX PT, R20, R10, 0x1, 0x181f ;  /* 0x00381f000a147f89 */ /* 0x0002d800000e0000 */
[----:B------:R-:W-:Y:S05]  /*1770*/  @P4 BRA `(.L_x_1571) ;  /* 0x0000011000004947 */ /* 0x000fea0003800000 */
[C---:B------:R-:W-:Y:S02]  /*1780*/  IADD3 R15, R8.reuse, 0x80, RZ ;  /* 0x00000080080f7810 */ /* 0x040fe40007ffe0ff */
[C---:B---3--:R-:W-:Y:S02]  /*1790*/  LEA R22, P4, R8.reuse, R20, 0x1 ;  /* 0x0000001408167211 */ /* 0x048fe400078808ff */
[----:B------:R-:W-:Y:S02]  /*17a0*/  SHF.R.S32.HI R14, RZ, 0x1f, R13 ;  /* 0x0000001fff0e7819 */ /* 0x000fe4000001140d */
[----:B------:R-:W-:Y:S02]  /*17b0*/  SHF.R.S32.HI R12, RZ, 0x1f, R15 ;  /* 0x0000001fff0c7819 */ /* 0x000fe4000001140f */
[----:B--2---:R-:W-:Y:S02]  /*17c0*/  LEA.HI.X R23, R8, R21, R19, 0x1, P4 ;  /* 0x0000001508177211 */ /* 0x004fe400020f0c13 */
[----:B------:R-:W-:-:S02]  /*17d0*/  LEA.HI R14, R14, R13, RZ, 0x3 ;  /* 0x0000000d0e0e7211 */ /* 0x000fc400078f18ff */
[----:B------:R-:W-:Y:S02]  /*17e0*/  ISETP.NE.AND P4, PT, R0, RZ, PT ;  /* 0x000000ff0000720c */ /* 0x000fe40003f85270 */
[----:B------:R-:W-:Y:S01]  /*17f0*/  LEA.HI R12, R12, R15, RZ, 0x3 ;  /* 0x0000000f0c0c7211 */ /* 0x000fe200078f18ff */
[----:B------:R-:W-:Y:S01]  /*1800*/  IMAD.SHL.U32 R15, R194, 0x2, RZ ;  /* 0x00000002c20f7824 */ /* 0x000fe200078e00ff */
[----:B------:R-:W-:Y:S02]  /*1810*/  LOP3.LUT R14, R14, 0xfffffff8, RZ, 0xc0, !PT ;  /* 0xfffffff80e0e7812 */ /* 0x000fe400078ec0ff */
[----:B------:R-:W-:Y:S02]  /*1820*/  LOP3.LUT R12, R12, 0xfffffff8, RZ, 0xc0, !PT ;  /* 0xfffffff80c0c7812 */ /* 0x000fe400078ec0ff */
[----:B------:R-:W-:Y:S01]  /*1830*/  @!PT LDS RZ, [RZ] ;  /* 0x00000000fffff984 */ /* 0x000fe20000000800 */
[----:B------:R2:W-:Y:S01]  /*1840*/  LDGSTS.E.BYPASS.LTC128B.128 [R15+0x19100], [R22.64], !P6 ;  /* 0x19100000160f7fae */ /* 0x0005e2000f101d4a */
[----:B------:R-:W-:-:S04]  /*1850*/  IMAD.WIDE R24, R14, 0x2, R20 ;  /* 0x000000020e187825 */ /* 0x000fc800078e0214 */
[----:B------:R-:W-:Y:S01]  /*1860*/  IMAD.WIDE R20, R12, 0x2, R20 ;  /* 0x000000020c147825 */ /* 0x000fe200078e0214 */
[----:B------:R2:W-:Y:S04]  /*1870*/  LDGSTS.E.BYPASS.LTC128B.128 [R15+0x1d100], [R24.64], !P4 ;  /* 0x1d100000180f7fae */ /* 0x0005e8000e101d4a */
[----:B------:R2:W-:Y:S02]  /*1880*/  LDGSTS.E.BYPASS.LTC128B.128 [R15+0x21100], [R20.64], !P5 ;  /* 0x21100000140f7fae */ /* 0x0005e4000e901d4a */
.L_x_1571:
[----:B------:R-:W-:Y:S05]  /*1890*/  BSYNC B0 ;  /* 0x0000000000007941 */ /* 0x000fea0003800000 */
.L_x_1570:
[----:B------:R-:W-:Y:S01]  /*18a0*/  IADD3 R12, R16, 0x40, RZ ;  /* 0x00000040100c7810 */ /* 0x000fe20007ffe0ff */
[----:B--2---:R2:W4:Y:S01]  /*18b0*/  SHFL.IDX PT, R21, R5, 0x2, 0x181f ;  /* 0x00581f0005157f89 */ /* 0x00452200000e0000 */
[----:B------:R-:W-:Y:S02]  /*18c0*/  BSSY B0, `(.L_x_1572) ;  /* 0x0000015000007945 */ /* 0x000fe40003800000 */
[----:B------:R-:W-:Y:S01]  /*18d0*/  ISETP.GE.AND P4, PT, R12, UR4, PT ;  /* 0x000000040c007c0c */ /* 0x000fe2000bf86270 */
[----:B---3--:R2:W3:-:S12]  /*18e0*/  SHFL.IDX PT, R20, R10, 0x2, 0x181f ;  /* 0x00581f000a147f89 */ /* 0x0084d800000e0000 */
[----:B------:R-:W-:Y:S05]  /*18f0*/  @P4 BRA `(.L_x_1573) ;  /* 0x0000011000004947 */ /* 0x000fea0003800000 */
[C---:B------:R-:W-:Y:S02]  /*1900*/  IADD3 R15, R8.reuse, 0x80, RZ ;  /* 0x00000080080f7810 */ /* 0x040fe40007ffe0ff */
[C---:B---3--:R-:W-:Y:S02]  /*1910*/  LEA R22, P4, R8.reuse, R20, 0x1 ;  /* 0x0000001408167211 */ /* 0x048fe400078808ff */
[----:B------:R-:W-:Y:S02]  /*1920*/  SHF.R.S32.HI R14, RZ, 0x1f, R13 ;  /* 0x0000001fff0e7819 */ /* 0x000fe4000001140d */
[----:B------:R-:W-:Y:S02]  /*1930*/  SHF.R.S32.HI R12, RZ, 0x1f, R15 ;  /* 0x0000001fff0c7819 */ /* 0x000fe4000001140f */
[----:B----4-:R-:W-:Y:S02]  /*1940*/  LEA.HI.X R23, R8, R21, R19, 0x1, P4 ;  /* 0x0000001508177211 */ /* 0x010fe400020f0c13 */
        /* <DEDUP_REMOVED lines=12> */
.L_x_1573:
[----:B------:R-:W-:Y:S05]  /*1a10*/  BSYNC B0 ;  /* 0x0000000000007941 */ /* 0x000fea0003800000 */
.L_x_1572:
[----:B------:R-:W5:Y:S01]  /*1a20*/  SHFL.IDX PT, R14, R10, 0x3, 0x181f ;  /* 0x00781f000a0e7f89 */ /* 0x000f6200000e0000 */
[----:B------:R-:W-:Y:S01]  /*1a30*/  IADD3 R16, R16, 0x60, RZ ;  /* 0x0000006010107810 */ /* 0x000fe20007ffe0ff */
[----:B------:R-:W-:Y:S01]  /*1a40*/  IMAD.SHL.U32 R144, R194, 0x2, RZ ;  /* 0x00000002c2907824 */ /* 0x000fe200078e00ff */
[----:B------:R-:W-:Y:S01]  /*1a50*/  IADD3 R12, R132, -0x1, RZ ;  /* 0xffffffff840c7810 */ /* 0x000fe20007ffe0ff */
[----:B---3--:R-:W3:Y:S01]  /*1a60*/  SHFL.IDX PT, R15, R5, 0x3, 0x181f ;  /* 0x00781f00050f7f89 */ /* 0x008ee200000e0000 */
[----:B------:R-:W-:Y:S01]  /*1a70*/  ISETP.GE.AND P5, PT, R16, UR4, PT ;  /* 0x0000000410007c0c */ /* 0x000fe2000bfa6270 */
[----:B------:R-:W-:Y:S01]  /*1a80*/  IMAD.MOV.U32 R42, RZ, RZ, 0x6 ;  /* 0x00000006ff2a7424 */ /* 0x000fe200078e00ff */
[----:B------:R-:W-:Y:S01]  /*1a90*/  ULDC UR6, c[0x0][0x324] ;  /* 0x0000c90000067ab9 */ /* 0x000fe20000000800 */
[----:B------:R-:W-:Y:S01]  /*1aa0*/  IMAD.MOV.U32 R202, RZ, RZ, R198 ;  /* 0x000000ffffca7224 */ /* 0x000fe200078e00c6 */
[----:B------:R-:W-:Y:S01]  /*1ab0*/  ULOP3.LUT UR6, URZ, UR6, URZ, 0x33, !UPT ;  /* 0x000000063f067292 */ /* 0x000fe2000f8e333f */
[----:B------:R-:W-:Y:S01]  /*1ac0*/  IMAD.MOV.U32 R190, RZ, RZ, 0x5 ;  /* 0x00000005ffbe7424 */ /* 0x000fe200078e00ff */
[----:B------:R-:W-:Y:S01]  /*1ad0*/  IADD3 R205, R144, 0x100, RZ ;  /* 0x0000010090cd7810 */ /* 0x000fe20007ffe0ff */
[----:B------:R-:W-:-:S02]  /*1ae0*/  IMAD.MOV.U32 R200, RZ, RZ, R196 ;  /* 0x000000ffffc87224 */ /* 0x000fc400078e00c4 */
[----:B------:R-:W-:Y:S02]  /*1af0*/  IMAD.SHL.U32 R184, R184, 0x2, RZ ;  /* 0x00000002b8b87824 */ /* 0x000fe400078e00ff */
[----:B------:R-:W-:Y:S02]  /*1b00*/  IMAD.MOV.U32 R185, RZ, RZ, 0x20 ;  /* 0x00000020ffb97424 */ /* 0x000fe400078e00ff */
[----:B------:R-:W-:Y:S02]  /*1b10*/  IMAD.SHL.U32 R183, R2, 0x2, RZ ;  /* 0x0000000202b77824 */ /* 0x000fe400078e00ff */
[----:B------:R-:W-:Y:S01]  /*1b20*/  IMAD.MOV.U32 R133, RZ, RZ, 0x1 ;  /* 0x00000001ff857424 */ /* 0x000fe200078e00ff */
[----:B-----5:R-:W-:-:S04]  /*1b30*/  @!P5 LEA R16, P4, R8, R14, 0x1 ;  /* 0x0000000e0810d211 */ /* 0x020fc800078808ff */
[----:B---3--:R-:W-:Y:S02]  /*1b40*/  @!P5 LEA.HI.X R17, R8, R15, R19, 0x1, P4 ;  /* 0x0000000f0811d211 */ /* 0x008fe400020f0c13 */
[----:B------:R-:W-:-:S03]  /*1b50*/  ISETP.NE.AND P4, PT, R11, RZ, PT ;  /* 0x000000ff0b00720c */ /* 0x000fc60003f85270 */
[----:B------:R-:W-:Y:S01]  /*1b60*/  @!PT LDS RZ, [RZ] ;  /* 0x00000000fffff984 */ /* 0x000fe20000000800 */
[----:B------:R3:W-:Y:S01]  /*1b70*/  @!P5 LDGSTS.E.BYPASS.LTC128B.128 [R144+0x1b100], [R16.64], !P6 ;  /* 0x1b1000001090dfae */ /* 0x0007e2000f101d4a */
[----:B------:R-:W-:Y:S02]  /*1b80*/  ISETP.NE.AND P6, PT, R0, RZ, PT ;  /* 0x000000ff0000720c */ /* 0x000fe40003fc5270 */
[----:B------:R-:W-:-:S04]  /*1b90*/  @!P5 SHF.R.S32.HI R0, RZ, 0x1f, R13 ;  /* 0x0000001fff00d819 */ /* 0x000fc8000001140d */
[----:B------:R-:W-:Y:S02]  /*1ba0*/  @!P5 LEA.HI R11, R0, R13, RZ, 0x3 ;  /* 0x0000000d000bd211 */ /* 0x000fe400078f18ff */
[----:B------:R-:W-:Y:S02]  /*1bb0*/  IADD3 R0, R8, 0x80, RZ ;  /* 0x0000008008007810 */ /* 0x000fe40007ffe0ff */
[----:B------:R-:W-:Y:S02]  /*1bc0*/  @!P5 LOP3.LUT R11, R11, 0xfffffff8, RZ, 0xc0, !PT ;  /* 0xfffffff80b0bd812 */ /* 0x000fe400078ec0ff */
[----:B-12---:R-:W-:-:S03]  /*1bd0*/  @!P5 SHF.R.S32.HI R5, RZ, 0x1f, R0 ;  /* 0x0000001fff05d819 */ /* 0x006fc60000011400 */
[----:B------:R-:W-:Y:S01]  /*1be0*/  @!P5 IMAD.WIDE R18, R11, 0x2, R14 ;  /* 0x000000020b12d825 */ /* 0x000fe200078e020e */
[----:B------:R-:W-:-:S03]  /*1bf0*/  @!P5 LEA.HI R10, R5, R0, RZ, 0x3 ;  /* 0x00000000050ad211 */ /* 0x000fc600078f18ff */
[----:B------:R-:W-:Y:S01]  /*1c00*/  IMAD.SHL.U32 R5, R12, 0x40, RZ ;  /* 0x000000400c057824 */ /* 0x000fe200078e00ff */
[----:B------:R-:W-:Y:S01]  /*1c10*/  @!P5 LOP3.LUT R10, R10, 0xfffffff8, RZ, 0xc0, !PT ;  /* 0xfffffff80a0ad812 */ /* 0x000fe200078ec0ff */
[----:B------:R-:W-:Y:S01]  /*1c20*/  IMAD.MOV.U32 R11, RZ, RZ, c[0x0][0x1e0] ;  /* 0x00007800ff0b7624 */ /* 0x000fe200078e00ff */
[----:B------:R1:W-:Y:S01]  /*1c30*/  @!P5 LDGSTS.E.BYPASS.LTC128B.128 [R144+0x1f100], [R18.64], !P6 ;  /* 0x1f1000001290dfae */ /* 0x0003e2000f101d4a */
[----:B------:R-:W-:Y:S02]  /*1c40*/  ISETP.GE.AND P6, PT, R8, c[0x0][0x1d4], PT ;  /* 0x0000750008007a0c */ /* 0x000fe40003fc6270 */
[----:B----4-:R-:W-:Y:S01]  /*1c50*/  @!P5 IMAD.WIDE R20, R10, 0x2, R14 ;  /* 0x000000020a14d825 */ /* 0x010fe200078e020e */
[----:B------:R-:W-:Y:S02]  /*1c60*/  IADD3 R9, -R5, c[0x0][0x1d0], -R9 ;  /* 0x0000740005097a10 */ /* 0x000fe40007ffe909 */
[C---:B------:R-:W-:Y:S01]  /*1c70*/  SHF.L.U64.HI R145, R11.reuse, R42, c[0x0][0x1e4] ;  /* 0x000079000b917619 */ /* 0x040fe2000001022a */
[----:B------:R-:W-:Y:S01]  /*1c80*/  IMAD.SHL.U32 R147, R11, 0x40, RZ ;  /* 0x000000400b937824 */ /* 0x000fe200078e00ff */
[----:B------:R2:W-:Y:S01]  /*1c90*/  @!P5 LDGSTS.E.BYPASS.LTC128B.128 [R144+0x23100], [R20.64], !P4 ;  /* 0x231000001490dfae */ /* 0x0005e2000e101d4a */
[----:B------:R-:W-:Y:S01]  /*1ca0*/  ISETP.GE.AND P4, PT, R9, 0x1, PT ;  /* 0x000000010900780c */ /* 0x000fe20003f86270 */
[----:B------:R-:W-:Y:S01]  /*1cb0*/  IMAD.SHL.U32 R193, R11, 0x20, RZ ;  /* 0x000000200bc17824 */ /* 0x000fe200078e00ff */
[----:B------:R-:W-:Y:S01]  /*1cc0*/  SHF.R.S32.HI R10, RZ, 0x1f, R12 ;  /* 0x0000001fff0a7819 */ /* 0x000fe2000001140c */
[----:B------:R-:W0:Y:S01]  /*1cd0*/  LDGDEPBAR ;  /* 0x00000000000079af */ /* 0x000e220000000000 */
[----:B---3--:R-:W-:Y:S01]  /*1ce0*/  IMAD R17, R145, R12, RZ ;  /* 0x0000000c91117224 */ /* 0x008fe200078e02ff */
[----:B------:R-:W-:Y:S01]  /*1cf0*/  SHF.L.U64.HI R192, R11, R190, c[0x0][0x1e4] ;  /* 0x000079000bc07619 */ /* 0x000fe200000102be */
[----:B------:R-:W-:-:S04]  /*1d00*/  IMAD.WIDE.U32 R14, R12, R147, R202 ;  /* 0x000000930c0e7225 */ /* 0x000fc800078e00ca */
[----:B------:R-:W-:Y:S02]  /*1d10*/  IMAD R17, R10, R147, R17 ;  /* 0x000000930a117224 */ /* 0x000fe400078e0211 */
[----:B------:R-:W-:Y:S02]  /*1d20*/  IMAD.MOV.U32 R11, RZ, RZ, c[0x0][0x208] ;  /* 0x00008200ff0b7624 */ /* 0x000fe400078e00ff */
[----:B------:R-:W-:Y:S02]  /*1d30*/  IMAD.IADD R17, R15, 0x1, R17 ;  /* 0x000000010f117824 */ /* 0x000fe400078e0211 */
[C---:B------:R-:W-:Y:S01]  /*1d40*/  IMAD.SHL.U32 R43, R11.reuse, 0x40, RZ ;  /* 0x000000400b2b7824 */ /* 0x040fe200078e00ff */
[C---:B------:R-:W-:Y:S01]  /*1d50*/  SHF.L.U64.HI R42, R11.reuse, R42, c[0x0][0x20c] ;  /* 0x000083000b2a7619 */ /* 0x040fe2000001022a */
[----:B------:R-:W-:Y:S01]  /*1d60*/  IMAD.SHL.U32 R191, R11, 0x20, RZ ;  /* 0x000000200bbf7824 */ /* 0x000fe200078e00ff */
[----:B------:R-:W-:Y:S01]  /*1d70*/  BAR.SYNC.DEFER_BLOCKING 0x0 ;  /* 0x0000000000007b1d */ /* 0x000fe20000010000 */
[----:B-1----:R-:W-:-:S02]  /*1d80*/  @P4 LEA R18, P5, R14, c[0x0][0x1c8], 0x1 ;  /* 0x000072000e124a11 */ /* 0x002fc400078a08ff */
[----:B------:R-:W-:Y:S01]  /*1d90*/  SHF.L.U64.HI R190, R11, R190, c[0x0][0x20c] ;  /* 0x000083000bbe7619 */ /* 0x000fe200000102be */
[----:B------:R-:W-:Y:S01]  /*1da0*/  IMAD.SHL.U32 R41, R191, 0x2, RZ ;  /* 0x00000002bf297824 */ /* 0x000fe200078e00ff */
[----:B------:R-:W-:Y:S02]  /*1db0*/  @P4 LEA.HI.X R19, R14, c[0x0][0x1cc], R17, 0x1, P5 ;  /* 0x000073000e134a11 */ /* 0x000fe400028f0c11 */
[----:B------:R-:W-:Y:S02]  /*1dc0*/  ISETP.GT.AND P5, PT, R9, 0x20, PT ;  /* 0x000000200900780c */ /* 0x000fe40003fa4270 */
[----:B------:R-:W-:Y:S01]  /*1dd0*/  SHF.L.U64.HI R40, R191, 0x1, R190 ;  /* 0x00000001bf287819 */ /* 0x000fe200000102be */
[----:B------:R-:W-:Y:S01]  /*1de0*/  @!PT LDS RZ, [RZ] ;  /* 0x00000000fffff984 */ /* 0x000fe20000000800 */
[----:B------:R-:W-:Y:S01]  /*1df0*/  @!PT LDS RZ, [RZ] ;  /* 0x00000000fffff984 */ /* 0x000fe20000000800 */
[----:B------:R-:W-:Y:S01]  /*1e00*/  @!PT LDS RZ, [RZ] ;  /* 0x00000000fffff984 */ /* 0x000fe20000000800 */
[----:B------:R1:W-:Y:S04]  /*1e10*/  @P4 LDGSTS.E.BYPASS.LTC128B.128 [R144+0xc100], [R18.64], !P3 ;  /* 0x0c10000012904fae */ /* 0x0003e8000d901d4a */
[----:B------:R1:W-:Y:S04]  /*1e20*/  @P4 LDGSTS.E.BYPASS.LTC128B.128 [R144+0xe100], [R18.64+0x80], !P2 ;  /* 0x0e10008012904fae */ /* 0x0003e8000d101d4a */
[----:B------:R1:W-:Y:S02]  /*1e30*/  @P4 LDGSTS.E.BYPASS.LTC128B.128 [R144+0x10100], [R18.64+0x100], !P1 ;  /* 0x1010010012904fae */ /* 0x0003e4000c901d4a */
[----:B------:R-:W-:-:S05]  /*1e40*/  @P5 IADD3 R15, P4, R193, R14, RZ ;  /* 0x0000000ec10f5210 */ /* 0x000fca0007f9e0ff */
[----:B------:R-:W-:Y:S01]  /*1e50*/  @P5 IMAD.X R14, R192, 0x1, R17, P4 ;  /* 0x00000001c00e5824 */ /* 0x000fe200020e0611 */
[----:B------:R-:W-:-:S04]  /*1e60*/  @P5 LEA R16, P4, R15, c[0x0][0x1c8], 0x1 ;  /* 0x000072000f105a11 */ /* 0x000fc800078808ff */
[----:B------:R-:W-:Y:S01]  /*1e70*/  @P5 LEA.HI.X R17, R15, c[0x0][0x1cc], R14, 0x1, P4 ;  /* 0x000073000f115a11 */ /* 0x000fe200020f0c0e */
[----:B------:R-:W-:Y:S01]  /*1e80*/  IMAD R14, R42, R12, RZ ;  /* 0x0000000c2a0e7224 */ /* 0x000fe200078e02ff */
[----:B------:R-:W-:-:S03]  /*1e90*/  ISETP.GT.AND P4, PT, R12, R189, PT ;  /* 0x000000bd0c00720c */ /* 0x000fc60003f84270 */
[-C--:B------:R-:W-:Y:S01]  /*1ea0*/  IMAD R10, R10, R43.reuse, R14 ;  /* 0x0000002b0a0a7224 */ /* 0x080fe200078e020e */
[----:B------:R3:W-:Y:S04]  /*1eb0*/  @P5 LDGSTS.E.BYPASS.LTC128B.128 [R144+0xd100], [R16.64], !P3 ;  /* 0x0d10000010905fae */ /* 0x0007e8000d901d4a */
[----:B------:R3:W-:Y:S04]  /*1ec0*/  @P5 LDGSTS.E.BYPASS.LTC128B.128 [R144+0xf100], [R16.64+0x80], !P2 ;  /* 0x0f10008010905fae */ /* 0x0007e8000d101d4a */
[----:B------:R3:W-:Y:S01]  /*1ed0*/  @P5 LDGSTS.E.BYPASS.LTC128B.128 [R144+0x11100], [R16.64+0x100], !P1 ;  /* 0x1110010010905fae */ /* 0x0007e2000c901d4a */
[----:B------:R-:W-:Y:S01]  /*1ee0*/  @P4 IADD3 R45, R132, -0x2, RZ ;  /* 0xfffffffe842d4810 */ /* 0x000fe20007ffe0ff */
[----:B-1----:R-:W-:Y:S01]  /*1ef0*/  IMAD.WIDE.U32 R18, R12, R43, R200 ;  /* 0x0000002b0c127225 */ /* 0x002fe200078e00c8 */
[----:B------:R-:W-:Y:S01]  /*1f00*/  @P4 IADD3 R12, R132, -0x2, RZ ;  /* 0xfffffffe840c4810 */ /* 0x000fe20007ffe0ff */
[----:B------:R-:W0:Y:S02]  /*1f10*/  LDGDEPBAR ;  /* 0x00000000000079af */ /* 0x000e240000000000 */
[----:B------:R-:W-:Y:S01]  /*1f20*/  IMAD.IADD R10, R19, 0x1, R10 ;  /* 0x00000001130a7824 */ /* 0x000fe200078e020a */
[----:B------:R-:W-:Y:S01]  /*1f30*/  LEA R14, P5, R18, c[0x0][0x1f8], 0x1 ;  /* 0x00007e00120e7a11 */ /* 0x000fe200078a08ff */
[----:B------:R-:W-:Y:S01]  /*1f40*/  @P4 IMAD R42, R42, R45, RZ ;  /* 0x0000002d2a2a4224 */ /* 0x000fe200078e02ff */
[----:B------:R-:W-:-:S02]  /*1f50*/  @P4 SHF.R.S32.HI R11, RZ, 0x1f, R12 ;  /* 0x0000001fff0b4819 */ /* 0x000fc4000001140c */
[----:B------:R-:W-:Y:S01]  /*1f60*/  LEA.HI.X R15, R18, c[0x0][0x1fc], R10, 0x1, P5 ;  /* 0x00007f00120f7a11 */ /* 0x000fe200028f0c0a */
[----:B------:R-:W-:Y:S01]  /*1f70*/  @P4 IMAD R10, R145, R12, RZ ;  /* 0x0000000c910a4224 */ /* 0x000fe200078e02ff */
[----:B------:R-:W-:-:S03]  /*1f80*/  IADD3 R18, P5, R41, R14, RZ ;  /* 0x0000000e29127210 */ /* 0x000fc60007fbe0ff */
[-C--:B------:R-:W-:Y:S02]  /*1f90*/  @P4 IMAD R10, R11, R147.reuse, R10 ;  /* 0x000000930b0a4224 */ /* 0x080fe400078e020a */
[----:B------:R-:W-:Y:S02]  /*1fa0*/  IMAD.X R19, R40, 0x1, R15, P5 ;  /* 0x0000000128137824 */ /* 0x000fe400028e060f */
[----:B---3--:R-:W-:-:S04]  /*1fb0*/  @P4 IMAD.WIDE.U32 R16, R12, R147, R202 ;  /* 0x000000930c104225 */ /* 0x008fc800078e00ca */
[----:B------:R-:W-:Y:S01]  /*1fc0*/  @P4 IMAD.IADD R10, R17, 0x1, R10 ;  /* 0x00000001110a4824 */ /* 0x000fe200078e020a */
[----:B--2---:R-:W-:-:S04]  /*1fd0*/  @P4 LEA R20, P5, R16, c[0x0][0x1c8], 0x1 ;  /* 0x0000720010144a11 */ /* 0x004fc800078a08ff */
[----:B------:R-:W-:Y:S02]  /*1fe0*/  @P4 LEA.HI.X R21, R16, c[0x0][0x1cc], R10, 0x1, P5 ;  /* 0x0000730010154a11 */ /* 0x000fe400028f0c0a */
[----:B------:R-:W-:-:S04]  /*1ff0*/  @P4 LEA R10, P5, R193, R20, 0x1 ;  /* 0x00000014c10a4211 */ /* 0x000fc800078a08ff */
[----:B------:R-:W-:Y:S02]  /*2000*/  @P4 LEA.HI.X R11, R193, R21, R192, 0x1, P5 ;  /* 0x00000015c10b4211 */ /* 0x000fe400028f0cc0 */
[----:B------:R-:W-:Y:S02]  /*2010*/  ISETP.LT.OR P5, PT, R9, 0x1, P6 ;  /* 0x000000010900780c */ /* 0x000fe400037a1670 */
[----:B------:R-:W-:-:S11]  /*2020*/  ISETP.GE.AND P6, PT, R13, c[0x0][0x1d4], PT ;  /* 0x000075000d007a0c */ /* 0x000fd60003fc6270 */
[----:B------:R1:W-:Y:S01]  /*2030*/  LDGSTS.E.BYPASS.LTC128B.128 [R144+0x100], [R14.64], !P5 ;  /* 0x001000000e907fae */ /* 0x0003e2000e901d4a */
[----:B------:R-:W-:Y:S02]  /*2040*/  ISETP.LT.OR P5, PT, R9, 0x1, P6 ;  /* 0x000000010900780c */ /* 0x000fe400037a1670 */
[----:B------:R-:W-:Y:S01]  /*2050*/  ISETP.GE.AND P6, PT, R0, c[0x0][0x1d4], PT ;  /* 0x0000750000007a0c */ /* 0x000fe20003fc6270 */
[----:B------:R-:W-:-:S04]  /*2060*/  IMAD R0, R7, 0x400, R4 ;  /* 0x0000040007007824 */ /* 0x000fc800078e0204 */
[C---:B------:R-:W-:Y:S01]  /*2070*/  IMAD.SHL.U32 R56, R0.reuse, 0x2, RZ ;  /* 0x0000000200387824 */ /* 0x040fe200078e00ff */
[----:B------:R-:W-:Y:S02]  /*2080*/  LEA R186, R0, 0x18100, 0x1 ;  /* 0x0001810000ba7811 */ /* 0x000fe400078e08ff */
[----:B------:R-:W-:Y:S01]  /*2090*/  @P4 SHF.R.S32.HI R0, RZ, 0x1f, R45 ;  /* 0x0000001fff004819 */ /* 0x000fe2000001142d */
[-C--:B------:R-:W-:Y:S02]  /*20a0*/  @P4 IMAD.WIDE.U32 R44, R45, R43.reuse, R200 ;  /* 0x0000002b2d2c4225 */ /* 0x080fe400078e00c8 */
[----:B------:R1:W-:Y:S01]  /*20b0*/  LDGSTS.E.BYPASS.LTC128B.128 [R144+0x2100], [R14.64+0x80], !P5 ;  /* 0x021000800e907fae */ /* 0x0003e2000e901d4a */
[C---:B------:R-:W-:Y:S01]  /*20c0*/  ISETP.LT.OR P5, PT, R9.reuse, 0x1, P6 ;  /* 0x000000010900780c */ /* 0x040fe200037a1670 */
[----:B------:R-:W-:Y:S01]  /*20d0*/  IMAD.IADD R182, R186, 0x1, R183 ;  /* 0x00000001bab67824 */ /* 0x000fe200078e02b7 */
[----:B------:R-:W-:Y:S01]  /*20e0*/  ISETP.LT.OR P6, PT, R9, 0x21, P6 ;  /* 0x000000210900780c */ /* 0x000fe200037c1670 */
[----:B------:R-:W-:-:S02]  /*20f0*/  @P4 IMAD R43, R0, R43, R42 ;  /* 0x0000002b002b4224 */ /* 0x000fc400078e022a */
[----:B------:R-:W-:Y:S02]  /*2100*/  IMAD.MOV.U32 R0, RZ, RZ, 0x40 ;  /* 0x00000040ff007424 */ /* 0x000fe400078e00ff */
[----:B------:R-:W-:Y:S02]  /*2110*/  @P4 IMAD.IADD R43, R45, 0x1, R43 ;  /* 0x000000012d2b4824 */ /* 0x000fe400078e022b */
[C---:B------:R-:W-:Y:S01]  /*2120*/  IMAD R181, R3.reuse, 0x2, R186 ;  /* 0x0000000203b57824 */ /* 0x040fe200078e02ba */
[----:B------:R-:W-:Y:S01]  /*2130*/  SEL R188, R0, 0xffffffc0, !P0 ;  /* 0xffffffc000bc7807 */ /* 0x000fe20004000000 */
[----:B------:R-:W-:Y:S01]  /*2140*/  IMAD R180, R3, 0x2, R182 ;  /* 0x0000000203b47824 */ /* 0x000fe200078e02b6 */
[----:B------:R-:W-:Y:S01]  /*2150*/  PLOP3.LUT P0, PT, PT, PT, UP2, 0x80, 0x0 ;  /* 0x000000000000781c */ /* 0x000fe20003f0f028 */
[----:B------:R1:W-:Y:S01]  /*2160*/  LDGSTS.E.BYPASS.LTC128B.128 [R144+0x4100], [R14.64+0x100], !P5 ;  /* 0x041001000e907fae */ /* 0x0003e2000e901d4a */
[----:B------:R-:W-:Y:S01]  /*2170*/  ISETP.GE.AND P5, PT, R8, c[0x0][0x1d4], PT ;  /* 0x0000750008007a0c */ /* 0x000fe20003fa6270 */
[----:B------:R-:W-:-:S03]  /*2180*/  IMAD.IADD R2, R184, 0x1, R188 ;  /* 0x00000001b8027824 */ /* 0x000fc600078e02bc */
[----:B------:R-:W-:-:S13]  /*2190*/  ISETP.LT.OR P5, PT, R9, 0x21, P5 ;  /* 0x000000210900780c */ /* 0x000fda0002fa1670 */
[----:B------:R2:W-:Y:S01]  /*21a0*/  LDGSTS.E.BYPASS.LTC128B.128 [R144+0x1100], [R18.64], !P5 ;  /* 0x0110000012907fae */ /* 0x0005e2000e901d4a */
[----:B------:R-:W-:-:S04]  /*21b0*/  ISETP.GE.AND P5, PT, R13, c[0x0][0x1d4], PT ;  /* 0x000075000d007a0c */ /* 0x000fc80003fa6270 */
[----:B------:R-:W-:-:S13]  /*21c0*/  ISETP.LT.OR P5, PT, R9, 0x21, P5 ;  /* 0x000000210900780c */ /* 0x000fda0002fa1670 */
[----:B------:R2:W-:Y:S04]  /*21d0*/  LDGSTS.E.BYPASS.LTC128B.128 [R144+0x3100], [R18.64+0x80], !P5 ;  /* 0x0310008012907fae */ /* 0x0005e8000e901d4a */
[----:B------:R2:W-:Y:S01]  /*21e0*/  LDGSTS.E.BYPASS.LTC128B.128 [R144+0x5100], [R18.64+0x100], !P6 ;  /* 0x0510010012907fae */ /* 0x0005e2000f101d4a */
[----:B------:R-:W-:-:S03]  /*21f0*/  LOP3.LUT P6, RZ, R208, 0x2, RZ, 0xc0, !PT ;  /* 0x00000002d0ff7812 */ /* 0x000fc600078cc0ff */
[----:B------:R-:W0:Y:S01]  /*2200*/  LDGDEPBAR ;  /* 0x00000000000079af */ /* 0x000e220000000000 */
[----:B------:R-:W-:-:S03]  /*2210*/  SEL R185, R185, 0xffffffe0, !P6 ;  /* 0xffffffe0b9b97807 */ /* 0x000fc60007000000 */
[----:B------:R3:W-:Y:S02]  /*2220*/  @P4 LDGSTS.E.BYPASS.LTC128B.128 [R144+0x12100], [R20.64], !P3 ;  /* 0x1210000014904fae */ /* 0x0007e4000d901d4a */
[----:B------:R-:W-:Y:S02]  /*2230*/  IMAD.IADD R83, R184, 0x1, R185 ;  /* 0x00000001b8537824 */ /* 0x000fe400078e02b9 */
[----:B------:R3:W-:Y:S02]  /*2240*/  @P4 LDGSTS.E.BYPASS.LTC128B.128 [R144+0x14100], [R20.64+0x80], !P2 ;  /* 0x1410008014904fae */ /* 0x0007e4000d101d4a */
[----:B------:R-:W-:Y:S02]  /*2250*/  IMAD.IADD R0, R188, 0x1, R83 ;  /* 0x00000001bc007824 */ /* 0x000fe400078e0253 */
[----:B------:R3:W-:Y:S04]  /*2260*/  @P4 LDGSTS.E.BYPASS.LTC128B.128 [R144+0x16100], [R20.64+0x100], !P1 ;  /* 0x1610010014904fae */ /* 0x0007e8000c901d4a */
[----:B------:R4:W-:Y:S04]  /*2270*/  @P4 LDGSTS.E.BYPASS.LTC128B.128 [R144+0x13100], [R10.64], !P3 ;  /* 0x131000000a904fae */ /* 0x0009e8000d901d4a */
[----:B------:R4:W-:Y:S04]  /*2280*/  @P4 LDGSTS.E.BYPASS.LTC128B.128 [R144+0x15100], [R10.64+0x80], !P2 ;  /* 0x151000800a904fae */ /* 0x0009e8000d101d4a */
[----:B------:R4:W-:Y:S04]  /*2290*/  @P4 LDGSTS.E.BYPASS.LTC128B.128 [R144+0x17100], [R10.64+0x100], !P1 ;  /* 0x171001000a904fae */ /* 0x0009e8000c901d4a */
[----:B------:R-:W0:Y:S01]  /*22a0*/  LDGDEPBAR ;  /* 0x00000000000079af */ /* 0x000e220000000000 */
[----:B------:R-:W-:-:S04]  /*22b0*/  DEPBAR.LE SB0, 0x3 ;  /* 0x000080c00000791a */ /* 0x000fc80000000000 */
[----:B------:R-:W-:-:S04]  /*22c0*/  DEPBAR.LE SB0, 0x2 ;  /* 0x000080800000791a */ /* 0x000fc80000000000 */
[----:B------:R-:W-:Y:S06]  /*22d0*/  BAR.SYNC.DEFER_BLOCKING 0x0 ;  /* 0x0000000000007b1d */ /* 0x000fec0000010000 */
[----:B------:R-:W-:Y:S04]  /*22e0*/  LDSM.16.M88.4 R56, [R56+0x18100] ;  /* 0x018100003838783b */ /* 0x000fe80000000200 */
[----:B------:R-:W5:Y:S04]  /*22f0*/  LDSM.16.M88.4 R28, [R184+0xc100] ;  /* 0x00c10000b81c783b */ /* 0x000f680000000200 */
[----:B---3--:R-:W3:Y:S04]  /*2300*/  LDSM.16.M88.4 R20, [R184+0xc900] ;  /* 0x00c90000b814783b */ /* 0x008ee80000000200 */
[----:B------:R-:W2:Y:S04]  /*2310*/  LDSM.16.M88.4 R64, [R184+0xd100] ;  /* 0x00d10000b840783b */ /* 0x000ea80000000200 */
[----:B-1----:R-:W1:Y:S04]  /*2320*/  LDSM.16.M88.4 R12, [R184+0xd900] ;  /* 0x00d90000b80c783b */ /* 0x002e680000000200 */
[----:B------:R-:W-:Y:S04]  /*2330*/  LDSM.16.M88.4 R48, [R182] ;  /* 0x00000000b630783b */ /* 0x000fe80000000200 */
[----:B------:R-:W1:Y:S04]  /*2340*/  LDSM.16.M88.4 R36, [R83+0xc100] ;  /* 0x00c100005324783b */ /* 0x000e680000000200 */
[----:B----4-:R-:W4:Y:S04]  /*2350*/  LDSM.16.M88.4 R8, [R83+0xc900] ;  /* 0x00c900005308783b */ /* 0x010f280000000200 */
[----:B------:R-:W1:Y:S01]  /*2360*/  LDSM.16.M88.4 R52, [R83+0xd900] ;  /* 0x00d900005334783b */ /* 0x000e620000000200 */
[C---:B-----5:R-:W-:Y:S08]  /*2370*/  HMMA.16816.F32.BF16 R32, R56.reuse, R28, RZ ;  /* 0x0000001c3820723c */ /* 0x060ff000000418ff */
[C---:B------:R-:W-:Y:S08]  /*2380*/  HMMA.16816.F32.BF16 R28, R56.reuse, R30, RZ ;  /* 0x0000001e381c723c */ /* 0x040ff000000418ff */
[C---:B---3--:R-:W-:Y:S08]  /*2390*/  HMMA.16816.F32.BF16 R24, R56.reuse, R20, RZ ;  /* 0x000000143818723c */ /* 0x048ff000000418ff */
[C---:B------:R-:W-:Y:S08]  /*23a0*/  HMMA.16816.F32.BF16 R20, R56.reuse, R22, RZ ;  /* 0x000000163814723c */ /* 0x040ff000000418ff */
[C---:B--2---:R-:W-:Y:S08]  /*23b0*/  HMMA.16816.F32.BF16 R16, R56.reuse, R64, RZ ;  /* 0x000000403810723c */ /* 0x044ff000000418ff */
[C---:B------:R-:W-:Y:S08]  /*23c0*/  HMMA.16816.F32.BF16 R64, R56.reuse, R66, RZ ;  /* 0x000000423840723c */ /* 0x040ff000000418ff */
[----:B-1----:R-:W-:Y:S08]  /*23d0*/  HMMA.16816.F32.BF16 R60, R56, R12, RZ ;  /* 0x0000000c383c723c */ /* 0x002ff000000418ff */
[----:B------:R-:W-:Y:S07]  /*23e0*/  HMMA.16816.F32.BF16 R32, R48, R36, R32 ;  /* 0x000000243020723c */ /* 0x000fee0000041820 */
[C---:B------:R-:W-:Y:S01]  /*23f0*/  @P4 LEA R36, P5, R44.reuse, c[0x0][0x1f8], 0x1 ;  /* 0x00007e002c244a11 */ /* 0x040fe200078a08ff */
[----:B------:R-:W-:Y:S01]  /*2400*/  HMMA.16816.F32.BF16 R56, R56, R14, RZ ;  /* 0x0000000e3838723c */ /* 0x000fe200000418ff */
[----:B------:R-:W1:Y:S02]  /*2410*/  LDSM.16.M88.4 R12, [R83+0xd100] ;  /* 0x00d10000530c783b */ /* 0x000e640000000200 */
[----:B------:R-:W-:-:S05]  /*2420*/  @P4 LEA.HI.X R37, R44, c[0x0][0x1fc], R43, 0x1, P5 ;  /* 0x00007f002c254a11 */ /* 0x000fca00028f0c2b */
[C---:B------:R-:W-:Y:S01]  /*2430*/  HMMA.16816.F32.BF16 R28, R48.reuse, R38, R28 ;  /* 0x00000026301c723c */ /* 0x040fe2000004181c */
[----:B------:R-:W-:Y:S01]  /*2440*/  @!PT LDS RZ, [RZ] ;  /* 0x00000000fffff984 */ /* 0x000fe20000000800 */
[----:B------:R-:W-:Y:S01]  /*2450*/  @!PT LDS RZ, [RZ] ;  /* 0x00000000fffff984 */ /* 0x000fe20000000800 */
[----:B------:R-:W-:Y:S01]  /*2460*/  @!PT LDS RZ, [RZ] ;  /* 0x00000000fffff984 */ /* 0x000fe20000000800 */
[----:B------:R2:W-:Y:S04]  /*2470*/  @P4 LDGSTS.E.BYPASS.LTC128B.128 [R144+0x6100], [R36.64], !P3 ;  /* 0x0610000024904fae */ /* 0x0005e8000d901d4a */
[----:B------:R2:W-:Y:S02]  /*2480*/  @P4 LDGSTS.E.BYPASS.LTC128B.128 [R144+0x8100], [R36.64+0x80], !P2 ;  /* 0x0810008024904fae */ /* 0x0005e4000d101d4a */
[----:B------:R-:W-:Y:S01]  /*2490*/  @P4 IADD3 R38, P5, R41, R36, RZ ;  /* 0x0000002429264210 */ /* 0x000fe20007fbe0ff */
[----:B----4-:R-:W-:Y:S01]  /*24a0*/  HMMA.16816.F32.BF16 R24, R48, R8, R24 ;  /* 0x000000083018723c */ /* 0x010fe20000041818 */
[----:B------:R2:W-:Y:S03]  /*24b0*/  @P4 LDGSTS.E.BYPASS.LTC128B.128 [R144+0xa100], [R36.64+0x100], !P1 ;  /* 0x0a10010024904fae */ /* 0x0005e6000c901d4a */
[----:B------:R-:W-:-:S04]  /*24c0*/  @P4 IMAD.X R39, R40, 0x1, R37, P5 ;  /* 0x0000000128274824 */ /* 0x000fc800028e0625 */
[C---:B------:R-:W-:Y:S01]  /*24d0*/  HMMA.16816.F32.BF16 R20, R48.reuse, R10, R20 ;  /* 0x0000000a3014723c */ /* 0x040fe20000041814 */
[----:B------:R2:W-:Y:S04]  /*24e0*/  @P4 LDGSTS.E.BYPASS.LTC128B.128 [R144+0x7100], [R38.64], !P3 ;  /* 0x0710000026904fae */ /* 0x0005e8000d901d4a */
[----:B------:R2:W-:Y:S03]  /*24f0*/  @P4 LDGSTS.E.BYPASS.LTC128B.128 [R144+0x9100], [R38.64+0x80], !P2 ;  /* 0x0910008026904fae */ /* 0x0005e6000d101d4a */
[----:B------:R-:W-:Y:S01]  /*2500*/  HMMA.16816.F32.BF16 R60, R48, R52, R60 ;  /* 0x00000034303c723c */ /* 0x000fe2000004183c */
[----:B------:R2:W-:Y:S01]  /*2510*/  @P4 LDGSTS.E.BYPASS.LTC128B.128 [R144+0xb100], [R38.64+0x100], !P1 ;  /* 0x0b10010026904fae */ /* 0x0005e2000c901d4a */
[----:B------:R-:W-:-:S03]  /*2520*/  PLOP3.LUT P4, PT, PT, PT, UP2, 0x80, 0x0 ;  /* 0x000000000000781c */ /* 0x000fc60003f8f028 */
[----:B------:R-:W-:Y:S03]  /*2530*/  LDSM.16.M88.4 R8, [R181] ;  /* 0x00000000b508783b */ /* 0x000fe60000000200 */
[C---:B------:R-:W-:Y:S01]  /*2540*/  HMMA.16816.F32.BF16 R56, R48.reuse, R54, R56 ;  /* 0x000000363038723c */ /* 0x040fe20000041838 */
[----:B------:R-:W3:Y:S04]  /*2550*/  LDSM.16.M88.4 R44, [R2+0xc100] ;  /* 0x00c10000022c783b */ /* 0x000ee80000000200 */
[----:B------:R-:W4:Y:S03]  /*2560*/  LDSM.16.M88.4 R72, [R2+0xc900] ;  /* 0x00c900000248783b */ /* 0x000f260000000200 */
[C---:B-1----:R-:W-:Y:S01]  /*2570*/  HMMA.16816.F32.BF16 R16, R48.reuse, R12, R16 ;  /* 0x0000000c3010723c */ /* 0x042fe20000041810 */
[----:B------:R-:W1:Y:S04]  /*2580*/  LDSM.16.M88.4 R68, [R2+0xd100] ;  /* 0x00d100000244783b */ /* 0x000e680000000200 */
[----:B------:R-:W5:Y:S03]  /*2590*/  LDSM.16.M88.4 R40, [R2+0xd900] ;  /* 0x00d900000228783b */ /* 0x000f660000000200 */
[----:B------:R-:W-:Y:S01]  /*25a0*/  HMMA.16816.F32.BF16 R64, R48, R14, R64 ;  /* 0x0000000e3040723c */ /* 0x000fe20000041840 */
[----:B------:R-:W-:Y:S04]  /*25b0*/  LDSM.16.M88.4 R12, [R0+0xc100] ;  /* 0x00c10000000c783b */ /* 0x000fe80000000200 */
[----:B--2---:R-:W2:Y:S04]  /*25c0*/  LDSM.16.M88.4 R36, [R180] ;  /* 0x00000000b424783b */ /* 0x004ea80000000200 */
[----:B------:R-:W1:Y:S04]  /*25d0*/  LDSM.16.M88.4 R52, [R0+0xc900] ;  /* 0x00c900000034783b */ /* 0x000e680000000200 */
[----:B------:R-:W1:Y:S04]  /*25e0*/  LDSM.16.M88.4 R48, [R0+0xd100] ;  /* 0x00d100000030783b */ /* 0x000e680000000200 */
[----:B------:R-:W-:Y:S04]  /*25f0*/  LDSM.16.M88.4 R76, [R2+0xf100] ;  /* 0x00f10000024c783b */ /* 0x000fe80000000200 */
[----:B------:R-:W0:Y:S01]  /*2600*/  LDGDEPBAR ;  /* 0x00000000000079af */ /* 0x000e220000000000 */
[C---:B---3--:R-:W-:Y:S08]  /*2610*/  HMMA.16816.F32.BF16 R32, R8.reuse, R44, R32 ;  /* 0x0000002c0820723c */ /* 0x048ff00000041820 */
[C---:B------:R-:W-:Y:S01]  /*2620*/  HMMA.16816.F32.BF16 R28, R8.reuse, R46, R28 ;  /* 0x0000002e081c723c */ /* 0x040fe2000004181c */
[----:B------:R-:W3:Y:S07]  /*2630*/  LDSM.16.M88.4 R44, [R0+0xd900] ;  /* 0x00d90000002c783b */ /* 0x000eee0000000200 */
[C---:B----4-:R-:W-:Y:S08]  /*2640*/  HMMA.16816.F32.BF16 R24, R8.reuse, R72, R24 ;  /* 0x000000480818723c */ /* 0x050ff00000041818 */
[C---:B------:R-:W-:Y:S01]  /*2650*/  HMMA.16816.F32.BF16 R20, R8.reuse, R74, R20 ;  /* 0x0000004a0814723c */ /* 0x040fe20000041814 */
[----:B------:R-:W-:Y:S07]  /*2660*/  LDSM.16.M88.4 R72, [R184+0xe100] ;  /* 0x00e10000b848783b */ /* 0x000fee0000000200 */
[C---:B-1----:R-:W-:Y:S08]  /*2670*/  HMMA.16816.F32.BF16 R16, R8.reuse, R68, R16 ;  /* 0x000000440810723c */ /* 0x042ff00000041810 */
[C---:B------:R-:W-:Y:S01]  /*2680*/  HMMA.16816.F32.BF16 R64, R8.reuse, R70, R64 ;  /* 0x000000460840723c */ /* 0x040fe20000041840 */
[----:B------:R-:W-:Y:S07]  /*2690*/  LDSM.16.M88.4 R68, [R184+0xf900] ;  /* 0x00f90000b844783b */ /* 0x000fee0000000200 */
[C---:B-----5:R-:W-:Y:S08]  /*26a0*/  HMMA.16816.F32.BF16 R60, R8.reuse, R40, R60 ;  /* 0x00000028083c723c */ /* 0x060ff0000004183c */
[----:B------:R-:W-:Y:S01]  /*26b0*/  HMMA.16816.F32.BF16 R56, R8, R42, R56 ;  /* 0x0000002a0838723c */ /* 0x000fe20000041838 */
[----:B------:R-:W-:Y:S04]  /*26c0*/  LDSM.16.M88.4 R8, [R186+0x4000] ;  /* 0x00400000ba08783b */ /* 0x000fe80000000200 */
[----:B------:R-:W1:Y:S03]  /*26d0*/  LDSM.16.M88.4 R40, [R184+0xe900] ;  /* 0x00e90000b828783b */ /* 0x000e660000000200 */
[C---:B--2---:R-:W-:Y:S08]  /*26e0*/  HMMA.16816.F32.BF16 R32, R36.reuse, R12, R32 ;  /* 0x0000000c2420723c */ /* 0x044ff00000041820 */
[C---:B------:R-:W-:Y:S01]  /*26f0*/  HMMA.16816.F32.BF16 R28, R36.reuse, R14, R28 ;  /* 0x0000000e241c723c */ /* 0x040fe2000004181c */
[----:B------:R-:W2:Y:S07]  /*2700*/  LDSM.16.M88.4 R12, [R184+0xf100] ;  /* 0x00f10000b80c783b */ /* 0x000eae0000000200 */
        /* <DEDUP_REMOVED lines=8> */
[----:B------:R-:W3:Y:S04]  /*2790*/  LDSM.16.M88.4 R36, [R182+0x4000] ;  /* 0x00400000b624783b */ /* 0x000ee80000000200 */
[----:B------:R-:W4:Y:S03]  /*27a0*/  LDSM.16.M88.4 R44, [R83+0xf100] ;  /* 0x00f10000532c783b */ /* 0x000f260000000200 */
[C---:B-1----:R-:W-:Y:S08]  /*27b0*/  HMMA.16816.F32.BF16 R24, R8.reuse, R40, R24 ;  /* 0x000000280818723c */ /* 0x042ff00000041818 */
        /* <DEDUP_REMOVED lines=8> */
[C---:B------:R-:W-:Y:S08]  /*2840*/  HMMA.16816.F32.BF16 R60, R8.reuse, R68, R60 ;  /* 0x00000044083c723c */ /* 0x040ff0000004183c */
[----:B------:R-:W-:Y:S01]  /*2850*/  HMMA.16816.F32.BF16 R56, R8, R70, R56 ;  /* 0x000000460838723c */ /* 0x000fe20000041838 */
[----:B------:R-:W5:Y:S04]  /*2860*/  LDSM.16.M88.4 R8, [R2+0xe900] ;  /* 0x00e900000208783b */ /* 0x000f680000000200 */
[----:B------:R-:W1:Y:S03]  /*2870*/  LDSM.16.M88.4 R68, [R2+0xf900] ;  /* 0x00f900000244783b */ /* 0x000e660000000200 */
[C---:B---3--:R-:W-:Y:S08]  /*2880*/  HMMA.16816.F32.BF16 R32, R36.reuse, R52, R32 ;  /* 0x000000342420723c */ /* 0x048ff00000041820 */
[C---:B------:R-:W-:Y:S01]  /*2890*/  HMMA.16816.F32.BF16 R28, R36.reuse, R54, R28 ;  /* 0x00000036241c723c */ /* 0x040fe2000004181c */
[----:B------:R-:W-:Y:S07]  /*28a0*/  LDSM.16.M88.4 R52, [R180+0x4000] ;  /* 0x00400000b434783b */ /* 0x000fee0000000200 */
[C---:B------:R-:W-:Y:S08]  /*28b0*/  HMMA.16816.F32.BF16 R24, R36.reuse, R48, R24 ;  /* 0x000000302418723c */ /* 0x040ff00000041818 */
[C---:B------:R-:W-:Y:S01]  /*28c0*/  HMMA.16816.F32.BF16 R20, R36.reuse, R50, R20 ;  /* 0x000000322414723c */ /* 0x040fe20000041814 */
[----:B------:R-:W3:Y:S07]  /*28d0*/  LDSM.16.M88.4 R48, [R0+0xe100] ;  /* 0x00e100000030783b */ /* 0x000eee0000000200 */
[C---:B----4-:R-:W-:Y:S08]  /*28e0*/  HMMA.16816.F32.BF16 R16, R36.reuse, R44, R16 ;  /* 0x0000002c2410723c */ /* 0x050ff00000041810 */
[C---:B------:R-:W-:Y:S01]  /*28f0*/  HMMA.16816.F32.BF16 R64, R36.reuse, R46, R64 ;  /* 0x0000002e2440723c */ /* 0x040fe20000041840 */
[----:B------:R-:W4:Y:S07]  /*2900*/  LDSM.16.M88.4 R44, [R0+0xe900] ;  /* 0x00e90000002c783b */ /* 0x000f2e0000000200 */
[C---:B-1----:R-:W-:Y:S08]  /*2910*/  HMMA.16816.F32.BF16 R60, R36.reuse, R40, R60 ;  /* 0x00000028243c723c */ /* 0x042ff0000004183c */
[----:B------:R-:W-:Y:S01]  /*2920*/  HMMA.16816.F32.BF16 R56, R36, R42, R56 ;  /* 0x0000002a2438723c */ /* 0x000fe20000041838 */
[----:B------:R-:W1:Y:S04]  /*2930*/  LDSM.16.M88.4 R40, [R0+0xf100] ;  /* 0x00f100000028783b */ /* 0x000e680000000200 */
[----:B------:R-:W1:Y:S03]  /*2940*/  LDSM.16.M88.4 R36, [R0+0xf900] ;  /* 0x00f900000024783b */ /* 0x000e660000000200 */
[C---:B--2---:R-:W-:Y:S08]  /*2950*/  HMMA.16816.F32.BF16 R32, R72.reuse, R12, R32 ;  /* 0x0000000c4820723c */ /* 0x044ff00000041820 */
[C---:B------:R-:W-:Y:S01]  /*2960*/  HMMA.16816.F32.BF16 R28, R72.reuse, R14, R28 ;  /* 0x0000000e481c723c */ /* 0x040fe2000004181c */
[----:B------:R-:W-:Y:S07]  /*2970*/  LDSM.16.M88.4 R12, [R186+0x8000] ;  /* 0x00800000ba0c783b */ /* 0x000fee0000000200 */
[C---:B-----5:R-:W-:Y:S08]  /*2980*/  HMMA.16816.F32.BF16 R24, R72.reuse, R8, R24 ;  /* 0x000000084818723c */ /* 0x060ff00000041818 */
[C---:B------:R-:W-:Y:S01]  /*2990*/  HMMA.16816.F32.BF16 R20, R72.reuse, R10, R20 ;  /* 0x0000000a4814723c */ /* 0x040fe20000041814 */
[----:B------:R-:W2:Y:S07]  /*29a0*/  LDSM.16.M88.4 R8, [R184+0x10100] ;  /* 0x01010000b808783b */ /* 0x000eae0000000200 */
[C---:B------:R-:W-:Y:S08]  /*29b0*/  HMMA.16816.F32.BF16 R16, R72.reuse, R76, R16 ;  /* 0x0000004c4810723c */ /* 0x040ff00000041810 */
[C---:B------:R-:W-:Y:S08]  /*29c0*/  HMMA.16816.F32.BF16 R64, R72.reuse, R78, R64 ;  /* 0x0000004e4840723c */ /* 0x040ff00000041840 */
[C---:B------:R-:W-:Y:S08]  /*29d0*/  HMMA.16816.F32.BF16 R60, R72.reuse, R68, R60 ;  /* 0x00000044483c723c */ /* 0x040ff0000004183c */
[----:B------:R-:W-:Y:S01]  /*29e0*/  HMMA.16816.F32.BF16 R68, R72, R70, R56 ;  /* 0x000000464844723c */ /* 0x000fe20000041838 */
[----:B------:R-:W5:Y:S04]  /*29f0*/  LDSM.16.M88.4 R56, [R184+0x10900] ;  /* 0x01090000b838783b */ /* 0x000f680000000200 */
[----:B------:R-:W2:Y:S03]  /*2a00*/  LDSM.16.M88.4 R72, [R184+0x11100] ;  /* 0x01110000b848783b */ /* 0x000ea60000000200 */
        /* <DEDUP_REMOVED lines=8> */
[----:B------:R-:W1:Y:S07]  /*2a90*/  LDSM.16.M88.4 R40, [R83+0x10100] ;  /* 0x010100005328783b */ /* 0x000e6e0000000200 */
[C---:B------:R-:W-:Y:S08]  /*2aa0*/  HMMA.16816.F32.BF16 R60, R52.reuse, R36, R60 ;  /* 0x00000024343c723c */ /* 0x040ff0000004183c */
[----:B------:R-:W-:Y:S01]  /*2ab0*/  HMMA.16816.F32.BF16 R68, R52, R38, R68 ;  /* 0x000000263444723c */ /* 0x000fe20000041844 */
[----:B------:R-:W4:Y:S04]  /*2ac0*/  LDSM.16.M88.4 R52, [R83+0x10900] ;  /* 0x010900005334783b */ /* 0x000f280000000200 */
[----:B------:R-:W1:Y:S03]  /*2ad0*/  LDSM.16.M88.4 R36, [R83+0x11100] ;  /* 0x011100005324783b */ /* 0x000e660000000200 */
[C---:B--2---:R-:W-:Y:S08]  /*2ae0*/  HMMA.16816.F32.BF16 R32, R12.reuse, R8, R32 ;  /* 0x000000080c20723c */ /* 0x044ff00000041820 */
[C---:B------:R-:W-:Y:S01]  /*2af0*/  HMMA.16816.F32.BF16 R28, R12.reuse, R10, R28 ;  /* 0x0000000a0c1c723c */ /* 0x040fe2000004181c */
[----:B------:R-:W2:Y:S07]  /*2b00*/  LDSM.16.M88.4 R8, [R83+0x11900] ;  /* 0x011900005308783b */ /* 0x000eae0000000200 */
[C---:B-----5:R-:W-:Y:S08]  /*2b10*/  HMMA.16816.F32.BF16 R24, R12.reuse, R56, R24 ;  /* 0x000000380c18723c */ /* 0x060ff00000041818 */
[C---:B------:R-:W-:Y:S01]  /*2b20*/  HMMA.16816.F32.BF16 R20, R12.reuse, R58, R20 ;  /* 0x0000003a0c14723c */ /* 0x040fe20000041814 */
[----:B------:R-:W-:Y:S07]  /*2b30*/  LDSM.16.M88.4 R56, [R180+0x8000] ;  /* 0x00800000b438783b */ /* 0x000fee0000000200 */
[C---:B------:R-:W-:Y:S08]  /*2b40*/  HMMA.16816.F32.BF16 R16, R12.reuse, R72, R16 ;  /* 0x000000480c10723c */ /* 0x040ff00000041810 */
[C---:B------:R-:W-:Y:S08]  /*2b50*/  HMMA.16816.F32.BF16 R64, R12.reuse, R74, R64 ;  /* 0x0000004a0c40723c */ /* 0x040ff00000041840 */
[C---:B---3--:R-:W-:Y:S08]  /*2b60*/  HMMA.16816.F32.BF16 R60, R12.reuse, R48, R60 ;  /* 0x000000300c3c723c */ /* 0x048ff0000004183c */
[----:B------:R-:W-:Y:S01]  /*2b70*/  HMMA.16816.F32.BF16 R68, R12, R50, R68 ;  /* 0x000000320c44723c */ /* 0x000fe20000041844 */
[----:B------:R-:W-:Y:S04]  /*2b80*/  LDSM.16.M88.4 R12, [R2+0x10100] ;  /* 0x01010000020c783b */ /* 0x000fe80000000200 */
[----:B------:R-:W-:Y:S03]  /*2b90*/  LDSM.16.M88.4 R48, [R2+0x11100] ;  /* 0x011100000230783b */ /* 0x000fe60000000200 */
[C---:B-1----:R-:W-:Y:S08]  /*2ba0*/  HMMA.16816.F32.BF16 R32, R44.reuse, R40, R32 ;  /* 0x000000282c20723c */ /* 0x042ff00000041820 */
[C---:B------:R-:W-:Y:S01]  /*2bb0*/  HMMA.16816.F32.BF16 R28, R44.reuse, R42, R28 ;  /* 0x0000002a2c1c723c */ /* 0x040fe2000004181c */
[----:B------:R-:W1:Y:S07]  /*2bc0*/  LDSM.16.M88.4 R40, [R181+0x8000] ;  /* 0x00800000b528783b */ /* 0x000e6e0000000200 */
[C---:B----4-:R-:W-:Y:S08]  /*2bd0*/  HMMA.16816.F32.BF16 R24, R44.reuse, R52, R24 ;  /* 0x000000342c18723c */ /* 0x050ff00000041818 */
[C---:B------:R-:W-:Y:S01]  /*2be0*/  HMMA.16816.F32.BF16 R20, R44.reuse, R54, R20 ;  /* 0x000000362c14723c */ /* 0x040fe20000041814 */
[----:B------:R-:W3:Y:S07]  /*2bf0*/  LDSM.16.M88.4 R52, [R2+0x10900] ;  /* 0x010900000234783b */ /* 0x000eee0000000200 */
[C---:B------:R-:W-:Y:S08]  /*2c00*/  HMMA.16816.F32.BF16 R16, R44.reuse, R36, R16 ;  /* 0x000000242c10723c */ /* 0x040ff00000041810 */
[C---:B------:R-:W-:Y:S01]  /*2c10*/  HMMA.16816.F32.BF16 R64, R44.reuse, R38, R64 ;  /* 0x000000262c40723c */ /* 0x040fe20000041840 */
[----:B------:R-:W4:Y:S07]  /*2c20*/  LDSM.16.M88.4 R36, [R2+0x11900] ;  /* 0x011900000224783b */ /* 0x000f2e0000000200 */
[C---:B--2---:R-:W-:Y:S01]  /*2c30*/  HMMA.16816.F32.BF16 R72, R44.reuse, R8, R60 ;  /* 0x000000082c48723c */ /* 0x044fe2000004183c */
[----:B------:R-:W-:Y:S07]  /*2c40*/  LDSM.16.M88.4 R60, [R0+0x10100] ;  /* 0x01010000003c783b */ /* 0x000fee0000000200 */
[----:B------:R-:W-:Y:S01]  /*2c50*/  HMMA.16816.F32.BF16 R68, R44, R10, R68 ;  /* 0x0000000a2c44723c */ /* 0x000fe20000041844 */
[----:B------:R-:W2:Y:S07]  /*2c60*/  LDSM.16.M88.4 R8, [R0+0x10900] ;  /* 0x010900000008783b */ /* 0x000eae0000000200 */
[C---:B-1----:R-:W-:Y:S08]  /*2c70*/  HMMA.16816.F32.BF16 R32, R40.reuse, R12, R32 ;  /* 0x0000000c2820723c */ /* 0x042ff00000041820 */
[C---:B------:R-:W-:Y:S01]  /*2c80*/  HMMA.16816.F32.BF16 R28, R40.reuse, R14, R28 ;  /* 0x0000000e281c723c */ /* 0x040fe2000004181c */
[----:B------:R-:W1:Y:S07]  /*2c90*/  LDSM.16.M88.4 R12, [R0+0x11100] ;  /* 0x01110000000c783b */ /* 0x000e6e0000000200 */
[C---:B---3--:R-:W-:Y:S08]  /*2ca0*/  HMMA.16816.F32.BF16 R24, R40.reuse, R52, R24 ;  /* 0x000000342818723c */ /* 0x048ff00000041818 */
[C---:B------:R-:W-:Y:S08]  /*2cb0*/  HMMA.16816.F32.BF16 R20, R40.reuse, R54, R20 ;  /* 0x000000362814723c */ /* 0x040ff00000041814 */
[C---:B------:R-:W-:Y:S08]  /*2cc0*/  HMMA.16816.F32.BF16 R16, R40.reuse, R48, R16 ;  /* 0x000000302810723c */ /* 0x040ff00000041810 */
[C---:B------:R-:W-:Y:S08]  /*2cd0*/  HMMA.16816.F32.BF16 R64, R40.reuse, R50, R64 ;  /* 0x000000322840723c */ /* 0x040ff00000041840 */
[C---:B----4-:R-:W-:Y:S07]  /*2ce0*/  HMMA.16816.F32.BF16 R72, R40.reuse, R36, R72 ;  /* 0x000000242848723c */ /* 0x050fee0000041848 */
[----:B------:R-:W-:Y:S01]  /*2cf0*/  LOP3.LUT R37, R80, 0xffffffe0, RZ, 0xc0, !PT ;  /* 0xffffffe050257812 */ /* 0x000fe200078ec0ff */
[----:B------:R-:W-:Y:S04]  /*2d00*/  HMMA.16816.F32.BF16 R68, R40, R38, R68 ;  /* 0x000000262844723c */ /* 0x000fe80000041844 */
[----:B------:R-:W-:-:S02]  /*2d10*/  IMAD.IADD R2, R6, 0x1, -R37 ;  /* 0x0000000106027824 */ /* 0x000fc400078e0a25 */
[----:B------:R3:W4:Y:S01]  /*2d20*/  LDSM.16.M88.4 R36, [R0+0x11900] ;  /* 0x011900000024783b */ /* 0x0007220000000200 */
[----:B------:R-:W-:Y:S01]  /*2d30*/  LEA.HI R41, R81, R6, RZ, 0x2 ;  /* 0x0000000651297211 */ /* 0x000fe200078f10ff */
[C---:B--2---:R-:W-:Y:S01]  /*2d40*/  HMMA.16816.F32.BF16 R24, R56.reuse, R8, R24 ;  /* 0x000000083818723c */ /* 0x044fe20000041818 */
[----:B------:R-:W-:Y:S02]  /*2d50*/  SHF.R.S32.HI R40, RZ, 0x1f, R7 ;  /* 0x0000001fff287819 */ /* 0x000fe40000011407 */
[----:B------:R-:W-:Y:S02]  /*2d60*/  LOP3.LUT R41, R41, 0xfffffffc, RZ, 0xc0, !PT ;  /* 0xfffffffc29297812 */ /* 0x000fe400078ec0ff */
[----:B------:R-:W-:Y:S02]  /*2d70*/  LEA.HI R40, R40, R7, RZ, 0x3 ;  /* 0x0000000728287211 */ /* 0x000fe400078f18ff */
[----:B------:R-:W-:Y:S01]  /*2d80*/  SHF.R.S32.HI R43, RZ, 0x1f, R2 ;  /* 0x0000001fff2b7819 */ /* 0x000fe20000011402 */
[----:B------:R-:W-:Y:S01]  /*2d90*/  IMAD.IADD R41, R6, 0x1, -R41 ;  /* 0x0000000106297824 */ /* 0x000fe200078e0a29 */
[----:B------:R-:W-:Y:S01]  /*2da0*/  LOP3.LUT R42, R40, 0xffffff8, RZ, 0xc0, !PT ;  /* 0x0ffffff8282a7812 */ /* 0x000fe200078ec0ff */
[----:B------:R-:W-:Y:S01]  /*2db0*/  HMMA.16816.F32.BF16 R32, R56, R60, R32 ;  /* 0x0000003c3820723c */ /* 0x000fe20000041820 */
[----:B------:R-:W-:-:S02]  /*2dc0*/  LEA.HI R6, R43, R2, RZ, 0x2 ;  /* 0x000000022b067211 */ /* 0x000fc400078f10ff */
[----:B------:R-:W-:Y:S01]  /*2dd0*/  LEA.HI R40, R41, R41, RZ, 0x1 ;  /* 0x0000002929287211 */ /* 0x000fe200078f08ff */
[----:B------:R-:W-:Y:S01]  /*2de0*/  IMAD.IADD R42, R7, 0x1, -R42 ;  /* 0x00000001072a7824 */ /* 0x000fe200078e0a2a */
[C---:B------:R-:W-:Y:S02]  /*2df0*/  LEA.HI.SX32 R195, R6.reuse, UR13, 0x1e ;  /* 0x0000000d06c37c11 */ /* 0x040fe4000f8ff2ff */
[----:B------:R-:W-:Y:S01]  /*2e00*/  LOP3.LUT R9, R6, 0x7ffffffc, RZ, 0xc0, !PT ;  /* 0x7ffffffc06097812 */ /* 0x000fe200078ec0ff */
[----:B------:R-:W-:Y:S02]  /*2e10*/  HMMA.16816.F32.BF16 R28, R56, R62, R28 ;  /* 0x0000003e381c723c */ /* 0x000fe4000004181c */
[----:B------:R-:W-:Y:S01]  /*2e20*/  IMAD R195, R42, 0x10, R195 ;  /* 0x000000102ac37824 */ /* 0x000fe200078e02c3 */
[----:B---3--:R-:W-:Y:S01]  /*2e30*/  LOP3.LUT R0, R40, 0x1ffffffe, RZ, 0xc0, !PT ;  /* 0x1ffffffe28007812 */ /* 0x008fe200078ec0ff */
[----:B------:R-:W-:Y:S01]  /*2e40*/  IMAD.IADD R204, R2, 0x1, -R9 ;  /* 0x0000000102cc7824 */ /* 0x000fe200078e0a09 */
[----:B------:R-:W-:-:S03]  /*2e50*/  IADD3 R9, -R5, c[0x0][0x1d0], R133 ;  /* 0x0000740005097a10 */ /* 0x000fc60007ffe185 */
[----:B------:R-:W-:Y:S01]  /*2e60*/  IMAD.IADD R0, R41, 0x1, -R0 ;  /* 0x0000000129007824 */ /* 0x000fe200078e0a00 */
[----:B------:R-:W-:Y:S01]  /*2e70*/  HMMA.16816.F32.BF16 R20, R56, R10, R20 ;  /* 0x0000000a3814723c */ /* 0x000fe20000041814 */
[----:B------:R-:W-:Y:S02]  /*2e80*/  IMAD.SHL.U32 R204, R204, 0x2, RZ ;  /* 0x00000002cccc7824 */ /* 0x000fe400078e00ff */
[----:B------:R-:W-:-:S03]  /*2e90*/  IMAD R195, R0, 0x8, R195 ;  /* 0x0000000800c37824 */ /* 0x000fc600078e02c3 */
[----:B------:R-:W-:Y:S01]  /*2ea0*/  IADD3 R6, R9, -c[0x0][0x168], -R204 ;  /* 0x80005a0009067a10 */ /* 0x000fe20007ffe8cc */
[----:B------:R-:W-:Y:S01]  /*2eb0*/  @P4 IMAD.HI.U32 R7, R195, c[0x0][0x2c8], RZ ;  /* 0x0000b200c3074a27 */ /* 0x000fe200078e00ff */
[----:B------:R-:W-:Y:S01]  /*2ec0*/  IADD3 R2, -R204, c[0x0][0x1d0], -R5 ;  /* 0x00007400cc027a10 */ /* 0x000fe20007ffe905 */
[C---:B-1----:R-:W-:Y:S01]  /*2ed0*/  HMMA.16816.F32.BF16 R16, R56.reuse, R12, R16 ;  /* 0x0000000c3810723c */ /* 0x042fe20000041810 */
[C---:B------:R-:W-:Y:S01]  /*2ee0*/  IADD3 R8, R6.reuse, c[0x0][0x328], RZ ;  /* 0x0000ca0006087a10 */ /* 0x040fe20007ffe0ff */
[----:B------:R-:W-:Y:S01]  /*2ef0*/  IMAD.MOV.U32 R0, RZ, RZ, R195 ;  /* 0x000000ffff007224 */ /* 0x000fe200078e00c3 */
[----:B------:R-:W-:Y:S02]  /*2f00*/  @P0 SHF.R.U32.HI R0, RZ, c[0x0][0x2cc], R7 ;  /* 0x0000b300ff000a19 */ /* 0x000fe40000011607 */
[----:B------:R-:W-:Y:S02]  /*2f10*/  PLOP3.LUT P0, PT, PT, PT, UP1, 0x40, 0x0 ;  /* 0x000000000000781c */ /* 0x000fe40003f0e818 */
[----:B------:R-:W-:Y:S01]  /*2f20*/  IADD3 R6, R6, UR6, RZ ;  /* 0x0000000606067c10 */ /* 0x000fe2000fffe0ff */
[----:B------:R-:W1:Y:S01]  /*2f30*/  SHFL.IDX PT, R7, R0, RZ, 0x1c1f ;  /* 0x001c1fff00077589 */ /* 0x000e6200000e0000 */
[C---:B------:R-:W-:Y:S08]  /*2f40*/  HMMA.16816.F32.BF16 R64, R56.reuse, R14, R64 ;  /* 0x0000000e3840723c */ /* 0x040ff00000041840 */
[C---:B----4-:R-:W-:Y:S08]  /*2f50*/  HMMA.16816.F32.BF16 R72, R56.reuse, R36, R72 ;  /* 0x000000243848723c */ /* 0x050ff00000041848 */
[----:B------:R-:W-:Y:S01]  /*2f60*/  HMMA.16816.F32.BF16 R68, R56, R38, R68 ;  /* 0x000000263844723c */ /* 0x000fe20000041844 */
[----:B-1----:R-:W-:-:S02]  /*2f70*/  IMAD.IADD R9, R8, 0x1, R7 ;  /* 0x0000000108097824 */ /* 0x002fc400078e0207 */
        /* <DEDUP_REMOVED lines=8> */
[----:B------:R-:W-:Y:S02]  /*3000*/  ISETP.NE.AND P0, PT, R133, c[0x0][0x32c], PT ;  /* 0x0000cb0085007a0c */ /* 0x000fe40003f05270 */
[----:B------:R-:W-:-:S11]  /*3010*/  LOP3.LUT R9, RZ, R14, RZ, 0x33, !PT ;  /* 0x0000000eff097212 */ /* 0x000fd600078e33ff */
[----:B------:R-:W-:-:S05]  /*3020*/  @P0 IMAD.HI.U32 R7, R9, c[0x0][0x330], RZ ;  /* 0x0000cc0009070a27 */ /* 0x000fca00078e00ff */
[----:B------:R-:W-:-:S04]  /*3030*/  @P0 SHF.R.U32.HI R9, RZ, c[0x0][0x334], R7 ;  /* 0x0000cd00ff090a19 */ /* 0x000fc80000011607 */
[----:B------:R-:W-:Y:S01]  /*3040*/  LOP3.LUT R14, RZ, R9, RZ, 0x33, !PT ;  /* 0x00000009ff0e7212 */ /* 0x000fe200078e33ff */
[----:B------:R-:W-:Y:S05]  /*3050*/  BRA `(.L_x_1577) ;  /* 0x0000003000007947 */ /* 0x000fea0003800000 */
.L_x_1576:
[----:B------:R-:W-:-:S13]  /*3060*/  ISETP.NE.AND P0, PT, R133, c[0x0][0x32c], PT ;  /* 0x0000cb0085007a0c */ /* 0x000fda0003f05270 */
[----:B------:R-:W-:-:S05]  /*3070*/  @P0 IMAD.HI.U32 R7, R14, c[0x0][0x330], RZ ;  /* 0x0000cc000e070a27 */ /* 0x000fca00078e00ff */
[----:B------:R-:W-:Y:S02]  /*3080*/  @P0 SHF.R.U32.HI R14, RZ, c[0x0][0x334], R7 ;  /* 0x0000cd00ff0e0a19 */ /* 0x000fe40000011607 */
.L_x_1577:
[----:B------:R-:W-:Y:S05]  /*3090*/  BSYNC B0 ;  /* 0x0000000000007941 */ /* 0x000fea0003800000 */
.L_x_1575:
[----:B------:R-:W-:-:S04]  /*30a0*/  IMAD R9, R14, c[0x0][0x32c], -R5 ;  /* 0x0000cb000e097a24 */ /* 0x000fc800078e0a05 */
[----:B------:R-:W-:-:S05]  /*30b0*/  IMAD.IADD R9, R9, 0x1, -R204 ;  /* 0x0000000109097824 */ /* 0x000fca00078e0acc */
[----:B------:R-:W-:Y:S02]  /*30c0*/  IADD3 R7, R9, c[0x0][0x32c], RZ ;  /* 0x0000cb0009077a10 */ /* 0x000fe40007ffe0ff */
[----:B------:R-:W-:Y:S02]  /*30d0*/  IMNMX R10, R10, R9, !PT ;  /* 0x000000090a0a7217 */ /* 0x000fe40007800200 */
[----:B------:R-:W-:Y:S02]  /*30e0*/  IMNMX R12, R12, R7, PT ;  /* 0x000000070c0c7217 */ /* 0x000fe40003800200 */
.L_x_1574:
[----:B------:R-:W-:Y:S01]  /*30f0*/  ISETP.GT.AND P0, PT, R132, RZ, PT ;  /* 0x000000ff8400720c */ /* 0x000fe20003f04270 */
[----:B------:R-:W1:Y:S03]  /*3100*/  SHFL.IDX PT, R13, R0, 0x1, 0x1c1f ;  /* 0x003c1f00000d7f89 */ /* 0x000e6600000e0000 */
[C---:B------:R-:W-:Y:S02]  /*3110*/  ISETP.GT.AND P4, PT, R10.reuse, RZ, P0 ;  /* 0x000000ff0a00720c */ /* 0x040fe40000784270 */
[----:B------:R-:W-:-:S02]  /*3120*/  ISETP.GT.AND P5, PT, R10, 0x1, P0 ;  /* 0x000000010a00780c */ /* 0x000fc400007a4270 */
[C---:B------:R-:W-:Y:S02]  /*3130*/  ISETP.LT.OR P4, PT, R12.reuse, 0x1, P4 ;  /* 0x000000010c00780c */ /* 0x040fe40002781670 */
[----:B------:R-:W-:Y:S02]  /*3140*/  ISETP.LT.OR P5, PT, R12, 0x2, P5 ;  /* 0x000000020c00780c */ /* 0x000fe40002fa1670 */
[----:B------:R-:W-:Y:S02]  /*3150*/  FSEL R32, R32, -INF , !P4 ;  /* 0xff80000020207808 */ /* 0x000fe40006000000 */
[----:B------:R-:W-:Y:S02]  /*3160*/  ISETP.GT.AND P4, PT, R10, 0x8, P0 ;  /* 0x000000080a00780c */ /* 0x000fe40000784270 */
[----:B------:R-:W-:Y:S02]  /*3170*/  FSEL R33, R33, -INF , !P5 ;  /* 0xff80000021217808 */ /* 0x000fe40006800000 */
[----:B------:R-:W-:-:S02]  /*3180*/  ISETP.LT.OR P4, PT, R12, 0x9, P4 ;  /* 0x000000090c00780c */ /* 0x000fc40002781670 */
[----:B------:R-:W-:Y:S02]  /*3190*/  ISETP.GT.AND P5, PT, R10, 0x9, P0 ;  /* 0x000000090a00780c */ /* 0x000fe400007a4270 */
[----:B------:R-:W-:Y:S02]  /*31a0*/  FSEL R11, R28, -INF , !P4 ;  /* 0xff8000001c0b7808 */ /* 0x000fe40006000000 */
[----:B------:R-:W-:Y:S01]  /*31b0*/  ISETP.GT.AND P4, PT, R10, 0x10, P0 ;  /* 0x000000100a00780c */ /* 0x000fe20000784270 */
[--C-:B-1----:R-:W-:Y:S01]  /*31c0*/  IMAD.IADD R15, R8, 0x1, R13.reuse ;  /* 0x00000001080f7824 */ /* 0x102fe200078e020d */
[----:B------:R-:W-:Y:S01]  /*31d0*/  ISETP.LT.OR P5, PT, R12, 0xa, P5 ;  /* 0x0000000a0c00780c */ /* 0x000fe20002fa1670 */
[----:B------:R-:W-:Y:S01]  /*31e0*/  IMAD.IADD R0, R6, 0x1, R13 ;  /* 0x0000000106007824 */ /* 0x000fe200078e020d */
[----:B------:R-:W-:Y:S02]  /*31f0*/  ISETP.LT.OR P4, PT, R12, 0x11, P4 ;  /* 0x000000110c00780c */ /* 0x000fe40002781670 */
[----:B------:R-:W-:-:S02]  /*3200*/  FSEL R29, R29, -INF , !P5 ;  /* 0xff8000001d1d7808 */ /* 0x000fc40006800000 */
[----:B------:R-:W-:Y:S02]  /*3210*/  FSEL R9, R24, -INF , !P4 ;  /* 0xff80000018097808 */ /* 0x000fe40006000000 */
[C---:B------:R-:W-:Y:S02]  /*3220*/  ISETP.GT.AND P4, PT, R10.reuse, 0x18, P0 ;  /* 0x000000180a00780c */ /* 0x040fe40000784270 */
[----:B------:R-:W-:Y:S02]  /*3230*/  ISETP.GT.AND P5, PT, R10, 0x11, P0 ;  /* 0x000000110a00780c */ /* 0x000fe400007a4270 */
[C---:B------:R-:W-:Y:S02]  /*3240*/  ISETP.LT.OR P4, PT, R12.reuse, 0x19, P4 ;  /* 0x000000190c00780c */ /* 0x040fe40002781670 */
[----:B------:R-:W-:Y:S02]  /*3250*/  ISETP.LT.OR P5, PT, R12, 0x12, P5 ;  /* 0x000000120c00780c */ /* 0x000fe40002fa1670 */
[----:B------:R-:W-:-:S02]  /*3260*/  FSEL R7, R20, -INF , !P4 ;  /* 0xff80000014077808 */ /* 0x000fc40006000000 */
[----:B------:R-:W-:Y:S02]  /*3270*/  ISETP.GT.AND P4, PT, R10, 0x20, P0 ;  /* 0x000000200a00780c */ /* 0x000fe40000784270 */
[----:B------:R-:W-:Y:S02]  /*3280*/  FSEL R25, R25, -INF , !P5 ;  /* 0xff80000019197808 */ /* 0x000fe40006800000 */
[----:B------:R-:W-:Y:S02]  /*3290*/  ISETP.LT.OR P4, PT, R12, 0x21, P4 ;  /* 0x000000210c00780c */ /* 0x000fe40002781670 */
[----:B------:R-:W-:Y:S02]  /*32a0*/  ISETP.GT.AND P5, PT, R10, 0x19, P0 ;  /* 0x000000190a00780c */ /* 0x000fe400007a4270 */
[----:B------:R-:W-:Y:S02]  /*32b0*/  FSEL R171, R16, -INF , !P4 ;  /* 0xff80000010ab7808 */ /* 0x000fe40006000000 */
[----:B------:R-:W-:-:S02]  /*32c0*/  ISETP.GT.AND P4, PT, R10, 0x28, P0 ;  /* 0x000000280a00780c */ /* 0x000fc40000784270 */
[C---:B------:R-:W-:Y:S02]  /*32d0*/  ISETP.LT.OR P5, PT, R12.reuse, 0x1a, P5 ;  /* 0x0000001a0c00780c */ /* 0x040fe40002fa1670 */
[----:B------:R-:W-:Y:S02]  /*32e0*/  ISETP.LT.OR P4, PT, R12, 0x29, P4 ;  /* 0x000000290c00780c */ /* 0x000fe40002781670 */
[----:B------:R-:W-:Y:S02]  /*32f0*/  FSEL R21, R21, -INF , !P5 ;  /* 0xff80000015157808 */ /* 0x000fe40006800000 */
        /* <DEDUP_REMOVED lines=14> */
[----:B------:R-:W-:-:S02]  /*33e0*/  PLOP3.LUT P4, PT, PT, PT, UP1, 0x40, 0x0 ;  /* 0x000000000000781c */ /* 0x000fc40003f8e818 */
[----:B------:R-:W-:Y:S02]  /*33f0*/  ISETP.LT.OR P5, PT, R12, 0x32, P5 ;  /* 0x000000320c00780c */ /* 0x000fe40002fa1670 */
[----:B------:R-:W-:Y:S02]  /*3400*/  IMNMX R2, R15, R2, PT ;  /* 0x000000020f027217 */ /* 0x000fe40003800200 */
[----:B------:R-:W-:Y:S02]  /*3410*/  FSEL R173, R73, -INF , !P5 ;  /* 0xff80000049ad7808 */ /* 0x000fe40006800000 */
[----:B------:R-:W-:-:S04]  /*3420*/  ISETP.GT.AND P5, PT, R10, 0x39, P0 ;  /* 0x000000390a00780c */ /* 0x000fc800007a4270 */
[----:B------:R-:W-:-:S04]  /*3430*/  ISETP.LT.OR P5, PT, R12, 0x3a, P5 ;  /* 0x0000003a0c00780c */ /* 0x000fc80002fa1670 */
[----:B------:R-:W-:Y:S01]  /*3440*/  FSEL R141, R69, -INF , !P5 ;  /* 0xff800000458d7808 */ /* 0x000fe20006800000 */
        /* <DEDUP_REMOVED lines=12> */
.L_x_1580:
[----:B------:R-:W-:-:S13]  /*3510*/  ISETP.NE.AND P4, PT, R133, c[0x0][0x32c], PT ;  /* 0x0000cb0085007a0c */ /* 0x000fda0003f85270 */
[----:B------:R-:W-:-:S05]  /*3520*/  @P4 IMAD.HI.U32 R6, R8, c[0x0][0x330], RZ ;  /* 0x0000cc0008064a27 */ /* 0x000fca00078e00ff */
[----:B------:R-:W-:Y:S02]  /*3530*/  @P4 SHF.R.U32.HI R8, RZ, c[0x0][0x334], R6 ;  /* 0x0000cd00ff084a19 */ /* 0x000fe40000011606 */
.L_x_1581:
[----:B------:R-:W-:Y:S05]  /*3540*/  BSYNC B0 ;  /* 0x0000000000007941 */ /* 0x000fea0003800000 */
.L_x_1579:
[----:B------:R-:W-:-:S04]  /*3550*/  IMAD R13, R8, c[0x0][0x32c], -R5 ;  /* 0x0000cb00080d7a24 */ /* 0x000fc800078e0a05 */
[----:B------:R-:W-:-:S05]  /*3560*/  IMAD.IADD R13, R13, 0x1, -R204 ;  /* 0x000000010d0d7824 */ /* 0x000fca00078e0acc */
[----:B------:R-:W-:Y:S02]  /*3570*/  IADD3 R5, R13, c[0x0][0x32c], RZ ;  /* 0x0000cb000d057a10 */ /* 0x000fe40007ffe0ff */
[----:B------:R-:W-:Y:S02]  /*3580*/  IMNMX R0, R0, R13, !PT ;  /* 0x0000000d00007217 */ /* 0x000fe40007800200 */
[----:B------:R-:W-:Y:S02]  /*3590*/  IMNMX R2, R2, R5, PT ;  /* 0x0000000502027217 */ /* 0x000fe40003800200 */
.L_x_1578:
[----:B------:R-:W-:Y:S01]  /*35a0*/  ISETP.GT.AND P5, PT, R0, 0x8, P0 ;  /* 0x000000080000780c */ /* 0x000fe200007a4270 */
[----:B------:R-:W-:-:S04]  /*35b0*/  DEPBAR.LE SB0, 0x2 ;  /* 0x000080800000791a */ /* 0x000fc80000000000 */
[----:B------:R-:W-:Y:S01]  /*35c0*/  BAR.SYNC.DEFER_BLOCKING 0x0 ;  /* 0x0000000000007b1d */ /* 0x000fe20000010000 */
[----:B------:R-:W-:Y:S01]  /*35d0*/  ISETP.LT.OR P5, PT, R2, 0x9, P5 ;  /* 0x000000090200780c */ /* 0x000fe20002fa1670 */
[----:B------:R-:W-:Y:S01]  /*35e0*/  IMAD.SHL.U32 R135, R4, 0x2, RZ ;  /* 0x0000000204877824 */ /* 0x000fe200078e00ff */
[----:B------:R-:W-:Y:S02]  /*35f0*/  ISETP.GT.AND P4, PT, R0, 0x1, P0 ;  /* 0x000000010000780c */ /* 0x000fe40000784270 */
[----:B------:R-:W-:Y:S01]  /*3600*/  FSEL R30, R30, -INF , !P5 ;  /* 0xff8000001e1e7808 */ /* 0x000fe20006800000 */
[--C-:B------:R-:W-:Y:S01]  /*3610*/  IMAD.IADD R172, R183, 0x1, R135.reuse ;  /* 0x00000001b7ac7824 */ /* 0x100fe200078e0287 */
[----:B------:R-:W-:Y:S01]  /*3620*/  ISETP.GT.AND P5, PT, R0, 0x10, P0 ;  /* 0x000000100000780c */ /* 0x000fe200007a4270 */
[C---:B------:R-:W-:Y:S01]  /*3630*/  IMAD R134, R3.reuse, 0x2, R135 ;  /* 0x0000000203867824 */ /* 0x040fe200078e0287 */
[C---:B------:R-:W-:Y:S01]  /*3640*/  ISETP.LT.OR P4, PT, R2.reuse, 0x2, P4 ;  /* 0x000000020200780c */ /* 0x040fe20002781670 */
[----:B------:R-:W-:Y:S01]  /*3650*/  IMAD R3, R3, 0x2, R172 ;  /* 0x0000000203037824 */ /* 0x000fe200078e02ac */
[----:B------:R-:W-:Y:S01]  /*3660*/  ISETP.LT.OR P5, PT, R2, 0x11, P5 ;  /* 0x000000110200780c */ /* 0x000fe20002fa1670 */
[----:B------:R-:W-:Y:S01]  /*3670*/  IMAD.IADD R160, R183, 0x1, R134 ;  /* 0x00000001b7a07824 */ /* 0x000fe200078e0286 */
[----:B------:R-:W-:Y:S01]  /*3680*/  FSEL R14, R35, -INF , !P4 ;  /* 0xff800000230e7808 */ /* 0x000fe20006000000 */
[----:B------:R-:W-:Y:S01]  /*3690*/  ULDC.64 UR4, c[0x0][0x2c8] ;  /* 0x0000b20000047ab9 */ /* 0x000fe20000000a00 */
[----:B------:R-:W-:Y:S01]  /*36a0*/  ISETP.GT.AND P4, PT, R0, 0x9, P0 ;  /* 0x000000090000780c */ /* 0x000fe20000784270 */
[----:B------:R-:W-:Y:S01]  /*36b0*/  UIMAD.WIDE.U32 UR14, UR13, UR4, URZ ;  /* 0x000000040d0e72a5 */ /* 0x000fe2000f8e003f */
[----:B------:R-:W-:-:S02]  /*36c0*/  FMNMX.FTZ R8, R32, R33, !PT ;  /* 0x0000002120087209 */ /* 0x000fc40007810000 */
[----:B------:R-:W-:Y:S01]  /*36d0*/  FSEL R26, R26, -INF , !P5 ;  /* 0xff8000001a1a7808 */ /* 0x000fe20006800000 */
[----:B------:R-:W-:Y:S01]  /*36e0*/  ULDC UR4, c[0x0][0x328] ;  /* 0x0000ca0000047ab9 */ /* 0x000fe20000000800 */
[----:B------:R-:W-:Y:S02]  /*36f0*/  ISETP.GT.AND P5, PT, R0, RZ, P0 ;  /* 0x000000ff0000720c */ /* 0x000fe400007a4270 */
[C---:B------:R-:W-:Y:S01]  /*3700*/  ISETP.LT.OR P4, PT, R2.reuse, 0xa, P4 ;  /* 0x0000000a0200780c */ /* 0x040fe20002781670 */
[----:B------:R-:W-:Y:S01]  /*3710*/  LDSM.16.MT88.4 R40, [R135+0x2100] ;  /* 0x002100008728783b */ /* 0x000fe20000004200 */
[----:B------:R-:W-:Y:S01]  /*3720*/  FMNMX.FTZ R8, R11, R8, !PT ;  /* 0x000000080b087209 */ /* 0x000fe20007810000 */
[----:B------:R-:W-:Y:S01]  /*3730*/  @UP2 UMOV UR7, UR15 ;  /* 0x0000000f00072c82 */ /* 0x000fe20008000000 */
[----:B------:R-:W-:Y:S01]  /*3740*/  ISETP.LT.OR P5, PT, R2, 0x1, P5 ;  /* 0x000000010200780c */ /* 0x000fe20002fa1670 */
[----:B------:R-:W-:Y:S01]  /*3750*/  LDSM.16.MT88.4 R124, [R135+0x100] ;  /* 0x00010000877c783b */ /* 0x000fe20000004200 */
[----:B------:R-:W-:Y:S01]  /*3760*/  FSEL R6, R31, -INF , !P4 ;  /* 0xff8000001f067808 */ /* 0x000fe20006000000 */
[----:B------:R-:W-:Y:S01]  /*3770*/  @UP2 USHF.R.U32.HI UR13, URZ, UR5, UR7 ;  /* 0x000000053f0d2299 */ /* 0x000fe20008011607 */
[----:B------:R-:W-:Y:S01]  /*3780*/  FMNMX.FTZ R8, R29, R8, !PT ;  /* 0x000000081d087209 */ /* 0x000fe20007810000 */
[----:B------:R-:W-:Y:S01]  /*3790*/  LDSM.16.MT88.4 R104, [R172+0x100] ;  /* 0x00010000ac68783b */ /* 0x000fe20000004200 */
[----:B------:R-:W-:Y:S01]  /*37a0*/  ISETP.GT.AND P4, PT, R0, 0x11, P0 ;  /* 0x000000110000780c */ /* 0x000fe20000784270 */
[----:B------:R-:W-:Y:S01]  /*37b0*/  UIADD3 UR12, UR12, UR13, URZ ;  /* 0x0000000d0c0c7290 */ /* 0x000fe2000fffe03f */
[----:B------:R-:W-:Y:S01]  /*37c0*/  FSEL R34, R34, -INF , !P5 ;  /* 0xff80000022227808 */ /* 0x000fe20006800000 */
[----:B------:R-:W-:Y:S01]  /*37d0*/  LDSM.16.MT88.4 R112, [R134+0x100] ;  /* 0x000100008670783b */ /* 0x000fe20000004200 */
[----:B------:R-:W-:Y:S01]  /*37e0*/  FMNMX.FTZ R8, R9, R8, !PT ;  /* 0x0000000809087209 */ /* 0x000fe20007810000 */
[----:B------:R-:W-:Y:S01]  /*37f0*/  UIADD3 UR4, UR12, UR4, URZ ;  /* 0x000000040c047290 */ /* 0x000fe2000fffe03f */
[----:B------:R-:W-:Y:S01]  /*3800*/  ISETP.LT.OR P4, PT, R2, 0x12, P4 ;  /* 0x000000120200780c */ /* 0x000fe20002781670 */
[----:B------:R-:W-:Y:S01]  /*3810*/  LDSM.16.MT88.4 R120, [R3+0x100] ;  /* 0x000100000378783b */ /* 0x000fe20000004200 */
[----:B------:R-:W-:-:S02]  /*3820*/  FMNMX.FTZ R5, R34, R14, !PT ;  /* 0x0000000e22057209 */ /* 0x000fc40007810000 */
[----:B------:R-:W-:Y:S01]  /*3830*/  FMNMX.FTZ R8, R25, R8, !PT ;  /* 0x0000000819087209 */ /* 0x000fe20007810000 */
[----:B------:R-:W-:Y:S01]  /*3840*/  LDSM.16.MT88.4 R48, [R172+0x2100] ;  /* 0x00210000ac30783b */ /* 0x000fe20000004200 */
[----:B------:R-:W-:Y:S02]  /*3850*/  FSEL R12, R27, -INF , !P4 ;  /* 0xff8000001b0c7808 */ /* 0x000fe40006000000 */
[----:B------:R-:W-:Y:S01]  /*3860*/  ISETP.GT.AND P4, PT, R0, 0x19, P0 ;  /* 0x000000190000780c */ /* 0x000fe20000784270 */
[----:B------:R-:W-:Y:S01]  /*3870*/  LDSM.16.MT88.4 R56, [R134+0x2100] ;  /* 0x002100008638783b */ /* 0x000fe20000004200 */
[----:B------:R-:W-:Y:S02]  /*3880*/  FMNMX.FTZ R5, R30, R5, !PT ;  /* 0x000000051e057209 */ /* 0x000fe40007810000 */
[----:B------:R-:W-:Y:S01]  /*3890*/  FMNMX.FTZ R8, R7, R8, !PT ;  /* 0x0000000807087209 */ /* 0x000fe20007810000 */
[----:B------:R-:W-:Y:S01]  /*38a0*/  LDSM.16.MT88.4 R80, [R172+0x4100] ;  /* 0x00410000ac50783b */ /* 0x000fe20000004200 */
[----:B------:R-:W-:-:S02]  /*38b0*/  ISETP.GT.AND P5, PT, R0, 0x18, P0 ;  /* 0x000000180000780c */ /* 0x000fc400007a4270 */
[----:B------:R-:W-:Y:S01]  /*38c0*/  ISETP.LT.OR P4, PT, R2, 0x1a, P4 ;  /* 0x0000001a0200780c */ /* 0x000fe20002781670 */
[----:B------:R-:W-:Y:S01]  /*38d0*/  LDSM.16.MT88.4 R88, [R134+0x4100] ;  /* 0x004100008658783b */ /* 0x000fe20000004200 */
[----:B------:R-:W-:Y:S02]  /*38e0*/  FMNMX.FTZ R5, R6, R5, !PT ;  /* 0x0000000506057209 */ /* 0x000fe40007810000 */
[----:B------:R-:W-:Y:S01]  /*38f0*/  FMNMX.FTZ R16, R21, R8, !PT ;  /* 0x0000000815107209 */ /* 0x000fe20007810000 */
[----:B------:R-:W-:Y:S01]  /*3900*/  LDSM.16.MT88.4 R136, [R172+0x900] ;  /* 0x00090000ac88783b */ /* 0x000fe20000004200 */
[----:B------:R-:W-:Y:S02]  /*3910*/  ISETP.LT.OR P5, PT, R2, 0x19, P5 ;  /* 0x000000190200780c */ /* 0x000fe40002fa1670 */
[----:B------:R-:W-:Y:S02]  /*3920*/  FSEL R8, R23, -INF , !P4 ;  /* 0xff80000017087808 */ /* 0x000fe40006000000 */
[----:B------:R-:W-:-:S02]  /*3930*/  FMNMX.FTZ R5, R26, R5, !PT ;  /* 0x000000051a057209 */ /* 0x000fc40007810000 */
[----:B------:R-:W-:Y:S02]  /*3940*/  ISETP.GT.AND P4, PT, R0, 0x21, P0 ;  /* 0x000000210000780c */ /* 0x000fe40000784270 */
[----:B------:R-:W-:Y:S02]  /*3950*/  FSEL R10, R22, -INF , !P5 ;  /* 0xff800000160a7808 */ /* 0x000fe40006800000 */
[----:B------:R-:W-:Y:S02]  /*3960*/  ISETP.GT.AND P5, PT, R0, 0x20, P0 ;  /* 0x000000200000780c */ /* 0x000fe400007a4270 */
[----:B------:R-:W-:Y:S02]  /*3970*/  FMNMX.FTZ R5, R12, R5, !PT ;  /* 0x000000050c057209 */ /* 0x000fe40007810000 */
[C---:B------:R-:W-:Y:S02]  /*3980*/  ISETP.LT.OR P4, PT, R2.reuse, 0x22, P4 ;  /* 0x000000220200780c */ /* 0x040fe40002781670 */
[----:B------:R-:W-:-:S02]  /*3990*/  ISETP.LT.OR P5, PT, R2, 0x21, P5 ;  /* 0x000000210200780c */ /* 0x000fc40002fa1670 */
[----:B------:R-:W-:Y:S02]  /*39a0*/  FMNMX.FTZ R5, R10, R5, !PT ;  /* 0x000000050a057209 */ /* 0x000fe40007810000 */
[----:B------:R-:W-:Y:S02]  /*39b0*/  FSEL R174, R19, -INF , !P4 ;  /* 0xff80000013ae7808 */ /* 0x000fe40006000000 */
[----:B------:R-:W-:Y:S02]  /*39c0*/  ISETP.GT.AND P4, PT, R0, 0x28, P0 ;  /* 0x000000280000780c */ /* 0x000fe40000784270 */
[----:B------:R-:W-:Y:S02]  /*39d0*/  FMNMX.FTZ R16, R171, R16, !PT ;  /* 0x00000010ab107209 */ /* 0x000fe40007810000 */
[----:B------:R-:W-:Y:S02]  /*39e0*/  FSEL R210, R18, -INF , !P5 ;  /* 0xff80000012d27808 */ /* 0x000fe40006800000 */
[----:B------:R-:W-:-:S02]  /*39f0*/  FMNMX.FTZ R13, R8, R5, !PT ;  /* 0x00000005080d7209 */ /* 0x000fc40007810000 */
[----:B------:R-:W-:Y:S02]  /*3a00*/  ISETP.LT.OR P4, PT, R2, 0x29, P4 ;  /* 0x000000290200780c */ /* 0x000fe40002781670 */
[----:B------:R-:W-:Y:S02]  /*3a10*/  FMNMX.FTZ R16, R165, R16, !PT ;  /* 0x00000010a5107209 */ /* 0x000fe40007810000 */
[----:B------:R-:W-:Y:S02]  /*3a20*/  ISETP.GT.AND P5, PT, R0, 0x29, P0 ;  /* 0x000000290000780c */ /* 0x000fe400007a4270 */
[----:B------:R-:W-:Y:S02]  /*3a30*/  FMNMX.FTZ R13, R210, R13, !PT ;  /* 0x0000000dd20d7209 */ /* 0x000fe40007810000 */
[----:B------:R-:W-:Y:S02]  /*3a40*/  FSEL R206, R66, -INF , !P4 ;  /* 0xff80000042ce7808 */ /* 0x000fe40006000000 */
[----:B------:R-:W-:-:S02]  /*3a50*/  FMNMX.FTZ R16, R163, R16, !PT ;  /* 0x00000010a3107209 */ /* 0x000fc40007810000 */
[----:B------:R-:W-:Y:S02]  /*3a60*/  ISETP.LT.OR P5, PT, R2, 0x2a, P5 ;  /* 0x0000002a0200780c */ /* 0x000fe40002fa1670 */
[----:B------:R-:W-:Y:S02]  /*3a70*/  ISETP.GT.AND P4, PT, R0, 0x30, P0 ;  /* 0x000000300000780c */ /* 0x000fe40000784270 */
[----:B------:R-:W-:Y:S02]  /*3a80*/  FMNMX.FTZ R13, R174, R13, !PT ;  /* 0x0000000dae0d7209 */ /* 0x000fe40007810000 */
[----:B------:R-:W-:Y:S02]  /*3a90*/  FMNMX.FTZ R16, R169, R16, !PT ;  /* 0x00000010a9107209 */ /* 0x000fe40007810000 */
[----:B------:R-:W-:Y:S02]  /*3aa0*/  FSEL R176, R67, -INF , !P5 ;  /* 0xff80000043b07808 */ /* 0x000fe40006800000 */
[----:B------:R-:W-:Y:S01]  /*3ab0*/  ISETP.LT.OR P4, PT, R2, 0x31, P4 ;  /* 0x000000310200780c */ /* 0x000fe20002781670 */
[----:B------:R-:W-:Y:S01]  /*3ac0*/  LDSM.16.MT88.4 R64, [R160+0x2100] ;  /* 0x00210000a040783b */ /* 0x000fe20000004200 */
[----:B------:R-:W-:-:S02]  /*3ad0*/  ISETP.GT.AND P5, PT, R0, 0x31, P0 ;  /* 0x000000310000780c */ /* 0x000fc400007a4270 */
[----:B------:R-:W-:Y:S02]  /*3ae0*/  FMNMX.FTZ R13, R206, R13, !PT ;  /* 0x0000000dce0d7209 */ /* 0x000fe40007810000 */
[----:B------:R-:W-:Y:S02]  /*3af0*/  FMNMX.FTZ R16, R175, R16, !PT ;  /* 0x00000010af107209 */ /* 0x000fe40007810000 */
[----:B------:R-:W-:Y:S02]  /*3b00*/  FSEL R142, R74, -INF , !P4 ;  /* 0xff8000004a8e7808 */ /* 0x000fe40006000000 */
[----:B------:R-:W-:Y:S02]  /*3b10*/  ISETP.LT.OR P5, PT, R2, 0x32, P5 ;  /* 0x000000320200780c */ /* 0x000fe40002fa1670 */
[----:B------:R-:W-:Y:S02]  /*3b20*/  ISETP.GT.AND P4, PT, R0, 0x38, P0 ;  /* 0x000000380000780c */ /* 0x000fe40000784270 */
[----:B------:R-:W-:-:S02]  /*3b30*/  FMNMX.FTZ R13, R176, R13, !PT ;  /* 0x0000000db00d7209 */ /* 0x000fc40007810000 */
[----:B------:R-:W-:Y:S02]  /*3b40*/  FMNMX.FTZ R16, R173, R16, !PT ;  /* 0x00000010ad107209 */ /* 0x000fe40007810000 */
[----:B------:R-:W-:Y:S02]  /*3b50*/  ISETP.GT.AND P0, PT, R0, 0x39, P0 ;  /* 0x000000390000780c */ /* 0x000fe40000704270 */
[----:B------:R-:W-:Y:S02]  /*3b60*/  FSEL R140, R75, -INF , !P5 ;  /* 0xff8000004b8c7808 */ /* 0x000fe40006800000 */
[----:B------:R-:W-:Y:S01]  /*3b70*/  ISETP.LT.OR P4, PT, R2, 0x39, P4 ;  /* 0x000000390200780c */ /* 0x000fe20002781670 */
[----:B------:R-:W-:Y:S01]  /*3b80*/  LDSM.16.MT88.4 R72, [R135+0x4100] ;  /* 0x004100008748783b */ /* 0x000fe20000004200 */
        /* <DEDUP_REMOVED lines=9> */
[----:B------:R-:W-:-:S05]  /*3c20*/  FMNMX.FTZ R13, R168, R13, !PT ;  /* 0x0000000da80d7209 */ /* 0x000fca0007810000 */
[----:B------:R-:W2:Y:S01]  /*3c30*/  SHFL.BFLY PT, R0, R13, 0x2, 0x1f ;  /* 0x0c401f000d007f89 */ /* 0x000ea200000e0000 */
[----:B-1----:R-:W-:-:S03]  /*3c40*/  FMNMX.FTZ R15, R5, R16, !PT ;  /* 0x00000010050f7209 */ /* 0x002fc60007810000 */
[----:B------:R-:W-:Y:S04]  /*3c50*/  LDSM.16.MT88.4 R16, [R134+0x2900] ;  /* 0x002900008610783b */ /* 0x000fe80000004200 */
        /* <DEDUP_REMOVED lines=8> */
[C---:B------:R-:W-:Y:S01]  /*3ce0*/  FMUL.FTZ R167, R0.reuse, c[0x0][0x2d0] ;  /* 0x0000b40000a77a20 */ /* 0x040fe20000410000 */
[----:B------:R-:W-:-:S03]  /*3cf0*/  FSETP.NEU.FTZ.AND P0, PT, R0, -INF , PT ;  /* 0xff8000000000780b */ /* 0x000fc60003f1d000 */
[--C-:B------:R-:W-:Y:S01]  /*3d00*/  FFMA.FTZ R162, R32, c[0x0][0x2d0], -R178.reuse ;  /* 0x0000b40020a27a23 */ /* 0x100fe200000108b2 */
[----:B------:R-:W-:Y:S01]  /*3d10*/  FSEL R167, R167, RZ, P0 ;  /* 0x000000ffa7a77208 */ /* 0x000fe20000000000 */
[--C-:B------:R-:W-:Y:S02]  /*3d20*/  FFMA.FTZ R161, R33, c[0x0][0x2d0], -R178.reuse ;  /* 0x0000b40021a17a23 */ /* 0x100fe400000108b2 */
[--C-:B------:R-:W-:Y:S02]  /*3d30*/  FFMA.FTZ R157, R11, c[0x0][0x2d0], -R178.reuse ;  /* 0x0000b4000b9d7a23 */ /* 0x100fe400000108b2 */
[----:B------:R-:W-:Y:S01]  /*3d40*/  MUFU.EX2 R162, R162 ;  /* 0x000000a200a27308 */ /* 0x000fe20000000800 */
[--C-:B------:R-:W-:Y:S02]  /*3d50*/  FFMA.FTZ R152, R29, c[0x0][0x2d0], -R178.reuse ;  /* 0x0000b4001d987a23 */ /* 0x100fe400000108b2 */
[--C-:B------:R-:W-:Y:S02]  /*3d60*/  FFMA.FTZ R159, R34, c[0x0][0x2d0], -R167.reuse ;  /* 0x0000b400229f7a23 */ /* 0x100fe400000108a7 */
[--C-:B------:R-:W-:Y:S01]  /*3d70*/  FFMA.FTZ R158, R14, c[0x0][0x2d0], -R167.reuse ;  /* 0x0000b4000e9e7a23 */ /* 0x100fe200000108a7 */
[----:B------:R-:W-:Y:S01]  /*3d80*/  LDSM.16.MT88.4 R32, [R134+0x900] ;  /* 0x000900008620783b */ /* 0x000fe20000004200 */
[--C-:B------:R-:W-:Y:S01]  /*3d90*/  FFMA.FTZ R156, R30, c[0x0][0x2d0], -R167.reuse ;  /* 0x0000b4001e9c7a23 */ /* 0x100fe200000108a7 */
[----:B------:R-:W1:Y:S01]  /*3da0*/  MUFU.EX2 R161, R161 ;  /* 0x000000a100a17308 */ /* 0x000e620000000800 */
[----:B------:R-:W-:Y:S01]  /*3db0*/  FFMA.FTZ R153, R6, c[0x0][0x2d0], -R167 ;  /* 0x0000b40006997a23 */ /* 0x000fe200000108a7 */
[----:B------:R-:W-:Y:S01]  /*3dc0*/  LDSM.16.MT88.4 R28, [R160+0x900] ;  /* 0x00090000a01c783b */ /* 0x000fe20000004200 */
[----:B------:R-:W-:-:S02]  /*3dd0*/  FFMA.FTZ R151, R7, c[0x0][0x2d0], -R178 ;  /* 0x0000b40007977a23 */ /* 0x000fc400000108b2 */
[--C-:B------:R-:W-:Y:S01]  /*3de0*/  FFMA.FTZ R155, R9, c[0x0][0x2d0], -R178.reuse ;  /* 0x0000b400099b7a23 */ /* 0x100fe200000108b2 */
[----:B------:R2:W3:Y:S01]  /*3df0*/  LDSM.16.MT88.4 R4, [R3+0x4100] ;  /* 0x004100000304783b */ /* 0x0004e20000004200 */
[--C-:B------:R-:W-:Y:S01]  /*3e00*/  FFMA.FTZ R146, R10, c[0x0][0x2d0], -R167.reuse ;  /* 0x0000b4000a927a23 */ /* 0x100fe200000108a7 */
[----:B------:R-:W-:Y:S01]  /*3e10*/  MUFU.EX2 R157, R157 ;  /* 0x0000009d009d7308 */ /* 0x000fe20000000800 */
[--C-:B------:R-:W-:Y:S02]  /*3e20*/  FFMA.FTZ R150, R25, c[0x0][0x2d0], -R178.reuse ;  /* 0x0000b40019967a23 */ /* 0x100fe400000108b2 */
[--C-:B------:R-:W-:Y:S02]  /*3e30*/  FFMA.FTZ R148, R21, c[0x0][0x2d0], -R178.reuse ;  /* 0x0000b40015947a23 */ /* 0x100fe400000108b2 */
[--C-:B------:R-:W-:Y:S01]  /*3e40*/  FFMA.FTZ R154, R26, c[0x0][0x2d0], -R167.reuse ;  /* 0x0000b4001a9a7a23 */ /* 0x100fe200000108a7 */
[----:B------:R-:W-:Y:S01]  /*3e50*/  LDSM.16.MT88.4 R20, [R135+0x900] ;  /* 0x000900008714783b */ /* 0x000fe20000004200 */
[----:B------:R-:W-:Y:S01]  /*3e60*/  FFMA.FTZ R149, R12, c[0x0][0x2d0], -R167 ;  /* 0x0000b4000c957a23 */ /* 0x000fe200000108a7 */
[----:B------:R-:W4:Y:S01]  /*3e70*/  MUFU.EX2 R152, R152 ;  /* 0x0000009800987308 */ /* 0x000f220000000800 */
[----:B-1----:R-:W-:Y:S01]  /*3e80*/  F2FP.BF16.PACK_AB R96, R161, R162 ;  /* 0x000000a2a160723e */ /* 0x002fe200000010ff */
[----:B------:R-:W-:Y:S01]  /*3e90*/  LDSM.16.MT88.4 R12, [R160+0x2900] ;  /* 0x00290000a00c783b */ /* 0x000fe20000004200 */
[----:B------:R-:W-:-:S02]  /*3ea0*/  FFMA.FTZ R164, R171, c[0x0][0x2d0], -R178 ;  /* 0x0000b400aba47a23 */ /* 0x000fc400000108b2 */
[--C-:B------:R-:W-:Y:S01]  /*3eb0*/  FFMA.FTZ R166, R169, c[0x0][0x2d0], -R178.reuse ;  /* 0x0000b400a9a67a23 */ /* 0x100fe200000108b2 */
[----:B------:R-:W-:Y:S01]  /*3ec0*/  LDSM.16.MT88.4 R24, [R172+0x2900] ;  /* 0x00290000ac18783b */ /* 0x000fe20000004200 */
[--C-:B------:R-:W-:Y:S01]  /*3ed0*/  FFMA.FTZ R165, R165, c[0x0][0x2d0], -R178.reuse ;  /* 0x0000b400a5a57a23 */ /* 0x100fe200000108b2 */
[----:B------:R-:W-:Y:S01]  /*3ee0*/  MUFU.EX2 R159, R159 ;  /* 0x0000009f009f7308 */ /* 0x000fe20000000800 */
[----:B------:R-:W-:Y:S02]  /*3ef0*/  FFMA.FTZ R163, R163, c[0x0][0x2d0], -R178 ;  /* 0x0000b400a3a37a23 */ /* 0x000fe400000108b2 */
[--C-:B------:R-:W-:Y:S02]  /*3f00*/  FFMA.FTZ R169, R210, c[0x0][0x2d0], -R167.reuse ;  /* 0x0000b400d2a97a23 */ /* 0x100fe400000108a7 */
[--C-:B--2---:R-:W-:Y:S02]  /*3f10*/  FFMA.FTZ R3, R8, c[0x0][0x2d0], -R167.reuse ;  /* 0x0000b40008037a23 */ /* 0x104fe400000108a7 */
[----:B------:R-:W1:Y:S01]  /*3f20*/  LDSM.16.MT88.4 R8, [R135+0x2900] ;  /* 0x002900008708783b */ /* 0x000e620000004200 */
[----:B------:R-:W2:Y:S01]  /*3f30*/  MUFU.EX2 R158, R158 ;  /* 0x0000009e009e7308 */ /* 0x000ea20000000800 */
[----:B----4-:R-:W-:Y:S01]  /*3f40*/  F2FP.BF16.PACK_AB R98, R152, R157 ;  /* 0x0000009d9862723e */ /* 0x010fe200000010ff */
        /* <DEDUP_REMOVED lines=8> */
[----:B------:R-:W4:Y:S01]  /*3fd0*/  MUFU.EX2 R153, R153 ;  /* 0x0000009900997308 */ /* 0x000f220000000800 */
[----:B--2---:R-:W-:Y:S01]  /*3fe0*/  F2FP.BF16.PACK_AB R97, R158, R159 ;  /* 0x0000009f9e61723e */ /* 0x004fe200000010ff */
[----:B------:R-:W-:-:S02]  /*3ff0*/  FFMA.FTZ R210, R140, c[0x0][0x2d0], -R167 ;  /* 0x0000b4008cd27a23 */ /* 0x000fc400000108a7 */
[--C-:B------:R-:W-:Y:S02]  /*4000*/  FFMA.FTZ R170, R170, c[0x0][0x2d0], -R167.reuse ;  /* 0x0000b400aaaa7a23 */ /* 0x100fe400000108a7 */
[----:B------:R-:W-:Y:S02]  /*4010*/  FFMA.FTZ R178, R141, c[0x0][0x2d0], -R178 ;  /* 0x0000b4008db27a23 */ /* 0x000fe400000108b2 */
[----:B------:R-:W-:Y:S01]  /*4020*/  MUFU.EX2 R155, R155 ;  /* 0x0000009b009b7308 */ /* 0x000fe20000000800 */
[----:B------:R-:W-:Y:S01]  /*4030*/  FFMA.FTZ R167, R168, c[0x0][0x2d0], -R167 ;  /* 0x0000b400a8a77a23 */ /* 0x000fe200000108a7 */
[----:B------:R-:W-:Y:S01]  /*4040*/  LDSM.16.MT88.4 R140, [R172+0x3900] ;  /* 0x00390000ac8c783b */ /* 0x000fe20000004200 */
[----:B------:R-:W-:Y:S02]  /*4050*/  FADD.FTZ R162, R162, R161 ;  /* 0x000000a1a2a27221 */ /* 0x000fe40000010000 */
[----:B------:R-:W-:Y:S02]  /*4060*/  FADD.FTZ R159, R159, R158 ;  /* 0x0000009e9f9f7221 */ /* 0x000fe40000010000 */
[----:B------:R-:W-:Y:S01]  /*4070*/  FADD.FTZ R157, R157, R162 ;  /* 0x000000a29d9d7221 */ /* 0x000fe20000010000 */
[----:B----4-:R-:W-:Y:S01]  /*4080*/  F2FP.BF16.PACK_AB R99, R153, R156 ;  /* 0x0000009c9963723e */ /* 0x010fe200000010ff */
[----:B------:R-:W2:Y:S01]  /*4090*/  MUFU.EX2 R150, R150 ;  /* 0x0000009600967308 */ /* 0x000ea20000000800 */
[----:B------:R-:W-:-:S02]  /*40a0*/  FADD.FTZ R156, R156, R159 ;  /* 0x0000009f9c9c7221 */ /* 0x000fc40000010000 */
        /* <DEDUP_REMOVED lines=59> */
[----:B-1----:R-:W-:Y:S01]  /*4460*/  HMMA.16816.F32.BF16 R36, R4, R8, R36 ;  /* 0x000000080424723c */ /* 0x002fe20000041824 */
        /* <DEDUP_REMOVED lines=72> */
[C---:B------:R-:W-:Y:S08]  /*48f0*/  HMMA.16816.F32.BF16 R108, R4.reuse, R32, R108 ;  /* 0x00000020046c723c */ /* 0x040ff0000004186c */
        /* <DEDUP_REMOVED lines=8> */
[C---:B------:R-:W-:Y:S08]  /*4980*/  HMMA.16816.F32.BF16 R44, R4.reuse, R24, R44 ;  /* 0x00000018042c723c */ /* 0x040ff0000004182c */
[----:B------:R-:W-:Y:S01]  /*4990*/  HMMA.16816.F32.BF16 R48, R4, R26, R48 ;  /* 0x0000001a0430723c */ /* 0x000fe20000041830 */
[----:B------:R-:W-:Y:S06]  /*49a0*/  LDSM.16.MT88.4 R24, [R135+0x3900] ;  /* 0x003900008718783b */ /* 0x000fec0000004200 */
[----:B------:R-:W-:Y:S01]  /*49b0*/  F2FP.BF16.PACK_AB R4, R206, R175 ;  /* 0x000000afce04723e */ /* 0x000fe200000010ff */
[----:B------:R-:W-:Y:S01]  /*49c0*/  FADD.FTZ R175, R175, R166 ;  /* 0x000000a6afaf7221 */ /* 0x000fe20000010000 */
[----:B------:R-:W-:-:S02]  /*49d0*/  F2FP.BF16.PACK_AB R6, R178, R173 ;  /* 0x000000adb206723e */ /* 0x000fc400000010ff */
[----:B------:R-:W-:Y:S01]  /*49e0*/  F2FP.BF16.PACK_AB R5, R210, R177 ;  /* 0x000000b1d205723e */ /* 0x000fe200000010ff */
[----:B------:R-:W-:Y:S01]  /*49f0*/  FADD.FTZ R177, R177, R176 ;  /* 0x000000b0b1b17221 */ /* 0x000fe20000010000 */
[----:B------:R-:W-:Y:S01]  /*4a00*/  F2FP.BF16.PACK_AB R7, R167, R170 ;  /* 0x000000aaa707723e */ /* 0x000fe200000010ff */
[----:B------:R-:W-:Y:S02]  /*4a10*/  FADD.FTZ R206, R206, R175 ;  /* 0x000000afcece7221 */ /* 0x000fe40000010000 */
[----:B------:R-:W-:Y:S01]  /*4a20*/  FADD.FTZ R177, R210, R177 ;  /* 0x000000b1d2b17221 */ /* 0x000fe20000010000 */
[----:B------:R-:W-:Y:S01]  /*4a30*/  IADD3 R210, R132, -0x2, RZ ;  /* 0xfffffffe84d27810 */ /* 0x000fe20007ffe0ff */
        /* <DEDUP_REMOVED lines=10> */
[C---:B------:R-:W-:Y:S07]  /*4ae0*/  HMMA.16816.F32.BF16 R52, R4.reuse, R20, R52 ;  /* 0x000000140434723c */ /* 0x040fee0000041834 */
[----:B------:R-:W-:Y:S01]  /*4af0*/  IADD3 R20, R132, -0x3, RZ ;  /* 0xfffffffd84147810 */ /* 0x000fe20007ffe0ff */
[----:B--2---:R-:W-:Y:S03]  /*4b00*/  HMMA.16816.F32.BF16 R60, R4, R16, R60 ;  /* 0x00000010043c723c */ /* 0x004fe6000004183c */
[----:B------:R-:W-:-:S05]  /*4b10*/  ISETP.GE.AND P4, PT, R20, R189, PT ;  /* 0x000000bd1400720c */ /* 0x000fca0003f86270 */
[C---:B------:R-:W-:Y:S01]  /*4b20*/  HMMA.16816.F32.BF16 R64, R4.reuse, R18, R64 ;  /* 0x000000120440723c */ /* 0x040fe20000041840 */
[----:B------:R-:W2:Y:S07]  /*4b30*/  LDSM.16.MT88.4 R16, [R160+0x5900] ;  /* 0x00590000a010783b */ /* 0x000eae0000004200 */
[----:B---3--:R-:W-:Y:S01]  /*4b40*/  HMMA.16816.F32.BF16 R68, R4, R12, R68 ;  /* 0x0000000c0444723c */ /* 0x008fe20000041844 */
[----:B------:R-:W-:-:S06]  /*4b50*/  @P4 IMAD R145, R145, R20, RZ ;  /* 0x0000001491914224 */ /* 0x000fcc00078e02ff */
[----:B------:R-:W-:Y:S01]  /*4b60*/  @P4 SHF.R.S32.HI R12, RZ, 0x1f, R20 ;  /* 0x0000001fff0c4819 */ /* 0x000fe20000011414 */
[-C--:B------:R-:W-:Y:S01]  /*4b70*/  @P4 IMAD.WIDE.U32 R20, R20, R147.reuse, R202 ;  /* 0x0000009314144225 */ /* 0x080fe200078e00ca */
[----:B-1----:R-:W-:Y:S03]  /*4b80*/  HMMA.16816.F32.BF16 R84, R4, R8, R84 ;  /* 0x000000080454723c */ /* 0x002fe60000041854 */
[----:B------:R-:W-:-:S04]  /*4b90*/  @P4 IMAD R12, R12, R147, R145 ;  /* 0x000000930c0c4224 */ /* 0x000fc800078e0291 */
[----:B------:R-:W-:Y:S01]  /*4ba0*/  @P4 IMAD.IADD R9, R21, 0x1, R12 ;  /* 0x0000000115094824 */ /* 0x000fe200078e020c */
[C---:B------:R-:W-:Y:S01]  /*4bb0*/  @P4 LEA R8, P0, R20.reuse, c[0x0][0x1c8], 0x1 ;  /* 0x0000720014084a11 */ /* 0x040fe200078008ff */
[----:B------:R-:W-:Y:S03]  /*4bc0*/  HMMA.16816.F32.BF16 R88, R4, R10, R88 ;  /* 0x0000000a0458723c */ /* 0x000fe60000041858 */
[----:B------:R-:W-:-:S04]  /*4bd0*/  @P4 LEA.HI.X R9, R20, c[0x0][0x1cc], R9, 0x1, P0 ;  /* 0x0000730014094a11 */ /* 0x000fc800000f0c09 */
[C---:B------:R-:W-:Y:S01]  /*4be0*/  @P4 LEA R10, P0, R193.reuse, R8, 0x1 ;  /* 0x00000008c10a4211 */ /* 0x040fe200078008ff */
[----:B------:R-:W-:Y:S01]  /*4bf0*/  @!PT LDS RZ, [RZ] ;  /* 0x00000000fffff984 */ /* 0x000fe20000000800 */
[----:B------:R-:W-:Y:S01]  /*4c00*/  @!PT LDS RZ, [RZ] ;  /* 0x00000000fffff984 */ /* 0x000fe20000000800 */
[----:B------:R-:W-:Y:S01]  /*4c10*/  @!PT LDS RZ, [RZ] ;  /* 0x00000000fffff984 */ /* 0x000fe20000000800 */
[----:B------:R1:W-:Y:S01]  /*4c20*/  @P4 LDGSTS.E.BYPASS.LTC128B.128 [R144+0xc100], [R8.64], !P3 ;  /* 0x0c10000008904fae */ /* 0x0003e2000d901d4a */
[----:B------:R-:W-:Y:S02]  /*4c30*/  HMMA.16816.F32.BF16 R44, R4, R140, R44 ;  /* 0x0000008c042c723c */ /* 0x000fe4000004182c */
[----:B------:R-:W-:Y:S01]  /*4c40*/  @P4 LEA.HI.X R11, R193, R9, R192, 0x1, P0 ;  /* 0x00000009c10b4211 */ /* 0x000fe200000f0cc0 */
[----:B------:R1:W-:Y:S01]  /*4c50*/  @P4 LDGSTS.E.BYPASS.LTC128B.128 [R144+0xe100], [R8.64+0x80], !P2 ;  /* 0x0e10008008904fae */ /* 0x0003e2000d101d4a */
[----:B------:R-:W-:-:S03]  /*4c60*/  PLOP3.LUT P0, PT, PT, PT, UP1, 0x40, 0x0 ;  /* 0x000000000000781c */ /* 0x000fc60003f0e818 */
[----:B------:R1:W-:Y:S01]  /*4c70*/  @P4 LDGSTS.E.BYPASS.LTC128B.128 [R144+0x10100], [R8.64+0x100], !P1 ;  /* 0x1010010008904fae */ /* 0x0003e2000c901d4a */
[C---:B------:R-:W-:Y:S03]  /*4c80*/  HMMA.16816.F32.BF16 R48, R4.reuse, R142, R48 ;  /* 0x0000008e0430723c */ /* 0x040fe60000041830 */
[----:B------:R1:W-:Y:S04]  /*4c90*/  @P4 LDGSTS.E.BYPASS.LTC128B.128 [R144+0xd100], [R10.64], !P3 ;  /* 0x0d1000000a904fae */ /* 0x0003e8000d901d4a */
[----:B------:R1:W-:Y:S01]  /*4ca0*/  @P4 LDGSTS.E.BYPASS.LTC128B.128 [R144+0xf100], [R10.64+0x80], !P2 ;  /* 0x0f1000800a904fae */ /* 0x0003e2000d101d4a */
[C---:B------:R-:W-:Y:S03]  /*4cb0*/  HMMA.16816.F32.BF16 R76, R4.reuse, R136, R76 ;  /* 0x00000088044c723c */ /* 0x040fe6000004184c */
[----:B------:R1:W-:Y:S04]  /*4cc0*/  @P4 LDGSTS.E.BYPASS.LTC128B.128 [R144+0x11100], [R10.64+0x100], !P1 ;  /* 0x111001000a904fae */ /* 0x0003e8000c901d4a */
[----:B------:R-:W0:Y:S01]  /*4cd0*/  LDGDEPBAR ;  /* 0x00000000000079af */ /* 0x000e220000000000 */
        /* <DEDUP_REMOVED lines=10> */
[----:B------:R-:W-:Y:S07]  /*4d80*/  HMMA.16816.F32.BF16 R96, R4, R18, R96 ;  /* 0x000000120460723c */ /* 0x000fee0000041860 */
[----:B------:R-:W-:Y:S01]  /*4d90*/  IMAD.U32 R4, RZ, RZ, UR4 ;  /* 0x00000004ff047e24 */ /* 0x000fe2000f8e00ff */
[----:B------:R-:W-:Y:S05]  /*4da0*/  @P0 BRA `(.L_x_1582) ;  /* 0x0000010000000947 */ /* 0x000fea0003800000 */
[----:B-1----:R-:W-:Y:S01]  /*4db0*/  ISETP.LT.AND P0, PT, RZ, UR12, PT ;  /* 0x0000000cff007c0c */ /* 0x002fe2000bf01270 */
[----:B------:R-:W-:-:S06]  /*4dc0*/  UIADD3 UR4, UR12, -0x1, URZ ;  /* 0xffffffff0c047890 */ /* 0x000fcc000fffe03f */
[----:B------:R-:W-:-:S06]  /*4dd0*/  MOV R3, UR4 ;  /* 0x0000000400037c02 */ /* 0x000fcc0008000f00 */
[----:B------:R-:W-:Y:S05]  /*4de0*/  @P0 BRA `(.L_x_1583) ;  /* 0x0000006000000947 */ /* 0x000fea0003800000 */
[----:B------:R-:W-:Y:S01]  /*4df0*/  ISETP.NE.AND P0, PT, R133, c[0x0][0x32c], PT ;  /* 0x0000cb0085007a0c */ /* 0x000fe20003f05270 */
[----:B------:R-:W-:-:S12]  /*4e00*/  IMAD R5, RZ, RZ, -UR12 ;  /* 0x8000000cff057e24 */ /* 0x000fd8000f8e02ff */
[----:B------:R-:W-:-:S05]  /*4e10*/  @P0 IMAD.HI.U32 R3, R5, c[0x0][0x330], RZ ;  /* 0x0000cc0005030a27 */ /* 0x000fca00078e00ff */
[----:B------:R-:W-:-:S04]  /*4e20*/  @P0 SHF.R.U32.HI R5, RZ, c[0x0][0x334], R3 ;  /* 0x0000cd00ff050a19 */ /* 0x000fc80000011603 */
[----:B------:R-:W-:Y:S01]  /*4e30*/  LOP3.LUT R3, RZ, R5, RZ, 0x33, !PT ;  /* 0x00000005ff037212 */ /* 0x000fe200078e33ff */
[----:B------:R-:W-:Y:S05]  /*4e40*/  BRA `(.L_x_1584) ;  /* 0x0000003000007947 */ /* 0x000fea0003800000 */
.L_x_1583:
[----:B------:R-:W-:-:S13]  /*4e50*/  ISETP.NE.AND P0, PT, R133, c[0x0][0x32c], PT ;  /* 0x0000cb0085007a0c */ /* 0x000fda0003f05270 */
[----:B------:R-:W-:-:S05]  /*4e60*/  @P0 IMAD.HI.U32 R5, R3, c[0x0][0x330], RZ ;  /* 0x0000cc0003050a27 */ /* 0x000fca00078e00ff */
[----:B------:R-:W-:Y:S02]  /*4e70*/  @P0 SHF.R.U32.HI R3, RZ, c[0x0][0x334], R5 ;  /* 0x0000cd00ff030a19 */ /* 0x000fe40000011605 */
.L_x_1584:
[----:B------:R-:W-:-:S05]  /*4e80*/  MOV R6, c[0x0][0x32c] ;  /* 0x0000cb0000067a02 */ /* 0x000fca0000000f00 */
[----:B------:R-:W-:-:S05]  /*4e90*/  IMAD R3, R3, R6, c[0x0][0x32c] ;  /* 0x0000cb0003037624 */ /* 0x000fca00078e0206 */
[----:B------:R-:W-:-:S04]  /*4ea0*/  IMNMX R4, R4, R3, PT ;  /* 0x0000000304047217 */ /* 0x000fc80003800200 */
.L_x_1582:
[----:B-1----:R-:W-:Y:S01]  /*4eb0*/  SHF.R.S32.HI R3, RZ, 0x1f, R4 ;  /* 0x0000001fff037819 */ /* 0x002fe20000011404 */
[----:B------:R-:W-:Y:S02]  /*4ec0*/  UMOV UR5, 0x1 ;  /* 0x0000000100057882 */ /* 0x000fe40000000000 */
[----:B------:R-:W-:Y:S01]  /*4ed0*/  UMOV UR7, URZ ;  /* 0x0000003f00077c82 */ /* 0x000fe20008000000 */
[----:B------:R-:W-:-:S04]  /*4ee0*/  LEA.HI R4, R3, R4, RZ, 0x6 ;  /* 0x0000000403047211 */ /* 0x000fc800078f30ff */
[----:B------:R-:W-:-:S04]  /*4ef0*/  SHF.R.S32.HI R4, RZ, 0x6, R4 ;  /* 0x00000006ff047819 */ /* 0x000fc80000011404 */
[----:B------:R-:W-:-:S04]  /*4f00*/  IMNMX R219, R189, R4, !PT ;  /* 0x00000004bddb7217 */ /* 0x000fc80007800200 */
[----:B------:R-:W-:-:S13]  /*4f10*/  ISETP.GE.AND P0, PT, R210, R219, PT ;  /* 0x000000dbd200720c */ /* 0x000fda0003f06270 */
[----:B------:R-:W-:Y:S05]  /*4f20*/  @!P0 BRA `(.L_x_1585) ;  /* 0x0000362000008947 */ /* 0x000fea0003800000 */
[----:B------:R-:W-:Y:S01]  /*4f30*/  PLOP3.LUT P4, PT, PT, PT, UP2, 0x80, 0x0 ;  /* 0x000000000000781c */ /* 0x000fe20003f8f028 */
[----:B------:R-:W-:Y:S01]  /*4f40*/  IMAD.MOV.U32 R185, RZ, RZ, 0x20 ;  /* 0x00000020ffb97424 */ /* 0x000fe200078e00ff */
[----:B------:R-:W-:Y:S01]  /*4f50*/  PLOP3.LUT P0, PT, PT, PT, UP2, 0x80, 0x0 ;  /* 0x000000000000781c */ /* 0x000fe20003f0f028 */
[----:B------:R-:W-:Y:S01]  /*4f60*/  IMAD.MOV.U32 R3, RZ, RZ, R0 ;  /* 0x000000ffff037224 */ /* 0x000fe200078e0000 */
[C---:B------:R-:W-:Y:S01]  /*4f70*/  IADD3 R218, P5, R196.reuse, 0x40, RZ ;  /* 0x00000040c4da7810 */ /* 0x040fe20007fbe0ff */
[----:B------:R-:W-:Y:S01]  /*4f80*/  IMAD.MOV.U32 R132, RZ, RZ, R2 ;  /* 0x000000ffff847224 */ /* 0x000fe200078e0002 */
[----:B------:R-:W-:Y:S01]  /*4f90*/  SEL R185, R185, 0xffffffe0, !P6 ;  /* 0xffffffe0b9b97807 */ /* 0x000fe20007000000 */
[----:B------:R-:W-:Y:S01]  /*4fa0*/  UMOV UR7, URZ ;  /* 0x0000003f00077c82 */ /* 0x000fe20008000000 */
[----:B------:R-:W-:Y:S01]  /*4fb0*/  IADD3 R216, P6, R196, 0x80, RZ ;  /* 0x00000080c4d87810 */ /* 0x000fe20007fde0ff */
[----:B------:R-:W-:Y:S01]  /*4fc0*/  IMAD.X R217, RZ, RZ, R201, P5 ;  /* 0x000000ffffd97224 */ /* 0x000fe200028e06c9 */
[----:B------:R-:W-:Y:S01]  /*4fd0*/  IADD3 R212, P5, R198, 0x80, RZ ;  /* 0x00000080c6d47810 */ /* 0x000fe20007fbe0ff */
[----:B------:R-:W-:-:S02]  /*4fe0*/  UMOV UR5, 0x1 ;  /* 0x0000000100057882 */ /* 0x000fc40000000000 */
[----:B------:R-:W-:Y:S01]  /*4ff0*/  @P4 IMAD.HI.U32 R209, R195, c[0x0][0x2c8], RZ ;  /* 0x0000b200c3d14a27 */ /* 0x000fe200078e00ff */
[----:B------:R-:W-:-:S03]  /*5000*/  IADD3 R214, P4, R198, 0x40, RZ ;  /* 0x00000040c6d67810 */ /* 0x000fc60007f9e0ff */
[----:B------:R-:W-:Y:S01]  /*5010*/  IMAD.X R215, RZ, RZ, R201, P6 ;  /* 0x000000ffffd77224 */ /* 0x000fe200030e06c9 */
[----:B------:R-:W-:Y:S01]  /*5020*/  @P0 SHF.R.U32.HI R209, RZ, c[0x0][0x2cc], R209 ;  /* 0x0000b300ffd10a19 */ /* 0x000fe200000116d1 */
[--C-:B------:R-:W-:Y:S02]  /*5030*/  IMAD.X R213, RZ, RZ, R203.reuse, P4 ;  /* 0x000000ffffd57224 */ /* 0x100fe400020e06cb */
[----:B------:R-:W-:Y:S02]  /*5040*/  IMAD.X R211, RZ, RZ, R203, P5 ;  /* 0x000000ffffd37224 */ /* 0x000fe400028e06cb */
.L_x_1594:
[----:B------:R-:W-:Y:S04]  /*5050*/  DEPBAR.LE SB0, 0x2 ;  /* 0x000080800000791a */ /* 0x000fe80000000000 */
[----:B------:R-:W-:Y:S01]  /*5060*/  BAR.SYNC.DEFER_BLOCKING 0x0 ;  /* 0x0000000000007b1d */ /* 0x000fe20000010000 */
[----:B------:R-:W-:Y:S01]  /*5070*/  UIMAD UR4, UR5, 0x6000, URZ ;  /* 0x00006000050478a4 */ /* 0x000fe2000f8e023f */
[----:B------:R-:W-:Y:S01]  /*5080*/  ISETP.GE.AND P6, PT, R189, R210, PT ;  /* 0x000000d2bd00720c */ /* 0x000fe20003fc6270 */
[----:B------:R-:W-:Y:S02]  /*5090*/  UIADD3 UR12, UR7, 0x1, URZ ;  /* 0x00000001070c7890 */ /* 0x000fe4000fffe03f */
[----:B------:R-:W-:Y:S02]  /*50a0*/  UISETP.GE.AND UP0, UPT, UR7, 0x1, UPT ;  /* 0x000000010700788c */ /* 0x000fe4000bf06270 */
[----:B------:R-:W-:Y:S05]  /*50b0*/  IADD3 R187, R184, UR4, RZ ;  /* 0x00000004b8bb7c10 */ /* 0x000fea000fffe0ff */
[C-C-:B------:R-:W-:Y:S02]  /*50c0*/  IMAD.IADD R133, R185.reuse, 0x1, R187.reuse ;  /* 0x00000001b9857824 */ /* 0x140fe400078e02bb */
[C---:B------:R-:W-:Y:S01]  /*50d0*/  IMAD.IADD R0, R188.reuse, 0x1, R187 ;  /* 0x00000001bc007824 */ /* 0x040fe200078e02bb */
[----:B------:R-:W-:Y:S01]  /*50e0*/  IADD3 R187, R185, R187, R188 ;  /* 0x000000bbb9bb7210 */ /* 0x000fe20007ffe0bc */
[----:B------:R-:W-:Y:S01]  /*50f0*/  IMAD.IADD R2, R188, 0x1, R133 ;  /* 0x00000001bc027824 */ /* 0x000fe200078e0285 */
[----:B------:R-:W-:Y:S04]  /*5100*/  @!P6 IADD3 R220, R210, -0x1, RZ ;  /* 0xffffffffd2dce810 */ /* 0x000fe80007ffe0ff */
[----:B------:R-:W-:Y:S01]  /*5110*/  @!P6 SHF.R.S32.HI R223, RZ, 0x1f, R220 ;  /* 0x0000001fffdfe819 */ /* 0x000fe200000114dc */
[----:B------:R-:W-:Y:S04]  /*5120*/  LDSM.16.M88.4 R136, [R186] ;  /* 0x00000000ba88783b */ /* 0x000fe80000000200 */
[----:B------:R-:W-:Y:S01]  /*5130*/  @!P6 IMAD R223, R223, c[0x0][0x208], RZ ;  /* 0x00008200dfdfea24 */ /* 0x000fe200078e02ff */
[----:B------:R-:W1:Y:S03]  /*5140*/  LDSM.16.M88.4 R140, [R184+UR4+0xc100] ;  /* 0x00c10004b88c783b */ /* 0x000e660008000200 */
[C---:B------:R-:W-:Y:S02]  /*5150*/  @!P6 IMAD R223, R220.reuse, c[0x0][0x20c], R223 ;  /* 0x00008300dcdfea24 */ /* 0x040fe400078e02df */
[----:B------:R-:W-:Y:S01]  /*5160*/  @!P6 IMAD.WIDE.U32 R220, R220, c[0x0][0x208], RZ ;  /* 0x00008200dcdcea25 */ /* 0x000fe200078e00ff */
[----:B------:R-:W2:Y:S03]  /*5170*/  LDSM.16.M88.4 R144, [R184+UR4+0xc900] ;  /* 0x00c90004b890783b */ /* 0x000ea60008000200 */
[----:B------:R-:W-:Y:S02]  /*5180*/  @!P6 IMAD.IADD R222, R221, 0x1, R223 ;  /* 0x00000001dddee824 */ /* 0x000fe400078e02df */
[C---:B------:R-:W-:Y:S01]  /*5190*/  @!P6 IMAD.SHL.U32 R223, R220.reuse, 0x40, RZ ;  /* 0x00000040dcdfe824 */ /* 0x040fe200078e00ff */
[----:B------:R-:W3:Y:S02]  /*51a0*/  LDSM.16.M88.4 R148, [R184+UR4+0xd100] ;  /* 0x00d10004b894783b */ /* 0x000ee40008000200 */
[----:B------:R-:W-:Y:S02]  /*51b0*/  @!P6 SHF.L.U64.HI R222, R220, 0x6, R222 ;  /* 0x00000006dcdee819 */ /* 0x000fe400000102de */
[C---:B------:R-:W-:Y:S01]  /*51c0*/  @!P6 IADD3 R220, P5, R223.reuse, R196, RZ ;  /* 0x000000c4dfdce210 */ /* 0x040fe20007fbe0ff */
[----:B------:R-:W4:Y:S01]  /*51d0*/  LDSM.16.M88.4 R152, [R184+UR4+0xd900] ;  /* 0x00d90004b898783b */ /* 0x000f220008000200 */
[C---:B------:R-:W-:Y:S02]  /*51e0*/  @!P6 IADD3 R224, P0, R223.reuse, R216, RZ ;  /* 0x000000d8dfe0e210 */ /* 0x040fe40007f1e0ff */
[----:B------:R-:W-:Y:S01]  /*51f0*/  @!P6 IADD3 R221, P4, R223, R218, RZ ;  /* 0x000000dadfdde210 */ /* 0x000fe20007f9e0ff */
[----:B------:R-:W-:Y:S01]  /*5200*/  @!P6 IMAD.X R225, R222, 0x1, R201, P5 ;  /* 0x00000001dee1e824 */ /* 0x000fe200028e06c9 */
[----:B------:R-:W-:Y:S01]  /*5210*/  LDSM.16.M88.4 R156, [R133+0xc100] ;  /* 0x00c10000859c783b */ /* 0x000fe20000000200 */
[----:B------:R-:W-:Y:S01]  /*5220*/  @!P6 LEA R230, P5, R220, c[0x0][0x1f8], 0x1 ;  /* 0x00007e00dce6ea11 */ /* 0x000fe200078a08ff */
[----:B------:R-:W-:Y:S01]  /*5230*/  @!P6 IMAD.X R227, R222, 0x1, R215, P0 ;  /* 0x00000001dee3e824 */ /* 0x000fe200000e06d7 */
[----:B------:R-:W-:Y:S01]  /*5240*/  @!P6 LEA R226, P0, R224, c[0x0][0x1f8], 0x1 ;  /* 0x00007e00e0e2ea11 */ /* 0x000fe200078008ff */
[----:B------:R-:W-:Y:S01]  /*5250*/  @!P6 IMAD.X R232, R222, 0x1, R217, P4 ;  /* 0x00000001dee8e824 */ /* 0x000fe200020e06d9 */
[----:B------:R-:W-:Y:S01]  /*5260*/  LDSM.16.M88.4 R160, [R133+0xd100] ;  /* 0x00d1000085a0783b */ /* 0x000fe20000000200 */
[----:B------:R-:W-:Y:S01]  /*5270*/  @!P6 LEA.HI.X R231, R220, c[0x0][0x1fc], R225, 0x1, P5 ;  /* 0x00007f00dce7ea11 */ /* 0x000fe200028f0ce1 */
[----:B------:R-:W-:Y:S01]  /*5280*/  IMAD.U32 R220, RZ, RZ, UR7 ;  /* 0x00000007ffdc7e24 */ /* 0x000fe2000f8e00ff */
[C---:B------:R-:W-:Y:S01]  /*5290*/  @!P6 LEA R228, P4, R221.reuse, c[0x0][0x1f8], 0x1 ;  /* 0x00007e00dde4ea11 */ /* 0x040fe200078808ff */
[----:B------:R-:W-:Y:S01]  /*52a0*/  USEL UR7, UR12, URZ, !UP0 ;  /* 0x0000003f0c077287 */ /* 0x000fe2000c000000 */
[----:B------:R-:W-:Y:S01]  /*52b0*/  LDSM.16.M88.4 R164, [R133+0xd900] ;  /* 0x00d9000085a4783b */ /* 0x000fe20000000200 */
[----:B------:R-:W-:Y:S01]  /*52c0*/  @!P6 IMAD R220, R220, 0x6000, R205 ;  /* 0x00006000dcdce824 */ /* 0x000fe200078e02cd */
[----:B------:R-:W-:Y:S02]  /*52d0*/  @!P6 LEA.HI.X R227, R224, c[0x0][0x1fc], R227, 0x1, P0 ;  /* 0x00007f00e0e3ea11 */ /* 0x000fe400000f0ce3 */
[----:B------:R-:W-:Y:S02]  /*52e0*/  @!P6 LEA.HI.X R229, R221, c[0x0][0x1fc], R232, 0x1, P4 ;  /* 0x00007f00dde5ea11 */ /* 0x000fe400020f0ce8 */
[----:B------:R-:W-:Y:S01]  /*52f0*/  @!P6 IADD3 R223, P0, R191, R223, RZ ;  /* 0x000000dfbfdfe210 */ /* 0x000fe20007f1e0ff */
[C---:B-1----:R-:W-:Y:S03]  /*5300*/  HMMA.16816.F32.BF16 R4, R136.reuse, R140, RZ ;  /* 0x0000008c8804723c */ /* 0x042fe600000418ff */
[C---:B------:R-:W-:Y:S01]  /*5310*/  @!P6 IADD3 R225, P5, R223.reuse, R196, RZ ;  /* 0x000000c4dfe1e210 */ /* 0x040fe20007fbe0ff */
[----:B------:R-:W-:Y:S01]  /*5320*/  @!P6 IMAD.X R222, R190, 0x1, R222, P0 ;  /* 0x00000001bedee824 */ /* 0x000fe200000e06de */
[C---:B------:R-:W-:Y:S02]  /*5330*/  @!P6 IADD3 R221, P4, R223.reuse, R218, RZ ;  /* 0x000000dadfdde210 */ /* 0x040fe40007f9e0ff */
[----:B------:R-:W-:Y:S01]  /*5340*/  @!P6 IADD3 R236, P0, R223, R216, RZ ;  /* 0x000000d8dfece210 */ /* 0x000fe20007f1e0ff */
[C---:B------:R-:W-:Y:S01]  /*5350*/  HMMA.16816.F32.BF16 R8, R136.reuse, R142, RZ ;  /* 0x0000008e8808723c */ /* 0x040fe200000418ff */
[----:B------:R-:W1:Y:S03]  /*5360*/  LDSM.16.M88.4 R140, [R182] ;  /* 0x00000000b68c783b */ /* 0x000e660000000200 */
[C---:B------:R-:W-:Y:S01]  /*5370*/  @!P6 IMAD.X R238, R222.reuse, 0x1, R201, P5 ;  /* 0x00000001deeee824 */ /* 0x040fe200028e06c9 */
[----:B------:R-:W-:Y:S01]  /*5380*/  @!P6 LEA R232, P5, R225, c[0x0][0x1f8], 0x1 ;  /* 0x00007e00e1e8ea11 */ /* 0x000fe200078a08ff */
[C---:B------:R-:W-:Y:S01]  /*5390*/  @!P6 IMAD.X R234, R222.reuse, 0x1, R217, P4 ;  /* 0x00000001deeae824 */ /* 0x040fe200020e06d9 */
[----:B------:R-:W-:Y:S01]  /*53a0*/  @!P6 LEA R224, P4, R221, c[0x0][0x1f8], 0x1 ;  /* 0x00007e00dde0ea11 */ /* 0x000fe200078808ff */
[C---:B--2---:R-:W-:Y:S01]  /*53b0*/  HMMA.16816.F32.BF16 R12, R136.reuse, R144, RZ ;  /* 0x00000090880c723c */ /* 0x044fe200000418ff */
[----:B------:R-:W-:Y:S03]  /*53c0*/  @!P6 LEA.HI.X R233, R225, c[0x0][0x1fc], R238, 0x1, P5 ;  /* 0x00007f00e1e9ea11 */ /* 0x000fe600028f0cee */
[----:B------:R-:W-:Y:S01]  /*53d0*/  @!P6 LEA.HI.X R225, R221, c[0x0][0x1fc], R234, 0x1, P4 ;  /* 0x00007f00dde1ea11 */ /* 0x000fe200020f0cea */
[----:B------:R-:W-:Y:S01]  /*53e0*/  @!P6 IMAD.X R223, R222, 0x1, R215, P0 ;  /* 0x00000001dedfe824 */ /* 0x000fe200000e06d7 */
[----:B------:R-:W-:Y:S01]  /*53f0*/  @!P6 LEA R222, P0, R236, c[0x0][0x1f8], 0x1 ;  /* 0x00007e00ecdeea11 */ /* 0x000fe200078008ff */
[----:B------:R-:W-:Y:S01]  /*5400*/  IMAD.SHL.U32 R221, R210, 0x40, RZ ;  /* 0x00000040d2dd7824 */ /* 0x000fe200078e00ff */
[C---:B------:R-:W-:Y:S01]  /*5410*/  HMMA.16816.F32.BF16 R16, R136.reuse, R146, RZ ;  /* 0x000000928810723c */ /* 0x040fe200000418ff */
[----:B------:R-:W2:Y:S03]  /*5420*/  LDSM.16.M88.4 R144, [R133+0xc900] ;  /* 0x00c900008590783b */ /* 0x000ea60000000200 */
[----:B------:R-:W-:Y:S02]  /*5430*/  @!P6 LEA.HI.X R223, R236, c[0x0][0x1fc], R223, 0x1, P0 ;  /* 0x00007f00ecdfea11 */ /* 0x000fe400000f0cdf */
[----:B------:R-:W-:Y:S01]  /*5440*/  @!PT LDS RZ, [RZ] ;  /* 0x00000000fffff984 */ /* 0x000fe20000000800 */
[----:B------:R-:W-:Y:S01]  /*5450*/  @!PT LDS RZ, [RZ] ;  /* 0x00000000fffff984 */ /* 0x000fe20000000800 */
[----:B------:R-:W-:Y:S01]  /*5460*/  @!PT LDS RZ, [RZ] ;  /* 0x00000000fffff984 */ /* 0x000fe20000000800 */
[----:B------:R5:W-:Y:S01]  /*5470*/  @!P6 LDGSTS.E.BYPASS.LTC128B.128 [R220], [R230.64], !P3 ;  /* 0x00000000e6dcefae */ /* 0x000be2000d901d4a */
[----:B------:R-:W-:Y:S01]  /*5480*/  PLOP3.LUT P0, PT, PT, PT, UP2, 0x80, 0x0 ;  /* 0x000000000000781c */ /* 0x000fe20003f0f028 */
[C---:B---3--:R-:W-:Y:S03]  /*5490*/  HMMA.16816.F32.BF16 R20, R136.reuse, R148, RZ ;  /* 0x000000948814723c */ /* 0x048fe600000418ff */
[----:B------:R5:W-:Y:S05]  /*54a0*/  @!P6 LDGSTS.E.BYPASS.LTC128B.128 [R220+0x2000], [R228.64], !P2 ;  /* 0x02000000e4dcefae */ /* 0x000bea000d101d4a */
[C---:B------:R-:W-:Y:S01]  /*54b0*/  HMMA.16816.F32.BF16 R24, R136.reuse, R150, RZ ;  /* 0x000000968818723c */ /* 0x040fe200000418ff */
[----:B------:R5:W-:Y:S05]  /*54c0*/  @!P6 LDGSTS.E.BYPASS.LTC128B.128 [R220+0x4000], [R226.64], !P1 ;  /* 0x04000000e2dcefae */ /* 0x000bea000c901d4a */
[----:B------:R5:W-:Y:S02]  /*54d0*/  @!P6 LDGSTS.E.BYPASS.LTC128B.128 [R220+0x1000], [R232.64], !P3 ;  /* 0x01000000e8dcefae */ /* 0x000be4000d901d4a */
[C---:B----4-:R-:W-:Y:S03]  /*54e0*/  HMMA.16816.F32.BF16 R28, R136.reuse, R152, RZ ;  /* 0x00000098881c723c */ /* 0x050fe600000418ff */
[----:B------:R5:W-:Y:S05]  /*54f0*/  @!P6 LDGSTS.E.BYPASS.LTC128B.128 [R220+0x3000], [R224.64], !P2 ;  /* 0x03000000e0dcefae */ /* 0x000bea000d101d4a */
[----:B------:R-:W-:Y:S01]  /*5500*/  HMMA.16816.F32.BF16 R32, R136, R154, RZ ;  /* 0x0000009a8820723c */ /* 0x000fe200000418ff */
[----:B------:R5:W-:Y:S05]  /*5510*/  @!P6 LDGSTS.E.BYPASS.LTC128B.128 [R220+0x5000], [R222.64], !P1 ;  /* 0x05000000dedcefae */ /* 0x000bea000c901d4a */
[----:B------:R-:W-:Y:S02]  /*5520*/  LDSM.16.M88.4 R148, [R181] ;  /* 0x00000000b594783b */ /* 0x000fe40000000200 */
[C---:B-1----:R-:W-:Y:S03]  /*5530*/  HMMA.16816.F32.BF16 R4, R140.reuse, R156, R4 ;  /* 0x0000009c8c04723c */ /* 0x042fe60000041804 */
[----:B------:R-:W1:Y:S05]  /*5540*/  LDSM.16.M88.4 R168, [R0+0xc100] ;  /* 0x00c1000000a8783b */ /* 0x000e6a0000000200 */
[C---:B------:R-:W-:Y:S01]  /*5550*/  HMMA.16816.F32.BF16 R8, R140.reuse, R158, R8 ;  /* 0x0000009e8c08723c */ /* 0x040fe20000041808 */
[----:B------:R-:W-:Y:S05]  /*5560*/  LDSM.16.M88.4 R136, [R0+0xc900] ;  /* 0x00c900000088783b */ /* 0x000fea0000000200 */
[----:B------:R-:W-:Y:S02]  /*5570*/  LDSM.16.M88.4 R152, [R0+0xd100] ;  /* 0x00d100000098783b */ /* 0x000fe40000000200 */
[C---:B--2---:R-:W-:Y:S03]  /*5580*/  HMMA.16816.F32.BF16 R12, R140.reuse, R144, R12 ;  /* 0x000000908c0c723c */ /* 0x044fe6000004180c */
[----:B------:R-:W-:Y:S01]  /*5590*/  LDSM.16.M88.4 R156, [R180] ;  /* 0x00000000b49c783b */ /* 0x000fe20000000200 */
[----:B-----5:R-:W-:Y:S01]  /*55a0*/  IMAD.MOV.U32 R220, RZ, RZ, R195 ;  /* 0x000000ffffdc7224 */ /* 0x020fe200078e00c3 */
[----:B------:R-:W-:Y:S01]  /*55b0*/  IADD3 R222, -R204, 0x1, -R221 ;  /* 0x00000001ccde7810 */ /* 0x000fe20007ffe9dd */
[----:B------:R-:W-:Y:S01]  /*55c0*/  @P0 IMAD.MOV.U32 R220, RZ, RZ, R209 ;  /* 0x000000ffffdc0224 */ /* 0x000fe200078e00d1 */
[----:B------:R-:W-:Y:S01]  /*55d0*/  PLOP3.LUT P0, PT, PT, PT, UP1, 0x40, 0x0 ;  /* 0x000000000000781c */ /* 0x000fe20003f0e818 */
[C---:B------:R-:W-:Y:S01]  /*55e0*/  HMMA.16816.F32.BF16 R16, R140.reuse, R146, R16 ;  /* 0x000000928c10723c */ /* 0x040fe20000041810 */
[----:B------:R-:W-:Y:S03]  /*55f0*/  LDSM.16.M88.4 R144, [R0+0xd900] ;  /* 0x00d900000090783b */ /* 0x000fe60000000200 */
[----:B------:R-:W-:Y:S02]  /*5600*/  IADD3 R222, R222, c[0x0][0x1d0], RZ ;  /* 0x00007400dede7a10 */ /* 0x000fe40007ffe0ff */
[----:B------:R-:W-:Y:S02]  /*5610*/  LDSM.16.M88.4 R172, [R2+0xc100] ;  /* 0x00c1000002ac783b */ /* 0x000fe40000000200 */
[C---:B------:R-:W-:Y:S03]  /*5620*/  HMMA.16816.F32.BF16 R20, R140.reuse, R160, R20 ;  /* 0x000000a08c14723c */ /* 0x040fe60000041814 */
[----:B------:R-:W-:Y:S01]  /*5630*/  LDSM.16.M88.4 R176, [R2+0xc900] ;  /* 0x00c9000002b0783b */ /* 0x000fe20000000200 */
[----:B------:R-:W-:Y:S04]  /*5640*/  IADD3 R222, R222, -c[0x0][0x168], RZ ;  /* 0x80005a00dede7a10 */ /* 0x000fe80007ffe0ff */
[C---:B------:R-:W-:Y:S01]  /*5650*/  HMMA.16816.F32.BF16 R24, R140.reuse, R162, R24 ;  /* 0x000000a28c18723c */ /* 0x040fe20000041818 */
[----:B------:R-:W-:Y:S03]  /*5660*/  LDSM.16.M88.4 R160, [R184+UR4+0xf100] ;  /* 0x00f10004b8a0783b */ /* 0x000fe60008000200 */
[C---:B------:R-:W-:Y:S02]  /*5670*/  IADD3 R223, R222.reuse, c[0x0][0x328], RZ ;  /* 0x0000ca00dedf7a10 */ /* 0x040fe40007ffe0ff */
[----:B------:R-:W0:Y:S01]  /*5680*/  LDGDEPBAR ;  /* 0x00000000000079af */ /* 0x000e220000000000 */
[----:B------:R-:W-:Y:S01]  /*5690*/  IADD3 R222, R222, UR6, RZ ;  /* 0x00000006dede7c10 */ /* 0x000fe2000fffe0ff */
[C---:B------:R-:W-:Y:S03]  /*56a0*/  HMMA.16816.F32.BF16 R28, R140.reuse, R164, R28 ;  /* 0x000000a48c1c723c */ /* 0x040fe6000004181c */
[----:B------:R-:W2:Y:S05]  /*56b0*/  SHFL.IDX PT, R226, R220, RZ, 0x1c1f ;  /* 0x001c1fffdce27589 */ /* 0x000eaa00000e0000 */
[----:B------:R-:W-:Y:S01]  /*56c0*/  HMMA.16816.F32.BF16 R32, R140, R166, R32 ;  /* 0x000000a68c20723c */ /* 0x000fe20000041820 */
[----:B------:R-:W3:Y:S05]  /*56d0*/  LDSM.16.M88.4 R140, [R2+0xd100] ;  /* 0x00d10000028c783b */ /* 0x000eea0000000200 */
[----:B------:R-:W-:Y:S02]  /*56e0*/  LDSM.16.M88.4 R164, [R184+UR4+0xf900] ;  /* 0x00f90004b8a4783b */ /* 0x000fe40008000200 */
[C---:B-1----:R-:W-:Y:S08]  /*56f0*/  HMMA.16816.F32.BF16 R4, R148.reuse, R168, R4 ;  /* 0x000000a89404723c */ /* 0x042ff00000041804 */
[C---:B------:R-:W-:Y:S01]  /*5700*/  HMMA.16816.F32.BF16 R8, R148.reuse, R170, R8 ;  /* 0x000000aa9408723c */ /* 0x040fe20000041808 */
[----:B------:R-:W-:Y:S03]  /*5710*/  LDSM.16.M88.4 R168, [R133+0xe100] ;  /* 0x00e1000085a8783b */ /* 0x000fe60000000200 */
[--C-:B--2---:R-:W-:Y:S02]  /*5720*/  IMAD.IADD R225, R223, 0x1, R226.reuse ;  /* 0x00000001dfe17824 */ /* 0x104fe400078e02e2 */
[----:B------:R-:W-:Y:S02]  /*5730*/  IMAD.IADD R224, R222, 0x1, R226 ;  /* 0x00000001dee07824 */ /* 0x000fe400078e02e2 */
[C---:B------:R-:W-:Y:S08]  /*5740*/  HMMA.16816.F32.BF16 R12, R148.reuse, R136, R12 ;  /* 0x00000088940c723c */ /* 0x040ff0000004180c */
[C---:B------:R-:W-:Y:S01]  /*5750*/  HMMA.16816.F32.BF16 R16, R148.reuse, R138, R16 ;  /* 0x0000008a9410723c */ /* 0x040fe20000041810 */
[----:B------:R-:W1:Y:S07]  /*5760*/  LDSM.16.M88.4 R136, [R2+0xd900] ;  /* 0x00d900000288783b */ /* 0x000e6e0000000200 */
[C---:B------:R-:W-:Y:S08]  /*5770*/  HMMA.16816.F32.BF16 R20, R148.reuse, R152, R20 ;  /* 0x000000989414723c */ /* 0x040ff00000041814 */
[C---:B------:R-:W-:Y:S01]  /*5780*/  HMMA.16816.F32.BF16 R24, R148.reuse, R154, R24 ;  /* 0x0000009a9418723c */ /* 0x040fe20000041818 */
[----:B------:R-:W-:Y:S07]  /*5790*/  LDSM.16.M88.4 R152, [R184+UR4+0xe900] ;  /* 0x00e90004b898783b */ /* 0x000fee0008000200 */
[C---:B------:R-:W-:Y:S08]  /*57a0*/  HMMA.16816.F32.BF16 R28, R148.reuse, R144, R28 ;  /* 0x00000090941c723c */ /* 0x040ff0000004181c */
[----:B------:R-:W-:Y:S01]  /*57b0*/  HMMA.16816.F32.BF16 R32, R148, R146, R32 ;  /* 0x000000929420723c */ /* 0x000fe20000041820 */
[----:B------:R-:W-:Y:S05]  /*57c0*/  LDSM.16.M88.4 R144, [R186+0x4000] ;  /* 0x00400000ba90783b */ /* 0x000fea0000000200 */
[----:B------:R-:W2:Y:S02]  /*57d0*/  LDSM.16.M88.4 R148, [R184+UR4+0xe100] ;  /* 0x00e10004b894783b */ /* 0x000ea40008000200 */
[C---:B------:R-:W-:Y:S08]  /*57e0*/  HMMA.16816.F32.BF16 R4, R156.reuse, R172, R4 ;  /* 0x000000ac9c04723c */ /* 0x040ff00000041804 */
[C---:B------:R-:W-:Y:S01]  /*57f0*/  HMMA.16816.F32.BF16 R8, R156.reuse, R174, R8 ;  /* 0x000000ae9c08723c */ /* 0x040fe20000041808 */
[----:B------:R-:W-:Y:S07]  /*5800*/  LDSM.16.M88.4 R172, [R182+0x8000] ;  /* 0x00800000b6ac783b */ /* 0x000fee0000000200 */
[C---:B------:R-:W-:Y:S08]  /*5810*/  HMMA.16816.F32.BF16 R12, R156.reuse, R176, R12 ;  /* 0x000000b09c0c723c */ /* 0x040ff0000004180c */
[C---:B------:R-:W-:Y:S01]  /*5820*/  HMMA.16816.F32.BF16 R16, R156.reuse, R178, R16 ;  /* 0x000000b29c10723c */ /* 0x040fe20000041810 */
[----:B------:R-:W-:Y:S07]  /*5830*/  LDSM.16.M88.4 R176, [R133+0x10100] ;  /* 0x0101000085b0783b */ /* 0x000fee0000000200 */
[C---:B---3--:R-:W-:Y:S08]  /*5840*/  HMMA.16816.F32.BF16 R20, R156.reuse, R140, R20 ;  /* 0x0000008c9c14723c */ /* 0x048ff00000041814 */
[C---:B------:R-:W-:Y:S01]  /*5850*/  HMMA.16816.F32.BF16 R24, R156.reuse, R142, R24 ;  /* 0x0000008e9c18723c */ /* 0x040fe20000041818 */
[----:B------:R-:W3:Y:S07]  /*5860*/  LDSM.16.M88.4 R140, [R182+0x4000] ;  /* 0x00400000b68c783b */ /* 0x000eee0000000200 */
[C---:B-1----:R-:W-:Y:S08]  /*5870*/  HMMA.16816.F32.BF16 R28, R156.reuse, R136, R28 ;  /* 0x000000889c1c723c */ /* 0x042ff0000004181c */
[----:B------:R-:W-:Y:S01]  /*5880*/  HMMA.16816.F32.BF16 R32, R156, R138, R32 ;  /* 0x0000008a9c20723c */ /* 0x000fe20000041820 */
[----:B------:R-:W1:Y:S05]  /*5890*/  LDSM.16.M88.4 R136, [R133+0xe900] ;  /* 0x00e900008588783b */ /* 0x000e6a0000000200 */
[----:B------:R-:W-:Y:S02]  /*58a0*/  LDSM.16.M88.4 R156, [R133+0xf900] ;  /* 0x00f90000859c783b */ /* 0x000fe40000000200 */
        /* <DEDUP_REMOVED lines=12> */
[----:B------:R-:W5:Y:S02]  /*5970*/  LDSM.16.M88.4 R164, [R0+0xf100] ;  /* 0x00f1000000a4783b */ /* 0x000f640000000200 */
[C---:B---3--:R-:W-:Y:S08]  /*5980*/  HMMA.16816.F32.BF16 R4, R140.reuse, R168, R4 ;  /* 0x000000a88c04723c */ /* 0x048ff00000041804 */
[C---:B------:R-:W-:Y:S01]  /*5990*/  HMMA.16816.F32.BF16 R8, R140.reuse, R170, R8 ;  /* 0x000000aa8c08723c */ /* 0x040fe20000041808 */
[----:B------:R-:W3:Y:S07]  /*59a0*/  LDSM.16.M88.4 R168, [R0+0xf900] ;  /* 0x00f9000000a8783b */ /* 0x000eee0000000200 */
[C---:B-1----:R-:W-:Y:S08]  /*59b0*/  HMMA.16816.F32.BF16 R12, R140.reuse, R136, R12 ;  /* 0x000000888c0c723c */ /* 0x042ff0000004180c */
[C---:B------:R-:W-:Y:S01]  /*59c0*/  HMMA.16816.F32.BF16 R16, R140.reuse, R138, R16 ;  /* 0x0000008a8c10723c */ /* 0x040fe20000041810 */
[----:B------:R-:W-:Y:S07]  /*59d0*/  LDSM.16.M88.4 R136, [R180+0x4000] ;  /* 0x00400000b488783b */ /* 0x000fee0000000200 */
[C---:B--2---:R-:W-:Y:S08]  /*59e0*/  HMMA.16816.F32.BF16 R20, R140.reuse, R148, R20 ;  /* 0x000000948c14723c */ /* 0x044ff00000041814 */
        /* <DEDUP_REMOVED lines=9> */
[C---:B------:R-:W-:Y:S08]  /*5a80*/  HMMA.16816.F32.BF16 R12, R144.reuse, R160, R12 ;  /* 0x000000a0900c723c */ /* 0x040ff0000004180c */
[C---:B------:R-:W-:Y:S01]  /*5a90*/  HMMA.16816.F32.BF16 R16, R144.reuse, R162, R16 ;  /* 0x000000a29010723c */ /* 0x040fe20000041810 */
[----:B------:R-:W-:Y:S07]  /*5aa0*/  LDSM.16.M88.4 R160, [R184+UR4+0x10100] ;  /* 0x01010004b8a0783b */ /* 0x000fee0008000200 */
[C---:B-----5:R-:W-:Y:S08]  /*5ab0*/  HMMA.16816.F32.BF16 R20, R144.reuse, R164, R20 ;  /* 0x000000a49014723c */ /* 0x060ff00000041814 */
[C---:B------:R-:W-:Y:S01]  /*5ac0*/  HMMA.16816.F32.BF16 R24, R144.reuse, R166, R24 ;  /* 0x000000a69018723c */ /* 0x040fe20000041818 */
[----:B------:R-:W-:Y:S07]  /*5ad0*/  LDSM.16.M88.4 R164, [R184+UR4+0x10900] ;  /* 0x01090004b8a4783b */ /* 0x000fee0008000200 */
[C---:B---3--:R-:W-:Y:S08]  /*5ae0*/  HMMA.16816.F32.BF16 R28, R144.reuse, R168, R28 ;  /* 0x000000a8901c723c */ /* 0x048ff0000004181c */
[----:B------:R-:W-:Y:S01]  /*5af0*/  HMMA.16816.F32.BF16 R32, R144, R170, R32 ;  /* 0x000000aa9020723c */ /* 0x000fe20000041820 */
[----:B------:R-:W3:Y:S05]  /*5b00*/  LDSM.16.M88.4 R144, [R187+0xf900] ;  /* 0x00f90000bb90783b */ /* 0x000eea0000000200 */
[----:B------:R-:W-:Y:S02]  /*5b10*/  LDSM.16.M88.4 R168, [R184+UR4+0x11900] ;  /* 0x01190004b8a8783b */ /* 0x000fe40008000200 */
[C---:B-1----:R-:W-:Y:S08]  /*5b20*/  HMMA.16816.F32.BF16 R4, R136.reuse, R148, R4 ;  /* 0x000000948804723c */ /* 0x042ff00000041804 */
[C---:B------:R-:W-:Y:S01]  /*5b30*/  HMMA.16816.F32.BF16 R8, R136.reuse, R150, R8 ;  /* 0x000000968808723c */ /* 0x040fe20000041808 */
[----:B------:R-:W1:Y:S07]  /*5b40*/  LDSM.16.M88.4 R148, [R184+UR4+0x11100] ;  /* 0x01110004b894783b */ /* 0x000e6e0008000200 */
[C---:B--2---:R-:W-:Y:S08]  /*5b50*/  HMMA.16816.F32.BF16 R12, R136.reuse, R140, R12 ;  /* 0x0000008c880c723c */ /* 0x044ff0000004180c */
[C---:B------:R-:W-:Y:S01]  /*5b60*/  HMMA.16816.F32.BF16 R16, R136.reuse, R142, R16 ;  /* 0x0000008e8810723c */ /* 0x040fe20000041810 */
[----:B------:R-:W-:Y:S07]  /*5b70*/  LDSM.16.M88.4 R140, [R133+0x11100] ;  /* 0x01110000858c783b */ /* 0x000fee0000000200 */
[C---:B----4-:R-:W-:Y:S08]  /*5b80*/  HMMA.16816.F32.BF16 R20, R136.reuse, R152, R20 ;  /* 0x000000988814723c */ /* 0x050ff00000041814 */
[C---:B------:R-:W-:Y:S01]  /*5b90*/  HMMA.16816.F32.BF16 R24, R136.reuse, R154, R24 ;  /* 0x0000009a8818723c */ /* 0x040fe20000041818 */
[----:B------:R-:W-:Y:S07]  /*5ba0*/  LDSM.16.M88.4 R152, [R181+0x8000] ;  /* 0x00800000b598783b */ /* 0x000fee0000000200 */
[C---:B---3--:R-:W-:Y:S08]  /*5bb0*/  HMMA.16816.F32.BF16 R28, R136.reuse, R144, R28 ;  /* 0x00000090881c723c */ /* 0x048ff0000004181c */
[----:B------:R-:W-:Y:S01]  /*5bc0*/  HMMA.16816.F32.BF16 R32, R136, R146, R32 ;  /* 0x000000928820723c */ /* 0x000fe20000041820 */
[----:B------:R-:W2:Y:S05]  /*5bd0*/  LDSM.16.M88.4 R136, [R133+0x10900] ;  /* 0x010900008588783b */ /* 0x000eaa0000000200 */
[----:B------:R-:W3:Y:S02]  /*5be0*/  LDSM.16.M88.4 R144, [R133+0x11900] ;  /* 0x011900008590783b */ /* 0x000ee40000000200 */
[C---:B------:R-:W-:Y:S08]  /*5bf0*/  HMMA.16816.F32.BF16 R4, R156.reuse, R160, R4 ;  /* 0x000000a09c04723c */ /* 0x040ff00000041804 */
        /* <DEDUP_REMOVED lines=8> */
[C---:B------:R-:W-:Y:S08]  /*5c80*/  HMMA.16816.F32.BF16 R28, R156.reuse, R168, R28 ;  /* 0x000000a89c1c723c */ /* 0x040ff0000004181c */
[----:B------:R-:W-:Y:S01]  /*5c90*/  HMMA.16816.F32.BF16 R32, R156, R170, R32 ;  /* 0x000000aa9c20723c */ /* 0x000fe20000041820 */
[----:B------:R-:W5:Y:S07]  /*5ca0*/  LDSM.16.M88.4 R156, [R0+0x11100] ;  /* 0x01110000009c783b */ /* 0x000f6e0000000200 */
[C---:B------:R-:W-:Y:S08]  /*5cb0*/  HMMA.16816.F32.BF16 R4, R172.reuse, R176, R4 ;  /* 0x000000b0ac04723c */ /* 0x040ff00000041804 */
[C---:B------:R-:W-:Y:S08]  /*5cc0*/  HMMA.16816.F32.BF16 R8, R172.reuse, R178, R8 ;  /* 0x000000b2ac08723c */ /* 0x040ff00000041808 */
[C---:B--2---:R-:W-:Y:S08]  /*5cd0*/  HMMA.16816.F32.BF16 R12, R172.reuse, R136, R12 ;  /* 0x00000088ac0c723c */ /* 0x044ff0000004180c */
[C---:B------:R-:W-:Y:S01]  /*5ce0*/  HMMA.16816.F32.BF16 R16, R172.reuse, R138, R16 ;  /* 0x0000008aac10723c */ /* 0x040fe20000041810 */
[----:B------:R-:W2:Y:S07]  /*5cf0*/  LDSM.16.M88.4 R136, [R0+0x11900] ;  /* 0x011900000088783b */ /* 0x000eae0000000200 */
[C---:B------:R-:W-:Y:S08]  /*5d00*/  HMMA.16816.F32.BF16 R20, R172.reuse, R140, R20 ;  /* 0x0000008cac14723c */ /* 0x040ff00000041814 */
[C---:B------:R-:W-:Y:S01]  /*5d10*/  HMMA.16816.F32.BF16 R24, R172.reuse, R142, R24 ;  /* 0x0000008eac18723c */ /* 0x040fe20000041818 */
[----:B------:R-:W-:Y:S07]  /*5d20*/  LDSM.16.M88.4 R140, [R180+0x8000] ;  /* 0x00800000b48c783b */ /* 0x000fee0000000200 */
        /* <DEDUP_REMOVED lines=9> */
[C---:B-----5:R-:W-:Y:S08]  /*5dc0*/  HMMA.16816.F32.BF16 R20, R152.reuse, R156, R20 ;  /* 0x0000009c9814723c */ /* 0x060ff00000041814 */
[C---:B------:R-:W-:Y:S08]  /*5dd0*/  HMMA.16816.F32.BF16 R24, R152.reuse, R158, R24 ;  /* 0x0000009e9818723c */ /* 0x040ff00000041818 */
[C---:B--2---:R-:W-:Y:S08]  /*5de0*/  HMMA.16816.F32.BF16 R28, R152.reuse, R136, R28 ;  /* 0x00000088981c723c */ /* 0x044ff0000004181c */
[----:B------:R-:W-:Y:S08]  /*5df0*/  HMMA.16816.F32.BF16 R32, R152, R138, R32 ;  /* 0x0000008a9820723c */ /* 0x000ff00000041820 */
[C---:B---3--:R-:W-:Y:S08]  /*5e00*/  HMMA.16816.F32.BF16 R4, R140.reuse, R144, R4 ;  /* 0x000000908c04723c */ /* 0x048ff00000041804 */
[C---:B------:R-:W-:Y:S08]  /*5e10*/  HMMA.16816.F32.BF16 R8, R140.reuse, R146, R8 ;  /* 0x000000928c08723c */ /* 0x040ff00000041808 */
[C---:B----4-:R-:W-:Y:S08]  /*5e20*/  HMMA.16816.F32.BF16 R12, R140.reuse, R160, R12 ;  /* 0x000000a08c0c723c */ /* 0x050ff0000004180c */
[C---:B------:R-:W-:Y:S08]  /*5e30*/  HMMA.16816.F32.BF16 R16, R140.reuse, R162, R16 ;  /* 0x000000a28c10723c */ /* 0x040ff00000041810 */
[C---:B------:R-:W-:Y:S08]  /*5e40*/  HMMA.16816.F32.BF16 R20, R140.reuse, R164, R20 ;  /* 0x000000a48c14723c */ /* 0x040ff00000041814 */
[C---:B------:R-:W-:Y:S08]  /*5e50*/  HMMA.16816.F32.BF16 R24, R140.reuse, R166, R24 ;  /* 0x000000a68c18723c */ /* 0x040ff00000041818 */
[C---:B-1----:R-:W-:Y:S08]  /*5e60*/  HMMA.16816.F32.BF16 R28, R140.reuse, R148, R28 ;  /* 0x000000948c1c723c */ /* 0x042ff0000004181c */
[----:B------:R-:W-:Y:S01]  /*5e70*/  HMMA.16816.F32.BF16 R32, R140, R150, R32 ;  /* 0x000000968c20723c */ /* 0x000fe20000041820 */
[----:B------:R-:W-:-:S07]  /*5e80*/  @P0 BRA `(.L_x_1586) ;  /* 0x0000019000000947 */ /* 0x000fce0003800000 */
        /* <DEDUP_REMOVED lines=14> */
.L_x_1588:
[----:B------:R-:W-:Y:S04]  /*5f70*/  MOV R0, c[0x0][0x32c] ;  /* 0x0000cb0000007a02 */ /* 0x000fe80000000f00 */
[----:B------:R-:W-:Y:S11]  /*5f80*/  ISETP.NE.AND P0, PT, R0, 0x1, PT ;  /* 0x000000010000780c */ /* 0x000ff60003f05270 */
[----:B------:R-:W-:Y:S02]  /*5f90*/  @!UPT UIADD3 URZ, URZ, URZ, URZ ;  /* 0x0000003f3f3ff290 */ /* 0x000fe4000fffe03f */
[----:B------:R-:W-:Y:S05]  /*5fa0*/  @P0 IMAD.HI.U32 R0, R2, c[0x0][0x330], RZ ;  /* 0x0000cc0002000a27 */ /* 0x000fea00078e00ff */
[----:B------:R-:W-:Y:S02]  /*5fb0*/  @P0 SHF.R.U32.HI R2, RZ, c[0x0][0x334], R0 ;  /* 0x0000cd00ff020a19 */ /* 0x000fe40000011600 */
.L_x_1589:
[----:B------:R-:W-:Y:S05]  /*5fc0*/  BSYNC B0 ;  /* 0x0000000000007941 */ /* 0x000fea0003800000 */
.L_x_1587:
[----:B------:R-:W-:Y:S04]  /*5fd0*/  IMAD R133, R2, c[0x0][0x32c], -R221 ;  /* 0x0000cb0002857a24 */ /* 0x000fe800078e0add */
[----:B------:R-:W-:Y:S05]  /*5fe0*/  IMAD.IADD R133, R133, 0x1, -R204 ;  /* 0x0000000185857824 */ /* 0x000fea00078e0acc */
[----:B------:R-:W-:Y:S02]  /*5ff0*/  IADD3 R0, R133, c[0x0][0x32c], RZ ;  /* 0x0000cb0085007a10 */ /* 0x000fe40007ffe0ff */
[----:B------:R-:W-:Y:S02]  /*6000*/  IMNMX R224, R224, R133, !PT ;  /* 0x00000085e0e07217 */ /* 0x000fe40007800200 */
[----:B------:R-:W-:Y:S02]  /*6010*/  IMNMX R225, R225, R0, PT ;  /* 0x00000000e1e17217 */ /* 0x000fe40003800200 */
.L_x_1586:
[----:B------:R-:W-:Y:S01]  /*6020*/  ISETP.GT.AND P0, PT, R210, -0x1, PT ;  /* 0xffffffffd200780c */ /* 0x000fe20003f04270 */
[----:B------:R-:W1:Y:S03]  /*6030*/  SHFL.IDX PT, R2, R220, 0x1, 0x1c1f ;  /* 0x003c1f00dc027f89 */ /* 0x000e6600000e0000 */
[C---:B------:R-:W-:Y:S02]  /*6040*/  ISETP.GT.AND P4, PT, R224.reuse, 0x1, P0 ;  /* 0x00000001e000780c */ /* 0x040fe40000784270 */
[C---:B------:R-:W-:Y:S02]  /*6050*/  ISETP.GT.AND P5, PT, R224.reuse, RZ, P0 ;  /* 0x000000ffe000720c */ /* 0x040fe400007a4270 */
[C---:B------:R-:W-:Y:S02]  /*6060*/  ISETP.LT.OR P4, PT, R225.reuse, 0x2, P4 ;  /* 0x00000002e100780c */ /* 0x040fe40002781670 */
[----:B------:R-:W-:Y:S02]  /*6070*/  ISETP.LT.OR P5, PT, R225, 0x1, P5 ;  /* 0x00000001e100780c */ /* 0x000fe40002fa1670 */
[----:B------:R-:W-:Y:S02]  /*6080*/  FSEL R133, R5, -INF , !P4 ;  /* 0xff80000005857808 */ /* 0x000fe40006000000 */
[C---:B------:R-:W-:Y:S02]  /*6090*/  ISETP.GT.AND P4, PT, R224.reuse, 0x10, P0 ;  /* 0x00000010e000780c */ /* 0x040fe40000784270 */
[----:B------:R-:W-:Y:S02]  /*60a0*/  ISETP.GT.AND P6, PT, R224, 0x8, P0 ;  /* 0x00000008e000780c */ /* 0x000fe400007c4270 */
[----:B------:R-:W-:Y:S02]  /*60b0*/  ISETP.LT.OR P4, PT, R225, 0x11, P4 ;  /* 0x00000011e100780c */ /* 0x000fe40002781670 */
[----:B------:R-:W-:Y:S02]  /*60c0*/  FSEL R137, R4, -INF , !P5 ;  /* 0xff80000004897808 */ /* 0x000fe40006800000 */
[----:B------:R-:W-:Y:S02]  /*60d0*/  ISETP.GT.AND P5, PT, R224, 0x9, P0 ;  /* 0x00000009e000780c */ /* 0x000fe400007a4270 */
[----:B------:R-:W-:Y:S01]  /*60e0*/  FSEL R159, R12, -INF , !P4 ;  /* 0xff8000000c9f7808 */ /* 0x000fe20006000000 */
[--C-:B-1----:R-:W-:Y:S01]  /*60f0*/  IMAD.IADD R0, R223, 0x1, R2.reuse ;  /* 0x00000001df007824 */ /* 0x102fe200078e0202 */
[----:B------:R-:W-:Y:S01]  /*6100*/  ISETP.GT.AND P4, PT, R224, 0x19, P0 ;  /* 0x00000019e000780c */ /* 0x000fe20000784270 */
[----:B------:R-:W-:Y:S01]  /*6110*/  IMAD.IADD R222, R222, 0x1, R2 ;  /* 0x00000001dede7824 */ /* 0x000fe200078e0202 */
        /* <DEDUP_REMOVED lines=8> */
[C---:B------:R-:W-:Y:S02]  /*61a0*/  ISETP.GT.AND P4, PT, R224.reuse, 0x28, P0 ;  /* 0x00000028e000780c */ /* 0x040fe40000784270 */
        /* <DEDUP_REMOVED lines=17> */
[----:B------:R-:W-:Y:S02]  /*62c0*/  PLOP3.LUT P4, PT, PT, PT, UP1, 0x40, 0x0 ;  /* 0x000000000000781c */ /* 0x000fe40003f8e818 */
[C---:B------:R-:W-:Y:S02]  /*62d0*/  ISETP.LT.OR P6, PT, R225.reuse, 0x2a, P6 ;  /* 0x0000002ae100780c */ /* 0x040fe400037c1670 */
[----:B------:R-:W-:Y:S02]  /*62e0*/  ISETP.LT.OR P5, PT, R225, 0x31, P5 ;  /* 0x00000031e100780c */ /* 0x000fe40002fa1670 */
[----:B------:R-:W-:Y:S02]  /*62f0*/  FSEL R167, R25, -INF , !P6 ;  /* 0xff80000019a77808 */ /* 0x000fe40007000000 */
[----:B------:R-:W-:Y:S02]  /*6300*/  ISETP.GT.AND P6, PT, R224, 0x38, P0 ;  /* 0x00000038e000780c */ /* 0x000fe400007c4270 */
        /* <DEDUP_REMOVED lines=21> */
.L_x_1592:
[----:B------:R-:W-:Y:S04]  /*6460*/  MOV R2, c[0x0][0x32c] ;  /* 0x0000cb0000027a02 */ /* 0x000fe80000000f00 */
[----:B------:R-:W-:Y:S11]  /*6470*/  ISETP.NE.AND P4, PT, R2, 0x1, PT ;  /* 0x000000010200780c */ /* 0x000ff60003f85270 */
[----:B------:R-:W-:Y:S02]  /*6480*/  @!UPT UIADD3 URZ, URZ, URZ, URZ ;  /* 0x0000003f3f3ff290 */ /* 0x000fe4000fffe03f */
[----:B------:R-:W-:Y:S05]  /*6490*/  @P4 IMAD.HI.U32 R2, R4, c[0x0][0x330], RZ ;  /* 0x0000cc0004024a27 */ /* 0x000fea00078e00ff */
[----:B------:R-:W-:Y:S02]  /*64a0*/  @P4 SHF.R.U32.HI R4, RZ, c[0x0][0x334], R2 ;  /* 0x0000cd00ff044a19 */ /* 0x000fe40000011602 */
.L_x_1593:
[----:B------:R-:W-:Y:S05]  /*64b0*/  BSYNC B0 ;  /* 0x0000000000007941 */ /* 0x000fea0003800000 */
.L_x_1591:
[----:B------:R-:W-:Y:S04]  /*64c0*/  IMAD R221, R4, c[0x0][0x32c], -R221 ;  /* 0x0000cb0004dd7a24 */ /* 0x000fe800078e0add */
[----:B------:R-:W-:Y:S05]  /*64d0*/  IMAD.IADD R221, R221, 0x1, -R204 ;  /* 0x00000001dddd7824 */ /* 0x000fea00078e0acc */
[----:B------:R-:W-:Y:S02]  /*64e0*/  IADD3 R13, R221, c[0x0][0x32c], RZ ;  /* 0x0000cb00dd0d7a10 */ /* 0x000fe40007ffe0ff */
[----:B------:R-:W-:Y:S02]  /*64f0*/  IMNMX R222, R222, R221, !PT ;  /* 0x000000dddede7217 */ /* 0x000fe40007800200 */
[----:B------:R-:W-:Y:S02]  /*6500*/  IMNMX R0, R0, R13, PT ;  /* 0x0000000d00007217 */ /* 0x000fe40003800200 */
.L_x_1590:
[----:B------:R-:W-:Y:S01]  /*6510*/  FMNMX.FTZ R2, R137, R132, !PT ;  /* 0x0000008489027209 */ /* 0x000fe20007810000 */
[----:B------:R-:W-:Y:S04]  /*6520*/  DEPBAR.LE SB0, 0x2 ;  /* 0x000080800000791a */ /* 0x000fe80000000000 */
[----:B------:R-:W-:Y:S01]  /*6530*/  BAR.SYNC.DEFER_BLOCKING 0x0 ;  /* 0x0000000000007b1d */ /* 0x000fe20000010000 */
[----:B------:R-:W-:Y:S01]  /*6540*/  ISETP.GT.AND P6, PT, R222, RZ, P0 ;  /* 0x000000ffde00720c */ /* 0x000fe200007c4270 */
[----:B------:R-:W-:Y:S01]  /*6550*/  UIADD3 UR12, UR5, 0x1, URZ ;  /* 0x00000001050c7890 */ /* 0x000fe2000fffe03f */
[----:B------:R-:W-:Y:S01]  /*6560*/  FMNMX.FTZ R2, R133, R2, !PT ;  /* 0x0000000285027209 */ /* 0x000fe20007810000 */
[----:B------:R-:W-:Y:S01]  /*6570*/  UISETP.GE.AND UP0, UPT, UR5, 0x1, UPT ;  /* 0x000000010500788c */ /* 0x000fe2000bf06270 */
[----:B------:R-:W-:Y:S02]  /*6580*/  ISETP.LT.OR P6, PT, R0, 0x1, P6 ;  /* 0x000000010000780c */ /* 0x000fe400037c1670 */
[----:B------:R-:W-:Y:S01]  /*6590*/  ISETP.GT.AND P5, PT, R222, 0x1, P0 ;  /* 0x00000001de00780c */ /* 0x000fe200007a4270 */
[----:B------:R-:W-:Y:S01]  /*65a0*/  USEL UR5, UR12, URZ, !UP0 ;  /* 0x0000003f0c057287 */ /* 0x000fe2000c000000 */
[----:B------:R-:W-:Y:S02]  /*65b0*/  FMNMX.FTZ R2, R5, R2, !PT ;  /* 0x0000000205027209 */ /* 0x000fe40007810000 */
[----:B------:R-:W-:Y:S02]  /*65c0*/  FSEL R12, R6, -INF , !P6 ;  /* 0xff800000060c7808 */ /* 0x000fe40007000000 */
[----:B------:R-:W-:Y:S02]  /*65d0*/  ISETP.LT.OR P5, PT, R0, 0x2, P5 ;  /* 0x000000020000780c */ /* 0x000fe40002fa1670 */
[----:B------:R-:W-:Y:S02]  /*65e0*/  ISETP.GT.AND P4, PT, R222, 0x8, P0 ;  /* 0x00000008de00780c */ /* 0x000fe40000784270 */
[----:B------:R-:W-:Y:S02]  /*65f0*/  FMNMX.FTZ R2, R9, R2, !PT ;  /* 0x0000000209027209 */ /* 0x000fe40007810000 */
[----:B------:R-:W-:Y:S02]  /*6600*/  FSEL R8, R7, -INF , !P5 ;  /* 0xff80000007087808 */ /* 0x000fe40006800000 */
[----:B------:R-:W-:Y:S02]  /*6610*/  FMNMX.FTZ R7, R12, R3, !PT ;  /* 0x000000030c077209 */ /* 0x000fe40007810000 */
[----:B------:R-:W-:Y:S02]  /*6620*/  ISETP.LT.OR P4, PT, R0, 0x9, P4 ;  /* 0x000000090000780c */ /* 0x000fe40002781670 */
[----:B------:R-:W-:Y:S02]  /*6630*/  ISETP.GT.AND P6, PT, R222, 0x9, P0 ;  /* 0x00000009de00780c */ /* 0x000fe400007c4270 */
[----:B------:R-:W-:Y:S02]  /*6640*/  FMNMX.FTZ R2, R159, R2, !PT ;  /* 0x000000029f027209 */ /* 0x000fe40007810000 */
[----:B------:R-:W-:Y:S02]  /*6650*/  ISETP.LT.OR P6, PT, R0, 0xa, P6 ;  /* 0x0000000a0000780c */ /* 0x000fe400037c1670 */
[----:B------:R-:W-:Y:S02]  /*6660*/  FSEL R10, R10, -INF , !P4 ;  /* 0xff8000000a0a7808 */ /* 0x000fe40006000000 */
[----:B------:R-:W-:Y:S02]  /*6670*/  FMNMX.FTZ R7, R8, R7, !PT ;  /* 0x0000000708077209 */ /* 0x000fe40007810000 */
[C---:B------:R-:W-:Y:S02]  /*6680*/  ISETP.GT.AND P5, PT, R222.reuse, 0x10, P0 ;  /* 0x00000010de00780c */ /* 0x040fe400007a4270 */
        /* <DEDUP_REMOVED lines=22> */
[----:B------:R-:W-:Y:S02]  /*67f0*/  ISETP.LT.OR P4, PT, R0, 0x21, P4 ;  /* 0x000000210000780c */ /* 0x000fe40002781670 */
[----:B------:R-:W-:Y:S02]  /*6800*/  ISETP.GT.AND P6, PT, R222, 0x21, P0 ;  /* 0x00000021de00780c */ /* 0x000fe400007c4270 */
[----:B------:R-:W-:Y:S02]  /*6810*/  FMNMX.FTZ R11, R176, R11, !PT ;  /* 0x0000000bb00b7209 */ /* 0x000fe40007810000 */
[----:B------:R-:W-:Y:S02]  /*6820*/  FMNMX.FTZ R2, R169, R2, !PT ;  /* 0x00000002a9027209 */ /* 0x000fe40007810000 */
[----:B------:R-:W-:Y:S02]  /*6830*/  FSEL R174, R22, -INF , !P4 ;  /* 0xff80000016ae7808 */ /* 0x000fe40006000000 */
[----:B------:R-:W-:Y:S02]  /*6840*/  ISETP.LT.OR P6, PT, R0, 0x22, P6 ;  /* 0x000000220000780c */ /* 0x000fe400037c1670 */
[----:B------:R-:W-:Y:S02]  /*6850*/  ISETP.GT.AND P5, PT, R222, 0x28, P0 ;  /* 0x00000028de00780c */ /* 0x000fe400007a4270 */
[----:B------:R-:W-:Y:S02]  /*6860*/  FMNMX.FTZ R11, R166, R11, !PT ;  /* 0x0000000ba60b7209 */ /* 0x000fe40007810000 */
[----:B------:R-:W-:Y:S02]  /*6870*/  FMNMX.FTZ R2, R167, R2, !PT ;  /* 0x00000002a7027209 */ /* 0x000fe40007810000 */
[----:B------:R-:W-:Y:S02]  /*6880*/  FSEL R172, R23, -INF , !P6 ;  /* 0xff80000017ac7808 */ /* 0x000fe40007000000 */
[----:B------:R-:W-:Y:S02]  /*6890*/  ISETP.LT.OR P5, PT, R0, 0x29, P5 ;  /* 0x000000290000780c */ /* 0x000fe40002fa1670 */
[----:B------:R-:W-:Y:S02]  /*68a0*/  FMNMX.FTZ R11, R174, R11, !PT ;  /* 0x0000000bae0b7209 */ /* 0x000fe40007810000 */
[----:B------:R-:W-:Y:S02]  /*68b0*/  ISETP.GT.AND P4, PT, R222, 0x29, P0 ;  /* 0x00000029de00780c */ /* 0x000fe40000784270 */
[----:B------:R-:W-:Y:S02]  /*68c0*/  FMNMX.FTZ R2, R157, R2, !PT ;  /* 0x000000029d027209 */ /* 0x000fe40007810000 */
[----:B------:R-:W-:Y:S02]  /*68d0*/  ISETP.LT.OR P4, PT, R0, 0x2a, P4 ;  /* 0x0000002a0000780c */ /* 0x000fe40002781670 */
[----:B------:R-:W-:Y:S02]  /*68e0*/  FSEL R170, R26, -INF , !P5 ;  /* 0xff8000001aaa7808 */ /* 0x000fe40006800000 */
[----:B------:R-:W-:Y:S02]  /*68f0*/  ISETP.GT.AND P6, PT, R222, 0x30, P0 ;  /* 0x00000030de00780c */ /* 0x000fe400007c4270 */
[----:B------:R-:W-:Y:S02]  /*6900*/  FMNMX.FTZ R11, R172, R11, !PT ;  /* 0x0000000bac0b7209 */ /* 0x000fe40007810000 */
[----:B------:R-:W-:Y:S02]  /*6910*/  FMNMX.FTZ R2, R147, R2, !PT ;  /* 0x0000000293027209 */ /* 0x000fe40007810000 */
[----:B------:R-:W-:Y:S02]  /*6920*/  ISETP.LT.OR P6, PT, R0, 0x31, P6 ;  /* 0x000000310000780c */ /* 0x000fe400037c1670 */
[----:B------:R-:W-:Y:S02]  /*6930*/  FSEL R168, R27, -INF , !P4 ;  /* 0xff8000001ba87808 */ /* 0x000fe40006000000 */
        /* <DEDUP_REMOVED lines=8> */
[----:B------:R-:W-:Y:S02]  /*69c0*/  FSEL R144, R31, -INF , !P5 ;  /* 0xff8000001f907808 */ /* 0x000fe40006800000 */
[----:B------:R-:W-:Y:S01]  /*69d0*/  FMNMX.FTZ R11, R146, R11, !PT ;  /* 0x0000000b920b7209 */ /* 0x000fe20007810000 */
[----:B------:R-:W1:Y:S01]  /*69e0*/  SHFL.BFLY PT, R2, R7, 0x2, 0x1f ;  /* 0x0c401f0007027f89 */ /* 0x000e6200000e0000 */
[----:B------:R-:W-:Y:S02]  /*69f0*/  ISETP.LT.OR P4, PT, R0, 0x39, P4 ;  /* 0x000000390000780c */ /* 0x000fe40002781670 */
[----:B------:R-:W-:Y:S02]  /*6a00*/  ISETP.GT.AND P0, PT, R222, 0x39, P0 ;  /* 0x00000039de00780c */ /* 0x000fe40000704270 */
[----:B------:R-:W-:Y:S02]  /*6a10*/  FMNMX.FTZ R11, R144, R11, !PT ;  /* 0x0000000b900b7209 */ /* 0x000fe40007810000 */
[----:B------:R-:W-:Y:S01]  /*6a20*/  ISETP.LT.OR P0, PT, R0, 0x3a, P0 ;  /* 0x0000003a0000780c */ /* 0x000fe20000701670 */
[----:B------:R-:W-:Y:S01]  /*6a30*/  LDSM.16.MT88.4 R28, [R134+UR4+0x100] ;  /* 0x00010004861c783b */ /* 0x000fe20008004200 */
[----:B------:R-:W-:Y:S02]  /*6a40*/  FSEL R142, R34, -INF , !P4 ;  /* 0xff800000228e7808 */ /* 0x000fe40006000000 */
[----:B------:R-:W-:Y:S02]  /*6a50*/  FSEL R140, R35, -INF , !P0 ;  /* 0xff800000238c7808 */ /* 0x000fe40004000000 */
[----:B------:R-:W-:Y:S02]  /*6a60*/  FMNMX.FTZ R15, R142, R11, !PT ;  /* 0x0000000b8e0f7209 */ /* 0x000fe40007810000 */
[----:B------:R-:W-:Y:S02]  /*6a70*/  IADD3 R16, R134, UR4, RZ ;  /* 0x0000000486107c10 */ /* 0x000fe4000fffe0ff */
[----:B------:R-:W-:Y:S02]  /*6a80*/  FMNMX.FTZ R13, R140, R15, !PT ;  /* 0x0000000f8c0d7209 */ /* 0x000fe40007810000 */
[----:B------:R-:W-:Y:S03]  /*6a90*/  IADD3 R148, R183, R16, RZ ;  /* 0x00000010b7947210 */ /* 0x000fe60007ffe0ff */
[----:B------:R-:W2:Y:S01]  /*6aa0*/  SHFL.BFLY PT, R0, R13, 0x2, 0x1f ;  /* 0x0c401f000d007f89 */ /* 0x000ea200000e0000 */
[----:B-1----:R-:W-:Y:S07]  /*6ab0*/  FMNMX.FTZ R4, R7, R2, !PT ;  /* 0x0000000207047209 */ /* 0x002fee0007810000 */
[----:B------:R-:W1:Y:S01]  /*6ac0*/  SHFL.BFLY PT, R11, R4, 0x1, 0x1f ;  /* 0x0c201f00040b7f89 */ /* 0x000e6200000e0000 */
[----:B--2---:R-:W-:Y:S07]  /*6ad0*/  FMNMX.FTZ R7, R13, R0, !PT ;  /* 0x000000000d077209 */ /* 0x004fee0007810000 */
[----:B------:R-:W2:Y:S01]  /*6ae0*/  SHFL.BFLY PT, R0, R7, 0x1, 0x1f ;  /* 0x0c201f0007007f89 */ /* 0x000ea200000e0000 */
[----:B-1----:R-:W-:Y:S04]  /*6af0*/  FMNMX.FTZ R2, R4, R11, !PT ;  /* 0x0000000b04027209 */ /* 0x002fe80007810000 */
[C---:B------:R-:W-:Y:S01]  /*6b00*/  FSETP.NEU.FTZ.AND P0, PT, R2.reuse, -INF , PT ;  /* 0xff8000000200780b */ /* 0x040fe20003f1d000 */
[----:B------:R-:W-:Y:S05]  /*6b10*/  FMUL.FTZ R158, R2, c[0x0][0x2d0] ;  /* 0x0000b400029e7a20 */ /* 0x000fea0000410000 */
[----:B------:R-:W-:Y:S05]  /*6b20*/  FSEL R158, R158, RZ, P0 ;  /* 0x000000ff9e9e7208 */ /* 0x000fea0000000000 */
[--C-:B------:R-:W-:Y:S01]  /*6b30*/  FFMA.FTZ R154, R5, c[0x0][0x2d0], -R158.reuse ;  /* 0x0000b400059a7a23 */ /* 0x100fe2000001089e */
[----:B------:R-:W-:Y:S01]  /*6b40*/  FSEL R5, R2, RZ, P0 ;  /* 0x000000ff02057208 */ /* 0x000fe20000000000 */
[--C-:B------:R-:W-:Y:S02]  /*6b50*/  FFMA.FTZ R156, R137, c[0x0][0x2d0], -R158.reuse ;  /* 0x0000b400899c7a23 */ /* 0x100fe4000001089e */
[----:B------:R-:W-:Y:S01]  /*6b60*/  FFMA.FTZ R155, R133, c[0x0][0x2d0], -R158 ;  /* 0x0000b400859b7a23 */ /* 0x000fe2000001089e */
[----:B--2---:R-:W-:Y:S01]  /*6b70*/  FMNMX.FTZ R0, R7, R0, !PT ;  /* 0x0000000007007209 */ /* 0x004fe20007810000 */
[----:B------:R-:W-:Y:S02]  /*6b80*/  FADD.FTZ R4, -R5, R132 ;  /* 0x0000008405047221 */ /* 0x000fe40000010100 */
[----:B------:R-:W-:Y:S01]  /*6b90*/  MUFU.EX2 R156, R156 ;  /* 0x0000009c009c7308 */ /* 0x000fe20000000800 */
[--C-:B------:R-:W-:Y:S01]  /*6ba0*/  FFMA.FTZ R151, R9, c[0x0][0x2d0], -R158.reuse ;  /* 0x0000b40009977a23 */ /* 0x100fe2000001089e */
[C---:B------:R-:W-:Y:S01]  /*6bb0*/  FSETP.NEU.FTZ.AND P0, PT, R0.reuse, -INF , PT ;  /* 0xff8000000000780b */ /* 0x040fe20003f1d000 */
[----:B------:R-:W-:Y:S02]  /*6bc0*/  FMUL.FTZ R141, R0, c[0x0][0x2d0] ;  /* 0x0000b400008d7a20 */ /* 0x000fe40000410000 */
[----:B------:R-:W-:Y:S01]  /*6bd0*/  FMUL.FTZ R132, R4, c[0x0][0x2d0] ;  /* 0x0000b40004847a20 */ /* 0x000fe20000410000 */
[----:B------:R-:W-:Y:S01]  /*6be0*/  FSEL R4, R0, RZ, P0 ;  /* 0x000000ff00047208 */ /* 0x000fe20000000000 */
[--C-:B------:R-:W-:Y:S01]  /*6bf0*/  FFMA.FTZ R159, R159, c[0x0][0x2d0], -R158.reuse ;  /* 0x0000b4009f9f7a23 */ /* 0x100fe2000001089e */
[----:B------:R-:W-:Y:S01]  /*6c00*/  FSEL R141, R141, RZ, P0 ;  /* 0x000000ff8d8d7208 */ /* 0x000fe20000000000 */
[--C-:B------:R-:W-:Y:S01]  /*6c10*/  FFMA.FTZ R160, R165, c[0x0][0x2d0], -R158.reuse ;  /* 0x0000b400a5a07a23 */ /* 0x100fe2000001089e */
[----:B------:R-:W1:Y:S01]  /*6c20*/  MUFU.EX2 R155, R155 ;  /* 0x0000009b009b7308 */ /* 0x000e620000000800 */
[----:B------:R-:W-:Y:S02]  /*6c30*/  FADD.FTZ R4, -R4, R3 ;  /* 0x0000000304047221 */ /* 0x000fe40000010100 */
[--C-:B------:R-:W-:Y:S02]  /*6c40*/  FFMA.FTZ R153, R12, c[0x0][0x2d0], -R141.reuse ;  /* 0x0000b4000c997a23 */ /* 0x100fe4000001088d */
[----:B------:R-:W2:Y:S01]  /*6c50*/  LDSM.16.MT88.4 R12, [R135+UR4+0x100] ;  /* 0x00010004870c783b */ /* 0x000ea20008004200 */
[--C-:B------:R-:W-:Y:S02]  /*6c60*/  FFMA.FTZ R152, R8, c[0x0][0x2d0], -R141.reuse ;  /* 0x0000b40008987a23 */ /* 0x100fe4000001088d */
[--C-:B------:R-:W-:Y:S02]  /*6c70*/  FFMA.FTZ R149, R10, c[0x0][0x2d0], -R141.reuse ;  /* 0x0000b4000a957a23 */ /* 0x100fe4000001088d */
[--C-:B------:R-:W-:Y:S01]  /*6c80*/  FFMA.FTZ R150, R6, c[0x0][0x2d0], -R141.reuse ;  /* 0x0000b40006967a23 */ /* 0x100fe2000001088d */
[----:B------:R-:W-:Y:S01]  /*6c90*/  MUFU.EX2 R154, R154 ;  /* 0x0000009a009a7308 */ /* 0x000fe20000000800 */
[----:B------:R-:W-:Y:S01]  /*6ca0*/  FMUL.FTZ R3, R4, c[0x0][0x2d0] ;  /* 0x0000b40004037a20 */ /* 0x000fe20000410000 */
[----:B------:R-:W-:Y:S01]  /*6cb0*/  IADD3 R4, R135, UR4, RZ ;  /* 0x0000000487047c10 */ /* 0x000fe2000fffe0ff */
[--C-:B------:R-:W-:Y:S02]  /*6cc0*/  FFMA.FTZ R177, R146, c[0x0][0x2d0], -R141.reuse ;  /* 0x0000b40092b17a23 */ /* 0x100fe4000001088d */
[--C-:B------:R-:W-:Y:S01]  /*6cd0*/  FFMA.FTZ R220, R144, c[0x0][0x2d0], -R141.reuse ;  /* 0x0000b40090dc7a23 */ /* 0x100fe2000001088d */
[----:B------:R-:W-:Y:S01]  /*6ce0*/  IADD3 R133, R183, R4, RZ ;  /* 0x00000004b7857210 */ /* 0x000fe20007ffe0ff */
[--C-:B------:R-:W-:Y:S02]  /*6cf0*/  FFMA.FTZ R142, R142, c[0x0][0x2d0], -R141.reuse ;  /* 0x0000b4008e8e7a23 */ /* 0x100fe4000001088d */
[--C-:B------:R-:W-:Y:S01]  /*6d00*/  FFMA.FTZ R161, R161, c[0x0][0x2d0], -R158.reuse ;  /* 0x0000b400a1a17a23 */ /* 0x100fe2000001089e */
[----:B------:R-:W3:Y:S01]  /*6d10*/  MUFU.EX2 R151, R151 ;  /* 0x0000009700977308 */ /* 0x000ee20000000800 */
[----:B------:R-:W4:Y:S01]  /*6d20*/  LDSM.16.MT88.4 R20, [R133+0x100] ;  /* 0x000100008514783b */ /* 0x000f220000004200 */
[--C-:B------:R-:W-:Y:S01]  /*6d30*/  FFMA.FTZ R162, R163, c[0x0][0x2d0], -R158.reuse ;  /* 0x0000b400a3a27a23 */ /* 0x100fe2000001089e */
[----:B-1----:R-:W-:Y:S01]  /*6d40*/  F2FP.BF16.PACK_AB R136, R155, R156 ;  /* 0x0000009c9b88723e */ /* 0x002fe200000010ff */
[--C-:B------:R-:W-:Y:S02]  /*6d50*/  FFMA.FTZ R163, R178, c[0x0][0x2d0], -R141.reuse ;  /* 0x0000b400b2a37a23 */ /* 0x100fe4000001088d */
[--C-:B------:R-:W-:Y:S02]  /*6d60*/  FFMA.FTZ R164, R164, c[0x0][0x2d0], -R141.reuse ;  /* 0x0000b400a4a47a23 */ /* 0x100fe4000001088d */
[--C-:B------:R-:W-:Y:S02]  /*6d70*/  FFMA.FTZ R165, R176, c[0x0][0x2d0], -R141.reuse ;  /* 0x0000b400b0a57a23 */ /* 0x100fe4000001088d */
[----:B------:R-:W1:Y:S01]  /*6d80*/  MUFU.EX2 R132, R132 ;  /* 0x0000008400847308 */ /* 0x000e620000000800 */
[--C-:B------:R-:W-:Y:S02]  /*6d90*/  FFMA.FTZ R166, R166, c[0x0][0x2d0], -R141.reuse ;  /* 0x0000b400a6a67a23 */ /* 0x100fe4000001088d */
[--C-:B------:R-:W-:Y:S02]  /*6da0*/  FFMA.FTZ R173, R173, c[0x0][0x2d0], -R158.reuse ;  /* 0x0000b400adad7a23 */ /* 0x100fe4000001089e */
[--C-:B------:R-:W-:Y:S02]  /*6db0*/  FFMA.FTZ R176, R171, c[0x0][0x2d0], -R158.reuse ;  /* 0x0000b400abb07a23 */ /* 0x100fe4000001089e */
[--C-:B------:R-:W-:Y:S02]  /*6dc0*/  FFMA.FTZ R169, R169, c[0x0][0x2d0], -R158.reuse ;  /* 0x0000b400a9a97a23 */ /* 0x100fe4000001089e */
[--C-:B------:R-:W-:Y:S01]  /*6dd0*/  FFMA.FTZ R178, R167, c[0x0][0x2d0], -R158.reuse ;  /* 0x0000b400a7b27a23 */ /* 0x100fe2000001089e */
[----:B------:R-:W-:Y:S01]  /*6de0*/  MUFU.EX2 R153, R153 ;  /* 0x0000009900997308 */ /* 0x000fe20000000800 */
[--C-:B------:R-:W-:Y:S02]  /*6df0*/  FFMA.FTZ R167, R174, c[0x0][0x2d0], -R141.reuse ;  /* 0x0000b400aea77a23 */ /* 0x100fe4000001088d */
[--C-:B------:R-:W-:Y:S01]  /*6e00*/  FFMA.FTZ R174, R145, c[0x0][0x2d0], -R158.reuse ;  /* 0x0000b40091ae7a23 */ /* 0x100fe2000001089e */
[----:B---3--:R-:W-:Y:S01]  /*6e10*/  F2FP.BF16.PACK_AB R138, R151, R154 ;  /* 0x0000009a978a723e */ /* 0x008fe200000010ff */
[--C-:B------:R-:W-:Y:S02]  /*6e20*/  FFMA.FTZ R172, R172, c[0x0][0x2d0], -R141.reuse ;  /* 0x0000b400acac7a23 */ /* 0x100fe4000001088d */
[--C-:B------:R-:W-:Y:S02]  /*6e30*/  FFMA.FTZ R170, R170, c[0x0][0x2d0], -R141.reuse ;  /* 0x0000b400aaaa7a23 */ /* 0x100fe4000001088d */
[--C-:B------:R-:W-:Y:S01]  /*6e40*/  FFMA.FTZ R171, R168, c[0x0][0x2d0], -R141.reuse ;  /* 0x0000b400a8ab7a23 */ /* 0x100fe2000001088d */
[----:B------:R-:W3:Y:S01]  /*6e50*/  MUFU.EX2 R152, R152 ;  /* 0x0000009800987308 */ /* 0x000ee20000000800 */
[--C-:B------:R-:W-:Y:S02]  /*6e60*/  FFMA.FTZ R168, R147, c[0x0][0x2d0], -R158.reuse ;  /* 0x0000b40093a87a23 */ /* 0x100fe4000001089e */
[----:B------:R-:W-:Y:S01]  /*6e70*/  LDSM.16.MT88.4 R144, [R133+0x3900] ;  /* 0x003900008590783b */ /* 0x000fe20000004200 */
[C---:B-1----:R-:W-:Y:S02]  /*6e80*/  FMUL.FTZ R4, R132.reuse, R128 ;  /* 0x0000008084047220 */ /* 0x042fe40000410000 */
[C---:B------:R-:W-:Y:S02]  /*6e90*/  FMUL.FTZ R5, R132.reuse, R129 ;  /* 0x0000008184057220 */ /* 0x040fe40000410000 */
[C---:B------:R-:W-:Y:S02]  /*6ea0*/  FMUL.FTZ R8, R132.reuse, R124 ;  /* 0x0000007c84087220 */ /* 0x040fe40000410000 */
[----:B------:R-:W-:Y:S01]  /*6eb0*/  MUFU.EX2 R149, R149 ;  /* 0x0000009500957308 */ /* 0x000fe20000000800 */
[C---:B------:R-:W-:Y:S02]  /*6ec0*/  FMUL.FTZ R9, R132.reuse, R125 ;  /* 0x0000007d84097220 */ /* 0x040fe40000410000 */
[C---:B------:R-:W-:Y:S02]  /*6ed0*/  FMUL.FTZ R16, R132.reuse, R104 ;  /* 0x0000006884107220 */ /* 0x040fe40000410000 */
[C---:B------:R-:W-:Y:S02]  /*6ee0*/  FMUL.FTZ R17, R132.reuse, R105 ;  /* 0x0000006984117220 */ /* 0x040fe40000410000 */
[C---:B------:R-:W-:Y:S02]  /*6ef0*/  FMUL.FTZ R24, R132.reuse, R112 ;  /* 0x0000007084187220 */ /* 0x040fe40000410000 */
[C---:B------:R-:W-:Y:S01]  /*6f00*/  FMUL.FTZ R25, R132.reuse, R113 ;  /* 0x0000007184197220 */ /* 0x040fe20000410000 */
[----:B------:R-:W1:Y:S01]  /*6f10*/  MUFU.EX2 R150, R150 ;  /* 0x0000009600967308 */ /* 0x000e620000000800 */
[C---:B------:R-:W-:Y:S02]  /*6f20*/  FMUL.FTZ R32, R132.reuse, R120 ;  /* 0x0000007884207220 */ /* 0x040fe40000410000 */
[----:B------:R-:W-:Y:S01]  /*6f30*/  FMUL.FTZ R33, R132, R121 ;  /* 0x0000007984217220 */ /* 0x000fe20000410000 */
[----:B---3--:R-:W-:Y:S01]  /*6f40*/  F2FP.BF16.PACK_AB R137, R152, R153 ;  /* 0x000000999889723e */ /* 0x008fe200000010ff */
[----:B------:R-:W-:Y:S02]  /*6f50*/  FFMA.FTZ R141, R140, c[0x0][0x2d0], -R141 ;  /* 0x0000b4008c8d7a23 */ /* 0x000fe4000001088d */
[C---:B------:R-:W-:Y:S02]  /*6f60*/  FMUL.FTZ R36, R132.reuse, R36 ;  /* 0x0000002484247220 */ /* 0x040fe40000410000 */
[C---:B------:R-:W-:Y:S01]  /*6f70*/  FMUL.FTZ R37, R132.reuse, R37 ;  /* 0x0000002584257220 */ /* 0x040fe20000410000 */
[----:B------:R-:W3:Y:S01]  /*6f80*/  MUFU.EX2 R3, R3 ;  /* 0x0000000300037308 */ /* 0x000ee20000000800 */
[C---:B------:R-:W-:Y:S02]  /*6f90*/  FMUL.FTZ R40, R132.reuse, R40 ;  /* 0x0000002884287220 */ /* 0x040fe40000410000 */
[C---:B------:R-:W-:Y:S02]  /*6fa0*/  FMUL.FTZ R41, R132.reuse, R41 ;  /* 0x0000002984297220 */ /* 0x040fe40000410000 */
[C---:B------:R-:W-:Y:S02]  /*6fb0*/  FMUL.FTZ R44, R132.reuse, R44 ;  /* 0x0000002c842c7220 */ /* 0x040fe40000410000 */
[C---:B------:R-:W-:Y:S02]  /*6fc0*/  FMUL.FTZ R45, R132.reuse, R45 ;  /* 0x0000002d842d7220 */ /* 0x040fe40000410000 */
[C---:B------:R-:W-:Y:S01]  /*6fd0*/  FMUL.FTZ R48, R132.reuse, R48 ;  /* 0x0000003084307220 */ /* 0x040fe20000410000 */
[----:B------:R-:W-:Y:S01]  /*6fe0*/  MUFU.EX2 R179, R141 ;  /* 0x0000008d00b37308 */ /* 0x000fe20000000800 */
[C---:B------:R-:W-:Y:S02]  /*6ff0*/  FMUL.FTZ R49, R132.reuse, R49 ;  /* 0x0000003184317220 */ /* 0x040fe40000410000 */
[----:B------:R-:W-:Y:S01]  /*7000*/  FMUL.FTZ R52, R132, R52 ;  /* 0x0000003484347220 */ /* 0x000fe20000410000 */
[----:B-1----:R-:W-:Y:S01]  /*7010*/  F2FP.BF16.PACK_AB R139, R150, R149 ;  /* 0x00000095968b723e */ /* 0x002fe200000010ff */
[C---:B------:R-:W-:Y:S02]  /*7020*/  FMUL.FTZ R53, R132.reuse, R53 ;  /* 0x0000003584357220 */ /* 0x040fe40000410000 */
[C---:B------:R-:W-:Y:S02]  /*7030*/  FMUL.FTZ R56, R132.reuse, R56 ;  /* 0x0000003884387220 */ /* 0x040fe40000410000 */
[C---:B------:R-:W-:Y:S01]  /*7040*/  FMUL.FTZ R57, R132.reuse, R57 ;  /* 0x0000003984397220 */ /* 0x040fe20000410000 */
[----:B------:R-:W-:Y:S01]  /*7050*/  MUFU.EX2 R159, R159 ;  /* 0x0000009f009f7308 */ /* 0x000fe20000000800 */
[C---:B------:R-:W-:Y:S02]  /*7060*/  FMUL.FTZ R60, R132.reuse, R60 ;  /* 0x0000003c843c7220 */ /* 0x040fe40000410000 */
[C---:B------:R-:W-:Y:S02]  /*7070*/  FMUL.FTZ R61, R132.reuse, R61 ;  /* 0x0000003d843d7220 */ /* 0x040fe40000410000 */
[C---:B---3--:R-:W-:Y:S02]  /*7080*/  FMUL.FTZ R6, R3.reuse, R130 ;  /* 0x0000008203067220 */ /* 0x048fe40000410000 */
[C---:B------:R-:W-:Y:S02]  /*7090*/  FMUL.FTZ R7, R3.reuse, R131 ;  /* 0x0000008303077220 */ /* 0x040fe40000410000 */
[----:B------:R-:W-:Y:S01]  /*70a0*/  LDSM.16.MT88.4 R128, [R133+0x2900] ;  /* 0x002900008580783b */ /* 0x000fe20000004200 */
[C---:B------:R-:W-:Y:S01]  /*70b0*/  FMUL.FTZ R10, R3.reuse, R126 ;  /* 0x0000007e030a7220 */ /* 0x040fe20000410000 */
[----:B------:R-:W1:Y:S01]  /*70c0*/  MUFU.EX2 R160, R160 ;  /* 0x000000a000a07308 */ /* 0x000e620000000800 */
[C---:B------:R-:W-:Y:S02]  /*70d0*/  FMUL.FTZ R11, R3.reuse, R127 ;  /* 0x0000007f030b7220 */ /* 0x040fe40000410000 */
[C---:B--2---:R-:W-:Y:S03]  /*70e0*/  HMMA.16816.F32.BF16 R4, R136.reuse, R12, R4 ;  /* 0x0000000c8804723c */ /* 0x044fe60000041804 */
[----:B------:R-:W-:Y:S02]  /*70f0*/  LDSM.16.MT88.4 R124, [R135+UR4+0x2900] ;  /* 0x00290004877c783b */ /* 0x000fe40008004200 */
[C---:B------:R-:W-:Y:S02]  /*7100*/  FMUL.FTZ R18, R3.reuse, R106 ;  /* 0x0000006a03127220 */ /* 0x040fe40000410000 */
[C---:B------:R-:W-:Y:S01]  /*7110*/  FMUL.FTZ R12, R132.reuse, R100 ;  /* 0x00000064840c7220 */ /* 0x040fe20000410000 */
[C---:B------:R-:W-:Y:S01]  /*7120*/  HMMA.16816.F32.BF16 R8, R136.reuse, R14, R8 ;  /* 0x0000000e8808723c */ /* 0x040fe20000041808 */
[----:B------:R-:W-:Y:S03]  /*7130*/  MUFU.EX2 R161, R161 ;  /* 0x000000a100a17308 */ /* 0x000fe60000000800 */
[C---:B------:R-:W-:Y:S02]  /*7140*/  FMUL.FTZ R13, R132.reuse, R101 ;  /* 0x00000065840d7220 */ /* 0x040fe40000410000 */
[C---:B------:R-:W-:Y:S02]  /*7150*/  FMUL.FTZ R19, R3.reuse, R107 ;  /* 0x0000006b03137220 */ /* 0x040fe40000410000 */
[C---:B------:R-:W-:Y:S01]  /*7160*/  FMUL.FTZ R14, R3.reuse, R102 ;  /* 0x00000066030e7220 */ /* 0x040fe20000410000 */
[----:B------:R-:W-:Y:S02]  /*7170*/  LDSM.16.MT88.4 R104, [R135+UR4+0x2100] ;  /* 0x002100048768783b */ /* 0x000fe40008004200 */
[----:B------:R-:W2:Y:S01]  /*7180*/  MUFU.EX2 R162, R162 ;  /* 0x000000a200a27308 */ /* 0x000ea20000000800 */
[C---:B------:R-:W-:Y:S02]  /*7190*/  FMUL.FTZ R15, R3.reuse, R103 ;  /* 0x00000067030f7220 */ /* 0x040fe40000410000 */
[C---:B------:R-:W-:Y:S02]  /*71a0*/  FMUL.FTZ R26, R3.reuse, R114 ;  /* 0x00000072031a7220 */ /* 0x040fe40000410000 */
[C---:B------:R-:W-:Y:S01]  /*71b0*/  FMUL.FTZ R27, R3.reuse, R115 ;  /* 0x00000073031b7220 */ /* 0x040fe20000410000 */
[----:B------:R-:W3:Y:S01]  /*71c0*/  LDSM.16.MT88.4 R100, [R148+0x100] ;  /* 0x000100009464783b */ /* 0x000ee20000004200 */
[C---:B------:R-:W-:Y:S01]  /*71d0*/  FMUL.FTZ R34, R3.reuse, R122 ;  /* 0x0000007a03227220 */ /* 0x040fe20000410000 */
[C---:B----4-:R-:W-:Y:S02]  /*71e0*/  HMMA.16816.F32.BF16 R12, R136.reuse, R20, R12 ;  /* 0x00000014880c723c */ /* 0x050fe4000004180c */
[----:B------:R-:W-:Y:S01]  /*71f0*/  MUFU.EX2 R163, R163 ;  /* 0x000000a300a37308 */ /* 0x000fe20000000800 */
[C---:B------:R-:W-:Y:S02]  /*7200*/  FMUL.FTZ R35, R3.reuse, R123 ;  /* 0x0000007b03237220 */ /* 0x040fe40000410000 */
[C---:B------:R-:W-:Y:S01]  /*7210*/  FMUL.FTZ R38, R3.reuse, R38 ;  /* 0x0000002603267220 */ /* 0x040fe20000410000 */
[----:B------:R-:W-:Y:S01]  /*7220*/  LDSM.16.MT88.4 R112, [R135+UR4+0x900] ;  /* 0x000900048770783b */ /* 0x000fe20008004200 */
[C---:B------:R-:W-:Y:S01]  /*7230*/  FMUL.FTZ R20, R132.reuse, R108 ;  /* 0x0000006c84147220 */ /* 0x040fe20000410000 */
[C---:B------:R-:W-:Y:S04]  /*7240*/  HMMA.16816.F32.BF16 R16, R136.reuse, R22, R16 ;  /* 0x000000168810723c */ /* 0x040fe80000041810 */
[C---:B------:R-:W-:Y:S01]  /*7250*/  FMUL.FTZ R21, R132.reuse, R109 ;  /* 0x0000006d84157220 */ /* 0x040fe20000410000 */
[----:B------:R-:W4:Y:S01]  /*7260*/  MUFU.EX2 R164, R164 ;  /* 0x000000a400a47308 */ /* 0x000f220000000800 */
[C---:B------:R-:W-:Y:S01]  /*7270*/  FMUL.FTZ R39, R3.reuse, R39 ;  /* 0x0000002703277220 */ /* 0x040fe20000410000 */
[----:B------:R-:W-:Y:S01]  /*7280*/  LDSM.16.MT88.4 R120, [R148+0x900] ;  /* 0x000900009478783b */ /* 0x000fe20000004200 */
[C---:B------:R-:W-:Y:S04]  /*7290*/  FMUL.FTZ R22, R3.reuse, R110 ;  /* 0x0000006e03167220 */ /* 0x040fe80000410000 */
[C---:B------:R-:W-:Y:S02]  /*72a0*/  FMUL.FTZ R23, R3.reuse, R111 ;  /* 0x0000006f03177220 */ /* 0x040fe40000410000 */
[C---:B------:R-:W-:Y:S01]  /*72b0*/  FMUL.FTZ R42, R3.reuse, R42 ;  /* 0x0000002a032a7220 */ /* 0x040fe20000410000 */
[----:B------:R-:W5:Y:S01]  /*72c0*/  LDSM.16.MT88.4 R108, [R133+0x2100] ;  /* 0x00210000856c783b */ /* 0x000f620000004200 */
[C---:B------:R-:W-:Y:S01]  /*72d0*/  FMUL.FTZ R43, R3.reuse, R43 ;  /* 0x0000002b032b7220 */ /* 0x040fe20000410000 */
[----:B------:R-:W-:Y:S01]  /*72e0*/  MUFU.EX2 R165, R165 ;  /* 0x000000a500a57308 */ /* 0x000fe20000000800 */
[C---:B------:R-:W-:Y:S01]  /*72f0*/  FMUL.FTZ R46, R3.reuse, R46 ;  /* 0x0000002e032e7220 */ /* 0x040fe20000410000 */
[C---:B------:R-:W-:Y:S03]  /*7300*/  HMMA.16816.F32.BF16 R20, R136.reuse, R28, R20 ;  /* 0x0000001c8814723c */ /* 0x040fe60000041814 */
[C---:B------:R-:W-:Y:S02]  /*7310*/  FMUL.FTZ R47, R3.reuse, R47 ;  /* 0x0000002f032f7220 */ /* 0x040fe40000410000 */
[C---:B------:R-:W-:Y:S02]  /*7320*/  FMUL.FTZ R50, R3.reuse, R50 ;  /* 0x0000003203327220 */ /* 0x040fe40000410000 */
[C---:B------:R-:W-:Y:S01]  /*7330*/  FMUL.FTZ R28, R132.reuse, R116 ;  /* 0x00000074841c7220 */ /* 0x040fe20000410000 */
[C---:B------:R-:W-:Y:S01]  /*7340*/  HMMA.16816.F32.BF16 R24, R136.reuse, R30, R24 ;  /* 0x0000001e8818723c */ /* 0x040fe20000041818 */
[----:B------:R-:W1:Y:S03]  /*7350*/  MUFU.EX2 R166, R166 ;  /* 0x000000a600a67308 */ /* 0x000e660000000800 */
[C---:B------:R-:W-:Y:S02]  /*7360*/  FMUL.FTZ R29, R132.reuse, R117 ;  /* 0x00000075841d7220 */ /* 0x040fe40000410000 */
[C---:B------:R-:W-:Y:S02]  /*7370*/  FMUL.FTZ R51, R3.reuse, R51 ;  /* 0x0000003303337220 */ /* 0x040fe40000410000 */
[C---:B------:R-:W-:Y:S03]  /*7380*/  FMUL.FTZ R30, R3.reuse, R118 ;  /* 0x00000076031e7220 */ /* 0x040fe60000410000 */
[----:B------:R-:W-:Y:S01]  /*7390*/  MUFU.EX2 R173, R173 ;  /* 0x000000ad00ad7308 */ /* 0x000fe20000000800 */
[C---:B------:R-:W-:Y:S02]  /*73a0*/  FMUL.FTZ R31, R3.reuse, R119 ;  /* 0x00000077031f7220 */ /* 0x040fe40000410000 */
[----:B------:R-:W-:Y:S01]  /*73b0*/  LDSM.16.MT88.4 R116, [R133+0x900] ;  /* 0x000900008574783b */ /* 0x000fe20000004200 */
[C---:B------:R-:W-:Y:S02]  /*73c0*/  FMUL.FTZ R54, R3.reuse, R54 ;  /* 0x0000003603367220 */ /* 0x040fe40000410000 */
[C---:B------:R-:W-:Y:S02]  /*73d0*/  FMUL.FTZ R55, R3.reuse, R55 ;  /* 0x0000003703377220 */ /* 0x040fe40000410000 */
[C---:B---3--:R-:W-:Y:S02]  /*73e0*/  HMMA.16816.F32.BF16 R28, R136.reuse, R100, R28 ;  /* 0x00000064881c723c */ /* 0x048fe4000004181c */
[----:B------:R-:W3:Y:S01]  /*73f0*/  MUFU.EX2 R176, R176 ;  /* 0x000000b000b07308 */ /* 0x000ee20000000800 */
[C---:B------:R-:W-:Y:S02]  /*7400*/  FMUL.FTZ R58, R3.reuse, R58 ;  /* 0x0000003a033a7220 */ /* 0x040fe40000410000 */
[C---:B------:R-:W-:Y:S02]  /*7410*/  FMUL.FTZ R59, R3.reuse, R59 ;  /* 0x0000003b033b7220 */ /* 0x040fe40000410000 */
[C---:B------:R-:W-:Y:S01]  /*7420*/  FMUL.FTZ R62, R3.reuse, R62 ;  /* 0x0000003e033e7220 */ /* 0x040fe20000410000 */
[C---:B------:R-:W-:Y:S01]  /*7430*/  HMMA.16816.F32.BF16 R32, R136.reuse, R102, R32 ;  /* 0x000000668820723c */ /* 0x040fe20000041820 */
[----:B------:R-:W1:Y:S03]  /*7440*/  LDSM.16.MT88.4 R100, [R134+UR4+0x2100] ;  /* 0x002100048664783b */ /* 0x000e660008004200 */
[C---:B------:R-:W-:Y:S01]  /*7450*/  FMUL.FTZ R63, R3.reuse, R63 ;  /* 0x0000003f033f7220 */ /* 0x040fe20000410000 */
[----:B------:R-:W-:Y:S01]  /*7460*/  MUFU.EX2 R169, R169 ;  /* 0x000000a900a97308 */ /* 0x000fe20000000800 */
[C---:B------:R-:W-:Y:S02]  /*7470*/  FMUL.FTZ R64, R132.reuse, R64 ;  /* 0x0000004084407220 */ /* 0x040fe40000410000 */
[C---:B------:R-:W-:Y:S04]  /*7480*/  HMMA.16816.F32.BF16 R36, R136.reuse, R104, R36 ;  /* 0x000000688824723c */ /* 0x040fe80000041824 */
[C---:B------:R-:W-:Y:S02]  /*7490*/  FMUL.FTZ R65, R132.reuse, R65 ;  /* 0x0000004184417220 */ /* 0x040fe40000410000 */
[C---:B------:R-:W-:Y:S01]  /*74a0*/  FMUL.FTZ R66, R3.reuse, R66 ;  /* 0x0000004203427220 */ /* 0x040fe20000410000 */
[----:B------:R-:W1:Y:S01]  /*74b0*/  MUFU.EX2 R178, R178 ;  /* 0x000000b200b27308 */ /* 0x000e620000000800 */
[C---:B------:R-:W-:Y:S01]  /*74c0*/  HMMA.16816.F32.BF16 R40, R136.reuse, R106, R40 ;  /* 0x0000006a8828723c */ /* 0x040fe20000041828 */
[----:B------:R-:W2:Y:S03]  /*74d0*/  LDSM.16.MT88.4 R104, [R148+0x2100] ;  /* 0x002100009468783b */ /* 0x000ea60000004200 */
[C---:B------:R-:W-:Y:S02]  /*74e0*/  FMUL.FTZ R67, R3.reuse, R67 ;  /* 0x0000004303437220 */ /* 0x040fe40000410000 */
[C---:B------:R-:W-:Y:S02]  /*74f0*/  FMUL.FTZ R68, R132.reuse, R68 ;  /* 0x0000004484447220 */ /* 0x040fe40000410000 */
[C---:B-----5:R-:W-:Y:S01]  /*7500*/  HMMA.16816.F32.BF16 R44, R136.reuse, R108, R44 ;  /* 0x0000006c882c723c */ /* 0x060fe2000004182c */
[----:B------:R-:W-:Y:S03]  /*7510*/  MUFU.EX2 R167, R167 ;  /* 0x000000a700a77308 */ /* 0x000fe60000000800 */
[C---:B------:R-:W-:Y:S02]  /*7520*/  FMUL.FTZ R69, R132.reuse, R69 ;  /* 0x0000004584457220 */ /* 0x040fe40000410000 */
[C---:B------:R-:W-:Y:S02]  /*7530*/  FMUL.FTZ R70, R3.reuse, R70 ;  /* 0x0000004603467220 */ /* 0x040fe40000410000 */
[C---:B------:R-:W-:Y:S01]  /*7540*/  HMMA.16816.F32.BF16 R48, R136.reuse, R110, R48 ;  /* 0x0000006e8830723c */ /* 0x040fe20000041830 */
[----:B------:R-:W5:Y:S02]  /*7550*/  LDSM.16.MT88.4 R108, [R135+UR4+0x4100] ;  /* 0x00410004876c783b */ /* 0x000f640008004200 */
[----:B------:R-:W3:Y:S01]  /*7560*/  MUFU.EX2 R172, R172 ;  /* 0x000000ac00ac7308 */ /* 0x000ee20000000800 */
[C---:B------:R-:W-:Y:S02]  /*7570*/  FMUL.FTZ R71, R3.reuse, R71 ;  /* 0x0000004703477220 */ /* 0x040fe40000410000 */
[C---:B------:R-:W-:Y:S02]  /*7580*/  FMUL.FTZ R72, R132.reuse, R72 ;  /* 0x0000004884487220 */ /* 0x040fe40000410000 */
[C---:B------:R-:W-:Y:S01]  /*7590*/  FMUL.FTZ R73, R132.reuse, R73 ;  /* 0x0000004984497220 */ /* 0x040fe20000410000 */
[C---:B-1----:R-:W-:Y:S03]  /*75a0*/  HMMA.16816.F32.BF16 R52, R136.reuse, R100, R52 ;  /* 0x000000648834723c */ /* 0x042fe60000041834 */
[C---:B------:R-:W-:Y:S01]  /*75b0*/  FMUL.FTZ R74, R3.reuse, R74 ;  /* 0x0000004a034a7220 */ /* 0x040fe20000410000 */
[----:B------:R-:W-:Y:S01]  /*75c0*/  MUFU.EX2 R170, R170 ;  /* 0x000000aa00aa7308 */ /* 0x000fe20000000800 */
[C---:B------:R-:W-:Y:S02]  /*75d0*/  FMUL.FTZ R75, R3.reuse, R75 ;  /* 0x0000004b034b7220 */ /* 0x040fe40000410000 */
[C---:B------:R-:W-:Y:S01]  /*75e0*/  FMUL.FTZ R76, R132.reuse, R76 ;  /* 0x0000004c844c7220 */ /* 0x040fe20000410000 */
[C---:B------:R-:W-:Y:S01]  /*75f0*/  HMMA.16816.F32.BF16 R56, R136.reuse, R102, R56 ;  /* 0x000000668838723c */ /* 0x040fe20000041838 */
[----:B------:R-:W1:Y:S03]  /*7600*/  LDSM.16.MT88.4 R100, [R133+0x4100] ;  /* 0x004100008564783b */ /* 0x000e660000004200 */
[C---:B------:R-:W-:Y:S02]  /*7610*/  FMUL.FTZ R77, R132.reuse, R77 ;  /* 0x0000004d844d7220 */ /* 0x040fe40000410000 */
[C---:B------:R-:W-:Y:S01]  /*7620*/  FMUL.FTZ R78, R3.reuse, R78 ;  /* 0x0000004e034e7220 */ /* 0x040fe20000410000 */
[----:B------:R-:W1:Y:S01]  /*7630*/  MUFU.EX2 R171, R171 ;  /* 0x000000ab00ab7308 */ /* 0x000e620000000800 */
[C---:B--2---:R-:W-:Y:S04]  /*7640*/  HMMA.16816.F32.BF16 R60, R136.reuse, R104, R60 ;  /* 0x00000068883c723c */ /* 0x044fe8000004183c */
[C---:B------:R-:W-:Y:S02]  /*7650*/  FMUL.FTZ R79, R3.reuse, R79 ;  /* 0x0000004f034f7220 */ /* 0x040fe40000410000 */
[C---:B------:R-:W-:Y:S02]  /*7660*/  FMUL.FTZ R80, R132.reuse, R80 ;  /* 0x0000005084507220 */ /* 0x040fe40000410000 */
[C---:B------:R-:W-:Y:S01]  /*7670*/  HMMA.16816.F32.BF16 R64, R136.reuse, R106, R64 ;  /* 0x0000006a8840723c */ /* 0x040fe20000041840 */
[----:B------:R-:W2:Y:S01]  /*7680*/  LDSM.16.MT88.4 R104, [R134+UR4+0x4100] ;  /* 0x004100048668783b */ /* 0x000ea20008004200 */
[----:B------:R-:W-:Y:S02]  /*7690*/  MUFU.EX2 R168, R168 ;  /* 0x000000a800a87308 */ /* 0x000fe40000000800 */
[C---:B------:R-:W-:Y:S02]  /*76a0*/  FMUL.FTZ R81, R132.reuse, R81 ;  /* 0x0000005184517220 */ /* 0x040fe40000410000 */
[C---:B------:R-:W-:Y:S02]  /*76b0*/  FMUL.FTZ R82, R3.reuse, R82 ;  /* 0x0000005203527220 */ /* 0x040fe40000410000 */
[C---:B-----5:R-:W-:Y:S04]  /*76c0*/  HMMA.16816.F32.BF16 R68, R136.reuse, R108, R68 ;  /* 0x0000006c8844723c */ /* 0x060fe80000041844 */
[C---:B------:R-:W-:Y:S01]  /*76d0*/  FMUL.FTZ R83, R3.reuse, R83 ;  /* 0x0000005303537220 */ /* 0x040fe20000410000 */
[----:B------:R-:W-:Y:S01]  /*76e0*/  MUFU.EX2 R174, R174 ;  /* 0x000000ae00ae7308 */ /* 0x000fe20000000800 */
[C---:B------:R-:W-:Y:S02]  /*76f0*/  FMUL.FTZ R84, R132.reuse, R84 ;  /* 0x0000005484547220 */ /* 0x040fe40000410000 */
[C---:B------:R-:W-:Y:S01]  /*7700*/  HMMA.16816.F32.BF16 R72, R136.reuse, R110, R72 ;  /* 0x0000006e8848723c */ /* 0x040fe20000041848 */
[----:B------:R-:W5:Y:S03]  /*7710*/  LDSM.16.MT88.4 R108, [R148+0x4100] ;  /* 0x00410000946c783b */ /* 0x000f660000004200 */
[C---:B------:R-:W-:Y:S02]  /*7720*/  FMUL.FTZ R85, R132.reuse, R85 ;  /* 0x0000005584557220 */ /* 0x040fe40000410000 */
[C---:B------:R-:W-:Y:S01]  /*7730*/  FMUL.FTZ R86, R3.reuse, R86 ;  /* 0x0000005603567220 */ /* 0x040fe20000410000 */
[----:B------:R-:W-:Y:S01]  /*7740*/  MUFU.EX2 R177, R177 ;  /* 0x000000b100b17308 */ /* 0x000fe20000000800 */
[C---:B------:R-:W-:Y:S01]  /*7750*/  FMUL.FTZ R87, R3.reuse, R87 ;  /* 0x0000005703577220 */ /* 0x040fe20000410000 */
[C---:B-1----:R-:W-:Y:S03]  /*7760*/  HMMA.16816.F32.BF16 R76, R136.reuse, R100, R76 ;  /* 0x00000064884c723c */ /* 0x042fe6000004184c */
[C---:B------:R-:W-:Y:S02]  /*7770*/  FMUL.FTZ R88, R132.reuse, R88 ;  /* 0x0000005884587220 */ /* 0x040fe40000410000 */
[----:B------:R-:W-:Y:S02]  /*7780*/  FMUL.FTZ R89, R132, R89 ;  /* 0x0000005984597220 */ /* 0x000fe40000410000 */
[C---:B------:R-:W-:Y:S01]  /*7790*/  FMUL.FTZ R90, R3.reuse, R90 ;  /* 0x0000005a035a7220 */ /* 0x040fe20000410000 */
[C---:B------:R-:W-:Y:S01]  /*77a0*/  HMMA.16816.F32.BF16 R80, R136.reuse, R102, R80 ;  /* 0x000000668850723c */ /* 0x040fe20000041850 */
[----:B------:R-:W-:Y:S03]  /*77b0*/  MUFU.EX2 R220, R220 ;  /* 0x000000dc00dc7308 */ /* 0x000fe60000000800 */
[C---:B------:R-:W-:Y:S01]  /*77c0*/  FMUL.FTZ R91, R3.reuse, R91 ;  /* 0x0000005b035b7220 */ /* 0x040fe20000410000 */
[----:B------:R-:W-:Y:S01]  /*77d0*/  F2FP.BF16.PACK_AB R100, R160, R159 ;  /* 0x0000009fa064723e */ /* 0x000fe200000010ff */
[----:B------:R-:W-:Y:S01]  /*77e0*/  FMUL.FTZ R92, R132, R92 ;  /* 0x0000005c845c7220 */ /* 0x000fe20000410000 */
[----:B------:R-:W-:Y:S01]  /*77f0*/  F2FP.BF16.PACK_AB R102, R162, R161 ;  /* 0x000000a1a266723e */ /* 0x000fe200000010ff */
[C---:B--2---:R-:W-:Y:S04]  /*7800*/  HMMA.16816.F32.BF16 R84, R136.reuse, R104, R84 ;  /* 0x000000688854723c */ /* 0x044fe80000041854 */
[----:B------:R-:W-:Y:S01]  /*7810*/  FMUL.FTZ R93, R132, R93 ;  /* 0x0000005d845d7220 */ /* 0x000fe20000410000 */
[----:B----4-:R-:W-:Y:S01]  /*7820*/  F2FP.BF16.PACK_AB R101, R164, R163 ;  /* 0x000000a3a465723e */ /* 0x010fe200000010ff */
[C---:B------:R-:W-:Y:S01]  /*7830*/  FMUL.FTZ R94, R3.reuse, R94 ;  /* 0x0000005e035e7220 */ /* 0x040fe20000410000 */
[----:B------:R-:W-:Y:S01]  /*7840*/  F2FP.BF16.PACK_AB R103, R166, R165 ;  /* 0x000000a5a667723e */ /* 0x000fe200000010ff */
[C---:B------:R-:W-:Y:S01]  /*7850*/  HMMA.16816.F32.BF16 R88, R136.reuse, R106, R88 ;  /* 0x0000006a8858723c */ /* 0x040fe20000041858 */
[----:B------:R-:W1:Y:S03]  /*7860*/  LDSM.16.MT88.4 R104, [R134+UR4+0x900] ;  /* 0x000900048668783b */ /* 0x000e660008004200 */
[C---:B------:R-:W-:Y:S02]  /*7870*/  FMUL.FTZ R95, R3.reuse, R95 ;  /* 0x0000005f035f7220 */ /* 0x040fe40000410000 */
[C---:B------:R-:W-:Y:S02]  /*7880*/  FMUL.FTZ R96, R132.reuse, R96 ;  /* 0x0000006084607220 */ /* 0x040fe40000410000 */
[C---:B------:R-:W-:Y:S03]  /*7890*/  FMUL.FTZ R97, R132.reuse, R97 ;  /* 0x0000006184617220 */ /* 0x040fe60000410000 */
[C---:B-----5:R-:W-:Y:S03]  /*78a0*/  HMMA.16816.F32.BF16 R92, R136.reuse, R108, R92 ;  /* 0x0000006c885c723c */ /* 0x060fe6000004185c */
[C---:B------:R-:W-:Y:S02]  /*78b0*/  FMUL.FTZ R98, R3.reuse, R98 ;  /* 0x0000006203627220 */ /* 0x040fe40000410000 */
[----:B------:R-:W-:Y:S02]  /*78c0*/  FMUL.FTZ R99, R3, R99 ;  /* 0x0000006303637220 */ /* 0x000fe40000410000 */
[--C-:B------:R-:W-:Y:S02]  /*78d0*/  FFMA.FTZ R157, R157, c[0x0][0x2d0], -R158.reuse ;  /* 0x0000b4009d9d7a23 */ /* 0x100fe4000001089e */
[----:B------:R-:W-:Y:S03]  /*78e0*/  FFMA.FTZ R158, R143, c[0x0][0x2d0], -R158 ;  /* 0x0000b4008f9e7a23 */ /* 0x000fe6000001089e */
[----:B------:R-:W-:Y:S01]  /*78f0*/  HMMA.16816.F32.BF16 R96, R136, R110, R96 ;  /* 0x0000006e8860723c */ /* 0x000fe20000041860 */
[----:B------:R-:W2:Y:S01]  /*7900*/  LDSM.16.MT88.4 R108, [R134+UR4+0x2900] ;  /* 0x00290004866c783b */ /* 0x000ea20008004200 */
[----:B------:R-:W-:Y:S01]  /*7910*/  MUFU.EX2 R175, R158 ;  /* 0x0000009e00af7308 */ /* 0x000fe20000000800 */
[----:B------:R-:W-:Y:S02]  /*7920*/  FFMA.FTZ R153, R3, R206, R153 ;  /* 0x000000ce03997223 */ /* 0x000fe40000010099 */
[----:B------:R-:W-:Y:S01]  /*7930*/  FFMA.FTZ R156, R132, R207, R156 ;  /* 0x000000cf849c7223 */ /* 0x000fe2000001009c */
[----:B------:R-:W-:Y:S01]  /*7940*/  MOV R132, R2 ;  /* 0x0000000200847202 */ /* 0x000fe20000000f00 */
[----:B------:R-:W-:Y:S01]  /*7950*/  FADD.FTZ R152, R152, R153 ;  /* 0x0000009998987221 */ /* 0x000fe20000010000 */
[C---:B------:R-:W-:Y:S01]  /*7960*/  HMMA.16816.F32.BF16 R4, R100.reuse, R112, R4 ;  /* 0x000000706404723c */ /* 0x040fe20000041804 */
[----:B------:R-:W-:Y:S03]  /*7970*/  LDSM.16.MT88.4 R136, [R133+0x3100] ;  /* 0x003100008588783b */ /* 0x000fe60000004200 */
[----:B------:R4:W-:Y:S01]  /*7980*/  MUFU.EX2 R158, R142 ;  /* 0x0000008e009e7308 */ /* 0x0009e20000000800 */
[----:B------:R-:W-:Y:S02]  /*7990*/  FADD.FTZ R155, R155, R156 ;  /* 0x0000009c9b9b7221 */ /* 0x000fe40000010000 */
[----:B------:R-:W-:Y:S01]  /*79a0*/  FADD.FTZ R149, R149, R152 ;  /* 0x0000009895957221 */ /* 0x000fe20000010000 */
[C---:B------:R-:W-:Y:S01]  /*79b0*/  HMMA.16816.F32.BF16 R8, R100.reuse, R114, R8 ;  /* 0x000000726408723c */ /* 0x040fe20000041808 */
[----:B------:R-:W5:Y:S03]  /*79c0*/  LDSM.16.MT88.4 R112, [R148+0x2900] ;  /* 0x002900009470783b */ /* 0x000f660000004200 */
[----:B------:R-:W-:Y:S02]  /*79d0*/  FADD.FTZ R154, R154, R155 ;  /* 0x0000009b9a9a7221 */ /* 0x000fe40000010000 */
[----:B------:R-:W2:Y:S01]  /*79e0*/  MUFU.EX2 R157, R157 ;  /* 0x0000009d009d7308 */ /* 0x000ea20000000800 */
[----:B------:R-:W-:Y:S01]  /*79f0*/  FADD.FTZ R150, R150, R149 ;  /* 0x0000009596967221 */ /* 0x000fe20000010000 */
[C---:B------:R-:W-:Y:S04]  /*7a00*/  HMMA.16816.F32.BF16 R12, R100.reuse, R116, R12 ;  /* 0x00000074640c723c */ /* 0x040fe8000004180c */
[----:B------:R-:W-:Y:S02]  /*7a10*/  FADD.FTZ R154, R151, R154 ;  /* 0x0000009a979a7221 */ /* 0x000fe40000010000 */
[----:B------:R-:W-:Y:S02]  /*7a20*/  FADD.FTZ R163, R163, R150 ;  /* 0x00000096a3a37221 */ /* 0x000fe40000010000 */
[C---:B------:R-:W-:Y:S01]  /*7a30*/  HMMA.16816.F32.BF16 R16, R100.reuse, R118, R16 ;  /* 0x000000766410723c */ /* 0x040fe20000041810 */
[----:B------:R-:W-:Y:S03]  /*7a40*/  LDSM.16.MT88.4 R116, [R133+0x4900] ;  /* 0x004900008574783b */ /* 0x000fe60000004200 */
[----:B------:R-:W-:Y:S02]  /*7a50*/  FADD.FTZ R159, R159, R154 ;  /* 0x0000009a9f9f7221 */ /* 0x000fe40000010000 */
[----:B------:R-:W-:Y:S02]  /*7a60*/  FADD.FTZ R164, R164, R163 ;  /* 0x000000a3a4a47221 */ /* 0x000fe40000010000 */
[C---:B-1----:R-:W-:Y:S01]  /*7a70*/  HMMA.16816.F32.BF16 R20, R100.reuse, R104, R20 ;  /* 0x000000686414723c */ /* 0x042fe20000041814 */
[----:B----4-:R-:W-:Y:S03]  /*7a80*/  LDSM.16.MT88.4 R140, [R135+UR4+0x3900] ;  /* 0x00390004878c783b */ /* 0x010fe60008004200 */
[----:B------:R-:W-:Y:S02]  /*7a90*/  FADD.FTZ R160, R160, R159 ;  /* 0x0000009fa0a07221 */ /* 0x000fe40000010000 */
[----:B------:R-:W-:Y:S02]  /*7aa0*/  FADD.FTZ R165, R165, R164 ;  /* 0x000000a4a5a57221 */ /* 0x000fe40000010000 */
[C---:B------:R-:W-:Y:S01]  /*7ab0*/  HMMA.16816.F32.BF16 R24, R100.reuse, R106, R24 ;  /* 0x0000006a6418723c */ /* 0x040fe20000041818 */
[----:B------:R-:W1:Y:S03]  /*7ac0*/  LDSM.16.MT88.4 R104, [R135+UR4+0x4900] ;  /* 0x004900048768783b */ /* 0x000e660008004200 */
[----:B------:R-:W-:Y:S02]  /*7ad0*/  FADD.FTZ R161, R161, R160 ;  /* 0x000000a0a1a17221 */ /* 0x000fe40000010000 */
[----:B------:R-:W-:Y:S02]  /*7ae0*/  FADD.FTZ R166, R166, R165 ;  /* 0x000000a5a6a67221 */ /* 0x000fe40000010000 */
        /* <DEDUP_REMOVED lines=9> */
[----:B------:R-:W-:Y:S07]  /*7b80*/  LDSM.16.MT88.4 R128, [R135+UR4+0x3100] ;  /* 0x003100048780783b */ /* 0x000fee0008004200 */
[C---:B--2---:R-:W-:Y:S08]  /*7b90*/  HMMA.16816.F32.BF16 R52, R100.reuse, R108, R52 ;  /* 0x0000006c6434723c */ /* 0x044ff00000041834 */
[C---:B------:R-:W-:Y:S01]  /*7ba0*/  HMMA.16816.F32.BF16 R56, R100.reuse, R110, R56 ;  /* 0x0000006e6438723c */ /* 0x040fe20000041838 */
[----:B------:R-:W2:Y:S07]  /*7bb0*/  LDSM.16.MT88.4 R108, [R134+UR4+0x4900] ;  /* 0x00490004866c783b */ /* 0x000eae0008004200 */
[C---:B-----5:R-:W-:Y:S08]  /*7bc0*/  HMMA.16816.F32.BF16 R60, R100.reuse, R112, R60 ;  /* 0x00000070643c723c */ /* 0x060ff0000004183c */
[C---:B------:R-:W-:Y:S01]  /*7bd0*/  HMMA.16816.F32.BF16 R64, R100.reuse, R114, R64 ;  /* 0x000000726440723c */ /* 0x040fe20000041840 */
[----:B------:R-:W4:Y:S07]  /*7be0*/  LDSM.16.MT88.4 R112, [R148+0x4900] ;  /* 0x004900009470783b */ /* 0x000f2e0000004200 */
[C---:B-1----:R-:W-:Y:S08]  /*7bf0*/  HMMA.16816.F32.BF16 R68, R100.reuse, R104, R68 ;  /* 0x000000686444723c */ /* 0x042ff00000041844 */
[C---:B------:R-:W-:Y:S01]  /*7c00*/  HMMA.16816.F32.BF16 R72, R100.reuse, R106, R72 ;  /* 0x0000006a6448723c */ /* 0x040fe20000041848 */
[----:B------:R-:W1:Y:S07]  /*7c10*/  LDSM.16.MT88.4 R104, [R135+UR4+0x1100] ;  /* 0x001100048768783b */ /* 0x000e6e0008004200 */
[C---:B------:R-:W-:Y:S08]  /*7c20*/  HMMA.16816.F32.BF16 R76, R100.reuse, R116, R76 ;  /* 0x00000074644c723c */ /* 0x040ff0000004184c */
[C---:B------:R-:W-:Y:S01]  /*7c30*/  HMMA.16816.F32.BF16 R80, R100.reuse, R118, R80 ;  /* 0x000000766450723c */ /* 0x040fe20000041850 */
[----:B------:R-:W5:Y:S07]  /*7c40*/  LDSM.16.MT88.4 R116, [R134+UR4+0x1100] ;  /* 0x001100048674783b */ /* 0x000f6e0008004200 */
[C---:B--2---:R-:W-:Y:S08]  /*7c50*/  HMMA.16816.F32.BF16 R84, R100.reuse, R108, R84 ;  /* 0x0000006c6454723c */ /* 0x044ff00000041854 */
[C---:B------:R-:W-:Y:S01]  /*7c60*/  HMMA.16816.F32.BF16 R88, R100.reuse, R110, R88 ;  /* 0x0000006e6458723c */ /* 0x040fe20000041858 */
[----:B------:R-:W2:Y:S07]  /*7c70*/  LDSM.16.MT88.4 R108, [R134+UR4+0x3100] ;  /* 0x00310004866c783b */ /* 0x000eae0008004200 */
[C---:B----4-:R-:W-:Y:S08]  /*7c80*/  HMMA.16816.F32.BF16 R92, R100.reuse, R112, R92 ;  /* 0x00000070645c723c */ /* 0x050ff0000004185c */
[----:B------:R-:W-:Y:S01]  /*7c90*/  HMMA.16816.F32.BF16 R96, R100, R114, R96 ;  /* 0x000000726460723c */ /* 0x000fe20000041860 */
[----:B------:R-:W-:Y:S06]  /*7ca0*/  LDSM.16.MT88.4 R112, [R135+UR4+0x5100] ;  /* 0x005100048770783b */ /* 0x000fec0008004200 */
[----:B---3--:R-:W-:Y:S01]  /*7cb0*/  F2FP.BF16.PACK_AB R100, R176, R173 ;  /* 0x000000adb064723e */ /* 0x008fe200000010ff */
        /* <DEDUP_REMOVED lines=8> */
[C---:B-1----:R-:W-:Y:S03]  /*7d40*/  HMMA.16816.F32.BF16 R4, R100.reuse, R104, R4 ;  /* 0x000000686404723c */ /* 0x042fe60000041804 */
[----:B------:R-:W-:Y:S02]  /*7d50*/  FADD.FTZ R170, R170, R167 ;  /* 0x000000a7aaaa7221 */ /* 0x000fe40000010000 */
[----:B------:R-:W-:Y:S02]  /*7d60*/  FADD.FTZ R178, R178, R169 ;  /* 0x000000a9b2b27221 */ /* 0x000fe40000010000 */
[----:B------:R-:W-:Y:S01]  /*7d70*/  FADD.FTZ R170, R171, R170 ;  /* 0x000000aaabaa7221 */ /* 0x000fe20000010000 */
[C---:B------:R-:W-:Y:S01]  /*7d80*/  HMMA.16816.F32.BF16 R8, R100.reuse, R106, R8 ;  /* 0x0000006a6408723c */ /* 0x040fe20000041808 */
[----:B------:R-:W1:Y:S07]  /*7d90*/  LDSM.16.MT88.4 R104, [R148+0x3100] ;  /* 0x003100009468783b */ /* 0x000e6e0000004200 */
[C---:B------:R-:W-:Y:S08]  /*7da0*/  HMMA.16816.F32.BF16 R12, R100.reuse, R120, R12 ;  /* 0x00000078640c723c */ /* 0x040ff0000004180c */
[C---:B------:R-:W-:Y:S01]  /*7db0*/  HMMA.16816.F32.BF16 R16, R100.reuse, R122, R16 ;  /* 0x0000007a6410723c */ /* 0x040fe20000041810 */
[----:B------:R-:W-:Y:S07]  /*7dc0*/  LDSM.16.MT88.4 R120, [R148+0x1900] ;  /* 0x001900009478783b */ /* 0x000fee0000004200 */
[C---:B-----5:R-:W-:Y:S08]  /*7dd0*/  HMMA.16816.F32.BF16 R20, R100.reuse, R116, R20 ;  /* 0x000000746414723c */ /* 0x060ff00000041814 */
[C---:B------:R-:W-:Y:S01]  /*7de0*/  HMMA.16816.F32.BF16 R24, R100.reuse, R118, R24 ;  /* 0x000000766418723c */ /* 0x040fe20000041818 */
[----:B------:R-:W3:Y:S07]  /*7df0*/  LDSM.16.MT88.4 R116, [R133+0x5100] ;  /* 0x005100008574783b */ /* 0x000eee0000004200 */
[C---:B------:R-:W-:Y:S08]  /*7e00*/  HMMA.16816.F32.BF16 R28, R100.reuse, R124, R28 ;  /* 0x0000007c641c723c */ /* 0x040ff0000004181c */
[C---:B------:R-:W-:Y:S01]  /*7e10*/  HMMA.16816.F32.BF16 R32, R100.reuse, R126, R32 ;  /* 0x0000007e6420723c */ /* 0x040fe20000041820 */
[----:B------:R-:W-:Y:S07]  /*7e20*/  LDSM.16.MT88.4 R124, [R135+UR4+0x1900] ;  /* 0x00190004877c783b */ /* 0x000fee0008004200 */
        /* <DEDUP_REMOVED lines=8> */
[C---:B--2---:R-:W-:Y:S04]  /*7eb0*/  HMMA.16816.F32.BF16 R52, R100.reuse, R108, R52 ;  /* 0x0000006c6434723c */ /* 0x044fe80000041834 */
[----:B------:R-:W-:Y:S01]  /*7ec0*/  F2FP.BF16.PACK_AB R139, R179, R158 ;  /* 0x0000009eb38b723e */ /* 0x000fe200000010ff */
[----:B------:R-:W-:Y:S02]  /*7ed0*/  FADD.FTZ R177, R177, R170 ;  /* 0x000000aab1b17221 */ /* 0x000fe40000010000 */
[----:B------:R-:W-:Y:S01]  /*7ee0*/  FADD.FTZ R157, R168, R157 ;  /* 0x0000009da89d7221 */ /* 0x000fe20000010000 */
[C---:B------:R-:W-:Y:S01]  /*7ef0*/  HMMA.16816.F32.BF16 R56, R100.reuse, R110, R56 ;  /* 0x0000006e6438723c */ /* 0x040fe20000041838 */
[----:B------:R-:W2:Y:S03]  /*7f00*/  LDSM.16.MT88.4 R108, [R134+UR4+0x5100] ;  /* 0x00510004866c783b */ /* 0x000ea60008004200 */
[----:B------:R-:W-:Y:S02]  /*7f10*/  FADD.FTZ R177, R220, R177 ;  /* 0x000000b1dcb17221 */ /* 0x000fe40000010000 */
[----:B------:R-:W-:Y:S02]  /*7f20*/  FADD.FTZ R174, R174, R157 ;  /* 0x0000009daeae7221 */ /* 0x000fe40000010000 */
[C---:B-1----:R-:W-:Y:S04]  /*7f30*/  HMMA.16816.F32.BF16 R60, R100.reuse, R104, R60 ;  /* 0x00000068643c723c */ /* 0x042fe8000004183c */
[----:B------:R-:W-:Y:S02]  /*7f40*/  FADD.FTZ R158, R158, R177 ;  /* 0x000000b19e9e7221 */ /* 0x000fe40000010000 */
[----:B------:R-:W-:Y:S02]  /*7f50*/  FADD.FTZ R207, R175, R174 ;  /* 0x000000aeafcf7221 */ /* 0x000fe40000010000 */
[C---:B------:R-:W-:Y:S01]  /*7f60*/  HMMA.16816.F32.BF16 R64, R100.reuse, R106, R64 ;  /* 0x0000006a6440723c */ /* 0x040fe20000041840 */
[----:B------:R-:W1:Y:S03]  /*7f70*/  LDSM.16.MT88.4 R104, [R148+0x5100] ;  /* 0x005100009468783b */ /* 0x000e660000004200 */
[----:B------:R-:W-:Y:S04]  /*7f80*/  FADD.FTZ R206, R179, R158 ;  /* 0x0000009eb3ce7221 */ /* 0x000fe80000010000 */
[C---:B------:R-:W-:Y:S08]  /*7f90*/  HMMA.16816.F32.BF16 R68, R100.reuse, R112, R68 ;  /* 0x000000706444723c */ /* 0x040ff00000041844 */
[C---:B------:R-:W-:Y:S01]  /*7fa0*/  HMMA.16816.F32.BF16 R72, R100.reuse, R114, R72 ;  /* 0x000000726448723c */ /* 0x040fe20000041848 */
[----:B------:R-:W4:Y:S07]  /*7fb0*/  LDSM.16.MT88.4 R112, [R133+0x1900] ;  /* 0x001900008570783b */ /* 0x000f2e0000004200 */
[C---:B---3--:R-:W-:Y:S08]  /*7fc0*/  HMMA.16816.F32.BF16 R76, R100.reuse, R116, R76 ;  /* 0x00000074644c723c */ /* 0x048ff0000004184c */
[C---:B------:R-:W-:Y:S01]  /*7fd0*/  HMMA.16816.F32.BF16 R80, R100.reuse, R118, R80 ;  /* 0x000000766450723c */ /* 0x040fe20000041850 */
[----:B------:R-:W3:Y:S07]  /*7fe0*/  LDSM.16.MT88.4 R116, [R134+UR4+0x1900] ;  /* 0x001900048674783b */ /* 0x000eee0008004200 */
[C---:B--2---:R-:W-:Y:S08]  /*7ff0*/  HMMA.16816.F32.BF16 R84, R100.reuse, R108, R84 ;  /* 0x0000006c6454723c */ /* 0x044ff00000041854 */
[C---:B------:R-:W-:Y:S08]  /*8000*/  HMMA.16816.F32.BF16 R88, R100.reuse, R110, R88 ;  /* 0x0000006e6458723c */ /* 0x040ff00000041858 */
[C---:B-1----:R-:W-:Y:S08]  /*8010*/  HMMA.16816.F32.BF16 R92, R100.reuse, R104, R92 ;  /* 0x00000068645c723c */ /* 0x042ff0000004185c */
[----:B------:R-:W-:Y:S08]  /*8020*/  HMMA.16816.F32.BF16 R96, R100, R106, R96 ;  /* 0x0000006a6460723c */ /* 0x000ff00000041860 */
[C---:B------:R-:W-:Y:S01]  /*8030*/  HMMA.16816.F32.BF16 R128, R136.reuse, R124, R4 ;  /* 0x0000007c8880723c */ /* 0x040fe20000041804 */
[----:B------:R-:W1:Y:S07]  /*8040*/  LDSM.16.MT88.4 R4, [R134+UR4+0x3900] ;  /* 0x003900048604783b */ /* 0x000e6e0008004200 */
[C---:B------:R-:W-:Y:S01]  /*8050*/  HMMA.16816.F32.BF16 R124, R136.reuse, R126, R8 ;  /* 0x0000007e887c723c */ /* 0x040fe20000041808 */
[----:B------:R-:W2:Y:S07]  /*8060*/  LDSM.16.MT88.4 R8, [R148+0x3900] ;  /* 0x003900009408783b */ /* 0x000eae0000004200 */
[C---:B----4-:R-:W-:Y:S01]  /*8070*/  HMMA.16816.F32.BF16 R100, R136.reuse, R112, R12 ;  /* 0x000000708864723c */ /* 0x050fe2000004180c */
[----:B------:R-:W4:Y:S07]  /*8080*/  LDSM.16.MT88.4 R12, [R135+UR4+0x5900] ;  /* 0x00590004870c783b */ /* 0x000f2e0008004200 */
[C---:B------:R-:W-:Y:S07]  /*8090*/  HMMA.16816.F32.BF16 R104, R136.reuse, R114, R16 ;  /* 0x000000728868723c */ /* 0x040fee0000041810 */
[----:B------:R-:W-:Y:S01]  /*80a0*/  IADD3 R16, R210, -0x2, RZ ;  /* 0xfffffffed2107810 */ /* 0x000fe20007ffe0ff */
[C---:B---3--:R-:W-:Y:S03]  /*80b0*/  HMMA.16816.F32.BF16 R108, R136.reuse, R116, R20 ;  /* 0x00000074886c723c */ /* 0x048fe60000041814 */
[C---:B------:R-:W-:Y:S05]  /*80c0*/  ISETP.GE.AND P6, PT, R16.reuse, R189, PT ;  /* 0x000000bd1000720c */ /* 0x040fea0003fc6270 */
[C---:B------:R-:W-:Y:S08]  /*80d0*/  HMMA.16816.F32.BF16 R112, R136.reuse, R118, R24 ;  /* 0x000000768870723c */ /* 0x040ff00000041818 */
[C---:B------:R-:W-:Y:S04]  /*80e0*/  HMMA.16816.F32.BF16 R116, R136.reuse, R120, R28 ;  /* 0x000000788874723c */ /* 0x040fe8000004181c */
[----:B------:R-:W-:Y:S04]  /*80f0*/  @P6 SHF.R.S32.HI R17, RZ, 0x1f, R16 ;  /* 0x0000001fff116819 */ /* 0x000fe80000011410 */
        /* <DEDUP_REMOVED lines=8> */
[C---:B--2---:R-:W-:Y:S07]  /*8180*/  HMMA.16816.F32.BF16 R60, R136.reuse, R8, R60 ;  /* 0x00000008883c723c */ /* 0x044fee000004183c */
[----:B------:R-:W-:Y:S01]  /*8190*/  @P6 IMAD R8, R17, c[0x0][0x1e0], RZ ;  /* 0x0000780011086a24 */ /* 0x000fe200078e02ff */
[C---:B------:R-:W-:Y:S04]  /*81a0*/  HMMA.16816.F32.BF16 R64, R136.reuse, R10, R64 ;  /* 0x0000000a8840723c */ /* 0x040fe80000041840 */
[C---:B------:R-:W-:Y:S02]  /*81b0*/  @P6 IMAD R8, R16.reuse, c[0x0][0x1e4], R8 ;  /* 0x0000790010086a24 */ /* 0x040fe400078e0208 */
[----:B------:R-:W-:Y:S02]  /*81c0*/  @P6 IMAD.WIDE.U32 R16, R16, c[0x0][0x1e0], RZ ;  /* 0x0000780010106a25 */ /* 0x000fe400078e00ff */
[C---:B----4-:R-:W-:Y:S04]  /*81d0*/  HMMA.16816.F32.BF16 R68, R136.reuse, R12, R68 ;  /* 0x0000000c8844723c */ /* 0x050fe80000041844 */
[----:B------:R-:W-:Y:S02]  /*81e0*/  @P6 IADD3 R9, R17, R8, RZ ;  /* 0x0000000811096210 */ /* 0x000fe40007ffe0ff */
[C---:B------:R-:W-:Y:S02]  /*81f0*/  @P6 SHF.L.U32 R19, R16.reuse, 0x6, RZ ;  /* 0x0000000610136819 */ /* 0x040fe400000006ff */
[----:B------:R-:W-:Y:S01]  /*8200*/  @P6 SHF.L.U64.HI R18, R16, 0x6, R9 ;  /* 0x0000000610126819 */ /* 0x000fe20000010209 */
[C---:B------:R-:W-:Y:S01]  /*8210*/  HMMA.16816.F32.BF16 R72, R136.reuse, R14, R72 ;  /* 0x0000000e8848723c */ /* 0x040fe20000041848 */
[----:B------:R-:W2:Y:S02]  /*8220*/  LDSM.16.MT88.4 R8, [R134+UR4+0x5900] ;  /* 0x005900048608783b */ /* 0x000ea40008004200 */
[C---:B------:R-:W-:Y:S02]  /*8230*/  @P6 IADD3 R12, P0, R19.reuse, R198, RZ ;  /* 0x000000c6130c6210 */ /* 0x040fe40007f1e0ff */
[----:B------:R-:W-:Y:S02]  /*8240*/  @P6 IADD3 R22, P4, R19, R214, RZ ;  /* 0x000000d613166210 */ /* 0x000fe40007f9e0ff */
[----:B------:R-:W-:Y:S01]  /*8250*/  @P6 IADD3.X R13, R18, R203, RZ, P0, !PT ;  /* 0x000000cb120d6210 */ /* 0x000fe200007fe4ff */
[C---:B-1----:R-:W-:Y:S04]  /*8260*/  HMMA.16816.F32.BF16 R76, R136.reuse, R4, R76 ;  /* 0x00000004884c723c */ /* 0x042fe8000004184c */
[----:B------:R-:W-:Y:S02]  /*8270*/  @P6 LEA R20, P5, R12, c[0x0][0x1c8], 0x1 ;  /* 0x000072000c146a11 */ /* 0x000fe400078a08ff */
[----:B------:R-:W-:Y:S02]  /*8280*/  @P6 LEA R16, P0, R22, c[0x0][0x1c8], 0x1 ;  /* 0x0000720016106a11 */ /* 0x000fe400078008ff */
[----:B------:R-:W-:Y:S01]  /*8290*/  @P6 LEA.HI.X R21, R12, c[0x0][0x1cc], R13, 0x1, P5 ;  /* 0x000073000c156a11 */ /* 0x000fe200028f0c0d */
[C---:B------:R-:W-:Y:S01]  /*82a0*/  HMMA.16816.F32.BF16 R80, R136.reuse, R6, R80 ;  /* 0x000000068850723c */ /* 0x040fe20000041850 */
[----:B------:R-:W1:Y:S02]  /*82b0*/  LDSM.16.MT88.4 R12, [R148+0x5900] ;  /* 0x00590000940c783b */ /* 0x000e640000004200 */
[----:B------:R-:W-:Y:S02]  /*82c0*/  @P6 IADD3.X R17, R18, R213, RZ, P4, !PT ;  /* 0x000000d512116210 */ /* 0x000fe400027fe4ff */
[----:B------:R-:W-:Y:S02]  /*82d0*/  @P6 IADD3 R3, P5, R193, R19, RZ ;  /* 0x00000013c1036210 */ /* 0x000fe40007fbe0ff */
[----:B------:R-:W-:Y:S02]  /*82e0*/  @P6 LEA.HI.X R17, R22, c[0x0][0x1cc], R17, 0x1, P0 ;  /* 0x0000730016116a11 */ /* 0x000fe400000f0c11 */
[----:B------:R-:W-:Y:S03]  /*82f0*/  @P6 IADD3 R19, P0, R19, R212, RZ ;  /* 0x000000d413136210 */ /* 0x000fe60007f1e0ff */
[----:B------:R-:W-:Y:S02]  /*8300*/  @P6 IADD3 R23, P4, R3, R198, RZ ;  /* 0x000000c603176210 */ /* 0x000fe40007f9e0ff */
[----:B------:R-:W-:Y:S02]  /*8310*/  @P6 IADD3.X R22, R192, R18, RZ, P5, !PT ;  /* 0x00000012c0166210 */ /* 0x000fe40002ffe4ff */
[----:B------:R-:W-:Y:S02]  /*8320*/  @P6 LEA R4, P5, R19, c[0x0][0x1c8], 0x1 ;  /* 0x0000720013046a11 */ /* 0x000fe400078a08ff */
[----:B------:R-:W-:Y:S02]  /*8330*/  @P6 IADD3.X R24, R18, R211, RZ, P0, !PT ;  /* 0x000000d312186210 */ /* 0x000fe400007fe4ff */
[----:B------:R-:W-:Y:S02]  /*8340*/  @P6 LEA R18, P0, R23, c[0x0][0x1c8], 0x1 ;  /* 0x0000720017126a11 */ /* 0x000fe400078008ff */
[----:B------:R-:W-:Y:S02]  /*8350*/  @P6 IADD3.X R26, R22, R203, RZ, P4, !PT ;  /* 0x000000cb161a6210 */ /* 0x000fe400027fe4ff */
[----:B------:R-:W-:Y:S01]  /*8360*/  @P6 LEA.HI.X R5, R19, c[0x0][0x1cc], R24, 0x1, P5 ;  /* 0x0000730013056a11 */ /* 0x000fe200028f0c18 */
[C---:B--2---:R-:W-:Y:S03]  /*8370*/  HMMA.16816.F32.BF16 R84, R136.reuse, R8, R84 ;  /* 0x000000088854723c */ /* 0x044fe60000041854 */
[----:B------:R-:W-:Y:S02]  /*8380*/  @P6 LEA.HI.X R19, R23, c[0x0][0x1cc], R26, 0x1, P0 ;  /* 0x0000730017136a11 */ /* 0x000fe400000f0c1a */
[----:B------:R-:W-:Y:S02]  /*8390*/  MOV R23, UR7 ;  /* 0x0000000700177c02 */ /* 0x000fe40008000f00 */
[----:B------:R-:W-:Y:S01]  /*83a0*/  @P6 IADD3 R24, P0, R3, R214, RZ ;  /* 0x000000d603186210 */ /* 0x000fe20007f1e0ff */
[C---:B------:R-:W-:Y:S04]  /*83b0*/  HMMA.16816.F32.BF16 R88, R136.reuse, R10, R88 ;  /* 0x0000000a8858723c */ /* 0x040fe80000041858 */
[----:B------:R-:W-:Y:S01]  /*83c0*/  @P6 IMAD R23, R23, 0x3000, R194 ;  /* 0x0000300017176824 */ /* 0x000fe200078e02c2 */
[----:B------:R-:W-:Y:S02]  /*83d0*/  @P6 LEA R6, P5, R24, c[0x0][0x1c8], 0x1 ;  /* 0x0000720018066a11 */ /* 0x000fe400078a08ff */
[----:B------:R-:W-:Y:S01]  /*83e0*/  @P6 IADD3 R25, P4, R3, R212, RZ ;  /* 0x000000d403196210 */ /* 0x000fe20007f9e0ff */
[C---:B-1----:R-:W-:Y:S04]  /*83f0*/  HMMA.16816.F32.BF16 R92, R136.reuse, R12, R92 ;  /* 0x0000000c885c723c */ /* 0x042fe8000004185c */
[----:B------:R-:W-:Y:S02]  /*8400*/  @P6 IADD3.X R3, R22, R213, RZ, P0, !PT ;  /* 0x000000d516036210 */ /* 0x000fe400007fe4ff */
[----:B------:R-:W-:Y:S02]  /*8410*/  @P6 LEA R26, P0, R25, c[0x0][0x1c8], 0x1 ;  /* 0x00007200191a6a11 */ /* 0x000fe400078008ff */
[----:B------:R-:W-:Y:S01]  /*8420*/  @P6 LEA.HI.X R7, R24, c[0x0][0x1cc], R3, 0x1, P5 ;  /* 0x0000730018076a11 */ /* 0x000fe200028f0c03 */
[----:B------:R-:W-:Y:S03]  /*8430*/  HMMA.16816.F32.BF16 R96, R136, R14, R96 ;  /* 0x0000000e8860723c */ /* 0x000fe60000041860 */
[----:B------:R-:W-:Y:S02]  /*8440*/  @P6 SHF.L.U32 R3, R23, 0x1, RZ ;  /* 0x0000000117036819 */ /* 0x000fe400000006ff */
[----:B------:R-:W-:Y:S03]  /*8450*/  @P6 IADD3.X R22, R22, R211, RZ, P4, !PT ;  /* 0x000000d316166210 */ /* 0x000fe600027fe4ff */
[----:B------:R-:W-:Y:S01]  /*8460*/  @!PT LDS RZ, [RZ] ;  /* 0x00000000fffff984 */ /* 0x000fe20000000800 */
[----:B------:R-:W-:Y:S01]  /*8470*/  @!PT LDS RZ, [RZ] ;  /* 0x00000000fffff984 */ /* 0x000fe20000000800 */
[----:B------:R-:W-:Y:S01]  /*8480*/  @!PT LDS RZ, [RZ] ;  /* 0x00000000fffff984 */ /* 0x000fe20000000800 */
[----:B------:R1:W-:Y:S01]  /*8490*/  @P6 LDGSTS.E.BYPASS.LTC128B.128 [R3+0xc100], [R20.64], !P3 ;  /* 0x0c10000014036fae */ /* 0x0003e2000d901d4a */
[----:B------:R-:W-:Y:S02]  /*84a0*/  @P6 LEA.HI.X R27, R25, c[0x0][0x1cc], R22, 0x1, P0 ;  /* 0x00007300191b6a11 */ /* 0x000fe400000f0c16 */
[C---:B------:R-:W-:Y:S02]  /*84b0*/  ISETP.GT.AND P0, PT, R210.reuse, R219, PT ;  /* 0x000000dbd200720c */ /* 0x040fe40003f04270 */
[----:B------:R-:W-:Y:S03]  /*84c0*/  IADD3 R210, R210, -0x1, RZ ;  /* 0xffffffffd2d27810 */ /* 0x000fe60007ffe0ff */
[----:B------:R1:W-:Y:S08]  /*84d0*/  @P6 LDGSTS.E.BYPASS.LTC128B.128 [R3+0xe100], [R16.64], !P2 ;  /* 0x0e10000010036fae */ /* 0x0003f0000d101d4a */
[----:B------:R1:W-:Y:S08]  /*84e0*/  @P6 LDGSTS.E.BYPASS.LTC128B.128 [R3+0x10100], [R4.64], !P1 ;  /* 0x1010000004036fae */ /* 0x0003f0000c901d4a */
[----:B------:R1:W-:Y:S08]  /*84f0*/  @P6 LDGSTS.E.BYPASS.LTC128B.128 [R3+0xd100], [R18.64], !P3 ;  /* 0x0d10000012036fae */ /* 0x0003f0000d901d4a */
[----:B------:R1:W-:Y:S08]  /*8500*/  @P6 LDGSTS.E.BYPASS.LTC128B.128 [R3+0xf100], [R6.64], !P2 ;  /* 0x0f10000006036fae */ /* 0x0003f0000d101d4a */
[----:B------:R1:W-:Y:S08]  /*8510*/  @P6 LDGSTS.E.BYPASS.LTC128B.128 [R3+0x11100], [R26.64], !P1 ;  /* 0x111000001a036fae */ /* 0x0003f0000c901d4a */
[----:B------:R-:W0:Y:S01]  /*8520*/  LDGDEPBAR ;  /* 0x00000000000079af */ /* 0x000e220000000000 */
[----:B-1----:R-:W-:Y:S01]  /*8530*/  MOV R3, R0 ;  /* 0x0000000000037202 */ /* 0x002fe20000000f00 */
[----:B------:R-:W-:-:S06]  /*8540*/  @P0 BRA `(.L_x_1594) ;  /* 0xffffcb0000000947 */ /* 0x000fcc000383ffff */
.L_x_1585:
[----:B------:R-:W-:Y:S01]  /*8550*/  ULEA UR9, UR9, 0x7f, 0x7 ;  /* 0x0000007f09097891 */ /* 0x000fe2000f8e383f */
[----:B------:R-:W-:Y:S01]  /*8560*/  PLOP3.LUT P0, PT, PT, PT, UP1, 0x40, 0x0 ;  /* 0x000000000000781c */ /* 0x000fe20003f0e818 */
[----:B------:R-:W-:-:S02]  /*8570*/  ULDC.64 UR12, c[0x0][0x2c8] ;  /* 0x0000b200000c7ab9 */ /* 0x000fc40000000a00 */
[----:B------:R-:W-:Y:S02]  /*8580*/  UIMAD.WIDE.U32 UR14, UR9, UR12, URZ ;  /* 0x0000000c090e72a5 */ /* 0x000fe4000f8e003f */
[----:B------:R-:W-:Y:S02]  /*8590*/  ULDC UR4, c[0x0][0x168] ;  /* 0x00005a0000047ab9 */ /* 0x000fe40000000800 */
[----:B------:R-:W-:Y:S02]  /*85a0*/  UMOV UR12, 0x1 ;  /* 0x00000001000c7882 */ /* 0x000fe40000000000 */
[----:B------:R-:W-:Y:S02]  /*85b0*/  UIADD3 UR4, UR12, -UR4, URZ ;  /* 0x800000040c047290 */ /* 0x000fe4000fffe03f */
[----:B------:R-:W-:Y:S02]  /*85c0*/  @UP2 USHF.R.U32.HI UR9, URZ, UR13, UR15 ;  /* 0x0000000d3f092299 */ /* 0x000fe4000801160f */
[----:B------:R-:W-:-:S02]  /*85d0*/  ULDC UR12, c[0x0][0x1d0] ;  /* 0x00007400000c7ab9 */ /* 0x000fc40000000800 */
[----:B------:R-:W-:-:S03]  /*85e0*/  UIADD3 UR9, UR9, UR12, UR4 ;  /* 0x0000000c09097290 */ /* 0x000fc6000fffe004 */
[----:B------:R-:W-:Y:S02]  /*85f0*/  ULDC UR4, c[0x0][0x324] ;  /* 0x0000c90000047ab9 */ /* 0x000fe40000000800 */
[----:B------:R-:W-:-:S06]  /*8600*/  UIADD3 UR4, UR9, -UR4, URZ ;  /* 0x8000000409047290 */ /* 0x000fcc000fffe03f */
        /* <DEDUP_REMOVED lines=12> */
.L_x_1596:
[----:B------:R-:W-:-:S04]  /*86d0*/  MOV R3, c[0x0][0x32c] ;  /* 0x0000cb0000037a02 */ /* 0x000fc80000000f00 */
[----:B------:R-:W-:-:S13]  /*86e0*/  ISETP.NE.AND P0, PT, R3, 0x1, PT ;  /* 0x000000010300780c */ /* 0x000fda0003f05270 */
[----:B------:R-:W-:-:S05]  /*86f0*/  @P0 IMAD.HI.U32 R3, R5, c[0x0][0x330], RZ ;  /* 0x0000cc0005030a27 */ /* 0x000fca00078e00ff */
[----:B------:R-:W-:-:S05]  /*8700*/  @P0 SHF.R.U32.HI R5, RZ, c[0x0][0x334], R3 ;  /* 0x0000cd00ff050a19 */ /* 0x000fca0000011603 */
.L_x_1597:
[----:B------:R-:W-:-:S05]  /*8710*/  IMAD R5, R5, c[0x0][0x32c], RZ ;  /* 0x0000cb0005057a24 */ /* 0x000fca00078e02ff */
[----:B------:R-:W-:-:S04]  /*8720*/  IMNMX R4, R4, R5, !PT ;  /* 0x0000000504047217 */ /* 0x000fc80007800200 */
.L_x_1595:
[----:B------:R-:W-:-:S04]  /*8730*/  IADD3 R4, R4, 0x3f, RZ ;  /* 0x0000003f04047810 */ /* 0x000fc80007ffe0ff */
[----:B------:R-:W-:-:S04]  /*8740*/  SHF.R.S32.HI R3, RZ, 0x1f, R4 ;  /* 0x0000001fff037819 */ /* 0x000fc80000011404 */
[----:B------:R-:W-:-:S04]  /*8750*/  LEA.HI R4, R3, R4, RZ, 0x6 ;  /* 0x0000000403047211 */ /* 0x000fc800078f30ff */
[----:B------:R-:W-:-:S04]  /*8760*/  SHF.R.S32.HI R4, RZ, 0x6, R4 ;  /* 0x00000006ff047819 */ /* 0x000fc80000011404 */
[----:B------:R-:W-:-:S04]  /*8770*/  IMNMX R213, R189, R4, !PT ;  /* 0x00000004bdd57217 */ /* 0x000fc80007800200 */
[----:B------:R-:W-:-:S13]  /*8780*/  ISETP.GE.AND P0, PT, R210, R213, PT ;  /* 0x000000d5d200720c */ /* 0x000fda0003f06270 */
[----:B------:R-:W-:Y:S05]  /*8790*/  @!P0 BRA `(.L_x_1598) ;  /* 0x00002b2000008947 */ /* 0x000fea0003800000 */
[----:B------:R-:W-:Y:S01]  /*87a0*/  IMAD.MOV.U32 R185, RZ, RZ, 0x20 ;  /* 0x00000020ffb97424 */ /* 0x000fe200078e00ff */
[----:B------:R-:W-:Y:S01]  /*87b0*/  LOP3.LUT P0, RZ, R208, 0x2, RZ, 0xc0, !PT ;  /* 0x00000002d0ff7812 */ /* 0x000fe2000780c0ff */
[----:B------:R-:W-:Y:S01]  /*87c0*/  IMAD.MOV.U32 R3, RZ, RZ, R0 ;  /* 0x000000ffff037224 */ /* 0x000fe200078e0000 */
[----:B------:R-:W-:Y:S01]  /*87d0*/  IADD3 R209, P5, R196, 0x80, RZ ;  /* 0x00000080c4d17810 */ /* 0x000fe20007fbe0ff */
[----:B------:R-:W-:Y:S01]  /*87e0*/  IMAD.MOV.U32 R133, RZ, RZ, R2 ;  /* 0x000000ffff857224 */ /* 0x000fe200078e0002 */
[----:B------:R-:W-:Y:S01]  /*87f0*/  IADD3 R179, P4, R198, 0x40, RZ ;  /* 0x00000040c6b37810 */ /* 0x000fe20007f9e0ff */
[----:B------:R-:W-:Y:S01]  /*8800*/  IMAD.MOV.U32 R214, RZ, RZ, R210 ;  /* 0x000000ffffd67224 */ /* 0x000fe200078e00d2 */
[----:B------:R-:W-:Y:S01]  /*8810*/  SEL R185, R185, 0xffffffe0, !P0 ;  /* 0xffffffe0b9b97807 */ /* 0x000fe20004000000 */
[----:B------:R-:W-:Y:S01]  /*8820*/  IMAD.X R187, RZ, RZ, R201, P5 ;  /* 0x000000ffffbb7224 */ /* 0x000fe200028e06c9 */
[----:B------:R-:W-:Y:S01]  /*8830*/  IADD3 R212, P6, R196, 0x40, RZ ;  /* 0x00000040c4d47810 */ /* 0x000fe20007fde0ff */
[----:B------:R-:W-:Y:S01]  /*8840*/  IMAD.X R178, RZ, RZ, R203, P4 ;  /* 0x000000ffffb27224 */ /* 0x000fe200020e06cb */
[----:B------:R-:W-:-:S02]  /*8850*/  IADD3 R177, P0, R198, 0x80, RZ ;  /* 0x00000080c6b17810 */ /* 0x000fc40007f1e0ff */
[----:B------:R-:W-:Y:S02]  /*8860*/  IADD3.X R211, RZ, R201, RZ, P6, !PT ;  /* 0x000000c9ffd37210 */ /* 0x000fe400037fe4ff */
[----:B------:R-:W-:Y:S02]  /*8870*/  IADD3.X R176, RZ, R203, RZ, P0, !PT ;  /* 0x000000cbffb07210 */ /* 0x000fe400007fe4ff */
.L_x_1599:
[----:B------:R-:W-:Y:S04]  /*8880*/  DEPBAR.LE SB0, 0x2 ;  /* 0x000080800000791a */ /* 0x000fe80000000000 */
[----:B------:R-:W-:Y:S01]  /*8890*/  BAR.SYNC.DEFER_BLOCKING 0x0 ;  /* 0x0000000000007b1d */ /* 0x000fe20000010000 */
[----:B------:R-:W-:Y:S01]  /*88a0*/  UIMAD UR4, UR5, 0x6000, URZ ;  /* 0x00006000050478a4 */ /* 0x000fe2000f8e023f */
[----:B------:R-:W-:Y:S01]  /*88b0*/  ISETP.GE.AND P6, PT, R189, R214, PT ;  /* 0x000000d6bd00720c */ /* 0x000fe20003fc6270 */
[----:B------:R-:W-:Y:S01]  /*88c0*/  UIADD3 UR9, UR7, 0x1, URZ ;  /* 0x0000000107097890 */ /* 0x000fe2000fffe03f */
[----:B------:R-:W-:Y:S01]  /*88d0*/  IADD3 R210, R214, -0x1, RZ ;  /* 0xffffffffd6d27810 */ /* 0x000fe20007ffe0ff */
[----:B------:R-:W-:Y:S02]  /*88e0*/  UISETP.GE.AND UP0, UPT, UR7, 0x1, UPT ;  /* 0x000000010700788c */ /* 0x000fe4000bf06270 */
[----:B------:R-:W-:Y:S04]  /*88f0*/  IADD3 R2, R184, UR4, RZ ;  /* 0x00000004b8027c10 */ /* 0x000fe8000fffe0ff */
[----:B------:R-:W-:Y:S04]  /*8900*/  IADD3 R173, R185, R2, RZ ;  /* 0x00000002b9ad7210 */ /* 0x000fe80007ffe0ff */
[----:B------:R-:W-:Y:S01]  /*8910*/  @!P6 SHF.R.S32.HI R0, RZ, 0x1f, R210 ;  /* 0x0000001fff00e819 */ /* 0x000fe200000114d2 */
[----:B------:R-:W-:Y:S01]  /*8920*/  @!P6 IMAD.WIDE.U32 R28, R210, c[0x0][0x208], RZ ;  /* 0x00008200d21cea25 */ /* 0x000fe200078e00ff */
[----:B------:R-:W-:Y:S03]  /*8930*/  IADD3 R172, R188, R173, RZ ;  /* 0x000000adbcac7210 */ /* 0x000fe60007ffe0ff */
[----:B------:R-:W-:Y:S01]  /*8940*/  @!P6 IMAD R0, R0, c[0x0][0x208], RZ ;  /* 0x000082000000ea24 */ /* 0x000fe200078e02ff */
[----:B------:R-:W-:Y:S01]  /*8950*/  @!P6 SHF.L.U32 R153, R28, 0x6, RZ ;  /* 0x000000061c99e819 */ /* 0x000fe200000006ff */
[----:B------:R-:W-:Y:S02]  /*8960*/  LDSM.16.M88.4 R32, [R186] ;  /* 0x00000000ba20783b */ /* 0x000fe40000000200 */
[----:B------:R-:W-:Y:S01]  /*8970*/  @!P6 IMAD R0, R210, c[0x0][0x20c], R0 ;  /* 0x00008300d200ea24 */ /* 0x000fe200078e0200 */
[C---:B------:R-:W-:Y:S02]  /*8980*/  @!P6 IADD3 R150, P0, R153.reuse, R209, RZ ;  /* 0x000000d19996e210 */ /* 0x040fe40007f1e0ff */
[----:B------:R-:W-:Y:S02]  /*8990*/  @!P6 IADD3 R151, P4, R153, R212, RZ ;  /* 0x000000d49997e210 */ /* 0x000fe40007f9e0ff */
[----:B------:R-:W-:Y:S01]  /*89a0*/  @!P6 IADD3 R0, R29, R0, RZ ;  /* 0x000000001d00e210 */ /* 0x000fe20007ffe0ff */
[----:B------:R-:W1:Y:S01]  /*89b0*/  LDSM.16.M88.4 R8, [R184+UR4+0xc100] ;  /* 0x00c10004b808783b */ /* 0x000e620008000200 */
[-C--:B------:R-:W-:Y:S02]  /*89c0*/  @!P6 IADD3 R132, P5, R153, R196.reuse, RZ ;  /* 0x000000c49984e210 */ /* 0x080fe40007fbe0ff */
[----:B------:R-:W-:Y:S04]  /*89d0*/  @!P6 SHF.L.U64.HI R0, R28, 0x6, R0 ;  /* 0x000000061c00e819 */ /* 0x000fe80000010200 */
[----:B------:R-:W-:Y:S01]  /*89e0*/  @!P6 IADD3.X R149, R0, R201, RZ, P5, !PT ;  /* 0x000000c90095e210 */ /* 0x000fe20002ffe4ff */
[----:B------:R-:W2:Y:S01]  /*89f0*/  LDSM.16.M88.4 R16, [R184+UR4+0xc900] ;  /* 0x00c90004b810783b */ /* 0x000ea20008000200 */
[----:B------:R-:W-:Y:S02]  /*8a00*/  @!P6 LEA R160, P5, R132, c[0x0][0x1f8], 0x1 ;  /* 0x00007e0084a0ea11 */ /* 0x000fe400078a08ff */
[----:B------:R-:W-:Y:S02]  /*8a10*/  @!P6 IADD3.X R148, R0, R211, RZ, P4, !PT ;  /* 0x000000d30094e210 */ /* 0x000fe400027fe4ff */
[C---:B------:R-:W-:Y:S02]  /*8a20*/  @!P6 LEA R164, P4, R151.reuse, c[0x0][0x1f8], 0x1 ;  /* 0x00007e0097a4ea11 */ /* 0x040fe400078808ff */
[----:B------:R-:W-:Y:S01]  /*8a30*/  @!P6 LEA.HI.X R161, R132, c[0x0][0x1fc], R149, 0x1, P5 ;  /* 0x00007f0084a1ea11 */ /* 0x000fe200028f0c95 */
[----:B------:R-:W3:Y:S01]  /*8a40*/  LDSM.16.M88.4 R24, [R184+UR4+0xd100] ;  /* 0x00d10004b818783b */ /* 0x000ee20008000200 */
[----:B------:R-:W-:Y:S02]  /*8a50*/  @!P6 LEA.HI.X R165, R151, c[0x0][0x1fc], R148, 0x1, P4 ;  /* 0x00007f0097a5ea11 */ /* 0x000fe400020f0c94 */
[----:B------:R-:W-:Y:S01]  /*8a60*/  MOV R132, UR7 ;  /* 0x0000000700847c02 */ /* 0x000fe20008000f00 */
[----:B------:R-:W-:Y:S02]  /*8a70*/  USEL UR7, UR9, URZ, !UP0 ;  /* 0x0000003f09077287 */ /* 0x000fe4000c000000 */
[----:B------:R-:W-:Y:S02]  /*8a80*/  UIADD3 UR9, UR5, 0x1, URZ ;  /* 0x0000000105097890 */ /* 0x000fe4000fffe03f */
[----:B------:R-:W4:Y:S01]  /*8a90*/  LDSM.16.M88.4 R136, [R184+UR4+0xd900] ;  /* 0x00d90004b888783b */ /* 0x000f220008000200 */
[----:B------:R-:W-:Y:S01]  /*8aa0*/  @!P6 IMAD R132, R132, 0x6000, R205 ;  /* 0x000060008484e824 */ /* 0x000fe200078e02cd */
[----:B------:R-:W-:Y:S04]  /*8ab0*/  UISETP.GE.AND UP0, UPT, UR5, 0x1, UPT ;  /* 0x000000010500788c */ /* 0x000fe8000bf06270 */
[----:B------:R-:W-:Y:S02]  /*8ac0*/  USEL UR5, UR9, URZ, !UP0 ;  /* 0x0000003f09057287 */ /* 0x000fe4000c000000 */
[----:B------:R-:W-:Y:S01]  /*8ad0*/  LDSM.16.M88.4 R140, [R182] ;  /* 0x00000000b68c783b */ /* 0x000fe20000000200 */
[C---:B-1----:R-:W-:Y:S07]  /*8ae0*/  HMMA.16816.F32.BF16 R4, R32.reuse, R8, RZ ;  /* 0x000000082004723c */ /* 0x042fee00000418ff */
[----:B------:R-:W1:Y:S01]  /*8af0*/  LDSM.16.M88.4 R144, [R173+0xc100] ;  /* 0x00c10000ad90783b */ /* 0x000e620000000200 */
[C---:B------:R-:W-:Y:S08]  /*8b00*/  HMMA.16816.F32.BF16 R8, R32.reuse, R10, RZ ;  /* 0x0000000a2008723c */ /* 0x040ff000000418ff */
[C---:B--2---:R-:W-:Y:S08]  /*8b10*/  HMMA.16816.F32.BF16 R12, R32.reuse, R16, RZ ;  /* 0x00000010200c723c */ /* 0x044ff000000418ff */
[C---:B------:R-:W-:Y:S08]  /*8b20*/  HMMA.16816.F32.BF16 R16, R32.reuse, R18, RZ ;  /* 0x000000122010723c */ /* 0x040ff000000418ff */
[C---:B---3--:R-:W-:Y:S08]  /*8b30*/  HMMA.16816.F32.BF16 R20, R32.reuse, R24, RZ ;  /* 0x000000182014723c */ /* 0x048ff000000418ff */
[C---:B------:R-:W-:Y:S08]  /*8b40*/  HMMA.16816.F32.BF16 R24, R32.reuse, R26, RZ ;  /* 0x0000001a2018723c */ /* 0x040ff000000418ff */
[C---:B----4-:R-:W-:Y:S07]  /*8b50*/  HMMA.16816.F32.BF16 R28, R32.reuse, R136, RZ ;  /* 0x00000088201c723c */ /* 0x050fee00000418ff */
[----:B------:R-:W-:Y:S01]  /*8b60*/  @!P6 IADD3.X R137, R0, R187, RZ, P0, !PT ;  /* 0x000000bb0089e210 */ /* 0x000fe200007fe4ff */
[----:B------:R-:W-:Y:S01]  /*8b70*/  HMMA.16816.F32.BF16 R32, R32, R138, RZ ;  /* 0x0000008a2020723c */ /* 0x000fe200000418ff */
[C---:B------:R-:W-:Y:S04]  /*8b80*/  @!P6 LEA R166, P0, R150.reuse, c[0x0][0x1f8], 0x1 ;  /* 0x00007e0096a6ea11 */ /* 0x040fe800078008ff */
[----:B------:R-:W-:Y:S02]  /*8b90*/  @!P6 LEA.HI.X R167, R150, c[0x0][0x1fc], R137, 0x1, P0 ;  /* 0x00007f0096a7ea11 */ /* 0x000fe400000f0c89 */
[----:B------:R-:W-:Y:S01]  /*8ba0*/  @!P6 IADD3 R153, P0, R191, R153, RZ ;  /* 0x00000099bf99e210 */ /* 0x000fe20007f1e0ff */
[C---:B-1----:R-:W-:Y:S01]  /*8bb0*/  HMMA.16816.F32.BF16 R4, R140.reuse, R144, R4 ;  /* 0x000000908c04723c */ /* 0x042fe20000041804 */
[----:B------:R-:W1:Y:S04]  /*8bc0*/  LDSM.16.M88.4 R136, [R173+0xc900] ;  /* 0x00c90000ad88783b */ /* 0x000e680000000200 */
[C---:B------:R-:W-:Y:S02]  /*8bd0*/  @!P6 IADD3 R155, P5, R153.reuse, R196, RZ ;  /* 0x000000c4999be210 */ /* 0x040fe40007fbe0ff */
[C---:B------:R-:W-:Y:S01]  /*8be0*/  @!P6 IADD3 R157, P4, R153.reuse, R212, RZ ;  /* 0x000000d4999de210 */ /* 0x040fe20007f9e0ff */
[C---:B------:R-:W-:Y:S01]  /*8bf0*/  HMMA.16816.F32.BF16 R8, R140.reuse, R146, R8 ;  /* 0x000000928c08723c */ /* 0x040fe20000041808 */
[----:B------:R-:W2:Y:S03]  /*8c00*/  LDSM.16.M88.4 R148, [R173+0xd100] ;  /* 0x00d10000ad94783b */ /* 0x000ea60000000200 */
[----:B------:R-:W-:Y:S02]  /*8c10*/  @!P6 IADD3.X R0, R190, R0, RZ, P0, !PT ;  /* 0x00000000be00e210 */ /* 0x000fe400007fe4ff */
[----:B------:R-:W-:Y:S02]  /*8c20*/  @!P6 IADD3 R153, P0, R153, R209, RZ ;  /* 0x000000d19999e210 */ /* 0x000fe40007f1e0ff */
[C---:B------:R-:W-:Y:S04]  /*8c30*/  @!P6 IADD3.X R152, R0.reuse, R201, RZ, P5, !PT ;  /* 0x000000c90098e210 */ /* 0x040fe80002ffe4ff */
[----:B------:R-:W-:Y:S02]  /*8c40*/  @!P6 LEA R174, P5, R155, c[0x0][0x1f8], 0x1 ;  /* 0x00007e009baeea11 */ /* 0x000fe400078a08ff */
[C---:B------:R-:W-:Y:S02]  /*8c50*/  @!P6 IADD3.X R154, R0.reuse, R211, RZ, P4, !PT ;  /* 0x000000d3009ae210 */ /* 0x040fe400027fe4ff */
[----:B------:R-:W-:Y:S02]  /*8c60*/  @!P6 LEA R170, P4, R157, c[0x0][0x1f8], 0x1 ;  /* 0x00007e009daaea11 */ /* 0x000fe400078808ff */
[----:B------:R-:W-:Y:S02]  /*8c70*/  @!P6 IADD3.X R0, R0, R187, RZ, P0, !PT ;  /* 0x000000bb0000e210 */ /* 0x000fe400007fe4ff */
[----:B------:R-:W-:Y:S02]  /*8c80*/  @!P6 LEA R168, P0, R153, c[0x0][0x1f8], 0x1 ;  /* 0x00007e0099a8ea11 */ /* 0x000fe400078008ff */
[----:B------:R-:W-:Y:S02]  /*8c90*/  @!P6 LEA.HI.X R175, R155, c[0x0][0x1fc], R152, 0x1, P5 ;  /* 0x00007f009bafea11 */ /* 0x000fe400028f0c98 */
[----:B------:R-:W-:Y:S02]  /*8ca0*/  @!P6 LEA.HI.X R171, R157, c[0x0][0x1fc], R154, 0x1, P4 ;  /* 0x00007f009dabea11 */ /* 0x000fe400020f0c9a */
[----:B------:R-:W-:Y:S02]  /*8cb0*/  @!P6 LEA.HI.X R169, R153, c[0x0][0x1fc], R0, 0x1, P0 ;  /* 0x00007f0099a9ea11 */ /* 0x000fe400000f0c00 */
[----:B------:R-:W3:Y:S01]  /*8cc0*/  LDSM.16.M88.4 R152, [R173+0xd900] ;  /* 0x00d90000ad98783b */ /* 0x000ee20000000200 */
[-C--:B------:R-:W-:Y:S02]  /*8cd0*/  IADD3 R0, R188, R2.reuse, RZ ;  /* 0x00000002bc007210 */ /* 0x080fe40007ffe0ff */
[----:B------:R-:W-:Y:S01]  /*8ce0*/  IADD3 R2, R185, R2, R188 ;  /* 0x00000002b9027210 */ /* 0x000fe20007ffe0bc */
[C---:B-1----:R-:W-:Y:S04]  /*8cf0*/  HMMA.16816.F32.BF16 R12, R140.reuse, R136, R12 ;  /* 0x000000888c0c723c */ /* 0x042fe8000004180c */
[----:B------:R-:W-:Y:S01]  /*8d00*/  @!PT LDS RZ, [RZ] ;  /* 0x00000000fffff984 */ /* 0x000fe20000000800 */
[----:B------:R-:W-:Y:S01]  /*8d10*/  @!PT LDS RZ, [RZ] ;  /* 0x00000000fffff984 */ /* 0x000fe20000000800 */
[----:B------:R-:W-:Y:S01]  /*8d20*/  @!PT LDS RZ, [RZ] ;  /* 0x00000000fffff984 */ /* 0x000fe20000000800 */
[----:B------:R1:W-:Y:S04]  /*8d30*/  @!P6 LDGSTS.E.BYPASS.LTC128B.128 [R132], [R160.64], !P3 ;  /* 0x00000000a084efae */ /* 0x0003e8000d901d4a */
[C---:B------:R-:W-:Y:S04]  /*8d40*/  HMMA.16816.F32.BF16 R16, R140.reuse, R138, R16 ;  /* 0x0000008a8c10723c */ /* 0x040fe80000041810 */
[----:B------:R4:W-:Y:S04]  /*8d50*/  @!P6 LDGSTS.E.BYPASS.LTC128B.128 [R132+0x2000], [R164.64], !P2 ;  /* 0x02000000a484efae */ /* 0x0009e8000d101d4a */
[C---:B--2---:R-:W-:Y:S04]  /*8d60*/  HMMA.16816.F32.BF16 R20, R140.reuse, R148, R20 ;  /* 0x000000948c14723c */ /* 0x044fe80000041814 */
[----:B------:R4:W-:Y:S04]  /*8d70*/  @!P6 LDGSTS.E.BYPASS.LTC128B.128 [R132+0x4000], [R166.64], !P1 ;  /* 0x04000000a684efae */ /* 0x0009e8000c901d4a */
[C---:B------:R-:W-:Y:S04]  /*8d80*/  HMMA.16816.F32.BF16 R24, R140.reuse, R150, R24 ;  /* 0x000000968c18723c */ /* 0x040fe80000041818 */
[----:B------:R2:W-:Y:S04]  /*8d90*/  @!P6 LDGSTS.E.BYPASS.LTC128B.128 [R132+0x1000], [R174.64], !P3 ;  /* 0x01000000ae84efae */ /* 0x0005e8000d901d4a */
[C---:B---3--:R-:W-:Y:S04]  /*8da0*/  HMMA.16816.F32.BF16 R28, R140.reuse, R152, R28 ;  /* 0x000000988c1c723c */ /* 0x048fe8000004181c */
[----:B------:R3:W-:Y:S04]  /*8db0*/  @!P6 LDGSTS.E.BYPASS.LTC128B.128 [R132+0x3000], [R170.64], !P2 ;  /* 0x03000000aa84efae */ /* 0x0007e8000d101d4a */
[----:B------:R-:W-:Y:S04]  /*8dc0*/  HMMA.16816.F32.BF16 R32, R140, R154, R32 ;  /* 0x0000009a8c20723c */ /* 0x000fe80000041820 */
[----:B------:R3:W-:Y:S08]  /*8dd0*/  @!P6 LDGSTS.E.BYPASS.LTC128B.128 [R132+0x5000], [R168.64], !P1 ;  /* 0x05000000a884efae */ /* 0x0007f0000c901d4a */
[----:B------:R-:W-:Y:S08]  /*8de0*/  LDSM.16.M88.4 R144, [R181] ;  /* 0x00000000b590783b */ /* 0x000ff00000000200 */
[----:B------:R-:W5:Y:S08]  /*8df0*/  LDSM.16.M88.4 R156, [R0+0xc100] ;  /* 0x00c10000009c783b */ /* 0x000f700000000200 */
[----:B-1----:R-:W1:Y:S08]  /*8e00*/  LDSM.16.M88.4 R160, [R0+0xc900] ;  /* 0x00c9000000a0783b */ /* 0x002e700000000200 */
[----:B------:R-:W1:Y:S08]  /*8e10*/  LDSM.16.M88.4 R136, [R0+0xd100] ;  /* 0x00d100000088783b */ /* 0x000e700000000200 */
[----:B------:R-:W0:Y:S08]  /*8e20*/  LDGDEPBAR ;  /* 0x00000000000079af */ /* 0x000e300000000000 */
[----:B----4-:R-:W4:Y:S01]  /*8e30*/  LDSM.16.M88.4 R164, [R0+0xd900] ;  /* 0x00d9000000a4783b */ /* 0x010f220000000200 */
[C---:B-----5:R-:W-:Y:S07]  /*8e40*/  HMMA.16816.F32.BF16 R4, R144.reuse, R156, R4 ;  /* 0x0000009c9004723c */ /* 0x060fee0000041804 */
[----:B------:R-:W-:Y:S01]  /*8e50*/  LDSM.16.M88.4 R148, [R180] ;  /* 0x00000000b494783b */ /* 0x000fe20000000200 */
[C---:B------:R-:W-:Y:S07]  /*8e60*/  HMMA.16816.F32.BF16 R8, R144.reuse, R158, R8 ;  /* 0x0000009e9008723c */ /* 0x040fee0000041808 */
[----:B---3--:R-:W3:Y:S01]  /*8e70*/  LDSM.16.M88.4 R168, [R172+0xc100] ;  /* 0x00c10000aca8783b */ /* 0x008ee20000000200 */
[C---:B-1----:R-:W-:Y:S07]  /*8e80*/  HMMA.16816.F32.BF16 R12, R144.reuse, R160, R12 ;  /* 0x000000a0900c723c */ /* 0x042fee000004180c */
[----:B------:R-:W1:Y:S01]  /*8e90*/  LDSM.16.M88.4 R140, [R172+0xc900] ;  /* 0x00c90000ac8c783b */ /* 0x000e620000000200 */
[C---:B------:R-:W-:Y:S07]  /*8ea0*/  HMMA.16816.F32.BF16 R16, R144.reuse, R162, R16 ;  /* 0x000000a29010723c */ /* 0x040fee0000041810 */
[----:B------:R-:W5:Y:S01]  /*8eb0*/  LDSM.16.M88.4 R152, [R172+0xd100] ;  /* 0x00d10000ac98783b */ /* 0x000f620000000200 */
[C---:B------:R-:W-:Y:S07]  /*8ec0*/  HMMA.16816.F32.BF16 R20, R144.reuse, R136, R20 ;  /* 0x000000889014723c */ /* 0x040fee0000041814 */
[----:B------:R-:W1:Y:S01]  /*8ed0*/  LDSM.16.M88.4 R156, [R172+0xd900] ;  /* 0x00d90000ac9c783b */ /* 0x000e620000000200 */
[C---:B------:R-:W-:Y:S07]  /*8ee0*/  HMMA.16816.F32.BF16 R24, R144.reuse, R138, R24 ;  /* 0x0000008a9018723c */ /* 0x040fee0000041818 */
[----:B------:R-:W-:Y:S01]  /*8ef0*/  LDSM.16.M88.4 R136, [R186+0x4000] ;  /* 0x00400000ba88783b */ /* 0x000fe20000000200 */
[C---:B----4-:R-:W-:Y:S07]  /*8f00*/  HMMA.16816.F32.BF16 R28, R144.reuse, R164, R28 ;  /* 0x000000a4901c723c */ /* 0x050fee000004181c */
[----:B------:R-:W-:Y:S01]  /*8f10*/  LDSM.16.M88.4 R160, [R184+UR4+0xe900] ;  /* 0x00e90004b8a0783b */ /* 0x000fe20008000200 */
[----:B------:R-:W-:Y:S07]  /*8f20*/  HMMA.16816.F32.BF16 R32, R144, R166, R32 ;  /* 0x000000a69020723c */ /* 0x000fee0000041820 */
[----:B------:R-:W4:Y:S01]  /*8f30*/  LDSM.16.M88.4 R144, [R184+UR4+0xe100] ;  /* 0x00e10004b890783b */ /* 0x000f220008000200 */
[C---:B---3--:R-:W-:Y:S07]  /*8f40*/  HMMA.16816.F32.BF16 R4, R148.reuse, R168, R4 ;  /* 0x000000a89404723c */ /* 0x048fee0000041804 */
[----:B------:R-:W-:Y:S01]  /*8f50*/  LDSM.16.M88.4 R164, [R182+0x4000] ;  /* 0x00400000b6a4783b */ /* 0x000fe20000000200 */
[C---:B------:R-:W-:Y:S07]  /*8f60*/  HMMA.16816.F32.BF16 R8, R148.reuse, R170, R8 ;  /* 0x000000aa9408723c */ /* 0x040fee0000041808 */
[----:B------:R-:W-:Y:S01]  /*8f70*/  LDSM.16.M88.4 R168, [R173+0xe100] ;  /* 0x00e10000ada8783b */ /* 0x000fe20000000200 */
[C---:B-1----:R-:W-:Y:S08]  /*8f80*/  HMMA.16816.F32.BF16 R12, R148.reuse, R140, R12 ;  /* 0x0000008c940c723c */ /* 0x042ff0000004180c */
[C---:B------:R-:W-:Y:S01]  /*8f90*/  HMMA.16816.F32.BF16 R16, R148.reuse, R142, R16 ;  /* 0x0000008e9410723c */ /* 0x040fe20000041810 */
[----:B------:R-:W1:Y:S07]  /*8fa0*/  LDSM.16.M88.4 R140, [R184+UR4+0xf100] ;  /* 0x00f10004b88c783b */ /* 0x000e6e0008000200 */
[C---:B-----5:R-:W-:Y:S08]  /*8fb0*/  HMMA.16816.F32.BF16 R20, R148.reuse, R152, R20 ;  /* 0x000000989414723c */ /* 0x060ff00000041814 */
[C---:B------:R-:W-:Y:S01]  /*8fc0*/  HMMA.16816.F32.BF16 R24, R148.reuse, R154, R24 ;  /* 0x0000009a9418723c */ /* 0x040fe20000041818 */
[----:B------:R-:W3:Y:S07]  /*8fd0*/  LDSM.16.M88.4 R152, [R184+UR4+0xf900] ;  /* 0x00f90004b898783b */ /* 0x000eee0008000200 */
[C---:B------:R-:W-:Y:S08]  /*8fe0*/  HMMA.16816.F32.BF16 R28, R148.reuse, R156, R28 ;  /* 0x0000009c941c723c */ /* 0x040ff0000004181c */
[----:B------:R-:W-:Y:S01]  /*8ff0*/  HMMA.16816.F32.BF16 R32, R148, R158, R32 ;  /* 0x0000009e9420723c */ /* 0x000fe20000041820 */
[----:B------:R-:W5:Y:S07]  /*9000*/  LDSM.16.M88.4 R148, [R173+0xe900] ;  /* 0x00e90000ad94783b */ /* 0x000f6e0000000200 */
        /* <DEDUP_REMOVED lines=10> */
[C---:B---3--:R-:W-:Y:S08]  /*90b0*/  HMMA.16816.F32.BF16 R28, R136.reuse, R152, R28 ;  /* 0x00000098881c723c */ /* 0x048ff0000004181c */
[----:B------:R-:W-:Y:S01]  /*90c0*/  HMMA.16816.F32.BF16 R32, R136, R154, R32 ;  /* 0x0000009a8820723c */ /* 0x000fe20000041820 */
[----:B------:R-:W3:Y:S07]  /*90d0*/  LDSM.16.M88.4 R136, [R0+0xe900] ;  /* 0x00e900000088783b */ /* 0x000eee0000000200 */
[C---:B------:R-:W-:Y:S01]  /*90e0*/  HMMA.16816.F32.BF16 R4, R164.reuse, R168, R4 ;  /* 0x000000a8a404723c */ /* 0x040fe20000041804 */
[----:B------:R-:W-:Y:S07]  /*90f0*/  LDSM.16.M88.4 R152, [R180+0x4000] ;  /* 0x00400000b498783b */ /* 0x000fee0000000200 */
[C---:B------:R-:W-:Y:S01]  /*9100*/  HMMA.16816.F32.BF16 R8, R164.reuse, R170, R8 ;  /* 0x000000aaa408723c */ /* 0x040fe20000041808 */
[----:B------:R-:W-:Y:S07]  /*9110*/  LDSM.16.M88.4 R168, [R172+0xe100] ;  /* 0x00e10000aca8783b */ /* 0x000fee0000000200 */
[C---:B-----5:R-:W-:Y:S08]  /*9120*/  HMMA.16816.F32.BF16 R12, R164.reuse, R148, R12 ;  /* 0x00000094a40c723c */ /* 0x060ff0000004180c */
[C---:B------:R-:W-:Y:S01]  /*9130*/  HMMA.16816.F32.BF16 R16, R164.reuse, R150, R16 ;  /* 0x00000096a410723c */ /* 0x040fe20000041810 */
[----:B------:R-:W5:Y:S07]  /*9140*/  LDSM.16.M88.4 R148, [R0+0xf100] ;  /* 0x00f100000094783b */ /* 0x000f6e0000000200 */
[C---:B----4-:R-:W-:Y:S08]  /*9150*/  HMMA.16816.F32.BF16 R20, R164.reuse, R144, R20 ;  /* 0x00000090a414723c */ /* 0x050ff00000041814 */
[C---:B------:R-:W-:Y:S01]  /*9160*/  HMMA.16816.F32.BF16 R24, R164.reuse, R146, R24 ;  /* 0x00000092a418723c */ /* 0x040fe20000041818 */
[----:B------:R-:W4:Y:S07]  /*9170*/  LDSM.16.M88.4 R144, [R0+0xf900] ;  /* 0x00f900000090783b */ /* 0x000f2e0000000200 */
[C---:B------:R-:W-:Y:S08]  /*9180*/  HMMA.16816.F32.BF16 R28, R164.reuse, R156, R28 ;  /* 0x0000009ca41c723c */ /* 0x040ff0000004181c */
[----:B------:R-:W-:Y:S01]  /*9190*/  HMMA.16816.F32.BF16 R32, R164, R158, R32 ;  /* 0x0000009ea420723c */ /* 0x000fe20000041820 */
[----:B------:R-:W2:Y:S07]  /*91a0*/  LDSM.16.M88.4 R156, [R2+0xe900] ;  /* 0x00e90000029c783b */ /* 0x000eae0000000200 */
[C---:B-1----:R-:W-:Y:S01]  /*91b0*/  HMMA.16816.F32.BF16 R4, R140.reuse, R160, R4 ;  /* 0x000000a08c04723c */ /* 0x042fe20000041804 */
[----:B------:R-:W-:Y:S07]  /*91c0*/  LDSM.16.M88.4 R164, [R184+UR4+0x11100] ;  /* 0x01110004b8a4783b */ /* 0x000fee0008000200 */
[C---:B------:R-:W-:Y:S01]  /*91d0*/  HMMA.16816.F32.BF16 R8, R140.reuse, R162, R8 ;  /* 0x000000a28c08723c */ /* 0x040fe20000041808 */
[----:B------:R-:W-:Y:S07]  /*91e0*/  LDSM.16.M88.4 R160, [R184+UR4+0x10900] ;  /* 0x01090004b8a0783b */ /* 0x000fee0008000200 */
[C---:B---3--:R-:W-:Y:S08]  /*91f0*/  HMMA.16816.F32.BF16 R12, R140.reuse, R136, R12 ;  /* 0x000000888c0c723c */ /* 0x048ff0000004180c */
[C---:B------:R-:W-:Y:S01]  /*9200*/  HMMA.16816.F32.BF16 R16, R140.reuse, R138, R16 ;  /* 0x0000008a8c10723c */ /* 0x040fe20000041810 */
[----:B------:R-:W1:Y:S07]  /*9210*/  LDSM.16.M88.4 R136, [R2+0xf100] ;  /* 0x00f100000288783b */ /* 0x000e6e0000000200 */
[C---:B-----5:R-:W-:Y:S08]  /*9220*/  HMMA.16816.F32.BF16 R20, R140.reuse, R148, R20 ;  /* 0x000000948c14723c */ /* 0x060ff00000041814 */
[C---:B------:R-:W-:Y:S01]  /*9230*/  HMMA.16816.F32.BF16 R24, R140.reuse, R150, R24 ;  /* 0x000000968c18723c */ /* 0x040fe20000041818 */
[----:B------:R-:W3:Y:S07]  /*9240*/  LDSM.16.M88.4 R148, [R2+0xf900] ;  /* 0x00f900000294783b */ /* 0x000eee0000000200 */
[C---:B----4-:R-:W-:Y:S08]  /*9250*/  HMMA.16816.F32.BF16 R28, R140.reuse, R144, R28 ;  /* 0x000000908c1c723c */ /* 0x050ff0000004181c */
[----:B------:R-:W-:Y:S01]  /*9260*/  HMMA.16816.F32.BF16 R32, R140, R146, R32 ;  /* 0x000000928c20723c */ /* 0x000fe20000041820 */
[----:B------:R-:W-:Y:S07]  /*9270*/  LDSM.16.M88.4 R140, [R186+0x8000] ;  /* 0x00800000ba8c783b */ /* 0x000fee0000000200 */
[C---:B------:R-:W-:Y:S01]  /*9280*/  HMMA.16816.F32.BF16 R4, R152.reuse, R168, R4 ;  /* 0x000000a89804723c */ /* 0x040fe20000041804 */
[----:B------:R-:W4:Y:S07]  /*9290*/  LDSM.16.M88.4 R144, [R184+UR4+0x10100] ;  /* 0x01010004b890783b */ /* 0x000f2e0008000200 */
[C---:B------:R-:W-:Y:S01]  /*92a0*/  HMMA.16816.F32.BF16 R8, R152.reuse, R170, R8 ;  /* 0x000000aa9808723c */ /* 0x040fe20000041808 */
[----:B------:R-:W-:Y:S07]  /*92b0*/  LDSM.16.M88.4 R168, [R173+0x10100] ;  /* 0x01010000ada8783b */ /* 0x000fee0000000200 */
[C---:B--2---:R-:W-:Y:S08]  /*92c0*/  HMMA.16816.F32.BF16 R12, R152.reuse, R156, R12 ;  /* 0x0000009c980c723c */ /* 0x044ff0000004180c */
[C---:B------:R-:W-:Y:S01]  /*92d0*/  HMMA.16816.F32.BF16 R16, R152.reuse, R158, R16 ;  /* 0x0000009e9810723c */ /* 0x040fe20000041810 */
[----:B------:R-:W2:Y:S07]  /*92e0*/  LDSM.16.M88.4 R156, [R184+UR4+0x11900] ;  /* 0x01190004b89c783b */ /* 0x000eae0008000200 */
[C---:B-1----:R-:W-:Y:S08]  /*92f0*/  HMMA.16816.F32.BF16 R20, R152.reuse, R136, R20 ;  /* 0x000000889814723c */ /* 0x042ff00000041814 */
[C---:B------:R-:W-:Y:S01]  /*9300*/  HMMA.16816.F32.BF16 R24, R152.reuse, R138, R24 ;  /* 0x0000008a9818723c */ /* 0x040fe20000041818 */
[----:B------:R-:W1:Y:S07]  /*9310*/  LDSM.16.M88.4 R136, [R182+0x8000] ;  /* 0x00800000b688783b */ /* 0x000e6e0000000200 */
[C---:B---3--:R-:W-:Y:S08]  /*9320*/  HMMA.16816.F32.BF16 R28, R152.reuse, R148, R28 ;  /* 0x00000094981c723c */ /* 0x048ff0000004181c */
[----:B------:R-:W-:Y:S01]  /*9330*/  HMMA.16816.F32.BF16 R32, R152, R150, R32 ;  /* 0x000000969820723c */ /* 0x000fe20000041820 */
[----:B------:R-:W3:Y:S07]  /*9340*/  LDSM.16.M88.4 R148, [R173+0x10900] ;  /* 0x01090000ad94783b */ /* 0x000eee0000000200 */
[C---:B----4-:R-:W-:Y:S01]  /*9350*/  HMMA.16816.F32.BF16 R4, R140.reuse, R144, R4 ;  /* 0x000000908c04723c */ /* 0x050fe20000041804 */
[----:B------:R-:W-:Y:S07]  /*9360*/  LDSM.16.M88.4 R152, [R173+0x11900] ;  /* 0x01190000ad98783b */ /* 0x000fee0000000200 */
[C---:B------:R-:W-:Y:S01]  /*9370*/  HMMA.16816.F32.BF16 R8, R140.reuse, R146, R8 ;  /* 0x000000928c08723c */ /* 0x040fe20000041808 */
[----:B------:R-:W4:Y:S07]  /*9380*/  LDSM.16.M88.4 R144, [R173+0x11100] ;  /* 0x01110000ad90783b */ /* 0x000f2e0000000200 */
[C---:B------:R-:W-:Y:S01]  /*9390*/  HMMA.16816.F32.BF16 R12, R140.reuse, R160, R12 ;  /* 0x000000a08c0c723c */ /* 0x040fe2000004180c */
[----:B------:R-:W-:Y:S07]  /*93a0*/  LDSM.16.M88.4 R172, [R172+0x10100] ;  /* 0x01010000acac783b */ /* 0x000fee0000000200 */
[C---:B------:R-:W-:Y:S01]  /*93b0*/  HMMA.16816.F32.BF16 R16, R140.reuse, R162, R16 ;  /* 0x000000a28c10723c */ /* 0x040fe20000041810 */
[----:B------:R-:W-:Y:S07]  /*93c0*/  LDSM.16.M88.4 R160, [R181+0x8000] ;  /* 0x00800000b5a0783b */ /* 0x000fee0000000200 */
[C---:B------:R-:W-:Y:S08]  /*93d0*/  HMMA.16816.F32.BF16 R20, R140.reuse, R164, R20 ;  /* 0x000000a48c14723c */ /* 0x040ff00000041814 */
[C---:B------:R-:W-:Y:S01]  /*93e0*/  HMMA.16816.F32.BF16 R24, R140.reuse, R166, R24 ;  /* 0x000000a68c18723c */ /* 0x040fe20000041818 */
[----:B------:R-:W5:Y:S07]  /*93f0*/  LDSM.16.M88.4 R164, [R0+0x10100] ;  /* 0x0101000000a4783b */ /* 0x000f6e0000000200 */
[C---:B--2---:R-:W-:Y:S08]  /*9400*/  HMMA.16816.F32.BF16 R28, R140.reuse, R156, R28 ;  /* 0x0000009c8c1c723c */ /* 0x044ff0000004181c */
        /* <DEDUP_REMOVED lines=8> */
[----:B------:R-:W3:Y:S07]  /*9490*/  LDSM.16.M88.4 R148, [R0+0x11900] ;  /* 0x011900000094783b */ /* 0x000eee0000000200 */
[C---:B----4-:R-:W-:Y:S08]  /*94a0*/  HMMA.16816.F32.BF16 R20, R136.reuse, R144, R20 ;  /* 0x000000908814723c */ /* 0x050ff00000041814 */
[C---:B------:R-:W-:Y:S01]  /*94b0*/  HMMA.16816.F32.BF16 R24, R136.reuse, R146, R24 ;  /* 0x000000928818723c */ /* 0x040fe20000041818 */
[----:B------:R-:W-:Y:S07]  /*94c0*/  LDSM.16.M88.4 R144, [R2+0x11900] ;  /* 0x011900000290783b */ /* 0x000fee0000000200 */
[C---:B------:R-:W-:Y:S08]  /*94d0*/  HMMA.16816.F32.BF16 R28, R136.reuse, R152, R28 ;  /* 0x00000098881c723c */ /* 0x040ff0000004181c */
[----:B------:R-:W-:Y:S01]  /*94e0*/  HMMA.16816.F32.BF16 R32, R136, R154, R32 ;  /* 0x0000009a8820723c */ /* 0x000fe20000041820 */
[----:B------:R-:W4:Y:S07]  /*94f0*/  LDSM.16.M88.4 R136, [R2+0x10900] ;  /* 0x010900000288783b */ /* 0x000f2e0000000200 */
[C---:B-----5:R-:W-:Y:S08]  /*9500*/  HMMA.16816.F32.BF16 R4, R160.reuse, R164, R4 ;  /* 0x000000a4a004723c */ /* 0x060ff00000041804 */
[C---:B------:R-:W-:Y:S08]  /*9510*/  HMMA.16816.F32.BF16 R8, R160.reuse, R166, R8 ;  /* 0x000000a6a008723c */ /* 0x040ff00000041808 */
[C---:B--2---:R-:W-:Y:S08]  /*9520*/  HMMA.16816.F32.BF16 R12, R160.reuse, R140, R12 ;  /* 0x0000008ca00c723c */ /* 0x044ff0000004180c */
[C---:B------:R-:W-:Y:S01]  /*9530*/  HMMA.16816.F32.BF16 R16, R160.reuse, R142, R16 ;  /* 0x0000008ea010723c */ /* 0x040fe20000041810 */
[----:B------:R-:W2:Y:S01]  /*9540*/  LDSM.16.M88.4 R140, [R2+0x11100] ;  /* 0x01110000028c783b */ /* 0x000ea20000000200 */
[----:B------:R-:W-:Y:S06]  /*9550*/  DEPBAR.LE SB0, 0x2 ;  /* 0x000080800000791a */ /* 0x000fec0000000000 */
[C---:B-1----:R-:W-:Y:S01]  /*9560*/  HMMA.16816.F32.BF16 R20, R160.reuse, R156, R20 ;  /* 0x0000009ca014723c */ /* 0x042fe20000041814 */
[----:B------:R-:W-:Y:S07]  /*9570*/  BAR.SYNC.DEFER_BLOCKING 0x0 ;  /* 0x0000000000007b1d */ /* 0x000fee0000010000 */
[C---:B------:R-:W-:Y:S08]  /*9580*/  HMMA.16816.F32.BF16 R24, R160.reuse, R158, R24 ;  /* 0x0000009ea018723c */ /* 0x040ff00000041818 */
[C---:B---3--:R-:W-:Y:S08]  /*9590*/  HMMA.16816.F32.BF16 R28, R160.reuse, R148, R28 ;  /* 0x00000094a01c723c */ /* 0x048ff0000004181c */
[----:B------:R-:W-:Y:S01]  /*95a0*/  HMMA.16816.F32.BF16 R32, R160, R150, R32 ;  /* 0x00000096a020723c */ /* 0x000fe20000041820 */
[----:B------:R-:W-:Y:S07]  /*95b0*/  LDSM.16.MT88.4 R148, [R135+UR4+0x2900] ;  /* 0x002900048794783b */ /* 0x000fee0008004200 */
[C---:B------:R-:W-:Y:S01]  /*95c0*/  HMMA.16816.F32.BF16 R4, R168.reuse, R172, R4 ;  /* 0x000000aca804723c */ /* 0x040fe20000041804 */
[----:B------:R-:W-:Y:S07]  /*95d0*/  LDSM.16.MT88.4 R156, [R134+UR4+0x2900] ;  /* 0x00290004869c783b */ /* 0x000fee0008004200 */
[C---:B------:R-:W-:Y:S08]  /*95e0*/  HMMA.16816.F32.BF16 R8, R168.reuse, R174, R8 ;  /* 0x000000aea808723c */ /* 0x040ff00000041808 */
[C---:B----4-:R-:W-:Y:S08]  /*95f0*/  HMMA.16816.F32.BF16 R12, R168.reuse, R136, R12 ;  /* 0x00000088a80c723c */ /* 0x050ff0000004180c */
[C---:B------:R-:W-:Y:S04]  /*9600*/  HMMA.16816.F32.BF16 R16, R168.reuse, R138, R16 ;  /* 0x0000008aa810723c */ /* 0x040fe80000041810 */
[----:B------:R-:W-:Y:S02]  /*9610*/  FMNMX.FTZ R0, R4, R133, !PT ;  /* 0x0000008504007209 */ /* 0x000fe40007810000 */
[----:B------:R-:W-:Y:S02]  /*9620*/  FMNMX.FTZ R132, R6, R3, !PT ;  /* 0x0000000306847209 */ /* 0x000fe40007810000 */
[C---:B--2---:R-:W-:Y:S04]  /*9630*/  HMMA.16816.F32.BF16 R20, R168.reuse, R140, R20 ;  /* 0x0000008ca814723c */ /* 0x044fe80000041814 */
        /* <DEDUP_REMOVED lines=44> */
[----:B------:R-:W1:Y:S01]  /*9900*/  LDSM.16.MT88.4 R136, [R135+UR4+0x100] ;  /* 0x000100048788783b */ /* 0x000e620008004200 */
[----:B------:R-:W-:Y:S01]  /*9910*/  FFMA.FTZ R163, R4, c[0x0][0x2d0], -R171 ;  /* 0x0000b40004a37a23 */ /* 0x000fe200000108ab */
[----:B------:R-:W-:Y:S01]  /*9920*/  IADD3 R4, R135, UR4, RZ ;  /* 0x0000000487047c10 */ /* 0x000fe2000fffe0ff */
[C---:B------:R-:W-:Y:S02]  /*9930*/  FADD.FTZ R133, -R0.reuse, R3 ;  /* 0x0000000300857221 */ /* 0x040fe40000010100 */
[----:B------:R-:W-:Y:S01]  /*9940*/  FMUL.FTZ R169, R0, c[0x0][0x2d0] ;  /* 0x0000b40000a97a20 */ /* 0x000fe20000410000 */
[----:B------:R-:W2:Y:S01]  /*9950*/  MUFU.EX2 R132, R132 ;  /* 0x0000008400847308 */ /* 0x000ea20000000800 */
[----:B------:R-:W-:Y:S01]  /*9960*/  FMUL.FTZ R3, R133, c[0x0][0x2d0] ;  /* 0x0000b40085037a20 */ /* 0x000fe20000410000 */
[----:B------:R-:W-:Y:S01]  /*9970*/  IADD3 R133, R183, R4, RZ ;  /* 0x00000004b7857210 */ /* 0x000fe20007ffe0ff */
[--C-:B------:R-:W-:Y:S02]  /*9980*/  FFMA.FTZ R166, R5, c[0x0][0x2d0], -R171.reuse ;  /* 0x0000b40005a67a23 */ /* 0x100fe400000108ab */
[--C-:B------:R-:W-:Y:S02]  /*9990*/  FFMA.FTZ R161, R8, c[0x0][0x2d0], -R171.reuse ;  /* 0x0000b40008a17a23 */ /* 0x100fe400000108ab */
[----:B------:R-:W-:Y:S01]  /*99a0*/  FFMA.FTZ R164, R9, c[0x0][0x2d0], -R171 ;  /* 0x0000b40009a47a23 */ /* 0x000fe200000108ab */
[----:B------:R-:W3:Y:S01]  /*99b0*/  LDSM.16.MT88.4 R140, [R133+0x100] ;  /* 0x00010000858c783b */ /* 0x000ee20000004200 */
[--C-:B------:R-:W-:Y:S01]  /*99c0*/  FFMA.FTZ R168, R6, c[0x0][0x2d0], -R169.reuse ;  /* 0x0000b40006a87a23 */ /* 0x100fe200000108a9 */
[----:B------:R-:W4:Y:S01]  /*99d0*/  MUFU.EX2 R3, R3 ;  /* 0x0000000300037308 */ /* 0x000f220000000800 */
[--C-:B------:R-:W-:Y:S02]  /*99e0*/  FFMA.FTZ R165, R7, c[0x0][0x2d0], -R169.reuse ;  /* 0x0000b40007a57a23 */ /* 0x100fe400000108a9 */
[--C-:B------:R-:W-:Y:S02]  /*99f0*/  FFMA.FTZ R167, R10, c[0x0][0x2d0], -R169.reuse ;  /* 0x0000b4000aa77a23 */ /* 0x100fe400000108a9 */
[----:B------:R-:W-:Y:S01]  /*9a00*/  FFMA.FTZ R162, R11, c[0x0][0x2d0], -R169 ;  /* 0x0000b4000ba27a23 */ /* 0x000fe200000108a9 */
[----:B------:R-:W-:Y:S01]  /*9a10*/  LDSM.16.MT88.4 R152, [R133+0x2900] ;  /* 0x002900008598783b */ /* 0x000fe20000004200 */
[--C-:B------:R-:W-:Y:S02]  /*9a20*/  FFMA.FTZ R172, R16, c[0x0][0x2d0], -R171.reuse ;  /* 0x0000b40010ac7a23 */ /* 0x100fe400000108ab */
[----:B------:R-:W-:Y:S01]  /*9a30*/  FFMA.FTZ R175, R17, c[0x0][0x2d0], -R171 ;  /* 0x0000b40011af7a23 */ /* 0x000fe200000108ab */
[----:B------:R-:W-:Y:S01]  /*9a40*/  MUFU.EX2 R163, R163 ;  /* 0x000000a300a37308 */ /* 0x000fe20000000800 */
[--C-:B------:R-:W-:Y:S02]  /*9a50*/  FFMA.FTZ R216, R18, c[0x0][0x2d0], -R169.reuse ;  /* 0x0000b40012d87a23 */ /* 0x100fe400000108a9 */
[--C-:B------:R-:W-:Y:S02]  /*9a60*/  FFMA.FTZ R217, R19, c[0x0][0x2d0], -R169.reuse ;  /* 0x0000b40013d97a23 */ /* 0x100fe400000108a9 */
[C---:B--2---:R-:W-:Y:S01]  /*9a70*/  FMUL.FTZ R4, R132.reuse, R128 ;  /* 0x0000008084047220 */ /* 0x044fe20000410000 */
[----:B------:R-:W-:Y:S01]  /*9a80*/  LDSM.16.MT88.4 R16, [R133+0x900] ;  /* 0x000900008510783b */ /* 0x000fe20000004200 */
[C---:B------:R-:W-:Y:S02]  /*9a90*/  FMUL.FTZ R5, R132.reuse, R129 ;  /* 0x0000008184057220 */ /* 0x040fe40000410000 */
[C---:B------:R-:W-:Y:S01]  /*9aa0*/  FMUL.FTZ R8, R132.reuse, R124 ;  /* 0x0000007c84087220 */ /* 0x040fe20000410000 */
[----:B------:R-:W2:Y:S01]  /*9ab0*/  MUFU.EX2 R166, R166 ;  /* 0x000000a600a67308 */ /* 0x000ea20000000800 */
[C---:B------:R-:W-:Y:S02]  /*9ac0*/  FMUL.FTZ R9, R132.reuse, R125 ;  /* 0x0000007d84097220 */ /* 0x040fe40000410000 */
[C---:B------:R-:W-:Y:S02]  /*9ad0*/  FMUL.FTZ R100, R132.reuse, R100 ;  /* 0x0000006484647220 */ /* 0x040fe40000410000 */
[C---:B----4-:R-:W-:Y:S02]  /*9ae0*/  FMUL.FTZ R6, R3.reuse, R130 ;  /* 0x0000008203067220 */ /* 0x050fe40000410000 */
[C---:B------:R-:W-:Y:S02]  /*9af0*/  FMUL.FTZ R7, R3.reuse, R131 ;  /* 0x0000008303077220 */ /* 0x040fe40000410000 */
[C---:B------:R-:W-:Y:S01]  /*9b00*/  FMUL.FTZ R10, R3.reuse, R126 ;  /* 0x0000007e030a7220 */ /* 0x040fe20000410000 */
[----:B------:R-:W-:Y:S01]  /*9b10*/  MUFU.EX2 R161, R161 ;  /* 0x000000a100a17308 */ /* 0x000fe20000000800 */
[C---:B------:R-:W-:Y:S02]  /*9b20*/  FMUL.FTZ R11, R3.reuse, R127 ;  /* 0x0000007f030b7220 */ /* 0x040fe40000410000 */
[----:B------:R-:W4:Y:S01]  /*9b30*/  LDSM.16.MT88.4 R124, [R134+UR4+0x100] ;  /* 0x00010004867c783b */ /* 0x000f220008004200 */
[C---:B------:R-:W-:Y:S02]  /*9b40*/  FMUL.FTZ R101, R132.reuse, R101 ;  /* 0x0000006584657220 */ /* 0x040fe40000410000 */
[C---:B------:R-:W-:Y:S02]  /*9b50*/  FMUL.FTZ R102, R3.reuse, R102 ;  /* 0x0000006603667220 */ /* 0x040fe40000410000 */
[C---:B------:R-:W-:Y:S02]  /*9b60*/  FMUL.FTZ R103, R3.reuse, R103 ;  /* 0x0000006703677220 */ /* 0x040fe40000410000 */
[----:B------:R-:W5:Y:S01]  /*9b70*/  MUFU.EX2 R164, R164 ;  /* 0x000000a400a47308 */ /* 0x000f620000000800 */
[C---:B------:R-:W-:Y:S02]  /*9b80*/  FMUL.FTZ R104, R132.reuse, R104 ;  /* 0x0000006884687220 */ /* 0x040fe40000410000 */
[----:B------:R-:W-:Y:S01]  /*9b90*/  FMUL.FTZ R105, R132, R105 ;  /* 0x0000006984697220 */ /* 0x000fe20000410000 */
[----:B--2---:R-:W-:Y:S01]  /*9ba0*/  F2FP.BF16.PACK_AB R128, R166, R163 ;  /* 0x000000a3a680723e */ /* 0x004fe200000010ff */
        /* <DEDUP_REMOVED lines=8> */
[----:B------:R-:W-:Y:S01]  /*9c30*/  FMUL.FTZ R113, R132, R113 ;  /* 0x0000007184717220 */ /* 0x000fe20000410000 */
[----:B------:R-:W2:Y:S01]  /*9c40*/  MUFU.EX2 R165, R165 ;  /* 0x000000a500a57308 */ /* 0x000ea20000000800 */
[C---:B------:R-:W-:Y:S02]  /*9c50*/  FMUL.FTZ R114, R3.reuse, R114 ;  /* 0x0000007203727220 */ /* 0x040fe40000410000 */
[C---:B------:R-:W-:Y:S01]  /*9c60*/  FMUL.FTZ R115, R3.reuse, R115 ;  /* 0x0000007303737220 */ /* 0x040fe20000410000 */
[----:B-----5:R-:W-:Y:S01]  /*9c70*/  F2FP.BF16.PACK_AB R130, R164, R161 ;  /* 0x000000a1a482723e */ /* 0x020fe200000010ff */
        /* <DEDUP_REMOVED lines=9> */
[----:B------:R-:W5:Y:S01]  /*9d10*/  MUFU.EX2 R162, R162 ;  /* 0x000000a200a27308 */ /* 0x000f620000000800 */
[C---:B------:R-:W-:Y:S02]  /*9d20*/  FMUL.FTZ R36, R132.reuse, R36 ;  /* 0x0000002484247220 */ /* 0x040fe40000410000 */
[----:B------:R-:W-:Y:S01]  /*9d30*/  FMUL.FTZ R37, R132, R37 ;  /* 0x0000002584257220 */ /* 0x000fe20000410000 */
[----:B--2---:R-:W-:Y:S01]  /*9d40*/  F2FP.BF16.PACK_AB R129, R165, R168 ;  /* 0x000000a8a581723e */ /* 0x004fe200000010ff */
[C---:B------:R-:W-:Y:S02]  /*9d50*/  FMUL.FTZ R38, R3.reuse, R38 ;  /* 0x0000002603267220 */ /* 0x040fe40000410000 */
[----:B------:R-:W-:Y:S02]  /*9d60*/  FMUL.FTZ R39, R3, R39 ;  /* 0x0000002703277220 */ /* 0x000fe40000410000 */
[--C-:B------:R-:W-:Y:S01]  /*9d70*/  FFMA.FTZ R218, R31, c[0x0][0x2d0], -R169.reuse ;  /* 0x0000b4001fda7a23 */ /* 0x100fe200000108a9 */
[----:B------:R-:W-:Y:S01]  /*9d80*/  MUFU.EX2 R172, R172 ;  /* 0x000000ac00ac7308 */ /* 0x000fe20000000800 */
[----:B------:R-:W-:Y:S02]  /*9d90*/  FFMA.FTZ R219, R34, c[0x0][0x2d0], -R169 ;  /* 0x0000b40022db7a23 */ /* 0x000fe400000108a9 */
[C---:B------:R-:W-:Y:S02]  /*9da0*/  FMUL.FTZ R40, R132.reuse, R40 ;  /* 0x0000002884287220 */ /* 0x040fe40000410000 */
[C---:B------:R-:W-:Y:S02]  /*9db0*/  FMUL.FTZ R41, R132.reuse, R41 ;  /* 0x0000002984297220 */ /* 0x040fe40000410000 */
[C---:B------:R-:W-:Y:S02]  /*9dc0*/  FMUL.FTZ R42, R3.reuse, R42 ;  /* 0x0000002a032a7220 */ /* 0x040fe40000410000 */
[C---:B------:R-:W-:Y:S01]  /*9dd0*/  FMUL.FTZ R43, R3.reuse, R43 ;  /* 0x0000002b032b7220 */ /* 0x040fe20000410000 */
[----:B------:R-:W2:Y:S01]  /*9de0*/  MUFU.EX2 R175, R175 ;  /* 0x000000af00af7308 */ /* 0x000ea20000000800 */
[C---:B------:R-:W-:Y:S02]  /*9df0*/  FMUL.FTZ R44, R132.reuse, R44 ;  /* 0x0000002c842c7220 */ /* 0x040fe40000410000 */
[----:B------:R-:W-:Y:S01]  /*9e00*/  FMUL.FTZ R45, R132, R45 ;  /* 0x0000002d842d7220 */ /* 0x000fe20000410000 */
[----:B-----5:R-:W-:Y:S01]  /*9e10*/  F2FP.BF16.PACK_AB R131, R162, R167 ;  /* 0x000000a7a283723e */ /* 0x020fe200000010ff */
[C---:B------:R-:W-:Y:S02]  /*9e20*/  FMUL.FTZ R46, R3.reuse, R46 ;  /* 0x0000002e032e7220 */ /* 0x040fe40000410000 */
[----:B------:R-:W-:Y:S02]  /*9e30*/  FMUL.FTZ R47, R3, R47 ;  /* 0x0000002f032f7220 */ /* 0x000fe40000410000 */
[C---:B------:R-:W-:Y:S01]  /*9e40*/  FMUL.FTZ R48, R132.reuse, R48 ;  /* 0x0000003084307220 */ /* 0x040fe20000410000 */
[----:B------:R-:W-:Y:S01]  /*9e50*/  MUFU.EX2 R216, R216 ;  /* 0x000000d800d87308 */ /* 0x000fe20000000800 */
[C---:B-1----:R-:W-:Y:S05]  /*9e60*/  HMMA.16816.F32.BF16 R4, R128.reuse, R136, R4 ;  /* 0x000000888004723c */ /* 0x042fea0000041804 */
[----:B------:R-:W-:Y:S02]  /*9e70*/  FMUL.FTZ R49, R132, R49 ;  /* 0x0000003184317220 */ /* 0x000fe40000410000 */
[----:B------:R-:W-:Y:S01]  /*9e80*/  IADD3 R136, R134, UR4, RZ ;  /* 0x0000000486887c10 */ /* 0x000fe2000fffe0ff */
[C---:B------:R-:W-:Y:S01]  /*9e90*/  HMMA.16816.F32.BF16 R8, R128.reuse, R138, R8 ;  /* 0x0000008a8008723c */ /* 0x040fe20000041808 */
[----:B------:R-:W1:Y:S03]  /*9ea0*/  MUFU.EX2 R217, R217 ;  /* 0x000000d900d97308 */ /* 0x000e660000000800 */
[----:B------:R-:W-:Y:S01]  /*9eb0*/  IADD3 R160, R183, R136, RZ ;  /* 0x00000088b7a07210 */ /* 0x000fe20007ffe0ff */
[C---:B------:R-:W-:Y:S02]  /*9ec0*/  FMUL.FTZ R50, R3.reuse, R50 ;  /* 0x0000003203327220 */ /* 0x040fe40000410000 */
[C---:B------:R-:W-:Y:S01]  /*9ed0*/  FMUL.FTZ R51, R3.reuse, R51 ;  /* 0x0000003303337220 */ /* 0x040fe20000410000 */
[C---:B---3--:R-:W-:Y:S01]  /*9ee0*/  HMMA.16816.F32.BF16 R100, R128.reuse, R140, R100 ;  /* 0x0000008c8064723c */ /* 0x048fe20000041864 */
[----:B------:R-:W3:Y:S02]  /*9ef0*/  LDSM.16.MT88.4 R136, [R160+0x100] ;  /* 0x00010000a088783b */ /* 0x000ee40000004200 */
[----:B------:R-:W-:Y:S01]  /*9f00*/  MUFU.EX2 R218, R218 ;  /* 0x000000da00da7308 */ /* 0x000fe20000000800 */
[C---:B------:R-:W-:Y:S02]  /*9f10*/  FMUL.FTZ R52, R132.reuse, R52 ;  /* 0x0000003484347220 */ /* 0x040fe40000410000 */
[C---:B------:R-:W-:Y:S02]  /*9f20*/  FMUL.FTZ R53, R132.reuse, R53 ;  /* 0x0000003584357220 */ /* 0x040fe40000410000 */
[C---:B------:R-:W-:Y:S01]  /*9f30*/  HMMA.16816.F32.BF16 R104, R128.reuse, R142, R104 ;  /* 0x0000008e8068723c */ /* 0x040fe20000041868 */
[----:B------:R-:W5:Y:S03]  /*9f40*/  LDSM.16.MT88.4 R140, [R135+UR4+0x2100] ;  /* 0x00210004878c783b */ /* 0x000f660008004200 */
[C---:B------:R-:W-:Y:S01]  /*9f50*/  FMUL.FTZ R54, R3.reuse, R54 ;  /* 0x0000003603367220 */ /* 0x040fe20000410000 */
[----:B------:R-:W-:Y:S01]  /*9f60*/  MUFU.EX2 R219, R219 ;  /* 0x000000db00db7308 */ /* 0x000fe20000000800 */
[C---:B------:R-:W-:Y:S02]  /*9f70*/  FMUL.FTZ R55, R3.reuse, R55 ;  /* 0x0000003703377220 */ /* 0x040fe40000410000 */
[C---:B----4-:R-:W-:Y:S01]  /*9f80*/  HMMA.16816.F32.BF16 R108, R128.reuse, R124, R108 ;  /* 0x0000007c806c723c */ /* 0x050fe2000004186c */
[----:B------:R-:W-:Y:S03]  /*9f90*/  LDSM.16.MT88.4 R144, [R160+0x900] ;  /* 0x00090000a090783b */ /* 0x000fe60000004200 */
[C---:B------:R-:W-:Y:S02]  /*9fa0*/  FMUL.FTZ R56, R132.reuse, R56 ;  /* 0x0000003884387220 */ /* 0x040fe40000410000 */
[C---:B------:R-:W-:Y:S02]  /*9fb0*/  FMUL.FTZ R57, R132.reuse, R57 ;  /* 0x0000003984397220 */ /* 0x040fe40000410000 */
[C---:B------:R-:W-:Y:S01]  /*9fc0*/  HMMA.16816.F32.BF16 R112, R128.reuse, R126, R112 ;  /* 0x0000007e8070723c */ /* 0x040fe20000041870 */
[----:B------:R-:W4:Y:S03]  /*9fd0*/  LDSM.16.MT88.4 R124, [R133+0x2100] ;  /* 0x00210000857c783b */ /* 0x000f260000004200 */
[C---:B------:R-:W-:Y:S02]  /*9fe0*/  FMUL.FTZ R58, R3.reuse, R58 ;  /* 0x0000003a033a7220 */ /* 0x040fe40000410000 */
[C---:B------:R-:W-:Y:S02]  /*9ff0*/  FMUL.FTZ R59, R3.reuse, R59 ;  /* 0x0000003b033b7220 */ /* 0x040fe40000410000 */
[C---:B------:R-:W-:Y:S04]  /*a000*/  FMUL.FTZ R60, R132.reuse, R60 ;  /* 0x0000003c843c7220 */ /* 0x040fe80000410000 */
[C---:B------:R-:W-:Y:S02]  /*a010*/  FMUL.FTZ R61, R132.reuse, R61 ;  /* 0x0000003d843d7220 */ /* 0x040fe40000410000 */
[C---:B------:R-:W-:Y:S02]  /*a020*/  FMUL.FTZ R62, R3.reuse, R62 ;  /* 0x0000003e033e7220 */ /* 0x040fe40000410000 */
[C---:B------:R-:W-:Y:S01]  /*a030*/  FMUL.FTZ R63, R3.reuse, R63 ;  /* 0x0000003f033f7220 */ /* 0x040fe20000410000 */
[C---:B---3--:R-:W-:Y:S03]  /*a040*/  HMMA.16816.F32.BF16 R116, R128.reuse, R136, R116 ;  /* 0x000000888074723c */ /* 0x048fe60000041874 */
[C---:B------:R-:W-:Y:S02]  /*a050*/  FMUL.FTZ R64, R132.reuse, R64 ;  /* 0x0000004084407220 */ /* 0x040fe40000410000 */
[C---:B------:R-:W-:Y:S02]  /*a060*/  FMUL.FTZ R65, R132.reuse, R65 ;  /* 0x0000004184417220 */ /* 0x040fe40000410000 */
[C---:B------:R-:W-:Y:S01]  /*a070*/  FMUL.FTZ R66, R3.reuse, R66 ;  /* 0x0000004203427220 */ /* 0x040fe20000410000 */
[C---:B------:R-:W-:Y:S01]  /*a080*/  HMMA.16816.F32.BF16 R120, R128.reuse, R138, R120 ;  /* 0x0000008a8078723c */ /* 0x040fe20000041878 */
[----:B------:R-:W3:Y:S03]  /*a090*/  LDSM.16.MT88.4 R136, [R134+UR4+0x2100] ;  /* 0x002100048688783b */ /* 0x000ee60008004200 */
        /* <DEDUP_REMOVED lines=11> */
[C---:B------:R-:W-:Y:S02]  /*a150*/  FMUL.FTZ R74, R3.reuse, R74 ;  /* 0x0000004a034a7220 */ /* 0x040fe40000410000 */
[C---:B------:R-:W-:Y:S01]  /*a160*/  HMMA.16816.F32.BF16 R48, R128.reuse, R126, R48 ;  /* 0x0000007e8030723c */ /* 0x040fe20000041830 */
[----:B------:R-:W4:Y:S03]  /*a170*/  LDSM.16.MT88.4 R124, [R135+UR4+0x4100] ;  /* 0x00410004877c783b */ /* 0x000f260008004200 */
        /* <DEDUP_REMOVED lines=8> */
[----:B------:R-:W3:Y:S03]  /*a200*/  LDSM.16.MT88.4 R136, [R133+0x4100] ;  /* 0x004100008588783b */ /* 0x000ee60000004200 */
[C---:B------:R-:W-:Y:S02]  /*a210*/  FMUL.FTZ R81, R132.reuse, R81 ;  /* 0x0000005184517220 */ /* 0x040fe40000410000 */
[C---:B------:R-:W-:Y:S02]  /*a220*/  FMUL.FTZ R82, R3.reuse, R82 ;  /* 0x0000005203527220 */ /* 0x040fe40000410000 */
[C---:B-----5:R-:W-:Y:S04]  /*a230*/  HMMA.16816.F32.BF16 R60, R128.reuse, R140, R60 ;  /* 0x0000008c803c723c */ /* 0x060fe8000004183c */
[C---:B------:R-:W-:Y:S02]  /*a240*/  FMUL.FTZ R83, R3.reuse, R83 ;  /* 0x0000005303537220 */ /* 0x040fe40000410000 */
[C---:B------:R-:W-:Y:S02]  /*a250*/  FMUL.FTZ R84, R132.reuse, R84 ;  /* 0x0000005484547220 */ /* 0x040fe40000410000 */
[C---:B------:R-:W-:Y:S01]  /*a260*/  HMMA.16816.F32.BF16 R64, R128.reuse, R142, R64 ;  /* 0x0000008e8040723c */ /* 0x040fe20000041840 */
[----:B------:R-:W5:Y:S03]  /*a270*/  LDSM.16.MT88.4 R140, [R134+UR4+0x4100] ;  /* 0x00410004868c783b */ /* 0x000f660008004200 */
[----:B------:R-:W-:Y:S02]  /*a280*/  FMUL.FTZ R85, R132, R85 ;  /* 0x0000005584557220 */ /* 0x000fe40000410000 */
[C---:B------:R-:W-:Y:S02]  /*a290*/  FMUL.FTZ R86, R3.reuse, R86 ;  /* 0x0000005603567220 */ /* 0x040fe40000410000 */
[C---:B----4-:R-:W-:Y:S04]  /*a2a0*/  HMMA.16816.F32.BF16 R68, R128.reuse, R124, R68 ;  /* 0x0000007c8044723c */ /* 0x050fe80000041844 */
[----:B------:R-:W-:Y:S02]  /*a2b0*/  FMUL.FTZ R87, R3, R87 ;  /* 0x0000005703577220 */ /* 0x000fe40000410000 */
[--C-:B------:R-:W-:Y:S02]  /*a2c0*/  FFMA.FTZ R170, R12, c[0x0][0x2d0], -R171.reuse ;  /* 0x0000b4000caa7a23 */ /* 0x100fe400000108ab */
[C---:B------:R-:W-:Y:S01]  /*a2d0*/  HMMA.16816.F32.BF16 R72, R128.reuse, R126, R72 ;  /* 0x0000007e8048723c */ /* 0x040fe20000041848 */
[----:B------:R-:W4:Y:S03]  /*a2e0*/  LDSM.16.MT88.4 R124, [R160+0x4100] ;  /* 0x00410000a07c783b */ /* 0x000f260000004200 */
[----:B------:R-:W-:Y:S01]  /*a2f0*/  FFMA.FTZ R173, R13, c[0x0][0x2d0], -R171 ;  /* 0x0000b4000dad7a23 */ /* 0x000fe200000108ab */
[----:B------:R-:W-:Y:S01]  /*a300*/  MUFU.EX2 R170, R170 ;  /* 0x000000aa00aa7308 */ /* 0x000fe20000000800 */
[--C-:B------:R-:W-:Y:S01]  /*a310*/  FFMA.FTZ R174, R14, c[0x0][0x2d0], -R169.reuse ;  /* 0x0000b4000eae7a23 */ /* 0x100fe200000108a9 */
[----:B--2---:R-:W-:Y:S01]  /*a320*/  F2FP.BF16.PACK_AB R14, R175, R172 ;  /* 0x000000acaf0e723e */ /* 0x004fe200000010ff */
[----:B------:R-:W-:Y:S01]  /*a330*/  FFMA.FTZ R215, R15, c[0x0][0x2d0], -R169 ;  /* 0x0000b4000fd77a23 */ /* 0x000fe200000108a9 */
[C---:B---3--:R-:W-:Y:S03]  /*a340*/  HMMA.16816.F32.BF16 R76, R128.reuse, R136, R76 ;  /* 0x00000088804c723c */ /* 0x048fe6000004184c */
[C---:B------:R-:W-:Y:S01]  /*a350*/  FMUL.FTZ R88, R132.reuse, R88 ;  /* 0x0000005884587220 */ /* 0x040fe20000410000 */
[----:B-1----:R-:W-:Y:S01]  /*a360*/  F2FP.BF16.PACK_AB R15, R217, R216 ;  /* 0x000000d8d90f723e */ /* 0x002fe200000010ff */
[C---:B------:R-:W-:Y:S01]  /*a370*/  FMUL.FTZ R89, R132.reuse, R89 ;  /* 0x0000005984597220 */ /* 0x040fe20000410000 */
[----:B------:R-:W1:Y:S01]  /*a380*/  MUFU.EX2 R173, R173 ;  /* 0x000000ad00ad7308 */ /* 0x000e620000000800 */
[C---:B------:R-:W-:Y:S01]  /*a390*/  FMUL.FTZ R90, R3.reuse, R90 ;  /* 0x0000005a035a7220 */ /* 0x040fe20000410000 */
[C---:B------:R-:W-:Y:S01]  /*a3a0*/  HMMA.16816.F32.BF16 R80, R128.reuse, R138, R80 ;  /* 0x0000008a8050723c */ /* 0x040fe20000041850 */
[----:B------:R-:W2:Y:S03]  /*a3b0*/  LDSM.16.MT88.4 R136, [R135+UR4+0x900] ;  /* 0x000900048788783b */ /* 0x000ea60008004200 */
[C---:B------:R-:W-:Y:S02]  /*a3c0*/  FMUL.FTZ R91, R3.reuse, R91 ;  /* 0x0000005b035b7220 */ /* 0x040fe40000410000 */
[C---:B------:R-:W-:Y:S02]  /*a3d0*/  FMUL.FTZ R92, R132.reuse, R92 ;  /* 0x0000005c845c7220 */ /* 0x040fe40000410000 */
[C---:B-----5:R-:W-:Y:S01]  /*a3e0*/  HMMA.16816.F32.BF16 R84, R128.reuse, R140, R84 ;  /* 0x0000008c8054723c */ /* 0x060fe20000041854 */
[----:B------:R-:W-:Y:S03]  /*a3f0*/  MUFU.EX2 R174, R174 ;  /* 0x000000ae00ae7308 */ /* 0x000fe60000000800 */
[C---:B------:R-:W-:Y:S02]  /*a400*/  FMUL.FTZ R93, R132.reuse, R93 ;  /* 0x0000005d845d7220 */ /* 0x040fe40000410000 */
[C---:B------:R-:W-:Y:S02]  /*a410*/  FMUL.FTZ R94, R3.reuse, R94 ;  /* 0x0000005e035e7220 */ /* 0x040fe40000410000 */
[C---:B------:R-:W-:Y:S01]  /*a420*/  HMMA.16816.F32.BF16 R88, R128.reuse, R142, R88 ;  /* 0x0000008e8058723c */ /* 0x040fe20000041858 */
[----:B------:R-:W3:Y:S02]  /*a430*/  LDSM.16.MT88.4 R140, [R134+UR4+0x900] ;  /* 0x00090004868c783b */ /* 0x000ee40008004200 */
[----:B------:R-:W5:Y:S01]  /*a440*/  MUFU.EX2 R215, R215 ;  /* 0x000000d700d77308 */ /* 0x000f620000000800 */
[----:B------:R-:W-:Y:S02]  /*a450*/  FMUL.FTZ R95, R3, R95 ;  /* 0x0000005f035f7220 */ /* 0x000fe40000410000 */
[C---:B------:R-:W-:Y:S01]  /*a460*/  FMUL.FTZ R96, R132.reuse, R96 ;  /* 0x0000006084607220 */ /* 0x040fe20000410000 */
[----:B-1----:R-:W-:Y:S01]  /*a470*/  F2FP.BF16.PACK_AB R12, R173, R170 ;  /* 0x000000aaad0c723e */ /* 0x002fe200000010ff */
[C---:B------:R-:W-:Y:S03]  /*a480*/  FMUL.FTZ R97, R132.reuse, R97 ;  /* 0x0000006184617220 */ /* 0x040fe60000410000 */
[C---:B----4-:R-:W-:Y:S03]  /*a490*/  HMMA.16816.F32.BF16 R92, R128.reuse, R124, R92 ;  /* 0x0000007c805c723c */ /* 0x050fe6000004185c */
[C---:B------:R-:W-:Y:S02]  /*a4a0*/  FMUL.FTZ R98, R3.reuse, R98 ;  /* 0x0000006203627220 */ /* 0x040fe40000410000 */
[C---:B------:R-:W-:Y:S02]  /*a4b0*/  FMUL.FTZ R99, R3.reuse, R99 ;  /* 0x0000006303637220 */ /* 0x040fe40000410000 */
[----:B------:R-:W-:Y:S02]  /*a4c0*/  FFMA.FTZ R168, R3, R206, R168 ;  /* 0x000000ce03a87223 */ /* 0x000fe400000100a8 */
[----:B------:R-:W-:Y:S03]  /*a4d0*/  FFMA.FTZ R163, R132, R207, R163 ;  /* 0x000000cf84a37223 */ /* 0x000fe600000100a3 */
[----:B------:R-:W-:Y:S01]  /*a4e0*/  HMMA.16816.F32.BF16 R96, R128, R126, R96 ;  /* 0x0000007e8060723c */ /* 0x000fe20000041860 */
[----:B------:R-:W1:Y:S02]  /*a4f0*/  LDSM.16.MT88.4 R124, [R160+0x2900] ;  /* 0x00290000a07c783b */ /* 0x000e640000004200 */
[----:B------:R-:W-:Y:S01]  /*a500*/  FADD.FTZ R166, R166, R163 ;  /* 0x000000a3a6a67221 */ /* 0x000fe20000010000 */
[----:B-----5:R-:W-:Y:S01]  /*a510*/  F2FP.BF16.PACK_AB R13, R215, R174 ;  /* 0x000000aed70d723e */ /* 0x020fe200000010ff */
[----:B------:R-:W-:Y:S02]  /*a520*/  FADD.FTZ R168, R165, R168 ;  /* 0x000000a8a5a87221 */ /* 0x000fe40000010000 */
[----:B------:R-:W-:Y:S02]  /*a530*/  FADD.FTZ R161, R161, R166 ;  /* 0x000000a6a1a17221 */ /* 0x000fe40000010000 */
[----:B------:R-:W-:Y:S02]  /*a540*/  LDSM.16.MT88.4 R128, [R133+0x4900] ;  /* 0x004900008580783b */ /* 0x000fe40000004200 */
[C---:B--2---:R-:W-:Y:S05]  /*a550*/  HMMA.16816.F32.BF16 R4, R12.reuse, R136, R4 ;  /* 0x000000880c04723c */ /* 0x044fea0000041804 */
[----:B------:R-:W-:Y:S03]  /*a560*/  FADD.FTZ R167, R167, R168 ;  /* 0x000000a8a7a77221 */ /* 0x000fe60000010000 */
[C---:B------:R-:W-:Y:S01]  /*a570*/  HMMA.16816.F32.BF16 R8, R12.reuse, R138, R8 ;  /* 0x0000008a0c08723c */ /* 0x040fe20000041808 */
[----:B------:R-:W-:Y:S03]  /*a580*/  LDSM.16.MT88.4 R136, [R134+UR4+0x4900] ;  /* 0x004900048688783b */ /* 0x000fe60008004200 */
[----:B------:R-:W-:Y:S04]  /*a590*/  FADD.FTZ R167, R162, R167 ;  /* 0x000000a7a2a77221 */ /* 0x000fe80000010000 */
[C---:B------:R-:W-:Y:S04]  /*a5a0*/  HMMA.16816.F32.BF16 R100, R12.reuse, R16, R100 ;  /* 0x000000100c64723c */ /* 0x040fe80000041864 */
[----:B------:R-:W-:Y:S04]  /*a5b0*/  FADD.FTZ R174, R174, R167 ;  /* 0x000000a7aeae7221 */ /* 0x000fe80000010000 */
[C---:B------:R-:W-:Y:S01]  /*a5c0*/  HMMA.16816.F32.BF16 R104, R12.reuse, R18, R104 ;  /* 0x000000120c68723c */ /* 0x040fe20000041868 */
[----:B------:R-:W2:Y:S03]  /*a5d0*/  LDSM.16.MT88.4 R16, [R135+UR4+0x4900] ;  /* 0x004900048710783b */ /* 0x000ea60008004200 */
[----:B------:R-:W-:Y:S04]  /*a5e0*/  FADD.FTZ R215, R215, R174 ;  /* 0x000000aed7d77221 */ /* 0x000fe80000010000 */
[C---:B---3--:R-:W-:Y:S04]  /*a5f0*/  HMMA.16816.F32.BF16 R108, R12.reuse, R140, R108 ;  /* 0x0000008c0c6c723c */ /* 0x048fe8000004186c */
[----:B------:R-:W-:Y:S04]  /*a600*/  FADD.FTZ R216, R216, R215 ;  /* 0x000000d7d8d87221 */ /* 0x000fe80000010000 */
[C---:B------:R-:W-:Y:S01]  /*a610*/  HMMA.16816.F32.BF16 R112, R12.reuse, R142, R112 ;  /* 0x0000008e0c70723c */ /* 0x040fe20000041870 */
[----:B------:R-:W-:Y:S03]  /*a620*/  LDSM.16.MT88.4 R140, [R134+UR4+0x1100] ;  /* 0x00110004868c783b */ /* 0x000fe60008004200 */
[----:B------:R-:W-:Y:S04]  /*a630*/  FADD.FTZ R217, R217, R216 ;  /* 0x000000d8d9d97221 */ /* 0x000fe80000010000 */
        /* <DEDUP_REMOVED lines=10> */
[----:B------:R-:W-:Y:S03]  /*a6e0*/  FFMA.FTZ R151, R25, c[0x0][0x2d0], -R171 ;  /* 0x0000b40019977a23 */ /* 0x000fe600000108ab */
[--C-:B------:R-:W-:Y:S01]  /*a6f0*/  FFMA.FTZ R152, R22, c[0x0][0x2d0], -R169.reuse ;  /* 0x0000b40016987a23 */ /* 0x100fe200000108a9 */
[C---:B------:R-:W-:Y:S01]  /*a700*/  HMMA.16816.F32.BF16 R48, R12.reuse, R154, R48 ;  /* 0x0000009a0c30723c */ /* 0x040fe20000041830 */
[----:B------:R-:W3:Y:S03]  /*a710*/  MUFU.EX2 R149, R149 ;  /* 0x0000009500957308 */ /* 0x000ee60000000800 */
[--C-:B------:R-:W-:Y:S02]  /*a720*/  FFMA.FTZ R153, R23, c[0x0][0x2d0], -R169.reuse ;  /* 0x0000b40017997a23 */ /* 0x100fe400000108a9 */
[----:B------:R-:W-:Y:S01]  /*a730*/  LDSM.16.MT88.4 R20, [R133+0x1100] ;  /* 0x001100008514783b */ /* 0x000fe20000004200 */
[--C-:B------:R-:W-:Y:S01]  /*a740*/  FFMA.FTZ R154, R26, c[0x0][0x2d0], -R169.reuse ;  /* 0x0000b4001a9a7a23 */ /* 0x100fe200000108a9 */
[C---:B------:R-:W-:Y:S03]  /*a750*/  HMMA.16816.F32.BF16 R52, R12.reuse, R156, R52 ;  /* 0x0000009c0c34723c */ /* 0x040fe60000041834 */
[----:B------:R-:W-:Y:S01]  /*a760*/  MUFU.EX2 R150, R150 ;  /* 0x0000009600967308 */ /* 0x000fe20000000800 */
[----:B------:R-:W-:Y:S02]  /*a770*/  FFMA.FTZ R155, R27, c[0x0][0x2d0], -R169 ;  /* 0x0000b4001b9b7a23 */ /* 0x000fe400000108a9 */
[----:B------:R-:W-:Y:S01]  /*a780*/  LDSM.16.MT88.4 R24, [R160+0x1100] ;  /* 0x00110000a018783b */ /* 0x000fe20000004200 */
[--C-:B------:R-:W-:Y:S01]  /*a790*/  FFMA.FTZ R156, R28, c[0x0][0x2d0], -R171.reuse ;  /* 0x0000b4001c9c7a23 */ /* 0x100fe200000108ab */
[C---:B------:R-:W-:Y:S04]  /*a7a0*/  HMMA.16816.F32.BF16 R56, R12.reuse, R158, R56 ;  /* 0x0000009e0c38723c */ /* 0x040fe80000041838 */
[--C-:B------:R-:W-:Y:S01]  /*a7b0*/  FFMA.FTZ R157, R29, c[0x0][0x2d0], -R171.reuse ;  /* 0x0000b4001d9d7a23 */ /* 0x100fe200000108ab */
[----:B------:R-:W4:Y:S02]  /*a7c0*/  MUFU.EX2 R151, R151 ;  /* 0x0000009700977308 */ /* 0x000f240000000800 */
[--C-:B------:R-:W-:Y:S01]  /*a7d0*/  FFMA.FTZ R158, R32, c[0x0][0x2d0], -R171.reuse ;  /* 0x0000b400209e7a23 */ /* 0x100fe200000108ab */
[C---:B-1----:R-:W-:Y:S04]  /*a7e0*/  HMMA.16816.F32.BF16 R60, R12.reuse, R124, R60 ;  /* 0x0000007c0c3c723c */ /* 0x042fe8000004183c */
[----:B------:R-:W-:Y:S02]  /*a7f0*/  FFMA.FTZ R171, R33, c[0x0][0x2d0], -R171 ;  /* 0x0000b40021ab7a23 */ /* 0x000fe400000108ab */
[--C-:B------:R-:W-:Y:S01]  /*a800*/  FFMA.FTZ R159, R30, c[0x0][0x2d0], -R169.reuse ;  /* 0x0000b4001e9f7a23 */ /* 0x100fe200000108a9 */
[----:B------:R-:W-:Y:S01]  /*a810*/  MUFU.EX2 R152, R152 ;  /* 0x0000009800987308 */ /* 0x000fe20000000800 */
[C---:B------:R-:W-:Y:S01]  /*a820*/  HMMA.16816.F32.BF16 R64, R12.reuse, R126, R64 ;  /* 0x0000007e0c40723c */ /* 0x040fe20000041840 */
[----:B------:R-:W1:Y:S03]  /*a830*/  LDSM.16.MT88.4 R124, [R160+0x4900] ;  /* 0x00490000a07c783b */ /* 0x000e660000004200 */
[----:B------:R-:W-:Y:S04]  /*a840*/  FFMA.FTZ R169, R35, c[0x0][0x2d0], -R169 ;  /* 0x0000b40023a97a23 */ /* 0x000fe800000108a9 */
[C---:B--2---:R-:W-:Y:S01]  /*a850*/  HMMA.16816.F32.BF16 R68, R12.reuse, R16, R68 ;  /* 0x000000100c44723c */ /* 0x044fe20000041844 */
[----:B------:R-:W-:Y:S01]  /*a860*/  LDSM.16.MT88.4 R28, [R133+0x1900] ;  /* 0x00190000851c783b */ /* 0x000fe20000004200 */
[----:B------:R-:W2:Y:S06]  /*a870*/  MUFU.EX2 R153, R153 ;  /* 0x0000009900997308 */ /* 0x000eac0000000800 */
[C---:B------:R-:W-:Y:S01]  /*a880*/  HMMA.16816.F32.BF16 R72, R12.reuse, R18, R72 ;  /* 0x000000120c48723c */ /* 0x040fe20000041848 */
[----:B------:R-:W5:Y:S03]  /*a890*/  LDSM.16.MT88.4 R16, [R135+UR4+0x1100] ;  /* 0x001100048710783b */ /* 0x000f660008004200 */
[----:B------:R-:W-:Y:S04]  /*a8a0*/  MUFU.EX2 R154, R154 ;  /* 0x0000009a009a7308 */ /* 0x000fe80000000800 */
[C---:B------:R-:W-:Y:S01]  /*a8b0*/  HMMA.16816.F32.BF16 R76, R12.reuse, R128, R76 ;  /* 0x000000800c4c723c */ /* 0x040fe2000004184c */
[----:B------:R-:W-:Y:S05]  /*a8c0*/  LDSM.16.MT88.4 R32, [R134+UR4+0x1900] ;  /* 0x001900048620783b */ /* 0x000fea0008004200 */
[----:B------:R-:W1:Y:S02]  /*a8d0*/  MUFU.EX2 R155, R155 ;  /* 0x0000009b009b7308 */ /* 0x000e640000000800 */
[C---:B------:R-:W-:Y:S01]  /*a8e0*/  HMMA.16816.F32.BF16 R80, R12.reuse, R130, R80 ;  /* 0x000000820c50723c */ /* 0x040fe20000041850 */
[----:B------:R-:W2:Y:S07]  /*a8f0*/  LDSM.16.MT88.4 R128, [R135+UR4+0x3100] ;  /* 0x003100048780783b */ /* 0x000eae0008004200 */
[C---:B------:R-:W-:Y:S01]  /*a900*/  HMMA.16816.F32.BF16 R84, R12.reuse, R136, R84 ;  /* 0x000000880c54723c */ /* 0x040fe20000041854 */
[----:B------:R-:W-:Y:S07]  /*a910*/  MUFU.EX2 R156, R156 ;  /* 0x0000009c009c7308 */ /* 0x000fee0000000800 */
[C---:B------:R-:W-:Y:S01]  /*a920*/  HMMA.16816.F32.BF16 R88, R12.reuse, R138, R88 ;  /* 0x0000008a0c58723c */ /* 0x040fe20000041858 */
[----:B------:R-:W-:Y:S02]  /*a930*/  LDSM.16.MT88.4 R136, [R160+0x1900] ;  /* 0x00190000a088783b */ /* 0x000fe40000004200 */
[----:B------:R-:W2:Y:S05]  /*a940*/  MUFU.EX2 R157, R157 ;  /* 0x0000009d009d7308 */ /* 0x000eaa0000000800 */
[C---:B-1----:R-:W-:Y:S05]  /*a950*/  HMMA.16816.F32.BF16 R92, R12.reuse, R124, R92 ;  /* 0x0000007c0c5c723c */ /* 0x042fea000004185c */
[----:B------:R-:W-:Y:S03]  /*a960*/  MUFU.EX2 R158, R158 ;  /* 0x0000009e009e7308 */ /* 0x000fe60000000800 */
[----:B------:R-:W-:Y:S01]  /*a970*/  HMMA.16816.F32.BF16 R96, R12, R126, R96 ;  /* 0x0000007e0c60723c */ /* 0x000fe20000041860 */
[----:B------:R-:W1:Y:S06]  /*a980*/  LDSM.16.MT88.4 R124, [R133+0x3100] ;  /* 0x00310000857c783b */ /* 0x000e6c0000004200 */
[----:B---3--:R-:W-:Y:S01]  /*a990*/  F2FP.BF16.PACK_AB R12, R149, R148 ;  /* 0x00000094950c723e */ /* 0x008fe200000010ff */
[----:B------:R-:W3:Y:S01]  /*a9a0*/  MUFU.EX2 R171, R171 ;  /* 0x000000ab00ab7308 */ /* 0x000ee20000000800 */
[----:B----4-:R-:W-:Y:S03]  /*a9b0*/  F2FP.BF16.PACK_AB R14, R151, R150 ;  /* 0x00000096970e723e */ /* 0x010fe600000010ff */
[----:B--2---:R-:W-:Y:S01]  /*a9c0*/  F2FP.BF16.PACK_AB R13, R153, R152 ;  /* 0x00000098990d723e */ /* 0x004fe200000010ff */
[----:B------:R-:W-:Y:S01]  /*a9d0*/  FADD.FTZ R152, R152, R217 ;  /* 0x000000d998987221 */ /* 0x000fe20000010000 */
[----:B------:R-:W-:Y:S03]  /*a9e0*/  F2FP.BF16.PACK_AB R15, R155, R154 ;  /* 0x0000009a9b0f723e */ /* 0x000fe600000010ff */
[----:B------:R-:W-:Y:S01]  /*a9f0*/  FADD.FTZ R153, R153, R152 ;  /* 0x0000009899997221 */ /* 0x000fe20000010000 */
[----:B------:R-:W2:Y:S03]  /*aa00*/  MUFU.EX2 R159, R159 ;  /* 0x0000009f009f7308 */ /* 0x000ea60000000800 */
[C---:B-----5:R-:W-:Y:S03]  /*aa10*/  HMMA.16816.F32.BF16 R4, R12.reuse, R16, R4 ;  /* 0x000000100c04723c */ /* 0x060fe60000041804 */
[----:B------:R-:W-:Y:S04]  /*aa20*/  FADD.FTZ R154, R154, R153 ;  /* 0x000000999a9a7221 */ /* 0x000fe80000010000 */
[----:B------:R-:W4:Y:S01]  /*aa30*/  MUFU.EX2 R220, R169 ;  /* 0x000000a900dc7308 */ /* 0x000f220000000800 */
[C---:B------:R-:W-:Y:S01]  /*aa40*/  HMMA.16816.F32.BF16 R8, R12.reuse, R18, R8 ;  /* 0x000000120c08723c */ /* 0x040fe20000041808 */
[----:B------:R-:W5:Y:S03]  /*aa50*/  LDSM.16.MT88.4 R16, [R134+UR4+0x3100] ;  /* 0x003100048610783b */ /* 0x000f660008004200 */
[----:B------:R-:W-:Y:S04]  /*aa60*/  FADD.FTZ R154, R155, R154 ;  /* 0x0000009a9b9a7221 */ /* 0x000fe80000010000 */
[C---:B------:R-:W-:Y:S08]  /*aa70*/  HMMA.16816.F32.BF16 R100, R12.reuse, R20, R100 ;  /* 0x000000140c64723c */ /* 0x040ff00000041864 */
[C---:B------:R-:W-:Y:S01]  /*aa80*/  HMMA.16816.F32.BF16 R104, R12.reuse, R22, R104 ;  /* 0x000000160c68723c */ /* 0x040fe20000041868 */
[----:B------:R-:W1:Y:S07]  /*aa90*/  LDSM.16.MT88.4 R20, [R160+0x3100] ;  /* 0x00310000a014783b */ /* 0x000e6e0000004200 */
[C---:B------:R-:W-:Y:S08]  /*aaa0*/  HMMA.16816.F32.BF16 R108, R12.reuse, R140, R108 ;  /* 0x0000008c0c6c723c */ /* 0x040ff0000004186c */
[C---:B------:R-:W-:Y:S01]  /*aab0*/  HMMA.16816.F32.BF16 R112, R12.reuse, R142, R112 ;  /* 0x0000008e0c70723c */ /* 0x040fe20000041870 */
[----:B------:R-:W-:Y:S07]  /*aac0*/  LDSM.16.MT88.4 R140, [R135+UR4+0x3900] ;  /* 0x00390004878c783b */ /* 0x000fee0008004200 */
[C---:B------:R-:W-:Y:S08]  /*aad0*/  HMMA.16816.F32.BF16 R116, R12.reuse, R24, R116 ;  /* 0x000000180c74723c */ /* 0x040ff00000041874 */
[C---:B------:R-:W-:Y:S01]  /*aae0*/  HMMA.16816.F32.BF16 R120, R12.reuse, R26, R120 ;  /* 0x0000001a0c78723c */ /* 0x040fe20000041878 */
[----:B------:R-:W2:Y:S07]  /*aaf0*/  LDSM.16.MT88.4 R24, [R135+UR4+0x5100] ;  /* 0x005100048718783b */ /* 0x000eae0008004200 */
[C---:B------:R-:W-:Y:S08]  /*ab00*/  HMMA.16816.F32.BF16 R36, R12.reuse, R128, R36 ;  /* 0x000000800c24723c */ /* 0x040ff00000041824 */
[C---:B------:R-:W-:Y:S08]  /*ab10*/  HMMA.16816.F32.BF16 R40, R12.reuse, R130, R40 ;  /* 0x000000820c28723c */ /* 0x040ff00000041828 */
[C---:B-1----:R-:W-:Y:S08]  /*ab20*/  HMMA.16816.F32.BF16 R44, R12.reuse, R124, R44 ;  /* 0x0000007c0c2c723c */ /* 0x042ff0000004182c */
[C---:B------:R-:W-:Y:S01]  /*ab30*/  HMMA.16816.F32.BF16 R48, R12.reuse, R126, R48 ;  /* 0x0000007e0c30723c */ /* 0x040fe20000041830 */
[----:B------:R-:W1:Y:S07]  /*ab40*/  LDSM.16.MT88.4 R124, [R133+0x5100] ;  /* 0x00510000857c783b */ /* 0x000e6e0000004200 */
[C---:B-----5:R-:W-:Y:S08]  /*ab50*/  HMMA.16816.F32.BF16 R52, R12.reuse, R16, R52 ;  /* 0x000000100c34723c */ /* 0x060ff00000041834 */
[C---:B------:R-:W-:Y:S01]  /*ab60*/  HMMA.16816.F32.BF16 R56, R12.reuse, R18, R56 ;  /* 0x000000120c38723c */ /* 0x040fe20000041838 */
[----:B------:R-:W5:Y:S07]  /*ab70*/  LDSM.16.MT88.4 R16, [R134+UR4+0x5100] ;  /* 0x005100048610783b */ /* 0x000f6e0008004200 */
[C---:B------:R-:W-:Y:S08]  /*ab80*/  HMMA.16816.F32.BF16 R60, R12.reuse, R20, R60 ;  /* 0x000000140c3c723c */ /* 0x040ff0000004183c */
[C---:B------:R-:W-:Y:S01]  /*ab90*/  HMMA.16816.F32.BF16 R64, R12.reuse, R22, R64 ;  /* 0x000000160c40723c */ /* 0x040fe20000041840 */
[----:B------:R-:W3:Y:S07]  /*aba0*/  LDSM.16.MT88.4 R20, [R160+0x5100] ;  /* 0x00510000a014783b */ /* 0x000eee0000004200 */
[C---:B--2---:R-:W-:Y:S08]  /*abb0*/  HMMA.16816.F32.BF16 R68, R12.reuse, R24, R68 ;  /* 0x000000180c44723c */ /* 0x044ff00000041844 */
[C---:B------:R-:W-:Y:S01]  /*abc0*/  HMMA.16816.F32.BF16 R72, R12.reuse, R26, R72 ;  /* 0x0000001a0c48723c */ /* 0x040fe20000041848 */
[----:B------:R-:W2:Y:S07]  /*abd0*/  LDSM.16.MT88.4 R24, [R135+UR4+0x1900] ;  /* 0x001900048718783b */ /* 0x000eae0008004200 */
[C---:B-1----:R-:W-:Y:S08]  /*abe0*/  HMMA.16816.F32.BF16 R76, R12.reuse, R124, R76 ;  /* 0x0000007c0c4c723c */ /* 0x042ff0000004184c */
[C---:B------:R-:W-:Y:S08]  /*abf0*/  HMMA.16816.F32.BF16 R80, R12.reuse, R126, R80 ;  /* 0x0000007e0c50723c */ /* 0x040ff00000041850 */
[C---:B-----5:R-:W-:Y:S08]  /*ac00*/  HMMA.16816.F32.BF16 R84, R12.reuse, R16, R84 ;  /* 0x000000100c54723c */ /* 0x060ff00000041854 */
[C---:B------:R-:W-:Y:S01]  /*ac10*/  HMMA.16816.F32.BF16 R88, R12.reuse, R18, R88 ;  /* 0x000000120c58723c */ /* 0x040fe20000041858 */
[----:B------:R-:W1:Y:S07]  /*ac20*/  LDSM.16.MT88.4 R16, [R134+UR4+0x3900] ;  /* 0x003900048610783b */ /* 0x000e6e0008004200 */
[C---:B---3--:R-:W-:Y:S07]  /*ac30*/  HMMA.16816.F32.BF16 R92, R12.reuse, R20, R92 ;  /* 0x000000140c5c723c */ /* 0x048fee000004185c */
[----:B------:R-:W-:Y:S01]  /*ac40*/  IADD3 R20, R214, -0x2, RZ ;  /* 0xfffffffed6147810 */ /* 0x000fe20007ffe0ff */
[----:B------:R-:W-:Y:S03]  /*ac50*/  HMMA.16816.F32.BF16 R96, R12, R22, R96 ;  /* 0x000000160c60723c */ /* 0x000fe60000041860 */
[----:B------:R-:W-:Y:S04]  /*ac60*/  ISETP.GE.AND P6, PT, R20, R189, PT ;  /* 0x000000bd1400720c */ /* 0x000fe80003fc6270 */
[----:B------:R-:W-:Y:S02]  /*ac70*/  F2FP.BF16.PACK_AB R12, R157, R156 ;  /* 0x0000009c9d0c723e */ /* 0x000fe400000010ff */
[----:B------:R-:W-:Y:S03]  /*ac80*/  F2FP.BF16.PACK_AB R14, R171, R158 ;  /* 0x0000009eab0e723e */ /* 0x000fe600000010ff */
[----:B------:R-:W-:Y:S01]  /*ac90*/  F2FP.BF16.PACK_AB R13, R218, R159 ;  /* 0x0000009fda0d723e */ /* 0x000fe200000010ff */
[----:B------:R-:W-:Y:S01]  /*aca0*/  FADD.FTZ R159, R159, R154 ;  /* 0x0000009a9f9f7221 */ /* 0x000fe20000010000 */
[----:B----4-:R-:W-:Y:S03]  /*acb0*/  F2FP.BF16.PACK_AB R15, R220, R219 ;  /* 0x000000dbdc0f723e */ /* 0x010fe600000010ff */
[----:B------:R-:W-:Y:S04]  /*acc0*/  FADD.FTZ R218, R218, R159 ;  /* 0x0000009fdada7221 */ /* 0x000fe80000010000 */
[C---:B--2---:R-:W-:Y:S01]  /*acd0*/  HMMA.16816.F32.BF16 R128, R12.reuse, R24, R4 ;  /* 0x000000180c80723c */ /* 0x044fe20000041804 */
[----:B------:R-:W2:Y:S02]  /*ace0*/  LDSM.16.MT88.4 R4, [R160+0x3900] ;  /* 0x00390000a004783b */ /* 0x000ea40000004200 */
[----:B------:R-:W-:Y:S04]  /*acf0*/  FADD.FTZ R219, R219, R218 ;  /* 0x000000dadbdb7221 */ /* 0x000fe80000010000 */
[----:B------:R-:W-:Y:S01]  /*ad00*/  FADD.FTZ R206, R220, R219 ;  /* 0x000000dbdcce7221 */ /* 0x000fe20000010000 */
[C---:B------:R-:W-:Y:S01]  /*ad10*/  HMMA.16816.F32.BF16 R124, R12.reuse, R26, R8 ;  /* 0x0000001a0c7c723c */ /* 0x040fe20000041808 */
[----:B------:R-:W3:Y:S07]  /*ad20*/  LDSM.16.MT88.4 R8, [R135+UR4+0x5900] ;  /* 0x005900048708783b */ /* 0x000eee0008004200 */
        /* <DEDUP_REMOVED lines=12> */
[----:B------:R1:W4:Y:S07]  /*adf0*/  LDSM.16.MT88.4 R16, [R133+0x5900] ;  /* 0x005900008510783b */ /* 0x00032e0000004200 */
[C---:B--2---:R-:W-:Y:S07]  /*ae00*/  HMMA.16816.F32.BF16 R60, R12.reuse, R4, R60 ;  /* 0x000000040c3c723c */ /* 0x044fee000004183c */
[----:B------:R-:W-:Y:S01]  /*ae10*/  @P6 SHF.R.S32.HI R5, RZ, 0x1f, R20 ;  /* 0x0000001fff056819 */ /* 0x000fe20000011414 */
[C---:B------:R-:W-:Y:S04]  /*ae20*/  HMMA.16816.F32.BF16 R64, R12.reuse, R6, R64 ;  /* 0x000000060c40723c */ /* 0x040fe80000041840 */
[----:B------:R-:W-:Y:S04]  /*ae30*/  @P6 IMAD R5, R5, c[0x0][0x1e0], RZ ;  /* 0x0000780005056a24 */ /* 0x000fe800078e02ff */
[C---:B---3--:R-:W-:Y:S04]  /*ae40*/  HMMA.16816.F32.BF16 R68, R12.reuse, R8, R68 ;  /* 0x000000080c44723c */ /* 0x048fe80000041844 */
[C---:B------:R-:W-:Y:S01]  /*ae50*/  @P6 IMAD R5, R20.reuse, c[0x0][0x1e4], R5 ;  /* 0x0000790014056a24 */ /* 0x040fe200078e0205 */
[----:B-1----:R-:W-:Y:S01]  /*ae60*/  MOV R133, R2 ;  /* 0x0000000200857202 */ /* 0x002fe20000000f00 */
[----:B------:R-:W-:Y:S02]  /*ae70*/  @P6 IMAD.WIDE.U32 R20, R20, c[0x0][0x1e0], RZ ;  /* 0x0000780014146a25 */ /* 0x000fe400078e00ff */
[C---:B------:R-:W-:Y:S04]  /*ae80*/  HMMA.16816.F32.BF16 R72, R12.reuse, R10, R72 ;  /* 0x0000000a0c48723c */ /* 0x040fe80000041848 */
[----:B------:R-:W-:Y:S02]  /*ae90*/  @P6 IADD3 R5, R21, R5, RZ ;  /* 0x0000000515056210 */ /* 0x000fe40007ffe0ff */
[C---:B------:R-:W-:Y:S02]  /*aea0*/  @P6 SHF.L.U32 R8, R20.reuse, 0x6, RZ ;  /* 0x0000000614086819 */ /* 0x040fe400000006ff */
[----:B------:R-:W-:Y:S01]  /*aeb0*/  @P6 SHF.L.U64.HI R9, R20, 0x6, R5 ;  /* 0x0000000614096819 */ /* 0x000fe20000010205 */
[C---:B----4-:R-:W-:Y:S01]  /*aec0*/  HMMA.16816.F32.BF16 R76, R12.reuse, R16, R76 ;  /* 0x000000100c4c723c */ /* 0x050fe2000004184c */
[----:B------:R-:W1:Y:S02]  /*aed0*/  LDSM.16.MT88.4 R4, [R134+UR4+0x5900] ;  /* 0x005900048604783b */ /* 0x000e640008004200 */
[C---:B------:R-:W-:Y:S02]  /*aee0*/  @P6 IADD3 R3, P0, R8.reuse, R198, RZ ;  /* 0x000000c608036210 */ /* 0x040fe40007f1e0ff */
[----:B------:R-:W-:Y:S02]  /*aef0*/  @P6 IADD3 R21, P4, R8, R179, RZ ;  /* 0x000000b308156210 */ /* 0x000fe40007f9e0ff */
[----:B------:R-:W-:Y:S01]  /*af00*/  @P6 LEA R22, P5, R3, c[0x0][0x1c8], 0x1 ;  /* 0x0000720003166a11 */ /* 0x000fe200078a08ff */
[C---:B------:R-:W-:Y:S04]  /*af10*/  HMMA.16816.F32.BF16 R80, R12.reuse, R18, R80 ;  /* 0x000000120c50723c */ /* 0x040fe80000041850 */
[----:B------:R-:W-:Y:S02]  /*af20*/  @P6 IADD3.X R10, R9, R203, RZ, P0, !PT ;  /* 0x000000cb090a6210 */ /* 0x000fe400007fe4ff */
[----:B------:R-:W-:Y:S02]  /*af30*/  @P6 LEA R20, P0, R21, c[0x0][0x1c8], 0x1 ;  /* 0x0000720015146a11 */ /* 0x000fe400078008ff */
[----:B------:R-:W-:Y:S01]  /*af40*/  @P6 LEA.HI.X R23, R3, c[0x0][0x1cc], R10, 0x1, P5 ;  /* 0x0000730003176a11 */ /* 0x000fe200028f0c0a */
[----:B------:R-:W-:Y:S03]  /*af50*/  FADD.FTZ R3, R164, R161 ;  /* 0x000000a1a4037221 */ /* 0x000fe60000010000 */
[----:B------:R-:W-:Y:S01]  /*af60*/  @P6 IADD3.X R24, R9, R178, RZ, P4, !PT ;  /* 0x000000b209186210 */ /* 0x000fe200027fe4ff */
[----:B------:R-:W-:Y:S01]  /*af70*/  FADD.FTZ R170, R170, R3 ;  /* 0x00000003aaaa7221 */ /* 0x000fe20000010000 */
[----:B------:R-:W-:Y:S02]  /*af80*/  MOV R3, UR7 ;  /* 0x0000000700037c02 */ /* 0x000fe40008000f00 */
[----:B------:R-:W-:Y:S01]  /*af90*/  @P6 LEA.HI.X R21, R21, c[0x0][0x1cc], R24, 0x1, P0 ;  /* 0x0000730015156a11 */ /* 0x000fe200000f0c18 */
[----:B------:R-:W-:Y:S01]  /*afa0*/  FADD.FTZ R173, R173, R170 ;  /* 0x000000aaadad7221 */ /* 0x000fe20000010000 */
[----:B------:R-:W-:Y:S01]  /*afb0*/  @P6 IADD3 R24, P5, R193, R8, RZ ;  /* 0x00000008c1186210 */ /* 0x000fe20007fbe0ff */
[----:B------:R-:W-:Y:S01]  /*afc0*/  @P6 IMAD R3, R3, 0x3000, R194 ;  /* 0x0000300003036824 */ /* 0x000fe200078e02c2 */
[----:B------:R-:W-:Y:S01]  /*afd0*/  @P6 IADD3 R17, P0, R8, R177, RZ ;  /* 0x000000b108116210 */ /* 0x000fe20007f1e0ff */
[----:B------:R-:W-:Y:S01]  /*afe0*/  FADD.FTZ R172, R172, R173 ;  /* 0x000000adacac7221 */ /* 0x000fe20000010000 */
[----:B------:R-:W-:Y:S02]  /*aff0*/  @P6 IADD3.X R25, R192, R9, RZ, P5, !PT ;  /* 0x00000009c0196210 */ /* 0x000fe40002ffe4ff */
[----:B------:R-:W-:Y:S01]  /*b000*/  @P6 IADD3.X R28, R9, R176, RZ, P0, !PT ;  /* 0x000000b0091c6210 */ /* 0x000fe200007fe4ff */
[----:B------:R-:W-:Y:S01]  /*b010*/  FADD.FTZ R175, R175, R172 ;  /* 0x000000acafaf7221 */ /* 0x000fe20000010000 */
[----:B------:R-:W2:Y:S01]  /*b020*/  LDSM.16.MT88.4 R8, [R160+0x5900] ;  /* 0x00590000a008783b */ /* 0x000ea20000004200 */
[----:B------:R-:W-:Y:S02]  /*b030*/  @P6 SHF.L.U32 R3, R3, 0x1, RZ ;  /* 0x0000000103036819 */ /* 0x000fe400000006ff */
[C---:B------:R-:W-:Y:S01]  /*b040*/  @P6 LEA R16, P5, R17.reuse, c[0x0][0x1c8], 0x1 ;  /* 0x0000720011106a11 */ /* 0x040fe200078a08ff */
[----:B------:R-:W-:Y:S01]  /*b050*/  FADD.FTZ R148, R148, R175 ;  /* 0x000000af94947221 */ /* 0x000fe20000010000 */
[C---:B------:R-:W-:Y:S02]  /*b060*/  @P6 IADD3 R27, P4, R24.reuse, R198, RZ ;  /* 0x000000c6181b6210 */ /* 0x040fe40007f9e0ff */
[----:B------:R-:W-:Y:S01]  /*b070*/  @P6 LEA.HI.X R17, R17, c[0x0][0x1cc], R28, 0x1, P5 ;  /* 0x0000730011116a11 */ /* 0x000fe200028f0c1c */
[----:B------:R-:W-:Y:S01]  /*b080*/  @!PT LDS RZ, [RZ] ;  /* 0x00000000fffff984 */ /* 0x000fe20000000800 */
[----:B------:R-:W-:Y:S01]  /*b090*/  @!PT LDS RZ, [RZ] ;  /* 0x00000000fffff984 */ /* 0x000fe20000000800 */
[----:B------:R-:W-:Y:S01]  /*b0a0*/  @!PT LDS RZ, [RZ] ;  /* 0x00000000fffff984 */ /* 0x000fe20000000800 */
[----:B------:R3:W-:Y:S01]  /*b0b0*/  @P6 LDGSTS.E.BYPASS.LTC128B.128 [R3+0xc100], [R22.64], !P3 ;  /* 0x0c10000016036fae */ /* 0x0007e2000d901d4a */
[----:B------:R-:W-:Y:S01]  /*b0c0*/  @P6 LEA R26, P0, R27, c[0x0][0x1c8], 0x1 ;  /* 0x000072001b1a6a11 */ /* 0x000fe200078008ff */
[C---:B-1----:R-:W-:Y:S03]  /*b0d0*/  HMMA.16816.F32.BF16 R84, R12.reuse, R4, R84 ;  /* 0x000000040c54723c */ /* 0x042fe60000041854 */
[----:B------:R-:W-:Y:S01]  /*b0e0*/  @P6 IADD3.X R30, R25, R203, RZ, P4, !PT ;  /* 0x000000cb191e6210 */ /* 0x000fe200027fe4ff */
[----:B------:R-:W-:Y:S01]  /*b0f0*/  FADD.FTZ R149, R149, R148 ;  /* 0x0000009495957221 */ /* 0x000fe20000010000 */
[C---:B------:R-:W-:Y:S01]  /*b100*/  @P6 IADD3 R29, P4, R24.reuse, R177, RZ ;  /* 0x000000b1181d6210 */ /* 0x040fe20007f9e0ff */
[----:B------:R3:W-:Y:S01]  /*b110*/  @P6 LDGSTS.E.BYPASS.LTC128B.128 [R3+0xe100], [R20.64], !P2 ;  /* 0x0e10000014036fae */ /* 0x0007e2000d101d4a */
[----:B------:R-:W-:Y:S01]  /*b120*/  @P6 LEA.HI.X R27, R27, c[0x0][0x1cc], R30, 0x1, P0 ;  /* 0x000073001b1b6a11 */ /* 0x000fe200000f0c1e */
[C---:B------:R-:W-:Y:S04]  /*b130*/  HMMA.16816.F32.BF16 R88, R12.reuse, R6, R88 ;  /* 0x000000060c58723c */ /* 0x040fe80000041858 */
[----:B------:R-:W-:Y:S01]  /*b140*/  @P6 IADD3 R28, P0, R24, R179, RZ ;  /* 0x000000b3181c6210 */ /* 0x000fe20007f1e0ff */
[----:B------:R-:W-:Y:S01]  /*b150*/  FADD.FTZ R150, R150, R149 ;  /* 0x0000009596967221 */ /* 0x000fe20000010000 */
[----:B------:R3:W-:Y:S01]  /*b160*/  @P6 LDGSTS.E.BYPASS.LTC128B.128 [R3+0x10100], [R16.64], !P1 ;  /* 0x1010000010036fae */ /* 0x0007e2000c901d4a */
[C---:B------:R-:W-:Y:S02]  /*b170*/  @P6 IADD3.X R30, R25.reuse, R176, RZ, P4, !PT ;  /* 0x000000b0191e6210 */ /* 0x040fe400027fe4ff */
[C---:B------:R-:W-:Y:S03]  /*b180*/  @P6 LEA R18, P5, R28.reuse, c[0x0][0x1c8], 0x1 ;  /* 0x000072001c126a11 */ /* 0x040fe600078a08ff */
[----:B------:R-:W-:Y:S01]  /*b190*/  @P6 IADD3.X R19, R25, R178, RZ, P0, !PT ;  /* 0x000000b219136210 */ /* 0x000fe200007fe4ff */
[----:B------:R-:W-:Y:S01]  /*b1a0*/  FADD.FTZ R151, R151, R150 ;  /* 0x0000009697977221 */ /* 0x000fe20000010000 */
[----:B------:R3:W-:Y:S01]  /*b1b0*/  @P6 LDGSTS.E.BYPASS.LTC128B.128 [R3+0xd100], [R26.64], !P3 ;  /* 0x0d1000001a036fae */ /* 0x0007e2000d901d4a */
[C---:B------:R-:W-:Y:S02]  /*b1c0*/  @P6 LEA R24, P0, R29.reuse, c[0x0][0x1c8], 0x1 ;  /* 0x000072001d186a11 */ /* 0x040fe400078008ff */
[----:B------:R-:W-:Y:S01]  /*b1d0*/  @P6 LEA.HI.X R19, R28, c[0x0][0x1cc], R19, 0x1, P5 ;  /* 0x000073001c136a11 */ /* 0x000fe200028f0c13 */
[----:B------:R-:W-:Y:S01]  /*b1e0*/  FADD.FTZ R156, R156, R151 ;  /* 0x000000979c9c7221 */ /* 0x000fe20000010000 */
[----:B------:R-:W-:Y:S02]  /*b1f0*/  @P6 LEA.HI.X R25, R29, c[0x0][0x1cc], R30, 0x1, P0 ;  /* 0x000073001d196a11 */ /* 0x000fe400000f0c1e */
[----:B------:R-:W-:Y:S01]  /*b200*/  ISETP.GT.AND P0, PT, R214, R213, PT ;  /* 0x000000d5d600720c */ /* 0x000fe20003f04270 */
[----:B------:R3:W-:Y:S01]  /*b210*/  @P6 LDGSTS.E.BYPASS.LTC128B.128 [R3+0xf100], [R18.64], !P2 ;  /* 0x0f10000012036fae */ /* 0x0007e2000d101d4a */
[C---:B--2---:R-:W-:Y:S03]  /*b220*/  HMMA.16816.F32.BF16 R92, R12.reuse, R8, R92 ;  /* 0x000000080c5c723c */ /* 0x044fe6000004185c */
[----:B------:R-:W-:Y:S01]  /*b230*/  FADD.FTZ R157, R157, R156 ;  /* 0x0000009c9d9d7221 */ /* 0x000fe20000010000 */
[----:B------:R-:W-:Y:S03]  /*b240*/  MOV R214, R210 ;  /* 0x000000d200d67202 */ /* 0x000fe60000000f00 */
[----:B------:R3:W-:Y:S01]  /*b250*/  @P6 LDGSTS.E.BYPASS.LTC128B.128 [R3+0x11100], [R24.64], !P1 ;  /* 0x1110000018036fae */ /* 0x0007e2000c901d4a */
[----:B------:R-:W-:Y:S04]  /*b260*/  HMMA.16816.F32.BF16 R96, R12, R10, R96 ;  /* 0x0000000a0c60723c */ /* 0x000fe80000041860 */
[----:B------:R-:W-:Y:S03]  /*b270*/  FADD.FTZ R158, R158, R157 ;  /* 0x0000009d9e9e7221 */ /* 0x000fe60000010000 */
[----:B------:R-:W0:Y:S01]  /*b280*/  LDGDEPBAR ;  /* 0x00000000000079af */ /* 0x000e220000000000 */
[----:B------:R-:W-:Y:S01]  /*b290*/  FADD.FTZ R207, R171, R158 ;  /* 0x0000009eabcf7221 */ /* 0x000fe20000010000 */
[----:B---3--:R-:W-:Y:S01]  /*b2a0*/  MOV R3, R0 ;  /* 0x0000000000037202 */ /* 0x008fe20000000f00 */
[----:B------:R-:W-:-:S05]  /*b2b0*/  @P0 BRA `(.L_x_1599) ;  /* 0xffffd5c000000947 */ /* 0x000fca000383ffff */
.L_x_1598:
[----:B------:R-:W-:-:S13]  /*b2c0*/  ISETP.GE.AND P0, PT, R210, R189, PT ;  /* 0x000000bdd200720c */ /* 0x000fda0003f06270 */
[----:B------:R-:W-:Y:S05]  /*b2d0*/  @!P0 BRA `(.L_x_1600) ;  /* 0x0000362000008947 */ /* 0x000fea0003800000 */
[----:B------:R-:W-:Y:S01]  /*b2e0*/  PLOP3.LUT P5, PT, PT, PT, UP2, 0x80, 0x0 ;  /* 0x000000000000781c */ /* 0x000fe20003faf028 */
[----:B------:R-:W-:Y:S01]  /*b2f0*/  IMAD.MOV.U32 R133, RZ, RZ, 0x40 ;  /* 0x00000040ff857424 */ /* 0x000fe200078e00ff */
[----:B------:R-:W-:Y:S01]  /*b300*/  PLOP3.LUT P4, PT, PT, PT, UP2, 0x80, 0x0 ;  /* 0x000000000000781c */ /* 0x000fe20003f8f028 */
[----:B------:R-:W-:Y:S01]  /*b310*/  IMAD.MOV.U32 R3, RZ, RZ, R0 ;  /* 0x000000ffff037224 */ /* 0x000fe200078e0000 */
[----:B------:R-:W-:Y:S01]  /*b320*/  LOP3.LUT P0, RZ, R208, 0x4, RZ, 0xc0, !PT ;  /* 0x00000004d0ff7812 */ /* 0x000fe2000780c0ff */
[----:B------:R-:W-:Y:S01]  /*b330*/  IMAD.MOV.U32 R132, RZ, RZ, R2 ;  /* 0x000000ffff847224 */ /* 0x000fe200078e0002 */
[C---:B------:R-:W-:Y:S02]  /*b340*/  IADD3 R208, P6, R196.reuse, 0x40, RZ ;  /* 0x00000040c4d07810 */ /* 0x040fe40007fde0ff */
[----:B------:R-:W-:Y:S02]  /*b350*/  SEL R133, R133, 0xffffffc0, !P0 ;  /* 0xffffffc085857807 */ /* 0x000fe40004000000 */
[----:B------:R-:W-:Y:S01]  /*b360*/  IADD3 R216, P0, R196, 0x80, RZ ;  /* 0x00000080c4d87810 */ /* 0x000fe20007f1e0ff */
[----:B------:R-:W-:Y:S01]  /*b370*/  IMAD.X R217, RZ, RZ, R201, P6 ;  /* 0x000000ffffd97224 */ /* 0x000fe200030e06c9 */
[C---:B------:R-:W-:Y:S01]  /*b380*/  IADD3 R212, P6, R198.reuse, 0x80, RZ ;  /* 0x00000080c6d47810 */ /* 0x040fe20007fde0ff */
[----:B------:R-:W-:Y:S01]  /*b390*/  @P5 IMAD.HI.U32 R209, R195, c[0x0][0x2c8], RZ ;  /* 0x0000b200c3d15a27 */ /* 0x000fe200078e00ff */
[----:B------:R-:W-:-:S03]  /*b3a0*/  IADD3 R214, P5, R198, 0x40, RZ ;  /* 0x00000040c6d67810 */ /* 0x000fc60007fbe0ff */
[----:B------:R-:W-:Y:S01]  /*b3b0*/  IMAD.X R215, RZ, RZ, R201, P0 ;  /* 0x000000ffffd77224 */ /* 0x000fe200000e06c9 */
[----:B------:R-:W-:Y:S01]  /*b3c0*/  @P4 SHF.R.U32.HI R209, RZ, c[0x0][0x2cc], R209 ;  /* 0x0000b300ffd14a19 */ /* 0x000fe200000116d1 */
[--C-:B------:R-:W-:Y:S02]  /*b3d0*/  IMAD.X R213, RZ, RZ, R203.reuse, P5 ;  /* 0x000000ffffd57224 */ /* 0x100fe400028e06cb */
[----:B------:R-:W-:Y:S02]  /*b3e0*/  IMAD.X R211, RZ, RZ, R203, P6 ;  /* 0x000000ffffd37224 */ /* 0x000fe400030e06cb */
.L_x_1609:
[----:B------:R-:W-:Y:S04]  /*b3f0*/  DEPBAR.LE SB0, 0x2 ;  /* 0x000080800000791a */ /* 0x000fe80000000000 */
[----:B------:R-:W-:Y:S01]  /*b400*/  BAR.SYNC.DEFER_BLOCKING 0x0 ;  /* 0x0000000000007b1d */ /* 0x000fe20000010000 */
[----:B------:R-:W-:Y:S01]  /*b410*/  UIMAD UR4, UR5, 0x6000, URZ ;  /* 0x00006000050478a4 */ /* 0x000fe2000f8e023f */
[----:B------:R-:W-:Y:S01]  /*b420*/  ISETP.GE.AND P6, PT, R189, R210, PT ;  /* 0x000000d2bd00720c */ /* 0x000fe20003fc6270 */
[----:B------:R-:W-:Y:S01]  /*b430*/  IMAD.U32 R168, RZ, RZ, UR7 ;  /* 0x00000007ffa87e24 */ /* 0x000fe2000f8e00ff */
[----:B------:R-:W-:Y:S02]  /*b440*/  UIADD3 UR9, UR7, 0x1, URZ ;  /* 0x0000000107097890 */ /* 0x000fe4000fffe03f */
[----:B------:R-:W-:Y:S01]  /*b450*/  UISETP.GE.AND UP0, UPT, UR7, 0x1, UPT ;  /* 0x000000010700788c */ /* 0x000fe2000bf06270 */
[----:B------:R-:W-:Y:S03]  /*b460*/  IADD3 R0, R184, UR4, RZ ;  /* 0x00000004b8007c10 */ /* 0x000fe6000fffe0ff */
[----:B------:R-:W-:Y:S02]  /*b470*/  USEL UR7, UR9, URZ, !UP0 ;  /* 0x0000003f09077287 */ /* 0x000fe4000c000000 */
[--C-:B------:R-:W-:Y:S02]  /*b480*/  IMAD.IADD R188, R185, 0x1, R0.reuse ;  /* 0x00000001b9bc7824 */ /* 0x100fe400078e0200 */
[----:B------:R-:W-:Y:S01]  /*b490*/  IMAD.IADD R0, R133, 0x1, R0 ;  /* 0x0000000185007824 */ /* 0x000fe200078e0200 */
[----:B------:R-:W-:Y:S01]  /*b4a0*/  @!P6 IADD3 R12, R210, -0x1, RZ ;  /* 0xffffffffd20ce810 */ /* 0x000fe20007ffe0ff */
[----:B------:R-:W-:Y:S03]  /*b4b0*/  @!P6 IMAD R168, R168, 0x6000, R205 ;  /* 0x00006000a8a8e824 */ /* 0x000fe600078e02cd */
        /* <DEDUP_REMOVED lines=16> */
[----:B------:R-:W-:Y:S01]  /*b5c0*/  LDSM.16.M88.4 R140, [R182] ;  /* 0x00000000b68c783b */ /* 0x000fe20000000200 */
[----:B------:R-:W-:Y:S01]  /*b5d0*/  @!P6 LEA R178, P5, R2, c[0x0][0x1f8], 0x1 ;  /* 0x00007e0002b2ea11 */ /* 0x000fe200078a08ff */
[----:B------:R-:W-:Y:S01]  /*b5e0*/  @!P6 IMAD.X R21, R28, 0x1, R217, P4 ;  /* 0x000000011c15e824 */ /* 0x000fe200020e06d9 */
[----:B------:R-:W-:Y:S01]  /*b5f0*/  @!P6 LEA R176, P4, R12, c[0x0][0x1f8], 0x1 ;  /* 0x00007e000cb0ea11 */ /* 0x000fe200078808ff */
[----:B------:R-:W-:Y:S01]  /*b600*/  @!P6 IMAD.X R14, R28, 0x1, R215, P0 ;  /* 0x000000011c0ee824 */ /* 0x000fe200000e06d7 */
[----:B------:R-:W5:Y:S01]  /*b610*/  LDSM.16.M88.4 R144, [R188+0xc100] ;  /* 0x00c10000bc90783b */ /* 0x000f620000000200 */
[C---:B------:R-:W-:Y:S02]  /*b620*/  @!P6 LEA R174, P0, R13.reuse, c[0x0][0x1f8], 0x1 ;  /* 0x00007e000daeea11 */ /* 0x040fe400078008ff */
[----:B------:R-:W-:Y:S02]  /*b630*/  @!P6 LEA.HI.X R179, R2, c[0x0][0x1fc], R15, 0x1, P5 ;  /* 0x00007f0002b3ea11 */ /* 0x000fe400028f0c0f */
[----:B------:R-:W-:Y:S01]  /*b640*/  LDSM.16.M88.4 R152, [R188+0xd100] ;  /* 0x00d10000bc98783b */ /* 0x000fe20000000200 */
[----:B------:R-:W-:Y:S02]  /*b650*/  @!P6 LEA.HI.X R177, R12, c[0x0][0x1fc], R21, 0x1, P4 ;  /* 0x00007f000cb1ea11 */ /* 0x000fe400020f0c15 */
[----:B------:R-:W-:Y:S02]  /*b660*/  @!P6 LEA.HI.X R175, R13, c[0x0][0x1fc], R14, 0x1, P0 ;  /* 0x00007f000dafea11 */ /* 0x000fe400000f0c0e */
[----:B------:R-:W-:Y:S01]  /*b670*/  LDSM.16.M88.4 R156, [R188+0xd900] ;  /* 0x00d90000bc9c783b */ /* 0x000fe20000000200 */
[----:B------:R-:W-:Y:S01]  /*b680*/  @!P6 IADD3 R31, P0, R191, R31, RZ ;  /* 0x0000001fbf1fe210 */ /* 0x000fe20007f1e0ff */
[C---:B-1----:R-:W-:Y:S04]  /*b690*/  HMMA.16816.F32.BF16 R4, R32.reuse, R8, RZ ;  /* 0x000000082004723c */ /* 0x042fe800000418ff */
[----:B------:R-:W-:Y:S01]  /*b6a0*/  @!P6 IMAD.X R28, R190, 0x1, R28, P0 ;  /* 0x00000001be1ce824 */ /* 0x000fe200000e061c */
[C---:B------:R-:W-:Y:S02]  /*b6b0*/  @!P6 IADD3 R30, P5, R31.reuse, R196, RZ ;  /* 0x000000c41f1ee210 */ /* 0x040fe40007fbe0ff */
[----:B------:R-:W-:Y:S01]  /*b6c0*/  @!P6 IADD3 R2, P4, R31, R208, RZ ;  /* 0x000000d01f02e210 */ /* 0x000fe20007f9e0ff */
[C---:B------:R-:W-:Y:S04]  /*b6d0*/  HMMA.16816.F32.BF16 R8, R32.reuse, R10, RZ ;  /* 0x0000000a2008723c */ /* 0x040fe800000418ff */
[----:B------:R-:W-:Y:S01]  /*b6e0*/  @!P6 IMAD.X R149, R28, 0x1, R201, P5 ;  /* 0x000000011c95e824 */ /* 0x000fe200028e06c9 */
[----:B------:R-:W-:Y:S01]  /*b6f0*/  @!P6 LEA R218, P5, R30, c[0x0][0x1f8], 0x1 ;  /* 0x00007e001edaea11 */ /* 0x000fe200078a08ff */
[----:B------:R-:W-:Y:S01]  /*b700*/  @!P6 IMAD.X R29, R28, 0x1, R217, P4 ;  /* 0x000000011c1de824 */ /* 0x000fe200020e06d9 */
[----:B------:R-:W-:Y:S01]  /*b710*/  @!P6 LEA R172, P4, R2, c[0x0][0x1f8], 0x1 ;  /* 0x00007e0002acea11 */ /* 0x000fe200078808ff */
[C---:B--2---:R-:W-:Y:S01]  /*b720*/  HMMA.16816.F32.BF16 R12, R32.reuse, R16, RZ ;  /* 0x00000010200c723c */ /* 0x044fe200000418ff */
[----:B------:R-:W-:Y:S02]  /*b730*/  @!P6 LEA.HI.X R219, R30, c[0x0][0x1fc], R149, 0x1, P5 ;  /* 0x00007f001edbea11 */ /* 0x000fe400028f0c95 */
[----:B------:R-:W1:Y:S01]  /*b740*/  LDSM.16.M88.4 R148, [R188+0xc900] ;  /* 0x00c90000bc94783b */ /* 0x000e620000000200 */
[----:B------:R-:W-:Y:S01]  /*b750*/  @!P6 LEA.HI.X R173, R2, c[0x0][0x1fc], R29, 0x1, P4 ;  /* 0x00007f0002adea11 */ /* 0x000fe200020f0c1d */
[----:B------:R-:W-:Y:S01]  /*b760*/  IMAD.IADD R2, R133, 0x1, R188 ;  /* 0x0000000185027824 */ /* 0x000fe200078e02bc */
[----:B------:R-:W-:Y:S02]  /*b770*/  @!P6 IADD3 R31, P0, R31, R216, RZ ;  /* 0x000000d81f1fe210 */ /* 0x000fe40007f1e0ff */
[C---:B------:R-:W-:Y:S01]  /*b780*/  HMMA.16816.F32.BF16 R16, R32.reuse, R18, RZ ;  /* 0x000000122010723c */ /* 0x040fe200000418ff */
[----:B------:R-:W-:Y:S01]  /*b790*/  @!PT LDS RZ, [RZ] ;  /* 0x00000000fffff984 */ /* 0x000fe20000000800 */
[----:B------:R-:W-:Y:S01]  /*b7a0*/  @!PT LDS RZ, [RZ] ;  /* 0x00000000fffff984 */ /* 0x000fe20000000800 */
[----:B------:R-:W-:Y:S01]  /*b7b0*/  @!PT LDS RZ, [RZ] ;  /* 0x00000000fffff984 */ /* 0x000fe20000000800 */
[----:B------:R2:W-:Y:S03]  /*b7c0*/  @!P6 LDGSTS.E.BYPASS.LTC128B.128 [R168], [R178.64], !P3 ;  /* 0x00000000b2a8efae */ /* 0x0005e6000d901d4a */
[----:B------:R-:W-:Y:S01]  /*b7d0*/  @!P6 IMAD.X R28, R28, 0x1, R215, P0 ;  /* 0x000000011c1ce824 */ /* 0x000fe200000e06d7 */
[C---:B------:R-:W-:Y:S01]  /*b7e0*/  @!P6 LEA R170, P0, R31.reuse, c[0x0][0x1f8], 0x1 ;  /* 0x00007e001faaea11 */ /* 0x040fe200078008ff */
[----:B------:R2:W-:Y:S02]  /*b7f0*/  @!P6 LDGSTS.E.BYPASS.LTC128B.128 [R168+0x2000], [R176.64], !P2 ;  /* 0x02000000b0a8efae */ /* 0x0005e4000d101d4a */
[C---:B---3--:R-:W-:Y:S01]  /*b800*/  HMMA.16816.F32.BF16 R20, R32.reuse, R24, RZ ;  /* 0x000000182014723c */ /* 0x048fe200000418ff */
[----:B------:R-:W-:Y:S02]  /*b810*/  @!P6 LEA.HI.X R171, R31, c[0x0][0x1fc], R28, 0x1, P0 ;  /* 0x00007f001fabea11 */ /* 0x000fe400000f0c1c */
[----:B------:R2:W-:Y:S01]  /*b820*/  @!P6 LDGSTS.E.BYPASS.LTC128B.128 [R168+0x4000], [R174.64], !P1 ;  /* 0x04000000aea8efae */ /* 0x0005e2000c901d4a */
[----:B------:R-:W-:Y:S04]  /*b830*/  PLOP3.LUT P0, PT, PT, PT, UP2, 0x80, 0x0 ;  /* 0x000000000000781c */ /* 0x000fe80003f0f028 */
[C---:B------:R-:W-:Y:S01]  /*b840*/  HMMA.16816.F32.BF16 R24, R32.reuse, R26, RZ ;  /* 0x0000001a2018723c */ /* 0x040fe200000418ff */
[----:B------:R2:W-:Y:S05]  /*b850*/  @!P6 LDGSTS.E.BYPASS.LTC128B.128 [R168+0x1000], [R218.64], !P3 ;  /* 0x01000000daa8efae */ /* 0x0005ea000d901d4a */
[----:B------:R2:W-:Y:S02]  /*b860*/  @!P6 LDGSTS.E.BYPASS.LTC128B.128 [R168+0x3000], [R172.64], !P2 ;  /* 0x03000000aca8efae */ /* 0x0005e4000d101d4a */
[C---:B----4-:R-:W-:Y:S03]  /*b870*/  HMMA.16816.F32.BF16 R28, R32.reuse, R136, RZ ;  /* 0x00000088201c723c */ /* 0x050fe600000418ff */
[----:B------:R2:W-:Y:S05]  /*b880*/  @!P6 LDGSTS.E.BYPASS.LTC128B.128 [R168+0x5000], [R170.64], !P1 ;  /* 0x05000000aaa8efae */ /* 0x0005ea000c901d4a */
[----:B------:R-:W-:Y:S01]  /*b890*/  HMMA.16816.F32.BF16 R32, R32, R138, RZ ;  /* 0x0000008a2020723c */ /* 0x000fe200000418ff */
[----:B------:R-:W-:Y:S05]  /*b8a0*/  LDSM.16.M88.4 R160, [R181] ;  /* 0x00000000b5a0783b */ /* 0x000fea0000000200 */
[----:B------:R-:W3:Y:S02]  /*b8b0*/  LDSM.16.M88.4 R164, [R0+0xc100] ;  /* 0x00c1000000a4783b */ /* 0x000ee40000000200 */
[C---:B-----5:R-:W-:Y:S03]  /*b8c0*/  HMMA.16816.F32.BF16 R4, R140.reuse, R144, R4 ;  /* 0x000000908c04723c */ /* 0x060fe60000041804 */
[----:B------:R-:W4:Y:S05]  /*b8d0*/  LDSM.16.M88.4 R136, [R0+0xc900] ;  /* 0x00c900000088783b */ /* 0x000f2a0000000200 */
[C---:B------:R-:W-:Y:S01]  /*b8e0*/  HMMA.16816.F32.BF16 R8, R140.reuse, R146, R8 ;  /* 0x000000928c08723c */ /* 0x040fe20000041808 */
[----:B------:R-:W5:Y:S05]  /*b8f0*/  LDSM.16.M88.4 R144, [R0+0xd100] ;  /* 0x00d100000090783b */ /* 0x000f6a0000000200 */
[----:B--2---:R-:W-:Y:S02]  /*b900*/  LDSM.16.M88.4 R168, [R180] ;  /* 0x00000000b4a8783b */ /* 0x004fe40000000200 */
[C---:B-1----:R-:W-:Y:S03]  /*b910*/  HMMA.16816.F32.BF16 R12, R140.reuse, R148, R12 ;  /* 0x000000948c0c723c */ /* 0x042fe6000004180c */
[----:B------:R-:W-:Y:S05]  /*b920*/  LDSM.16.M88.4 R172, [R2+0xc100] ;  /* 0x00c1000002ac783b */ /* 0x000fea0000000200 */
[C---:B------:R-:W-:Y:S01]  /*b930*/  HMMA.16816.F32.BF16 R16, R140.reuse, R150, R16 ;  /* 0x000000968c10723c */ /* 0x040fe20000041810 */
[----:B------:R-:W1:Y:S05]  /*b940*/  LDSM.16.M88.4 R148, [R0+0xd900] ;  /* 0x00d900000094783b */ /* 0x000e6a0000000200 */
[----:B------:R-:W2:Y:S02]  /*b950*/  LDSM.16.M88.4 R176, [R2+0xc900] ;  /* 0x00c9000002b0783b */ /* 0x000ea40000000200 */
[C---:B------:R-:W-:Y:S03]  /*b960*/  HMMA.16816.F32.BF16 R20, R140.reuse, R152, R20 ;  /* 0x000000988c14723c */ /* 0x040fe60000041814 */
[----:B------:R-:W0:Y:S05]  /*b970*/  LDGDEPBAR ;  /* 0x00000000000079af */ /* 0x000e2a0000000000 */
[C---:B------:R-:W-:Y:S01]  /*b980*/  HMMA.16816.F32.BF16 R24, R140.reuse, R154, R24 ;  /* 0x0000009a8c18723c */ /* 0x040fe20000041818 */
[----:B------:R-:W-:Y:S07]  /*b990*/  LDSM.16.M88.4 R152, [R184+UR4+0xe900] ;  /* 0x00e90004b898783b */ /* 0x000fee0008000200 */
[C---:B------:R-:W-:Y:S08]  /*b9a0*/  HMMA.16816.F32.BF16 R28, R140.reuse, R156, R28 ;  /* 0x0000009c8c1c723c */ /* 0x040ff0000004181c */
[----:B------:R-:W-:Y:S01]  /*b9b0*/  HMMA.16816.F32.BF16 R32, R140, R158, R32 ;  /* 0x0000009e8c20723c */ /* 0x000fe20000041820 */
[----:B------:R-:W1:Y:S05]  /*b9c0*/  LDSM.16.M88.4 R140, [R2+0xd100] ;  /* 0x00d10000028c783b */ /* 0x000e6a0000000200 */
[----:B------:R-:W-:Y:S02]  /*b9d0*/  LDSM.16.M88.4 R156, [R184+UR4+0xf100] ;  /* 0x00f10004b89c783b */ /* 0x000fe40008000200 */
[C---:B---3--:R-:W-:Y:S08]  /*b9e0*/  HMMA.16816.F32.BF16 R4, R160.reuse, R164, R4 ;  /* 0x000000a4a004723c */ /* 0x048ff00000041804 */
[C---:B------:R-:W-:Y:S01]  /*b9f0*/  HMMA.16816.F32.BF16 R8, R160.reuse, R166, R8 ;  /* 0x000000a6a008723c */ /* 0x040fe20000041808 */
[----:B------:R-:W-:Y:S07]  /*ba00*/  LDSM.16.M88.4 R164, [R188+0xe100] ;  /* 0x00e10000bca4783b */ /* 0x000fee0000000200 */
[C---:B----4-:R-:W-:Y:S08]  /*ba10*/  HMMA.16816.F32.BF16 R12, R160.reuse, R136, R12 ;  /* 0x00000088a00c723c */ /* 0x050ff0000004180c */
[C---:B------:R-:W-:Y:S01]  /*ba20*/  HMMA.16816.F32.BF16 R16, R160.reuse, R138, R16 ;  /* 0x0000008aa010723c */ /* 0x040fe20000041810 */
[----:B------:R-:W3:Y:S07]  /*ba30*/  LDSM.16.M88.4 R136, [R2+0xd900] ;  /* 0x00d900000288783b */ /* 0x000eee0000000200 */
[C---:B-----5:R-:W-:Y:S08]  /*ba40*/  HMMA.16816.F32.BF16 R20, R160.reuse, R144, R20 ;  /* 0x00000090a014723c */ /* 0x060ff00000041814 */
[C---:B------:R-:W-:Y:S01]  /*ba50*/  HMMA.16816.F32.BF16 R24, R160.reuse, R146, R24 ;  /* 0x00000092a018723c */ /* 0x040fe20000041818 */
[----:B------:R-:W-:Y:S07]  /*ba60*/  LDSM.16.M88.4 R144, [R186+0x4000] ;  /* 0x00400000ba90783b */ /* 0x000fee0000000200 */
[C---:B-1----:R-:W-:Y:S08]  /*ba70*/  HMMA.16816.F32.BF16 R28, R160.reuse, R148, R28 ;  /* 0x00000094a01c723c */ /* 0x042ff0000004181c */
[----:B------:R-:W-:Y:S01]  /*ba80*/  HMMA.16816.F32.BF16 R32, R160, R150, R32 ;  /* 0x00000096a020723c */ /* 0x000fe20000041820 */
[----:B------:R-:W1:Y:S05]  /*ba90*/  LDSM.16.M88.4 R148, [R184+UR4+0xe100] ;  /* 0x00e10004b894783b */ /* 0x000e6a0008000200 */
[----:B------:R-:W4:Y:S02]  /*baa0*/  LDSM.16.M88.4 R160, [R184+UR4+0xf900] ;  /* 0x00f90004b8a0783b */ /* 0x000f240008000200 */
[C---:B------:R-:W-:Y:S08]  /*bab0*/  HMMA.16816.F32.BF16 R4, R168.reuse, R172, R4 ;  /* 0x000000aca804723c */ /* 0x040ff00000041804 */
[C---:B------:R-:W-:Y:S01]  /*bac0*/  HMMA.16816.F32.BF16 R8, R168.reuse, R174, R8 ;  /* 0x000000aea808723c */ /* 0x040fe20000041808 */
[----:B------:R-:W-:Y:S07]  /*bad0*/  LDSM.16.M88.4 R172, [R182+0x8000] ;  /* 0x00800000b6ac783b */ /* 0x000fee0000000200 */
[C---:B--2---:R-:W-:Y:S08]  /*bae0*/  HMMA.16816.F32.BF16 R12, R168.reuse, R176, R12 ;  /* 0x000000b0a80c723c */ /* 0x044ff0000004180c */
[C---:B------:R-:W-:Y:S01]  /*baf0*/  HMMA.16816.F32.BF16 R16, R168.reuse, R178, R16 ;  /* 0x000000b2a810723c */ /* 0x040fe20000041810 */
[----:B------:R-:W-:Y:S07]  /*bb00*/  LDSM.16.M88.4 R176, [R188+0x10100] ;  /* 0x01010000bcb0783b */ /* 0x000fee0000000200 */
[C---:B------:R-:W-:Y:S08]  /*bb10*/  HMMA.16816.F32.BF16 R20, R168.reuse, R140, R20 ;  /* 0x0000008ca814723c */ /* 0x040ff00000041814 */
[C---:B------:R-:W-:Y:S01]  /*bb20*/  HMMA.16816.F32.BF16 R24, R168.reuse, R142, R24 ;  /* 0x0000008ea818723c */ /* 0x040fe20000041818 */
[----:B------:R-:W2:Y:S07]  /*bb30*/  LDSM.16.M88.4 R140, [R182+0x4000] ;  /* 0x00400000b68c783b */ /* 0x000eae0000000200 */
[C---:B---3--:R-:W-:Y:S08]  /*bb40*/  HMMA.16816.F32.BF16 R28, R168.reuse, R136, R28 ;  /* 0x00000088a81c723c */ /* 0x048ff0000004181c */
[----:B------:R-:W-:Y:S01]  /*bb50*/  HMMA.16816.F32.BF16 R32, R168, R138, R32 ;  /* 0x0000008aa820723c */ /* 0x000fe20000041820 */
[----:B------:R-:W3:Y:S05]  /*bb60*/  LDSM.16.M88.4 R136, [R188+0xe900] ;  /* 0x00e90000bc88783b */ /* 0x000eea0000000200 */
[----:B------:R-:W-:Y:S02]  /*bb70*/  LDSM.16.M88.4 R168, [R188+0xf900] ;  /* 0x00f90000bca8783b */ /* 0x000fe40000000200 */
        /* <DEDUP_REMOVED lines=11> */
[----:B------:R-:W4:Y:S05]  /*bc30*/  LDSM.16.M88.4 R144, [R181+0x4000] ;  /* 0x00400000b590783b */ /* 0x000f2a0000000200 */
[----:B------:R-:W5:Y:S02]  /*bc40*/  LDSM.16.M88.4 R160, [R0+0xf100] ;  /* 0x00f1000000a0783b */ /* 0x000f640000000200 */
[C---:B--2---:R-:W-:Y:S08]  /*bc50*/  HMMA.16816.F32.BF16 R4, R140.reuse, R164, R4 ;  /* 0x000000a48c04723c */ /* 0x044ff00000041804 */
[C---:B------:R-:W-:Y:S01]  /*bc60*/  HMMA.16816.F32.BF16 R8, R140.reuse, R166, R8 ;  /* 0x000000a68c08723c */ /* 0x040fe20000041808 */
[----:B------:R-:W2:Y:S07]  /*bc70*/  LDSM.16.M88.4 R164, [R0+0xf900] ;  /* 0x00f9000000a4783b */ /* 0x000eae0000000200 */
[C---:B---3--:R-:W-:Y:S08]  /*bc80*/  HMMA.16816.F32.BF16 R12, R140.reuse, R136, R12 ;  /* 0x000000888c0c723c */ /* 0x048ff0000004180c */
[C---:B------:R-:W-:Y:S01]  /*bc90*/  HMMA.16816.F32.BF16 R16, R140.reuse, R138, R16 ;  /* 0x0000008a8c10723c */ /* 0x040fe20000041810 */
[----:B------:R-:W-:Y:S07]  /*bca0*/  LDSM.16.M88.4 R136, [R180+0x4000] ;  /* 0x00400000b488783b */ /* 0x000fee0000000200 */
[C---:B-1----:R-:W-:Y:S08]  /*bcb0*/  HMMA.16816.F32.BF16 R20, R140.reuse, R148, R20 ;  /* 0x000000948c14723c */ /* 0x042ff00000041814 */
[C---:B------:R-:W-:Y:S01]  /*bcc0*/  HMMA.16816.F32.BF16 R24, R140.reuse, R150, R24 ;  /* 0x000000968c18723c */ /* 0x040fe20000041818 */
[----:B------:R-:W1:Y:S07]  /*bcd0*/  LDSM.16.M88.4 R148, [R2+0xe100] ;  /* 0x00e100000294783b */ /* 0x000e6e0000000200 */
[C---:B------:R-:W-:Y:S08]  /*bce0*/  HMMA.16816.F32.BF16 R28, R140.reuse, R168, R28 ;  /* 0x000000a88c1c723c */ /* 0x040ff0000004181c */
[----:B------:R-:W-:Y:S01]  /*bcf0*/  HMMA.16816.F32.BF16 R32, R140, R170, R32 ;  /* 0x000000aa8c20723c */ /* 0x000fe20000041820 */
[----:B------:R-:W-:Y:S06]  /*bd00*/  LDSM.16.M88.4 R168, [R184+UR4+0x11900] ;  /* 0x01190004b8a8783b */ /* 0x000fec0008000200 */
[----:B------:R-:W-:Y:S01]  /*bd10*/  IADD3 R140, R133, UR4, R184 ;  /* 0x00000004858c7c10 */ /* 0x000fe2000fffe0b8 */
[C---:B----4-:R-:W-:Y:S05]  /*bd20*/  HMMA.16816.F32.BF16 R4, R144.reuse, R152, R4 ;  /* 0x000000989004723c */ /* 0x050fea0000041804 */
[----:B------:R-:W-:Y:S03]  /*bd30*/  IMAD.IADD R187, R185, 0x1, R140 ;  /* 0x00000001b9bb7824 */ /* 0x000fe600078e028c */
[C---:B------:R-:W-:Y:S02]  /*bd40*/  HMMA.16816.F32.BF16 R8, R144.reuse, R154, R8 ;  /* 0x0000009a9008723c */ /* 0x040fe40000041808 */
[----:B------:R-:W3:Y:S05]  /*bd50*/  LDSM.16.M88.4 R140, [R187+0xe900] ;  /* 0x00e90000bb8c783b */ /* 0x000eea0000000200 */
[----:B------:R-:W4:Y:S01]  /*bd60*/  LDSM.16.M88.4 R152, [R187+0xf100] ;  /* 0x00f10000bb98783b */ /* 0x000f220000000200 */
[C---:B------:R-:W-:Y:S08]  /*bd70*/  HMMA.16816.F32.BF16 R12, R144.reuse, R156, R12 ;  /* 0x0000009c900c723c */ /* 0x040ff0000004180c */
[C---:B------:R-:W-:Y:S01]  /*bd80*/  HMMA.16816.F32.BF16 R16, R144.reuse, R158, R16 ;  /* 0x0000009e9010723c */ /* 0x040fe20000041810 */
[----:B------:R-:W-:Y:S07]  /*bd90*/  LDSM.16.M88.4 R156, [R186+0x8000] ;  /* 0x00800000ba9c783b */ /* 0x000fee0000000200 */
[C---:B-----5:R-:W-:Y:S08]  /*bda0*/  HMMA.16816.F32.BF16 R20, R144.reuse, R160, R20 ;  /* 0x000000a09014723c */ /* 0x060ff00000041814 */
[C---:B------:R-:W-:Y:S01]  /*bdb0*/  HMMA.16816.F32.BF16 R24, R144.reuse, R162, R24 ;  /* 0x000000a29018723c */ /* 0x040fe20000041818 */
[----:B------:R-:W-:Y:S07]  /*bdc0*/  LDSM.16.M88.4 R160, [R184+UR4+0x10100] ;  /* 0x01010004b8a0783b */ /* 0x000fee0008000200 */
[C---:B--2---:R-:W-:Y:S08]  /*bdd0*/  HMMA.16816.F32.BF16 R28, R144.reuse, R164, R28 ;  /* 0x000000a4901c723c */ /* 0x044ff0000004181c */
[----:B------:R-:W-:Y:S01]  /*bde0*/  HMMA.16816.F32.BF16 R32, R144, R166, R32 ;  /* 0x000000a69020723c */ /* 0x000fe20000041820 */
[----:B------:R-:W2:Y:S05]  /*bdf0*/  LDSM.16.M88.4 R144, [R187+0xf900] ;  /* 0x00f90000bb90783b */ /* 0x000eaa0000000200 */
[----:B------:R-:W5:Y:S02]  /*be00*/  LDSM.16.M88.4 R164, [R184+UR4+0x10900] ;  /* 0x01090004b8a4783b */ /* 0x000f640008000200 */
[C---:B-1----:R-:W-:Y:S08]  /*be10*/  HMMA.16816.F32.BF16 R4, R136.reuse, R148, R4 ;  /* 0x000000948804723c */ /* 0x042ff00000041804 */
[C---:B------:R-:W-:Y:S01]  /*be20*/  HMMA.16816.F32.BF16 R8, R136.reuse, R150, R8 ;  /* 0x000000968808723c */ /* 0x040fe20000041808 */
[----:B------:R-:W1:Y:S07]  /*be30*/  LDSM.16.M88.4 R148, [R184+UR4+0x11100] ;  /* 0x01110004b894783b */ /* 0x000e6e0008000200 */
[C---:B---3--:R-:W-:Y:S08]  /*be40*/  HMMA.16816.F32.BF16 R12, R136.reuse, R140, R12 ;  /* 0x0000008c880c723c */ /* 0x048ff0000004180c */
[C---:B------:R-:W-:Y:S01]  /*be50*/  HMMA.16816.F32.BF16 R16, R136.reuse, R142, R16 ;  /* 0x0000008e8810723c */ /* 0x040fe20000041810 */
[----:B------:R-:W-:Y:S07]  /*be60*/  LDSM.16.M88.4 R140, [R188+0x11100] ;  /* 0x01110000bc8c783b */ /* 0x000fee0000000200 */
[C---:B----4-:R-:W-:Y:S08]  /*be70*/  HMMA.16816.F32.BF16 R20, R136.reuse, R152, R20 ;  /* 0x000000988814723c */ /* 0x050ff00000041814 */
[C---:B------:R-:W-:Y:S01]  /*be80*/  HMMA.16816.F32.BF16 R24, R136.reuse, R154, R24 ;  /* 0x0000009a8818723c */ /* 0x040fe20000041818 */
[----:B------:R-:W-:Y:S07]  /*be90*/  LDSM.16.M88.4 R152, [R181+0x8000] ;  /* 0x00800000b598783b */ /* 0x000fee0000000200 */
[C---:B--2---:R-:W-:Y:S08]  /*bea0*/  HMMA.16816.F32.BF16 R28, R136.reuse, R144, R28 ;  /* 0x00000090881c723c */ /* 0x044ff0000004181c */
[----:B------:R-:W-:Y:S01]  /*beb0*/  HMMA.16816.F32.BF16 R32, R136, R146, R32 ;  /* 0x000000928820723c */ /* 0x000fe20000041820 */
[----:B------:R-:W2:Y:S05]  /*bec0*/  LDSM.16.M88.4 R136, [R188+0x10900] ;  /* 0x01090000bc88783b */ /* 0x000eaa0000000200 */
[----:B------:R-:W3:Y:S02]  /*bed0*/  LDSM.16.M88.4 R144, [R188+0x11900] ;  /* 0x01190000bc90783b */ /* 0x000ee40000000200 */
[C---:B------:R-:W-:Y:S08]  /*bee0*/  HMMA.16816.F32.BF16 R4, R156.reuse, R160, R4 ;  /* 0x000000a09c04723c */ /* 0x040ff00000041804 */
[C---:B------:R-:W-:Y:S01]  /*bef0*/  HMMA.16816.F32.BF16 R8, R156.reuse, R162, R8 ;  /* 0x000000a29c08723c */ /* 0x040fe20000041808 */
[----:B------:R-:W4:Y:S07]  /*bf00*/  LDSM.16.M88.4 R160, [R0+0x10100] ;  /* 0x0101000000a0783b */ /* 0x000f2e0000000200 */
[C---:B-----5:R-:W-:Y:S08]  /*bf10*/  HMMA.16816.F32.BF16 R12, R156.reuse, R164, R12 ;  /* 0x000000a49c0c723c */ /* 0x060ff0000004180c */
        /* <DEDUP_REMOVED lines=18> */
[----:B------:R3:W2:Y:S07]  /*c040*/  LDSM.16.M88.4 R144, [R2+0x10100] ;  /* 0x010100000290783b */ /* 0x0006ae0000000200 */
[C---:B----4-:R-:W-:Y:S08]  /*c050*/  HMMA.16816.F32.BF16 R4, R152.reuse, R160, R4 ;  /* 0x000000a09804723c */ /* 0x050ff00000041804 */
[C---:B------:R-:W-:Y:S01]  /*c060*/  HMMA.16816.F32.BF16 R8, R152.reuse, R162, R8 ;  /* 0x000000a29808723c */ /* 0x040fe20000041808 */
[----:B------:R-:W4:Y:S07]  /*c070*/  LDSM.16.M88.4 R160, [R187+0x10900] ;  /* 0x01090000bba0783b */ /* 0x000f2e0000000200 */
[C---:B-1----:R-:W-:Y:S04]  /*c080*/  HMMA.16816.F32.BF16 R12, R152.reuse, R148, R12 ;  /* 0x00000094980c723c */ /* 0x042fe8000004180c */
[----:B---3--:R-:W-:Y:S02]  /*c090*/  IMAD.MOV.U32 R2, RZ, RZ, R195 ;  /* 0x000000ffff027224 */ /* 0x008fe400078e00c3 */
[----:B------:R-:W-:Y:S01]  /*c0a0*/  @P0 IMAD.MOV.U32 R2, RZ, RZ, R209 ;  /* 0x000000ffff020224 */ /* 0x000fe200078e00d1 */
[----:B------:R-:W-:Y:S01]  /*c0b0*/  PLOP3.LUT P0, PT, PT, PT, UP1, 0x40, 0x0 ;  /* 0x000000000000781c */ /* 0x000fe20003f0e818 */
[C---:B------:R-:W-:Y:S01]  /*c0c0*/  HMMA.16816.F32.BF16 R16, R152.reuse, R150, R16 ;  /* 0x000000969810723c */ /* 0x040fe20000041810 */
[----:B------:R-:W1:Y:S05]  /*c0d0*/  LDSM.16.M88.4 R148, [R187+0x11900] ;  /* 0x01190000bb94783b */ /* 0x000e6a0000000200 */
[----:B------:R-:W3:Y:S02]  /*c0e0*/  SHFL.IDX PT, R0, R2, RZ, 0x1c1f ;  /* 0x001c1fff02007589 */ /* 0x000ee400000e0000 */
[C---:B-----5:R-:W-:Y:S08]  /*c0f0*/  HMMA.16816.F32.BF16 R20, R152.reuse, R156, R20 ;  /* 0x0000009c9814723c */ /* 0x060ff00000041814 */
[C---:B------:R-:W-:Y:S08]  /*c100*/  HMMA.16816.F32.BF16 R24, R152.reuse, R158, R24 ;  /* 0x0000009e9818723c */ /* 0x040ff00000041818 */
[C---:B--2---:R-:W-:Y:S07]  /*c110*/  HMMA.16816.F32.BF16 R28, R152.reuse, R136, R28 ;  /* 0x00000088981c723c */ /* 0x044fee000004181c */
[----:B------:R-:W-:Y:S01]  /*c120*/  IMAD.SHL.U32 R137, R210, 0x40, RZ ;  /* 0x00000040d2897824 */ /* 0x000fe200078e00ff */
[----:B------:R-:W-:Y:S04]  /*c130*/  HMMA.16816.F32.BF16 R32, R152, R138, R32 ;  /* 0x0000008a9820723c */ /* 0x000fe80000041820 */
[----:B------:R-:W-:Y:S04]  /*c140*/  IADD3 R136, -R204, 0x1, -R137 ;  /* 0x00000001cc887810 */ /* 0x000fe80007ffe989 */
[C---:B------:R-:W-:Y:S05]  /*c150*/  HMMA.16816.F32.BF16 R4, R140.reuse, R144, R4 ;  /* 0x000000908c04723c */ /* 0x040fea0000041804 */
[----:B------:R-:W-:Y:S03]  /*c160*/  IADD3 R136, R136, c[0x0][0x1d0], RZ ;  /* 0x0000740088887a10 */ /* 0x000fe60007ffe0ff */
[C---:B------:R-:W-:Y:S04]  /*c170*/  HMMA.16816.F32.BF16 R8, R140.reuse, R146, R8 ;  /* 0x000000928c08723c */ /* 0x040fe80000041808 */
[----:B------:R-:W-:Y:S04]  /*c180*/  IADD3 R139, R136, -c[0x0][0x168], RZ ;  /* 0x80005a00888b7a10 */ /* 0x000fe80007ffe0ff */
[C---:B----4-:R-:W-:Y:S08]  /*c190*/  HMMA.16816.F32.BF16 R12, R140.reuse, R160, R12 ;  /* 0x000000a08c0c723c */ /* 0x050ff0000004180c */
[C---:B------:R-:W-:Y:S08]  /*c1a0*/  HMMA.16816.F32.BF16 R16, R140.reuse, R162, R16 ;  /* 0x000000a28c10723c */ /* 0x040ff00000041810 */
[C---:B------:R-:W-:Y:S08]  /*c1b0*/  HMMA.16816.F32.BF16 R20, R140.reuse, R164, R20 ;  /* 0x000000a48c14723c */ /* 0x040ff00000041814 */
[C---:B------:R-:W-:Y:S08]  /*c1c0*/  HMMA.16816.F32.BF16 R24, R140.reuse, R166, R24 ;  /* 0x000000a68c18723c */ /* 0x040ff00000041818 */
[C---:B-1----:R-:W-:Y:S08]  /*c1d0*/  HMMA.16816.F32.BF16 R28, R140.reuse, R148, R28 ;  /* 0x000000948c1c723c */ /* 0x042ff0000004181c */
[----:B------:R-:W-:Y:S07]  /*c1e0*/  HMMA.16816.F32.BF16 R32, R140, R150, R32 ;  /* 0x000000968c20723c */ /* 0x000fee0000041820 */
[C---:B------:R-:W-:Y:S02]  /*c1f0*/  IADD3 R141, R139.reuse, c[0x0][0x328], RZ ;  /* 0x0000ca008b8d7a10 */ /* 0x040fe40007ffe0ff */
[----:B------:R-:W-:Y:S03]  /*c200*/  IADD3 R139, R139, UR6, RZ ;  /* 0x000000068b8b7c10 */ /* 0x000fe6000fffe0ff */
[--C-:B---3--:R-:W-:Y:S02]  /*c210*/  IMAD.IADD R145, R141, 0x1, R0.reuse ;  /* 0x000000018d917824 */ /* 0x108fe400078e0200 */
        /* <DEDUP_REMOVED lines=16> */
.L_x_1603:
[----:B------:R-:W-:Y:S04]  /*c320*/  MOV R0, c[0x0][0x32c] ;  /* 0x0000cb0000007a02 */ /* 0x000fe80000000f00 */
[----:B------:R-:W-:Y:S11]  /*c330*/  ISETP.NE.AND P0, PT, R0, 0x1, PT ;  /* 0x000000010000780c */ /* 0x000ff60003f05270 */
[----:B------:R-:W-:Y:S02]  /*c340*/  @!UPT UIADD3 URZ, URZ, URZ, URZ ;  /* 0x0000003f3f3ff290 */ /* 0x000fe4000fffe03f */
[----:B------:R-:W-:Y:S05]  /*c350*/  @P0 IMAD.HI.U32 R0, R136, c[0x0][0x330], RZ ;  /* 0x0000cc0088000a27 */ /* 0x000fea00078e00ff */
[----:B------:R-:W-:Y:S02]  /*c360*/  @P0 SHF.R.U32.HI R136, RZ, c[0x0][0x334], R0 ;  /* 0x0000cd00ff880a19 */ /* 0x000fe40000011600 */
.L_x_1604:
[----:B------:R-:W-:Y:S05]  /*c370*/  BSYNC B0 ;  /* 0x0000000000007941 */ /* 0x000fea0003800000 */
.L_x_1602:
[----:B------:R-:W-:Y:S04]  /*c380*/  IMAD R147, R136, c[0x0][0x32c], -R137 ;  /* 0x0000cb0088937a24 */ /* 0x000fe800078e0a89 */
[----:B------:R-:W-:Y:S05]  /*c390*/  IMAD.IADD R136, R147, 0x1, -R204 ;  /* 0x0000000193887824 */ /* 0x000fea00078e0acc */
[----:B------:R-:W-:Y:S02]  /*c3a0*/  IADD3 R0, R136, c[0x0][0x32c], RZ ;  /* 0x0000cb0088007a10 */ /* 0x000fe40007ffe0ff */
[----:B------:R-:W-:Y:S02]  /*c3b0*/  IMNMX R143, R143, R136, !PT ;  /* 0x000000888f8f7217 */ /* 0x000fe40007800200 */
[----:B------:R-:W-:Y:S02]  /*c3c0*/  IMNMX R145, R145, R0, PT ;  /* 0x0000000091917217 */ /* 0x000fe40003800200 */
.L_x_1601:
[----:B------:R-:W-:Y:S04]  /*c3d0*/  ISETP.GT.AND P0, PT, R210, -0x1, PT ;  /* 0xffffffffd200780c */ /* 0x000fe80003f04270 */
[C---:B------:R-:W-:Y:S02]  /*c3e0*/  ISETP.GT.AND P5, PT, R143.reuse, RZ, P0 ;  /* 0x000000ff8f00720c */ /* 0x040fe400007a4270 */
[----:B------:R-:W-:Y:S02]  /*c3f0*/  ISETP.GT.AND P4, PT, R143, 0x1, P0 ;  /* 0x000000018f00780c */ /* 0x000fe40000784270 */
[C---:B------:R-:W-:Y:S02]  /*c400*/  ISETP.LT.OR P5, PT, R145.reuse, 0x1, P5 ;  /* 0x000000019100780c */ /* 0x040fe40002fa1670 */
[----:B------:R-:W-:Y:S02]  /*c410*/  ISETP.LT.OR P4, PT, R145, 0x2, P4 ;  /* 0x000000029100780c */ /* 0x000fe40002781670 */
[----:B------:R-:W-:Y:S02]  /*c420*/  FSEL R144, R4, -INF , !P5 ;  /* 0xff80000004907808 */ /* 0x000fe40006800000 */
[----:B------:R-:W-:Y:S02]  /*c430*/  FSEL R4, R5, -INF , !P4 ;  /* 0xff80000005047808 */ /* 0x000fe40006000000 */
[C---:B------:R-:W-:Y:S02]  /*c440*/  ISETP.GT.AND P4, PT, R143.reuse, 0x10, P0 ;  /* 0x000000108f00780c */ /* 0x040fe40000784270 */
[----:B------:R-:W-:Y:S02]  /*c450*/  ISETP.GT.AND P6, PT, R143, 0x8, P0 ;  /* 0x000000088f00780c */ /* 0x000fe400007c4270 */
[----:B------:R-:W-:Y:S02]  /*c460*/  ISETP.LT.OR P4, PT, R145, 0x11, P4 ;  /* 0x000000119100780c */ /* 0x000fe40002781670 */
        /* <DEDUP_REMOVED lines=58> */
.L_x_1607:
[----:B------:R-:W-:Y:S04]  /*c810*/  MOV R9, c[0x0][0x32c] ;  /* 0x0000cb0000097a02 */ /* 0x000fe80000000f00 */
[----:B------:R-:W-:Y:S11]  /*c820*/  ISETP.NE.AND P4, PT, R9, 0x1, PT ;  /* 0x000000010900780c */ /* 0x000ff60003f85270 */
[----:B------:R-:W-:Y:S02]  /*c830*/  @!UPT UIADD3 URZ, URZ, URZ, URZ ;  /* 0x0000003f3f3ff290 */ /* 0x000fe4000fffe03f */
[----:B------:R-:W-:Y:S05]  /*c840*/  @P4 IMAD.HI.U32 R9, R12, c[0x0][0x330], RZ ;  /* 0x0000cc000c094a27 */ /* 0x000fea00078e00ff */
[----:B------:R-:W-:Y:S02]  /*c850*/  @P4 SHF.R.U32.HI R12, RZ, c[0x0][0x334], R9 ;  /* 0x0000cd00ff0c4a19 */ /* 0x000fe40000011609 */
.L_x_1608:
[----:B------:R-:W-:Y:S05]  /*c860*/  BSYNC B0 ;  /* 0x0000000000007941 */ /* 0x000fea0003800000 */
.L_x_1606:
[----:B------:R-:W-:Y:S04]  /*c870*/  IMAD R137, R12, c[0x0][0x32c], -R137 ;  /* 0x0000cb000c897a24 */ /* 0x000fe800078e0a89 */
[----:B------:R-:W-:Y:S05]  /*c880*/  IMAD.IADD R12, R137, 0x1, -R204 ;  /* 0x00000001890c7824 */ /* 0x000fea00078e0acc */
[----:B------:R-:W-:Y:S02]  /*c890*/  IADD3 R9, R12, c[0x0][0x32c], RZ ;  /* 0x0000cb000c097a10 */ /* 0x000fe40007ffe0ff */
[----:B------:R-:W-:Y:S02]  /*c8a0*/  IMNMX R5, R5, R12, !PT ;  /* 0x0000000c05057217 */ /* 0x000fe40007800200 */
[----:B------:R-:W-:Y:S02]  /*c8b0*/  IMNMX R2, R2, R9, PT ;  /* 0x0000000902027217 */ /* 0x000fe40003800200 */
.L_x_1605:
[----:B------:R-:W-:Y:S01]  /*c8c0*/  FMNMX.FTZ R13, R144, R132, !PT ;  /* 0x00000084900d7209 */ /* 0x000fe20007810000 */
[----:B------:R-:W-:Y:S04]  /*c8d0*/  DEPBAR.LE SB0, 0x2 ;  /* 0x000080800000791a */ /* 0x000fe80000000000 */
[----:B------:R-:W-:Y:S01]  /*c8e0*/  FMNMX.FTZ R13, R4, R13, !PT ;  /* 0x0000000d040d7209 */ /* 0x000fe20007810000 */
[----:B------:R-:W-:Y:S01]  /*c8f0*/  BAR.SYNC.DEFER_BLOCKING 0x0 ;  /* 0x0000000000007b1d */ /* 0x000fe20000010000 */
[C---:B------:R-:W-:Y:S01]  /*c900*/  ISETP.GT.AND P6, PT, R5.reuse, RZ, P0 ;  /* 0x000000ff0500720c */ /* 0x040fe200007c4270 */
[----:B------:R-:W-:Y:S01]  /*c910*/  UIADD3 UR9, UR5, 0x1, URZ ;  /* 0x0000000105097890 */ /* 0x000fe2000fffe03f */
[----:B------:R-:W-:Y:S01]  /*c920*/  FMNMX.FTZ R13, R8, R13, !PT ;  /* 0x0000000d080d7209 */ /* 0x000fe20007810000 */
[----:B------:R-:W-:Y:S01]  /*c930*/  UISETP.GE.AND UP0, UPT, UR5, 0x1, UPT ;  /* 0x000000010500788c */ /* 0x000fe2000bf06270 */
[----:B------:R-:W-:Y:S02]  /*c940*/  ISETP.LT.OR P6, PT, R2, 0x1, P6 ;  /* 0x000000010200780c */ /* 0x000fe400037c1670 */
[----:B------:R-:W-:Y:S01]  /*c950*/  FMNMX.FTZ R13, R0, R13, !PT ;  /* 0x0000000d000d7209 */ /* 0x000fe20007810000 */
[----:B------:R-:W-:Y:S01]  /*c960*/  USEL UR5, UR9, URZ, !UP0 ;  /* 0x0000003f09057287 */ /* 0x000fe2000c000000 */
[C---:B------:R-:W-:Y:S02]  /*c970*/  ISETP.GT.AND P5, PT, R5.reuse, 0x1, P0 ;  /* 0x000000010500780c */ /* 0x040fe400007a4270 */
[----:B------:R-:W-:Y:S02]  /*c980*/  FMNMX.FTZ R13, R164, R13, !PT ;  /* 0x0000000da40d7209 */ /* 0x000fe40007810000 */
[----:B------:R-:W-:Y:S02]  /*c990*/  ISETP.GT.AND P4, PT, R5, 0x8, P0 ;  /* 0x000000080500780c */ /* 0x000fe40000784270 */
[----:B------:R-:W-:Y:S02]  /*c9a0*/  FMNMX.FTZ R13, R162, R13, !PT ;  /* 0x0000000da20d7209 */ /* 0x000fe40007810000 */
[----:B------:R-:W-:Y:S02]  /*c9b0*/  FSEL R6, R6, -INF , !P6 ;  /* 0xff80000006067808 */ /* 0x000fe40007000000 */
[----:B------:R-:W-:Y:S02]  /*c9c0*/  FMNMX.FTZ R13, R138, R13, !PT ;  /* 0x0000000d8a0d7209 */ /* 0x000fe40007810000 */
[----:B------:R-:W-:Y:S02]  /*c9d0*/  ISETP.LT.OR P5, PT, R2, 0x2, P5 ;  /* 0x000000020200780c */ /* 0x000fe40002fa1670 */
[----:B------:R-:W-:Y:S02]  /*c9e0*/  FMNMX.FTZ R13, R136, R13, !PT ;  /* 0x0000000d880d7209 */ /* 0x000fe40007810000 */
[----:B------:R-:W-:Y:S02]  /*c9f0*/  ISETP.LT.OR P4, PT, R2, 0x9, P4 ;  /* 0x000000090200780c */ /* 0x000fe40002781670 */
[----:B------:R-:W-:Y:S02]  /*ca00*/  FMNMX.FTZ R13, R172, R13, !PT ;  /* 0x0000000dac0d7209 */ /* 0x000fe40007810000 */
[----:B------:R-:W-:Y:S02]  /*ca10*/  FSEL R9, R7, -INF , !P5 ;  /* 0xff80000007097808 */ /* 0x000fe40006800000 */
[----:B------:R-:W-:Y:S02]  /*ca20*/  FMNMX.FTZ R13, R170, R13, !PT ;  /* 0x0000000daa0d7209 */ /* 0x000fe40007810000 */
[----:B------:R-:W-:Y:S02]  /*ca30*/  FSEL R7, R10, -INF , !P4 ;  /* 0xff8000000a077808 */ /* 0x000fe40006000000 */
[----:B------:R-:W-:Y:S02]  /*ca40*/  FMNMX.FTZ R10, R6, R3, !PT ;  /* 0x00000003060a7209 */ /* 0x000fe40007810000 */
[----:B------:R-:W-:Y:S02]  /*ca50*/  ISETP.GT.AND P6, PT, R5, 0x9, P0 ;  /* 0x000000090500780c */ /* 0x000fe400007c4270 */
[----:B------:R-:W-:Y:S02]  /*ca60*/  FMNMX.FTZ R13, R142, R13, !PT ;  /* 0x0000000d8e0d7209 */ /* 0x000fe40007810000 */
[----:B------:R-:W-:Y:S02]  /*ca70*/  FMNMX.FTZ R10, R9, R10, !PT ;  /* 0x0000000a090a7209 */ /* 0x000fe40007810000 */
[----:B------:R-:W-:Y:S02]  /*ca80*/  ISETP.LT.OR P6, PT, R2, 0xa, P6 ;  /* 0x0000000a0200780c */ /* 0x000fe400037c1670 */
[C---:B------:R-:W-:Y:S02]  /*ca90*/  ISETP.GT.AND P4, PT, R5.reuse, 0x11, P0 ;  /* 0x000000110500780c */ /* 0x040fe40000784270 */
[----:B------:R-:W-:Y:S02]  /*caa0*/  ISETP.GT.AND P5, PT, R5, 0x10, P0 ;  /* 0x000000100500780c */ /* 0x000fe400007a4270 */
[----:B------:R-:W-:Y:S02]  /*cab0*/  FMNMX.FTZ R13, R140, R13, !PT ;  /* 0x0000000d8c0d7209 */ /* 0x000fe40007810000 */
[----:B------:R-:W-:Y:S02]  /*cac0*/  FSEL R11, R11, -INF , !P6 ;  /* 0xff8000000b0b7808 */ /* 0x000fe40007000000 */
[C---:B------:R-:W-:Y:S02]  /*cad0*/  ISETP.LT.OR P4, PT, R2.reuse, 0x12, P4 ;  /* 0x000000120200780c */ /* 0x040fe40002781670 */
[----:B------:R-:W-:Y:S02]  /*cae0*/  FMNMX.FTZ R10, R7, R10, !PT ;  /* 0x0000000a070a7209 */ /* 0x000fe40007810000 */
[----:B------:R-:W-:Y:S02]  /*caf0*/  ISETP.LT.OR P5, PT, R2, 0x11, P5 ;  /* 0x000000110200780c */ /* 0x000fe40002fa1670 */
        /* <DEDUP_REMOVED lines=13> */
[----:B------:R-:W-:Y:S02]  /*cbd0*/  FMNMX.FTZ R12, R139, R10, !PT ;  /* 0x0000000a8b0c7209 */ /* 0x000fe40007810000 */
[----:B------:R-:W-:Y:S02]  /*cbe0*/  ISETP.GT.AND P4, PT, R5, 0x20, P0 ;  /* 0x000000200500780c */ /* 0x000fe40000784270 */
[----:B------:R-:W-:Y:S02]  /*cbf0*/  FMNMX.FTZ R13, R154, R15, !PT ;  /* 0x0000000f9a0d7209 */ /* 0x000fe40007810000 */
[----:B------:R-:W-:Y:S02]  /*cc00*/  FMNMX.FTZ R12, R33, R12, !PT ;  /* 0x0000000c210c7209 */ /* 0x000fe40007810000 */
[----:B------:R-:W-:Y:S01]  /*cc10*/  ISETP.LT.OR P4, PT, R2, 0x21, P4 ;  /* 0x000000210200780c */ /* 0x000fe20002781670 */
[----:B------:R-:W1:Y:S01]  /*cc20*/  SHFL.BFLY PT, R10, R13, 0x2, 0x1f ;  /* 0x0c401f000d0a7f89 */ /* 0x000e6200000e0000 */
[----:B------:R-:W-:Y:S02]  /*cc30*/  ISETP.GT.AND P6, PT, R5, 0x21, P0 ;  /* 0x000000210500780c */ /* 0x000fe400007c4270 */
[----:B------:R-:W-:Y:S02]  /*cc40*/  FSEL R171, R22, -INF , !P4 ;  /* 0xff80000016ab7808 */ /* 0x000fe40006000000 */
[----:B------:R-:W-:Y:S02]  /*cc50*/  FMNMX.FTZ R12, R137, R12, !PT ;  /* 0x0000000c890c7209 */ /* 0x000fe40007810000 */
[C---:B------:R-:W-:Y:S02]  /*cc60*/  ISETP.LT.OR P6, PT, R2.reuse, 0x22, P6 ;  /* 0x000000220200780c */ /* 0x040fe400037c1670 */
[----:B------:R-:W-:Y:S02]  /*cc70*/  ISETP.GT.AND P5, PT, R5, 0x28, P0 ;  /* 0x000000280500780c */ /* 0x000fe400007a4270 */
[----:B------:R-:W-:Y:S02]  /*cc80*/  FSEL R169, R23, -INF , !P6 ;  /* 0xff80000017a97808 */ /* 0x000fe40007000000 */
[----:B------:R-:W-:Y:S01]  /*cc90*/  ISETP.LT.OR P5, PT, R2, 0x29, P5 ;  /* 0x000000290200780c */ /* 0x000fe20002fa1670 */
[----:B------:R-:W-:Y:S01]  /*cca0*/  LDSM.16.MT88.4 R20, [R135+UR4+0x100] ;  /* 0x000100048714783b */ /* 0x000fe20008004200 */
[----:B------:R-:W-:Y:S02]  /*ccb0*/  ISETP.GT.AND P4, PT, R5, 0x29, P0 ;  /* 0x000000290500780c */ /* 0x000fe40000784270 */
[----:B------:R-:W-:Y:S02]  /*ccc0*/  FMNMX.FTZ R12, R171, R12, !PT ;  /* 0x0000000cab0c7209 */ /* 0x000fe40007810000 */
[----:B------:R-:W-:Y:S02]  /*ccd0*/  FSEL R143, R26, -INF , !P5 ;  /* 0xff8000001a8f7808 */ /* 0x000fe40006800000 */
[C---:B------:R-:W-:Y:S02]  /*cce0*/  ISETP.LT.OR P4, PT, R2.reuse, 0x2a, P4 ;  /* 0x0000002a0200780c */ /* 0x040fe40002781670 */
[----:B------:R-:W-:Y:S02]  /*ccf0*/  FMNMX.FTZ R12, R169, R12, !PT ;  /* 0x0000000ca90c7209 */ /* 0x000fe40007810000 */
[----:B------:R-:W-:Y:S02]  /*cd00*/  ISETP.GT.AND P6, PT, R5, 0x30, P0 ;  /* 0x000000300500780c */ /* 0x000fe400007c4270 */
[----:B------:R-:W-:Y:S02]  /*cd10*/  FSEL R141, R27, -INF , !P4 ;  /* 0xff8000001b8d7808 */ /* 0x000fe40006000000 */
[----:B------:R-:W-:Y:S02]  /*cd20*/  FMNMX.FTZ R12, R143, R12, !PT ;  /* 0x0000000c8f0c7209 */ /* 0x000fe40007810000 */
[----:B------:R-:W-:Y:S02]  /*cd30*/  ISETP.LT.OR P6, PT, R2, 0x31, P6 ;  /* 0x000000310200780c */ /* 0x000fe400037c1670 */
        /* <DEDUP_REMOVED lines=11> */
[----:B------:R-:W-:Y:S04]  /*cdf0*/  ISETP.LT.OR P0, PT, R2, 0x3a, P0 ;  /* 0x0000003a0200780c */ /* 0x000fe80000701670 */
        /* <DEDUP_REMOVED lines=9> */
[C---:B------:R-:W-:Y:S03]  /*ce90*/  FMUL.FTZ R159, R2.reuse, c[0x0][0x2d0] ;  /* 0x0000b400029f7a20 */ /* 0x040fe60000410000 */
[----:B------:R-:W-:Y:S02]  /*cea0*/  FSEL R5, R2, RZ, P0 ;  /* 0x000000ff02057208 */ /* 0x000fe40000000000 */
[----:B--2---:R-:W-:Y:S02]  /*ceb0*/  FMNMX.FTZ R13, R15, R10, !PT ;  /* 0x0000000a0f0d7209 */ /* 0x004fe40007810000 */
[----:B------:R-:W-:Y:S03]  /*cec0*/  FSEL R159, R159, RZ, P0 ;  /* 0x000000ff9f9f7208 */ /* 0x000fe60000000000 */
[----:B------:R-:W1:Y:S02]  /*ced0*/  SHFL.BFLY PT, R10, R13, 0x1, 0x1f ;  /* 0x0c201f000d0a7f89 */ /* 0x000e6400000e0000 */
[--C-:B------:R-:W-:Y:S02]  /*cee0*/  FFMA.FTZ R15, R0, c[0x0][0x2d0], -R159.reuse ;  /* 0x0000b400000f7a23 */ /* 0x100fe4000001089f */
[--C-:B------:R-:W-:Y:S02]  /*cef0*/  FFMA.FTZ R149, R4, c[0x0][0x2d0], -R159.reuse ;  /* 0x0000b40004957a23 */ /* 0x100fe4000001089f */
[----:B------:R-:W-:Y:S01]  /*cf00*/  FADD.FTZ R4, -R5, R132 ;  /* 0x0000008405047221 */ /* 0x000fe20000010100 */
[----:B------:R-:W-:Y:S01]  /*cf10*/  MOV R132, R2 ;  /* 0x0000000200847202 */ /* 0x000fe20000000f00 */
[--C-:B------:R-:W-:Y:S01]  /*cf20*/  FFMA.FTZ R146, R8, c[0x0][0x2d0], -R159.reuse ;  /* 0x0000b40008927a23 */ /* 0x100fe2000001089f */
[----:B------:R-:W-:Y:S01]  /*cf30*/  MUFU.EX2 R15, R15 ;  /* 0x0000000f000f7308 */ /* 0x000fe20000000800 */
[----:B------:R-:W-:Y:S02]  /*cf40*/  FMUL.FTZ R12, R4, c[0x0][0x2d0] ;  /* 0x0000b400040c7a20 */ /* 0x000fe40000410000 */
[--C-:B------:R-:W-:Y:S02]  /*cf50*/  FFMA.FTZ R150, R144, c[0x0][0x2d0], -R159.reuse ;  /* 0x0000b40090967a23 */ /* 0x100fe4000001089f */
[--C-:B------:R-:W-:Y:S02]  /*cf60*/  FFMA.FTZ R163, R138, c[0x0][0x2d0], -R159.reuse ;  /* 0x0000b4008aa37a23 */ /* 0x100fe4000001089f */
[--C-:B------:R-:W-:Y:S02]  /*cf70*/  FFMA.FTZ R175, R140, c[0x0][0x2d0], -R159.reuse ;  /* 0x0000b4008caf7a23 */ /* 0x100fe4000001089f */
[--C-:B------:R-:W-:Y:S01]  /*cf80*/  FFMA.FTZ R161, R164, c[0x0][0x2d0], -R159.reuse ;  /* 0x0000b400a4a17a23 */ /* 0x100fe2000001089f */
[----:B------:R-:W2:Y:S01]  /*cf90*/  MUFU.EX2 R12, R12 ;  /* 0x0000000c000c7308 */ /* 0x000ea20000000800 */
[--C-:B------:R-:W-:Y:S02]  /*cfa0*/  FFMA.FTZ R164, R136, c[0x0][0x2d0], -R159.reuse ;  /* 0x0000b40088a47a23 */ /* 0x100fe4000001089f */
[--C-:B------:R-:W-:Y:S01]  /*cfb0*/  FFMA.FTZ R173, R170, c[0x0][0x2d0], -R159.reuse ;  /* 0x0000b400aaad7a23 */ /* 0x100fe2000001089f */
[----:B-1----:R-:W-:Y:S01]  /*cfc0*/  FMNMX.FTZ R0, R13, R10, !PT ;  /* 0x0000000a0d007209 */ /* 0x002fe20007810000 */
[--C-:B------:R-:W-:Y:S02]  /*cfd0*/  FFMA.FTZ R170, R142, c[0x0][0x2d0], -R159.reuse ;  /* 0x0000b4008eaa7a23 */ /* 0x100fe4000001089f */
[--C-:B------:R-:W-:Y:S01]  /*cfe0*/  FFMA.FTZ R162, R162, c[0x0][0x2d0], -R159.reuse ;  /* 0x0000b400a2a27a23 */ /* 0x100fe2000001089f */
[C---:B------:R-:W-:Y:S01]  /*cff0*/  FSETP.NEU.FTZ.AND P0, PT, R0.reuse, -INF , PT ;  /* 0xff8000000000780b */ /* 0x040fe20003f1d000 */
[----:B------:R-:W-:Y:S01]  /*d000*/  FMUL.FTZ R152, R0, c[0x0][0x2d0] ;  /* 0x0000b40000987a20 */ /* 0x000fe20000410000 */
[----:B------:R-:W-:Y:S01]  /*d010*/  MUFU.EX2 R149, R149 ;  /* 0x0000009500957308 */ /* 0x000fe20000000800 */
[----:B------:R-:W-:Y:S01]  /*d020*/  FFMA.FTZ R172, R172, c[0x0][0x2d0], -R159 ;  /* 0x0000b400acac7a23 */ /* 0x000fe2000001089f */
[----:B------:R-:W-:Y:S02]  /*d030*/  FSEL R4, R0, RZ, P0 ;  /* 0x000000ff00047208 */ /* 0x000fe40000000000 */
[----:B------:R-:W-:Y:S03]  /*d040*/  FSEL R152, R152, RZ, P0 ;  /* 0x000000ff98987208 */ /* 0x000fe60000000000 */
[----:B------:R-:W-:Y:S02]  /*d050*/  FADD.FTZ R4, -R4, R3 ;  /* 0x0000000304047221 */ /* 0x000fe40000010100 */
[--C-:B------:R-:W-:Y:S01]  /*d060*/  FFMA.FTZ R148, R6, c[0x0][0x2d0], -R152.reuse ;  /* 0x0000b40006947a23 */ /* 0x100fe20000010898 */
[----:B------:R-:W1:Y:S01]  /*d070*/  MUFU.EX2 R150, R150 ;  /* 0x0000009600967308 */ /* 0x000e620000000800 */
[--C-:B------:R-:W-:Y:S02]  /*d080*/  FFMA.FTZ R147, R9, c[0x0][0x2d0], -R152.reuse ;  /* 0x0000b40009937a23 */ /* 0x100fe40000010898 */
[--C-:B------:R-:W-:Y:S02]  /*d090*/  FFMA.FTZ R144, R7, c[0x0][0x2d0], -R152.reuse ;  /* 0x0000b40007907a23 */ /* 0x100fe40000010898 */
[--C-:B------:R-:W-:Y:S02]  /*d0a0*/  FFMA.FTZ R145, R11, c[0x0][0x2d0], -R152.reuse ;  /* 0x0000b4000b917a23 */ /* 0x100fe40000010898 */
[----:B------:R-:W-:Y:S01]  /*d0b0*/  FMUL.FTZ R3, R4, c[0x0][0x2d0] ;  /* 0x0000b40004037a20 */ /* 0x000fe20000410000 */
[----:B------:R-:W-:Y:S01]  /*d0c0*/  IADD3 R4, R135, UR4, RZ ;  /* 0x0000000487047c10 */ /* 0x000fe2000fffe0ff */
[C---:B--2---:R-:W-:Y:S01]  /*d0d0*/  FMUL.FTZ R5, R12.reuse, R129 ;  /* 0x000000810c057220 */ /* 0x044fe20000410000 */
[----:B------:R-:W2:Y:S01]  /*d0e0*/  MUFU.EX2 R146, R146 ;  /* 0x0000009200927308 */ /* 0x000ea20000000800 */
[C---:B------:R-:W-:Y:S01]  /*d0f0*/  FMUL.FTZ R8, R12.reuse, R124 ;  /* 0x0000007c0c087220 */ /* 0x040fe20000410000 */
[----:B------:R-:W-:Y:S01]  /*d100*/  IADD3 R13, R183, R4, RZ ;  /* 0x00000004b70d7210 */ /* 0x000fe20007ffe0ff */
[C---:B------:R-:W-:Y:S02]  /*d110*/  FMUL.FTZ R4, R12.reuse, R128 ;  /* 0x000000800c047220 */ /* 0x040fe40000410000 */
[C---:B------:R-:W-:Y:S02]  /*d120*/  FMUL.FTZ R9, R12.reuse, R125 ;  /* 0x0000007d0c097220 */ /* 0x040fe40000410000 */
[----:B------:R-:W3:Y:S01]  /*d130*/  LDSM.16.MT88.4 R24, [R13+0x100] ;  /* 0x000100000d18783b */ /* 0x000ee20000004200 */
[C---:B------:R-:W-:Y:S02]  /*d140*/  FMUL.FTZ R100, R12.reuse, R100 ;  /* 0x000000640c647220 */ /* 0x040fe40000410000 */
[----:B------:R-:W4:Y:S01]  /*d150*/  MUFU.EX2 R3, R3 ;  /* 0x0000000300037308 */ /* 0x000f220000000800 */
[C---:B------:R-:W-:Y:S02]  /*d160*/  FMUL.FTZ R101, R12.reuse, R101 ;  /* 0x000000650c657220 */ /* 0x040fe40000410000 */
[C---:B------:R-:W-:Y:S01]  /*d170*/  FMUL.FTZ R104, R12.reuse, R104 ;  /* 0x000000680c687220 */ /* 0x040fe20000410000 */
[----:B-1----:R-:W-:Y:S01]  /*d180*/  F2FP.BF16.PACK_AB R16, R149, R150 ;  /* 0x000000969510723e */ /* 0x002fe200000010ff */
[C---:B------:R-:W-:Y:S02]  /*d190*/  FMUL.FTZ R105, R12.reuse, R105 ;  /* 0x000000690c697220 */ /* 0x040fe40000410000 */
[C---:B------:R-:W-:Y:S02]  /*d1a0*/  FMUL.FTZ R108, R12.reuse, R108 ;  /* 0x0000006c0c6c7220 */ /* 0x040fe40000410000 */
[C---:B------:R-:W-:Y:S01]  /*d1b0*/  FMUL.FTZ R109, R12.reuse, R109 ;  /* 0x0000006d0c6d7220 */ /* 0x040fe20000410000 */
[----:B------:R-:W-:Y:S01]  /*d1c0*/  MUFU.EX2 R148, R148 ;  /* 0x0000009400947308 */ /* 0x000fe20000000800 */
[C---:B------:R-:W-:Y:S02]  /*d1d0*/  FMUL.FTZ R112, R12.reuse, R112 ;  /* 0x000000700c707220 */ /* 0x040fe40000410000 */
[C---:B------:R-:W-:Y:S01]  /*d1e0*/  FMUL.FTZ R113, R12.reuse, R113 ;  /* 0x000000710c717220 */ /* 0x040fe20000410000 */
[----:B--2---:R-:W-:Y:S01]  /*d1f0*/  F2FP.BF16.PACK_AB R18, R15, R146 ;  /* 0x000000920f12723e */ /* 0x004fe200000010ff */
[C---:B------:R-:W-:Y:S02]  /*d200*/  FMUL.FTZ R116, R12.reuse, R116 ;  /* 0x000000740c747220 */ /* 0x040fe40000410000 */
[C---:B------:R-:W-:Y:S02]  /*d210*/  FMUL.FTZ R117, R12.reuse, R117 ;  /* 0x000000750c757220 */ /* 0x040fe40000410000 */
[C---:B------:R-:W-:Y:S01]  /*d220*/  FMUL.FTZ R120, R12.reuse, R120 ;  /* 0x000000780c787220 */ /* 0x040fe20000410000 */
[----:B------:R-:W1:Y:S01]  /*d230*/  MUFU.EX2 R147, R147 ;  /* 0x0000009300937308 */ /* 0x000e620000000800 */
[C---:B------:R-:W-:Y:S02]  /*d240*/  FMUL.FTZ R121, R12.reuse, R121 ;  /* 0x000000790c797220 */ /* 0x040fe40000410000 */
[C---:B------:R-:W-:Y:S02]  /*d250*/  FMUL.FTZ R36, R12.reuse, R36 ;  /* 0x000000240c247220 */ /* 0x040fe40000410000 */
[C---:B----4-:R-:W-:Y:S02]  /*d260*/  FMUL.FTZ R6, R3.reuse, R130 ;  /* 0x0000008203067220 */ /* 0x050fe40000410000 */
[C---:B------:R-:W-:Y:S02]  /*d270*/  FMUL.FTZ R7, R3.reuse, R131 ;  /* 0x0000008303077220 */ /* 0x040fe40000410000 */
[C---:B------:R-:W-:Y:S01]  /*d280*/  FMUL.FTZ R10, R3.reuse, R126 ;  /* 0x0000007e030a7220 */ /* 0x040fe20000410000 */
[----:B------:R-:W-:Y:S01]  /*d290*/  MUFU.EX2 R144, R144 ;  /* 0x0000009000907308 */ /* 0x000fe20000000800 */
[C---:B------:R-:W-:Y:S01]  /*d2a0*/  FMUL.FTZ R11, R3.reuse, R127 ;  /* 0x0000007f030b7220 */ /* 0x040fe20000410000 */
[----:B------:R-:W-:Y:S01]  /*d2b0*/  LDSM.16.MT88.4 R128, [R135+UR4+0x2900] ;  /* 0x002900048780783b */ /* 0x000fe20008004200 */
        /* <DEDUP_REMOVED lines=17> */
[----:B------:R-:W1:Y:S01]  /*d3d0*/  MUFU.EX2 R162, R162 ;  /* 0x000000a200a27308 */ /* 0x000e620000000800 */
[----:B------:R-:W-:Y:S02]  /*d3e0*/  FMUL.FTZ R39, R3, R39 ;  /* 0x0000002703277220 */ /* 0x000fe40000410000 */
[----:B------:R-:W-:Y:S01]  /*d3f0*/  FMUL.FTZ R40, R12, R40 ;  /* 0x000000280c287220 */ /* 0x000fe20000410000 */
[----:B--2---:R-:W-:Y:S01]  /*d400*/  F2FP.BF16.PACK_AB R19, R145, R144 ;  /* 0x000000909113723e */ /* 0x004fe200000010ff */
[--C-:B------:R-:W-:Y:S02]  /*d410*/  FFMA.FTZ R166, R139, c[0x0][0x2d0], -R152.reuse ;  /* 0x0000b4008ba67a23 */ /* 0x100fe40000010898 */
[--C-:B------:R-:W-:Y:S02]  /*d420*/  FFMA.FTZ R167, R33, c[0x0][0x2d0], -R152.reuse ;  /* 0x0000b40021a77a23 */ /* 0x100fe40000010898 */
[----:B------:R-:W-:Y:S01]  /*d430*/  LDSM.16.MT88.4 R32, [R13+0x900] ;  /* 0x000900000d20783b */ /* 0x000fe20000004200 */
[--C-:B------:R-:W-:Y:S01]  /*d440*/  FFMA.FTZ R168, R137, c[0x0][0x2d0], -R152.reuse ;  /* 0x0000b40089a87a23 */ /* 0x100fe20000010898 */
[C---:B------:R-:W-:Y:S01]  /*d450*/  HMMA.16816.F32.BF16 R4, R16.reuse, R20, R4 ;  /* 0x000000141004723c */ /* 0x040fe20000041804 */
[----:B------:R-:W-:Y:S04]  /*d460*/  MUFU.EX2 R163, R163 ;  /* 0x000000a300a37308 */ /* 0x000fe80000000800 */
[--C-:B------:R-:W-:Y:S01]  /*d470*/  FFMA.FTZ R176, R141, c[0x0][0x2d0], -R152.reuse ;  /* 0x0000b4008db07a23 */ /* 0x100fe20000010898 */
[----:B------:R-:W-:Y:S01]  /*d480*/  LDSM.16.MT88.4 R136, [R13+0x2900] ;  /* 0x002900000d88783b */ /* 0x000fe20000004200 */
[----:B------:R-:W-:Y:S01]  /*d490*/  IADD3 R20, R134, UR4, RZ ;  /* 0x0000000486147c10 */ /* 0x000fe2000fffe0ff */
[C---:B------:R-:W-:Y:S03]  /*d4a0*/  HMMA.16816.F32.BF16 R8, R16.reuse, R22, R8 ;  /* 0x000000161008723c */ /* 0x040fe60000041808 */
[----:B------:R-:W2:Y:S01]  /*d4b0*/  MUFU.EX2 R164, R164 ;  /* 0x000000a400a47308 */ /* 0x000ea20000000800 */
[----:B------:R-:W-:Y:S01]  /*d4c0*/  IADD3 R14, R183, R20, RZ ;  /* 0x00000014b70e7210 */ /* 0x000fe20007ffe0ff */
[C---:B------:R-:W-:Y:S02]  /*d4d0*/  FMUL.FTZ R41, R12.reuse, R41 ;  /* 0x000000290c297220 */ /* 0x040fe40000410000 */
[C---:B------:R-:W-:Y:S01]  /*d4e0*/  FMUL.FTZ R42, R3.reuse, R42 ;  /* 0x0000002a032a7220 */ /* 0x040fe20000410000 */
[C---:B---3--:R-:W-:Y:S01]  /*d4f0*/  HMMA.16816.F32.BF16 R100, R16.reuse, R24, R100 ;  /* 0x000000181064723c */ /* 0x048fe20000041864 */
[----:B------:R-:W3:Y:S03]  /*d500*/  LDSM.16.MT88.4 R20, [R14+0x100] ;  /* 0x000100000e14783b */ /* 0x000ee60000004200 */
[C---:B------:R-:W-:Y:S01]  /*d510*/  FMUL.FTZ R44, R12.reuse, R44 ;  /* 0x0000002c0c2c7220 */ /* 0x040fe20000410000 */
[----:B------:R-:W-:Y:S01]  /*d520*/  MUFU.EX2 R166, R166 ;  /* 0x000000a600a67308 */ /* 0x000fe20000000800 */
[C---:B------:R-:W-:Y:S02]  /*d530*/  FMUL.FTZ R43, R3.reuse, R43 ;  /* 0x0000002b032b7220 */ /* 0x040fe40000410000 */
[C---:B------:R-:W-:Y:S01]  /*d540*/  HMMA.16816.F32.BF16 R104, R16.reuse, R26, R104 ;  /* 0x0000001a1068723c */ /* 0x040fe20000041868 */
[----:B------:R-:W4:Y:S03]  /*d550*/  LDSM.16.MT88.4 R24, [R135+UR4+0x2100] ;  /* 0x002100048718783b */ /* 0x000f260008004200 */
[C---:B------:R-:W-:Y:S02]  /*d560*/  FMUL.FTZ R45, R12.reuse, R45 ;  /* 0x0000002d0c2d7220 */ /* 0x040fe40000410000 */
[C---:B------:R-:W-:Y:S01]  /*d570*/  FMUL.FTZ R46, R3.reuse, R46 ;  /* 0x0000002e032e7220 */ /* 0x040fe20000410000 */
[----:B------:R-:W-:Y:S01]  /*d580*/  MUFU.EX2 R167, R167 ;  /* 0x000000a700a77308 */ /* 0x000fe20000000800 */
[C---:B------:R-:W-:Y:S01]  /*d590*/  HMMA.16816.F32.BF16 R108, R16.reuse, R28, R108 ;  /* 0x0000001c106c723c */ /* 0x040fe2000004186c */
[----:B------:R-:W-:Y:S03]  /*d5a0*/  LDSM.16.MT88.4 R124, [R14+0x900] ;  /* 0x000900000e7c783b */ /* 0x000fe60000004200 */
[C---:B------:R-:W-:Y:S02]  /*d5b0*/  FMUL.FTZ R48, R12.reuse, R48 ;  /* 0x000000300c307220 */ /* 0x040fe40000410000 */
[C---:B------:R-:W-:Y:S02]  /*d5c0*/  FMUL.FTZ R47, R3.reuse, R47 ;  /* 0x0000002f032f7220 */ /* 0x040fe40000410000 */
[C---:B------:R-:W-:Y:S01]  /*d5d0*/  HMMA.16816.F32.BF16 R112, R16.reuse, R30, R112 ;  /* 0x0000001e1070723c */ /* 0x040fe20000041870 */
[----:B------:R-:W5:Y:S01]  /*d5e0*/  LDSM.16.MT88.4 R28, [R13+0x2100] ;  /* 0x002100000d1c783b */ /* 0x000f620000004200 */
[----:B------:R-:W-:Y:S02]  /*d5f0*/  MUFU.EX2 R168, R168 ;  /* 0x000000a800a87308 */ /* 0x000fe40000000800 */
[C---:B------:R-:W-:Y:S02]  /*d600*/  FMUL.FTZ R49, R12.reuse, R49 ;  /* 0x000000310c317220 */ /* 0x040fe40000410000 */
[C---:B------:R-:W-:Y:S02]  /*d610*/  FMUL.FTZ R50, R3.reuse, R50 ;  /* 0x0000003203327220 */ /* 0x040fe40000410000 */
[C---:B------:R-:W-:Y:S04]  /*d620*/  FMUL.FTZ R52, R12.reuse, R52 ;  /* 0x000000340c347220 */ /* 0x040fe80000410000 */
[C---:B------:R-:W-:Y:S01]  /*d630*/  FMUL.FTZ R51, R3.reuse, R51 ;  /* 0x0000003303337220 */ /* 0x040fe20000410000 */
[----:B------:R-:W-:Y:S01]  /*d640*/  MUFU.EX2 R172, R172 ;  /* 0x000000ac00ac7308 */ /* 0x000fe20000000800 */
[C---:B------:R-:W-:Y:S02]  /*d650*/  FMUL.FTZ R53, R12.reuse, R53 ;  /* 0x000000350c357220 */ /* 0x040fe40000410000 */
[C---:B------:R-:W-:Y:S01]  /*d660*/  FMUL.FTZ R54, R3.reuse, R54 ;  /* 0x0000003603367220 */ /* 0x040fe20000410000 */
[C---:B---3--:R-:W-:Y:S03]  /*d670*/  HMMA.16816.F32.BF16 R116, R16.reuse, R20, R116 ;  /* 0x000000141074723c */ /* 0x048fe60000041874 */
[C---:B------:R-:W-:Y:S02]  /*d680*/  FMUL.FTZ R56, R12.reuse, R56 ;  /* 0x000000380c387220 */ /* 0x040fe40000410000 */
[C---:B------:R-:W-:Y:S01]  /*d690*/  FMUL.FTZ R55, R3.reuse, R55 ;  /* 0x0000003703377220 */ /* 0x040fe20000410000 */
[----:B------:R-:W-:Y:S01]  /*d6a0*/  MUFU.EX2 R173, R173 ;  /* 0x000000ad00ad7308 */ /* 0x000fe20000000800 */
[C---:B------:R-:W-:Y:S01]  /*d6b0*/  FMUL.FTZ R57, R12.reuse, R57 ;  /* 0x000000390c397220 */ /* 0x040fe20000410000 */
[C---:B------:R-:W-:Y:S01]  /*d6c0*/  HMMA.16816.F32.BF16 R120, R16.reuse, R22, R120 ;  /* 0x000000161078723c */ /* 0x040fe20000041878 */
[----:B------:R-:W3:Y:S03]  /*d6d0*/  LDSM.16.MT88.4 R20, [R134+UR4+0x2100] ;  /* 0x002100048614783b */ /* 0x000ee60008004200 */
[C---:B------:R-:W-:Y:S02]  /*d6e0*/  FMUL.FTZ R58, R3.reuse, R58 ;  /* 0x0000003a033a7220 */ /* 0x040fe40000410000 */
[C---:B------:R-:W-:Y:S02]  /*d6f0*/  FMUL.FTZ R60, R12.reuse, R60 ;  /* 0x0000003c0c3c7220 */ /* 0x040fe40000410000 */
[C---:B----4-:R-:W-:Y:S01]  /*d700*/  HMMA.16816.F32.BF16 R36, R16.reuse, R24, R36 ;  /* 0x000000181024723c */ /* 0x050fe20000041824 */
[----:B------:R-:W-:Y:S03]  /*d710*/  MUFU.EX2 R170, R170 ;  /* 0x000000aa00aa7308 */ /* 0x000fe60000000800 */
[C---:B------:R-:W-:Y:S02]  /*d720*/  FMUL.FTZ R59, R3.reuse, R59 ;  /* 0x0000003b033b7220 */ /* 0x040fe40000410000 */
[C---:B------:R-:W-:Y:S02]  /*d730*/  FMUL.FTZ R61, R12.reuse, R61 ;  /* 0x0000003d0c3d7220 */ /* 0x040fe40000410000 */
[C---:B------:R-:W-:Y:S01]  /*d740*/  HMMA.16816.F32.BF16 R40, R16.reuse, R26, R40 ;  /* 0x0000001a1028723c */ /* 0x040fe20000041828 */
[----:B------:R-:W4:Y:S02]  /*d750*/  LDSM.16.MT88.4 R24, [R14+0x2100] ;  /* 0x002100000e18783b */ /* 0x000f240000004200 */
[----:B------:R-:W-:Y:S01]  /*d760*/  MUFU.EX2 R175, R175 ;  /* 0x000000af00af7308 */ /* 0x000fe20000000800 */
[C---:B------:R-:W-:Y:S02]  /*d770*/  FMUL.FTZ R62, R3.reuse, R62 ;  /* 0x0000003e033e7220 */ /* 0x040fe40000410000 */
[C---:B------:R-:W-:Y:S02]  /*d780*/  FMUL.FTZ R64, R12.reuse, R64 ;  /* 0x000000400c407220 */ /* 0x040fe40000410000 */
[C---:B-----5:R-:W-:Y:S04]  /*d790*/  HMMA.16816.F32.BF16 R44, R16.reuse, R28, R44 ;  /* 0x0000001c102c723c */ /* 0x060fe8000004182c */
[C---:B------:R-:W-:Y:S01]  /*d7a0*/  FMUL.FTZ R63, R3.reuse, R63 ;  /* 0x0000003f033f7220 */ /* 0x040fe20000410000 */
[----:B------:R-:W-:Y:S01]  /*d7b0*/  MUFU.EX2 R176, R176 ;  /* 0x000000b000b07308 */ /* 0x000fe20000000800 */
[C---:B------:R-:W-:Y:S02]  /*d7c0*/  FMUL.FTZ R65, R12.reuse, R65 ;  /* 0x000000410c417220 */ /* 0x040fe40000410000 */
[C---:B------:R-:W-:Y:S01]  /*d7d0*/  HMMA.16816.F32.BF16 R48, R16.reuse, R30, R48 ;  /* 0x0000001e1030723c */ /* 0x040fe20000041830 */
[----:B------:R-:W5:Y:S03]  /*d7e0*/  LDSM.16.MT88.4 R28, [R135+UR4+0x4100] ;  /* 0x00410004871c783b */ /* 0x000f660008004200 */
        /* <DEDUP_REMOVED lines=25> */
[C---:B------:R-:W-:Y:S03]  /*d980*/  FMUL.FTZ R82, R3.reuse, R82 ;  /* 0x0000005203527220 */ /* 0x040fe60000410000 */
[C---:B---3--:R-:W-:Y:S03]  /*d990*/  HMMA.16816.F32.BF16 R76, R16.reuse, R20, R76 ;  /* 0x00000014104c723c */ /* 0x048fe6000004184c */
[C---:B------:R-:W-:Y:S02]  /*d9a0*/  FMUL.FTZ R83, R3.reuse, R83 ;  /* 0x0000005303537220 */ /* 0x040fe40000410000 */
[C---:B------:R-:W-:Y:S02]  /*d9b0*/  FMUL.FTZ R84, R12.reuse, R84 ;  /* 0x000000540c547220 */ /* 0x040fe40000410000 */
[C---:B------:R-:W-:Y:S02]  /*d9c0*/  FMUL.FTZ R86, R3.reuse, R86 ;  /* 0x0000005603567220 */ /* 0x040fe40000410000 */
[C---:B------:R-:W-:Y:S01]  /*d9d0*/  FMUL.FTZ R85, R12.reuse, R85 ;  /* 0x000000550c557220 */ /* 0x040fe20000410000 */
[C---:B------:R-:W-:Y:S01]  /*d9e0*/  HMMA.16816.F32.BF16 R80, R16.reuse, R22, R80 ;  /* 0x000000161050723c */ /* 0x040fe20000041850 */
[----:B------:R-:W3:Y:S02]  /*d9f0*/  LDSM.16.MT88.4 R20, [R135+UR4+0x900] ;  /* 0x000900048714783b */ /* 0x000ee40008004200 */
[C---:B------:R-:W-:Y:S02]  /*da00*/  FMUL.FTZ R87, R3.reuse, R87 ;  /* 0x0000005703577220 */ /* 0x040fe40000410000 */
[C---:B------:R-:W-:Y:S02]  /*da10*/  FMUL.FTZ R88, R12.reuse, R88 ;  /* 0x000000580c587220 */ /* 0x040fe40000410000 */
[C---:B------:R-:W-:Y:S02]  /*da20*/  FMUL.FTZ R90, R3.reuse, R90 ;  /* 0x0000005a035a7220 */ /* 0x040fe40000410000 */
[C---:B------:R-:W-:Y:S01]  /*da30*/  FMUL.FTZ R89, R12.reuse, R89 ;  /* 0x000000590c597220 */ /* 0x040fe20000410000 */
[C---:B----4-:R-:W-:Y:S03]  /*da40*/  HMMA.16816.F32.BF16 R84, R16.reuse, R24, R84 ;  /* 0x000000181054723c */ /* 0x050fe60000041854 */
[----:B------:R-:W-:Y:S02]  /*da50*/  FMUL.FTZ R91, R3, R91 ;  /* 0x0000005b035b7220 */ /* 0x000fe40000410000 */
[----:B------:R-:W-:Y:S02]  /*da60*/  FFMA.FTZ R165, R165, c[0x0][0x2d0], -R152 ;  /* 0x0000b400a5a57a23 */ /* 0x000fe40000010898 */
[C---:B------:R-:W-:Y:S02]  /*da70*/  FMUL.FTZ R92, R12.reuse, R92 ;  /* 0x0000005c0c5c7220 */ /* 0x040fe40000410000 */
[C---:B------:R-:W-:Y:S01]  /*da80*/  FMUL.FTZ R94, R3.reuse, R94 ;  /* 0x0000005e035e7220 */ /* 0x040fe20000410000 */
[C---:B------:R-:W-:Y:S01]  /*da90*/  HMMA.16816.F32.BF16 R88, R16.reuse, R26, R88 ;  /* 0x0000001a1058723c */ /* 0x040fe20000041858 */
[----:B------:R-:W4:Y:S01]  /*daa0*/  MUFU.EX2 R165, R165 ;  /* 0x000000a500a57308 */ /* 0x000f220000000800 */
[----:B------:R-:W3:Y:S01]  /*dab0*/  LDSM.16.MT88.4 R24, [R134+UR4+0x900] ;  /* 0x000900048618783b */ /* 0x000ee20008004200 */
[C---:B------:R-:W-:Y:S02]  /*dac0*/  FMUL.FTZ R93, R12.reuse, R93 ;  /* 0x0000005d0c5d7220 */ /* 0x040fe40000410000 */
[C---:B------:R-:W-:Y:S02]  /*dad0*/  FMUL.FTZ R95, R3.reuse, R95 ;  /* 0x0000005f035f7220 */ /* 0x040fe40000410000 */
[C---:B------:R-:W-:Y:S02]  /*dae0*/  FMUL.FTZ R96, R12.reuse, R96 ;  /* 0x000000600c607220 */ /* 0x040fe40000410000 */
[C---:B------:R-:W-:Y:S03]  /*daf0*/  FMUL.FTZ R98, R3.reuse, R98 ;  /* 0x0000006203627220 */ /* 0x040fe60000410000 */
[C---:B-----5:R-:W-:Y:S03]  /*db00*/  HMMA.16816.F32.BF16 R92, R16.reuse, R28, R92 ;  /* 0x0000001c105c723c */ /* 0x060fe6000004185c */
[C---:B------:R-:W-:Y:S02]  /*db10*/  FMUL.FTZ R97, R12.reuse, R97 ;  /* 0x000000610c617220 */ /* 0x040fe40000410000 */
[----:B------:R-:W-:Y:S02]  /*db20*/  FMUL.FTZ R99, R3, R99 ;  /* 0x0000006303637220 */ /* 0x000fe40000410000 */
[----:B------:R-:W-:Y:S02]  /*db30*/  FFMA.FTZ R150, R12, R207, R150 ;  /* 0x000000cf0c967223 */ /* 0x000fe40000010096 */
[--C-:B------:R-:W-:Y:S03]  /*db40*/  FFMA.FTZ R174, R169, c[0x0][0x2d0], -R152.reuse ;  /* 0x0000b400a9ae7a23 */ /* 0x100fe60000010898 */
[----:B------:R-:W-:Y:S01]  /*db50*/  HMMA.16816.F32.BF16 R96, R16, R30, R96 ;  /* 0x0000001e1060723c */ /* 0x000fe20000041860 */
[----:B------:R-:W5:Y:S02]  /*db60*/  LDSM.16.MT88.4 R28, [R134+UR4+0x2900] ;  /* 0x00290004861c783b */ /* 0x000f640008004200 */
[----:B------:R-:W-:Y:S01]  /*db70*/  FFMA.FTZ R169, R143, c[0x0][0x2d0], -R152 ;  /* 0x0000b4008fa97a23 */ /* 0x000fe20000010898 */
[----:B------:R-:W-:Y:S01]  /*db80*/  MUFU.EX2 R174, R174 ;  /* 0x000000ae00ae7308 */ /* 0x000fe20000000800 */
[----:B------:R-:W-:Y:S02]  /*db90*/  FFMA.FTZ R148, R3, R206, R148 ;  /* 0x000000ce03947223 */ /* 0x000fe40000010094 */
[----:B-1----:R-:W-:Y:S01]  /*dba0*/  F2FP.BF16.PACK_AB R16, R162, R161 ;  /* 0x000000a1a210723e */ /* 0x002fe200000010ff */
[--C-:B------:R-:W-:Y:S01]  /*dbb0*/  FFMA.FTZ R171, R171, c[0x0][0x2d0], -R152.reuse ;  /* 0x0000b400abab7a23 */ /* 0x100fe20000010898 */
[----:B--2---:R-:W-:Y:S01]  /*dbc0*/  F2FP.BF16.PACK_AB R18, R164, R163 ;  /* 0x000000a3a412723e */ /* 0x004fe200000010ff */
[----:B------:R-:W-:Y:S02]  /*dbd0*/  LDSM.16.MT88.4 R140, [R13+0x3100] ;  /* 0x003100000d8c783b */ /* 0x000fe40000004200 */
[----:B----4-:R-:W-:Y:S01]  /*dbe0*/  F2FP.BF16.PACK_AB R17, R166, R165 ;  /* 0x000000a5a611723e */ /* 0x010fe200000010ff */
[----:B------:R-:W-:Y:S01]  /*dbf0*/  FFMA.FTZ R153, R153, c[0x0][0x2d0], -R152 ;  /* 0x0000b40099997a23 */ /* 0x000fe20000010898 */
[----:B------:R-:W-:Y:S01]  /*dc00*/  F2FP.BF16.PACK_AB R19, R168, R167 ;  /* 0x000000a7a813723e */ /* 0x000fe200000010ff */
[----:B------:R-:W1:Y:S01]  /*dc10*/  MUFU.EX2 R171, R171 ;  /* 0x000000ab00ab7308 */ /* 0x000e620000000800 */
[----:B------:R-:W-:Y:S02]  /*dc20*/  FADD.FTZ R149, R149, R150 ;  /* 0x0000009695957221 */ /* 0x000fe40000010000 */
[----:B------:R-:W-:Y:S02]  /*dc30*/  FADD.FTZ R147, R147, R148 ;  /* 0x0000009493937221 */ /* 0x000fe40000010000 */
[----:B------:R-:W-:Y:S01]  /*dc40*/  FADD.FTZ R146, R146, R149 ;  /* 0x0000009592927221 */ /* 0x000fe20000010000 */
[C---:B---3--:R-:W-:Y:S03]  /*dc50*/  HMMA.16816.F32.BF16 R4, R16.reuse, R20, R4 ;  /* 0x000000141004723c */ /* 0x048fe60000041804 */
[----:B------:R-:W-:Y:S01]  /*dc60*/  FADD.FTZ R146, R15, R146 ;  /* 0x000000920f927221 */ /* 0x000fe20000010000 */
[----:B------:R-:W-:Y:S01]  /*dc70*/  MOV R15, UR7 ;  /* 0x00000007000f7c02 */ /* 0x000fe20008000f00 */
[----:B------:R-:W2:Y:S01]  /*dc80*/  MUFU.EX2 R169, R169 ;  /* 0x000000a900a97308 */ /* 0x000ea20000000800 */
[----:B------:R-:W-:Y:S02]  /*dc90*/  FADD.FTZ R144, R144, R147 ;  /* 0x0000009390907221 */ /* 0x000fe40000010000 */
[C---:B------:R-:W-:Y:S01]  /*dca0*/  HMMA.16816.F32.BF16 R8, R16.reuse, R22, R8 ;  /* 0x000000161008723c */ /* 0x040fe20000041808 */
[----:B------:R-:W3:Y:S03]  /*dcb0*/  LDSM.16.MT88.4 R20, [R14+0x2900] ;  /* 0x002900000e14783b */ /* 0x000ee60000004200 */
[----:B------:R-:W-:Y:S02]  /*dcc0*/  FADD.FTZ R144, R145, R144 ;  /* 0x0000009091907221 */ /* 0x000fe40000010000 */
[----:B------:R-:W-:Y:S01]  /*dcd0*/  FADD.FTZ R161, R161, R146 ;  /* 0x00000092a1a17221 */ /* 0x000fe20000010000 */
[----:B------:R-:W-:Y:S01]  /*dce0*/  MUFU.EX2 R153, R153 ;  /* 0x0000009900997308 */ /* 0x000fe20000000800 */
[C---:B------:R-:W-:Y:S04]  /*dcf0*/  HMMA.16816.F32.BF16 R100, R16.reuse, R32, R100 ;  /* 0x000000201064723c */ /* 0x040fe80000041864 */
[----:B------:R-:W-:Y:S02]  /*dd00*/  FADD.FTZ R165, R165, R144 ;  /* 0x00000090a5a57221 */ /* 0x000fe40000010000 */
[----:B------:R-:W-:Y:S02]  /*dd10*/  FADD.FTZ R162, R162, R161 ;  /* 0x000000a1a2a27221 */ /* 0x000fe40000010000 */
        /* <DEDUP_REMOVED lines=8> */
[----:B------:R-:W4:Y:S03]  /*dda0*/  LDSM.16.MT88.4 R24, [R135+UR4+0x4900] ;  /* 0x004900048718783b */ /* 0x000f260008004200 */
[----:B------:R-:W-:Y:S04]  /*ddb0*/  FADD.FTZ R168, R168, R167 ;  /* 0x000000a7a8a87221 */ /* 0x000fe80000010000 */
[C---:B------:R-:W-:Y:S08]  /*ddc0*/  HMMA.16816.F32.BF16 R116, R16.reuse, R124, R116 ;  /* 0x0000007c1074723c */ /* 0x040ff00000041874 */
[C---:B------:R-:W-:Y:S01]  /*ddd0*/  HMMA.16816.F32.BF16 R120, R16.reuse, R126, R120 ;  /* 0x0000007e1078723c */ /* 0x040fe20000041878 */
[----:B------:R-:W-:Y:S07]  /*dde0*/  LDSM.16.MT88.4 R124, [R13+0x1100] ;  /* 0x001100000d7c783b */ /* 0x000fee0000004200 */
[C---:B------:R-:W-:Y:S08]  /*ddf0*/  HMMA.16816.F32.BF16 R36, R16.reuse, R128, R36 ;  /* 0x000000801024723c */ /* 0x040ff00000041824 */
[C---:B------:R-:W-:Y:S01]  /*de00*/  HMMA.16816.F32.BF16 R40, R16.reuse, R130, R40 ;  /* 0x000000821028723c */ /* 0x040fe20000041828 */
[----:B------:R-:W-:Y:S07]  /*de10*/  LDSM.16.MT88.4 R128, [R134+UR4+0x1100] ;  /* 0x001100048680783b */ /* 0x000fee0008004200 */
[C---:B------:R-:W-:Y:S08]  /*de20*/  HMMA.16816.F32.BF16 R44, R16.reuse, R136, R44 ;  /* 0x00000088102c723c */ /* 0x040ff0000004182c */
[C---:B------:R-:W-:Y:S01]  /*de30*/  HMMA.16816.F32.BF16 R48, R16.reuse, R138, R48 ;  /* 0x0000008a1030723c */ /* 0x040fe20000041830 */
[----:B------:R-:W-:Y:S07]  /*de40*/  LDSM.16.MT88.4 R136, [R135+UR4+0x3100] ;  /* 0x003100048788783b */ /* 0x000fee0008004200 */
[C---:B-----5:R-:W-:Y:S08]  /*de50*/  HMMA.16816.F32.BF16 R52, R16.reuse, R28, R52 ;  /* 0x0000001c1034723c */ /* 0x060ff00000041834 */
[C---:B------:R-:W-:Y:S01]  /*de60*/  HMMA.16816.F32.BF16 R56, R16.reuse, R30, R56 ;  /* 0x0000001e1038723c */ /* 0x040fe20000041838 */
[----:B------:R-:W5:Y:S07]  /*de70*/  LDSM.16.MT88.4 R28, [R134+UR4+0x4900] ;  /* 0x00490004861c783b */ /* 0x000f6e0008004200 */
[C---:B---3--:R-:W-:Y:S08]  /*de80*/  HMMA.16816.F32.BF16 R60, R16.reuse, R20, R60 ;  /* 0x00000014103c723c */ /* 0x048ff0000004183c */
[C---:B------:R-:W-:Y:S01]  /*de90*/  HMMA.16816.F32.BF16 R64, R16.reuse, R22, R64 ;  /* 0x000000161040723c */ /* 0x040fe20000041840 */
[----:B------:R-:W3:Y:S07]  /*dea0*/  LDSM.16.MT88.4 R20, [R14+0x4900] ;  /* 0x004900000e14783b */ /* 0x000eee0000004200 */
[C---:B----4-:R-:W-:Y:S08]  /*deb0*/  HMMA.16816.F32.BF16 R68, R16.reuse, R24, R68 ;  /* 0x000000181044723c */ /* 0x050ff00000041844 */
[C---:B------:R-:W-:Y:S01]  /*dec0*/  HMMA.16816.F32.BF16 R72, R16.reuse, R26, R72 ;  /* 0x0000001a1048723c */ /* 0x040fe20000041848 */
[----:B------:R-:W4:Y:S07]  /*ded0*/  LDSM.16.MT88.4 R24, [R135+UR4+0x1100] ;  /* 0x001100048718783b */ /* 0x000f2e0008004200 */
[C---:B------:R-:W-:Y:S08]  /*dee0*/  HMMA.16816.F32.BF16 R76, R16.reuse, R32, R76 ;  /* 0x00000020104c723c */ /* 0x040ff0000004184c */
[C---:B------:R-:W-:Y:S01]  /*def0*/  HMMA.16816.F32.BF16 R80, R16.reuse, R34, R80 ;  /* 0x000000221050723c */ /* 0x040fe20000041850 */
[----:B------:R-:W1:Y:S07]  /*df00*/  LDSM.16.MT88.4 R32, [R14+0x1100] ;  /* 0x001100000e20783b */ /* 0x000e6e0000004200 */
[C---:B-----5:R-:W-:Y:S08]  /*df10*/  HMMA.16816.F32.BF16 R84, R16.reuse, R28, R84 ;  /* 0x0000001c1054723c */ /* 0x060ff00000041854 */
[C---:B------:R-:W-:Y:S01]  /*df20*/  HMMA.16816.F32.BF16 R88, R16.reuse, R30, R88 ;  /* 0x0000001e1058723c */ /* 0x040fe20000041858 */
[----:B------:R-:W5:Y:S07]  /*df30*/  LDSM.16.MT88.4 R28, [R134+UR4+0x3100] ;  /* 0x00310004861c783b */ /* 0x000f6e0008004200 */
[C---:B---3--:R-:W-:Y:S08]  /*df40*/  HMMA.16816.F32.BF16 R92, R16.reuse, R20, R92 ;  /* 0x00000014105c723c */ /* 0x048ff0000004185c */
[----:B------:R-:W-:Y:S01]  /*df50*/  HMMA.16816.F32.BF16 R96, R16, R22, R96 ;  /* 0x000000161060723c */ /* 0x000fe20000041860 */
[----:B------:R-:W3:Y:S06]  /*df60*/  LDSM.16.MT88.4 R20, [R14+0x3100] ;  /* 0x003100000e14783b */ /* 0x000eec0000004200 */
[----:B------:R-:W-:Y:S01]  /*df70*/  F2FP.BF16.PACK_AB R16, R173, R172 ;  /* 0x000000acad10723e */ /* 0x000fe200000010ff */
[----:B------:R-:W-:Y:S01]  /*df80*/  FADD.FTZ R172, R172, R163 ;  /* 0x000000a3acac7221 */ /* 0x000fe20000010000 */
[----:B------:R-:W-:Y:S03]  /*df90*/  F2FP.BF16.PACK_AB R18, R175, R170 ;  /* 0x000000aaaf12723e */ /* 0x000fe600000010ff */
[----:B-1----:R-:W-:Y:S01]  /*dfa0*/  F2FP.BF16.PACK_AB R17, R174, R171 ;  /* 0x000000abae11723e */ /* 0x002fe200000010ff */
[----:B------:R-:W-:Y:S01]  /*dfb0*/  FADD.FTZ R171, R171, R168 ;  /* 0x000000a8abab7221 */ /* 0x000fe20000010000 */
[----:B--2---:R-:W-:Y:S01]  /*dfc0*/  F2FP.BF16.PACK_AB R19, R176, R169 ;  /* 0x000000a9b013723e */ /* 0x004fe200000010ff */
[----:B------:R-:W-:Y:S02]  /*dfd0*/  FADD.FTZ R173, R173, R172 ;  /* 0x000000acadad7221 */ /* 0x000fe40000010000 */
[----:B------:R-:W-:Y:S02]  /*dfe0*/  FADD.FTZ R174, R174, R171 ;  /* 0x000000abaeae7221 */ /* 0x000fe40000010000 */
[----:B------:R-:W-:Y:S02]  /*dff0*/  FADD.FTZ R170, R170, R173 ;  /* 0x000000adaaaa7221 */ /* 0x000fe40000010000 */
[C---:B----4-:R-:W-:Y:S03]  /*e000*/  HMMA.16816.F32.BF16 R4, R16.reuse, R24, R4 ;  /* 0x000000181004723c */ /* 0x050fe60000041804 */
[----:B------:R-:W-:Y:S02]  /*e010*/  FADD.FTZ R169, R169, R174 ;  /* 0x000000aea9a97221 */ /* 0x000fe40000010000 */
[----:B------:R-:W-:Y:S02]  /*e020*/  FADD.FTZ R175, R175, R170 ;  /* 0x000000aaafaf7221 */ /* 0x000fe40000010000 */
[----:B------:R-:W-:Y:S01]  /*e030*/  FADD.FTZ R176, R176, R169 ;  /* 0x000000a9b0b07221 */ /* 0x000fe20000010000 */
[C---:B------:R-:W-:Y:S01]  /*e040*/  HMMA.16816.F32.BF16 R8, R16.reuse, R26, R8 ;  /* 0x0000001a1008723c */ /* 0x040fe20000041808 */
[----:B------:R-:W1:Y:S07]  /*e050*/  LDSM.16.MT88.4 R24, [R135+UR4+0x5100] ;  /* 0x005100048718783b */ /* 0x000e6e0008004200 */
[C---:B------:R-:W-:Y:S08]  /*e060*/  HMMA.16816.F32.BF16 R100, R16.reuse, R124, R100 ;  /* 0x0000007c1064723c */ /* 0x040ff00000041864 */
[C---:B------:R-:W-:Y:S01]  /*e070*/  HMMA.16816.F32.BF16 R104, R16.reuse, R126, R104 ;  /* 0x0000007e1068723c */ /* 0x040fe20000041868 */
[----:B------:R-:W-:Y:S07]  /*e080*/  LDSM.16.MT88.4 R124, [R135+UR4+0x1900] ;  /* 0x00190004877c783b */ /* 0x000fee0008004200 */
[C---:B------:R-:W-:Y:S08]  /*e090*/  HMMA.16816.F32.BF16 R108, R16.reuse, R128, R108 ;  /* 0x00000080106c723c */ /* 0x040ff0000004186c */
[C---:B------:R-:W-:Y:S08]  /*e0a0*/  HMMA.16816.F32.BF16 R112, R16.reuse, R130, R112 ;  /* 0x000000821070723c */ /* 0x040ff00000041870 */
[C---:B------:R-:W-:Y:S08]  /*e0b0*/  HMMA.16816.F32.BF16 R116, R16.reuse, R32, R116 ;  /* 0x000000201074723c */ /* 0x040ff00000041874 */
[C---:B------:R-:W-:Y:S01]  /*e0c0*/  HMMA.16816.F32.BF16 R120, R16.reuse, R34, R120 ;  /* 0x000000221078723c */ /* 0x040fe20000041878 */
[----:B------:R-:W2:Y:S07]  /*e0d0*/  LDSM.16.MT88.4 R32, [R13+0x5100] ;  /* 0x005100000d20783b */ /* 0x000eae0000004200 */
[C---:B------:R-:W-:Y:S08]  /*e0e0*/  HMMA.16816.F32.BF16 R36, R16.reuse, R136, R36 ;  /* 0x000000881024723c */ /* 0x040ff00000041824 */
[C---:B------:R-:W-:Y:S01]  /*e0f0*/  HMMA.16816.F32.BF16 R40, R16.reuse, R138, R40 ;  /* 0x0000008a1028723c */ /* 0x040fe20000041828 */
[----:B------:R-:W-:Y:S07]  /*e100*/  LDSM.16.MT88.4 R136, [R135+UR4+0x3900] ;  /* 0x003900048788783b */ /* 0x000fee0008004200 */
[C---:B------:R-:W-:Y:S07]  /*e110*/  HMMA.16816.F32.BF16 R44, R16.reuse, R140, R44 ;  /* 0x0000008c102c723c */ /* 0x040fee000004182c */
[--C-:B------:R-:W-:Y:S01]  /*e120*/  FFMA.FTZ R140, R160, c[0x0][0x2d0], -R159.reuse ;  /* 0x0000b400a08c7a23 */ /* 0x100fe2000001089f */
[C---:B------:R-:W-:Y:S04]  /*e130*/  HMMA.16816.F32.BF16 R48, R16.reuse, R142, R48 ;  /* 0x0000008e1030723c */ /* 0x040fe80000041830 */
[--C-:B------:R-:W-:Y:S01]  /*e140*/  FFMA.FTZ R141, R158, c[0x0][0x2d0], -R159.reuse ;  /* 0x0000b4009e8d7a23 */ /* 0x100fe2000001089f */
[----:B------:R-:W-:Y:S02]  /*e150*/  MUFU.EX2 R140, R140 ;  /* 0x0000008c008c7308 */ /* 0x000fe40000000800 */
[--C-:B------:R-:W-:Y:S01]  /*e160*/  FFMA.FTZ R142, R156, c[0x0][0x2d0], -R159.reuse ;  /* 0x0000b4009c8e7a23 */ /* 0x100fe2000001089f */
[C---:B-----5:R-:W-:Y:S04]  /*e170*/  HMMA.16816.F32.BF16 R52, R16.reuse, R28, R52 ;  /* 0x0000001c1034723c */ /* 0x060fe80000041834 */
[----:B------:R-:W-:Y:S02]  /*e180*/  FFMA.FTZ R159, R154, c[0x0][0x2d0], -R159 ;  /* 0x0000b4009a9f7a23 */ /* 0x000fe4000001089f */
[--C-:B------:R-:W-:Y:S01]  /*e190*/  FFMA.FTZ R143, R157, c[0x0][0x2d0], -R152.reuse ;  /* 0x0000b4009d8f7a23 */ /* 0x100fe20000010898 */
[----:B------:R-:W4:Y:S01]  /*e1a0*/  MUFU.EX2 R141, R141 ;  /* 0x0000008d008d7308 */ /* 0x000f220000000800 */
[C---:B------:R-:W-:Y:S01]  /*e1b0*/  HMMA.16816.F32.BF16 R56, R16.reuse, R30, R56 ;  /* 0x0000001e1038723c */ /* 0x040fe20000041838 */
[----:B------:R-:W5:Y:S03]  /*e1c0*/  LDSM.16.MT88.4 R28, [R134+UR4+0x5100] ;  /* 0x00510004861c783b */ /* 0x000f660008004200 */
[--C-:B------:R-:W-:Y:S02]  /*e1d0*/  FFMA.FTZ R154, R155, c[0x0][0x2d0], -R152.reuse ;  /* 0x0000b4009b9a7a23 */ /* 0x100fe40000010898 */
[----:B------:R-:W-:Y:S02]  /*e1e0*/  FFMA.FTZ R152, R151, c[0x0][0x2d0], -R152 ;  /* 0x0000b40097987a23 */ /* 0x000fe40000010898 */
[C---:B---3--:R-:W-:Y:S01]  /*e1f0*/  HMMA.16816.F32.BF16 R60, R16.reuse, R20, R60 ;  /* 0x00000014103c723c */ /* 0x048fe2000004183c */
[----:B------:R-:W-:Y:S07]  /*e200*/  MUFU.EX2 R142, R142 ;  /* 0x0000008e008e7308 */ /* 0x000fee0000000800 */
[C---:B------:R-:W-:Y:S01]  /*e210*/  HMMA.16816.F32.BF16 R64, R16.reuse, R22, R64 ;  /* 0x000000161040723c */ /* 0x040fe20000041840 */
[----:B------:R-:W3:Y:S02]  /*e220*/  LDSM.16.MT88.4 R20, [R14+0x5100] ;  /* 0x005100000e14783b */ /* 0x000ee40000004200 */
[----:B------:R-:W3:Y:S05]  /*e230*/  MUFU.EX2 R159, R159 ;  /* 0x0000009f009f7308 */ /* 0x000eea0000000800 */
[C---:B-1----:R-:W-:Y:S05]  /*e240*/  HMMA.16816.F32.BF16 R68, R16.reuse, R24, R68 ;  /* 0x000000181044723c */ /* 0x042fea0000041844 */
[----:B------:R-:W-:Y:S03]  /*e250*/  MUFU.EX2 R143, R143 ;  /* 0x0000008f008f7308 */ /* 0x000fe60000000800 */
[C---:B------:R-:W-:Y:S01]  /*e260*/  HMMA.16816.F32.BF16 R72, R16.reuse, R26, R72 ;  /* 0x0000001a1048723c */ /* 0x040fe20000041848 */
[----:B------:R-:W1:Y:S06]  /*e270*/  LDSM.16.MT88.4 R24, [R13+0x1900] ;  /* 0x001900000d18783b */ /* 0x000e6c0000004200 */
[----:B------:R-:W1:Y:S01]  /*e280*/  MUFU.EX2 R154, R154 ;  /* 0x0000009a009a7308 */ /* 0x000e620000000800 */
[C---:B--2---:R-:W-:Y:S08]  /*e290*/  HMMA.16816.F32.BF16 R76, R16.reuse, R32, R76 ;  /* 0x00000020104c723c */ /* 0x044ff0000004184c */
[C---:B------:R-:W-:Y:S01]  /*e2a0*/  HMMA.16816.F32.BF16 R80, R16.reuse, R34, R80 ;  /* 0x000000221050723c */ /* 0x040fe20000041850 */
[----:B------:R-:W2:Y:S01]  /*e2b0*/  LDSM.16.MT88.4 R32, [R134+UR4+0x1900] ;  /* 0x001900048620783b */ /* 0x000ea20008004200 */
[----:B------:R-:W1:Y:S06]  /*e2c0*/  MUFU.EX2 R152, R152 ;  /* 0x0000009800987308 */ /* 0x000e6c0000000800 */
[C---:B-----5:R-:W-:Y:S08]  /*e2d0*/  HMMA.16816.F32.BF16 R84, R16.reuse, R28, R84 ;  /* 0x0000001c1054723c */ /* 0x060ff00000041854 */
[C---:B------:R-:W-:Y:S01]  /*e2e0*/  HMMA.16816.F32.BF16 R88, R16.reuse, R30, R88 ;  /* 0x0000001e1058723c */ /* 0x040fe20000041858 */
[----:B------:R-:W5:Y:S07]  /*e2f0*/  LDSM.16.MT88.4 R28, [R14+0x1900] ;  /* 0x001900000e1c783b */ /* 0x000f6e0000004200 */
[C---:B---3--:R-:W-:Y:S08]  /*e300*/  HMMA.16816.F32.BF16 R92, R16.reuse, R20, R92 ;  /* 0x00000014105c723c */ /* 0x048ff0000004185c */
[----:B------:R-:W-:Y:S01]  /*e310*/  HMMA.16816.F32.BF16 R96, R16, R22, R96 ;  /* 0x000000161060723c */ /* 0x000fe20000041860 */
[----:B------:R-:W3:Y:S06]  /*e320*/  LDSM.16.MT88.4 R20, [R13+0x3900] ;  /* 0x003900000d14783b */ /* 0x000eec0000004200 */
[----:B----4-:R-:W-:Y:S01]  /*e330*/  F2FP.BF16.PACK_AB R16, R141, R140 ;  /* 0x0000008c8d10723e */ /* 0x010fe200000010ff */
[----:B------:R-:W-:Y:S01]  /*e340*/  FADD.FTZ R140, R140, R175 ;  /* 0x000000af8c8c7221 */ /* 0x000fe20000010000 */
[----:B------:R-:W-:Y:S03]  /*e350*/  F2FP.BF16.PACK_AB R18, R159, R142 ;  /* 0x0000008e9f12723e */ /* 0x000fe600000010ff */
[----:B-1----:R-:W-:Y:S01]  /*e360*/  F2FP.BF16.PACK_AB R17, R154, R143 ;  /* 0x0000008f9a11723e */ /* 0x002fe200000010ff */
[----:B------:R-:W-:Y:S01]  /*e370*/  FADD.FTZ R143, R143, R176 ;  /* 0x000000b08f8f7221 */ /* 0x000fe20000010000 */
[----:B------:R-:W-:Y:S01]  /*e380*/  F2FP.BF16.PACK_AB R19, R152, R153 ;  /* 0x000000999813723e */ /* 0x000fe200000010ff */
[----:B------:R-:W-:Y:S02]  /*e390*/  FADD.FTZ R141, R141, R140 ;  /* 0x0000008c8d8d7221 */ /* 0x000fe40000010000 */
[----:B------:R-:W-:Y:S02]  /*e3a0*/  FADD.FTZ R154, R154, R143 ;  /* 0x0000008f9a9a7221 */ /* 0x000fe40000010000 */
[----:B------:R-:W-:Y:S02]  /*e3b0*/  FADD.FTZ R142, R142, R141 ;  /* 0x0000008d8e8e7221 */ /* 0x000fe40000010000 */
[C---:B------:R-:W-:Y:S01]  /*e3c0*/  HMMA.16816.F32.BF16 R128, R16.reuse, R124, R4 ;  /* 0x0000007c1080723c */ /* 0x040fe20000041804 */
[----:B------:R-:W1:Y:S02]  /*e3d0*/  LDSM.16.MT88.4 R4, [R134+UR4+0x3900] ;  /* 0x003900048604783b */ /* 0x000e640008004200 */
[----:B------:R-:W-:Y:S02]  /*e3e0*/  FADD.FTZ R153, R153, R154 ;  /* 0x0000009a99997221 */ /* 0x000fe40000010000 */
[----:B------:R-:W-:Y:S02]  /*e3f0*/  FADD.FTZ R207, R159, R142 ;  /* 0x0000008e9fcf7221 */ /* 0x000fe40000010000 */
[----:B------:R-:W-:Y:S01]  /*e400*/  FADD.FTZ R206, R152, R153 ;  /* 0x0000009998ce7221 */ /* 0x000fe20000010000 */
[C---:B------:R-:W-:Y:S01]  /*e410*/  HMMA.16816.F32.BF16 R124, R16.reuse, R126, R8 ;  /* 0x0000007e107c723c */ /* 0x040fe20000041808 */
[----:B------:R-:W4:Y:S07]  /*e420*/  LDSM.16.MT88.4 R8, [R14+0x3900] ;  /* 0x003900000e08783b */ /* 0x000f2e0000004200 */
[C---:B------:R-:W-:Y:S08]  /*e430*/  HMMA.16816.F32.BF16 R100, R16.reuse, R24, R100 ;  /* 0x000000181064723c */ /* 0x040ff00000041864 */
[C---:B------:R-:W-:Y:S01]  /*e440*/  HMMA.16816.F32.BF16 R104, R16.reuse, R26, R104 ;  /* 0x0000001a1068723c */ /* 0x040fe20000041868 */
[----:B------:R-:W1:Y:S07]  /*e450*/  LDSM.16.MT88.4 R24, [R135+UR4+0x5900] ;  /* 0x005900048718783b */ /* 0x000e6e0008004200 */
[C---:B--2---:R-:W-:Y:S08]  /*e460*/  HMMA.16816.F32.BF16 R108, R16.reuse, R32, R108 ;  /* 0x00000020106c723c */ /* 0x044ff0000004186c */
[C---:B------:R-:W-:Y:S08]  /*e470*/  HMMA.16816.F32.BF16 R112, R16.reuse, R34, R112 ;  /* 0x000000221070723c */ /* 0x040ff00000041870 */
[C---:B-----5:R-:W-:Y:S07]  /*e480*/  HMMA.16816.F32.BF16 R116, R16.reuse, R28, R116 ;  /* 0x0000001c1074723c */ /* 0x060fee0000041874 */
[----:B------:R-:W-:Y:S01]  /*e490*/  IADD3 R28, R210, -0x2, RZ ;  /* 0xfffffffed21c7810 */ /* 0x000fe20007ffe0ff */
[C---:B------:R-:W-:Y:S03]  /*e4a0*/  HMMA.16816.F32.BF16 R120, R16.reuse, R30, R120 ;  /* 0x0000001e1078723c */ /* 0x040fe60000041878 */
[C---:B------:R-:W-:Y:S05]  /*e4b0*/  ISETP.GE.AND P6, PT, R28.reuse, R189, PT ;  /* 0x000000bd1c00720c */ /* 0x040fea0003fc6270 */
[C---:B------:R-:W-:Y:S08]  /*e4c0*/  HMMA.16816.F32.BF16 R36, R16.reuse, R136, R36 ;  /* 0x000000881024723c */ /* 0x040ff00000041824 */
[C---:B------:R-:W-:Y:S04]  /*e4d0*/  HMMA.16816.F32.BF16 R40, R16.reuse, R138, R40 ;  /* 0x0000008a1028723c */ /* 0x040fe80000041828 */
[----:B------:R-:W-:Y:S04]  /*e4e0*/  @P6 IMAD R29, R15, 0x3000, R194 ;  /* 0x000030000f1d6824 */ /* 0x000fe800078e02c2 */
[C---:B---3--:R-:W-:Y:S08]  /*e4f0*/  HMMA.16816.F32.BF16 R44, R16.reuse, R20, R44 ;  /* 0x00000014102c723c */ /* 0x048ff0000004182c */
[C---:B------:R-:W-:Y:S01]  /*e500*/  HMMA.16816.F32.BF16 R48, R16.reuse, R22, R48 ;  /* 0x000000161030723c */ /* 0x040fe20000041830 */
[----:B------:R-:W2:Y:S07]  /*e510*/  LDSM.16.MT88.4 R20, [R13+0x5900] ;  /* 0x005900000d14783b */ /* 0x000eae0000004200 */
[C---:B-1----:R-:W-:Y:S07]  /*e520*/  HMMA.16816.F32.BF16 R52, R16.reuse, R4, R52 ;  /* 0x000000041034723c */ /* 0x042fee0000041834 */
[----:B------:R-:W-:Y:S01]  /*e530*/  @P6 SHF.R.S32.HI R5, RZ, 0x1f, R28 ;  /* 0x0000001fff056819 */ /* 0x000fe2000001141c */
[C---:B------:R-:W-:Y:S04]  /*e540*/  HMMA.16816.F32.BF16 R56, R16.reuse, R6, R56 ;  /* 0x000000061038723c */ /* 0x040fe80000041838 */
[----:B------:R-:W-:Y:S04]  /*e550*/  @P6 IMAD R5, R5, c[0x0][0x1e0], RZ ;  /* 0x0000780005056a24 */ /* 0x000fe800078e02ff */
[C---:B----4-:R-:W-:Y:S04]  /*e560*/  HMMA.16816.F32.BF16 R60, R16.reuse, R8, R60 ;  /* 0x00000008103c723c */ /* 0x050fe8000004183c */
[C---:B------:R-:W-:Y:S03]  /*e570*/  @P6 IMAD R5, R28.reuse, c[0x0][0x1e4], R5 ;  /* 0x000079001c056a24 */ /* 0x040fe600078e0205 */
[----:B------:R-:W-:Y:S01]  /*e580*/  @P6 IMAD.WIDE.U32 R8, R28, c[0x0][0x1e0], RZ ;  /* 0x000078001c086a25 */ /* 0x000fe200078e00ff */
[C---:B------:R-:W-:Y:S04]  /*e590*/  HMMA.16816.F32.BF16 R64, R16.reuse, R10, R64 ;  /* 0x0000000a1040723c */ /* 0x040fe80000041840 */
[----:B------:R-:W-:Y:S02]  /*e5a0*/  @P6 IADD3 R5, R9, R5, RZ ;  /* 0x0000000509056210 */ /* 0x000fe40007ffe0ff */
[C---:B------:R-:W-:Y:S02]  /*e5b0*/  @P6 SHF.L.U32 R9, R8.reuse, 0x6, RZ ;  /* 0x0000000608096819 */ /* 0x040fe400000006ff */
[C---:B------:R-:W-:Y:S04]  /*e5c0*/  HMMA.16816.F32.BF16 R68, R16.reuse, R24, R68 ;  /* 0x000000181044723c */ /* 0x040fe80000041844 */
[----:B------:R-:W-:Y:S02]  /*e5d0*/  @P6 SHF.L.U64.HI R8, R8, 0x6, R5 ;  /* 0x0000000608086819 */ /* 0x000fe40000010205 */
[----:B------:R-:W1:Y:S01]  /*e5e0*/  LDSM.16.MT88.4 R4, [R134+UR4+0x5900] ;  /* 0x005900048604783b */ /* 0x000e620008004200 */
[C---:B------:R-:W-:Y:S01]  /*e5f0*/  @P6 IADD3 R10, P0, R9.reuse, R198, RZ ;  /* 0x000000c6090a6210 */ /* 0x040fe20007f1e0ff */
[C---:B------:R-:W-:Y:S04]  /*e600*/  HMMA.16816.F32.BF16 R72, R16.reuse, R26, R72 ;  /* 0x0000001a1048723c */ /* 0x040fe80000041848 */
[----:B------:R-:W-:Y:S02]  /*e610*/  @P6 LEA R24, P5, R10, c[0x0][0x1c8], 0x1 ;  /* 0x000072000a186a11 */ /* 0x000fe400078a08ff */
[----:B------:R-:W-:Y:S02]  /*e620*/  @P6 IADD3 R28, P4, R9, R214, RZ ;  /* 0x000000d6091c6210 */ /* 0x000fe40007f9e0ff */
[----:B------:R-:W-:Y:S01]  /*e630*/  @P6 IADD3.X R11, R8, R203, RZ, P0, !PT ;  /* 0x000000cb080b6210 */ /* 0x000fe200007fe4ff */
[C---:B--2---:R-:W-:Y:S03]  /*e640*/  HMMA.16816.F32.BF16 R76, R16.reuse, R20, R76 ;  /* 0x00000014104c723c */ /* 0x044fe6000004184c */
[----:B------:R-:W-:Y:S02]  /*e650*/  @P6 LEA R12, P0, R28, c[0x0][0x1c8], 0x1 ;  /* 0x000072001c0c6a11 */ /* 0x000fe400078008ff */
[----:B------:R-:W-:Y:S02]  /*e660*/  @P6 IADD3.X R13, R8, R213, RZ, P4, !PT ;  /* 0x000000d5080d6210 */ /* 0x000fe400027fe4ff */
[----:B------:R-:W-:Y:S01]  /*e670*/  @P6 LEA.HI.X R25, R10, c[0x0][0x1cc], R11, 0x1, P5 ;  /* 0x000073000a196a11 */ /* 0x000fe200028f0c0b */
[C---:B------:R-:W-:Y:S04]  /*e680*/  HMMA.16816.F32.BF16 R80, R16.reuse, R22, R80 ;  /* 0x000000161050723c */ /* 0x040fe80000041850 */
[----:B------:R-:W-:Y:S02]  /*e690*/  @P6 IADD3 R3, P5, R193, R9, RZ ;  /* 0x00000009c1036210 */ /* 0x000fe40007fbe0ff */
[----:B------:R-:W-:Y:S02]  /*e6a0*/  @P6 LEA.HI.X R13, R28, c[0x0][0x1cc], R13, 0x1, P0 ;  /* 0x000073001c0d6a11 */ /* 0x000fe400000f0c0d */
[----:B------:R-:W-:Y:S04]  /*e6b0*/  @P6 IADD3 R26, P0, R9, R212, RZ ;  /* 0x000000d4091a6210 */ /* 0x000fe80007f1e0ff */
[----:B------:R-:W-:Y:S02]  /*e6c0*/  @P6 IADD3.X R28, R192, R8, RZ, P5, !PT ;  /* 0x00000008c01c6210 */ /* 0x000fe40002ffe4ff */
[----:B------:R-:W-:Y:S02]  /*e6d0*/  @P6 IADD3 R27, P4, R3, R198, RZ ;  /* 0x000000c6031b6210 */ /* 0x000fe40007f9e0ff */
[----:B------:R-:W-:Y:S02]  /*e6e0*/  @P6 IADD3.X R21, R8, R211, RZ, P0, !PT ;  /* 0x000000d308156210 */ /* 0x000fe400007fe4ff */
[----:B------:R2:W3:Y:S01]  /*e6f0*/  LDSM.16.MT88.4 R8, [R14+0x5900] ;  /* 0x005900000e08783b */ /* 0x0004e20000004200 */
[----:B------:R-:W-:Y:S02]  /*e700*/  @P6 LEA R20, P5, R26, c[0x0][0x1c8], 0x1 ;  /* 0x000072001a146a11 */ /* 0x000fe400078a08ff */
[C---:B------:R-:W-:Y:S01]  /*e710*/  @P6 LEA R30, P0, R27.reuse, c[0x0][0x1c8], 0x1 ;  /* 0x000072001b1e6a11 */ /* 0x040fe200078008ff */
[C---:B-1----:R-:W-:Y:S03]  /*e720*/  HMMA.16816.F32.BF16 R84, R16.reuse, R4, R84 ;  /* 0x000000041054723c */ /* 0x042fe60000041854 */
[----:B------:R-:W-:Y:S02]  /*e730*/  @P6 IADD3.X R32, R28, R203, RZ, P4, !PT ;  /* 0x000000cb1c206210 */ /* 0x000fe400027fe4ff */
[----:B------:R-:W-:Y:S02]  /*e740*/  @P6 LEA.HI.X R21, R26, c[0x0][0x1cc], R21, 0x1, P5 ;  /* 0x000073001a156a11 */ /* 0x000fe400028f0c15 */
[----:B------:R-:W-:Y:S01]  /*e750*/  @P6 LEA.HI.X R31, R27, c[0x0][0x1cc], R32, 0x1, P0 ;  /* 0x000073001b1f6a11 */ /* 0x000fe200000f0c20 */
[C---:B------:R-:W-:Y:S04]  /*e760*/  HMMA.16816.F32.BF16 R88, R16.reuse, R6, R88 ;  /* 0x000000061058723c */ /* 0x040fe80000041858 */
[C---:B------:R-:W-:Y:S02]  /*e770*/  @P6 IADD3 R26, P0, R3.reuse, R214, RZ ;  /* 0x000000d6031a6210 */ /* 0x040fe40007f1e0ff */
[----:B------:R-:W-:Y:S02]  /*e780*/  @P6 IADD3 R27, P4, R3, R212, RZ ;  /* 0x000000d4031b6210 */ /* 0x000fe40007f9e0ff */
[----:B------:R-:W-:Y:S04]  /*e790*/  @P6 LEA R22, P5, R26, c[0x0][0x1c8], 0x1 ;  /* 0x000072001a166a11 */ /* 0x000fe800078a08ff */
[----:B------:R-:W-:Y:S02]  /*e7a0*/  @P6 IADD3.X R3, R28, R213, RZ, P0, !PT ;  /* 0x000000d51c036210 */ /* 0x000fe400007fe4ff */
[----:B--2---:R-:W-:Y:S02]  /*e7b0*/  @P6 LEA R14, P0, R27, c[0x0][0x1c8], 0x1 ;  /* 0x000072001b0e6a11 */ /* 0x004fe400078008ff */
[----:B------:R-:W-:Y:S02]  /*e7c0*/  @P6 LEA.HI.X R23, R26, c[0x0][0x1cc], R3, 0x1, P5 ;  /* 0x000073001a176a11 */ /* 0x000fe400028f0c03 */
[----:B------:R-:W-:Y:S02]  /*e7d0*/  @P6 SHF.L.U32 R3, R29, 0x1, RZ ;  /* 0x000000011d036819 */ /* 0x000fe400000006ff */
[----:B------:R-:W-:Y:S03]  /*e7e0*/  @P6 IADD3.X R28, R28, R211, RZ, P4, !PT ;  /* 0x000000d31c1c6210 */ /* 0x000fe600027fe4ff */
[----:B------:R-:W-:Y:S01]  /*e7f0*/  @!PT LDS RZ, [RZ] ;  /* 0x00000000fffff984 */ /* 0x000fe20000000800 */
[----:B------:R-:W-:Y:S01]  /*e800*/  @!PT LDS RZ, [RZ] ;  /* 0x00000000fffff984 */ /* 0x000fe20000000800 */
[----:B------:R-:W-:Y:S01]  /*e810*/  @!PT LDS RZ, [RZ] ;  /* 0x00000000fffff984 */ /* 0x000fe20000000800 */
[----:B------:R1:W-:Y:S01]  /*e820*/  @P6 LDGSTS.E.BYPASS.LTC128B.128 [R3+0xc100], [R24.64], !P3 ;  /* 0x0c10000018036fae */ /* 0x0003e2000d901d4a */
[----:B------:R-:W-:Y:S02]  /*e830*/  @P6 LEA.HI.X R15, R27, c[0x0][0x1cc], R28, 0x1, P0 ;  /* 0x000073001b0f6a11 */ /* 0x000fe400000f0c1c */
[----:B------:R-:W-:Y:S01]  /*e840*/  ISETP.GE.AND P0, PT, R189, R210, PT ;  /* 0x000000d2bd00720c */ /* 0x000fe20003f06270 */
[C---:B---3--:R-:W-:Y:S04]  /*e850*/  HMMA.16816.F32.BF16 R92, R16.reuse, R8, R92 ;  /* 0x00000008105c723c */ /* 0x048fe8000004185c */
[----:B------:R1:W-:Y:S01]  /*e860*/  @P6 LDGSTS.E.BYPASS.LTC128B.128 [R3+0xe100], [R12.64], !P2 ;  /* 0x0e1000000c036fae */ /* 0x0003e2000d101d4a */
[----:B------:R-:W-:Y:S03]  /*e870*/  IADD3 R210, R210, -0x1, RZ ;  /* 0xffffffffd2d27810 */ /* 0x000fe60007ffe0ff */
[----:B------:R-:W-:Y:S04]  /*e880*/  HMMA.16816.F32.BF16 R96, R16, R10, R96 ;  /* 0x0000000a1060723c */ /* 0x000fe80000041860 */
[----:B------:R1:W-:Y:S08]  /*e890*/  @P6 LDGSTS.E.BYPASS.LTC128B.128 [R3+0x10100], [R20.64], !P1 ;  /* 0x1010000014036fae */ /* 0x0003f0000c901d4a */
[----:B------:R1:W-:Y:S08]  /*e8a0*/  @P6 LDGSTS.E.BYPASS.LTC128B.128 [R3+0xd100], [R30.64], !P3 ;  /* 0x0d1000001e036fae */ /* 0x0003f0000d901d4a */
[----:B------:R1:W-:Y:S08]  /*e8b0*/  @P6 LDGSTS.E.BYPASS.LTC128B.128 [R3+0xf100], [R22.64], !P2 ;  /* 0x0f10000016036fae */ /* 0x0003f0000d101d4a */
[----:B------:R1:W-:Y:S08]  /*e8c0*/  @P6 LDGSTS.E.BYPASS.LTC128B.128 [R3+0x11100], [R14.64], !P1 ;  /* 0x111000000e036fae */ /* 0x0003f0000c901d4a */
[----:B------:R-:W0:Y:S01]  /*e8d0*/  LDGDEPBAR ;  /* 0x00000000000079af */ /* 0x000e220000000000 */
[----:B-1----:R-:W-:Y:S01]  /*e8e0*/  MOV R3, R0 ;  /* 0x0000000000037202 */ /* 0x002fe20000000f00 */
[----:B------:R-:W-:-:S06]  /*e8f0*/  @!P0 BRA `(.L_x_1609) ;  /* 0xffffcaf000008947 */ /* 0x000fcc000383ffff */
.L_x_1600:
        /* <DEDUP_REMOVED lines=12> */
[----:B------:R-:W-:Y:S02]  /*e9c0*/  MOV R7, 0xff800000 ;  /* 0xff80000000077802 */ /* 0x000fe40000000f00 */
[----:B------:R-:W-:-:S09]  /*e9d0*/  FSETP.NE.FTZ.AND P0, PT, R4, RZ, PT ;  /* 0x000000ff0400720b */ /* 0x000fd20003f15000 */
[----:B------:R-:W1:Y:S01]  /*e9e0*/  @P1 MUFU.RCP R6, R5 ;  /* 0x0000000500061308 */ /* 0x000e620000001000 */
[----:B------:R-:W-:-:S03]  /*e9f0*/  @P1 MOV R8, 0x3f317218 ;  /* 0x3f31721800081802 */ /* 0x000fc60000000f00 */
[----:B------:R-:W-:Y:S02]  /*ea00*/  @P0 MOV R9, 0x3f317218 ;  /* 0x3f31721800090802 */ /* 0x000fe40000000f00 */
[----:B------:R-:W-:Y:S02]  /*ea10*/  @P1 FMUL.FTZ R8, R8, c[0x0][0x2d0] ;  /* 0x0000b40008081a20 */ /* 0x000fe40000410000 */
[----:B------:R-:W2:Y:S01]  /*ea20*/  @P1 MUFU.LG2 R5, R5 ;  /* 0x0000000500051308 */ /* 0x000ea20000000c00 */
[----:B------:R-:W-:Y:S02]  /*ea30*/  @P0 FMUL.FTZ R9, R9, c[0x0][0x2d0] ;  /* 0x0000b40009090a20 */ /* 0x000fe40000410000 */
[----:B-1----:R-:W-:-:S05]  /*ea40*/  FMUL.FTZ R128, R6, R128 ;  /* 0x0000008006807220 */ /* 0x002fca0000410000 */
[----:B------:R-:W1:Y:S01]  /*ea50*/  @P0 MUFU.RCP R3, R4 ;  /* 0x0000000400030308 */ /* 0x000e620000001000 */
        /* <DEDUP_REMOVED lines=47> */
[----:B------:R3:W4:Y:S01]  /*ed50*/  @P0 MUFU.LG2 R6, R4 ;  /* 0x0000000400060308 */ /* 0x0007220000000c00 */
[----:B--2---:R-:W-:-:S02]  /*ed60*/  @P1 FMUL.FTZ R5, R5, 0.69314718246459960938 ;  /* 0x3f31721805051820 */ /* 0x004fc40000410000 */
[C---:B-1----:R-:W-:Y:S02]  /*ed70*/  FMUL.FTZ R130, R3.reuse, R130 ;  /* 0x0000008203827220 */ /* 0x042fe40000410000 */
[C---:B------:R-:W-:Y:S02]  /*ed80*/  FMUL.FTZ R131, R3.reuse, R131 ;  /* 0x0000008303837220 */ /* 0x040fe40000410000 */
[C---:B------:R-:W-:Y:S02]  /*ed90*/  FMUL.FTZ R126, R3.reuse, R126 ;  /* 0x0000007e037e7220 */ /* 0x040fe40000410000 */
[C---:B------:R-:W-:Y:S02]  /*eda0*/  FMUL.FTZ R127, R3.reuse, R127 ;  /* 0x0000007f037f7220 */ /* 0x040fe40000410000 */
[C---:B------:R-:W-:Y:S02]  /*edb0*/  FMUL.FTZ R102, R3.reuse, R102 ;  /* 0x0000006603667220 */ /* 0x040fe40000410000 */
[----:B------:R-:W-:-:S02]  /*edc0*/  FMUL.FTZ R103, R3, R103 ;  /* 0x0000006703677220 */ /* 0x000fc40000410000 */
[C---:B------:R-:W-:Y:S01]  /*edd0*/  FMUL.FTZ R106, R3.reuse, R106 ;  /* 0x0000006a036a7220 */ /* 0x040fe20000410000 */
[----:B---3--:R-:W-:Y:S01]  /*ede0*/  MOV R4, 0xff800000 ;  /* 0xff80000000047802 */ /* 0x008fe20000000f00 */
[----:B----4-:R-:W-:Y:S02]  /*edf0*/  @P0 FMUL.FTZ R6, R6, 0.69314718246459960938 ;  /* 0x3f31721806060820 */ /* 0x010fe40000410000 */
        /* <DEDUP_REMOVED lines=42> */
[----:B------:R-:W-:Y:S02]  /*f0a0*/  @P0 FFMA.FTZ R7, R9, R0, R6 ;  /* 0x0000000009070223 */ /* 0x000fe40000010006 */
.L_x_1567:
[----:B------:R-:W-:Y:S05]  /*f0b0*/  @P2 BRA `(.L_x_1610) ;  /* 0x0000197000002947 */ /* 0x000fea0003800000 */
[----:B------:R-:W1:Y:S01]  /*f0c0*/  S2R R3, SR_CTAID.Y ;  /* 0x0000000000037919 */ /* 0x000e620000002600 */
[----:B------:R-:W-:Y:S01]  /*f0d0*/  IMAD R6, RZ, RZ, -UR8 ;  /* 0x80000008ff067e24 */ /* 0x000fe2000f8e02ff */
[----:B------:R-:W-:Y:S01]  /*f0e0*/  USHF.R.S32.HI UR6, URZ, 0x1f, UR8 ;  /* 0x0000001f3f067899 */ /* 0x000fe20008011408 */
[----:B------:R-:W-:Y:S01]  /*f0f0*/  IMAD.MOV.U32 R11, RZ, RZ, c[0x0][0x4e8] ;  /* 0x00013a00ff0b7624 */ /* 0x000fe200078e00ff */
[----:B------:R-:W2:Y:S01]  /*f100*/  S2R R2, SR_TID.X ;  /* 0x0000000000027919 */ /* 0x000ea20000002100 */
[----:B------:R-:W-:Y:S01]  /*f110*/  ULDC.64 UR4, c[0x0][0x4d0] ;  /* 0x0001340000047ab9 */ /* 0x000fe20000000a00 */
[----:B------:R-:W-:Y:S01]  /*f120*/  BSSY B0, `(.L_x_1611) ;  /* 0x00000fe000007945 */ /* 0x000fe20003800000 */
[----:B------:R-:W-:Y:S01]  /*f130*/  UIMAD UR7, UR6, UR4, URZ ;  /* 0x00000004060772a4 */ /* 0x000fe2000f8e023f */
[----:B------:R-:W3:Y:S01]  /*f140*/  S2R R9, SR_CTAID.Z ;  /* 0x0000000000097919 */ /* 0x000ee20000002700 */
[----:B------:R-:W-:-:S03]  /*f150*/  UIMAD.WIDE.U32 UR12, UR8, UR4, URZ ;  /* 0x00000004080c72a5 */ /* 0x000fc6000f8e003f */
[----:B------:R-:W-:Y:S01]  /*f160*/  BAR.SYNC.DEFER_BLOCKING 0x1, 0x100 ;  /* 0x0044000000007b1d */ /* 0x000fe20000010000 */
[----:B------:R-:W-:Y:S01]  /*f170*/  UIMAD UR7, UR8, UR5, UR7 ;  /* 0x00000005080772a4 */ /* 0x000fe2000f8e0207 */
[C---:B------:R-:W-:Y:S01]  /*f180*/  ISETP.NE.AND P1, PT, R11.reuse, 0x1, PT ;  /* 0x000000010b00780c */ /* 0x040fe20003f25270 */
[----:B------:R-:W-:Y:S01]  /*f190*/  IMAD.U32 R16, RZ, RZ, UR12 ;  /* 0x0000000cff107e24 */ /* 0x000fe2000f8e00ff */
[----:B------:R-:W-:Y:S01]  /*f1a0*/  MOV R17, UR13 ;  /* 0x0000000d00117c02 */ /* 0x000fe20008000f00 */
[----:B------:R-:W-:Y:S01]  /*f1b0*/  UIADD3 UR7, UR13, UR7, URZ ;  /* 0x000000070d077290 */ /* 0x000fe2000fffe03f */
[----:B------:R-:W4:Y:S01]  /*f1c0*/  S2R R10, SR_CTAID.X ;  /* 0x00000000000a7919 */ /* 0x000f220000002500 */
[----:B------:R-:W-:Y:S01]  /*f1d0*/  ULDC.64 UR4, c[0x0][0x438] ;  /* 0x00010e0000047ab9 */ /* 0x000fe20000000a00 */
[----:B------:R-:W-:Y:S01]  /*f1e0*/  IMAD R11, R11, c[0x0][0x388], RZ ;  /* 0x0000e2000b0b7a24 */ /* 0x000fe200078e02ff */
[----:B------:R-:W-:Y:S02]  /*f1f0*/  UIMAD.WIDE.U32 UR14, UR8, UR4, URZ ;  /* 0x00000004080e72a5 */ /* 0x000fe4000f8e003f */
[----:B------:R-:W-:Y:S01]  /*f200*/  UIMAD UR4, UR6, UR4, URZ ;  /* 0x00000004060472a4 */ /* 0x000fe2000f8e023f */
[----:B-1----:R-:W-:-:S02]  /*f210*/  IMAD R6, R6, c[0x0][0x550], R3 ;  /* 0x0001540006067a24 */ /* 0x002fc400078e0203 */
[----:B------:R-:W-:Y:S01]  /*f220*/  IMAD.U32 R17, RZ, RZ, UR7 ;  /* 0x00000007ff117e24 */ /* 0x000fe2000f8e00ff */
[----:B------:R-:W-:Y:S01]  /*f230*/  UIMAD UR4, UR8, UR5, UR4 ;  /* 0x00000005080472a4 */ /* 0x000fe2000f8e0204 */
[----:B--2---:R-:W-:Y:S01]  /*f240*/  SHF.R.S32.HI R3, RZ, 0x1f, R2 ;  /* 0x0000001fff037819 */ /* 0x004fe20000011402 */
[----:B------:R-:W-:Y:S01]  /*f250*/  IMAD.U32 R15, RZ, RZ, UR15 ;  /* 0x0000000fff0f7e24 */ /* 0x000fe2000f8e00ff */
[----:B------:R-:W-:Y:S01]  /*f260*/  MOV R14, UR14 ;  /* 0x0000000e000e7c02 */ /* 0x000fe20008000f00 */
[----:B------:R-:W-:Y:S01]  /*f270*/  UIADD3 UR4, UR15, UR4, URZ ;  /* 0x000000040f047290 */ /* 0x000fe2000fffe03f */
[-C--:B------:R-:W-:Y:S01]  /*f280*/  LEA.HI R0, R3, R2.reuse, RZ, 0x5 ;  /* 0x0000000203007211 */ /* 0x080fe200078f28ff */
[----:B---3--:R-:W-:Y:S01]  /*f290*/  IMAD.WIDE.U32 R16, R9, c[0x0][0x4d8], R16 ;  /* 0x0001360009107a25 */ /* 0x008fe200078e0010 */
[----:B------:R-:W-:Y:S02]  /*f2a0*/  LEA.HI R3, R3, R2, RZ, 0x2 ;  /* 0x0000000203037211 */ /* 0x000fe400078f10ff */
[----:B------:R-:W-:Y:S01]  /*f2b0*/  LOP3.LUT R5, R0, 0xffffffe0, RZ, 0xc0, !PT ;  /* 0xffffffe000057812 */ /* 0x000fe200078ec0ff */
[----:B------:R-:W-:Y:S01]  /*f2c0*/  IMAD.U32 R15, RZ, RZ, UR4 ;  /* 0x00000004ff0f7e24 */ /* 0x000fe2000f8e00ff */
[----:B------:R-:W-:Y:S01]  /*f2d0*/  SHF.R.S32.HI R13, RZ, 0x5, R0 ;  /* 0x00000005ff0d7819 */ /* 0x000fe20000011400 */
[----:B------:R-:W-:Y:S01]  /*f2e0*/  IMAD.MOV.U32 R18, RZ, RZ, R16 ;  /* 0x000000ffff127224 */ /* 0x000fe200078e0010 */
[----:B------:R-:W-:Y:S01]  /*f2f0*/  SHF.R.S32.HI R0, RZ, 0x1f, R0 ;  /* 0x0000001fff007819 */ /* 0x000fe20000011400 */
[----:B------:R-:W-:Y:S01]  /*f300*/  IMAD.IADD R5, R2, 0x1, -R5 ;  /* 0x0000000102057824 */ /* 0x000fe200078e0a05 */
[----:B------:R-:W-:Y:S01]  /*f310*/  LOP3.LUT R3, R3, 0xfffffffc, RZ, 0xc0, !PT ;  /* 0xfffffffc03037812 */ /* 0x000fe200078ec0ff */
[----:B------:R-:W-:Y:S01]  /*f320*/  IMAD.WIDE.U32 R14, R9, c[0x0][0x440], R14 ;  /* 0x00011000090e7a25 */ /* 0x000fe200078e000e */
[----:B------:R-:W-:-:S02]  /*f330*/  LEA.HI R0, R0, R13, RZ, 0x3 ;  /* 0x0000000d00007211 */ /* 0x000fc400078f18ff */
[----:B------:R-:W-:Y:S02]  /*f340*/  IADD3 R3, -R3, R2, RZ ;  /* 0x0000000203037210 */ /* 0x000fe40007ffe1ff */
[----:B------:R-:W-:Y:S02]  /*f350*/  LOP3.LUT R0, R0, 0xffffff8, RZ, 0xc0, !PT ;  /* 0x0ffffff800007812 */ /* 0x000fe400078ec0ff */
[----:B------:R-:W-:Y:S02]  /*f360*/  SHF.R.S32.HI R2, RZ, 0x1f, R5 ;  /* 0x0000001fff027819 */ /* 0x000fe40000011405 */
[----:B------:R-:W-:Y:S01]  /*f370*/  SHF.R.S32.HI R8, RZ, 0x1f, R9 ;  /* 0x0000001fff087819 */ /* 0x000fe20000011409 */
[----:B------:R-:W-:Y:S01]  /*f380*/  IMAD.IADD R13, R13, 0x1, -R0 ;  /* 0x000000010d0d7824 */ /* 0x000fe200078e0a00 */
[----:B------:R-:W-:Y:S02]  /*f390*/  LEA.HI R0, R3, R3, RZ, 0x1 ;  /* 0x0000000303007211 */ /* 0x000fe400078f08ff */
[----:B------:R-:W-:-:S02]  /*f3a0*/  LEA.HI R2, R2, R5, RZ, 0x2 ;  /* 0x0000000502027211 */ /* 0x000fc400078f10ff */
[----:B------:R-:W-:Y:S02]  /*f3b0*/  LOP3.LUT R0, R0, 0x1ffffffe, RZ, 0xc0, !PT ;  /* 0x1ffffffe00007812 */ /* 0x000fe400078ec0ff */
[----:B------:R-:W-:Y:S02]  /*f3c0*/  SHF.R.S32.HI R12, RZ, 0x2, R2 ;  /* 0x00000002ff0c7819 */ /* 0x000fe40000011402 */
[----:B------:R-:W-:Y:S02]  /*f3d0*/  IADD3 R0, R3, -R0, RZ ;  /* 0x8000000003007210 */ /* 0x000fe40007ffe0ff */
[----:B------:R-:W-:Y:S01]  /*f3e0*/  MOV R20, R14 ;  /* 0x0000000e00147202 */ /* 0x000fe20000000f00 */
[----:B------:R-:W-:Y:S01]  /*f3f0*/  IMAD R13, R13, 0x10, R12 ;  /* 0x000000100d0d7824 */ /* 0x000fe200078e020c */
[----:B------:R-:W-:Y:S01]  /*f400*/  LOP3.LUT R2, R2, 0x7ffffffc, RZ, 0xc0, !PT ;  /* 0x7ffffffc02027812 */ /* 0x000fe200078ec0ff */
        /* <DEDUP_REMOVED lines=27> */
[----:B------:R-:W-:Y:S02]  /*f5c0*/  IADD3.X R15, R12, R19, R15, P0, !PT ;  /* 0x000000130c0f7210 */ /* 0x000fe400007fe40f */
        /* <DEDUP_REMOVED lines=14> */
[----:B------:R-:W-:Y:S01]  /*f6b0*/  SHF.R.S32.HI R6, RZ, 0x1f, R12 ;  /* 0x0000001fff067819 */ /* 0x000fe2000001140c */
[----:B------:R-:W-:Y:S01]  /*f6c0*/  IMAD.IADD R5, R5, 0x1, -R2 ;  /* 0x0000000105057824 */ /* 0x000fe200078e0a02 */
[----:B------:R-:W-:Y:S01]  /*f6d0*/  LEA.HI.X R9, R14, c[0x0][0x4ac], R9, 0x2, P0 ;  /* 0x00012b000e097a11 */ /* 0x000fe200000f1409 */
[----:B------:R-:W-:Y:S01]  /*f6e0*/  IMAD R3, R8, c[0x0][0x434], R3 ;  /* 0x00010d0008037a24 */ /* 0x000fe200078e0203 */
[----:B------:R-:W-:Y:S02]  /*f6f0*/  SHFL.IDX PT, R14, R0, RZ, 0x1c1f ;  /* 0x001c1fff000e7589 */ /* 0x000fe400000e0000 */
[----:B------:R-:W-:Y:S01]  /*f700*/  SHF.L.U32 R5, R5, 0x1, RZ ;  /* 0x0000000105057819 */ /* 0x000fe200000006ff */
[----:B------:R-:W-:Y:S01]  /*f710*/  IMAD.IADD R21, R21, 0x1, R3 ;  /* 0x0000000115157824 */ /* 0x000fe200078e0203 */
[----:B------:R-:W1:Y:S01]  /*f720*/  SHFL.IDX PT, R15, R9, RZ, 0x1c1f ;  /* 0x001c1fff090f7589 */ /* 0x000e6200000e0000 */
[----:B------:R-:W-:Y:S01]  /*f730*/  IMAD R3, R6, c[0x0][0x428], RZ ;  /* 0x00010a0006037a24 */ /* 0x000fe200078e02ff */
[----:B------:R-:W-:-:S02]  /*f740*/  IADD3 R6, R10, 0x8, RZ ;  /* 0x000000080a067810 */ /* 0x000fc40007ffe0ff */
[----:B------:R-:W2:Y:S01]  /*f750*/  SHFL.IDX PT, R17, R9, 0x1, 0x1c1f ;  /* 0x003c1f0009117f89 */ /* 0x000ea200000e0000 */
        /* <DEDUP_REMOVED lines=8> */
[----:B-1----:R3:W-:Y:S04]  /*f7e0*/  @!P2 ST.E [R14.64], R4 ;  /* 0x000000040e00a985 */ /* 0x0027e8000c10190a */
[----:B--2---:R3:W-:Y:S01]  /*f7f0*/  @!P1 ST.E [R16.64], R7 ;  /* 0x0000000710009985 */ /* 0x0047e2000c10190a */
[----:B------:R-:W-:-:S03]  /*f800*/  ISETP.GE.AND P1, PT, R10, R11, PT ;  /* 0x0000000b0a00720c */ /* 0x000fc60003f26270 */
[----:B------:R3:W1:Y:S10]  /*f810*/  SHFL.IDX PT, R13, R8, RZ, 0x1c1f ;  /* 0x001c1fff080d7589 */ /* 0x00067400000e0000 */
[----:B------:R-:W-:Y:S05]  /*f820*/  @P1 BRA `(.L_x_1612) ;  /* 0x000008d000001947 */ /* 0x000fea0003800000 */
[C---:B------:R-:W-:Y:S02]  /*f830*/  ISETP.GE.AND P1, PT, R5.reuse, c[0x0][0x3c8], PT ;  /* 0x0000f20005007a0c */ /* 0x040fe40003f26270 */
[----:B---3--:R-:W-:-:S02]  /*f840*/  IADD3 R7, R5, 0x8, RZ ;  /* 0x0000000805077810 */ /* 0x008fc40007ffe0ff */
[----:B------:R-:W-:Y:S02]  /*f850*/  IADD3 R6, R5, 0x10, RZ ;  /* 0x0000001005067810 */ /* 0x000fe40007ffe0ff */
[----:B------:R-:W-:Y:S02]  /*f860*/  ISETP.GE.AND P5, PT, R7, c[0x0][0x3c8], PT ;  /* 0x0000f20007007a0c */ /* 0x000fe40003fa6270 */
[C---:B------:R-:W-:Y:S02]  /*f870*/  IADD3 R4, R5.reuse, 0x18, RZ ;  /* 0x0000001805047810 */ /* 0x040fe40007ffe0ff */
[C---:B------:R-:W-:Y:S02]  /*f880*/  IADD3 R2, R5.reuse, 0x20, RZ ;  /* 0x0000002005027810 */ /* 0x040fe40007ffe0ff */
[----:B------:R-:W-:Y:S01]  /*f890*/  ISETP.GE.AND P4, PT, R6, c[0x0][0x3c8], PT ;  /* 0x0000f20006007a0c */ /* 0x000fe20003f86270 */
[----:B-1--4-:R-:W-:Y:S01]  /*f8a0*/  @!P1 IMAD.WIDE R10, R5, 0x4, R12 ;  /* 0x00000004050a9825 */ /* 0x012fe200078e020c */
[----:B------:R-:W-:-:S02]  /*f8b0*/  ISETP.GE.AND P3, PT, R4, c[0x0][0x3c8], PT ;  /* 0x0000f20004007a0c */ /* 0x000fc40003f66270 */
[----:B------:R-:W-:Y:S02]  /*f8c0*/  ISETP.GE.AND P2, PT, R2, c[0x0][0x3c8], PT ;  /* 0x0000f20002007a0c */ /* 0x000fe40003f46270 */
[C---:B------:R-:W-:Y:S01]  /*f8d0*/  IADD3 R0, R5.reuse, 0x28, RZ ;  /* 0x0000002805007810 */ /* 0x040fe20007ffe0ff */
[----:B------:R1:W-:Y:S01]  /*f8e0*/  @!P1 ST.E.64 [R10.64], R128 ;  /* 0x000000800a009985 */ /* 0x0003e2000c101b0a */
[----:B------:R-:W-:Y:S02]  /*f8f0*/  IADD3 R9, R5, 0x30, RZ ;  /* 0x0000003005097810 */ /* 0x000fe40007ffe0ff */
[----:B------:R-:W-:Y:S02]  /*f900*/  ISETP.GE.AND P6, PT, R0, c[0x0][0x3c8], PT ;  /* 0x0000f20000007a0c */ /* 0x000fe40003fc6270 */
[----:B------:R-:W-:Y:S02]  /*f910*/  ISETP.GE.AND P1, PT, R9, c[0x0][0x3c8], PT ;  /* 0x0000f20009007a0c */ /* 0x000fe40003f26270 */
[----:B------:R-:W-:-:S02]  /*f920*/  @!P5 LEA.HI R7, R7, R7, RZ, 0x1 ;  /* 0x000000070707d211 */ /* 0x000fc400078f08ff */
[----:B------:R-:W-:Y:S02]  /*f930*/  @!P4 LEA.HI R6, R6, R6, RZ, 0x1 ;  /* 0x000000060606c211 */ /* 0x000fe400078f08ff */
[----:B------:R-:W-:Y:S02]  /*f940*/  @!P5 LOP3.LUT R7, R7, 0xfffffffe, RZ, 0xc0, !PT ;  /* 0xfffffffe0707d812 */ /* 0x000fe400078ec0ff */
[----:B------:R-:W-:Y:S02]  /*f950*/  @!P3 LEA.HI R4, R4, R4, RZ, 0x1 ;  /* 0x000000040404b211 */ /* 0x000fe400078f08ff */
[----:B------:R-:W-:Y:S02]  /*f960*/  @!P2 LEA.HI R2, R2, R2, RZ, 0x1 ;  /* 0x000000020202a211 */ /* 0x000fe400078f08ff */
[----:B------:R-:W-:Y:S01]  /*f970*/  @!P4 LOP3.LUT R15, R6, 0xfffffffe, RZ, 0xc0, !PT ;  /* 0xfffffffe060fc812 */ /* 0x000fe200078ec0ff */
[----:B------:R-:W-:Y:S01]  /*f980*/  @!P5 IMAD.WIDE R6, R7, 0x4, R12 ;  /* 0x000000040706d825 */ /* 0x000fe200078e020c */
[----:B------:R-:W-:-:S02]  /*f990*/  @!P3 LOP3.LUT R17, R4, 0xfffffffe, RZ, 0xc0, !PT ;  /* 0xfffffffe0411b812 */ /* 0x000fc400078ec0ff */
[----:B------:R-:W-:Y:S02]  /*f9a0*/  @!P2 LOP3.LUT R19, R2, 0xfffffffe, RZ, 0xc0, !PT ;  /* 0xfffffffe0213a812 */ /* 0x000fe400078ec0ff */
[----:B------:R-:W-:Y:S01]  /*f9b0*/  @!P6 LEA.HI R0, R0, R0, RZ, 0x1 ;  /* 0x000000000000e211 */ /* 0x000fe200078f08ff */
[----:B------:R2:W-:Y:S01]  /*f9c0*/  @!P5 ST.E.64 [R6.64], R124 ;  /* 0x0000007c0600d985 */ /* 0x0005e2000c101b0a */
[----:B------:R-:W-:Y:S02]  /*f9d0*/  @!P1 LEA.HI R9, R9, R9, RZ, 0x1 ;  /* 0x0000000909099211 */ /* 0x000fe400078f08ff */
[----:B------:R-:W-:Y:S01]  /*f9e0*/  IADD3 R4, R5, 0x48, RZ ;  /* 0x0000004805047810 */ /* 0x000fe20007ffe0ff */
[--C-:B-1----:R-:W-:Y:S01]  /*f9f0*/  @!P4 IMAD.WIDE R10, R15, 0x4, R12.reuse ;  /* 0x000000040f0ac825 */ /* 0x102fe200078e020c */
[----:B------:R-:W-:Y:S02]  /*fa00*/  @!P1 LOP3.LUT R9, R9, 0xfffffffe, RZ, 0xc0, !PT ;  /* 0xfffffffe09099812 */ /* 0x000fe400078ec0ff */
[----:B------:R-:W-:Y:S01]  /*fa10*/  IADD3 R18, R5, 0x40, RZ ;  /* 0x0000004005127810 */ /* 0x000fe20007ffe0ff */
[----:B------:R-:W-:Y:S01]  /*fa20*/  @!P3 IMAD.WIDE R14, R17, 0x4, R12 ;  /* 0x00000004110eb825 */ /* 0x000fe200078e020c */
[----:B------:R1:W-:Y:S01]  /*fa30*/  @!P4 ST.E.64 [R10.64], R100 ;  /* 0x000000640a00c985 */ /* 0x0003e2000c101b0a */
[----:B------:R-:W-:-:S02]  /*fa40*/  IADD3 R2, R5, 0x50, RZ ;  /* 0x0000005005027810 */ /* 0x000fc40007ffe0ff */
[----:B------:R-:W-:Y:S01]  /*fa50*/  @!P2 IMAD.WIDE R16, R19, 0x4, R12 ;  /* 0x000000041310a825 */ /* 0x000fe200078e020c */
[----:B------:R-:W-:Y:S01]  /*fa60*/  IADD3 R19, R5, 0x38, RZ ;  /* 0x0000003805137810 */ /* 0x000fe20007ffe0ff */
[----:B------:R3:W-:Y:S01]  /*fa70*/  @!P3 ST.E.64 [R14.64], R104 ;  /* 0x000000680e00b985 */ /* 0x0007e2000c101b0a */
[----:B------:R-:W-:Y:S02]  /*fa80*/  ISETP.GE.AND P3, PT, R4, c[0x0][0x3c8], PT ;  /* 0x0000f20004007a0c */ /* 0x000fe40003f66270 */
[----:B------:R-:W-:Y:S01]  /*fa90*/  ISETP.GE.AND P5, PT, R19, c[0x0][0x3c8], PT ;  /* 0x0000f20013007a0c */ /* 0x000fe20003fa6270 */
[----:B------:R4:W-:Y:S01]  /*faa0*/  @!P2 ST.E.64 [R16.64], R108 ;  /* 0x0000006c1000a985 */ /* 0x0009e2000c101b0a */
[----:B------:R-:W-:Y:S02]  /*fab0*/  ISETP.GE.AND P4, PT, R18, c[0x0][0x3c8], PT ;  /* 0x0000f20012007a0c */ /* 0x000fe40003f86270 */
[----:B------:R-:W-:Y:S02]  /*fac0*/  ISETP.GE.AND P2, PT, R2, c[0x0][0x3c8], PT ;  /* 0x0000f20002007a0c */ /* 0x000fe40003f46270 */
[----:B------:R-:W-:-:S02]  /*fad0*/  IADD3 R20, R5, 0xa8, RZ ;  /* 0x000000a805147810 */ /* 0x000fc40007ffe0ff */
[----:B--2---:R-:W-:Y:S02]  /*fae0*/  @!P6 LOP3.LUT R7, R0, 0xfffffffe, RZ, 0xc0, !PT ;  /* 0xfffffffe0007e812 */ /* 0x004fe400078ec0ff */
[----:B------:R-:W-:-:S03]  /*faf0*/  IADD3 R0, R5, 0x58, RZ ;  /* 0x0000005805007810 */ /* 0x000fc60007ffe0ff */
[----:B------:R-:W-:Y:S01]  /*fb00*/  @!P5 LEA.HI R19, R19, R19, RZ, 0x1 ;  /* 0x000000131313d211 */ /* 0x000fe200078f08ff */
[--C-:B------:R-:W-:Y:S01]  /*fb10*/  @!P6 IMAD.WIDE R6, R7, 0x4, R12.reuse ;  /* 0x000000040706e825 */ /* 0x100fe200078e020c */
[----:B------:R-:W-:Y:S02]  /*fb20*/  @!P3 LEA.HI R4, R4, R4, RZ, 0x1 ;  /* 0x000000040404b211 */ /* 0x000fe400078f08ff */
[----:B------:R-:W-:Y:S01]  /*fb30*/  @!P4 LEA.HI R18, R18, R18, RZ, 0x1 ;  /* 0x000000121212c211 */ /* 0x000fe200078f08ff */
[----:B-1----:R-:W-:Y:S01]  /*fb40*/  @!P1 IMAD.WIDE R10, R9, 0x4, R12 ;  /* 0x00000004090a9825 */ /* 0x002fe200078e020c */
[----:B------:R1:W-:Y:S01]  /*fb50*/  @!P6 ST.E.64 [R6.64], R112 ;  /* 0x000000700600e985 */ /* 0x0003e2000c101b0a */
[----:B------:R-:W-:Y:S02]  /*fb60*/  @!P5 LOP3.LUT R19, R19, 0xfffffffe, RZ, 0xc0, !PT ;  /* 0xfffffffe1313d812 */ /* 0x000fe400078ec0ff */
[----:B------:R-:W-:Y:S01]  /*fb70*/  @!P2 LEA.HI R2, R2, R2, RZ, 0x1 ;  /* 0x000000020202a211 */ /* 0x000fe200078f08ff */
[----:B------:R2:W-:Y:S01]  /*fb80*/  @!P1 ST.E.64 [R10.64], R116 ;  /* 0x000000740a009985 */ /* 0x0005e2000c101b0a */
[----:B------:R-:W-:-:S02]  /*fb90*/  ISETP.GE.AND P1, PT, R0, c[0x0][0x3c8], PT ;  /* 0x0000f20000007a0c */ /* 0x000fc40003f26270 */
[----:B---3--:R-:W-:Y:S02]  /*fba0*/  @!P3 LOP3.LUT R15, R4, 0xfffffffe, RZ, 0xc0, !PT ;  /* 0xfffffffe040fb812 */ /* 0x008fe400078ec0ff */
[----:B------:R-:W-:Y:S02]  /*fbb0*/  IADD3 R4, R5, 0x60, RZ ;  /* 0x0000006005047810 */ /* 0x000fe40007ffe0ff */
[----:B------:R-:W-:Y:S01]  /*fbc0*/  @!P4 LOP3.LUT R9, R18, 0xfffffffe, RZ, 0xc0, !PT ;  /* 0xfffffffe1209c812 */ /* 0x000fe200078ec0ff */
[--C-:B------:R-:W-:Y:S01]  /*fbd0*/  @!P3 IMAD.WIDE R14, R15, 0x4, R12.reuse ;  /* 0x000000040f0eb825 */ /* 0x100fe200078e020c */
[----:B------:R-:W-:Y:S02]  /*fbe0*/  ISETP.GE.AND P6, PT, R4, c[0x0][0x3c8], PT ;  /* 0x0000f20004007a0c */ /* 0x000fe40003fc6270 */
[----:B------:R-:W-:Y:S01]  /*fbf0*/  IADD3 R18, R5, 0x68, RZ ;  /* 0x0000006805127810 */ /* 0x000fe20007ffe0ff */
[----:B----4-:R-:W-:Y:S01]  /*fc00*/  @!P4 IMAD.WIDE R16, R9, 0x4, R12 ;  /* 0x000000040910c825 */ /* 0x010fe200078e020c */
[----:B------:R-:W-:-:S02]  /*fc10*/  IADD3 R9, R5, 0x70, RZ ;  /* 0x0000007005097810 */ /* 0x000fc40007ffe0ff */
[----:B------:R-:W-:-:S04]  /*fc20*/  @!P1 LEA.HI R0, R0, R0, RZ, 0x1 ;  /* 0x0000000000009211 */ /* 0x000fc800078f08ff */
[----:B------:R-:W-:Y:S02]  /*fc30*/  @!P1 LOP3.LUT R21, R0, 0xfffffffe, RZ, 0xc0, !PT ;  /* 0xfffffffe00159812 */ /* 0x000fe400078ec0ff */
[C---:B------:R-:W-:Y:S02]  /*fc40*/  IADD3 R0, R5.reuse, 0x88, RZ ;  /* 0x0000008805007810 */ /* 0x040fe40007ffe0ff */
[----:B------:R-:W-:Y:S02]  /*fc50*/  @!P6 LEA.HI R4, R4, R4, RZ, 0x1 ;  /* 0x000000040404e211 */ /* 0x000fe400078f08ff */
[----:B-1----:R-:W-:Y:S02]  /*fc60*/  @!P2 LOP3.LUT R7, R2, 0xfffffffe, RZ, 0xc0, !PT ;  /* 0xfffffffe0207a812 */ /* 0x002fe400078ec0ff */
[----:B------:R-:W-:Y:S01]  /*fc70*/  IADD3 R2, R5, 0x78, RZ ;  /* 0x0000007805027810 */ /* 0x000fe20007ffe0ff */
[----:B--2---:R-:W-:Y:S01]  /*fc80*/  @!P5 IMAD.WIDE R10, R19, 0x4, R12 ;  /* 0x00000004130ad825 */ /* 0x004fe200078e020c */
[----:B------:R-:W-:-:S03]  /*fc90*/  IADD3 R19, R5, 0x80, RZ ;  /* 0x0000008005137810 */ /* 0x000fc60007ffe0ff */
[----:B------:R-:W-:Y:S01]  /*fca0*/  @!P2 IMAD.WIDE R6, R7, 0x4, R12 ;  /* 0x000000040706a825 */ /* 0x000fe200078e020c */
[----:B------:R1:W-:Y:S01]  /*fcb0*/  @!P5 ST.E.64 [R10.64], R120 ;  /* 0x000000780a00d985 */ /* 0x0003e2000c101b0a */
[----:B------:R-:W-:-:S03]  /*fcc0*/  ISETP.GE.AND P5, PT, R18, c[0x0][0x3c8], PT ;  /* 0x0000f20012007a0c */ /* 0x000fc60003fa6270 */
[----:B------:R2:W-:Y:S01]  /*fcd0*/  @!P4 ST.E.64 [R16.64], R36 ;  /* 0x000000241000c985 */ /* 0x0005e2000c101b0a */
[----:B------:R-:W-:-:S03]  /*fce0*/  ISETP.GE.AND P4, PT, R9, c[0x0][0x3c8], PT ;  /* 0x0000f20009007a0c */ /* 0x000fc60003f86270 */
[----:B------:R3:W-:Y:S01]  /*fcf0*/  @!P3 ST.E.64 [R14.64], R40 ;  /* 0x000000280e00b985 */ /* 0x0007e2000c101b0a */
[----:B------:R-:W-:-:S03]  /*fd00*/  ISETP.GE.AND P3, PT, R2, c[0x0][0x3c8], PT ;  /* 0x0000f20002007a0c */ /* 0x000fc60003f66270 */
[----:B------:R4:W-:Y:S01]  /*fd10*/  @!P2 ST.E.64 [R6.64], R44 ;  /* 0x0000002c0600a985 */ /* 0x0009e2000c101b0a */
[----:B------:R-:W-:Y:S02]  /*fd20*/  ISETP.GE.AND P2, PT, R19, c[0x0][0x3c8], PT ;  /* 0x0000f20013007a0c */ /* 0x000fe40003f46270 */
[----:B------:R-:W-:-:S03]  /*fd30*/  @!P5 LEA.HI R18, R18, R18, RZ, 0x1 ;  /* 0x000000121212d211 */ /* 0x000fc600078f08ff */
[----:B------:R-:W-:-:S04]  /*fd40*/  @!P4 LEA.HI R9, R9, R9, RZ, 0x1 ;  /* 0x000000090909c211 */ /* 0x000fc800078f08ff */
[----:B------:R-:W-:Y:S02]  /*fd50*/  @!P3 LEA.HI R2, R2, R2, RZ, 0x1 ;  /* 0x000000020202b211 */ /* 0x000fe400078f08ff */
[----:B------:R-:W-:Y:S02]  /*fd60*/  @!P4 LOP3.LUT R9, R9, 0xfffffffe, RZ, 0xc0, !PT ;  /* 0xfffffffe0909c812 */ /* 0x000fe400078ec0ff */
[----:B------:R-:W-:Y:S01]  /*fd70*/  @!P2 LEA.HI R19, R19, R19, RZ, 0x1 ;  /* 0x000000131313a211 */ /* 0x000fe200078f08ff */
[----:B-1----:R-:W-:-:S03]  /*fd80*/  @!P1 IMAD.WIDE R10, R21, 0x4, R12 ;  /* 0x00000004150a9825 */ /* 0x002fc600078e020c */
[----:B------:R-:W-:Y:S02]  /*fd90*/  @!P2 LOP3.LUT R19, R19, 0xfffffffe, RZ, 0xc0, !PT ;  /* 0xfffffffe1313a812 */ /* 0x000fe400078ec0ff */
[----:B------:R-:W-:Y:S01]  /*fda0*/  IADD3 R21, R5, 0xa0, RZ ;  /* 0x000000a005157810 */ /* 0x000fe20007ffe0ff */
[--C-:B--2---:R-:W-:Y:S01]  /*fdb0*/  @!P4 IMAD.WIDE R16, R9, 0x4, R12.reuse ;  /* 0x000000040910c825 */ /* 0x104fe200078e020c */
[----:B------:R1:W-:Y:S01]  /*fdc0*/  @!P1 ST.E.64 [R10.64], R48 ;  /* 0x000000300a009985 */ /* 0x0003e2000c101b0a */
[----:B------:R-:W-:Y:S02]  /*fdd0*/  ISETP.GE.AND P1, PT, R0, c[0x0][0x3c8], PT ;  /* 0x0000f20000007a0c */ /* 0x000fe40003f26270 */
[----:B---3--:R-:W-:Y:S01]  /*fde0*/  @!P5 LOP3.LUT R15, R18, 0xfffffffe, RZ, 0xc0, !PT ;  /* 0xfffffffe120fd812 */ /* 0x008fe200078ec0ff */
[--C-:B------:R-:W-:Y:S01]  /*fdf0*/  @!P2 IMAD.WIDE R18, R19, 0x4, R12.reuse ;  /* 0x000000041312a825 */ /* 0x100fe200078e020c */
[----:B------:R-:W-:Y:S02]  /*fe00*/  IADD3 R9, R5, 0xb0, RZ ;  /* 0x000000b005097810 */ /* 0x000fe40007ffe0ff */
[----:B----4-:R-:W-:Y:S01]  /*fe10*/  @!P6 LOP3.LUT R7, R4, 0xfffffffe, RZ, 0xc0, !PT ;  /* 0xfffffffe0407e812 */ /* 0x010fe200078ec0ff */
[----:B------:R-:W-:Y:S01]  /*fe20*/  @!P5 IMAD.WIDE R14, R15, 0x4, R12 ;  /* 0x000000040f0ed825 */ /* 0x000fe200078e020c */
[----:B------:R-:W-:-:S03]  /*fe30*/  IADD3 R4, R5, 0xb8, RZ ;  /* 0x000000b805047810 */ /* 0x000fc60007ffe0ff */
[----:B------:R-:W-:Y:S02]  /*fe40*/  @!P6 IMAD.WIDE R6, R7, 0x4, R12 ;  /* 0x000000040706e825 */ /* 0x000fe400078e020c */
[----:B------:R-:W-:-:S03]  /*fe50*/  @!P1 LEA.HI R0, R0, R0, RZ, 0x1 ;  /* 0x0000000000009211 */ /* 0x000fc600078f08ff */
[----:B------:R2:W-:Y:S04]  /*fe60*/  @!P6 ST.E.64 [R6.64], R52 ;  /* 0x000000340600e985 */ /* 0x0005e8000c101b0a */
[----:B------:R3:W-:Y:S04]  /*fe70*/  @!P5 ST.E.64 [R14.64], R56 ;  /* 0x000000380e00d985 */ /* 0x0007e8000c101b0a */
[----:B------:R-:W-:Y:S01]  /*fe80*/  @!P4 ST.E.64 [R16.64], R60 ;  /* 0x0000003c1000c985 */ /* 0x000fe2000c101b0a */
[----:B------:R-:W-:Y:S02]  /*fe90*/  ISETP.GE.AND P4, PT, R21, c[0x0][0x3c8], PT ;  /* 0x0000f20015007a0c */ /* 0x000fe40003f86270 */
[----:B-1----:R-:W-:-:S02]  /*fea0*/  @!P3 LOP3.LUT R11, R2, 0xfffffffe, RZ, 0xc0, !PT ;  /* 0xfffffffe020bb812 */ /* 0x002fc400078ec0ff */
[----:B------:R-:W-:-:S03]  /*feb0*/  IADD3 R2, R5, 0x98, RZ ;  /* 0x0000009805027810 */ /* 0x000fc60007ffe0ff */
[----:B------:R-:W-:Y:S01]  /*fec0*/  @!P3 IMAD.WIDE R10, R11, 0x4, R12 ;  /* 0x000000040b0ab825 */ /* 0x000fe200078e020c */
[----:B------:R-:W-:-:S04]  /*fed0*/  ISETP.GE.AND P5, PT, R2, c[0x0][0x3c8], PT ;  /* 0x0000f20002007a0c */ /* 0x000fc80003fa6270 */
[----:B------:R1:W-:Y:S01]  /*fee0*/  @!P3 ST.E.64 [R10.64], R64 ;  /* 0x000000400a00b985 */ /* 0x0003e2000c101b0a */
[----:B------:R-:W-:Y:S02]  /*fef0*/  ISETP.GE.AND P3, PT, R20, c[0x0][0x3c8], PT ;  /* 0x0000f20014007a0c */ /* 0x000fe40003f66270 */
[----:B------:R-:W-:Y:S01]  /*ff00*/  @!P4 LEA.HI R21, R21, R21, RZ, 0x1 ;  /* 0x000000151515c211 */ /* 0x000fe200078f08ff */
[----:B------:R4:W-:Y:S01]  /*ff10*/  @!P2 ST.E.64 [R18.64], R68 ;  /* 0x000000441200a985 */ /* 0x0009e2000c101b0a */
[----:B------:R-:W-:Y:S02]  /*ff20*/  ISETP.GE.AND P2, PT, R9, c[0x0][0x3c8], PT ;  /* 0x0000f20009007a0c */ /* 0x000fe40003f46270 */
[----:B--2---:R-:W-:Y:S02]  /*ff30*/  @!P1 LOP3.LUT R7, R0, 0xfffffffe, RZ, 0xc0, !PT ;  /* 0xfffffffe00079812 */ /* 0x004fe400078ec0ff */
[----:B------:R-:W-:Y:S02]  /*ff40*/  IADD3 R0, R5, 0x90, RZ ;  /* 0x0000009005007810 */ /* 0x000fe40007ffe0ff */
[----:B------:R-:W-:Y:S01]  /*ff50*/  @!P5 LEA.HI R2, R2, R2, RZ, 0x1 ;  /* 0x000000020202d211 */ /* 0x000fe200078f08ff */
[----:B------:R-:W-:Y:S01]  /*ff60*/  @!P1 IMAD.WIDE R6, R7, 0x4, R12 ;  /* 0x0000000407069825 */ /* 0x000fe200078e020c */
[----:B------:R-:W-:-:S02]  /*ff70*/  ISETP.GE.AND P6, PT, R0, c[0x0][0x3c8], PT ;  /* 0x0000f20000007a0c */ /* 0x000fc40003fc6270 */
[----:B------:R-:W-:Y:S02]  /*ff80*/  @!P3 LEA.HI R20, R20, R20, RZ, 0x1 ;  /* 0x000000141414b211 */ /* 0x000fe400078f08ff */
[----:B------:R2:W-:Y:S01]  /*ff90*/  @!P1 ST.E.64 [R6.64], R72 ;  /* 0x0000004806009985 */ /* 0x0005e2000c101b0a */
[----:B------:R-:W-:Y:S02]  /*ffa0*/  ISETP.GE.AND P1, PT, R4, c[0x0][0x3c8], PT ;  /* 0x0000f20004007a0c */ /* 0x000fe40003f26270 */
[----:B------:R-:W-:Y:S02]  /*ffb0*/  @!P2 LEA.HI R9, R9, R9, RZ, 0x1 ;  /* 0x000000090909a211 */ /* 0x000fe400078f08ff */
[----:B------:R-:W-:Y:S02]  /*ffc0*/  @!P4 LOP3.LUT R21, R21, 0xfffffffe, RZ, 0xc0, !PT ;  /* 0xfffffffe1515c812 */ /* 0x000fe400078ec0ff */
[----:B---3--:R-:W-:Y:S02]  /*ffd0*/  @!P3 LOP3.LUT R15, R20, 0xfffffffe, RZ, 0xc0, !PT ;  /* 0xfffffffe140fb812 */ /* 0x008fe400078ec0ff */
[----:B------:R-:W-:-:S02]  /*ffe0*/  @!P6 LEA.HI R0, R0, R0, RZ, 0x1 ;  /* 0x000000000000e211 */ /* 0x000fc400078f08ff */
[----:B------:R-:W-:Y:S01]  /*fff0*/  @!P2 LOP3.LUT R9, R9, 0xfffffffe, RZ, 0xc0, !PT ;  /* 0xfffffffe0909a812 */ /* 0x000fe200078ec0ff */
[--C-:B------:R-:W-:Y:S01]  /*10000*/  @!P3 IMAD.WIDE R14, R15, 0x4, R12.reuse ;  /* 0x000000040f0eb825 */ /* 0x100fe200078e020c */
[----:B-1----:R-:W-:Y:S02]  /*10010*/  @!P5 LOP3.LUT R11, R2, 0xfffffffe, RZ, 0xc0, !PT ;  /* 0xfffffffe020bd812 */ /* 0x002fe400078ec0ff */
[----:B------:R-:W-:Y:S01]  /*10020*/  @!P1 LEA.HI R4, R4, R4, RZ, 0x1 ;  /* 0x0000000404049211 */ /* 0x000fe200078f08ff */
[----:B----4-:R-:W-:-:S03]  /*10030*/  @!P4 IMAD.WIDE R18, R21, 0x4, R12 ;  /* 0x000000041512c825 */ /* 0x010fc600078e020c */
[----:B------:R-:W-:Y:S01]  /*10040*/  @!P1 LOP3.LUT R17, R4, 0xfffffffe, RZ, 0xc0, !PT ;  /* 0xfffffffe04119812 */ /* 0x000fe200078ec0ff */
[----:B------:R-:W-:-:S04]  /*10050*/  @!P5 IMAD.WIDE R10, R11, 0x4, R12 ;  /* 0x000000040b0ad825 */ /* 0x000fc800078e020c */
[----:B------:R-:W-:Y:S01]  /*10060*/  @!P2 IMAD.WIDE R20, R9, 0x4, R12 ;  /* 0x000000040914a825 */ /* 0x000fe200078e020c */
[----:B--2---:R-:W-:-:S05]  /*10070*/  @!P6 LOP3.LUT R7, R0, 0xfffffffe, RZ, 0xc0, !PT ;  /* 0xfffffffe0007e812 */ /* 0x004fca00078ec0ff */
        /* <DEDUP_REMOVED lines=8> */
.L_x_1612:
[----:B------:R-:W-:Y:S05]  /*10100*/  BSYNC B0 ;  /* 0x0000000000007941 */ /* 0x000fea0003800000 */
.L_x_1611:
[----:B-1-3--:R1:W2:Y:S04]  /*10110*/  SHFL.IDX PT, R7, R8, 0x1, 0x1c1f ;  /* 0x003c1f0008077f89 */ /* 0x00a2a800000e0000 */
[----:B------:R1:W3:Y:S01]  /*10120*/  SHFL.IDX PT, R6, R3, 0x1, 0x1c1f ;  /* 0x003c1f0003067f89 */ /* 0x0002e200000e0000 */
[----:B------:R-:W-:Y:S05]  /*10130*/  @P0 EXIT ;  /* 0x000000000000094d */ /* 0x000fea0003800000 */
[C---:B-1----:R-:W-:Y:S02]  /*10140*/  IADD3 R3, R5.reuse, 0x8, RZ ;  /* 0x0000000805037810 */ /* 0x042fe40007ffe0ff */
[----:B------:R-:W-:-:S02]  /*10150*/  ISETP.GE.AND P1, PT, R5, c[0x0][0x3c8], PT ;  /* 0x0000f20005007a0c */ /* 0x000fc40003f26270 */
[----:B------:R-:W-:Y:S02]  /*10160*/  ISETP.GE.AND P0, PT, R3, c[0x0][0x3c8], PT ;  /* 0x0000f20003007a0c */ /* 0x000fe40003f06270 */
[C---:B------:R-:W-:Y:S02]  /*10170*/  IADD3 R2, R5.reuse, 0x10, RZ ;  /* 0x0000001005027810 */ /* 0x040fe40007ffe0ff */
[C---:B------:R-:W-:Y:S02]  /*10180*/  IADD3 R0, R5.reuse, 0x18, RZ ;  /* 0x0000001805007810 */ /* 0x040fe40007ffe0ff */
[----:B------:R-:W-:Y:S02]  /*10190*/  ISETP.GE.AND P6, PT, R2, c[0x0][0x3c8], PT ;  /* 0x0000f20002007a0c */ /* 0x000fe40003fc6270 */
[----:B------:R-:W-:Y:S02]  /*101a0*/  ISETP.GE.AND P5, PT, R0, c[0x0][0x3c8], PT ;  /* 0x0000f20000007a0c */ /* 0x000fe40003fa6270 */
[C---:B------:R-:W-:Y:S01]  /*101b0*/  IADD3 R10, R5.reuse, 0x20, RZ ;  /* 0x00000020050a7810 */ /* 0x040fe20007ffe0ff */
[C---:B--234-:R-:W-:Y:S01]  /*101c0*/  @!P1 IMAD.WIDE R12, R5.reuse, 0x4, R6 ;  /* 0x00000004050c9825 */ /* 0x05cfe200078e0206 */
[----:B------:R-:W-:-:S02]  /*101d0*/  IADD3 R9, R5, 0x28, RZ ;  /* 0x0000002805097810 */ /* 0x000fc40007ffe0ff */
[----:B------:R-:W-:Y:S02]  /*101e0*/  @!P0 LEA.HI R3, R3, R3, RZ, 0x1 ;  /* 0x0000000303038211 */ /* 0x000fe400078f08ff */
[----:B------:R-:W-:Y:S01]  /*101f0*/  IADD3 R8, R5, 0x30, RZ ;  /* 0x0000003005087810 */ /* 0x000fe20007ffe0ff */
[----:B------:R1:W-:Y:S01]  /*10200*/  @!P1 ST.E.64 [R12.64], R130 ;  /* 0x000000820c009985 */ /* 0x0003e2000c101b0a */
[----:B------:R-:W-:Y:S02]  /*10210*/  @!P0 LOP3.LUT R3, R3, 0xfffffffe, RZ, 0xc0, !PT ;  /* 0xfffffffe03038812 */ /* 0x000fe400078ec0ff */
[----:B------:R-:W-:Y:S02]  /*10220*/  IADD3 R4, R5, 0x38, RZ ;  /* 0x0000003805047810 */ /* 0x000fe40007ffe0ff */
[----:B------:R-:W-:Y:S01]  /*10230*/  ISETP.GE.AND P4, PT, R10, c[0x0][0x3c8], PT ;  /* 0x0000f2000a007a0c */ /* 0x000fe20003f86270 */
[----:B------:R-:W-:Y:S01]  /*10240*/  @!P0 IMAD.WIDE R14, R3, 0x4, R6 ;  /* 0x00000004030e8825 */ /* 0x000fe200078e0206 */
        /* <DEDUP_REMOVED lines=8> */
[----:B------:R-:W-:Y:S02]  /*102d0*/  @!P6 LOP3.LUT R11, R2, 0xfffffffe, RZ, 0xc0, !PT ;  /* 0xfffffffe020be812 */ /* 0x000fe400078ec0ff */
[----:B------:R-:W-:Y:S02]  /*102e0*/  @!P4 LEA.HI R10, R10, R10, RZ, 0x1 ;  /* 0x0000000a0a0ac211 */ /* 0x000fe400078f08ff */
[----:B------:R-:W-:Y:S02]  /*102f0*/  @!P3 LEA.HI R9, R9, R9, RZ, 0x1 ;  /* 0x000000090909b211 */ /* 0x000fe400078f08ff */
[----:B------:R-:W-:Y:S02]  /*10300*/  IADD3 R2, R5, 0x48, RZ ;  /* 0x0000004805027810 */ /* 0x000fe40007ffe0ff */
[----:B-1----:R-:W-:Y:S02]  /*10310*/  @!P5 LOP3.LUT R13, R0, 0xfffffffe, RZ, 0xc0, !PT ;  /* 0xfffffffe000dd812 */ /* 0x002fe400078ec0ff */
[----:B------:R-:W-:-:S02]  /*10320*/  @!P2 LEA.HI R8, R8, R8, RZ, 0x1 ;  /* 0x000000080808a211 */ /* 0x000fc400078f08ff */
[----:B------:R-:W-:Y:S01]  /*10330*/  IADD3 R0, R5, 0x50, RZ ;  /* 0x0000005005007810 */ /* 0x000fe20007ffe0ff */
[--C-:B------:R-:W-:Y:S01]  /*10340*/  @!P5 IMAD.WIDE R12, R13, 0x4, R6.reuse ;  /* 0x000000040d0cd825 */ /* 0x100fe200078e0206 */
[----:B------:R-:W-:Y:S02]  /*10350*/  @!P1 LEA.HI R4, R4, R4, RZ, 0x1 ;  /* 0x0000000404049211 */ /* 0x000fe400078f08ff */
[----:B------:R-:W-:Y:S02]  /*10360*/  @!P0 LEA.HI R3, R3, R3, RZ, 0x1 ;  /* 0x0000000303038211 */ /* 0x000fe400078f08ff */
[----:B------:R-:W-:Y:S01]  /*10370*/  @!P3 LOP3.LUT R9, R9, 0xfffffffe, RZ, 0xc0, !PT ;  /* 0xfffffffe0909b812 */ /* 0x000fe200078ec0ff */
[----:B--2---:R-:W-:Y:S01]  /*10380*/  @!P6 IMAD.WIDE R14, R11, 0x4, R6 ;  /* 0x000000040b0ee825 */ /* 0x004fe200078e0206 */
[----:B------:R-:W-:Y:S02]  /*10390*/  @!P4 LOP3.LUT R11, R10, 0xfffffffe, RZ, 0xc0, !PT ;  /* 0xfffffffe0a0bc812 */ /* 0x000fe400078ec0ff */
[----:B------:R-:W-:-:S02]  /*103a0*/  @!P0 LOP3.LUT R3, R3, 0xfffffffe, RZ, 0xc0, !PT ;  /* 0xfffffffe03038812 */ /* 0x000fc400078ec0ff */
[----:B------:R1:W-:Y:S01]  /*103b0*/  @!P6 ST.E.64 [R14.64], R102 ;  /* 0x000000660e00e985 */ /* 0x0003e2000c101b0a */
[----:B------:R-:W-:Y:S01]  /*103c0*/  ISETP.GE.AND P6, PT, R2, c[0x0][0x3c8], PT ;  /* 0x0000f20002007a0c */ /* 0x000fe20003fc6270 */
[--C-:B------:R-:W-:Y:S01]  /*103d0*/  @!P4 IMAD.WIDE R10, R11, 0x4, R6.reuse ;  /* 0x000000040b0ac825 */ /* 0x100fe200078e0206 */
[----:B------:R-:W-:Y:S01]  /*103e0*/  IADD3 R20, R5, 0x58, RZ ;  /* 0x0000005805147810 */ /* 0x000fe20007ffe0ff */
[----:B------:R2:W-:Y:S01]  /*103f0*/  @!P5 ST.E.64 [R12.64], R106 ;  /* 0x0000006a0c00d985 */ /* 0x0005e2000c101b0a */
[----:B------:R-:W-:Y:S01]  /*10400*/  ISETP.GE.AND P5, PT, R0, c[0x0][0x3c8], PT ;  /* 0x0000f20000007a0c */ /* 0x000fe20003fa6270 */
[----:B------:R-:W-:Y:S01]  /*10410*/  @!P0 IMAD.WIDE R16, R3, 0x4, R6 ;  /* 0x0000000403108825 */ /* 0x000fe200078e0206 */
[C---:B------:R-:W-:Y:S01]  /*10420*/  IADD3 R19, R5.reuse, 0x60, RZ ;  /* 0x0000006005137810 */ /* 0x040fe20007ffe0ff */
[----:B------:R3:W-:Y:S01]  /*10430*/  @!P4 ST.E.64 [R10.64], R110 ;  /* 0x0000006e0a00c985 */ /* 0x0007e2000c101b0a */
[C---:B------:R-:W-:Y:S02]  /*10440*/  IADD3 R18, R5.reuse, 0x68, RZ ;  /* 0x0000006805127810 */ /* 0x040fe40007ffe0ff */
[----:B------:R-:W-:-:S02]  /*10450*/  IADD3 R3, R5, 0x78, RZ ;  /* 0x0000007805037810 */ /* 0x000fc40007ffe0ff */
[----:B------:R-:W-:Y:S02]  /*10460*/  ISETP.GE.AND P4, PT, R20, c[0x0][0x3c8], PT ;  /* 0x0000f20014007a0c */ /* 0x000fe40003f86270 */
[----:B------:R-:W-:-:S03]  /*10470*/  @!P6 LEA.HI R2, R2, R2, RZ, 0x1 ;  /* 0x000000020202e211 */ /* 0x000fc600078f08ff */
[----:B------:R-:W-:-:S08]  /*10480*/  @!P5 LEA.HI R0, R0, R0, RZ, 0x1 ;  /* 0x000000000000d211 */ /* 0x000fd000078f08ff */
[----:B------:R-:W-:Y:S02]  /*10490*/  @!P4 LEA.HI R20, R20, R20, RZ, 0x1 ;  /* 0x000000141414c211 */ /* 0x000fe400078f08ff */
[----:B-1----:R-:W-:Y:S01]  /*104a0*/  @!P2 LOP3.LUT R15, R8, 0xfffffffe, RZ, 0xc0, !PT ;  /* 0xfffffffe080fa812 */ /* 0x002fe200078ec0ff */
[----:B------:R-:W-:Y:S01]  /*104b0*/  @!P3 IMAD.WIDE R8, R9, 0x4, R6 ;  /* 0x000000040908b825 */ /* 0x000fe200078e0206 */
[----:B--2---:R-:W-:-:S03]  /*104c0*/  @!P1 LOP3.LUT R13, R4, 0xfffffffe, RZ, 0xc0, !PT ;  /* 0xfffffffe040d9812 */ /* 0x004fc600078ec0ff */
[--C-:B------:R-:W-:Y:S01]  /*104d0*/  @!P2 IMAD.WIDE R14, R15, 0x4, R6.reuse ;  /* 0x000000040f0ea825 */ /* 0x100fe200078e0206 */
[----:B------:R-:W-:Y:S01]  /*104e0*/  IADD3 R4, R5, 0x70, RZ ;  /* 0x0000007005047810 */ /* 0x000fe20007ffe0ff */
[----:B------:R1:W-:Y:S01]  /*104f0*/  @!P3 ST.E.64 [R8.64], R114 ;  /* 0x000000720800b985 */ /* 0x0003e2000c101b0a */
[----:B------:R-:W-:Y:S01]  /*10500*/  ISETP.GE.AND P3, PT, R19, c[0x0][0x3c8], PT ;  /* 0x0000f20013007a0c */ /* 0x000fe20003f66270 */
[--C-:B------:R-:W-:Y:S01]  /*10510*/  @!P1 IMAD.WIDE R12, R13, 0x4, R6.reuse ;  /* 0x000000040d0c9825 */ /* 0x100fe200078e0206 */
[----:B---3--:R-:W-:Y:S01]  /*10520*/  @!P5 LOP3.LUT R11, R0, 0xfffffffe, RZ, 0xc0, !PT ;  /* 0xfffffffe000bd812 */ /* 0x008fe200078ec0ff */
[----:B------:R-:W-:Y:S01]  /*10530*/  @!P2 ST.E.64 [R14.64], R118 ;  /* 0x000000760e00a985 */ /* 0x000fe2000c101b0a */
[----:B------:R-:W-:Y:S02]  /*10540*/  ISETP.GE.AND P2, PT, R18, c[0x0][0x3c8], PT ;  /* 0x0000f20012007a0c */ /* 0x000fe40003f46270 */
[----:B------:R-:W-:Y:S01]  /*10550*/  IADD3 R0, R5, 0x88, RZ ;  /* 0x0000008805007810 */ /* 0x000fe20007ffe0ff */
[----:B------:R2:W-:Y:S01]  /*10560*/  @!P1 ST.E.64 [R12.64], R122 ;  /* 0x0000007a0c009985 */ /* 0x0005e2000c101b0a */
[----:B------:R-:W-:Y:S01]  /*10570*/  ISETP.GE.AND P1, PT, R4, c[0x0][0x3c8], PT ;  /* 0x0000f20004007a0c */ /* 0x000fe20003f26270 */
[----:B------:R-:W-:-:S02]  /*10580*/  @!P5 IMAD.WIDE R10, R11, 0x4, R6 ;  /* 0x000000040b0ad825 */ /* 0x000fc400078e0206 */
[----:B------:R3:W-:Y:S01]  /*10590*/  @!P0 ST.E.64 [R16.64], R38 ;  /* 0x0000002610008985 */ /* 0x0007e2000c101b0a */
[----:B------:R-:W-:Y:S02]  /*105a0*/  ISETP.GE.AND P0, PT, R3, c[0x0][0x3c8], PT ;  /* 0x0000f20003007a0c */ /* 0x000fe40003f06270 */
[----:B------:R-:W-:-:S03]  /*105b0*/  @!P3 LEA.HI R19, R19, R19, RZ, 0x1 ;  /* 0x000000131313b211 */ /* 0x000fc600078f08ff */
[----:B------:R-:W-:Y:S02]  /*105c0*/  @!P2 LEA.HI R18, R18, R18, RZ, 0x1 ;  /* 0x000000121212a211 */ /* 0x000fe400078f08ff */
[----:B------:R-:W-:Y:S02]  /*105d0*/  @!P3 LOP3.LUT R19, R19, 0xfffffffe, RZ, 0xc0, !PT ;  /* 0xfffffffe1313b812 */ /* 0x000fe400078ec0ff */
[----:B------:R-:W-:-:S04]  /*105e0*/  @!P1 LEA.HI R4, R4, R4, RZ, 0x1 ;  /* 0x0000000404049211 */ /* 0x000fc800078f08ff */
[----:B------:R-:W-:Y:S02]  /*105f0*/  @!P0 LEA.HI R3, R3, R3, RZ, 0x1 ;  /* 0x0000000303038211 */ /* 0x000fe400078f08ff */
[----:B-1----:R-:W-:Y:S02]  /*10600*/  @!P6 LOP3.LUT R9, R2, 0xfffffffe, RZ, 0xc0, !PT ;  /* 0xfffffffe0209e812 */ /* 0x002fe400078ec0ff */
[----:B------:R-:W-:Y:S02]  /*10610*/  IADD3 R2, R5, 0x80, RZ ;  /* 0x0000008005027810 */ /* 0x000fe40007ffe0ff */
[----:B------:R-:W-:Y:S01]  /*10620*/  @!P0 LOP3.LUT R3, R3, 0xfffffffe, RZ, 0xc0, !PT ;  /* 0xfffffffe03038812 */ /* 0x000fe200078ec0ff */
[----:B------:R-:W-:Y:S01]  /*10630*/  @!P6 IMAD.WIDE R8, R9, 0x4, R6 ;  /* 0x000000040908e825 */ /* 0x000fe200078e0206 */
[----:B--2---:R-:W-:-:S03]  /*10640*/  @!P4 LOP3.LUT R13, R20, 0xfffffffe, RZ, 0xc0, !PT ;  /* 0xfffffffe140dc812 */ /* 0x004fc600078ec0ff */
[--C-:B------:R-:W-:Y:S01]  /*10650*/  @!P3 IMAD.WIDE R14, R19, 0x4, R6.reuse ;  /* 0x00000004130eb825 */ /* 0x100fe200078e0206 */
[----:B------:R1:W-:Y:S01]  /*10660*/  @!P6 ST.E.64 [R8.64], R42 ;  /* 0x0000002a0800e985 */ /* 0x0003e2000c101b0a */
[----:B------:R-:W-:Y:S02]  /*10670*/  ISETP.GE.AND P6, PT, R2, c[0x0][0x3c8], PT ;  /* 0x0000f20002007a0c */ /* 0x000fe40003fc6270 */
[--C-:B------:R-:W-:Y:S01]  /*10680*/  @!P4 IMAD.WIDE R12, R13, 0x4, R6.reuse ;  /* 0x000000040d0cc825 */ /* 0x100fe200078e0206 */
[----:B------:R2:W-:Y:S01]  /*10690*/  @!P5 ST.E.64 [R10.64], R46 ;  /* 0x0000002e0a00d985 */ /* 0x0005e2000c101b0a */
[----:B------:R-:W-:Y:S02]  /*106a0*/  ISETP.GE.AND P5, PT, R0, c[0x0][0x3c8], PT ;  /* 0x0000f20000007a0c */ /* 0x000fe40003fa6270 */
[----:B------:R-:W-:Y:S01]  /*106b0*/  IADD3 R20, R5, 0x90, RZ ;  /* 0x0000009005147810 */ /* 0x000fe20007ffe0ff */
[----:B---3--:R-:W-:Y:S01]  /*106c0*/  @!P0 IMAD.WIDE R16, R3, 0x4, R6 ;  /* 0x0000000403108825 */ /* 0x008fe200078e0206 */
[C---:B------:R-:W-:Y:S01]  /*106d0*/  IADD3 R19, R5.reuse, 0x98, RZ ;  /* 0x0000009805137810 */ /* 0x040fe20007ffe0ff */
[----:B------:R3:W-:Y:S01]  /*106e0*/  @!P4 ST.E.64 [R12.64], R50 ;  /* 0x000000320c00c985 */ /* 0x0007e2000c101b0a */
[----:B------:R-:W-:-:S02]  /*106f0*/  IADD3 R3, R5, 0xb0, RZ ;  /* 0x000000b005037810 */ /* 0x000fc40007ffe0ff */
[----:B------:R-:W-:Y:S01]  /*10700*/  ISETP.GE.AND P4, PT, R20, c[0x0][0x3c8], PT ;  /* 0x0000f20014007a0c */ /* 0x000fe20003f86270 */
[----:B------:R4:W-:Y:S01]  /*10710*/  @!P3 ST.E.64 [R14.64], R54 ;  /* 0x000000360e00b985 */ /* 0x0009e2000c101b0a */
[----:B------:R-:W-:Y:S02]  /*10720*/  ISETP.GE.AND P3, PT, R19, c[0x0][0x3c8], PT ;  /* 0x0000f20013007a0c */ /* 0x000fe40003f66270 */
[----:B------:R-:W-:Y:S02]  /*10730*/  @!P6 LEA.HI R2, R2, R2, RZ, 0x1 ;  /* 0x000000020202e211 */ /* 0x000fe400078f08ff */
[----:B------:R-:W-:-:S07]  /*10740*/  @!P5 LEA.HI R0, R0, R0, RZ, 0x1 ;  /* 0x000000000000d211 */ /* 0x000fce00078f08ff */
[----:B------:R-:W-:Y:S02]  /*10750*/  @!P4 LEA.HI R20, R20, R20, RZ, 0x1 ;  /* 0x000000141414c211 */ /* 0x000fe400078f08ff */
[----:B------:R-:W-:Y:S02]  /*10760*/  @!P3 LEA.HI R19, R19, R19, RZ, 0x1 ;  /* 0x000000131313b211 */ /* 0x000fe400078f08ff */
[----:B-1----:R-:W-:Y:S02]  /*10770*/  @!P2 LOP3.LUT R9, R18, 0xfffffffe, RZ, 0xc0, !PT ;  /* 0xfffffffe1209a812 */ /* 0x002fe400078ec0ff */
[----:B------:R-:W-:Y:S02]  /*10780*/  IADD3 R18, R5, 0xa0, RZ ;  /* 0x000000a005127810 */ /* 0x000fe40007ffe0ff */
[----:B--2---:R-:W-:Y:S01]  /*10790*/  @!P1 LOP3.LUT R11, R4, 0xfffffffe, RZ, 0xc0, !PT ;  /* 0xfffffffe040b9812 */ /* 0x004fe200078ec0ff */
[----:B------:R-:W-:Y:S01]  /*107a0*/  @!P2 IMAD.WIDE R8, R9, 0x4, R6 ;  /* 0x000000040908a825 */ /* 0x000fe200078e0206 */
[----:B------:R-:W-:-:S02]  /*107b0*/  IADD3 R4, R5, 0xa8, RZ ;  /* 0x000000a805047810 */ /* 0x000fc40007ffe0ff */
[----:B------:R-:W-:Y:S01]  /*107c0*/  @!P3 LOP3.LUT R19, R19, 0xfffffffe, RZ, 0xc0, !PT ;  /* 0xfffffffe1313b812 */ /* 0x000fe200078ec0ff */
[----:B------:R-:W-:Y:S01]  /*107d0*/  @!P1 IMAD.WIDE R10, R11, 0x4, R6 ;  /* 0x000000040b0a9825 */ /* 0x000fe200078e0206 */
[----:B------:R1:W-:Y:S01]  /*107e0*/  @!P2 ST.E.64 [R8.64], R58 ;  /* 0x0000003a0800a985 */ /* 0x0003e2000c101b0a */
[----:B------:R-:W-:Y:S02]  /*107f0*/  ISETP.GE.AND P2, PT, R18, c[0x0][0x3c8], PT ;  /* 0x0000f20012007a0c */ /* 0x000fe40003f46270 */
[----:B---3--:R-:W-:Y:S01]  /*10800*/  @!P4 LOP3.LUT R13, R20, 0xfffffffe, RZ, 0xc0, !PT ;  /* 0xfffffffe140dc812 */ /* 0x008fe200078ec0ff */
        /* <DEDUP_REMOVED lines=34> */
.L_x_1610:
        /* <DEDUP_REMOVED lines=50> */
.L_x_1613:
        /* <DEDUP_REMOVED lines=11> */
.L_x_2498:


//--------------------- .text._ZN7cutlass13device_kernelIN5flash19enable_sm80_to_sm89INS1_16FlashAttnFwdSm80INS1_25CollectiveMainloopFwdSm80ILi8ELi2ELb0EN4cute5tupleIJNS5_1CILi128EEENS7_ILi64EEENS7_ILi192EEEEEELi192ENS_10bfloat16_tEfNS_4arch4Sm80ELb0ELb1ELb0ELb1ELb0ELb0ELb1ELb1EEENS1_21CollectiveEpilogueFwdINS6_IJS8_SA_S9_EEENS6_IJNS7_ILi1EEESI_SI_EEESC_SE_Li256ELb1ELb1ELb1ELb0EEENS1_36VarlenDynamicPersistentTileSchedulerILi128ELi64ELi256ELi256ELb1ELb1ELb0ELb1ELb0ELb1EEEEEEEEEvNT_6ParamsE --------------------------
	.section	.text._ZN7cutlass13device_kernelIN5flash19enable_sm80_to_sm89INS1_16FlashAttnFwdSm80INS1_25CollectiveMainloopFwdSm80ILi8ELi2ELb0EN4cute5tupleIJNS5_1CILi128EEENS7_ILi64EEENS7_ILi192EEEEEELi192ENS_10bfloat16_tEfNS_4arch4Sm80ELb0ELb1ELb0ELb1ELb0ELb0ELb1ELb1EEENS1_21CollectiveEpilogueFwdINS6_IJS8_SA_S9_EEENS6_IJNS7_ILi1EEESI_SI_EEESC_SE_Li256ELb1ELb1ELb1ELb0EEENS1_36VarlenDynamicPersistentTileSchedulerILi128ELi64ELi256ELi256ELb1ELb1ELb0ELb1ELb0ELb1EEEEEEEEEvNT_6ParamsE,"ax",@progbits
	.sectioninfo	@"SHI_REGISTERS=251"
	.align	128
.text._ZN7cutlass13device_kernelIN5flash19enable_sm80_to_sm89INS1_16FlashAttnFwdSm80INS1_25CollectiveMainloopFwdSm80ILi8ELi2ELb0EN4cute5tupleIJNS5_1CILi128EEENS7_ILi64EEENS7_ILi192EEEEEELi192ENS_10bfloat16_tEfNS_4arch4Sm80ELb0ELb1ELb0ELb1ELb0ELb0ELb1ELb1EEENS1_21CollectiveEpilogueFwdINS6_IJS8_SA_S9_EEENS6_IJNS7_ILi1EEESI_SI_EEESC_SE_Li256ELb1ELb1ELb1ELb0EEENS1_36VarlenDynamicPersistentTileSchedulerILi128ELi64ELi256ELi256ELb1ELb1ELb0ELb1ELb0ELb1EEEEEEEEEvNT_6ParamsE:
        .type           _ZN7cutlass13device_kernelIN5flash19enable_sm80_to_sm89INS1_16FlashAttnFwdSm80INS1_25CollectiveMainloopFwdSm80ILi8ELi2ELb0EN4cute5tupleIJNS5_1CILi128EEENS7_ILi64EEENS7_ILi192EEEEEELi192ENS_10bfloat16_tEfNS_4arch4Sm80ELb0ELb1ELb0ELb1ELb0ELb0ELb1ELb1EEENS1_21CollectiveEpilogueFwdINS6_IJS8_SA_S9_EEENS6_IJNS7_ILi1EEESI_SI_EEESC_SE_Li256ELb1ELb1ELb1ELb0EEENS1_36VarlenDynamicPersistentTileSchedulerILi128ELi64ELi256ELi256ELb1ELb1ELb0ELb1ELb0ELb1EEEEEEEEEvNT_6ParamsE,@function
        .size           _ZN7cutlass13device_kernelIN5flash19enable_sm80_to_sm89INS1_16FlashAttnFwdSm80INS1_25CollectiveMainloopFwdSm80ILi8ELi2ELb0EN4cute5tupleIJNS5_1CILi128EEENS7_ILi64EEENS7_ILi192EEEEEELi192ENS_10bfloat16_tEfNS_4arch4Sm80ELb0ELb1ELb0ELb1ELb0ELb0ELb1ELb1EEENS1_21CollectiveEpilogueFwdINS6_IJS8_SA_S9_EEENS6_IJNS7_ILi1EEESI_SI_EEESC_SE_Li256ELb1ELb1ELb1ELb0EEENS1_36VarlenDynamicPersistentTileSchedulerILi128ELi64ELi256ELi256ELb1ELb1ELb0ELb1ELb0ELb1EEEEEEEEEvNT_6ParamsE,(.L_x_2499 - _ZN7cutlass13device_kernelIN5flash19enable_sm80_to_sm89INS1_16FlashAttnFwdSm80INS1_25CollectiveMainloopFwdSm80ILi8ELi2ELb0EN4cute5tupleIJNS5_1CILi128EEENS7_ILi64EEENS7_ILi192EEEEEELi192ENS_10bfloat16_tEfNS_4arch4Sm80ELb0ELb1ELb0ELb1ELb0ELb0ELb1ELb1EEENS1_21CollectiveEpilogueFwdINS6_IJS8_SA_S9_EEENS6_IJNS7_ILi1EEESI_SI_EEESC_SE_Li256ELb1ELb1ELb1ELb0EEENS1_36VarlenDynamicPersistentTileSchedulerILi128ELi64ELi256ELi256ELb1ELb1ELb0ELb1ELb0ELb1EEEEEEEEEvNT_6ParamsE)
        .other          _ZN7cutlass13device_kernelIN5flash19enable_sm80_to_sm89INS1_16FlashAttnFwdSm80INS1_25CollectiveMainloopFwdSm80ILi8ELi2ELb0EN4cute5tupleIJNS5_1CILi128EEENS7_ILi64EEENS7_ILi192EEEEEELi192ENS_10bfloat16_tEfNS_4arch4Sm80ELb0ELb1ELb0ELb1ELb0ELb0ELb1ELb1EEENS1_21CollectiveEpilogueFwdINS6_IJS8_SA_S9_EEENS6_IJNS7_ILi1EEESI_SI_EEESC_SE_Li256ELb1ELb1ELb1ELb0EEENS1_36VarlenDynamicPersistentTileSchedulerILi128ELi64ELi256ELi256ELb1ELb1ELb0ELb1ELb0ELb1EEEEEEEEEvNT_6ParamsE,@"STO_CUDA_ENTRY STV_DEFAULT"
_ZN7cutlass13device_kernelIN5flash19enable_sm80_to_sm89INS1_16FlashAttnFwdSm80INS1_25CollectiveMainloopFwdSm80ILi8ELi2ELb0EN4cute5tupleIJNS5_1CILi128EEENS7_ILi64EEENS7_ILi192EEEEEELi192ENS_10bfloat16_tEfNS_4arch4Sm80ELb0ELb1ELb0ELb1ELb0ELb0ELb1ELb1EEENS1_21CollectiveEpilogueFwdINS6_IJS8_SA_S9_EEENS6_IJNS7_ILi1EEESI_SI_EEESC_SE_Li256ELb1ELb1ELb1ELb0EEENS1_36VarlenDynamicPersistentTileSchedulerILi128ELi64ELi256ELi256ELb1ELb1ELb0ELb1ELb0ELb1EEEEEEEEEvNT_6ParamsE:
        /* <DEDUP_REMOVED lines=55> */
.L_x_1619:
        /* <DEDUP_REMOVED lines=16> */
.L_x_1762:
        /* <DEDUP_REMOVED lines=16> */
.L_x_1763:
[----:B--2---:R-:W-:-:S05]  /*0570*/  IMAD R2, R2, c[0x0][0x538], RZ ;  /* 0x00014e0002027a24 */ /* 0x004fca00078e02ff */
[----:B------:R-:W-:-:S04]  /*0580*/  IADD3 R3, R2, R3, RZ ;  /* 0x0000000302037210 */ /* 0x000fc80007ffe0ff */
[----:B------:R-:W-:-:S13]  /*0590*/  ISETP.GT.AND P0, PT, R3, UR4, PT ;  /* 0x0000000403007c0c */ /* 0x000fda000bf04270 */
[----:B-1----:R-:W-:Y:S05]  /*05a0*/  @!P0 BRA `(.L_x_1619) ;  /* 0xfffffdc000008947 */ /* 0x002fea000383ffff */
.L_x_1615:
[----:B------:R-:W-:-:S05]  /*05b0*/  IADD3 R192, -R2, R3, RZ ;  /* 0x0000000302c07210 */ /* 0x000fca0007ffe1ff */
[----:B------:R-:W-:-:S05]  /*05c0*/  IMAD R0, R11, c[0x0][0x538], R192 ;  /* 0x00014e000b007a24 */ /* 0x000fca00078e02c0 */
[----:B------:R-:W-:Y:S01]  /*05d0*/  ISETP.GT.AND P0, PT, R0, UR4, PT ;  /* 0x0000000400007c0c */ /* 0x000fe2000bf04270 */
[----:B------:R-:W-:-:S12]  /*05e0*/  BRA.DIV ~URZ, `(.L_x_1620) ;  /* 0x000135a27f007947 */ /* 0x000fd8000b800000 */
[----:B------:R-:W-:-:S04]  /*05f0*/  VOTE.ANY R10, PT, !P0 ;  /* 0x00000000000a7806 */ /* 0x000fc800040e0100 */
.L_x_1764:
[----:B------:R-:W1:Y:S02]  /*0600*/  POPC R14, R10 ;  /* 0x0000000a000e7309 */ /* 0x000e640000000000 */
[----:B-1----:R-:W-:Y:S01]  /*0610*/  IADD3 R195, R14, R195, RZ ;  /* 0x000000c30ec37210 */ /* 0x002fe20007ffe0ff */
[----:B------:R-:W-:Y:S05]  /*0620*/  BRA.DIV ~URZ, `(.L_x_1621) ;  /* 0x000135a27f007947 */ /* 0x000fea000b800000 */
[----:B------:R1:W2:Y:S01]  /*0630*/  SHFL.IDX PT, R12, R12, R14, 0x1f ;  /* 0x00001f0e0c0c7589 */ /* 0x0002a200000e0000 */
[----:B------:R-:W-:-:S03]  /*0640*/  MOV R3, RZ ;  /* 0x000000ff00037202 */ /* 0x000fc60000000f00 */
[----:B------:R1:W3:Y:S04]  /*0650*/  SHFL.IDX PT, R9, R9, R14, 0x1f ;  /* 0x00001f0e09097589 */ /* 0x0002e800000e0000 */
.L_x_1765:
[----:B------:R-:W-:Y:S01]  /*0660*/  ISETP.NE.AND P0, PT, R10, RZ, PT ;  /* 0x000000ff0a00720c */ /* 0x000fe20003f05270 */
[----:B------:R-:W-:-:S12]  /*0670*/  BSSY B0, `(.L_x_1622) ;  /* 0x0000005000007945 */ /* 0x000fd80003800000 */
[----:B------:R-:W-:Y:S05]  /*0680*/  @!P0 BRA `(.L_x_1623) ;  /* 0x0000003000008947 */ /* 0x000fea0003800000 */
[----:B------:R-:W-:Y:S01]  /*0690*/  IADD3 R4, R14, -0x1, RZ ;  /* 0xffffffff0e047810 */ /* 0x000fe20007ffe0ff */
[----:B------:R-:W-:Y:S05]  /*06a0*/  BRA.DIV ~URZ, `(.L_x_1624) ;  /* 0x000136027f007947 */ /* 0x000fea000b800000 */
[----:B------:R4:W1:Y:S02]  /*06b0*/  SHFL.IDX PT, R3, R11, R4, 0x1f ;  /* 0x00001f040b037589 */ /* 0x00086400000e0000 */
.L_x_1623:
[----:B------:R-:W-:Y:S05]  /*06c0*/  BSYNC B0 ;  /* 0x0000000000007941 */ /* 0x000fea0003800000 */
.L_x_1622:
[----:B---3--:R-:W-:Y:S01]  /*06d0*/  ISETP.NE.AND P0, PT, R9, 0x1, PT ;  /* 0x000000010900780c */ /* 0x008fe20003f05270 */
[----:B-1----:R-:W-:Y:S01]  /*06e0*/  IMAD R192, R3, c[0x0][0x538], R192 ;  /* 0x00014e0003c07a24 */ /* 0x002fe200078e02c0 */
[----:B------:R-:W-:Y:S04]  /*06f0*/  BSSY B0, `(.L_x_1625) ;  /* 0x0000077000007945 */ /* 0x000fe80003800000 */
[----:B------:R-:W-:-:S07]  /*0700*/  IADD3 R3, -R192, UR4, RZ ;  /* 0x00000004c0037c10 */ /* 0x000fce000fffe1ff */
[----:B------:R-:W-:Y:S05]  /*0710*/  @!P0 BRA `(.L_x_1626) ;  /* 0x0000037000008947 */ /* 0x000fea0003800000 */
[-C--:B--2---:R-:W-:Y:S02]  /*0720*/  IABS R5, R12.reuse ;  /* 0x0000000c00057213 */ /* 0x084fe40000000000 */
[----:B------:R-:W-:Y:S02]  /*0730*/  IABS R6, R9 ;  /* 0x0000000900067213 */ /* 0x000fe40000000000 */
[----:B------:R-:W1:Y:S01]  /*0740*/  I2F.RP R13, R5 ;  /* 0x00000005000d7306 */ /* 0x000e620000209400 */
[----:B------:R-:W-:Y:S02]  /*0750*/  IABS R2, R3 ;  /* 0x0000000300027213 */ /* 0x000fe40000000000 */
[----:B------:R-:W-:-:S05]  /*0760*/  IABS R0, R12 ;  /* 0x0000000c00007213 */ /* 0x000fca0000000000 */
[----:B------:R-:W2:Y:S08]  /*0770*/  I2F.RP R7, R6 ;  /* 0x0000000600077306 */ /* 0x000eb00000209400 */
[----:B-1----:R-:W1:Y:S08]  /*0780*/  MUFU.RCP R10, R13 ;  /* 0x0000000d000a7308 */ /* 0x002e700000001000 */
[----:B--2---:R-:W-:Y:S01]  /*0790*/  MUFU.RCP R7, R7 ;  /* 0x0000000700077308 */ /* 0x004fe20000001000 */
[----:B-1----:R-:W-:Y:S01]  /*07a0*/  IADD3 R10, R10, 0xffffffe, RZ ;  /* 0x0ffffffe0a0a7810 */ /* 0x002fe20007ffe0ff */
[----:B------:R-:W-:Y:S01]  /*07b0*/  IMAD.MOV R13, RZ, RZ, -R0 ;  /* 0x000000ffff0d7224 */ /* 0x000fe200078e0a00 */
[----:B------:R-:W-:-:S05]  /*07c0*/  LOP3.LUT R0, R3, R12, RZ, 0x3c, !PT ;  /* 0x0000000c03007212 */ /* 0x000fca00078e3cff */
[----:B----4-:R-:W1:Y:S01]  /*07d0*/  F2I.FTZ.U32.TRUNC.NTZ R11, R10 ;  /* 0x0000000a000b7305 */ /* 0x010e62000021f000 */
[----:B------:R-:W-:Y:S02]  /*07e0*/  ISETP.GE.AND P0, PT, R0, RZ, PT ;  /* 0x000000ff0000720c */ /* 0x000fe40003f06270 */
[----:B------:R-:W-:-:S05]  /*07f0*/  IABS R0, R9 ;  /* 0x0000000900007213 */ /* 0x000fca0000000000 */
[----:B------:R-:W-:Y:S02]  /*0800*/  IMAD.MOV R0, RZ, RZ, -R0 ;  /* 0x000000ffff007224 */ /* 0x000fe400078e0a00 */
[----:B-1----:R-:W-:Y:S02]  /*0810*/  IMAD.MOV R4, RZ, RZ, -R11 ;  /* 0x000000ffff047224 */ /* 0x002fe400078e0a0b */
[----:B------:R-:W-:Y:S02]  /*0820*/  IMAD.MOV.U32 R10, RZ, RZ, RZ ;  /* 0x000000ffff0a7224 */ /* 0x000fe400078e00ff */
[----:B------:R-:W-:-:S04]  /*0830*/  IMAD R4, R4, R5, RZ ;  /* 0x0000000504047224 */ /* 0x000fc800078e02ff */
[----:B------:R-:W-:Y:S01]  /*0840*/  IMAD.HI.U32 R11, R11, R4, R10 ;  /* 0x000000040b0b7227 */ /* 0x000fe200078e000a */
[----:B------:R-:W-:-:S05]  /*0850*/  IADD3 R10, R7, 0xffffffe, RZ ;  /* 0x0ffffffe070a7810 */ /* 0x000fca0007ffe0ff */
[----:B------:R-:W-:Y:S02]  /*0860*/  IMAD.HI.U32 R4, R11, R2, RZ ;  /* 0x000000020b047227 */ /* 0x000fe400078e00ff */
[----:B------:R1:W2:Y:S02]  /*0870*/  F2I.FTZ.U32.TRUNC.NTZ R11, R10 ;  /* 0x0000000a000b7305 */ /* 0x0002a4000021f000 */
[----:B------:R-:W-:-:S05]  /*0880*/  IMAD R2, R4, R13, R2 ;  /* 0x0000000d04027224 */ /* 0x000fca00078e0202 */
[----:B------:R-:W-:Y:S01]  /*0890*/  ISETP.GT.U32.AND P1, PT, R5, R2, PT ;  /* 0x000000020500720c */ /* 0x000fe20003f24070 */
[----:B-1----:R-:W-:-:S12]  /*08a0*/  IMAD.MOV.U32 R10, RZ, RZ, RZ ;  /* 0x000000ffff0a7224 */ /* 0x002fd800078e00ff */
[----:B------:R-:W-:Y:S01]  /*08b0*/  @!P1 IMAD.IADD R2, R2, 0x1, -R5 ;  /* 0x0000000102029824 */ /* 0x000fe200078e0a05 */
[----:B------:R-:W-:Y:S02]  /*08c0*/  @!P1 IADD3 R4, R4, 0x1, RZ ;  /* 0x0000000104049810 */ /* 0x000fe40007ffe0ff */
[----:B------:R-:W-:Y:S02]  /*08d0*/  ISETP.NE.AND P1, PT, R12, RZ, PT ;  /* 0x000000ff0c00720c */ /* 0x000fe40003f25270 */
[----:B------:R-:W-:Y:S01]  /*08e0*/  ISETP.GE.U32.AND P2, PT, R2, R5, PT ;  /* 0x000000050200720c */ /* 0x000fe20003f46070 */
[----:B--2---:R-:W-:-:S04]  /*08f0*/  IMAD.MOV R5, RZ, RZ, -R11 ;  /* 0x000000ffff057224 */ /* 0x004fc800078e0a0b */
[----:B------:R-:W-:-:S04]  /*0900*/  IMAD R5, R5, R6, RZ ;  /* 0x0000000605057224 */ /* 0x000fc800078e02ff */
[----:B------:R-:W-:-:S04]  /*0910*/  IMAD.HI.U32 R5, R11, R5, R10 ;  /* 0x000000050b057227 */ /* 0x000fc800078e000a */
[----:B------:R-:W-:-:S05]  /*0920*/  @P2 IADD3 R4, R4, 0x1, RZ ;  /* 0x0000000104042810 */ /* 0x000fca0007ffe0ff */
[----:B------:R-:W-:Y:S01]  /*0930*/  @!P0 IMAD.MOV R4, RZ, RZ, -R4 ;  /* 0x000000ffff048224 */ /* 0x000fe200078e0a04 */
[----:B------:R-:W-:-:S04]  /*0940*/  @!P1 LOP3.LUT R4, RZ, R12, RZ, 0x33, !PT ;  /* 0x0000000cff049212 */ /* 0x000fc800078e33ff */
[----:B------:R-:W-:-:S05]  /*0950*/  IABS R2, R4 ;  /* 0x0000000400027213 */ /* 0x000fca0000000000 */
[----:B------:R-:W-:-:S04]  /*0960*/  IMAD.HI.U32 R5, R5, R2, RZ ;  /* 0x0000000205057227 */ /* 0x000fc800078e00ff */
[----:B------:R-:W-:Y:S01]  /*0970*/  IMAD R7, R5, R0, R2 ;  /* 0x0000000005077224 */ /* 0x000fe200078e0202 */
[----:B------:R-:W-:Y:S01]  /*0980*/  LOP3.LUT R0, R4, R9, RZ, 0x3c, !PT ;  /* 0x0000000904007212 */ /* 0x000fe200078e3cff */
[----:B------:R-:W-:-:S03]  /*0990*/  IMAD.MOV R2, RZ, RZ, -R4 ;  /* 0x000000ffff027224 */ /* 0x000fc600078e0a04 */
[----:B------:R-:W-:Y:S02]  /*09a0*/  ISETP.GT.U32.AND P1, PT, R6, R7, PT ;  /* 0x000000070600720c */ /* 0x000fe40003f24070 */
[----:B------:R-:W-:-:S11]  /*09b0*/  ISETP.GE.AND P0, PT, R0, RZ, PT ;  /* 0x000000ff0000720c */ /* 0x000fd60003f06270 */
[----:B------:R-:W-:Y:S01]  /*09c0*/  @!P1 IMAD.IADD R7, R7, 0x1, -R6 ;  /* 0x0000000107079824 */ /* 0x000fe200078e0a06 */
[----:B------:R-:W-:Y:S02]  /*09d0*/  @!P1 IADD3 R5, R5, 0x1, RZ ;  /* 0x0000000105059810 */ /* 0x000fe40007ffe0ff */
[----:B------:R-:W-:Y:S02]  /*09e0*/  ISETP.NE.AND P1, PT, R9, RZ, PT ;  /* 0x000000ff0900720c */ /* 0x000fe40003f25270 */
[----:B------:R-:W-:Y:S01]  /*09f0*/  ISETP.GE.U32.AND P2, PT, R7, R6, PT ;  /* 0x000000060700720c */ /* 0x000fe20003f46070 */
[----:B------:R-:W-:-:S12]  /*0a00*/  IMAD R7, R12, R2, R3 ;  /* 0x000000020c077224 */ /* 0x000fd800078e0203 */
[----:B------:R-:W-:-:S05]  /*0a10*/  @P2 IADD3 R5, R5, 0x1, RZ ;  /* 0x0000000105052810 */ /* 0x000fca0007ffe0ff */
[----:B------:R-:W-:Y:S01]  /*0a20*/  @!P0 IMAD.MOV R5, RZ, RZ, -R5 ;  /* 0x000000ffff058224 */ /* 0x000fe200078e0a05 */
[----:B------:R-:W-:-:S05]  /*0a30*/  @!P1 LOP3.LUT R5, RZ, R9, RZ, 0x33, !PT ;  /* 0x00000009ff059212 */ /* 0x000fca00078e33ff */
[--C-:B------:R-:W-:Y:S02]  /*0a40*/  IMAD.MOV R0, RZ, RZ, -R5.reuse ;  /* 0x000000ffff007224 */ /* 0x100fe400078e0a05 */
[C---:B------:R-:W-:Y:S02]  /*0a50*/  IMAD R5, R9.reuse, 0x1000000, R5 ;  /* 0x0100000009057824 */ /* 0x040fe400078e0205 */
[----:B------:R-:W-:-:S04]  /*0a60*/  IMAD R0, R9, R0, R4 ;  /* 0x0000000009007224 */ /* 0x000fc800078e0204 */
[----:B------:R-:W-:Y:S01]  /*0a70*/  IMAD R194, R0, 0x10000, R5 ;  /* 0x0001000000c27824 */ /* 0x000fe200078e0205 */
[----:B------:R-:W-:Y:S05]  /*0a80*/  BRA `(.L_x_1627) ;  /* 0x000003d000007947 */ /* 0x000fea0003800000 */
.L_x_1626:
[----:B------:R-:W-:-:S04]  /*0a90*/  IMAD.MOV.U32 R0, RZ, RZ, 0x4 ;  /* 0x00000004ff007424 */ /* 0x000fc800078e00ff */
[----:B------:R-:W-:-:S05]  /*0aa0*/  IMAD.WIDE R14, R195, R0, c[0x0][0x590] ;  /* 0x00016400c30e7625 */ /* 0x000fca00078e0200 */
[----:B------:R-:W3:Y:S01]  /*0ab0*/  LDG.E R5, [R14.64] ;  /* 0x000000080e057981 */ /* 0x000ee2000c1e1900 */
[----:B------:R-:W-:Y:S01]  /*0ac0*/  IABS R2, R3 ;  /* 0x0000000300027213 */ /* 0x000fe20000000000 */
[----:B--234-:R-:W-:-:S05]  /*0ad0*/  IMAD R4, R5, R12, RZ ;  /* 0x0000000c05047224 */ /* 0x01cfca00078e02ff */
[-C--:B------:R-:W-:Y:S02]  /*0ae0*/  IABS R7, R4.reuse ;  /* 0x0000000400077213 */ /* 0x080fe40000000000 */
[----:B------:R-:W-:Y:S02]  /*0af0*/  IABS R0, R4 ;  /* 0x0000000400007213 */ /* 0x000fe40000000000 */
[----:B------:R-:W1:Y:S03]  /*0b00*/  I2F.RP R9, R7 ;  /* 0x0000000700097306 */ /* 0x000e660000209400 */
[----:B------:R-:W-:-:S05]  /*0b10*/  IMAD.MOV R0, RZ, RZ, -R0 ;  /* 0x000000ffff007224 */ /* 0x000fca00078e0a00 */
        /* <DEDUP_REMOVED lines=16> */
[----:B------:R-:W-:-:S05]  /*0c20*/  @P2 IADD3 R11, R11, 0x1, RZ ;  /* 0x000000010b0b2810 */ /* 0x000fca0007ffe0ff */
[----:B------:R-:W-:-:S04]  /*0c30*/  IMAD.MOV.U32 R2, RZ, RZ, R11 ;  /* 0x000000ffff027224 */ /* 0x000fc800078e000b */
        /* <DEDUP_REMOVED lines=8> */
[----:B------:R-:W-:Y:S01]  /*0cc0*/  IABS R6, R5 ;  /* 0x0000000500067213 */ /* 0x000fe20000000000 */
[----:B------:R-:W-:Y:S01]  /*0cd0*/  IMAD.MOV R194, RZ, RZ, -R5 ;  /* 0x000000ffffc27224 */ /* 0x000fe200078e0a05 */
[----:B------:R-:W-:Y:S02]  /*0ce0*/  IADD3 R0, R0, 0x1000000, R3 ;  /* 0x0100000000007810 */ /* 0x000fe40007ffe003 */
[----:B------:R-:W1:Y:S08]  /*0cf0*/  I2F.RP R9, R6 ;  /* 0x0000000600097306 */ /* 0x000e700000209400 */
[----:B-1----:R-:W1:Y:S02]  /*0d00*/  MUFU.RCP R10, R9 ;  /* 0x00000009000a7308 */ /* 0x002e640000001000 */
[----:B-1----:R-:W-:-:S06]  /*0d10*/  IADD3 R10, R10, 0xffffffe, RZ ;  /* 0x0ffffffe0a0a7810 */ /* 0x002fcc0007ffe0ff */
[----:B------:R-:W1:Y:S02]  /*0d20*/  F2I.FTZ.U32.TRUNC.NTZ R11, R10 ;  /* 0x0000000a000b7305 */ /* 0x000e64000021f000 */
[----:B-1----:R-:W-:Y:S02]  /*0d30*/  IMAD.MOV R2, RZ, RZ, -R11 ;  /* 0x000000ffff027224 */ /* 0x002fe400078e0a0b */
[----:B------:R-:W-:Y:S02]  /*0d40*/  IMAD.MOV.U32 R10, RZ, RZ, RZ ;  /* 0x000000ffff0a7224 */ /* 0x000fe400078e00ff */
[----:B------:R-:W-:Y:S01]  /*0d50*/  IMAD R7, R2, R6, RZ ;  /* 0x0000000602077224 */ /* 0x000fe200078e02ff */
[----:B------:R-:W-:-:S03]  /*0d60*/  IABS R2, R5 ;  /* 0x0000000500027213 */ /* 0x000fc60000000000 */
[----:B------:R-:W-:-:S04]  /*0d70*/  IMAD.HI.U32 R7, R11, R7, R10 ;  /* 0x000000070b077227 */ /* 0x000fc800078e000a */
[----:B------:R-:W-:Y:S02]  /*0d80*/  IMAD.MOV R2, RZ, RZ, -R2 ;  /* 0x000000ffff027224 */ /* 0x000fe400078e0a02 */
[----:B------:R-:W-:-:S04]  /*0d90*/  IMAD.HI.U32 R7, R7, R4, RZ ;  /* 0x0000000407077227 */ /* 0x000fc800078e00ff */
[----:B------:R-:W-:Y:S01]  /*0da0*/  IMAD R9, R7, R2, R4 ;  /* 0x0000000207097224 */ /* 0x000fe200078e0204 */
[----:B------:R-:W-:-:S04]  /*0db0*/  LOP3.LUT R2, R3, R5, RZ, 0x3c, !PT ;  /* 0x0000000503027212 */ /* 0x000fc800078e3cff */
        /* <DEDUP_REMOVED lines=9> */
[----:B------:R-:W-:Y:S02]  /*0e50*/  IMAD R194, R7, R194, R0 ;  /* 0x000000c207c27224 */ /* 0x000fe400078e0200 */
.L_x_1627:
[----:B------:R-:W-:Y:S05]  /*0e60*/  BSYNC B0 ;  /* 0x0000000000007941 */ /* 0x000fea0003800000 */
.L_x_1625:
[----:B------:R-:W-:-:S04]  /*0e70*/  LOP3.LUT R7, RZ, R7, RZ, 0x33, !PT ;  /* 0x00000007ff077212 */ /* 0x000fc800078e33ff */
[----:B------:R-:W-:Y:S01]  /*0e80*/  IADD3 R193, R7, R12, RZ ;  /* 0x0000000c07c17210 */ /* 0x000fe20007ffe0ff */
[----:B------:R-:W-:Y:S05]  /*0e90*/  BRA `(.L_x_1628) ;  /* 0x0000004000007947 */ /* 0x000fea0003800000 */
.L_x_1616:
[----:B------:R-:W-:Y:S01]  /*0ea0*/  IMAD.MOV.U32 R193, RZ, RZ, RZ ;  /* 0x000000ffffc17224 */ /* 0x000fe200078e00ff */
[----:B------:R-:W-:Y:S01]  /*0eb0*/  MOV R194, RZ ;  /* 0x000000ff00c27202 */ /* 0x000fe20000000f00 */
[----:B------:R-:W-:Y:S01]  /*0ec0*/  IMAD.U32 R192, RZ, RZ, UR4 ;  /* 0x00000004ffc07e24 */ /* 0x000fe2000f8e00ff */
[----:B------:R-:W-:Y:S02]  /*0ed0*/  MOV R195, c[0x0][0x53c] ;  /* 0x00014f0000c37a02 */ /* 0x000fe40000000f00 */
.L_x_1628:
[----:B------:R-:W-:Y:S01]  /*0ee0*/  ISETP.NE.AND P0, PT, R8, RZ, PT ;  /* 0x000000ff0800720c */ /* 0x000fe20003f05270 */
[----:B------:R-:W-:-:S12]  /*0ef0*/  WARPSYNC 0xffffffff ;  /* 0xffffffff00007948 */ /* 0x000fd80003800000 */
[----:B------:R1:W-:Y:S04]  /*0f00*/  @!P0 STS.128 [0x24100], R192 ;  /* 0x024100c0ff008388 */ /* 0x0003e80000000c00 */
[----:B------:R-:W-:Y:S06]  /*0f10*/  BAR.ARV 0x5, 0x100 ;  /* 0x0144000000007b1d */ /* 0x000fec0000002000 */
.L_x_1614:
[----:B-1----:R-:W-:-:S13]  /*0f20*/  ISETP.GE.AND P0, PT, R195, c[0x0][0x53c], PT ;  /* 0x00014f00c3007a0c */ /* 0x002fda0003f06270 */
[----:B------:R-:W-:Y:S05]  /*0f30*/  @P0 EXIT ;  /* 0x000000000000094d */ /* 0x000fea0003800000 */
[----:B------:R-:W-:-:S04]  /*0f40*/  SHF.R.S32.HI R13, RZ, 0x1f, R202 ;  /* 0x0000001fff0d7819 */ /* 0x000fc800000114ca */
[CC--:B------:R-:W-:Y:S02]  /*0f50*/  LEA.HI R11, R13.reuse, R202.reuse, RZ, 0x2 ;  /* 0x000000ca0d0b7211 */ /* 0x0c0fe400078f10ff */
[----:B------:R-:W-:Y:S02]  /*0f60*/  LEA.HI R5, R13, R202, RZ, 0x4 ;  /* 0x000000ca0d057211 */ /* 0x000fe400078f20ff */
[--C-:B------:R-:W-:Y:S02]  /*0f70*/  SHF.R.S32.HI R0, RZ, 0x2, R11.reuse ;  /* 0x00000002ff007819 */ /* 0x100fe4000001140b */
[----:B------:R-:W-:Y:S02]  /*0f80*/  SHF.R.S32.HI R7, RZ, 0x1f, R11 ;  /* 0x0000001fff077819 */ /* 0x000fe4000001140b */
[----:B------:R-:W-:Y:S02]  /*0f90*/  SHF.R.S32.HI R2, RZ, 0x4, R5 ;  /* 0x00000004ff027819 */ /* 0x000fe40000011405 */
[----:B------:R-:W-:-:S02]  /*0fa0*/  LEA.HI R7, R7, R0, RZ, 0x3 ;  /* 0x0000000007077211 */ /* 0x000fc400078f18ff */
[----:B------:R-:W-:Y:S02]  /*0fb0*/  LEA.HI R15, R13, R202, RZ, 0x3 ;  /* 0x000000ca0d0f7211 */ /* 0x000fe400078f18ff */
[----:B------:R-:W-:Y:S02]  /*0fc0*/  LEA.HI R3, R5, R2, RZ, 0x1 ;  /* 0x0000000205037211 */ /* 0x000fe400078f08ff */
[----:B------:R-:W-:Y:S02]  /*0fd0*/  LOP3.LUT R7, R7, 0xfffffff8, RZ, 0xc0, !PT ;  /* 0xfffffff807077812 */ /* 0x000fe400078ec0ff */
[----:B------:R-:W-:Y:S02]  /*0fe0*/  LOP3.LUT R5, R5, 0xfffffff0, RZ, 0xc0, !PT ;  /* 0xfffffff005057812 */ /* 0x000fe400078ec0ff */
[----:B------:R-:W-:Y:S01]  /*0ff0*/  SHF.R.S32.HI R215, RZ, 0x3, R15 ;  /* 0x00000003ffd77819 */ /* 0x000fe2000001140f */
[----:B------:R-:W-:Y:S01]  /*1000*/  IMAD.IADD R7, R0, 0x1, -R7 ;  /* 0x0000000100077824 */ /* 0x000fe200078e0a07 */
[----:B------:R-:W-:Y:S01]  /*1010*/  LOP3.LUT R9, R15, 0xfffffff8, RZ, 0xc0, !PT ;  /* 0xfffffff80f097812 */ /* 0x000fe200078ec0ff */
[C---:B------:R-:W-:Y:S01]  /*1020*/  IMAD.IADD R0, R202.reuse, 0x1, -R5 ;  /* 0x00000001ca007824 */ /* 0x040fe200078e0a05 */
[-C--:B------:R-:W-:Y:S01]  /*1030*/  LEA.HI R17, R13, R202.reuse, RZ, 0x6 ;  /* 0x000000ca0d117211 */ /* 0x080fe200078f30ff */
[----:B------:R-:W-:Y:S01]  /*1040*/  IMAD.SHL.U32 R5, R215, 0x40, RZ ;  /* 0x00000040d7057824 */ /* 0x000fe200078e00ff */
[----:B------:R-:W-:Y:S01]  /*1050*/  LOP3.LUT R3, R3, 0xfffffffe, RZ, 0xc0, !PT ;  /* 0xfffffffe03037812 */ /* 0x000fe200078ec0ff */
[----:B------:R-:W-:Y:S01]  /*1060*/  IMAD.IADD R214, R202, 0x1, -R9 ;  /* 0x00000001cad67824 */ /* 0x000fe200078e0a09 */
[----:B------:R-:W-:Y:S01]  /*1070*/  SHF.R.S32.HI R9, RZ, 0x1f, R0 ;  /* 0x0000001fff097819 */ /* 0x000fe20000011400 */
[----:B------:R-:W-:Y:S01]  /*1080*/  IMAD.SHL.U32 R17, R17, 0x8, RZ ;  /* 0x0000000811117824 */ /* 0x000fe200078e00ff */
[----:B------:R-:W-:Y:S01]  /*1090*/  LOP3.LUT R5, R5, 0x1c0, RZ, 0xc0, !PT ;  /* 0x000001c005057812 */ /* 0x000fe200078ec0ff */
[----:B------:R-:W-:Y:S01]  /*10a0*/  IMAD.SHL.U32 R218, R214, 0x8, RZ ;  /* 0x00000008d6da7824 */ /* 0x000fe200078e00ff */
[----:B------:R-:W-:Y:S01]  /*10b0*/  LEA.HI R13, R13, R202, RZ, 0x5 ;  /* 0x000000ca0d0d7211 */ /* 0x000fe200078f28ff */
[----:B------:R-:W-:Y:S01]  /*10c0*/  IMAD.IADD R3, R2, 0x1, -R3 ;  /* 0x0000000102037824 */ /* 0x000fe200078e0a03 */
[----:B------:R-:W-:Y:S01]  /*10d0*/  LOP3.LUT R17, R17, 0x7ffffe00, RZ, 0xc0, !PT ;  /* 0x7ffffe0011117812 */ /* 0x000fe200078ec0ff */
[----:B------:R-:W-:Y:S01]  /*10e0*/  IMAD.SHL.U32 R4, R214, 0x40, RZ ;  /* 0x00000040d6047824 */ /* 0x000fe200078e00ff */
[----:B------:R-:W-:-:S02]  /*10f0*/  SHF.R.U32.HI R208, RZ, 0x3, R5 ;  /* 0x00000003ffd07819 */ /* 0x000fc40000011605 */
[----:B------:R-:W-:Y:S02]  /*1100*/  LOP3.LUT R2, R5, 0x38, R218, 0xf8, !PT ;  /* 0x0000003805027812 */ /* 0x000fe400078ef8da */
[----:B------:R-:W-:Y:S02]  /*1110*/  LEA.HI R9, R9, R0, RZ, 0x3 ;  /* 0x0000000009097211 */ /* 0x000fe400078f18ff */
[----:B------:R-:W-:Y:S02]  /*1120*/  LOP3.LUT R208, R17, R2, R208, 0xf6, !PT ;  /* 0x0000000211d07212 */ /* 0x000fe400078ef6d0 */
[----:B------:R-:W-:Y:S02]  /*1130*/  LOP3.LUT R17, R13, 0xffffffe0, RZ, 0xc0, !PT ;  /* 0xffffffe00d117812 */ /* 0x000fe400078ec0ff */
[C---:B------:R-:W-:Y:S01]  /*1140*/  LOP3.LUT R5, R9.reuse, 0xfffffff8, RZ, 0xc0, !PT ;  /* 0xfffffff809057812 */ /* 0x040fe200078ec0ff */
[----:B------:R-:W-:Y:S01]  /*1150*/  IMAD.SHL.U32 R9, R9, 0x40, RZ ;  /* 0x0000004009097824 */ /* 0x000fe200078e00ff */
[----:B------:R-:W-:Y:S01]  /*1160*/  SHF.R.S32.HI R8, RZ, 0x5, R13 ;  /* 0x00000005ff087819 */ /* 0x000fe2000001140d */
[----:B------:R-:W-:Y:S01]  /*1170*/  IMAD.IADD R212, R202, 0x1, -R17 ;  /* 0x00000001cad47824 */ /* 0x000fe200078e0a11 */
[----:B------:R-:W-:Y:S01]  /*1180*/  SHF.R.S32.HI R13, RZ, 0x1f, R13 ;  /* 0x0000001fff0d7819 */ /* 0x000fe2000001140d */
[----:B------:R-:W-:Y:S01]  /*1190*/  IMAD.IADD R5, R0, 0x1, -R5 ;  /* 0x0000000100057824 */ /* 0x000fe200078e0a05 */
[----:B------:R-:W-:Y:S01]  /*11a0*/  LOP3.LUT R10, R7, 0x1, RZ, 0xc0, !PT ;  /* 0x00000001070a7812 */ /* 0x000fe200078ec0ff */
[----:B------:R-:W-:Y:S01]  /*11b0*/  IMAD.SHL.U32 R208, R208, 0x2, RZ ;  /* 0x00000002d0d07824 */ /* 0x000fe200078e00ff */
[----:B------:R-:W-:Y:S01]  /*11c0*/  LEA.HI R13, R13, R8, RZ, 0x3 ;  /* 0x000000080d0d7211 */ /* 0x000fe200078f18ff */
[----:B------:R-:W-:Y:S01]  /*11d0*/  IMAD.SHL.U32 R2, R5, 0x40, RZ ;  /* 0x0000004005027824 */ /* 0x000fe200078e00ff */
[----:B------:R-:W-:-:S02]  /*11e0*/  SHF.R.S32.HI R209, RZ, 0x1f, R212 ;  /* 0x0000001fffd17819 */ /* 0x000fc400000114d4 */
[----:B------:R-:W-:Y:S02]  /*11f0*/  LOP3.LUT R11, R11, 0xfffffffc, RZ, 0xc0, !PT ;  /* 0xfffffffc0b0b7812 */ /* 0x000fe400078ec0ff */
[----:B------:R-:W-:Y:S02]  /*1200*/  LOP3.LUT R13, R13, 0xffffff8, RZ, 0xc0, !PT ;  /* 0x0ffffff80d0d7812 */ /* 0x000fe400078ec0ff */
[----:B------:R-:W-:Y:S01]  /*1210*/  LEA.HI R209, R209, R212, RZ, 0x2 ;  /* 0x000000d4d1d17211 */ /* 0x000fe200078f10ff */
[----:B------:R-:W-:Y:S01]  /*1220*/  IMAD.IADD R0, R202, 0x1, -R11 ;  /* 0x00000001ca007824 */ /* 0x000fe200078e0a0b */
[----:B------:R-:W-:Y:S01]  /*1230*/  ISETP.NE.U32.AND P3, PT, R10, 0x1, PT ;  /* 0x000000010a00780c */ /* 0x000fe20003f65070 */
[----:B------:R-:W-:Y:S01]  /*1240*/  IMAD.SHL.U32 R10, R7, 0x40, RZ ;  /* 0x00000040070a7824 */ /* 0x000fe200078e00ff */
[----:B------:R-:W-:Y:S01]  /*1250*/  LOP3.LUT R2, R2, 0x1c0, RZ, 0xc0, !PT ;  /* 0x000001c002027812 */ /* 0x000fe200078ec0ff */
[----:B------:R-:W-:Y:S01]  /*1260*/  IMAD.SHL.U32 R11, R3, 0x8, RZ ;  /* 0x00000008030b7824 */ /* 0x000fe200078e00ff */
[----:B------:R-:W-:Y:S01]  /*1270*/  SHF.R.S32.HI R211, RZ, 0x2, R209 ;  /* 0x00000002ffd37819 */ /* 0x000fe200000114d1 */
[----:B------:R-:W-:Y:S01]  /*1280*/  IMAD.IADD R6, R8, 0x1, -R13 ;  /* 0x0000000108067824 */ /* 0x000fe200078e0a0d */
[----:B------:R-:W-:-:S02]  /*1290*/  LOP3.LUT R4, R4, 0x1c0, RZ, 0xc0, !PT ;  /* 0x000001c004047812 */ /* 0x000fc400078ec0ff */
[----:B------:R-:W-:Y:S01]  /*12a0*/  R2P PR, R7, 0x6 ;  /* 0x0000000607007804 */ /* 0x000fe20000000000 */
[----:B------:R-:W-:Y:S01]  /*12b0*/  IMAD.SHL.U32 R7, R8, 0x400, RZ ;  /* 0x0000040008077824 */ /* 0x000fe200078e00ff */
[----:B------:R-:W-:Y:S01]  /*12c0*/  LOP3.LUT R10, R10, 0x1c0, RZ, 0xc0, !PT ;  /* 0x000001c00a0a7812 */ /* 0x000fe200078ec0ff */
[----:B------:R-:W-:Y:S01]  /*12d0*/  IMAD R211, R6, 0x10, R211 ;  /* 0x0000001006d37824 */ /* 0x000fe200078e02d3 */
[----:B------:R-:W-:Y:S01]  /*12e0*/  LOP3.LUT R11, R2, 0x8, R11, 0xf8, !PT ;  /* 0x00000008020b7812 */ /* 0x000fe200078ef80b */
[----:B------:R-:W-:Y:S01]  /*12f0*/  IMAD R213, R0, 0x2, R7 ;  /* 0x0000000200d57824 */ /* 0x000fe200078e0207 */
[----:B------:R-:W-:Y:S02]  /*1300*/  LOP3.LUT R15, R4, 0x8, R15, 0xf8, !PT ;  /* 0x00000008040f7812 */ /* 0x000fe400078ef80f */
[----:B------:R-:W-:Y:S02]  /*1310*/  SHF.R.U32.HI R2, RZ, 0x3, R2 ;  /* 0x00000003ff027819 */ /* 0x000fe40000011602 */
[----:B------:R-:W-:-:S02]  /*1320*/  SHF.R.U32.HI R4, RZ, 0x3, R4 ;  /* 0x00000003ff047819 */ /* 0x000fc40000011604 */
[----:B------:R-:W-:Y:S02]  /*1330*/  LEA.HI R6, R0, R0, RZ, 0x1 ;  /* 0x0000000000067211 */ /* 0x000fe400078f08ff */
[----:B------:R-:W-:Y:S02]  /*1340*/  LEA.HI R10, R10, R10, RZ, 0x1d ;  /* 0x0000000a0a0a7211 */ /* 0x000fe400078fe8ff */
[----:B------:R-:W-:Y:S02]  /*1350*/  LOP3.LUT R2, R11, R2, RZ, 0x3c, !PT ;  /* 0x000000020b027212 */ /* 0x000fe400078e3cff */
[----:B------:R-:W-:Y:S01]  /*1360*/  LOP3.LUT R4, R15, R4, RZ, 0x3c, !PT ;  /* 0x000000040f047212 */ /* 0x000fe200078e3cff */
[----:B------:R-:W-:Y:S01]  /*1370*/  IMAD.IADD R213, R213, 0x1, R10 ;  /* 0x00000001d5d57824 */ /* 0x000fe200078e020a */
[----:B------:R-:W-:Y:S02]  /*1380*/  LOP3.LUT R11, R6, 0x1ffffffe, RZ, 0xc0, !PT ;  /* 0x1ffffffe060b7812 */ /* 0x000fe400078ec0ff */
[----:B------:R-:W-:Y:S01]  /*1390*/  LOP3.LUT R9, R9, 0xfffffe00, RZ, 0xc0, !PT ;  /* 0xfffffe0009097812 */ /* 0x000fe200078ec0ff */
[----:B------:R-:W-:Y:S01]  /*13a0*/  IMAD R4, R3, 0x200, R4 ;  /* 0x0000020003047824 */ /* 0x000fe200078e0204 */
[----:B------:R-:W-:Y:S01]  /*13b0*/  LEA R213, R213, 0x80, 0x1 ;  /* 0x00000080d5d57811 */ /* 0x000fe200078e08ff */
[----:B------:R-:W-:Y:S01]  /*13c0*/  IMAD.IADD R210, R0, 0x1, -R11 ;  /* 0x0000000100d27824 */ /* 0x000fe200078e0a0b */
[-C--:B------:R-:W-:Y:S01]  /*13d0*/  IADD3 R0, R2, R9.reuse, R7 ;  /* 0x0000000902007210 */ /* 0x080fe20007ffe007 */
[----:B------:R-:W-:Y:S01]  /*13e0*/  IMAD.MOV.U32 R3, RZ, RZ, 0x20 ;  /* 0x00000020ff037424 */ /* 0x000fe200078e00ff */
[----:B------:R-:W-:Y:S01]  /*13f0*/  LOP3.LUT P0, RZ, R5, 0x2, RZ, 0xc0, !PT ;  /* 0x0000000205ff7812 */ /* 0x000fe2000780c0ff */
[----:B------:R-:W-:Y:S01]  /*1400*/  IMAD R210, R210, 0x8, R211 ;  /* 0x00000008d2d27824 */ /* 0x000fe200078e02d3 */
[----:B------:R-:W-:-:S02]  /*1410*/  LOP3.LUT R2, R2, R9, RZ, 0xfc, !PT ;  /* 0x0000000902027212 */ /* 0x000fc400078efcff */
[----:B------:R-:W-:Y:S01]  /*1420*/  LOP3.LUT P4, RZ, R5, 0x4, RZ, 0xc0, !PT ;  /* 0x0000000405ff7812 */ /* 0x000fe2000788c0ff */
[----:B------:R-:W-:Y:S01]  /*1430*/  IMAD.MOV.U32 R5, RZ, RZ, 0x40 ;  /* 0x00000040ff057424 */ /* 0x000fe200078e00ff */
[----:B------:R-:W-:Y:S02]  /*1440*/  IADD3 R205, R213, -0x10, RZ ;  /* 0xfffffff0d5cd7810 */ /* 0x000fe40007ffe0ff */
[----:B------:R-:W-:Y:S02]  /*1450*/  LOP3.LUT R209, R209, 0x7ffffffc, RZ, 0xc0, !PT ;  /* 0x7ffffffcd1d17812 */ /* 0x000fe400078ec0ff */
[C---:B------:R-:W-:Y:S02]  /*1460*/  SEL R8, R3.reuse, 0xffffffe0, !P1 ;  /* 0xffffffe003087807 */ /* 0x040fe40004800000 */
[----:B------:R-:W-:Y:S01]  /*1470*/  SEL R187, R3, 0xffffffe0, !P0 ;  /* 0xffffffe003bb7807 */ /* 0x000fe20004000000 */
[----:B------:R-:W-:Y:S01]  /*1480*/  IMAD.IADD R209, R212, 0x1, -R209 ;  /* 0x00000001d4d17824 */ /* 0x000fe200078e0ad1 */
[C---:B------:R-:W-:Y:S01]  /*1490*/  @P3 IADD3 R205, R213.reuse, 0x10, RZ ;  /* 0x00000010d5cd3810 */ /* 0x040fe20007ffe0ff */
[----:B------:R-:W-:Y:S01]  /*14a0*/  IMAD.IADD R222, R213, 0x1, R8 ;  /* 0x00000001d5de7824 */ /* 0x000fe200078e0208 */
[----:B------:R-:W-:Y:S01]  /*14b0*/  LEA R182, R2, 0x100, 0x1 ;  /* 0x0000010002b67811 */ /* 0x000fe200078e08ff */
[----:B------:R-:W-:Y:S01]  /*14c0*/  IMAD.SHL.U32 R209, R209, 0x2, RZ ;  /* 0x00000002d1d17824 */ /* 0x000fe200078e00ff */
        /* <DEDUP_REMOVED lines=10> */
[----:B------:R-:W-:Y:S01]  /*1570*/  SHF.R.S32.HI R219, RZ, 0x1f, R218 ;  /* 0x0000001fffdb7819 */ /* 0x000fe200000114da */
[----:B------:R-:W-:Y:S01]  /*1580*/  IMAD.IADD R224, R6, 0x1, R205 ;  /* 0x0000000106e07824 */ /* 0x000fe200078e02cd */
[----:B------:R-:W-:Y:S01]  /*1590*/  SHF.R.S32.HI R199, RZ, 0x1f, R204 ;  /* 0x0000001fffc77819 */ /* 0x000fe200000114cc */
[----:B------:R-:W-:Y:S01]  /*15a0*/  IMAD.IADD R223, R217, 0x1, R6 ;  /* 0x00000001d9df7824 */ /* 0x000fe200078e0206 */
[----:B------:R-:W-:Y:S01]  /*15b0*/  SHF.R.S32.HI R198, RZ, 0x1f, R203 ;  /* 0x0000001fffc67819 */ /* 0x000fe200000114cb */
[--C-:B------:R-:W-:Y:S01]  /*15c0*/  IMAD.IADD R184, R188, 0x1, R3.reuse ;  /* 0x00000001bcb87824 */ /* 0x100fe200078e0203 */
[C---:B------:R-:W-:Y:S01]  /*15d0*/  IADD3 R207, R208.reuse, 0x100, RZ ;  /* 0x00000100d0cf7810 */ /* 0x040fe20007ffe0ff */
[C---:B------:R-:W-:Y:S01]  /*15e0*/  IMAD.IADD R181, R3.reuse, 0x1, R182 ;  /* 0x0000000103b57824 */ /* 0x040fe200078e02b6 */
[----:B------:R-:W-:Y:S01]  /*15f0*/  IADD3 R206, R208, 0xc100, RZ ;  /* 0x0000c100d0ce7810 */ /* 0x000fe20007ffe0ff */
[----:B------:R-:W-:Y:S01]  /*1600*/  IMAD.IADD R225, R3, 0x1, R0 ;  /* 0x0000000103e17824 */ /* 0x000fe200078e0200 */
[----:B------:R-:W-:Y:S01]  /*1610*/  LEA R186, R4, 0xc100, 0x1 ;  /* 0x0000c10004ba7811 */ /* 0x000fe200078e08ff */
[----:B------:R-:W-:-:S02]  /*1620*/  IMAD.IADD R183, R185, 0x1, R3 ;  /* 0x00000001b9b77824 */ /* 0x000fc400078e0203 */
.L_x_1761:
        /* <DEDUP_REMOVED lines=9> */
[----:B------:R-:W-:Y:S01]  /*16c0*/  IMAD.WIDE R10, R195, R0, c[0x0][0x348] ;  /* 0x0000d200c30a7625 */ /* 0x000fe200078e0200 */
[----:B------:R-:W-:-:S02]  /*16d0*/  ISETP.NE.U32.AND P4, PT, RZ, c[0x0][0x350], PT ;  /* 0x0000d400ff007a0c */ /* 0x000fc40003f85070 */
[----:B------:R-:W-:Y:S01]  /*16e0*/  ISETP.NE.AND.EX P5, PT, RZ, c[0x0][0x34c], PT, P5 ;  /* 0x0000d300ff007a0c */ /* 0x000fe20003fa5350 */
[----:B------:R-:W-:Y:S01]  /*16f0*/  IMAD.WIDE R8, R195, R0, c[0x0][0x350] ;  /* 0x0000d400c3087625 */ /* 0x000fe200078e0200 */
[----:B------:R-:W-:-:S03]  /*1700*/  ISETP.NE.AND.EX P4, PT, RZ, c[0x0][0x354], PT, P4 ;  /* 0x0000d500ff007a0c */ /* 0x000fc60003f85340 */
[----:B------:R-:W-:-:S04]  /*1710*/  @P0 IMAD.WIDE R228, R195, R0, c[0x0][0x360] ;  /* 0x0000d800c3e40625 */ /* 0x000fc800078e0200 */
[----:B------:R-:W-:Y:S02]  /*1720*/  @P1 IMAD.WIDE R12, R195, R0, c[0x0][0x370] ;  /* 0x0000dc00c30c1625 */ /* 0x000fe400078e0200 */
        /* <DEDUP_REMOVED lines=12> */
.L_x_1629:
[----:B------:R-:W-:-:S04]  /*17f0*/  ISETP.NE.U32.AND P0, PT, RZ, c[0x0][0x368], PT ;  /* 0x0000da00ff007a0c */ /* 0x000fc80003f05070 */
[----:B------:R-:W-:-:S13]  /*1800*/  ISETP.NE.AND.EX P0, PT, RZ, c[0x0][0x36c], PT, P0 ;  /* 0x0000db00ff007a0c */ /* 0x000fda0003f05300 */
[----:B------:R-:W-:Y:S05]  /*1810*/  @!P0 BRA `(.L_x_1630) ;  /* 0x0000003000008947 */ /* 0x000fea0003800000 */
[----:B-1----:R-:W-:-:S05]  /*1820*/  IMAD.WIDE R8, R195, R0, c[0x0][0x368] ;  /* 0x0000da00c3087625 */ /* 0x002fca00078e0200 */
[----:B------:R1:W5:Y:S01]  /*1830*/  LDG.E R2, [R8.64] ;  /* 0x0000000808027981 */ /* 0x000362000c1e1900 */
[----:B------:R-:W-:Y:S05]  /*1840*/  BRA `(.L_x_1631) ;  /* 0x0000005000007947 */ /* 0x000fea0003800000 */
.L_x_1630:
[----:B------:R-:W-:Y:S01]  /*1850*/  MOV R2, c[0x0][0x1d0] ;  /* 0x0000740000027a02 */ /* 0x000fe20000000f00 */
[----:B------:R-:W-:Y:S05]  /*1860*/  @!P4 BRA `(.L_x_1631) ;  /* 0x000000300000c947 */ /* 0x000fea0003800000 */
[----:B------:R-:W2:Y:S04]  /*1870*/  LDG.E R2, [R8.64] ;  /* 0x0000000808027981 */ /* 0x000ea8000c1e1900 */
[----:B------:R-:W2:Y:S02]  /*1880*/  LDG.E R7, [R8.64+0x4] ;  /* 0x0000040808077981 */ /* 0x000ea4000c1e1900 */
[----:B--2---:R-:W-:Y:S02]  /*1890*/  IADD3 R2, -R2, R7, RZ ;  /* 0x0000000702027210 */ /* 0x004fe40007ffe1ff */
.L_x_1631:
[----:B------:R-:W-:Y:S01]  /*18a0*/  IMAD.MOV.U32 R4, RZ, RZ, c[0x0][0x2c4] ;  /* 0x0000b100ff047624 */ /* 0x000fe200078e00ff */
[----:B-----5:R-:W-:Y:S01]  /*18b0*/  IADD3 R6, R6, R3, RZ ;  /* 0x0000000306067210 */ /* 0x020fe20007ffe0ff */
[----:B------:R-:W-:-:S02]  /*18c0*/  IMAD.SHL.U32 R193, R193, 0x80, RZ ;  /* 0x00000080c1c17824 */ /* 0x000fc400078e00ff */
[----:B------:R-:W-:Y:S01]  /*18d0*/  IMAD.IADD R227, R2, 0x1, -R3 ;  /* 0x0000000102e37824 */ /* 0x000fe200078e0a03 */
[----:B------:R-:W-:Y:S02]  /*18e0*/  ISETP.NE.AND P2, PT, R4, 0x1, PT ;  /* 0x000000010400780c */ /* 0x000fe40003f45270 */
[----:B------:R-:W-:Y:S02]  /*18f0*/  IADD3 R7, R193, 0x7f, RZ ;  /* 0x0000007fc1077810 */ /* 0x000fe40007ffe0ff */
[----:B------:R-:W-:Y:S02]  /*1900*/  MOV R2, c[0x0][0x32c] ;  /* 0x0000cb0000027a02 */ /* 0x000fe40000000f00 */
[----:B------:R-:W-:Y:S02]  /*1910*/  IADD3 R240, R227, 0x1, -R228 ;  /* 0x00000001e3f07810 */ /* 0x000fe40007ffe8e4 */
[----:B------:R-:W-:-:S05]  /*1920*/  ISETP.GE.AND P1, PT, R2, 0x1, PT ;  /* 0x000000010200780c */ /* 0x000fca0003f26270 */
[----:B------:R-:W-:-:S05]  /*1930*/  @P2 IMAD.HI.U32 R4, R7, c[0x0][0x2c8], RZ ;  /* 0x0000b20007042a27 */ /* 0x000fca00078e00ff */
[----:B------:R-:W-:-:S05]  /*1940*/  @P2 SHF.R.U32.HI R7, RZ, c[0x0][0x2cc], R4 ;  /* 0x0000b300ff072a19 */ /* 0x000fca0000011604 */
[----:B------:R-:W-:-:S05]  /*1950*/  IMAD.IADD R4, R240, 0x1, R7 ;  /* 0x00000001f0047824 */ /* 0x000fca00078e0207 */
[----:B-1----:R-:W-:Y:S01]  /*1960*/  IADD3 R8, R4, c[0x0][0x328], RZ ;  /* 0x0000ca0004087a10 */ /* 0x002fe20007ffe0ff */
        /* <DEDUP_REMOVED lines=11> */
.L_x_1634:
[----:B------:R-:W-:-:S13]  /*1a20*/  ISETP.NE.AND P0, PT, R2, 0x1, PT ;  /* 0x000000010200780c */ /* 0x000fda0003f05270 */
[----:B------:R-:W-:-:S05]  /*1a30*/  @P0 IMAD.HI.U32 R4, R3, c[0x0][0x330], RZ ;  /* 0x0000cc0003040a27 */ /* 0x000fca00078e00ff */
[----:B------:R-:W-:Y:S02]  /*1a40*/  @P0 SHF.R.U32.HI R3, RZ, c[0x0][0x334], R4 ;  /* 0x0000cd00ff030a19 */ /* 0x000fe40000011604 */
.L_x_1635:
[----:B------:R-:W-:Y:S05]  /*1a50*/  BSYNC B0 ;  /* 0x0000000000007941 */ /* 0x000fea0003800000 */
.L_x_1633:
[----:B------:R-:W-:-:S05]  /*1a60*/  IMAD R3, R3, R2, c[0x0][0x32c] ;  /* 0x0000cb0003037624 */ /* 0x000fca00078e0202 */
[----:B------:R-:W-:-:S04]  /*1a70*/  IMNMX R8, R8, R3, PT ;  /* 0x0000000308087217 */ /* 0x000fc80003800200 */
.L_x_1632:
[----:B------:R-:W-:Y:S01]  /*1a80*/  IADD3 R8, R8, 0x3f, RZ ;  /* 0x0000003f08087810 */ /* 0x000fe20007ffe0ff */
[----:B------:R-:W-:Y:S01]  /*1a90*/  @P2 IMAD.HI.U32 R3, R193, c[0x0][0x2c8], RZ ;  /* 0x0000b200c1032a27 */ /* 0x000fe200078e00ff */
[C---:B------:R-:W-:Y:S02]  /*1aa0*/  IADD3 R10, R227.reuse, 0x3f, RZ ;  /* 0x0000003fe30a7810 */ /* 0x040fe40007ffe0ff */
[----:B------:R-:W-:Y:S01]  /*1ab0*/  SHF.R.S32.HI R7, RZ, 0x1f, R8 ;  /* 0x0000001fff077819 */ /* 0x000fe20000011408 */
[----:B------:R-:W-:Y:S01]  /*1ac0*/  IMAD.MOV.U32 R4, RZ, RZ, R193 ;  /* 0x000000ffff047224 */ /* 0x000fe200078e00c1 */
[----:B------:R-:W-:Y:S02]  /*1ad0*/  SHF.R.S32.HI R9, RZ, 0x1f, R10 ;  /* 0x0000001fff097819 */ /* 0x000fe4000001140a */
[----:B------:R-:W-:Y:S01]  /*1ae0*/  @P2 SHF.R.U32.HI R4, RZ, c[0x0][0x2cc], R3 ;  /* 0x0000b300ff042a19 */ /* 0x000fe20000011603 */
[----:B------:R-:W-:Y:S01]  /*1af0*/  IMAD.IADD R3, R227, 0x1, -R228 ;  /* 0x00000001e3037824 */ /* 0x000fe200078e0ae4 */
[----:B------:R-:W-:-:S02]  /*1b00*/  LEA.HI R7, R7, R8, RZ, 0x6 ;  /* 0x0000000807077211 */ /* 0x000fc400078f30ff */
[----:B------:R-:W-:Y:S01]  /*1b10*/  LEA.HI R9, R9, R10, RZ, 0x6 ;  /* 0x0000000a09097211 */ /* 0x000fe200078f30ff */
[----:B------:R-:W-:Y:S01]  /*1b20*/  IMAD.IADD R4, R3, 0x1, R4 ;  /* 0x0000000103047824 */ /* 0x000fe200078e0204 */
[----:B------:R-:W-:Y:S02]  /*1b30*/  SHF.R.S32.HI R133, RZ, 0x6, R7 ;  /* 0x00000006ff857819 */ /* 0x000fe40000011407 */
[----:B------:R-:W-:Y:S02]  /*1b40*/  SHF.R.S32.HI R8, RZ, 0x6, R9 ;  /* 0x00000006ff087819 */ /* 0x000fe40000011409 */
        /* <DEDUP_REMOVED lines=12> */
.L_x_1638:
[----:B------:R-:W-:-:S13]  /*1c10*/  ISETP.NE.AND P0, PT, R2, 0x1, PT ;  /* 0x000000010200780c */ /* 0x000fda0003f05270 */
[----:B------:R-:W-:-:S05]  /*1c20*/  @P0 IMAD.HI.U32 R2, R4, c[0x0][0x330], RZ ;  /* 0x0000cc0004020a27 */ /* 0x000fca00078e00ff */
[----:B------:R-:W-:Y:S02]  /*1c30*/  @P0 SHF.R.U32.HI R4, RZ, c[0x0][0x334], R2 ;  /* 0x0000cd00ff040a19 */ /* 0x000fe40000011602 */
.L_x_1639:
[----:B------:R-:W-:Y:S05]  /*1c40*/  BSYNC B0 ;  /* 0x0000000000007941 */ /* 0x000fea0003800000 */
.L_x_1637:
[----:B------:R-:W-:-:S05]  /*1c50*/  IMAD R4, R4, c[0x0][0x32c], RZ ;  /* 0x0000cb0004047a24 */ /* 0x000fca00078e02ff */
[----:B------:R-:W-:-:S04]  /*1c60*/  IMNMX R7, R7, R4, !PT ;  /* 0x0000000407077217 */ /* 0x000fc80007800200 */
.L_x_1636:
[----:B------:R-:W-:Y:S01]  /*1c70*/  SHF.R.S32.HI R2, RZ, 0x1f, R7 ;  /* 0x0000001fff027819 */ /* 0x000fe20000011407 */
[----:B------:R-:W-:Y:S01]  /*1c80*/  BSSY B0, `(.L_x_1640) ;  /* 0x0000029000007945 */ /* 0x000fe20003800000 */
[----:B------:R-:W-:Y:S02]  /*1c90*/  LOP3.LUT R231, R194, 0xff0000, RZ, 0xc0, !PT ;  /* 0x00ff0000c2e77812 */ /* 0x000fe400078ec0ff */
[----:B------:R-:W-:Y:S01]  /*1ca0*/  LEA.HI R2, R2, R7, RZ, 0x6 ;  /* 0x0000000702027211 */ /* 0x000fe200078f30ff */
[----:B------:R-:W-:-:S03]  /*1cb0*/  IMAD.MOV.U32 R7, RZ, RZ, RZ ;  /* 0x000000ffff077224 */ /* 0x000fc600078e00ff */
[----:B------:R-:W-:Y:S02]  /*1cc0*/  SHF.R.S32.HI R230, RZ, 0x6, R2 ;  /* 0x00000006ffe67819 */ /* 0x000fe40000011402 */
[----:B------:R-:W-:Y:S02]  /*1cd0*/  LOP3.LUT R2, R194, 0xff000000, RZ, 0xc0, !PT ;  /* 0xff000000c2027812 */ /* 0x000fe400078ec0ff */
[----:B------:R-:W-:Y:S02]  /*1ce0*/  IMNMX R230, RZ, R230, !PT ;  /* 0x000000e6ffe67217 */ /* 0x000fe40007800200 */
[----:B------:R-:W-:Y:S02]  /*1cf0*/  SHF.R.U32.HI R2, RZ, 0x8, R2 ;  /* 0x00000008ff027819 */ /* 0x000fe40000011602 */
[----:B------:R-:W-:Y:S02]  /*1d00*/  ISETP.GT.AND P0, PT, R133, R230, PT ;  /* 0x000000e68500720c */ /* 0x000fe40003f04270 */
[----:B------:R-:W-:-:S04]  /*1d10*/  LEA.HI R231, R231, R2, RZ, 0x10 ;  /* 0x00000002e7e77211 */ /* 0x000fc800078f80ff */
[----:B------:R-:W-:Y:S02]  /*1d20*/  LOP3.LUT R232, R231, 0xff, RZ, 0xc0, !PT ;  /* 0x000000ffe7e87812 */ /* 0x000fe400078ec0ff */
[----:B------:R-:W-:-:S05]  /*1d30*/  SHF.R.U32.HI R231, RZ, 0x10, R231 ;  /* 0x00000010ffe77819 */ /* 0x000fca00000116e7 */
[----:B------:R-:W-:Y:S05]  /*1d40*/  @!P0 BRA `(.L_x_1641) ;  /* 0x000001c000008947 */ /* 0x000fea0003800000 */
[----:B------:R-:W-:-:S04]  /*1d50*/  ISETP.NE.AND P0, PT, R231, RZ, PT ;  /* 0x000000ffe700720c */ /* 0x000fc80003f05270 */
[----:B------:R-:W-:-:S04]  /*1d60*/  SEL R8, R231, c[0x0][0x338], P0 ;  /* 0x0000ce00e7087a07 */ /* 0x000fc80000000000 */
[-C--:B------:R-:W-:Y:S02]  /*1d70*/  IABS R9, R8.reuse ;  /* 0x0000000800097213 */ /* 0x080fe40000000000 */
[----:B------:R-:W-:Y:S02]  /*1d80*/  IADD3 R11, R8, -0x1, R133 ;  /* 0xffffffff080b7810 */ /* 0x000fe40007ffe085 */
[----:B------:R-:W1:Y:S01]  /*1d90*/  I2F.RP R10, R9 ;  /* 0x00000009000a7306 */ /* 0x000e620000209400 */
[----:B------:R-:W-:Y:S02]  /*1da0*/  IABS R2, R8 ;  /* 0x0000000800027213 */ /* 0x000fe40000000000 */
[----:B------:R-:W-:-:S03]  /*1db0*/  IMAD.IADD R11, R11, 0x1, -R230 ;  /* 0x000000010b0b7824 */ /* 0x000fc600078e0ae6 */
        /* <DEDUP_REMOVED lines=21> */
.L_x_1641:
[----:B------:R-:W-:Y:S05]  /*1f10*/  BSYNC B0 ;  /* 0x0000000000007941 */ /* 0x000fea0003800000 */
.L_x_1640:
[----:B------:R-:W-:Y:S01]  /*1f20*/  IMAD R230, R232, R7, R230 ;  /* 0x00000007e8e67224 */ /* 0x000fe200078e02e6 */
[----:B------:R-:W-:Y:S01]  /*1f30*/  MOV R2, RZ ;  /* 0x000000ff00027202 */ /* 0x000fe20000000f00 */
[----:B------:R-:W-:Y:S01]  /*1f40*/  CS2R R98, SRZ ;  /* 0x0000000000627805 */ /* 0x000fe2000001ff00 */
[----:B------:R-:W-:Y:S01]  /*1f50*/  CS2R R96, SRZ ;  /* 0x0000000000607805 */ /* 0x000fe2000001ff00 */
[--C-:B------:R-:W-:Y:S01]  /*1f60*/  IMAD.IADD R4, R230, 0x1, R7.reuse ;  /* 0x00000001e6047824 */ /* 0x100fe200078e0207 */
[----:B------:R-:W-:Y:S01]  /*1f70*/  PRMT R7, RZ, 0x7610, R7 ;  /* 0x00007610ff077816 */ /* 0x000fe20000000007 */
        /* <DEDUP_REMOVED lines=53> */
[----:B------:R1:W2:Y:S01]  /*22d0*/  @P3 LDG.E R2, [R8.64] ;  /* 0x0000000808023981 */ /* 0x0002a2000c1e1900 */
[----:B------:R-:W-:Y:S01]  /*22e0*/  SHF.R.S32.HI R12, RZ, 0x1f, R5 ;  /* 0x0000001fff0c7819 */ /* 0x000fe20000011405 */
[----:B------:R-:W-:Y:S01]  /*22f0*/  IMAD.WIDE.U32 R10, R5, c[0x0][0x178], RZ ;  /* 0x00005e00050a7a25 */ /* 0x000fe200078e00ff */
[----:B------:R-:W-:Y:S02]  /*2300*/  LEA R0, R214, R215, 0x5 ;  /* 0x000000d7d6007211 */ /* 0x000fe400078e28ff */
[----:B------:R-:W-:Y:S01]  /*2310*/  ISETP.GE.AND P6, PT, R204, c[0x0][0x198], PT ;  /* 0x00006600cc007a0c */ /* 0x000fe20003fc6270 */
[----:B------:R-:W-:Y:S01]  /*2320*/  IMAD R12, R12, c[0x0][0x178], RZ ;  /* 0x00005e000c0c7a24 */ /* 0x000fe200078e02ff */
[----:B------:R-:W-:-:S03]  /*2330*/  IADD3 R0, R193, R0, RZ ;  /* 0x00000000c1007210 */ /* 0x000fc60007ffe0ff */
[----:B------:R-:W-:Y:S01]  /*2340*/  IMAD R12, R5, c[0x0][0x17c], R12 ;  /* 0x00005f00050c7a24 */ /* 0x000fe200078e020c */
[----:B------:R-:W-:Y:S01]  /*2350*/  MOV R4, R0 ;  /* 0x0000000000047202 */ /* 0x000fe20000000f00 */
[----:B------:R-:W-:-:S03]  /*2360*/  @P2 IMAD.HI.U32 R5, R0, c[0x0][0x2c8], RZ ;  /* 0x0000b20000052a27 */ /* 0x000fc600078e00ff */
[----:B------:R-:W-:Y:S01]  /*2370*/  IADD3 R13, R11, R12, RZ ;  /* 0x0000000c0b0d7210 */ /* 0x000fe20007ffe0ff */
[----:B------:R-:W-:Y:S01]  /*2380*/  IMAD.MOV.U32 R12, RZ, RZ, R10 ;  /* 0x000000ffff0c7224 */ /* 0x000fe200078e000a */
[----:B------:R-:W-:Y:S02]  /*2390*/  SHF.R.S32.HI R10, RZ, 0x1f, R195 ;  /* 0x0000001fff0a7819 */ /* 0x000fe400000114c3 */
[----:B------:R-:W-:Y:S01]  /*23a0*/  @P2 SHF.R.U32.HI R4, RZ, c[0x0][0x2cc], R5 ;  /* 0x0000b300ff042a19 */ /* 0x000fe20000011605 */
[----:B------:R-:W-:Y:S01]  /*23b0*/  IMAD.WIDE.U32 R12, R226, c[0x0][0x1b8], R12 ;  /* 0x00006e00e20c7a25 */ /* 0x000fe200078e000c */
[----:B------:R-:W-:Y:S02]  /*23c0*/  SEL R5, R10, RZ, !P5 ;  /* 0x000000ff0a057207 */ /* 0x000fe40006800000 */
[----:B------:R-:W-:Y:S01]  /*23d0*/  IADD3 R11, R215, R193, RZ ;  /* 0x000000c1d70b7210 */ /* 0x000fe20007ffe0ff */
[----:B------:R-:W-:Y:S01]  /*23e0*/  IMAD R13, R226, c[0x0][0x1bc], R13 ;  /* 0x00006f00e20d7a24 */ /* 0x000fe200078e020d */
[----:B-1----:R-:W-:Y:S01]  /*23f0*/  SHF.R.S32.HI R8, RZ, 0x1f, R6 ;  /* 0x0000001fff087819 */ /* 0x002fe20000011406 */
[----:B------:R-:W-:Y:S01]  /*2400*/  IMAD R5, R5, c[0x0][0x1c0], RZ ;  /* 0x0000700005057a24 */ /* 0x000fe200078e02ff */
[----:B------:R-:W-:-:S02]  /*2410*/  IADD3 R9, P0, R215, R6, RZ ;  /* 0x00000006d7097210 */ /* 0x000fc40007f1e0ff */
[----:B------:R-:W-:Y:S02]  /*2420*/  SEL R6, R195, RZ, !P5 ;  /* 0x000000ffc3067207 */ /* 0x000fe40006800000 */
[----:B------:R-:W-:Y:S01]  /*2430*/  LEA.HI.X.SX32 R7, R215, R8, 0x1, P0 ;  /* 0x00000008d7077211 */ /* 0x000fe200000f0eff */
[----:B------:R-:W-:Y:S01]  /*2440*/  IMAD.WIDE.U32 R16, R9, c[0x0][0x1e0], R218 ;  /* 0x0000780009107a25 */ /* 0x000fe200078e00da */
[----:B------:R-:W-:Y:S02]  /*2450*/  ISETP.GE.AND P0, PT, R218, c[0x0][0x198], PT ;  /* 0x00006600da007a0c */ /* 0x000fe40003f06270 */
[----:B------:R-:W-:Y:S01]  /*2460*/  ISETP.GE.AND P5, PT, R203, c[0x0][0x198], PT ;  /* 0x00006600cb007a0c */ /* 0x000fe20003fa6270 */
[C---:B------:R-:W-:Y:S02]  /*2470*/  IMAD R5, R6.reuse, c[0x0][0x1c4], R5 ;  /* 0x0000710006057a24 */ /* 0x040fe400078e0205 */
[----:B------:R-:W-:Y:S01]  /*2480*/  IMAD.WIDE.U32 R12, R6, c[0x0][0x1c0], R12 ;  /* 0x00007000060c7a25 */ /* 0x000fe200078e000c */
[----:B------:R-:W-:-:S03]  /*2490*/  SHF.R.S32.HI R6, RZ, 0x1f, R4 ;  /* 0x0000001fff067819 */ /* 0x000fc60000011404 */
[C---:B------:R-:W-:Y:S02]  /*24a0*/  IMAD R8, R7.reuse, c[0x0][0x1e0], RZ ;  /* 0x0000780007087a24 */ /* 0x040fe400078e02ff */
[----:B------:R-:W-:Y:S02]  /*24b0*/  IMAD R7, R7, c[0x0][0x208], RZ ;  /* 0x0000820007077a24 */ /* 0x000fe400078e02ff */
[----:B------:R-:W-:Y:S02]  /*24c0*/  IMAD.IADD R13, R13, 0x1, R5 ;  /* 0x000000010d0d7824 */ /* 0x000fe400078e0205 */
[----:B------:R-:W-:-:S04]  /*24d0*/  IMAD.WIDE.U32 R14, R9, c[0x0][0x208], R218 ;  /* 0x00008200090e7a25 */ /* 0x000fc800078e00da */
[C---:B------:R-:W-:Y:S02]  /*24e0*/  IMAD R8, R9.reuse, c[0x0][0x1e4], R8 ;  /* 0x0000790009087a24 */ /* 0x040fe400078e0208 */
[----:B------:R-:W-:Y:S01]  /*24f0*/  IMAD R7, R9, c[0x0][0x20c], R7 ;  /* 0x0000830009077a24 */ /* 0x000fe200078e0207 */
[----:B------:R-:W-:Y:S01]  /*2500*/  IADD3 R9, -R4, RZ, RZ ;  /* 0x000000ff04097210 */ /* 0x000fe20007ffe1ff */
[----:B------:R-:W-:Y:S01]  /*2510*/  IMAD R5, R6, c[0x0][0x1b0], RZ ;  /* 0x00006c0006057a24 */ /* 0x000fe200078e02ff */
[----:B------:R-:W-:Y:S01]  /*2520*/  IADD3 R17, R17, R8, RZ ;  /* 0x0000000811117210 */ /* 0x000fe20007ffe0ff */
[----:B------:R-:W-:Y:S01]  /*2530*/  IMAD.WIDE.U32 R12, R4, c[0x0][0x1b0], R12 ;  /* 0x00006c00040c7a25 */ /* 0x000fe200078e000c */
[----:B------:R-:W-:-:S03]  /*2540*/  IADD3 R15, R15, R7, RZ ;  /* 0x000000070f0f7210 */ /* 0x000fc60007ffe0ff */
[----:B------:R-:W-:Y:S02]  /*2550*/  IMAD R5, R4, c[0x0][0x1b4], R5 ;  /* 0x00006d0004057a24 */ /* 0x000fe400078e0205 */
[----:B------:R-:W-:Y:S02]  /*2560*/  IMAD R7, R9, c[0x0][0x2c4], R0 ;  /* 0x0000b10009077a24 */ /* 0x000fe400078e0200 */
[C---:B------:R-:W-:Y:S01]  /*2570*/  IMAD.WIDE.U32 R236, R226.reuse, c[0x0][0x1e8], R16 ;  /* 0x00007a00e2ec7a25 */ /* 0x040fe200078e0010 */
[----:B------:R-:W-:Y:S02]  /*2580*/  IADD3 R13, R13, R5, RZ ;  /* 0x000000050d0d7210 */ /* 0x000fe40007ffe0ff */
[----:B------:R-:W-:Y:S01]  /*2590*/  SHF.R.S32.HI R0, RZ, 0x1f, R7 ;  /* 0x0000001fff007819 */ /* 0x000fe20000011407 */
[----:B------:R-:W-:Y:S01]  /*25a0*/  IMAD.WIDE.U32 R234, R226, c[0x0][0x210], R14 ;  /* 0x00008400e2ea7a25 */ /* 0x000fe200078e000e */
[----:B------:R-:W-:-:S03]  /*25b0*/  P2R R14, PR, RZ, 0x1 ;  /* 0x00000001ff0e7803 */ /* 0x000fc60000000000 */
[----:B------:R-:W-:Y:S02]  /*25c0*/  IMAD R0, R0, c[0x0][0x1a8], RZ ;  /* 0x00006a0000007a24 */ /* 0x000fe400078e02ff */
[C---:B------:R-:W-:Y:S02]  /*25d0*/  IMAD R237, R226.reuse, c[0x0][0x1ec], R237 ;  /* 0x00007b00e2ed7a24 */ /* 0x040fe400078e02ed */
[C---:B------:R-:W-:Y:S02]  /*25e0*/  IMAD R9, R7.reuse, c[0x0][0x1ac], R0 ;  /* 0x00006b0007097a24 */ /* 0x040fe400078e0200 */
[----:B------:R-:W-:Y:S02]  /*25f0*/  IMAD R235, R226, c[0x0][0x214], R235 ;  /* 0x00008500e2eb7a24 */ /* 0x000fe400078e02eb */
[----:B------:R-:W-:-:S05]  /*2600*/  IMAD.WIDE.U32 R6, R7, c[0x0][0x1a8], R12 ;  /* 0x00006a0007067a25 */ /* 0x000fca00078e000c */
[----:B------:R-:W-:Y:S02]  /*2610*/  LEA R12, P0, R6, c[0x0][0x160], 0x1 ;  /* 0x00005800060c7a11 */ /* 0x000fe400078008ff */
[----:B--2---:R-:W-:Y:S01]  /*2620*/  @P3 SHF.R.S32.HI R5, RZ, 0x1f, R2 ;  /* 0x0000001fff053819 */ /* 0x004fe20000011402 */
[----:B------:R-:W-:Y:S01]  /*2630*/  @!P3 IMAD.MOV.U32 R5, RZ, RZ, R10 ;  /* 0x000000ffff05b224 */ /* 0x000fe200078e000a */
[----:B------:R-:W-:Y:S02]  /*2640*/  @P3 MOV R4, R2 ;  /* 0x0000000200043202 */ /* 0x000fe40000000f00 */
[----:B------:R-:W-:Y:S02]  /*2650*/  @!P3 MOV R4, R195 ;  /* 0x000000c30004b202 */ /* 0x000fe40000000f00 */
[----:B------:R-:W-:Y:S02]  /*2660*/  SEL R5, R5, RZ, !P4 ;  /* 0x000000ff05057207 */ /* 0x000fe40006000000 */
[----:B------:R-:W-:-:S02]  /*2670*/  SEL R0, R4, RZ, !P4 ;  /* 0x000000ff04007207 */ /* 0x000fc40006000000 */
[----:B------:R-:W-:Y:S01]  /*2680*/  IADD3 R10, R7, R9, RZ ;  /* 0x00000009070a7210 */ /* 0x000fe20007ffe0ff */
[----:B------:R-:W-:Y:S01]  /*2690*/  IMAD R229, R5, c[0x0][0x1f0], RZ ;  /* 0x00007c0005e57a24 */ /* 0x000fe200078e02ff */
[----:B------:R-:W-:Y:S01]  /*26a0*/  ISETP.GE.AND P3, PT, R203, c[0x0][0x1d4], PT ;  /* 0x00007500cb007a0c */ /* 0x000fe20003f66270 */
[----:B------:R-:W-:Y:S01]  /*26b0*/  IMAD R5, R5, c[0x0][0x218], RZ ;  /* 0x0000860005057a24 */ /* 0x000fe200078e02ff */
[----:B------:R-:W-:Y:S01]  /*26c0*/  LEA.HI.X R10, R6, c[0x0][0x164], R10, 0x1, P0 ;  /* 0x00005900060a7a11 */ /* 0x000fe200000f0c0a */
[----:B------:R-:W-:Y:S01]  /*26d0*/  IMAD.WIDE.U32 R236, R0, c[0x0][0x1f0], R236 ;  /* 0x00007c0000ec7a25 */ /* 0x000fe200078e00ec */
[----:B------:R-:W-:-:S03]  /*26e0*/  IADD3 R9, R133, -0x1, RZ ;  /* 0xffffffff85097810 */ /* 0x000fc60007ffe0ff */
[----:B------:R-:W-:-:S04]  /*26f0*/  IMAD.WIDE.U32 R234, R0, c[0x0][0x218], R234 ;  /* 0x0000860000ea7a25 */ /* 0x000fc800078e00ea */
[C---:B------:R-:W-:Y:S02]  /*2700*/  IMAD R229, R0.reuse, c[0x0][0x1f4], R229 ;  /* 0x00007d0000e57a24 */ /* 0x040fe400078e02e5 */
[----:B------:R-:W-:-:S03]  /*2710*/  IMAD R5, R0, c[0x0][0x21c], R5 ;  /* 0x0000870000057a24 */ /* 0x000fc600078e0205 */
[----:B------:R-:W-:Y:S02]  /*2720*/  IADD3 R229, R237, R229, RZ ;  /* 0x000000e5ede57210 */ /* 0x000fe40007ffe0ff */
[----:B------:R-:W-:Y:S01]  /*2730*/  IADD3 R194, R235, R5, RZ ;  /* 0x00000005ebc27210 */ /* 0x000fe20007ffe0ff */
[----:B------:R-:W-:Y:S05]  /*2740*/  BRA.DIV ~URZ, `(.L_x_1643) ;  /* 0x000115c27f007947 */ /* 0x000fea000b800000 */
[----:B------:R1:W2:Y:S02]  /*2750*/  SHFL.IDX PT, R13, R10, RZ, 0x181f ;  /* 0x00181fff0a0d7589 */ /* 0x0002a400000e0000 */
.L_x_1766:
[----:B------:R-:W-:Y:S05]  /*2760*/  BRA.DIV ~URZ, `(.L_x_1644) ;  /* 0x000116127f007947 */ /* 0x000fea000b800000 */
[----:B------:R3:W4:Y:S02]  /*2770*/  SHFL.IDX PT, R2, R12, RZ, 0x181f ;  /* 0x00181fff0c027589 */ /* 0x00072400000e0000 */
.L_x_1767:
[----:B------:R-:W-:Y:S01]  /*2780*/  IMAD R8, R228, c[0x0][0x2c4], RZ ;  /* 0x0000b100e4087a24 */ /* 0x000fe200078e02ff */
[----:B------:R-:W-:Y:S04]  /*2790*/  BSSY B0, `(.L_x_1645) ;  /* 0x0000010000007945 */ /* 0x000fe80003800000 */
[----:B------:R-:W-:-:S13]  /*27a0*/  ISETP.GE.AND P0, PT, R11, R8, PT ;  /* 0x000000080b00720c */ /* 0x000fda0003f06270 */
[----:B------:R-:W-:Y:S05]  /*27b0*/  @P0 BRA `(.L_x_1646) ;  /* 0x000000d000000947 */ /* 0x000fea0003800000 */
[-C--:B----4-:R-:W-:Y:S02]  /*27c0*/  LEA R6, P0, R218, R2.reuse, 0x1 ;  /* 0x00000002da067211 */ /* 0x090fe400078008ff */
[----:B------:R-:W-:Y:S02]  /*27d0*/  ISETP.NE.AND P4, PT, R14, RZ, PT ;  /* 0x000000ff0e00720c */ /* 0x000fe40003f85270 */
[----:B--2---:R-:W-:Y:S02]  /*27e0*/  LEA.HI.X R7, R218, R13, R219, 0x1, P0 ;  /* 0x0000000dda077211 */ /* 0x004fe400000f0cdb */
[----:B------:R-:W-:-:S04]  /*27f0*/  LEA R4, P0, R204, R2, 0x1 ;  /* 0x00000002cc047211 */ /* 0x000fc800078008ff */
[----:B------:R-:W-:Y:S02]  /*2800*/  LEA.HI.X R5, R204, R13, R199, 0x1, P0 ;  /* 0x0000000dcc057211 */ /* 0x000fe400000f0cc7 */
[----:B------:R-:W-:-:S03]  /*2810*/  LEA R16, P0, R203, R2, 0x1 ;  /* 0x00000002cb107211 */ /* 0x000fc600078008ff */
[----:B------:R-:W-:Y:S01]  /*2820*/  @!PT LDS RZ, [RZ] ;  /* 0x00000000fffff984 */ /* 0x000fe20000000800 */
[----:B------:R-:W-:Y:S01]  /*2830*/  @!PT LDS RZ, [RZ] ;  /* 0x00000000fffff984 */ /* 0x000fe20000000800 */
[----:B------:R-:W-:Y:S01]  /*2840*/  @!PT LDS RZ, [RZ] ;  /* 0x00000000fffff984 */ /* 0x000fe20000000800 */
[----:B------:R2:W-:Y:S01]  /*2850*/  LDGSTS.E.BYPASS.LTC128B.128 [R208+0x18100], [R6.64], !P4 ;  /* 0x1810000006d07fae */ /* 0x0005e2000e101d48 */
[----:B------:R-:W-:-:S03]  /*2860*/  LEA.HI.X R17, R203, R13, R198, 0x1, P0 ;  /* 0x0000000dcb117211 */ /* 0x000fc600000f0cc6 */
[----:B------:R2:W-:Y:S04]  /*2870*/  LDGSTS.E.BYPASS.LTC128B.128 [R208+0x1c100], [R4.64], !P6 ;  /* 0x1c10000004d07fae */ /* 0x0005e8000f101d48 */
[----:B------:R2:W-:Y:S02]  /*2880*/  LDGSTS.E.BYPASS.LTC128B.128 [R208+0x20100], [R16.64], !P5 ;  /* 0x2010000010d07fae */ /* 0x0005e4000e901d48 */
.L_x_1646:
[----:B------:R-:W-:Y:S05]  /*2890*/  BSYNC B0 ;  /* 0x0000000000007941 */ /* 0x000fea0003800000 */
.L_x_1645:
[----:B------:R-:W-:Y:S05]  /*28a0*/  BRA.DIV ~URZ, `(.L_x_1647) ;  /* 0x000115327f007947 */ /* 0x000fea000b800000 */
[----:B--2---:R2:W1:Y:S04]  /*28b0*/  SHFL.IDX PT, R13, R10, 0x1, 0x181f ;  /* 0x00381f000a0d7f89 */ /* 0x00446800000e0000 */
[----:B----4-:R2:W4:Y:S02]  /*28c0*/  SHFL.IDX PT, R2, R12, 0x1, 0x181f ;  /* 0x00381f000c027f89 */ /* 0x01052400000e0000 */
.L_x_1768:
[----:B------:R-:W-:Y:S01]  /*28d0*/  IADD3 R5, R11, 0x20, RZ ;  /* 0x000000200b057810 */ /* 0x000fe20007ffe0ff */
[----:B------:R-:W-:Y:S03]  /*28e0*/  BSSY B0, `(.L_x_1648) ;  /* 0x0000010000007945 */ /* 0x000fe60003800000 */
[----:B------:R-:W-:-:S13]  /*28f0*/  ISETP.GE.AND P0, PT, R5, R8, PT ;  /* 0x000000080500720c */ /* 0x000fda0003f06270 */
[----:B------:R-:W-:Y:S05]  /*2900*/  @P0 BRA `(.L_x_1649) ;  /* 0x000000d000000947 */ /* 0x000fea0003800000 */
[-C--:B----4-:R-:W-:Y:S02]  /*2910*/  LEA R6, P0, R218, R2.reuse, 0x1 ;  /* 0x00000002da067211 */ /* 0x090fe400078008ff */
[----:B------:R-:W-:Y:S02]  /*2920*/  ISETP.NE.AND P4, PT, R14, RZ, PT ;  /* 0x000000ff0e00720c */ /* 0x000fe40003f85270 */
[----:B-1----:R-:W-:Y:S02]  /*2930*/  LEA.HI.X R7, R218, R13, R219, 0x1, P0 ;  /* 0x0000000dda077211 */ /* 0x002fe400000f0cdb */
        /* <DEDUP_REMOVED lines=10> */
.L_x_1649:
[----:B------:R-:W-:Y:S05]  /*29e0*/  BSYNC B0 ;  /* 0x0000000000007941 */ /* 0x000fea0003800000 */
.L_x_1648:
[----:B------:R-:W-:Y:S05]  /*29f0*/  BRA.DIV ~URZ, `(.L_x_1650) ;  /* 0x000114a27f007947 */ /* 0x000fea000b800000 */
[----:B-1----:R1:W2:Y:S02]  /*2a00*/  SHFL.IDX PT, R13, R10, 0x2, 0x181f ;  /* 0x00581f000a0d7f89 */ /* 0x0022a400000e0000 */
.L_x_1769:
[----:B------:R-:W-:Y:S05]  /*2a10*/  BRA.DIV ~URZ, `(.L_x_1651) ;  /* 0x000114f27f007947 */ /* 0x000fea000b800000 */
[----:B----4-:R4:W1:Y:S02]  /*2a20*/  SHFL.IDX PT, R2, R12, 0x2, 0x181f ;  /* 0x00581f000c027f89 */ /* 0x01086400000e0000 */
.L_x_1770:
[----:B------:R-:W-:Y:S01]  /*2a30*/  IADD3 R5, R11, 0x40, RZ ;  /* 0x000000400b057810 */ /* 0x000fe20007ffe0ff */
[----:B------:R-:W-:Y:S03]  /*2a40*/  BSSY B0, `(.L_x_1652) ;  /* 0x0000010000007945 */ /* 0x000fe60003800000 */
[----:B------:R-:W-:-:S13]  /*2a50*/  ISETP.GE.AND P0, PT, R5, R8, PT ;  /* 0x000000080500720c */ /* 0x000fda0003f06270 */
[----:B------:R-:W-:Y:S05]  /*2a60*/  @P0 BRA `(.L_x_1653) ;  /* 0x000000d000000947 */ /* 0x000fea0003800000 */
[-C--:B-1----:R-:W-:Y:S02]  /*2a70*/  LEA R6, P0, R218, R2.reuse, 0x1 ;  /* 0x00000002da067211 */ /* 0x082fe400078008ff */
        /* <DEDUP_REMOVED lines=12> */
.L_x_1653:
[----:B------:R-:W-:Y:S05]  /*2b40*/  BSYNC B0 ;  /* 0x0000000000007941 */ /* 0x000fea0003800000 */
.L_x_1652:
[----:B------:R-:W-:Y:S05]  /*2b50*/  BRA.DIV ~URZ, `(.L_x_1654) ;  /* 0x000114127f007947 */ /* 0x000fea000b800000 */
[----:B--2---:R2:W3:Y:S04]  /*2b60*/  SHFL.IDX PT, R13, R10, 0x3, 0x181f ;  /* 0x00781f000a0d7f89 */ /* 0x0044e800000e0000 */
[----:B-1----:R2:W1:Y:S02]  /*2b70*/  SHFL.IDX PT, R2, R12, 0x3, 0x181f ;  /* 0x00781f000c027f89 */ /* 0x00246400000e0000 */
.L_x_1771:
[----:B------:R-:W-:-:S04]  /*2b80*/  IADD3 R11, R11, 0x60, RZ ;  /* 0x000000600b0b7810 */ /* 0x000fc80007ffe0ff */
[----:B------:R-:W-:-:S13]  /*2b90*/  ISETP.GE.AND P4, PT, R11, R8, PT ;  /* 0x000000080b00720c */ /* 0x000fda0003f86270 */
[----:B-1----:R-:W-:-:S04]  /*2ba0*/  @!P4 LEA R6, P0, R218, R2, 0x1 ;  /* 0x00000002da06c211 */ /* 0x002fc800078008ff */
[----:B---3--:R-:W-:Y:S02]  /*2bb0*/  @!P4 LEA.HI.X R7, R218, R13, R219, 0x1, P0 ;  /* 0x0000000dda07c211 */ /* 0x008fe400000f0cdb */
[----:B------:R-:W-:-:S04]  /*2bc0*/  @!P4 LEA R4, P0, R204, R2, 0x1 ;  /* 0x00000002cc04c211 */ /* 0x000fc800078008ff */
[----:B------:R-:W-:Y:S02]  /*2bd0*/  @!P4 LEA.HI.X R5, R204, R13, R199, 0x1, P0 ;  /* 0x0000000dcc05c211 */ /* 0x000fe400000f0cc7 */
[----:B--2---:R-:W-:-:S04]  /*2be0*/  @!P4 LEA R10, P0, R203, R2, 0x1 ;  /* 0x00000002cb0ac211 */ /* 0x004fc800078008ff */
[----:B------:R-:W-:Y:S02]  /*2bf0*/  @!P4 LEA.HI.X R11, R203, R13, R198, 0x1, P0 ;  /* 0x0000000dcb0bc211 */ /* 0x000fe400000f0cc6 */
[----:B------:R-:W-:-:S13]  /*2c00*/  ISETP.NE.AND P0, PT, R14, RZ, PT ;  /* 0x000000ff0e00720c */ /* 0x000fda0003f05270 */
[----:B------:R-:W-:Y:S01]  /*2c10*/  @!PT LDS RZ, [RZ] ;  /* 0x00000000fffff984 */ /* 0x000fe20000000800 */
[----:B------:R-:W-:Y:S01]  /*2c20*/  @!PT LDS RZ, [RZ] ;  /* 0x00000000fffff984 */ /* 0x000fe20000000800 */
[----:B------:R-:W-:Y:S01]  /*2c30*/  @!PT LDS RZ, [RZ] ;  /* 0x00000000fffff984 */ /* 0x000fe20000000800 */
[----:B------:R1:W-:Y:S04]  /*2c40*/  @!P4 LDGSTS.E.BYPASS.LTC128B.128 [R208+0x1b100], [R6.64], !P0 ;  /* 0x1b10000006d0cfae */ /* 0x0003e8000c101d48 */
[----:B------:R1:W-:Y:S04]  /*2c50*/  @!P4 LDGSTS.E.BYPASS.LTC128B.128 [R208+0x1f100], [R4.64], !P6 ;  /* 0x1f10000004d0cfae */ /* 0x0003e8000f101d48 */
[----:B------:R1:W-:Y:S04]  /*2c60*/  @!P4 LDGSTS.E.BYPASS.LTC128B.128 [R208+0x23100], [R10.64], !P5 ;  /* 0x231000000ad0cfae */ /* 0x0003e8000e901d48 */
[----:B------:R-:W0:Y:S01]  /*2c70*/  LDGDEPBAR ;  /* 0x00000000000079af */ /* 0x000e220000000000 */
[----:B------:R-:W-:Y:S02]  /*2c80*/  WARPSYNC 0xffffffff ;  /* 0xffffffff00007948 */ /* 0x000fe40003800000 */
[C---:B------:R-:W-:Y:S01]  /*2c90*/  IMAD.SHL.U32 R80, R9.reuse, 0x40, RZ ;  /* 0x0000004009507824 */ /* 0x040fe200078e00ff */
[----:B-1----:R-:W-:Y:S01]  /*2ca0*/  SHF.R.S32.HI R4, RZ, 0x1f, R9 ;  /* 0x0000001fff047819 */ /* 0x002fe20000011409 */
[C---:B------:R-:W-:Y:S01]  /*2cb0*/  IMAD.WIDE.U32 R10, R9.reuse, c[0x0][0x1e0], RZ ;  /* 0x00007800090a7a25 */ /* 0x040fe200078e00ff */
[----:B------:R-:W-:Y:S02]  /*2cc0*/  BAR.SYNC.DEFER_BLOCKING 0x0 ;  /* 0x0000000000007b1d */ /* 0x000fe40000010000 */
[----:B------:R-:W-:Y:S01]  /*2cd0*/  IADD3 R6, -R80, R227, -R215 ;  /* 0x000000e350067210 */ /* 0x000fe20007ffe9d7 */
[----:B------:R-:W-:Y:S01]  /*2ce0*/  IMAD R0, R4, c[0x0][0x1e0], RZ ;  /* 0x0000780004007a24 */ /* 0x000fe200078e02ff */
[----:B------:R-:W-:Y:S01]  /*2cf0*/  LEA R5, P5, R10, R236, 0x6 ;  /* 0x000000ec0a057211 */ /* 0x000fe200078a30ff */
[----:B------:R-:W-:Y:S01]  /*2d00*/  IMAD.MOV.U32 R2, RZ, RZ, 0x20 ;  /* 0x00000020ff027424 */ /* 0x000fe200078e00ff */
[C---:B------:R-:W-:Y:S01]  /*2d10*/  ISETP.GE.AND P6, PT, R6.reuse, 0x1, PT ;  /* 0x000000010600780c */ /* 0x040fe20003fc6270 */
[----:B------:R-:W-:Y:S01]  /*2d20*/  IMAD R0, R9, c[0x0][0x1e4], R0 ;  /* 0x0000790009007a24 */ /* 0x000fe200078e0200 */
[----:B------:R-:W-:Y:S01]  /*2d30*/  ISETP.GE.AND P4, PT, R6, 0x21, PT ;  /* 0x000000210600780c */ /* 0x000fe20003f86270 */
[C---:B----4-:R-:W-:Y:S01]  /*2d40*/  IMAD.WIDE.U32 R12, R2.reuse, c[0x0][0x1e0], RZ ;  /* 0x00007800020c7a25 */ /* 0x050fe200078e00ff */
[----:B------:R-:W-:Y:S01]  /*2d50*/  ULDC.64 UR4, c[0x0][0x208] ;  /* 0x0000820000047ab9 */ /* 0x000fe20000000a00 */
[----:B------:R-:W-:Y:S01]  /*2d60*/  BSSY B0, `(.L_x_1655) ;  /* 0x000004e000007945 */ /* 0x000fe20003800000 */
[----:B------:R-:W-:Y:S01]  /*2d70*/  USHF.L.U32 UR7, UR4, 0x6, URZ ;  /* 0x0000000604077899 */ /* 0x000fe2000800063f */
[----:B------:R-:W-:Y:S01]  /*2d80*/  IMAD.IADD R0, R11, 0x1, R0 ;  /* 0x000000010b007824 */ /* 0x000fe200078e0200 */
[----:B------:R-:W-:Y:S01]  /*2d90*/  UMOV UR6, 0x6 ;  /* 0x0000000600067882 */ /* 0x000fe20000000000 */
[----:B------:R-:W-:Y:S01]  /*2da0*/  IMAD R7, R2, c[0x0][0x1e4], RZ ;  /* 0x0000790002077a24 */ /* 0x000fe200078e02ff */
[----:B------:R-:W-:Y:S01]  /*2db0*/  USHF.L.U64.HI UR5, UR4, UR6, UR5 ;  /* 0x0000000604057299 */ /* 0x000fe20008010205 */
[----:B------:R-:W-:Y:S01]  /*2dc0*/  IMAD R4, R4, c[0x0][0x208], RZ ;  /* 0x0000820004047a24 */ /* 0x000fe200078e02ff */
[----:B------:R-:W-:-:S02]  /*2dd0*/  LEA.HI.X R0, R10, R229, R0, 0x6, P5 ;  /* 0x000000e50a007211 */ /* 0x000fc400028f3400 */
[----:B------:R-:W-:Y:S01]  /*2de0*/  @P6 LEA R10, P5, R5, c[0x0][0x1c8], 0x1 ;  /* 0x00007200050a6a11 */ /* 0x000fe200078a08ff */
[----:B------:R-:W-:Y:S01]  /*2df0*/  IMAD R4, R9, c[0x0][0x20c], R4 ;  /* 0x0000830009047a24 */ /* 0x000fe200078e0204 */
[----:B------:R-:W-:Y:S02]  /*2e00*/  @P6 ISETP.GE.AND P0, PT, R218, c[0x0][0x1d4], PT ;  /* 0x00007500da006a0c */ /* 0x000fe40003f06270 */
[----:B------:R-:W-:Y:S02]  /*2e10*/  @P6 LEA.HI.X R11, R5, c[0x0][0x1cc], R0, 0x1, P5 ;  /* 0x00007300050b6a11 */ /* 0x000fe400028f0c00 */
[----:B------:R-:W-:-:S09]  /*2e20*/  @P6 ISETP.GE.AND P5, PT, R204, c[0x0][0x1d4], PT ;  /* 0x00007500cc006a0c */ /* 0x000fd20003fa6270 */
[----:B------:R-:W-:Y:S01]  /*2e30*/  @!PT LDS RZ, [RZ] ;  /* 0x00000000fffff984 */ /* 0x000fe20000000800 */
[----:B------:R-:W-:Y:S01]  /*2e40*/  @!PT LDS RZ, [RZ] ;  /* 0x00000000fffff984 */ /* 0x000fe20000000800 */
[----:B------:R-:W-:Y:S01]  /*2e50*/  @!PT LDS RZ, [RZ] ;  /* 0x00000000fffff984 */ /* 0x000fe20000000800 */
[----:B------:R1:W-:Y:S01]  /*2e60*/  @P6 LDGSTS.E.BYPASS.LTC128B.128 [R208+0xc100], [R10.64], !P0 ;  /* 0x0c1000000ad06fae */ /* 0x0003e2000c101d48 */
[----:B------:R-:W-:-:S03]  /*2e70*/  @P4 IADD3 R5, P0, R5, R12, RZ ;  /* 0x0000000c05054210 */ /* 0x000fc60007f1e0ff */
[----:B------:R1:W-:Y:S01]  /*2e80*/  @P6 LDGSTS.E.BYPASS.LTC128B.128 [R208+0xe100], [R10.64+0x80], !P5 ;  /* 0x0e1000800ad06fae */ /* 0x0003e2000e901d48 */
[----:B------:R-:W-:Y:S01]  /*2e90*/  @P4 IADD3.X R0, R0, R13, R7, P0, !PT ;  /* 0x0000000d00004210 */ /* 0x000fe200007fe407 */
[----:B------:R-:W-:Y:S01]  /*2ea0*/  IMAD.WIDE.U32 R12, R9, c[0x0][0x208], RZ ;  /* 0x00008200090c7a25 */ /* 0x000fe200078e00ff */
[----:B------:R-:W-:Y:S01]  /*2eb0*/  @P4 ISETP.GE.AND P5, PT, R218, c[0x0][0x1d4], PT ;  /* 0x00007500da004a0c */ /* 0x000fe20003fa6270 */
[----:B------:R1:W-:Y:S01]  /*2ec0*/  @P6 LDGSTS.E.BYPASS.LTC128B.128 [R208+0x10100], [R10.64+0x100], !P3 ;  /* 0x101001000ad06fae */ /* 0x0003e2000d901d48 */
[C---:B------:R-:W-:Y:S02]  /*2ed0*/  @P4 LEA R14, P6, R5.reuse, c[0x0][0x1c8], 0x1 ;  /* 0x00007200050e4a11 */ /* 0x040fe400078c08ff */
[----:B------:R-:W-:Y:S02]  /*2ee0*/  @P4 ISETP.GE.AND P0, PT, R204, c[0x0][0x1d4], PT ;  /* 0x00007500cc004a0c */ /* 0x000fe40003f06270 */
[----:B------:R-:W-:Y:S01]  /*2ef0*/  @P4 LEA.HI.X R15, R5, c[0x0][0x1cc], R0, 0x1, P6 ;  /* 0x00007300050f4a11 */ /* 0x000fe200030f0c00 */
[----:B------:R-:W-:Y:S01]  /*2f00*/  IMAD.IADD R5, R13, 0x1, R4 ;  /* 0x000000010d057824 */ /* 0x000fe200078e0204 */
[----:B------:R-:W-:-:S04]  /*2f10*/  LEA R0, P6, R12, R234, 0x6 ;  /* 0x000000ea0c007211 */ /* 0x000fc800078c30ff */
[----:B------:R-:W-:Y:S01]  /*2f20*/  LEA.HI.X R5, R12, R194, R5, 0x6, P6 ;  /* 0x000000c20c057211 */ /* 0x000fe200030f3405 */
[----:B------:R1:W-:Y:S01]  /*2f30*/  @P4 LDGSTS.E.BYPASS.LTC128B.128 [R208+0xd100], [R14.64], !P5 ;  /* 0x0d1000000ed04fae */ /* 0x0003e2000e901d48 */
[----:B------:R-:W-:Y:S02]  /*2f40*/  ISETP.GE.AND P6, PT, R218, c[0x0][0x1d4], PT ;  /* 0x00007500da007a0c */ /* 0x000fe40003fc6270 */
[----:B------:R-:W-:Y:S01]  /*2f50*/  ISETP.GE.AND P5, PT, R204, c[0x0][0x1d4], PT ;  /* 0x00007500cc007a0c */ /* 0x000fe20003fa6270 */
[----:B------:R1:W-:Y:S01]  /*2f60*/  @P4 LDGSTS.E.BYPASS.LTC128B.128 [R208+0xf100], [R14.64+0x80], !P0 ;  /* 0x0f1000800ed04fae */ /* 0x0003e2000c101d48 */
[----:B------:R-:W-:-:S03]  /*2f70*/  LEA R4, P0, R0, c[0x0][0x1f8], 0x1 ;  /* 0x00007e0000047a11 */ /* 0x000fc600078008ff */
[----:B------:R1:W-:Y:S01]  /*2f80*/  @P4 LDGSTS.E.BYPASS.LTC128B.128 [R208+0x11100], [R14.64+0x100], !P3 ;  /* 0x111001000ed04fae */ /* 0x0003e2000d901d48 */
[----:B------:R-:W-:Y:S02]  /*2f90*/  ISETP.LT.OR P4, PT, R6, 0x1, P6 ;  /* 0x000000010600780c */ /* 0x000fe40003781670 */
[----:B------:R-:W-:Y:S01]  /*2fa0*/  LEA.HI.X R5, R0, c[0x0][0x1fc], R5, 0x1, P0 ;  /* 0x00007f0000057a11 */ /* 0x000fe200000f0c05 */
[----:B------:R-:W0:Y:S01]  /*2fb0*/  LDGDEPBAR ;  /* 0x00000000000079af */ /* 0x000e220000000000 */
[C---:B------:R-:W-:Y:S01]  /*2fc0*/  ISETP.LT.OR P0, PT, R6.reuse, 0x1, P5 ;  /* 0x000000010600780c */ /* 0x040fe20002f01670 */
[----:B------:R-:W-:Y:S01]  /*2fd0*/  IMAD.MOV.U32 R0, RZ, RZ, 0x40 ;  /* 0x00000040ff007424 */ /* 0x000fe200078e00ff */
[C---:B------:R-:W-:Y:S02]  /*2fe0*/  ISETP.LT.OR P6, PT, R6.reuse, 0x21, P6 ;  /* 0x000000210600780c */ /* 0x040fe400037c1670 */
[----:B------:R-:W-:-:S05]  /*2ff0*/  ISETP.LT.OR P5, PT, R6, 0x21, P5 ;  /* 0x000000210600780c */ /* 0x000fca0002fa1670 */
[----:B------:R1:W-:Y:S01]  /*3000*/  LDGSTS.E.BYPASS.LTC128B.128 [R208+0x100], [R4.64], !P4 ;  /* 0x0010000004d07fae */ /* 0x0003e2000e101d48 */
[----:B------:R-:W-:-:S03]  /*3010*/  ISETP.GE.AND P4, PT, R203, c[0x0][0x1d4], PT ;  /* 0x00007500cb007a0c */ /* 0x000fc60003f86270 */
[----:B------:R1:W-:Y:S01]  /*3020*/  LDGSTS.E.BYPASS.LTC128B.128 [R208+0x2100], [R4.64+0x80], !P0 ;  /* 0x0210008004d07fae */ /* 0x0003e2000c101d48 */
[C---:B------:R-:W-:Y:S02]  /*3030*/  ISETP.LT.OR P0, PT, R6.reuse, 0x1, P4 ;  /* 0x000000010600780c */ /* 0x040fe40002701670 */
[----:B------:R-:W-:-:S11]  /*3040*/  ISETP.LT.OR P4, PT, R6, 0x21, P4 ;  /* 0x000000210600780c */ /* 0x000fd60002781670 */
[----:B------:R1:W-:Y:S01]  /*3050*/  LDGSTS.E.BYPASS.LTC128B.128 [R208+0x4100], [R4.64+0x100], !P0 ;  /* 0x0410010004d07fae */ /* 0x0003e2000c101d48 */
[----:B------:R-:W-:-:S04]  /*3060*/  IADD3 R6, P0, R4, UR7, RZ ;  /* 0x0000000704067c10 */ /* 0x000fc8000ff1e0ff */
[----:B------:R-:W-:-:S05]  /*3070*/  IADD3.X R7, R5, UR5, RZ, P0, !PT ;  /* 0x0000000505077c10 */ /* 0x000fca00087fe4ff */
[----:B------:R1:W-:Y:S04]  /*3080*/  LDGSTS.E.BYPASS.LTC128B.128 [R208+0x1100], [R6.64], !P6 ;  /* 0x0110000006d07fae */ /* 0x0003e8000f101d48 */
[----:B------:R1:W-:Y:S04]  /*3090*/  LDGSTS.E.BYPASS.LTC128B.128 [R208+0x3100], [R6.64+0x80], !P5 ;  /* 0x0310008006d07fae */ /* 0x0003e8000e901d48 */
[----:B------:R1:W-:Y:S01]  /*30a0*/  LDGSTS.E.BYPASS.LTC128B.128 [R208+0x5100], [R6.64+0x100], !P4 ;  /* 0x0510010006d07fae */ /* 0x0003e2000e101d48 */
[----:B------:R-:W-:-:S03]  /*30b0*/  ISETP.GT.AND P4, PT, R9, R230, PT ;  /* 0x000000e60900720c */ /* 0x000fc60003f84270 */
[----:B------:R-:W0:Y:S10]  /*30c0*/  LDGDEPBAR ;  /* 0x00000000000079af */ /* 0x000e340000000000 */
[----:B------:R-:W-:Y:S05]  /*30d0*/  @!P4 BRA `(.L_x_1656) ;  /* 0x000001600000c947 */ /* 0x000fea0003800000 */
[----:B-1----:R-:W-:Y:S02]  /*30e0*/  IADD3 R5, R133, -0x2, RZ ;  /* 0xfffffffe85057810 */ /* 0x002fe40007ffe0ff */
[----:B------:R-:W-:-:S02]  /*30f0*/  ISETP.GE.AND P5, PT, R218, c[0x0][0x1d4], PT ;  /* 0x00007500da007a0c */ /* 0x000fc40003fa6270 */
[----:B------:R-:W-:Y:S01]  /*3100*/  SHF.R.S32.HI R4, RZ, 0x1f, R5 ;  /* 0x0000001fff047819 */ /* 0x000fe20000011405 */
[----:B------:R-:W-:-:S04]  /*3110*/  IMAD.WIDE.U32 R6, R5, c[0x0][0x1e0], RZ ;  /* 0x0000780005067a25 */ /* 0x000fc800078e00ff */
[----:B------:R-:W-:-:S04]  /*3120*/  IMAD R4, R4, c[0x0][0x1e0], RZ ;  /* 0x0000780004047a24 */ /* 0x000fc800078e02ff */
[----:B------:R-:W-:Y:S01]  /*3130*/  IMAD R4, R5, c[0x0][0x1e4], R4 ;  /* 0x0000790005047a24 */ /* 0x000fe200078e0204 */
[----:B------:R-:W-:-:S03]  /*3140*/  LEA R5, P0, R6, R236, 0x6 ;  /* 0x000000ec06057211 */ /* 0x000fc600078030ff */
[----:B------:R-:W-:Y:S01]  /*3150*/  IMAD.IADD R4, R7, 0x1, R4 ;  /* 0x0000000107047824 */ /* 0x000fe200078e0204 */
[----:B------:R-:W-:-:S04]  /*3160*/  LEA R8, P6, R5, c[0x0][0x1c8], 0x1 ;  /* 0x0000720005087a11 */ /* 0x000fc800078c08ff */
[----:B------:R-:W-:Y:S01]  /*3170*/  LEA.HI.X R4, R6, R229, R4, 0x6, P0 ;  /* 0x000000e506047211 */ /* 0x000fe200000f3404 */
[----:B------:R-:W-:Y:S01]  /*3180*/  IMAD.WIDE.U32 R6, R0, c[0x0][0x1e0], RZ ;  /* 0x0000780000067a25 */ /* 0x000fe200078e00ff */
[----:B------:R-:W-:Y:S02]  /*3190*/  ISETP.GE.AND P0, PT, R204, c[0x0][0x1d4], PT ;  /* 0x00007500cc007a0c */ /* 0x000fe40003f06270 */
[----:B------:R-:W-:Y:S01]  /*31a0*/  LEA.HI.X R9, R5, c[0x0][0x1cc], R4, 0x1, P6 ;  /* 0x0000730005097a11 */ /* 0x000fe200030f0c04 */
[----:B------:R-:W-:Y:S01]  /*31b0*/  IMAD R4, R0, c[0x0][0x1e4], RZ ;  /* 0x0000790000047a24 */ /* 0x000fe200078e02ff */
[----:B------:R-:W-:-:S03]  /*31c0*/  IADD3 R6, P6, R6, R8, RZ ;  /* 0x0000000806067210 */ /* 0x000fc60007fde0ff */
[----:B------:R1:W-:Y:S01]  /*31d0*/  LDGSTS.E.BYPASS.LTC128B.128 [R208+0x12100], [R8.64], !P5 ;  /* 0x1210000008d07fae */ /* 0x0003e2000e901d48 */
[----:B------:R-:W-:-:S05]  /*31e0*/  IADD3.X R7, R9, R7, R4, P6, !PT ;  /* 0x0000000709077210 */ /* 0x000fca00037fe404 */
[----:B------:R1:W-:Y:S04]  /*31f0*/  LDGSTS.E.BYPASS.LTC128B.128 [R208+0x14100], [R8.64+0x80], !P0 ;  /* 0x1410008008d07fae */ /* 0x0003e8000c101d48 */
[----:B------:R1:W-:Y:S04]  /*3200*/  LDGSTS.E.BYPASS.LTC128B.128 [R208+0x16100], [R8.64+0x100], !P3 ;  /* 0x1610010008d07fae */ /* 0x0003e8000d901d48 */
[----:B------:R1:W-:Y:S04]  /*3210*/  LDGSTS.E.BYPASS.LTC128B.128 [R208+0x13100], [R6.64], !P5 ;  /* 0x1310000006d07fae */ /* 0x0003e8000e901d48 */
[----:B------:R1:W-:Y:S04]  /*3220*/  LDGSTS.E.BYPASS.LTC128B.128 [R208+0x15100], [R6.64+0x80], !P0 ;  /* 0x1510008006d07fae */ /* 0x0003e8000c101d48 */
[----:B------:R1:W-:Y:S02]  /*3230*/  LDGSTS.E.BYPASS.LTC128B.128 [R208+0x17100], [R6.64+0x100], !P3 ;  /* 0x1710010006d07fae */ /* 0x0003e4000d901d48 */
.L_x_1656:
[----:B------:R-:W-:Y:S05]  /*3240*/  BSYNC B0 ;  /* 0x0000000000007941 */ /* 0x000fea0003800000 */
.L_x_1655:
        /* <DEDUP_REMOVED lines=19> */
[----:B------:R-:W-:Y:S02]  /*3380*/  IADD3 R2, R133, -0x2, RZ ;  /* 0xfffffffe85027810 */ /* 0x000fe40007ffe0ff */
        /* <DEDUP_REMOVED lines=10> */
[----:B------:R-:W-:Y:S02]  /*3430*/  LEA.HI.X R13, R2, c[0x0][0x1fc], R13, 0x1, P5 ;  /* 0x00007f00020d7a11 */ /* 0x000fe400028f0c0d */
[----:B------:R-:W-:-:S03]  /*3440*/  IADD3 R14, P5, R12, UR7, RZ ;  /* 0x000000070c0e7c10 */ /* 0x000fc6000ffbe0ff */
[----:B------:R-:W-:Y:S01]  /*3450*/  @!PT LDS RZ, [RZ] ;  /* 0x00000000fffff984 */ /* 0x000fe20000000800 */
[----:B------:R-:W-:Y:S01]  /*3460*/  @!PT LDS RZ, [RZ] ;  /* 0x00000000fffff984 */ /* 0x000fe20000000800 */
[----:B------:R-:W-:Y:S01]  /*3470*/  @!PT LDS RZ, [RZ] ;  /* 0x00000000fffff984 */ /* 0x000fe20000000800 */
[----:B------:R2:W-:Y:S01]  /*3480*/  LDGSTS.E.BYPASS.LTC128B.128 [R208+0x6100], [R12.64], !P4 ;  /* 0x061000000cd07fae */ /* 0x0005e2000e101d48 */
[----:B------:R-:W-:-:S05]  /*3490*/  IADD3.X R15, R13, UR5, RZ, P5, !PT ;  /* 0x000000050d0f7c10 */ /* 0x000fca000affe4ff */
[----:B------:R2:W-:Y:S04]  /*34a0*/  LDGSTS.E.BYPASS.LTC128B.128 [R208+0x8100], [R12.64+0x80], !P0 ;  /* 0x081000800cd07fae */ /* 0x0005e8000c101d48 */
[----:B------:R2:W-:Y:S04]  /*34b0*/  LDGSTS.E.BYPASS.LTC128B.128 [R208+0xa100], [R12.64+0x100], !P3 ;  /* 0x0a1001000cd07fae */ /* 0x0005e8000d901d48 */
[----:B------:R2:W-:Y:S04]  /*34c0*/  LDGSTS.E.BYPASS.LTC128B.128 [R208+0x7100], [R14.64], !P4 ;  /* 0x071000000ed07fae */ /* 0x0005e8000e101d48 */
[----:B------:R2:W-:Y:S04]  /*34d0*/  LDGSTS.E.BYPASS.LTC128B.128 [R208+0x9100], [R14.64+0x80], !P0 ;  /* 0x091000800ed07fae */ /* 0x0005e8000c101d48 */
[----:B------:R2:W-:Y:S02]  /*34e0*/  LDGSTS.E.BYPASS.LTC128B.128 [R208+0xb100], [R14.64+0x100], !P3 ;  /* 0x0b1001000ed07fae */ /* 0x0005e4000d901d48 */
.L_x_1658:
[----:B------:R-:W-:Y:S05]  /*34f0*/  BSYNC B0 ;  /* 0x0000000000007941 */ /* 0x000fea0003800000 */
.L_x_1657:
[----:B------:R-:W-:Y:S01]  /*3500*/  LOP3.LUT P0, RZ, R214, 0x4, RZ, 0xc0, !PT ;  /* 0x00000004d6ff7812 */ /* 0x000fe2000780c0ff */
[C---:B---3--:R-:W-:Y:S01]  /*3510*/  HMMA.16816.F32.BF16 R20, R36.reuse, R16, RZ ;  /* 0x000000102414723c */ /* 0x048fe200000418ff */
[----:B------:R-:W-:Y:S01]  /*3520*/  LDSM.16.M88.4 R44, [R184] ;  /* 0x00000000b82c783b */ /* 0x000fe20000000200 */
[----:B------:R-:W-:Y:S01]  /*3530*/  ULDC UR4, c[0x0][0x324] ;  /* 0x0000c90000047ab9 */ /* 0x000fe20000000800 */
[----:B------:R-:W-:Y:S01]  /*3540*/  SEL R135, R0, 0xffffffc0, !P0 ;  /* 0xffffffc000877807 */ /* 0x000fe20004000000 */
[----:B------:R-:W-:Y:S01]  /*3550*/  ULOP3.LUT UR4, URZ, UR4, URZ, 0x33, !UPT ;  /* 0x000000043f047292 */ /* 0x000fe2000f8e333f */
[----:B------:R-:W0:Y:S02]  /*3560*/  LDGDEPBAR ;  /* 0x00000000000079af */ /* 0x000e240000000000 */
[----:B------:R-:W-:Y:S01]  /*3570*/  IADD3 R0, R135, R186, R180 ;  /* 0x000000ba87007210 */ /* 0x000fe20007ffe0b4 */
[----:B------:R-:W-:Y:S01]  /*3580*/  IMAD.IADD R2, R186, 0x1, R135 ;  /* 0x00000001ba027824 */ /* 0x000fe200078e0287 */
[C---:B----4-:R-:W-:Y:S04]  /*3590*/  HMMA.16816.F32.BF16 R28, R36.reuse, R24, RZ ;  /* 0x00000018241c723c */ /* 0x050fe800000418ff */
[----:B--2---:R-:W2:Y:S04]  /*35a0*/  LDSM.16.M88.4 R12, [R2+0x800] ;  /* 0x00080000020c783b */ /* 0x004ea80000000200 */
[C---:B------:R-:W-:Y:S01]  /*35b0*/  HMMA.16816.F32.BF16 R24, R36.reuse, R26, RZ ;  /* 0x0000001a2418723c */ /* 0x040fe200000418ff */
[----:B------:R-:W3:Y:S04]  /*35c0*/  LDSM.16.M88.4 R32, [R2] ;  /* 0x000000000220783b */ /* 0x000ee80000000200 */
[----:B------:R-:W-:Y:S03]  /*35d0*/  LDSM.16.M88.4 R76, [R2+0x1000] ;  /* 0x00100000024c783b */ /* 0x000fe60000000200 */
[----:B------:R-:W-:Y:S01]  /*35e0*/  HMMA.16816.F32.BF16 R16, R36, R18, RZ ;  /* 0x000000122410723c */ /* 0x000fe200000418ff */
[----:B------:R-:W-:Y:S07]  /*35f0*/  LDSM.16.M88.4 R48, [R2+0x1800] ;  /* 0x001800000230783b */ /* 0x000fee0000000200 */
[----:B-1----:R-:W-:Y:S08]  /*3600*/  HMMA.16816.F32.BF16 R20, R52, R4, R20 ;  /* 0x000000043414723c */ /* 0x002ff00000041814 */
[C---:B------:R-:W-:Y:S08]  /*3610*/  HMMA.16816.F32.BF16 R64, R36.reuse, R60, RZ ;  /* 0x0000003c2440723c */ /* 0x040ff000000418ff */
[C---:B------:R-:W-:Y:S08]  /*3620*/  HMMA.16816.F32.BF16 R60, R36.reuse, R62, RZ ;  /* 0x0000003e243c723c */ /* 0x040ff000000418ff */
[C---:B------:R-:W-:Y:S08]  /*3630*/  HMMA.16816.F32.BF16 R56, R36.reuse, R40, RZ ;  /* 0x000000282438723c */ /* 0x040ff000000418ff */
[----:B------:R-:W-:Y:S01]  /*3640*/  HMMA.16816.F32.BF16 R36, R36, R42, RZ ;  /* 0x0000002a2424723c */ /* 0x000fe200000418ff */
[----:B------:R-:W-:Y:S07]  /*3650*/  LDSM.16.M88.4 R40, [R183] ;  /* 0x00000000b728783b */ /* 0x000fee0000000200 */
[C---:B------:R-:W-:Y:S08]  /*3660*/  HMMA.16816.F32.BF16 R28, R52.reuse, R8, R28 ;  /* 0x00000008341c723c */ /* 0x040ff0000004181c */
[C---:B------:R-:W-:Y:S01]  /*3670*/  HMMA.16816.F32.BF16 R24, R52.reuse, R10, R24 ;  /* 0x0000000a3418723c */ /* 0x040fe20000041818 */
[----:B------:R-:W-:Y:S07]  /*3680*/  LDSM.16.M88.4 R8, [R0] ;  /* 0x000000000008783b */ /* 0x000fee0000000200 */
[----:B------:R-:W-:Y:S01]  /*3690*/  HMMA.16816.F32.BF16 R16, R52, R6, R16 ;  /* 0x000000063410723c */ /* 0x000fe20000041810 */
[----:B------:R-:W1:Y:S07]  /*36a0*/  LDSM.16.M88.4 R4, [R0+0x800] ;  /* 0x000800000004783b */ /* 0x000e6e0000000200 */
[----:B--2---:R-:W-:Y:S08]  /*36b0*/  HMMA.16816.F32.BF16 R20, R44, R12, R20 ;  /* 0x0000000c2c14723c */ /* 0x004ff00000041814 */
[C---:B------:R-:W-:Y:S08]  /*36c0*/  HMMA.16816.F32.BF16 R64, R52.reuse, R72, R64 ;  /* 0x000000483440723c */ /* 0x040ff00000041840 */
[C---:B------:R-:W-:Y:S01]  /*36d0*/  HMMA.16816.F32.BF16 R60, R52.reuse, R74, R60 ;  /* 0x0000004a343c723c */ /* 0x040fe2000004183c */
[----:B------:R-:W-:Y:S07]  /*36e0*/  LDSM.16.M88.4 R72, [R0+0x1000] ;  /* 0x001000000048783b */ /* 0x000fee0000000200 */
[C---:B------:R-:W-:Y:S08]  /*36f0*/  HMMA.16816.F32.BF16 R56, R52.reuse, R68, R56 ;  /* 0x000000443438723c */ /* 0x040ff00000041838 */
[----:B------:R-:W-:Y:S01]  /*3700*/  HMMA.16816.F32.BF16 R52, R52, R70, R36 ;  /* 0x000000463434723c */ /* 0x000fe20000041824 */
[----:B------:R-:W-:Y:S04]  /*3710*/  LDSM.16.M88.4 R36, [R188+0x4000] ;  /* 0x00400000bc24783b */ /* 0x000fe80000000200 */
[----:B------:R-:W-:Y:S03]  /*3720*/  LDSM.16.M88.4 R68, [R0+0x1800] ;  /* 0x001800000044783b */ /* 0x000fe60000000200 */
[C---:B---3--:R-:W-:Y:S08]  /*3730*/  HMMA.16816.F32.BF16 R28, R44.reuse, R32, R28 ;  /* 0x000000202c1c723c */ /* 0x048ff0000004181c */
[C---:B------:R-:W-:Y:S01]  /*3740*/  HMMA.16816.F32.BF16 R24, R44.reuse, R34, R24 ;  /* 0x000000222c18723c */ /* 0x040fe20000041818 */
[----:B------:R-:W-:Y:S07]  /*3750*/  LDSM.16.M88.4 R32, [R186+0x2000] ;  /* 0x00200000ba20783b */ /* 0x000fee0000000200 */
[----:B------:R-:W-:Y:S01]  /*3760*/  HMMA.16816.F32.BF16 R16, R44, R14, R16 ;  /* 0x0000000e2c10723c */ /* 0x000fe20000041810 */
[----:B------:R-:W2:Y:S07]  /*3770*/  LDSM.16.M88.4 R12, [R186+0x2800] ;  /* 0x00280000ba0c783b */ /* 0x000eae0000000200 */
[----:B-1----:R-:W-:Y:S08]  /*3780*/  HMMA.16816.F32.BF16 R20, R40, R4, R20 ;  /* 0x000000042814723c */ /* 0x002ff00000041814 */
[C---:B------:R-:W-:Y:S08]  /*3790*/  HMMA.16816.F32.BF16 R64, R44.reuse, R76, R64 ;  /* 0x0000004c2c40723c */ /* 0x040ff00000041840 */
[C---:B------:R-:W-:Y:S01]  /*37a0*/  HMMA.16816.F32.BF16 R60, R44.reuse, R78, R60 ;  /* 0x0000004e2c3c723c */ /* 0x040fe2000004183c */
[----:B------:R-:W-:Y:S07]  /*37b0*/  LDSM.16.M88.4 R76, [R186+0x3000] ;  /* 0x00300000ba4c783b */ /* 0x000fee0000000200 */
[C---:B------:R-:W-:Y:S08]  /*37c0*/  HMMA.16816.F32.BF16 R56, R44.reuse, R48, R56 ;  /* 0x000000302c38723c */ /* 0x040ff00000041838 */
[----:B------:R-:W-:Y:S01]  /*37d0*/  HMMA.16816.F32.BF16 R52, R44, R50, R52 ;  /* 0x000000322c34723c */ /* 0x000fe20000041834 */
[----:B------:R-:W-:Y:S04]  /*37e0*/  LDSM.16.M88.4 R44, [R185+0x4000] ;  /* 0x00400000b92c783b */ /* 0x000fe80000000200 */
[----:B------:R-:W-:Y:S03]  /*37f0*/  LDSM.16.M88.4 R48, [R186+0x3800] ;  /* 0x00380000ba30783b */ /* 0x000fe60000000200 */
[C---:B------:R-:W-:Y:S08]  /*3800*/  HMMA.16816.F32.BF16 R28, R40.reuse, R8, R28 ;  /* 0x00000008281c723c */ /* 0x040ff0000004181c */
[C---:B------:R-:W-:Y:S01]  /*3810*/  HMMA.16816.F32.BF16 R24, R40.reuse, R10, R24 ;  /* 0x0000000a2818723c */ /* 0x040fe20000041818 */
[----:B------:R-:W-:Y:S07]  /*3820*/  LDSM.16.M88.4 R8, [R81+0x2000] ;  /* 0x002000005108783b */ /* 0x000fee0000000200 */
        /* <DEDUP_REMOVED lines=49> */
[C---:B------:R-:W-:Y:S01]  /*3b40*/  HMMA.16816.F32.BF16 R16, R48.reuse, R6, R16 ;  /* 0x000000063010723c */ /* 0x040fe20000041810 */
[----:B------:R-:W1:Y:S07]  /*3b50*/  LDSM.16.M88.4 R4, [R81+0x4800] ;  /* 0x004800005104783b */ /* 0x000e6e0000000200 */
[C---:B------:R-:W-:Y:S08]  /*3b60*/  HMMA.16816.F32.BF16 R28, R48.reuse, R8, R28 ;  /* 0x00000008301c723c */ /* 0x040ff0000004181c */
[----:B------:R-:W-:Y:S01]  /*3b70*/  HMMA.16816.F32.BF16 R24, R48, R10, R24 ;  /* 0x0000000a3018723c */ /* 0x000fe20000041818 */
[----:B------:R-:W3:Y:S07]  /*3b80*/  LDSM.16.M88.4 R8, [R81+0x4000] ;  /* 0x004000005108783b */ /* 0x000eee0000000200 */
        /* <DEDUP_REMOVED lines=9> */
[----:B------:R-:W2:Y:S07]  /*3c20*/  LDSM.16.M88.4 R40, [R2+0x4800] ;  /* 0x004800000228783b */ /* 0x000eae0000000200 */
[C---:B------:R-:W-:Y:S08]  /*3c30*/  HMMA.16816.F32.BF16 R28, R12.reuse, R44, R28 ;  /* 0x0000002c0c1c723c */ /* 0x040ff0000004181c */
[----:B------:R-:W-:Y:S01]  /*3c40*/  HMMA.16816.F32.BF16 R24, R12, R46, R24 ;  /* 0x0000002e0c18723c */ /* 0x000fe20000041818 */
[----:B------:R-:W4:Y:S07]  /*3c50*/  LDSM.16.M88.4 R44, [R2+0x4000] ;  /* 0x00400000022c783b */ /* 0x000f2e0000000200 */
[----:B-1----:R-:W-:Y:S08]  /*3c60*/  HMMA.16816.F32.BF16 R20, R76, R4, R20 ;  /* 0x000000044c14723c */ /* 0x002ff00000041814 */
[C---:B------:R-:W-:Y:S08]  /*3c70*/  HMMA.16816.F32.BF16 R64, R12.reuse, R36, R64 ;  /* 0x000000240c40723c */ /* 0x040ff00000041840 */
[C---:B------:R-:W-:Y:S01]  /*3c80*/  HMMA.16816.F32.BF16 R60, R12.reuse, R38, R60 ;  /* 0x000000260c3c723c */ /* 0x040fe2000004183c */
[----:B------:R-:W-:Y:S07]  /*3c90*/  LDSM.16.M88.4 R36, [R2+0x5000] ;  /* 0x005000000224783b */ /* 0x000fee0000000200 */
[C---:B------:R-:W-:Y:S08]  /*3ca0*/  HMMA.16816.F32.BF16 R56, R12.reuse, R32, R56 ;  /* 0x000000200c38723c */ /* 0x040ff00000041838 */
[----:B------:R-:W-:Y:S01]  /*3cb0*/  HMMA.16816.F32.BF16 R52, R12, R34, R52 ;  /* 0x000000220c34723c */ /* 0x000fe20000041834 */
[----:B------:R-:W-:Y:S04]  /*3cc0*/  LDSM.16.M88.4 R12, [R183+0x8000] ;  /* 0x00800000b70c783b */ /* 0x000fe80000000200 */
[----:B------:R1:W-:Y:S03]  /*3cd0*/  LDSM.16.M88.4 R32, [R2+0x5800] ;  /* 0x005800000220783b */ /* 0x0003e60000000200 */
[C---:B------:R-:W-:Y:S01]  /*3ce0*/  HMMA.16816.F32.BF16 R16, R76.reuse, R6, R16 ;  /* 0x000000064c10723c */ /* 0x040fe20000041810 */
[----:B------:R-:W5:Y:S07]  /*3cf0*/  LDSM.16.M88.4 R4, [R0+0x4800] ;  /* 0x004800000004783b */ /* 0x000f6e0000000200 */
[C---:B---3--:R-:W-:Y:S08]  /*3d00*/  HMMA.16816.F32.BF16 R28, R76.reuse, R8, R28 ;  /* 0x000000084c1c723c */ /* 0x048ff0000004181c */
[----:B------:R-:W-:Y:S01]  /*3d10*/  HMMA.16816.F32.BF16 R24, R76, R10, R24 ;  /* 0x0000000a4c18723c */ /* 0x000fe20000041818 */
[----:B------:R-:W3:Y:S01]  /*3d20*/  LDSM.16.M88.4 R8, [R0+0x4000] ;  /* 0x004000000008783b */ /* 0x000ee20000000200 */
[----:B-1----:R-:W-:-:S06]  /*3d30*/  IMAD.IADD R2, R210, 0x1, R193 ;  /* 0x00000001d2027824 */ /* 0x002fcc00078e02c1 */
[----:B--2---:R-:W-:Y:S08]  /*3d40*/  HMMA.16816.F32.BF16 R20, R48, R40, R20 ;  /* 0x000000283014723c */ /* 0x004ff00000041814 */
[C---:B------:R-:W-:Y:S08]  /*3d50*/  HMMA.16816.F32.BF16 R64, R76.reuse, R72, R64 ;  /* 0x000000484c40723c */ /* 0x040ff00000041840 */
[C---:B------:R-:W-:Y:S08]  /*3d60*/  HMMA.16816.F32.BF16 R60, R76.reuse, R74, R60 ;  /* 0x0000004a4c3c723c */ /* 0x040ff0000004183c */
[C---:B------:R-:W-:Y:S08]  /*3d70*/  HMMA.16816.F32.BF16 R56, R76.reuse, R68, R56 ;  /* 0x000000444c38723c */ /* 0x040ff00000041838 */
[----:B------:R-:W-:Y:S08]  /*3d80*/  HMMA.16816.F32.BF16 R52, R76, R70, R52 ;  /* 0x000000464c34723c */ /* 0x000ff00000041834 */
[C---:B----4-:R-:W-:Y:S08]  /*3d90*/  HMMA.16816.F32.BF16 R28, R48.reuse, R44, R28 ;  /* 0x0000002c301c723c */ /* 0x050ff0000004181c */
[C---:B------:R-:W-:Y:S01]  /*3da0*/  HMMA.16816.F32.BF16 R24, R48.reuse, R46, R24 ;  /* 0x0000002e3018723c */ /* 0x040fe20000041818 */
[----:B------:R-:W-:Y:S07]  /*3db0*/  LDSM.16.M88.4 R44, [R0+0x5000] ;  /* 0x00500000002c783b */ /* 0x000fee0000000200 */
[----:B------:R-:W-:Y:S01]  /*3dc0*/  HMMA.16816.F32.BF16 R16, R48, R42, R16 ;  /* 0x0000002a3010723c */ /* 0x000fe20000041810 */
[----:B------:R1:W-:Y:S07]  /*3dd0*/  LDSM.16.M88.4 R40, [R0+0x5800] ;  /* 0x005800000028783b */ /* 0x0003ee0000000200 */
[----:B-----5:R-:W-:Y:S07]  /*3de0*/  HMMA.16816.F32.BF16 R20, R12, R4, R20 ;  /* 0x000000040c14723c */ /* 0x020fee0000041814 */
[----:B------:R-:W-:Y:S01]  /*3df0*/  @P2 IMAD.HI.U32 R4, R2, c[0x0][0x2c8], RZ ;  /* 0x0000b20002042a27 */ /* 0x000fe200078e00ff */
[----:B------:R-:W-:Y:S01]  /*3e00*/  HMMA.16816.F32.BF16 R64, R48, R36, R64 ;  /* 0x000000243040723c */ /* 0x000fe20000041840 */
[----:B------:R-:W-:-:S04]  /*3e10*/  IADD3 R5, R227, 0x1, -R80 ;  /* 0x00000001e3057810 */ /* 0x000fc80007ffe850 */
[----:B------:R-:W-:Y:S01]  /*3e20*/  IADD3 R5, -R228, R5, -R209 ;  /* 0x00000005e4057210 */ /* 0x000fe20007ffe9d1 */
[----:B-1----:R-:W-:Y:S01]  /*3e30*/  IMAD.MOV.U32 R0, RZ, RZ, R2 ;  /* 0x000000ffff007224 */ /* 0x002fe200078e0002 */
[----:B------:R-:W-:Y:S01]  /*3e40*/  @P2 SHF.R.U32.HI R0, RZ, c[0x0][0x2cc], R4 ;  /* 0x0000b300ff002a19 */ /* 0x000fe20000011604 */
[C---:B------:R-:W-:Y:S04]  /*3e50*/  HMMA.16816.F32.BF16 R60, R48.reuse, R38, R60 ;  /* 0x00000026303c723c */ /* 0x040fe8000004183c */
[----:B------:R-:W1:Y:S04]  /*3e60*/  SHFL.IDX PT, R2, R0, RZ, 0x1c1f ;  /* 0x001c1fff00027589 */ /* 0x000e6800000e0000 */
[C---:B------:R-:W-:Y:S08]  /*3e70*/  HMMA.16816.F32.BF16 R56, R48.reuse, R32, R56 ;  /* 0x000000203038723c */ /* 0x040ff00000041838 */
[----:B------:R-:W-:Y:S08]  /*3e80*/  HMMA.16816.F32.BF16 R52, R48, R34, R52 ;  /* 0x000000223034723c */ /* 0x000ff00000041834 */
[C---:B------:R-:W-:Y:S07]  /*3e90*/  HMMA.16816.F32.BF16 R16, R12.reuse, R6, R16 ;  /* 0x000000060c10723c */ /* 0x040fee0000041810 */
[C---:B------:R-:W-:Y:S01]  /*3ea0*/  IADD3 R7, R5.reuse, c[0x0][0x328], RZ ;  /* 0x0000ca0005077a10 */ /* 0x040fe20007ffe0ff */
[----:B---3--:R-:W-:Y:S01]  /*3eb0*/  HMMA.16816.F32.BF16 R28, R12, R8, R28 ;  /* 0x000000080c1c723c */ /* 0x008fe2000004181c */
[----:B------:R-:W-:-:S06]  /*3ec0*/  IADD3 R5, R5, UR4, RZ ;  /* 0x0000000405057c10 */ /* 0x000fcc000fffe0ff */
[----:B------:R-:W-:Y:S01]  /*3ed0*/  IADD3 R9, -R209, R227, -R80 ;  /* 0x000000e3d1097210 */ /* 0x000fe20007ffe950 */
[C---:B------:R-:W-:Y:S07]  /*3ee0*/  HMMA.16816.F32.BF16 R24, R12.reuse, R10, R24 ;  /* 0x0000000a0c18723c */ /* 0x040fee0000041818 */
[--C-:B-1----:R-:W-:Y:S01]  /*3ef0*/  IMAD.IADD R11, R5, 0x1, R2.reuse ;  /* 0x00000001050b7824 */ /* 0x102fe200078e0202 */
[C---:B------:R-:W-:Y:S08]  /*3f00*/  HMMA.16816.F32.BF16 R64, R12.reuse, R44, R64 ;  /* 0x0000002c0c40723c */ /* 0x040ff00000041840 */
[C---:B------:R-:W-:Y:S08]  /*3f10*/  HMMA.16816.F32.BF16 R60, R12.reuse, R46, R60 ;  /* 0x0000002e0c3c723c */ /* 0x040ff0000004183c */
[C---:B------:R-:W-:Y:S08]  /*3f20*/  HMMA.16816.F32.BF16 R56, R12.reuse, R40, R56 ;  /* 0x000000280c38723c */ /* 0x040ff00000041838 */
[----:B------:R-:W-:Y:S07]  /*3f30*/  HMMA.16816.F32.BF16 R52, R12, R42, R52 ;  /* 0x0000002a0c34723c */ /* 0x000fee0000041834 */
[----:B------:R-:W-:-:S05]  /*3f40*/  IMAD.IADD R12, R7, 0x1, R2 ;  /* 0x00000001070c7824 */ /* 0x000fca00078e0202 */
        /* <DEDUP_REMOVED lines=13> */
.L_x_1661:
[----:B------:R-:W-:-:S04]  /*4020*/  MOV R2, c[0x0][0x32c] ;  /* 0x0000cb0000027a02 */ /* 0x000fc80000000f00 */
[----:B------:R-:W-:-:S13]  /*4030*/  ISETP.NE.AND P0, PT, R2, 0x1, PT ;  /* 0x000000010200780c */ /* 0x000fda0003f05270 */
[----:B------:R-:W-:-:S05]  /*4040*/  @P0 IMAD.HI.U32 R2, R13, c[0x0][0x330], RZ ;  /* 0x0000cc000d020a27 */ /* 0x000fca00078e00ff */
[----:B------:R-:W-:Y:S02]  /*4050*/  @P0 SHF.R.U32.HI R13, RZ, c[0x0][0x334], R2 ;  /* 0x0000cd00ff0d0a19 */ /* 0x000fe40000011602 */
.L_x_1662:
[----:B------:R-:W-:Y:S05]  /*4060*/  BSYNC B0 ;  /* 0x0000000000007941 */ /* 0x000fea0003800000 */
.L_x_1660:
[----:B------:R-:W-:-:S04]  /*4070*/  IMAD R2, R13, c[0x0][0x32c], -R80 ;  /* 0x0000cb000d027a24 */ /* 0x000fc800078e0a50 */
[----:B------:R-:W-:-:S05]  /*4080*/  IMAD.IADD R2, R2, 0x1, -R209 ;  /* 0x0000000102027824 */ /* 0x000fca00078e0ad1 */
[----:B------:R-:W-:Y:S02]  /*4090*/  IADD3 R13, R2, c[0x0][0x32c], RZ ;  /* 0x0000cb00020d7a10 */ /* 0x000fe40007ffe0ff */
[----:B------:R-:W-:Y:S02]  /*40a0*/  IMNMX R11, R11, R2, !PT ;  /* 0x000000020b0b7217 */ /* 0x000fe40007800200 */
[----:B------:R-:W-:Y:S02]  /*40b0*/  IMNMX R12, R12, R13, PT ;  /* 0x0000000d0c0c7217 */ /* 0x000fe40003800200 */
.L_x_1659:
[----:B------:R-:W-:Y:S01]  /*40c0*/  ISETP.GT.AND P0, PT, R133, RZ, PT ;  /* 0x000000ff8500720c */ /* 0x000fe20003f04270 */
[----:B------:R-:W1:Y:S03]  /*40d0*/  SHFL.IDX PT, R2, R0, 0x1, 0x1c1f ;  /* 0x003c1f0000027f89 */ /* 0x000e6600000e0000 */
[C---:B------:R-:W-:Y:S02]  /*40e0*/  ISETP.GT.AND P4, PT, R11.reuse, RZ, P0 ;  /* 0x000000ff0b00720c */ /* 0x040fe40000784270 */
[----:B------:R-:W-:-:S02]  /*40f0*/  ISETP.GT.AND P6, PT, R11, 0x1, P0 ;  /* 0x000000010b00780c */ /* 0x000fc400007c4270 */
[----:B------:R-:W-:Y:S02]  /*4100*/  ISETP.LT.OR P4, PT, R12, 0x1, P4 ;  /* 0x000000010c00780c */ /* 0x000fe40002781670 */
[C---:B------:R-:W-:Y:S02]  /*4110*/  ISETP.GT.AND P5, PT, R11.reuse, 0x8, P0 ;  /* 0x000000080b00780c */ /* 0x040fe400007a4270 */
[----:B------:R-:W-:Y:S02]  /*4120*/  FSEL R28, R28, -INF , !P4 ;  /* 0xff8000001c1c7808 */ /* 0x000fe40006000000 */
[----:B------:R-:W-:Y:S02]  /*4130*/  ISETP.GT.AND P4, PT, R11, 0x9, P0 ;  /* 0x000000090b00780c */ /* 0x000fe40000784270 */
[C---:B------:R-:W-:Y:S02]  /*4140*/  ISETP.LT.OR P6, PT, R12.reuse, 0x2, P6 ;  /* 0x000000020c00780c */ /* 0x040fe400037c1670 */
[----:B------:R-:W-:-:S02]  /*4150*/  ISETP.LT.OR P5, PT, R12, 0x9, P5 ;  /* 0x000000090c00780c */ /* 0x000fc40002fa1670 */
[----:B------:R-:W-:Y:S02]  /*4160*/  ISETP.LT.OR P4, PT, R12, 0xa, P4 ;  /* 0x0000000a0c00780c */ /* 0x000fe40002781670 */
[----:B------:R-:W-:Y:S02]  /*4170*/  FSEL R10, R29, -INF , !P6 ;  /* 0xff8000001d0a7808 */ /* 0x000fe40007000000 */
[----:B------:R-:W-:Y:S01]  /*4180*/  FSEL R24, R24, -INF , !P5 ;  /* 0xff80000018187808 */ /* 0x000fe20006800000 */
[--C-:B-1----:R-:W-:Y:S01]  /*4190*/  IMAD.IADD R0, R7, 0x1, R2.reuse ;  /* 0x0000000107007824 */ /* 0x102fe200078e0202 */
[----:B------:R-:W-:Y:S01]  /*41a0*/  FSEL R8, R25, -INF , !P4 ;  /* 0xff80000019087808 */ /* 0x000fe20006000000 */
[----:B------:R-:W-:Y:S01]  /*41b0*/  IMAD.IADD R7, R5, 0x1, R2 ;  /* 0x0000000105077824 */ /* 0x000fe200078e0202 */
[C---:B------:R-:W-:Y:S02]  /*41c0*/  ISETP.GT.AND P6, PT, R11.reuse, 0x10, P0 ;  /* 0x000000100b00780c */ /* 0x040fe400007c4270 */
[----:B------:R-:W-:-:S02]  /*41d0*/  ISETP.GT.AND P5, PT, R11, 0x11, P0 ;  /* 0x000000110b00780c */ /* 0x000fc400007a4270 */
[----:B------:R-:W-:Y:S02]  /*41e0*/  ISETP.GT.AND P4, PT, R11, 0x18, P0 ;  /* 0x000000180b00780c */ /* 0x000fe40000784270 */
[C---:B------:R-:W-:Y:S02]  /*41f0*/  ISETP.LT.OR P6, PT, R12.reuse, 0x11, P6 ;  /* 0x000000110c00780c */ /* 0x040fe400037c1670 */
[C---:B------:R-:W-:Y:S02]  /*4200*/  ISETP.LT.OR P5, PT, R12.reuse, 0x12, P5 ;  /* 0x000000120c00780c */ /* 0x040fe40002fa1670 */
[----:B------:R-:W-:Y:S02]  /*4210*/  ISETP.LT.OR P4, PT, R12, 0x19, P4 ;  /* 0x000000190c00780c */ /* 0x000fe40002781670 */
[----:B------:R-:W-:Y:S02]  /*4220*/  FSEL R20, R20, -INF , !P6 ;  /* 0xff80000014147808 */ /* 0x000fe40007000000 */
[----:B------:R-:W-:-:S02]  /*4230*/  FSEL R6, R21, -INF , !P5 ;  /* 0xff80000015067808 */ /* 0x000fc40006800000 */
[----:B------:R-:W-:Y:S02]  /*4240*/  FSEL R16, R16, -INF , !P4 ;  /* 0xff80000010107808 */ /* 0x000fe40006000000 */
[C---:B------:R-:W-:Y:S02]  /*4250*/  ISETP.GT.AND P6, PT, R11.reuse, 0x19, P0 ;  /* 0x000000190b00780c */ /* 0x040fe400007c4270 */
[C---:B------:R-:W-:Y:S02]  /*4260*/  ISETP.GT.AND P5, PT, R11.reuse, 0x20, P0 ;  /* 0x000000200b00780c */ /* 0x040fe400007a4270 */
[----:B------:R-:W-:Y:S02]  /*4270*/  ISETP.GT.AND P4, PT, R11, 0x21, P0 ;  /* 0x000000210b00780c */ /* 0x000fe40000784270 */
[C---:B------:R-:W-:Y:S02]  /*4280*/  ISETP.LT.OR P6, PT, R12.reuse, 0x1a, P6 ;  /* 0x0000001a0c00780c */ /* 0x040fe400037c1670 */
[----:B------:R-:W-:-:S02]  /*4290*/  ISETP.LT.OR P5, PT, R12, 0x21, P5 ;  /* 0x000000210c00780c */ /* 0x000fc40002fa1670 */
[----:B------:R-:W-:Y:S02]  /*42a0*/  ISETP.LT.OR P4, PT, R12, 0x22, P4 ;  /* 0x000000220c00780c */ /* 0x000fe40002781670 */
[----:B------:R-:W-:Y:S02]  /*42b0*/  FSEL R4, R17, -INF , !P6 ;  /* 0xff80000011047808 */ /* 0x000fe40007000000 */
[----:B------:R-:W-:Y:S02]  /*42c0*/  FSEL R158, R64, -INF , !P5 ;  /* 0xff800000409e7808 */ /* 0x000fe40006800000 */
[----:B------:R-:W-:Y:S02]  /*42d0*/  FSEL R168, R65, -INF , !P4 ;  /* 0xff80000041a87808 */ /* 0x000fe40006000000 */
        /* <DEDUP_REMOVED lines=15> */
[----:B------:R-:W-:Y:S02]  /*43d0*/  IMNMX R0, R9, R0, PT ;  /* 0x0000000009007217 */ /* 0x000fe40003800200 */
[----:B------:R-:W-:Y:S02]  /*43e0*/  FSEL R170, R57, -INF , !P6 ;  /* 0xff80000039aa7808 */ /* 0x000fe40007000000 */
[----:B------:R-:W-:Y:S02]  /*43f0*/  FSEL R142, R52, -INF , !P5 ;  /* 0xff800000348e7808 */ /* 0x000fe40006800000 */
[----:B------:R-:W-:Y:S01]  /*4400*/  FSEL R140, R53, -INF , !P4 ;  /* 0xff800000358c7808 */ /* 0x000fe20006000000 */
        /* <DEDUP_REMOVED lines=12> */
.L_x_1665:
[----:B------:R-:W-:-:S04]  /*44d0*/  MOV R2, c[0x0][0x32c] ;  /* 0x0000cb0000027a02 */ /* 0x000fc80000000f00 */
[----:B------:R-:W-:-:S13]  /*44e0*/  ISETP.NE.AND P4, PT, R2, 0x1, PT ;  /* 0x000000010200780c */ /* 0x000fda0003f85270 */
[----:B------:R-:W-:-:S05]  /*44f0*/  @P4 IMAD.HI.U32 R2, R5, c[0x0][0x330], RZ ;  /* 0x0000cc0005024a27 */ /* 0x000fca00078e00ff */
[----:B------:R-:W-:Y:S02]  /*4500*/  @P4 SHF.R.U32.HI R5, RZ, c[0x0][0x334], R2 ;  /* 0x0000cd00ff054a19 */ /* 0x000fe40000011602 */
.L_x_1666:
[----:B------:R-:W-:Y:S05]  /*4510*/  BSYNC B0 ;  /* 0x0000000000007941 */ /* 0x000fea0003800000 */
.L_x_1664:
[----:B------:R-:W-:-:S04]  /*4520*/  IMAD R2, R5, c[0x0][0x32c], -R80 ;  /* 0x0000cb0005027a24 */ /* 0x000fc800078e0a50 */
[----:B------:R-:W-:-:S05]  /*4530*/  IMAD.IADD R2, R2, 0x1, -R209 ;  /* 0x0000000102027824 */ /* 0x000fca00078e0ad1 */
[----:B------:R-:W-:Y:S02]  /*4540*/  IADD3 R5, R2, c[0x0][0x32c], RZ ;  /* 0x0000cb0002057a10 */ /* 0x000fe40007ffe0ff */
[----:B------:R-:W-:Y:S02]  /*4550*/  IMNMX R7, R7, R2, !PT ;  /* 0x0000000207077217 */ /* 0x000fe40007800200 */
[----:B------:R-:W-:Y:S02]  /*4560*/  IMNMX R0, R0, R5, PT ;  /* 0x0000000500007217 */ /* 0x000fe40003800200 */
.L_x_1663:
[----:B------:R-:W-:Y:S01]  /*4570*/  ISETP.GT.AND P6, PT, R7, RZ, P0 ;  /* 0x000000ff0700720c */ /* 0x000fe200007c4270 */
[----:B------:R-:W-:-:S04]  /*4580*/  DEPBAR.LE SB0, 0x2 ;  /* 0x000080800000791a */ /* 0x000fc80000000000 */
[----:B------:R-:W-:Y:S01]  /*4590*/  BAR.SYNC.DEFER_BLOCKING 0x0 ;  /* 0x0000000000007b1d */ /* 0x000fe20000010000 */
[----:B------:R-:W-:Y:S01]  /*45a0*/  ISETP.GT.AND P5, PT, R7, 0x1, P0 ;  /* 0x000000010700780c */ /* 0x000fe200007a4270 */
[C---:B------:R-:W-:Y:S01]  /*45b0*/  IMAD.IADD R164, R187.reuse, 0x1, R182 ;  /* 0x00000001bba47824 */ /* 0x040fe200078e02b6 */
[----:B------:R-:W-:Y:S01]  /*45c0*/  FMNMX.FTZ R5, R28, R10, !PT ;  /* 0x0000000a1c057209 */ /* 0x000fe20007810000 */
[----:B------:R-:W-:Y:S01]  /*45d0*/  IMAD.IADD R156, R187, 0x1, R181 ;  /* 0x00000001bb9c7824 */ /* 0x000fe200078e02b5 */
[C---:B------:R-:W-:Y:S01]  /*45e0*/  ISETP.LT.OR P6, PT, R0.reuse, 0x1, P6 ;  /* 0x000000010000780c */ /* 0x040fe200037c1670 */
[----:B------:R-:W-:Y:S01]  /*45f0*/  BSSY B0, `(.L_x_1667) ;  /* 0x0000173000007945 */ /* 0x000fe20003800000 */
[----:B------:R-:W-:Y:S02]  /*4600*/  ISETP.LT.OR P5, PT, R0, 0x2, P5 ;  /* 0x000000020000780c */ /* 0x000fe40002fa1670 */
[----:B------:R-:W-:Y:S02]  /*4610*/  ISETP.GT.AND P4, PT, R7, 0x8, P0 ;  /* 0x000000080700780c */ /* 0x000fe40000784270 */
[----:B------:R-:W-:-:S02]  /*4620*/  FMNMX.FTZ R5, R24, R5, !PT ;  /* 0x0000000518057209 */ /* 0x000fc40007810000 */
[----:B------:R-:W-:Y:S02]  /*4630*/  FSEL R30, R30, -INF , !P6 ;  /* 0xff8000001e1e7808 */ /* 0x000fe40007000000 */
[----:B------:R-:W-:Y:S02]  /*4640*/  FSEL R31, R31, -INF , !P5 ;  /* 0xff8000001f1f7808 */ /* 0x000fe40006800000 */
[----:B------:R-:W-:Y:S02]  /*4650*/  ISETP.LT.OR P4, PT, R0, 0x9, P4 ;  /* 0x000000090000780c */ /* 0x000fe40002781670 */
[C---:B------:R-:W-:Y:S02]  /*4660*/  ISETP.GT.AND P6, PT, R7.reuse, 0x9, P0 ;  /* 0x000000090700780c */ /* 0x040fe400007c4270 */
[----:B------:R-:W-:Y:S02]  /*4670*/  FMNMX.FTZ R9, R8, R5, !PT ;  /* 0x0000000508097209 */ /* 0x000fe40007810000 */
[----:B------:R-:W-:Y:S01]  /*4680*/  ISETP.GT.AND P5, PT, R7, 0x10, P0 ;  /* 0x000000100700780c */ /* 0x000fe200007a4270 */
[----:B------:R-:W-:Y:S01]  /*4690*/  LDSM.16.MT88.4 R40, [R182+0x2000] ;  /* 0x00200000b628783b */ /* 0x000fe20000004200 */
[----:B------:R-:W-:-:S02]  /*46a0*/  FSEL R5, R26, -INF , !P4 ;  /* 0xff8000001a057808 */ /* 0x000fc40006000000 */
[----:B------:R-:W-:Y:S01]  /*46b0*/  ISETP.LT.OR P6, PT, R0, 0xa, P6 ;  /* 0x0000000a0000780c */ /* 0x000fe200037c1670 */
[----:B------:R-:W-:Y:S01]  /*46c0*/  LDSM.16.MT88.4 R124, [R182] ;  /* 0x00000000b67c783b */ /* 0x000fe20000004200 */
[----:B------:R-:W-:Y:S02]  /*46d0*/  FMNMX.FTZ R2, R30, R31, !PT ;  /* 0x0000001f1e027209 */ /* 0x000fe40007810000 */
[----:B------:R-:W-:Y:S01]  /*46e0*/  ISETP.GT.AND P4, PT, R7, 0x11, P0 ;  /* 0x000000110700780c */ /* 0x000fe20000784270 */
[----:B------:R-:W-:Y:S01]  /*46f0*/  LDSM.16.MT88.4 R104, [R164] ;  /* 0x00000000a468783b */ /* 0x000fe20000004200 */
[----:B------:R-:W-:Y:S02]  /*4700*/  FMNMX.FTZ R9, R20, R9, !PT ;  /* 0x0000000914097209 */ /* 0x000fe40007810000 */
[----:B------:R-:W-:Y:S01]  /*4710*/  ISETP.LT.OR P5, PT, R0, 0x11, P5 ;  /* 0x000000110000780c */ /* 0x000fe20002fa1670 */
[----:B------:R-:W-:Y:S01]  /*4720*/  LDSM.16.MT88.4 R112, [R181] ;  /* 0x00000000b570783b */ /* 0x000fe20000004200 */
[----:B------:R-:W-:-:S02]  /*4730*/  FSEL R27, R27, -INF , !P6 ;  /* 0xff8000001b1b7808 */ /* 0x000fc40007000000 */
[----:B------:R-:W-:Y:S01]  /*4740*/  FMNMX.FTZ R2, R5, R2, !PT ;  /* 0x0000000205027209 */ /* 0x000fe20007810000 */
[----:B------:R-:W-:Y:S01]  /*4750*/  LDSM.16.MT88.4 R120, [R225] ;  /* 0x00000000e178783b */ /* 0x000fe20000004200 */
[----:B------:R-:W-:Y:S02]  /*4760*/  ISETP.LT.OR P4, PT, R0, 0x12, P4 ;  /* 0x000000120000780c */ /* 0x000fe40002781670 */
[----:B------:R-:W-:Y:S01]  /*4770*/  FMNMX.FTZ R9, R6, R9, !PT ;  /* 0x0000000906097209 */ /* 0x000fe20007810000 */
[----:B------:R-:W-:Y:S01]  /*4780*/  LDSM.16.MT88.4 R48, [R164+0x2000] ;  /* 0x00200000a430783b */ /* 0x000fe20000004200 */
[----:B------:R-:W-:Y:S02]  /*4790*/  FSEL R11, R22, -INF , !P5 ;  /* 0xff800000160b7808 */ /* 0x000fe40006800000 */
[----:B------:R-:W-:Y:S01]  /*47a0*/  ISETP.GT.AND P5, PT, R7, 0x18, P0 ;  /* 0x000000180700780c */ /* 0x000fe200007a4270 */
[----:B------:R-:W-:Y:S01]  /*47b0*/  LDSM.16.MT88.4 R72, [R182+0x4000] ;  /* 0x00400000b648783b */ /* 0x000fe20000004200 */
[----:B------:R-:W-:-:S02]  /*47c0*/  FMNMX.FTZ R2, R27, R2, !PT ;  /* 0x000000021b027209 */ /* 0x000fc40007810000 */
[----:B------:R-:W-:Y:S01]  /*47d0*/  FSEL R23, R23, -INF , !P4 ;  /* 0xff80000017177808 */ /* 0x000fe20006000000 */
[----:B------:R-:W-:Y:S01]  /*47e0*/  LDSM.16.MT88.4 R80, [R164+0x4000] ;  /* 0x00400000a450783b */ /* 0x000fe20000004200 */
[----:B------:R-:W-:Y:S02]  /*47f0*/  FMNMX.FTZ R9, R16, R9, !PT ;  /* 0x0000000910097209 */ /* 0x000fe40007810000 */
[----:B------:R-:W-:Y:S01]  /*4800*/  ISETP.GT.AND P4, PT, R7, 0x19, P0 ;  /* 0x000000190700780c */ /* 0x000fe20000784270 */
[----:B------:R-:W-:Y:S01]  /*4810*/  LDSM.16.MT88.4 R88, [R181+0x4000] ;  /* 0x00400000b558783b */ /* 0x000fe20000004200 */
[----:B------:R-:W-:Y:S02]  /*4820*/  ISETP.LT.OR P5, PT, R0, 0x19, P5 ;  /* 0x000000190000780c */ /* 0x000fe40002fa1670 */
[----:B------:R-:W-:Y:S01]  /*4830*/  FMNMX.FTZ R2, R11, R2, !PT ;  /* 0x000000020b027209 */ /* 0x000fe20007810000 */
[----:B------:R-:W-:Y:S01]  /*4840*/  LDSM.16.MT88.4 R136, [R164+0x800] ;  /* 0x00080000a488783b */ /* 0x000fe20000004200 */
[----:B------:R-:W-:-:S02]  /*4850*/  FMNMX.FTZ R13, R4, R9, !PT ;  /* 0x00000009040d7209 */ /* 0x000fc40007810000 */
[----:B------:R-:W-:Y:S01]  /*4860*/  ISETP.LT.OR P4, PT, R0, 0x1a, P4 ;  /* 0x0000001a0000780c */ /* 0x000fe20002781670 */
[----:B------:R-:W-:Y:S01]  /*4870*/  LDSM.16.MT88.4 R32, [R181+0x800] ;  /* 0x00080000b520783b */ /* 0x000fe20000004200 */
[----:B------:R-:W-:Y:S02]  /*4880*/  FSEL R9, R18, -INF , !P5 ;  /* 0xff80000012097808 */ /* 0x000fe40006800000 */
[----:B------:R-:W-:Y:S02]  /*4890*/  ISETP.GT.AND P5, PT, R7, 0x20, P0 ;  /* 0x000000200700780c */ /* 0x000fe400007a4270 */
[----:B------:R-:W-:Y:S02]  /*48a0*/  FMNMX.FTZ R2, R23, R2, !PT ;  /* 0x0000000217027209 */ /* 0x000fe40007810000 */
[----:B------:R-:W-:Y:S02]  /*48b0*/  FSEL R19, R19, -INF , !P4 ;  /* 0xff80000013137808 */ /* 0x000fe40006000000 */
[----:B------:R-:W-:-:S02]  /*48c0*/  ISETP.GT.AND P4, PT, R7, 0x21, P0 ;  /* 0x000000210700780c */ /* 0x000fc40000784270 */
[----:B------:R-:W-:Y:S02]  /*48d0*/  ISETP.LT.OR P5, PT, R0, 0x21, P5 ;  /* 0x000000210000780c */ /* 0x000fe40002fa1670 */
[----:B------:R-:W-:Y:S02]  /*48e0*/  FMNMX.FTZ R2, R9, R2, !PT ;  /* 0x0000000209027209 */ /* 0x000fe40007810000 */
[----:B------:R-:W-:Y:S02]  /*48f0*/  FMNMX.FTZ R13, R158, R13, !PT ;  /* 0x0000000d9e0d7209 */ /* 0x000fe40007810000 */
[----:B------:R-:W-:Y:S02]  /*4900*/  ISETP.LT.OR P4, PT, R0, 0x22, P4 ;  /* 0x000000220000780c */ /* 0x000fe40002781670 */
[----:B------:R-:W-:Y:S02]  /*4910*/  FSEL R177, R66, -INF , !P5 ;  /* 0xff80000042b17808 */ /* 0x000fe40006800000 */
[----:B------:R-:W-:-:S02]  /*4920*/  ISETP.GT.AND P5, PT, R7, 0x28, P0 ;  /* 0x000000280700780c */ /* 0x000fc400007a4270 */
[----:B------:R-:W-:Y:S02]  /*4930*/  FMNMX.FTZ R12, R19, R2, !PT ;  /* 0x00000002130c7209 */ /* 0x000fe40007810000 */
[----:B------:R-:W-:Y:S02]  /*4940*/  FMNMX.FTZ R13, R168, R13, !PT ;  /* 0x0000000da80d7209 */ /* 0x000fe40007810000 */
[----:B------:R-:W-:Y:S02]  /*4950*/  FSEL R167, R67, -INF , !P4 ;  /* 0xff80000043a77808 */ /* 0x000fe40006000000 */
[----:B------:R-:W-:Y:S01]  /*4960*/  ISETP.GT.AND P4, PT, R7, 0x29, P0 ;  /* 0x000000290700780c */ /* 0x000fe20000784270 */
[----:B------:R-:W-:Y:S01]  /*4970*/  LDSM.16.MT88.4 R64, [R156+0x2000] ;  /* 0x002000009c40783b */ /* 0x000fe20000004200 */
[----:B------:R-:W-:Y:S02]  /*4980*/  ISETP.LT.OR P5, PT, R0, 0x29, P5 ;  /* 0x000000290000780c */ /* 0x000fe40002fa1670 */
[----:B------:R-:W-:-:S02]  /*4990*/  FMNMX.FTZ R12, R177, R12, !PT ;  /* 0x0000000cb10c7209 */ /* 0x000fc40007810000 */
[----:B------:R-:W-:Y:S02]  /*49a0*/  FMNMX.FTZ R13, R160, R13, !PT ;  /* 0x0000000da00d7209 */ /* 0x000fe40007810000 */
[----:B------:R-:W-:Y:S02]  /*49b0*/  ISETP.GT.AND P6, PT, R7, 0x30, P0 ;  /* 0x000000300700780c */ /* 0x000fe400007c4270 */
[----:B------:R-:W-:Y:S02]  /*49c0*/  ISETP.LT.OR P4, PT, R0, 0x2a, P4 ;  /* 0x0000002a0000780c */ /* 0x000fe40002781670 */
[----:B------:R-:W-:Y:S02]  /*49d0*/  FSEL R175, R62, -INF , !P5 ;  /* 0xff8000003eaf7808 */ /* 0x000fe40006800000 */
[----:B------:R-:W-:Y:S02]  /*49e0*/  FMNMX.FTZ R12, R167, R12, !PT ;  /* 0x0000000ca70c7209 */ /* 0x000fe40007810000 */
[----:B------:R-:W-:-:S02]  /*49f0*/  FMNMX.FTZ R13, R166, R13, !PT ;  /* 0x0000000da60d7209 */ /* 0x000fc40007810000 */
[----:B------:R-:W-:Y:S02]  /*4a00*/  FSEL R173, R63, -INF , !P4 ;  /* 0xff8000003fad7808 */ /* 0x000fe40006000000 */
[----:B------:R-:W-:Y:S02]  /*4a10*/  ISETP.GT.AND P5, PT, R7, 0x31, P0 ;  /* 0x000000310700780c */ /* 0x000fe400007a4270 */
[----:B------:R-:W-:Y:S02]  /*4a20*/  ISETP.LT.OR P6, PT, R0, 0x31, P6 ;  /* 0x000000310000780c */ /* 0x000fe400037c1670 */
[----:B------:R-:W-:Y:S02]  /*4a30*/  FMNMX.FTZ R12, R175, R12, !PT ;  /* 0x0000000caf0c7209 */ /* 0x000fe40007810000 */
[----:B------:R-:W-:Y:S02]  /*4a40*/  FMNMX.FTZ R13, R172, R13, !PT ;  /* 0x0000000dac0d7209 */ /* 0x000fe40007810000 */
[----:B------:R-:W-:-:S02]  /*4a50*/  ISETP.GT.AND P4, PT, R7, 0x38, P0 ;  /* 0x000000380700780c */ /* 0x000fc40000784270 */
[----:B------:R-:W-:Y:S02]  /*4a60*/  ISETP.LT.OR P5, PT, R0, 0x32, P5 ;  /* 0x000000320000780c */ /* 0x000fe40002fa1670 */
[----:B------:R-:W-:Y:S02]  /*4a70*/  FSEL R169, R58, -INF , !P6 ;  /* 0xff8000003aa97808 */ /* 0x000fe40007000000 */
[----:B------:R-:W-:Y:S02]  /*4a80*/  FMNMX.FTZ R12, R173, R12, !PT ;  /* 0x0000000cad0c7209 */ /* 0x000fe40007810000 */
[----:B------:R-:W-:Y:S02]  /*4a90*/  FMNMX.FTZ R13, R170, R13, !PT ;  /* 0x0000000daa0d7209 */ /* 0x000fe40007810000 */
[----:B------:R-:W-:Y:S02]  /*4aa0*/  ISETP.GT.AND P0, PT, R7, 0x39, P0 ;  /* 0x000000390700780c */ /* 0x000fe40000704270 */
[----:B------:R-:W-:-:S02]  /*4ab0*/  FSEL R143, R59, -INF , !P5 ;  /* 0xff8000003b8f7808 */ /* 0x000fc40006800000 */
[----:B------:R-:W-:Y:S01]  /*4ac0*/  ISETP.LT.OR P4, PT, R0, 0x39, P4 ;  /* 0x000000390000780c */ /* 0x000fe20002781670 */
[----:B------:R-:W-:Y:S01]  /*4ad0*/  LDSM.16.MT88.4 R56, [R181+0x2000] ;  /* 0x00200000b538783b */ /* 0x000fe20000004200 */
[----:B------:R-:W-:Y:S02]  /*4ae0*/  FMNMX.FTZ R12, R169, R12, !PT ;  /* 0x0000000ca90c7209 */ /* 0x000fe40007810000 */
[----:B------:R-:W-:Y:S02]  /*4af0*/  FMNMX.FTZ R13, R142, R13, !PT ;  /* 0x0000000d8e0d7209 */ /* 0x000fe40007810000 */
[----:B------:R-:W-:Y:S02]  /*4b00*/  ISETP.LT.OR P0, PT, R0, 0x3a, P0 ;  /* 0x0000003a0000780c */ /* 0x000fe40000701670 */
[----:B------:R-:W-:Y:S02]  /*4b10*/  FSEL R141, R54, -INF , !P4 ;  /* 0xff800000368d7808 */ /* 0x000fe40006000000 */
[----:B------:R-:W-:-:S02]  /*4b20*/  FMNMX.FTZ R12, R143, R12, !PT ;  /* 0x0000000c8f0c7209 */ /* 0x000fc40007810000 */
[----:B------:R-:W-:Y:S02]  /*4b30*/  FMNMX.FTZ R2, R140, R13, !PT ;  /* 0x0000000d8c027209 */ /* 0x000fe40007810000 */
[----:B------:R-:W-:Y:S02]  /*4b40*/  FSEL R165, R55, -INF , !P0 ;  /* 0xff80000037a57808 */ /* 0x000fe40004000000 */
[----:B------:R-:W-:Y:S01]  /*4b50*/  FMNMX.FTZ R12, R141, R12, !PT ;  /* 0x0000000c8d0c7209 */ /* 0x000fe20007810000 */
[----:B------:R-:W1:Y:S03]  /*4b60*/  SHFL.BFLY PT, R13, R2, 0x2, 0x1f ;  /* 0x0c401f00020d7f89 */ /* 0x000e6600000e0000 */
        /* <DEDUP_REMOVED lines=23> */
[----:B------:R-:W-:Y:S01]  /*4ce0*/  LDSM.16.MT88.4 R28, [R156+0x800] ;  /* 0x000800009c1c783b */ /* 0x000fe20000004200 */
        /* <DEDUP_REMOVED lines=11> */
[----:B------:R-:W3:Y:S01]  /*4da0*/  LDSM.16.MT88.4 R8, [R182+0x2800] ;  /* 0x00280000b608783b */ /* 0x000ee20000004200 */
[--C-:B------:R-:W-:Y:S02]  /*4db0*/  FFMA.FTZ R151, R20, c[0x0][0x2d0], -R171.reuse ;  /* 0x0000b40014977a23 */ /* 0x100fe400000108ab */
[----:B------:R-:W-:Y:S01]  /*4dc0*/  FFMA.FTZ R144, R23, c[0x0][0x2d0], -R162 ;  /* 0x0000b40017907a23 */ /* 0x000fe200000108a2 */
[----:B------:R-:W4:Y:S01]  /*4dd0*/  MUFU.EX2 R150, R150 ;  /* 0x0000009600967308 */ /* 0x000f220000000800 */
[----:B------:R-:W5:Y:S01]  /*4de0*/  LDSM.16.MT88.4 R16, [R181+0x2800] ;  /* 0x00280000b510783b */ /* 0x000f620000004200 */
        /* <DEDUP_REMOVED lines=29> */
[----:B----4-:R-:W-:-:S02]  /*4fc0*/  F2FP.BF16.PACK_AB R99, R148, R153 ;  /* 0x000000999463723e */ /* 0x010fc400000010ff */
[----:B------:R-:W2:Y:S01]  /*4fd0*/  MUFU.EX2 R146, R146 ;  /* 0x0000009200927308 */ /* 0x000ea20000000800 */
        /* <DEDUP_REMOVED lines=60> */
[----:B---3--:R-:W-:Y:S01]  /*53a0*/  HMMA.16816.F32.BF16 R36, R4, R8, R36 ;  /* 0x000000080424723c */ /* 0x008fe20000041824 */
[----:B------:R-:W-:-:S07]  /*53b0*/  FADD.FTZ R147, R134, R147 ;  /* 0x0000009386937221 */ /* 0x000fce0000010000 */
[C---:B------:R-:W-:Y:S01]  /*53c0*/  HMMA.16816.F32.BF16 R40, R4.reuse, R10, R40 ;  /* 0x0000000a0428723c */ /* 0x040fe20000041828 */
[----:B------:R-:W1:Y:S07]  /*53d0*/  LDSM.16.MT88.4 R8, [R164+0x4800] ;  /* 0x00480000a408783b */ /* 0x000e6e0000004200 */
[C---:B-----5:R-:W-:Y:S08]  /*53e0*/  HMMA.16816.F32.BF16 R52, R4.reuse, R16, R52 ;  /* 0x000000100434723c */ /* 0x060ff00000041834 */
        /* <DEDUP_REMOVED lines=118> */
[----:B------:R-:W-:Y:S07]  /*5b50*/  HMMA.16816.F32.BF16 R96, R4, R18, R96 ;  /* 0x000000120460723c */ /* 0x000fee0000041860 */
[----:B------:R-:W-:-:S04]  /*5b60*/  IADD3 R5, R133, -0x3, RZ ;  /* 0xfffffffd85057810 */ /* 0x000fc80007ffe0ff */
[----:B------:R-:W-:Y:S11]  /*5b70*/  ISETP.GE.AND P0, PT, R5, R230, PT ;  /* 0x000000e60500720c */ /* 0x000ff60003f06270 */
[----:B------:R-:W-:Y:S02]  /*5b80*/  @!UPT UIADD3 URZ, URZ, URZ, URZ ;  /* 0x0000003f3f3ff290 */ /* 0x000fe4000fffe03f */
[----:B------:R-:W-:Y:S05]  /*5b90*/  @!P0 BRA `(.L_x_1668) ;  /* 0x0000018000008947 */ /* 0x000fea0003800000 */
[----:B------:R-:W-:Y:S01]  /*5ba0*/  SHF.R.S32.HI R4, RZ, 0x1f, R5 ;  /* 0x0000001fff047819 */ /* 0x000fe20000011405 */
[----:B------:R-:W-:Y:S01]  /*5bb0*/  IMAD.WIDE.U32 R6, R5, c[0x0][0x1e0], RZ ;  /* 0x0000780005067a25 */ /* 0x000fe200078e00ff */
[----:B------:R-:W-:-:S03]  /*5bc0*/  ISETP.GE.AND P4, PT, R218, c[0x0][0x1d4], PT ;  /* 0x00007500da007a0c */ /* 0x000fc60003f86270 */
[----:B------:R-:W-:-:S04]  /*5bd0*/  IMAD R4, R4, c[0x0][0x1e0], RZ ;  /* 0x0000780004047a24 */ /* 0x000fc800078e02ff */
[----:B------:R-:W-:Y:S01]  /*5be0*/  IMAD R4, R5, c[0x0][0x1e4], R4 ;  /* 0x0000790005047a24 */ /* 0x000fe200078e0204 */
[----:B------:R-:W-:-:S03]  /*5bf0*/  LEA R5, P0, R6, R236, 0x6 ;  /* 0x000000ec06057211 */ /* 0x000fc600078030ff */
[----:B------:R-:W-:Y:S01]  /*5c00*/  IMAD.IADD R4, R7, 0x1, R4 ;  /* 0x0000000107047824 */ /* 0x000fe200078e0204 */
[----:B------:R-:W-:-:S04]  /*5c10*/  LEA R8, P5, R5, c[0x0][0x1c8], 0x1 ;  /* 0x0000720005087a11 */ /* 0x000fc800078a08ff */
[----:B------:R-:W-:Y:S01]  /*5c20*/  LEA.HI.X R6, R6, R229, R4, 0x6, P0 ;  /* 0x000000e506067211 */ /* 0x000fe200000f3404 */
[----:B------:R-:W-:Y:S01]  /*5c30*/  IMAD.MOV.U32 R4, RZ, RZ, c[0x0][0x1e0] ;  /* 0x00007800ff047624 */ /* 0x000fe200078e00ff */
        /* <DEDUP_REMOVED lines=8> */
[----:B------:R-:W-:-:S05]  /*5cc0*/  LEA.HI.X R7, R4, R9, R5, 0x6, P5 ;  /* 0x0000000904077211 */ /* 0x000fca00028f3405 */
[----:B------:R1:W-:Y:S04]  /*5cd0*/  LDGSTS.E.BYPASS.LTC128B.128 [R208+0xe100], [R8.64+0x80], !P0 ;  /* 0x0e10008008d07fae */ /* 0x0003e8000c101d48 */
[----:B------:R1:W-:Y:S04]  /*5ce0*/  LDGSTS.E.BYPASS.LTC128B.128 [R208+0x10100], [R8.64+0x100], !P3 ;  /* 0x1010010008d07fae */ /* 0x0003e8000d901d48 */
[----:B------:R1:W-:Y:S04]  /*5cf0*/  LDGSTS.E.BYPASS.LTC128B.128 [R208+0xd100], [R6.64], !P4 ;  /* 0x0d10000006d07fae */ /* 0x0003e8000e101d48 */
[----:B------:R1:W-:Y:S04]  /*5d00*/  LDGSTS.E.BYPASS.LTC128B.128 [R208+0xf100], [R6.64+0x80], !P0 ;  /* 0x0f10008006d07fae */ /* 0x0003e8000c101d48 */
[----:B------:R1:W-:Y:S02]  /*5d10*/  LDGSTS.E.BYPASS.LTC128B.128 [R208+0x11100], [R6.64+0x100], !P3 ;  /* 0x1110010006d07fae */ /* 0x0003e4000d901d48 */
.L_x_1668:
[----:B------:R-:W-:Y:S05]  /*5d20*/  BSYNC B0 ;  /* 0x0000000000007941 */ /* 0x000fea0003800000 */
.L_x_1667:
[----:B------:R-:W-:Y:S01]  /*5d30*/  @P2 IMAD.HI.U32 R4, R193, c[0x0][0x2c8], RZ ;  /* 0x0000b200c1042a27 */ /* 0x000fe200078e00ff */
[----:B------:R-:W0:Y:S01]  /*5d40*/  LDGDEPBAR ;  /* 0x00000000000079af */ /* 0x000e220000000000 */
[----:B------:R-:W-:-:S02]  /*5d50*/  IADD3 R241, R133, -0x2, RZ ;  /* 0xfffffffe85f17810 */ /* 0x000fc40007ffe0ff */
[----:B-1----:R-:W-:Y:S01]  /*5d60*/  IMAD.MOV.U32 R6, RZ, RZ, R193 ;  /* 0x000000ffff067224 */ /* 0x002fe200078e00c1 */
        /* <DEDUP_REMOVED lines=15> */
.L_x_1671:
[----:B------:R-:W-:-:S13]  /*5e60*/  ISETP.NE.AND P0, PT, R4, 0x1, PT ;  /* 0x000000010400780c */ /* 0x000fda0003f05270 */
[----:B------:R-:W-:-:S05]  /*5e70*/  @P0 IMAD.HI.U32 R3, R7, c[0x0][0x330], RZ ;  /* 0x0000cc0007030a27 */ /* 0x000fca00078e00ff */
[----:B------:R-:W-:Y:S02]  /*5e80*/  @P0 SHF.R.U32.HI R7, RZ, c[0x0][0x334], R3 ;  /* 0x0000cd00ff070a19 */ /* 0x000fe40000011603 */
.L_x_1672:
[----:B------:R-:W-:Y:S05]  /*5e90*/  BSYNC B0 ;  /* 0x0000000000007941 */ /* 0x000fea0003800000 */
.L_x_1670:
[----:B------:R-:W-:-:S05]  /*5ea0*/  IMAD R4, R7, R4, c[0x0][0x32c] ;  /* 0x0000cb0007047624 */ /* 0x000fca00078e0204 */
[----:B------:R-:W-:-:S04]  /*5eb0*/  IMNMX R5, R5, R4, PT ;  /* 0x0000000405057217 */ /* 0x000fc80003800200 */
.L_x_1669:
[----:B------:R-:W-:Y:S01]  /*5ec0*/  SHF.R.S32.HI R4, RZ, 0x1f, R5 ;  /* 0x0000001fff047819 */ /* 0x000fe20000011405 */
[----:B------:R-:W-:Y:S02]  /*5ed0*/  IMAD.MOV.U32 R134, RZ, RZ, 0x1 ;  /* 0x00000001ff867424 */ /* 0x000fe400078e00ff */
[----:B------:R-:W-:Y:S01]  /*5ee0*/  IMAD.MOV.U32 R233, RZ, RZ, RZ ;  /* 0x000000ffffe97224 */ /* 0x000fe200078e00ff */
[----:B------:R-:W-:-:S04]  /*5ef0*/  LEA.HI R3, R4, R5, RZ, 0x6 ;  /* 0x0000000504037211 */ /* 0x000fc800078f30ff */
[----:B------:R-:W-:-:S04]  /*5f00*/  SHF.R.S32.HI R3, RZ, 0x6, R3 ;  /* 0x00000006ff037819 */ /* 0x000fc80000011403 */
[----:B------:R-:W-:-:S04]  /*5f10*/  IMNMX R242, R230, R3, !PT ;  /* 0x00000003e6f27217 */ /* 0x000fc80007800200 */
[----:B------:R-:W-:-:S13]  /*5f20*/  ISETP.GE.AND P0, PT, R241, R242, PT ;  /* 0x000000f2f100720c */ /* 0x000fda0003f06270 */
[----:B------:R-:W-:Y:S05]  /*5f30*/  @!P0 BRA `(.L_x_1673) ;  /* 0x0000337000008947 */ /* 0x000fea0003800000 */
[----:B------:R-:W-:Y:S01]  /*5f40*/  IMAD.MOV.U32 R3, RZ, RZ, R0 ;  /* 0x000000ffff037224 */ /* 0x000fe200078e0000 */
[----:B------:R-:W-:Y:S01]  /*5f50*/  MOV R233, RZ ;  /* 0x000000ff00e97202 */ /* 0x000fe20000000f00 */
[----:B------:R-:W-:Y:S01]  /*5f60*/  IMAD.MOV.U32 R132, RZ, RZ, R2 ;  /* 0x000000ffff847224 */ /* 0x000fe200078e0002 */
[----:B------:R-:W-:Y:S02]  /*5f70*/  MOV R134, 0x1 ;  /* 0x0000000100867802 */ /* 0x000fe40000000f00 */
.L_x_1682:
[----:B------:R-:W-:Y:S04]  /*5f80*/  DEPBAR.LE SB0, 0x2 ;  /* 0x000080800000791a */ /* 0x000fe80000000000 */
[----:B------:R-:W-:Y:S01]  /*5f90*/  WARPSYNC 0xffffffff ;  /* 0xffffffff00007948 */ /* 0x000fe20003800000 */
[----:B------:R-:W-:Y:S01]  /*5fa0*/  BAR.SYNC.DEFER_BLOCKING 0x0 ;  /* 0x0000000000007b1d */ /* 0x000fe20000010000 */
[----:B------:R-:W-:Y:S01]  /*5fb0*/  IMAD R133, R134, 0x6000, RZ ;  /* 0x0000600086857824 */ /* 0x000fe200078e02ff */
[----:B------:R-:W-:Y:S03]  /*5fc0*/  ISETP.GE.AND P6, PT, R230, R241, PT ;  /* 0x000000f1e600720c */ /* 0x000fe60003fc6270 */
[----:B------:R-:W-:Y:S04]  /*5fd0*/  IMAD.IADD R189, R186, 0x1, R133 ;  /* 0x00000001babd7824 */ /* 0x000fe800078e0285 */
[--C-:B------:R-:W-:Y:S02]  /*5fe0*/  IMAD.IADD R190, R180, 0x1, R189.reuse ;  /* 0x00000001b4be7824 */ /* 0x100fe400078e02bd */
[C---:B------:R-:W-:Y:S02]  /*5ff0*/  IMAD.IADD R0, R135.reuse, 0x1, R189 ;  /* 0x0000000187007824 */ /* 0x040fe400078e02bd */
[----:B------:R-:W-:Y:S02]  /*6000*/  IMAD.IADD R2, R135, 0x1, R190 ;  /* 0x0000000187027824 */ /* 0x000fe400078e02be */
[----:B------:R-:W-:Y:S01]  /*6010*/  @!P6 IADD3 R246, R241, -0x1, RZ ;  /* 0xfffffffff1f6e810 */ /* 0x000fe20007ffe0ff */
[----:B------:R-:W-:Y:S02]  /*6020*/  @!P6 IMAD.MOV.U32 R191, RZ, RZ, c[0x0][0x208] ;  /* 0x00008200ffbfe624 */ /* 0x000fe400078e00ff */
[----:B------:R-:W-:Y:S01]  /*6030*/  @!P6 IMAD.MOV.U32 R248, RZ, RZ, c[0x0][0x20c] ;  /* 0x00008300fff8e624 */ /* 0x000fe200078e00ff */
[----:B------:R-:W-:Y:S01]  /*6040*/  @!P6 SHF.R.S32.HI R247, RZ, 0x1f, R246 ;  /* 0x0000001ffff7e819 */ /* 0x000fe200000114f6 */
[----:B------:R-:W-:Y:S01]  /*6050*/  @!P6 IMAD.WIDE.U32 R244, R246, c[0x0][0x208], RZ ;  /* 0x00008200f6f4ea25 */ /* 0x000fe200078e00ff */
[----:B------:R-:W-:Y:S03]  /*6060*/  LDSM.16.M88.4 R136, [R188] ;  /* 0x00000000bc88783b */ /* 0x000fe60000000200 */
[----:B------:R-:W-:Y:S01]  /*6070*/  @!P6 IMAD.SHL.U32 R243, R244, 0x40, RZ ;  /* 0x00000040f4f3e824 */ /* 0x000fe200078e00ff */
[----:B------:R-:W-:Y:S01]  /*6080*/  ULDC UR4, c[0x0][0x324] ;  /* 0x0000c90000047ab9 */ /* 0x000fe20000000800 */
[----:B------:R-:W-:Y:S01]  /*6090*/  @!P6 IMAD R247, R247, c[0x0][0x208], RZ ;  /* 0x00008200f7f7ea24 */ /* 0x000fe200078e02ff */
[----:B------:R-:W-:Y:S01]  /*60a0*/  ULOP3.LUT UR4, URZ, UR4, URZ, 0x33, !UPT ;  /* 0x000000043f047292 */ /* 0x000fe2000f8e333f */
[----:B------:R-:W1:Y:S02]  /*60b0*/  LDSM.16.M88.4 R140, [R189] ;  /* 0x00000000bd8c783b */ /* 0x000e640000000200 */
[----:B------:R-:W-:Y:S01]  /*60c0*/  @!P6 IMAD R247, R246, c[0x0][0x20c], R247 ;  /* 0x00008300f6f7ea24 */ /* 0x000fe200078e02f7 */
[-C--:B------:R-:W-:Y:S02]  /*60d0*/  @!P6 IADD3 R246, P5, R243, R234.reuse, RZ ;  /* 0x000000eaf3f6e210 */ /* 0x080fe40007fbe0ff */
[----:B------:R-:W2:Y:S01]  /*60e0*/  LDSM.16.M88.4 R144, [R189+0x800] ;  /* 0x00080000bd90783b */ /* 0x000ea20000000200 */
[----:B------:R-:W-:Y:S01]  /*60f0*/  @!P6 LEA R243, P0, R191, R243, 0x5 ;  /* 0x000000f3bff3e211 */ /* 0x000fe200078028ff */
[----:B------:R-:W-:Y:S03]  /*6100*/  @!P6 IMAD.IADD R247, R245, 0x1, R247 ;  /* 0x00000001f5f7e824 */ /* 0x000fe600078e02f7 */
[----:B------:R-:W3:Y:S02]  /*6110*/  LDSM.16.M88.4 R148, [R189+0x1000] ;  /* 0x00100000bd94783b */ /* 0x000ee40000000200 */
[----:B------:R-:W-:Y:S02]  /*6120*/  @!P6 SHF.L.U64.HI R247, R244, 0x6, R247 ;  /* 0x00000006f4f7e819 */ /* 0x000fe400000102f7 */
[----:B------:R-:W-:Y:S01]  /*6130*/  @!P6 LEA R244, P4, R246, c[0x0][0x1f8], 0x1 ;  /* 0x00007e00f6f4ea11 */ /* 0x000fe200078808ff */
[----:B------:R-:W4:Y:S01]  /*6140*/  LDSM.16.M88.4 R152, [R189+0x1800] ;  /* 0x00180000bd98783b */ /* 0x000f220000000200 */
[----:B------:R-:W-:Y:S01]  /*6150*/  @!P6 LEA.HI.X R191, R191, R247, R248, 0x5, P0 ;  /* 0x000000f7bfbfe211 */ /* 0x000fe200000f2cf8 */
[--C-:B------:R-:W-:Y:S01]  /*6160*/  @!P6 IMAD.X R245, R247, 0x1, R194.reuse, P5 ;  /* 0x00000001f7f5e824 */ /* 0x100fe200028e06c2 */
[----:B------:R-:W-:Y:S02]  /*6170*/  @!P6 ISETP.GE.AND P0, PT, R204, c[0x0][0x1d4], PT ;  /* 0x00007500cc00ea0c */ /* 0x000fe40003f06270 */
[----:B------:R-:W-:Y:S01]  /*6180*/  LDSM.16.M88.4 R156, [R185] ;  /* 0x00000000b99c783b */ /* 0x000fe20000000200 */
[----:B------:R-:W-:Y:S02]  /*6190*/  @!P6 IADD3 R243, P5, R243, R234, RZ ;  /* 0x000000eaf3f3e210 */ /* 0x000fe40007fbe0ff */
[----:B------:R-:W-:Y:S02]  /*61a0*/  @!P6 LEA.HI.X R245, R246, c[0x0][0x1fc], R245, 0x1, P4 ;  /* 0x00007f00f6f5ea11 */ /* 0x000fe400020f0cf5 */
[----:B------:R-:W-:Y:S01]  /*61b0*/  LDSM.16.M88.4 R160, [R190+0x800] ;  /* 0x00080000bea0783b */ /* 0x000fe20000000200 */
[----:B------:R-:W-:Y:S01]  /*61c0*/  @!P6 ISETP.GE.AND P4, PT, R218, c[0x0][0x1d4], PT ;  /* 0x00007500da00ea0c */ /* 0x000fe20003f86270 */
[----:B------:R-:W-:Y:S01]  /*61d0*/  @!P6 IMAD.X R248, R191, 0x1, R194, P5 ;  /* 0x00000001bff8e824 */ /* 0x000fe200028e06c2 */
[----:B------:R-:W-:Y:S01]  /*61e0*/  @!P6 LEA R246, P5, R243, c[0x0][0x1f8], 0x1 ;  /* 0x00007e00f3f6ea11 */ /* 0x000fe200078a08ff */
[----:B------:R-:W-:Y:S01]  /*61f0*/  @!P6 IMAD R191, R233, 0x6000, R207 ;  /* 0x00006000e9bfe824 */ /* 0x000fe200078e02cf */
[----:B------:R-:W-:Y:S02]  /*6200*/  LDSM.16.M88.4 R164, [R190+0x1000] ;  /* 0x00100000bea4783b */ /* 0x000fe40000000200 */
[----:B------:R-:W-:Y:S01]  /*6210*/  @!P6 LEA.HI.X R247, R243, c[0x0][0x1fc], R248, 0x1, P5 ;  /* 0x00007f00f3f7ea11 */ /* 0x000fe200028f0cf8 */
[C---:B-1----:R-:W-:Y:S08]  /*6220*/  HMMA.16816.F32.BF16 R4, R136.reuse, R140, RZ ;  /* 0x0000008c8804723c */ /* 0x042ff000000418ff */
[C---:B------:R-:W-:Y:S01]  /*6230*/  HMMA.16816.F32.BF16 R8, R136.reuse, R142, RZ ;  /* 0x0000008e8808723c */ /* 0x040fe200000418ff */
[----:B------:R-:W1:Y:S07]  /*6240*/  LDSM.16.M88.4 R140, [R190] ;  /* 0x00000000be8c783b */ /* 0x000e6e0000000200 */
[C---:B--2---:R-:W-:Y:S08]  /*6250*/  HMMA.16816.F32.BF16 R12, R136.reuse, R144, RZ ;  /* 0x00000090880c723c */ /* 0x044ff000000418ff */
[C---:B------:R-:W-:Y:S01]  /*6260*/  HMMA.16816.F32.BF16 R16, R136.reuse, R146, RZ ;  /* 0x000000928810723c */ /* 0x040fe200000418ff */
[----:B------:R-:W2:Y:S05]  /*6270*/  LDSM.16.M88.4 R144, [R190+0x1800] ;  /* 0x00180000be90783b */ /* 0x000eaa0000000200 */
[----:B------:R-:W-:Y:S01]  /*6280*/  @!PT LDS RZ, [RZ] ;  /* 0x00000000fffff984 */ /* 0x000fe20000000800 */
[----:B------:R-:W-:Y:S01]  /*6290*/  @!PT LDS RZ, [RZ] ;  /* 0x00000000fffff984 */ /* 0x000fe20000000800 */
[----:B------:R-:W-:Y:S01]  /*62a0*/  @!PT LDS RZ, [RZ] ;  /* 0x00000000fffff984 */ /* 0x000fe20000000800 */
[----:B------:R5:W-:Y:S02]  /*62b0*/  @!P6 LDGSTS.E.BYPASS.LTC128B.128 [R191], [R244.64], !P4 ;  /* 0x00000000f4bfefae */ /* 0x000be4000e101d48 */
[C---:B---3--:R-:W-:Y:S03]  /*62c0*/  HMMA.16816.F32.BF16 R20, R136.reuse, R148, RZ ;  /* 0x000000948814723c */ /* 0x048fe600000418ff */
[----:B------:R5:W-:Y:S05]  /*62d0*/  @!P6 LDGSTS.E.BYPASS.LTC128B.128 [R191+0x2000], [R244.64+0x80], !P0 ;  /* 0x02000080f4bfefae */ /* 0x000bea000c101d48 */
[C---:B------:R-:W-:Y:S01]  /*62e0*/  HMMA.16816.F32.BF16 R24, R136.reuse, R150, RZ ;  /* 0x000000968818723c */ /* 0x040fe200000418ff */
[----:B------:R5:W-:Y:S05]  /*62f0*/  @!P6 LDGSTS.E.BYPASS.LTC128B.128 [R191+0x4000], [R244.64+0x100], !P3 ;  /* 0x04000100f4bfefae */ /* 0x000bea000d901d48 */
[----:B------:R3:W-:Y:S02]  /*6300*/  @!P6 LDGSTS.E.BYPASS.LTC128B.128 [R191+0x1000], [R246.64], !P4 ;  /* 0x01000000f6bfefae */ /* 0x0007e4000e101d48 */
[C---:B----4-:R-:W-:Y:S03]  /*6310*/  HMMA.16816.F32.BF16 R28, R136.reuse, R152, RZ ;  /* 0x00000098881c723c */ /* 0x050fe600000418ff */
[----:B------:R3:W-:Y:S01]  /*6320*/  @!P6 LDGSTS.E.BYPASS.LTC128B.128 [R191+0x3000], [R246.64+0x80], !P0 ;  /* 0x03000080f6bfefae */ /* 0x0007e2000c101d48 */
[C---:B------:R-:W-:Y:S02]  /*6330*/  ISETP.GE.AND P0, PT, R233.reuse, 0x1, PT ;  /* 0x00000001e900780c */ /* 0x040fe40003f06270 */
[----:B------:R-:W-:Y:S02]  /*6340*/  IADD3 R233, R233, 0x1, RZ ;  /* 0x00000001e9e97810 */ /* 0x000fe40007ffe0ff */
[----:B------:R-:W-:Y:S01]  /*6350*/  HMMA.16816.F32.BF16 R32, R136, R154, RZ ;  /* 0x0000009a8820723c */ /* 0x000fe200000418ff */
[----:B------:R3:W-:Y:S03]  /*6360*/  @!P6 LDGSTS.E.BYPASS.LTC128B.128 [R191+0x5000], [R246.64+0x100], !P3 ;  /* 0x05000100f6bfefae */ /* 0x0007e6000d901d48 */
[----:B------:R-:W-:Y:S02]  /*6370*/  SEL R233, R233, RZ, !P0 ;  /* 0x000000ffe9e97207 */ /* 0x000fe40004000000 */
[----:B------:R-:W-:Y:S02]  /*6380*/  LDSM.16.M88.4 R168, [R184] ;  /* 0x00000000b8a8783b */ /* 0x000fe40000000200 */
[C---:B-1----:R-:W-:Y:S03]  /*6390*/  HMMA.16816.F32.BF16 R4, R156.reuse, R140, R4 ;  /* 0x0000008c9c04723c */ /* 0x042fe60000041804 */
[----:B------:R-:W1:Y:S02]  /*63a0*/  LDSM.16.M88.4 R172, [R0] ;  /* 0x0000000000ac783b */ /* 0x000e640000000200 */
[----:B-----5:R-:W-:Y:S03]  /*63b0*/  IMAD.SHL.U32 R244, R241, 0x40, RZ ;  /* 0x00000040f1f47824 */ /* 0x020fe600078e00ff */
[C---:B------:R-:W-:Y:S01]  /*63c0*/  HMMA.16816.F32.BF16 R8, R156.reuse, R142, R8 ;  /* 0x0000008e9c08723c */ /* 0x040fe20000041808 */
[----:B------:R-:W4:Y:S05]  /*63d0*/  LDSM.16.M88.4 R176, [R0+0x800] ;  /* 0x0008000000b0783b */ /* 0x000f2a0000000200 */
[----:B------:R-:W5:Y:S02]  /*63e0*/  LDSM.16.M88.4 R148, [R0+0x1000] ;  /* 0x001000000094783b */ /* 0x000f640000000200 */
[C---:B------:R-:W-:Y:S03]  /*63f0*/  HMMA.16816.F32.BF16 R12, R156.reuse, R160, R12 ;  /* 0x000000a09c0c723c */ /* 0x040fe6000004180c */
[----:B------:R-:W1:Y:S01]  /*6400*/  LDSM.16.M88.4 R136, [R0+0x1800] ;  /* 0x001800000088783b */ /* 0x000e620000000200 */
[----:B---3--:R-:W-:Y:S04]  /*6410*/  IADD3 R191, R180, R189, R135 ;  /* 0x000000bdb4bf7210 */ /* 0x008fe80007ffe087 */
[C---:B------:R-:W-:Y:S01]  /*6420*/  HMMA.16816.F32.BF16 R16, R156.reuse, R162, R16 ;  /* 0x000000a29c10723c */ /* 0x040fe20000041810 */
[----:B------:R-:W-:Y:S05]  /*6430*/  LDSM.16.M88.4 R140, [R183] ;  /* 0x00000000b78c783b */ /* 0x000fea0000000200 */
[----:B------:R-:W3:Y:S02]  /*6440*/  LDSM.16.M88.4 R152, [R2] ;  /* 0x000000000298783b */ /* 0x000ee40000000200 */
[C---:B------:R-:W-:Y:S03]  /*6450*/  HMMA.16816.F32.BF16 R20, R156.reuse, R164, R20 ;  /* 0x000000a49c14723c */ /* 0x040fe60000041814 */
[----:B------:R-:W3:Y:S05]  /*6460*/  LDSM.16.M88.4 R160, [R2+0x800] ;  /* 0x0008000002a0783b */ /* 0x000eea0000000200 */
[C---:B------:R-:W-:Y:S01]  /*6470*/  HMMA.16816.F32.BF16 R24, R156.reuse, R166, R24 ;  /* 0x000000a69c18723c */ /* 0x040fe20000041818 */
[----:B------:R-:W3:Y:S05]  /*6480*/  LDSM.16.M88.4 R164, [R2+0x1000] ;  /* 0x0010000002a4783b */ /* 0x000eea0000000200 */
[----:B------:R-:W0:Y:S02]  /*6490*/  LDGDEPBAR ;  /* 0x00000000000079af */ /* 0x000e240000000000 */
[C---:B--2---:R-:W-:Y:S08]  /*64a0*/  HMMA.16816.F32.BF16 R28, R156.reuse, R144, R28 ;  /* 0x000000909c1c723c */ /* 0x044ff0000004181c */
[----:B------:R-:W-:Y:S01]  /*64b0*/  HMMA.16816.F32.BF16 R32, R156, R146, R32 ;  /* 0x000000929c20723c */ /* 0x000fe20000041820 */
[----:B------:R-:W2:Y:S05]  /*64c0*/  LDSM.16.M88.4 R144, [R2+0x1800] ;  /* 0x001800000290783b */ /* 0x000eaa0000000200 */
[----:B------:R-:W-:Y:S02]  /*64d0*/  LDSM.16.M88.4 R156, [R188+0x4000] ;  /* 0x00400000bc9c783b */ /* 0x000fe40000000200 */
[C---:B-1----:R-:W-:Y:S08]  /*64e0*/  HMMA.16816.F32.BF16 R4, R168.reuse, R172, R4 ;  /* 0x000000aca804723c */ /* 0x042ff00000041804 */
[C---:B------:R-:W-:Y:S01]  /*64f0*/  HMMA.16816.F32.BF16 R8, R168.reuse, R174, R8 ;  /* 0x000000aea808723c */ /* 0x040fe20000041808 */
[----:B------:R-:W1:Y:S07]  /*6500*/  LDSM.16.M88.4 R172, [R189+0x2000] ;  /* 0x00200000bdac783b */ /* 0x000e6e0000000200 */
[C---:B----4-:R-:W-:Y:S08]  /*6510*/  HMMA.16816.F32.BF16 R12, R168.reuse, R176, R12 ;  /* 0x000000b0a80c723c */ /* 0x050ff0000004180c */
[C---:B------:R-:W-:Y:S01]  /*6520*/  HMMA.16816.F32.BF16 R16, R168.reuse, R178, R16 ;  /* 0x000000b2a810723c */ /* 0x040fe20000041810 */
[----:B------:R-:W4:Y:S07]  /*6530*/  LDSM.16.M88.4 R176, [R189+0x2800] ;  /* 0x00280000bdb0783b */ /* 0x000f2e0000000200 */
[C---:B-----5:R-:W-:Y:S08]  /*6540*/  HMMA.16816.F32.BF16 R20, R168.reuse, R148, R20 ;  /* 0x00000094a814723c */ /* 0x060ff00000041814 */
[C---:B------:R-:W-:Y:S01]  /*6550*/  HMMA.16816.F32.BF16 R24, R168.reuse, R150, R24 ;  /* 0x00000096a818723c */ /* 0x040fe20000041818 */
[----:B------:R-:W5:Y:S07]  /*6560*/  LDSM.16.M88.4 R148, [R189+0x3000] ;  /* 0x00300000bd94783b */ /* 0x000f6e0000000200 */
[C---:B------:R-:W-:Y:S08]  /*6570*/  HMMA.16816.F32.BF16 R28, R168.reuse, R136, R28 ;  /* 0x00000088a81c723c */ /* 0x040ff0000004181c */
[----:B------:R-:W-:Y:S01]  /*6580*/  HMMA.16816.F32.BF16 R32, R168, R138, R32 ;  /* 0x0000008aa820723c */ /* 0x000fe20000041820 */
[----:B------:R-:W1:Y:S05]  /*6590*/  LDSM.16.M88.4 R136, [R189+0x3800] ;  /* 0x00380000bd88783b */ /* 0x000e6a0000000200 */
[----:B------:R-:W-:Y:S02]  /*65a0*/  LDSM.16.M88.4 R168, [R190+0x2800] ;  /* 0x00280000bea8783b */ /* 0x000fe40000000200 */
[C---:B---3--:R-:W-:Y:S08]  /*65b0*/  HMMA.16816.F32.BF16 R4, R140.reuse, R152, R4 ;  /* 0x000000988c04723c */ /* 0x048ff00000041804 */
[C---:B------:R-:W-:Y:S01]  /*65c0*/  HMMA.16816.F32.BF16 R8, R140.reuse, R154, R8 ;  /* 0x0000009a8c08723c */ /* 0x040fe20000041808 */
[----:B------:R-:W-:Y:S07]  /*65d0*/  LDSM.16.M88.4 R152, [R185+0x4000] ;  /* 0x00400000b998783b */ /* 0x000fee0000000200 */
[C---:B------:R-:W-:Y:S08]  /*65e0*/  HMMA.16816.F32.BF16 R12, R140.reuse, R160, R12 ;  /* 0x000000a08c0c723c */ /* 0x040ff0000004180c */
[C---:B------:R-:W-:Y:S01]  /*65f0*/  HMMA.16816.F32.BF16 R16, R140.reuse, R162, R16 ;  /* 0x000000a28c10723c */ /* 0x040fe20000041810 */
[----:B------:R-:W3:Y:S07]  /*6600*/  LDSM.16.M88.4 R160, [R190+0x2000] ;  /* 0x00200000bea0783b */ /* 0x000eee0000000200 */
[C---:B------:R-:W-:Y:S08]  /*6610*/  HMMA.16816.F32.BF16 R20, R140.reuse, R164, R20 ;  /* 0x000000a48c14723c */ /* 0x040ff00000041814 */
[C---:B------:R-:W-:Y:S01]  /*6620*/  HMMA.16816.F32.BF16 R24, R140.reuse, R166, R24 ;  /* 0x000000a68c18723c */ /* 0x040fe20000041818 */
[----:B------:R-:W3:Y:S07]  /*6630*/  LDSM.16.M88.4 R164, [R190+0x3000] ;  /* 0x00300000bea4783b */ /* 0x000eee0000000200 */
        /* <DEDUP_REMOVED lines=19> */
[----:B------:R-:W3:Y:S07]  /*6770*/  LDSM.16.M88.4 R160, [R2+0x2000] ;  /* 0x0020000002a0783b */ /* 0x000eee0000000200 */
        /* <DEDUP_REMOVED lines=60> */
[----:B------:R2:W-:Y:S07]  /*6b40*/  LDSM.16.M88.4 R140, [R191+0x5800] ;  /* 0x00580000bf8c783b */ /* 0x0005ee0000000200 */
[C---:B-1----:R-:W-:Y:S08]  /*6b50*/  HMMA.16816.F32.BF16 R4, R156.reuse, R172, R4 ;  /* 0x000000ac9c04723c */ /* 0x042ff00000041804 */
[C---:B------:R-:W-:Y:S08]  /*6b60*/  HMMA.16816.F32.BF16 R8, R156.reuse, R174, R8 ;  /* 0x000000ae9c08723c */ /* 0x040ff00000041808 */
[C---:B----4-:R-:W-:Y:S04]  /*6b70*/  HMMA.16816.F32.BF16 R12, R156.reuse, R176, R12 ;  /* 0x000000b09c0c723c */ /* 0x050fe8000004180c */
[----:B--2---:R-:W-:Y:S04]  /*6b80*/  IMAD.IADD R191, R210, 0x1, R193 ;  /* 0x00000001d2bf7824 */ /* 0x004fe800078e02c1 */
[C---:B------:R-:W-:Y:S04]  /*6b90*/  HMMA.16816.F32.BF16 R16, R156.reuse, R178, R16 ;  /* 0x000000b29c10723c */ /* 0x040fe80000041810 */
[----:B------:R-:W-:Y:S04]  /*6ba0*/  @P2 IMAD.HI.U32 R243, R191, c[0x0][0x2c8], RZ ;  /* 0x0000b200bff32a27 */ /* 0x000fe800078e00ff */
[C---:B-----5:R-:W-:Y:S04]  /*6bb0*/  HMMA.16816.F32.BF16 R20, R156.reuse, R148, R20 ;  /* 0x000000949c14723c */ /* 0x060fe80000041814 */
[----:B------:R-:W-:Y:S02]  /*6bc0*/  @P2 SHF.R.U32.HI R191, RZ, c[0x0][0x2cc], R243 ;  /* 0x0000b300ffbf2a19 */ /* 0x000fe400000116f3 */
[----:B------:R-:W-:Y:S02]  /*6bd0*/  IADD3 R243, -R209, 0x1, -R244 ;  /* 0x00000001d1f37810 */ /* 0x000fe40007ffe9f4 */
[C---:B------:R-:W-:Y:S01]  /*6be0*/  HMMA.16816.F32.BF16 R24, R156.reuse, R150, R24 ;  /* 0x000000969c18723c */ /* 0x040fe20000041818 */
[----:B------:R-:W1:Y:S03]  /*6bf0*/  SHFL.IDX PT, R248, R191, RZ, 0x1c1f ;  /* 0x001c1fffbff87589 */ /* 0x000e6600000e0000 */
[----:B------:R-:W-:Y:S04]  /*6c00*/  IADD3 R243, -R228, R243, R227 ;  /* 0x000000f3e4f37210 */ /* 0x000fe80007ffe1e3 */
[C---:B------:R-:W-:Y:S04]  /*6c10*/  HMMA.16816.F32.BF16 R28, R156.reuse, R136, R28 ;  /* 0x000000889c1c723c */ /* 0x040fe8000004181c */
[C---:B------:R-:W-:Y:S02]  /*6c20*/  IADD3 R245, R243.reuse, c[0x0][0x328], RZ ;  /* 0x0000ca00f3f57a10 */ /* 0x040fe40007ffe0ff */
[----:B------:R-:W-:Y:S02]  /*6c30*/  IADD3 R243, R243, UR4, RZ ;  /* 0x00000004f3f37c10 */ /* 0x000fe4000fffe0ff */
[----:B------:R-:W-:Y:S08]  /*6c40*/  HMMA.16816.F32.BF16 R32, R156, R138, R32 ;  /* 0x0000008a9c20723c */ /* 0x000ff00000041820 */
[C---:B---3--:R-:W-:Y:S05]  /*6c50*/  HMMA.16816.F32.BF16 R4, R152.reuse, R160, R4 ;  /* 0x000000a09804723c */ /* 0x048fea0000041804 */
[--C-:B-1----:R-:W-:Y:S02]  /*6c60*/  IMAD.IADD R247, R245, 0x1, R248.reuse ;  /* 0x00000001f5f77824 */ /* 0x102fe400078e02f8 */
[----:B------:R-:W-:Y:S01]  /*6c70*/  IMAD.IADD R246, R243, 0x1, R248 ;  /* 0x00000001f3f67824 */ /* 0x000fe200078e02f8 */
[C---:B------:R-:W-:Y:S08]  /*6c80*/  HMMA.16816.F32.BF16 R8, R152.reuse, R162, R8 ;  /* 0x000000a29808723c */ /* 0x040ff00000041808 */
[C---:B------:R-:W-:Y:S08]  /*6c90*/  HMMA.16816.F32.BF16 R12, R152.reuse, R168, R12 ;  /* 0x000000a8980c723c */ /* 0x040ff0000004180c */
[C---:B------:R-:W-:Y:S08]  /*6ca0*/  HMMA.16816.F32.BF16 R16, R152.reuse, R170, R16 ;  /* 0x000000aa9810723c */ /* 0x040ff00000041810 */
[C---:B------:R-:W-:Y:S08]  /*6cb0*/  HMMA.16816.F32.BF16 R20, R152.reuse, R164, R20 ;  /* 0x000000a49814723c */ /* 0x040ff00000041814 */
[C---:B------:R-:W-:Y:S08]  /*6cc0*/  HMMA.16816.F32.BF16 R24, R152.reuse, R166, R24 ;  /* 0x000000a69818723c */ /* 0x040ff00000041818 */
[C---:B------:R-:W-:Y:S08]  /*6cd0*/  HMMA.16816.F32.BF16 R28, R152.reuse, R140, R28 ;  /* 0x0000008c981c723c */ /* 0x040ff0000004181c */
[----:B------:R-:W-:Y:S01]  /*6ce0*/  HMMA.16816.F32.BF16 R32, R152, R142, R32 ;  /* 0x0000008e9820723c */ /* 0x000fe20000041820 */
[----:B------:R-:W-:-:S07]  /*6cf0*/  @!P1 BRA `(.L_x_1674) ;  /* 0x0000018000009947 */ /* 0x000fce0003800000 */
        /* <DEDUP_REMOVED lines=13> */
.L_x_1676:
[----:B------:R-:W-:Y:S04]  /*6dd0*/  MOV R0, c[0x0][0x32c] ;  /* 0x0000cb0000007a02 */ /* 0x000fe80000000f00 */
[----:B------:R-:W-:Y:S11]  /*6de0*/  ISETP.NE.AND P0, PT, R0, 0x1, PT ;  /* 0x000000010000780c */ /* 0x000ff60003f05270 */
[----:B------:R-:W-:Y:S02]  /*6df0*/  @!UPT UIADD3 URZ, URZ, URZ, URZ ;  /* 0x0000003f3f3ff290 */ /* 0x000fe4000fffe03f */
[----:B------:R-:W-:Y:S05]  /*6e00*/  @P0 IMAD.HI.U32 R0, R137, c[0x0][0x330], RZ ;  /* 0x0000cc0089000a27 */ /* 0x000fea00078e00ff */
[----:B------:R-:W-:Y:S02]  /*6e10*/  @P0 SHF.R.U32.HI R137, RZ, c[0x0][0x334], R0 ;  /* 0x0000cd00ff890a19 */ /* 0x000fe40000011600 */
.L_x_1677:
[----:B------:R-:W-:Y:S05]  /*6e20*/  BSYNC B0 ;  /* 0x0000000000007941 */ /* 0x000fea0003800000 */
.L_x_1675:
[----:B------:R-:W-:Y:S04]  /*6e30*/  IMAD R0, R137, c[0x0][0x32c], -R244 ;  /* 0x0000cb0089007a24 */ /* 0x000fe800078e0af4 */
[----:B------:R-:W-:Y:S05]  /*6e40*/  IMAD.IADD R137, R0, 0x1, -R209 ;  /* 0x0000000100897824 */ /* 0x000fea00078e0ad1 */
[----:B------:R-:W-:Y:S02]  /*6e50*/  IADD3 R0, R137, c[0x0][0x32c], RZ ;  /* 0x0000cb0089007a10 */ /* 0x000fe40007ffe0ff */
[----:B------:R-:W-:Y:S02]  /*6e60*/  IMNMX R246, R246, R137, !PT ;  /* 0x00000089f6f67217 */ /* 0x000fe40007800200 */
[----:B------:R-:W-:Y:S02]  /*6e70*/  IMNMX R247, R247, R0, PT ;  /* 0x00000000f7f77217 */ /* 0x000fe40003800200 */
.L_x_1674:
[----:B------:R-:W-:Y:S04]  /*6e80*/  ISETP.GT.AND P0, PT, R241, -0x1, PT ;  /* 0xfffffffff100780c */ /* 0x000fe80003f04270 */
[C---:B------:R-:W-:Y:S02]  /*6e90*/  ISETP.GT.AND P4, PT, R246.reuse, RZ, P0 ;  /* 0x000000fff600720c */ /* 0x040fe40000784270 */
[C---:B------:R-:W-:Y:S02]  /*6ea0*/  ISETP.GT.AND P6, PT, R246.reuse, 0x1, P0 ;  /* 0x00000001f600780c */ /* 0x040fe400007c4270 */
[C---:B------:R-:W-:Y:S02]  /*6eb0*/  ISETP.LT.OR P4, PT, R247.reuse, 0x1, P4 ;  /* 0x00000001f700780c */ /* 0x040fe40002781670 */
[----:B------:R-:W-:Y:S02]  /*6ec0*/  ISETP.GT.AND P5, PT, R246, 0x8, P0 ;  /* 0x00000008f600780c */ /* 0x000fe400007a4270 */
[----:B------:R-:W-:Y:S02]  /*6ed0*/  FSEL R139, R4, -INF , !P4 ;  /* 0xff800000048b7808 */ /* 0x000fe40006000000 */
[C---:B------:R-:W-:Y:S01]  /*6ee0*/  ISETP.GT.AND P4, PT, R246.reuse, 0x9, P0 ;  /* 0x00000009f600780c */ /* 0x040fe20000784270 */
[----:B------:R-:W1:Y:S01]  /*6ef0*/  SHFL.IDX PT, R4, R191, 0x1, 0x1c1f ;  /* 0x003c1f00bf047f89 */ /* 0x000e6200000e0000 */
[C---:B------:R-:W-:Y:S02]  /*6f00*/  ISETP.LT.OR P6, PT, R247.reuse, 0x2, P6 ;  /* 0x00000002f700780c */ /* 0x040fe400037c1670 */
[C---:B------:R-:W-:Y:S02]  /*6f10*/  ISETP.LT.OR P5, PT, R247.reuse, 0x9, P5 ;  /* 0x00000009f700780c */ /* 0x040fe40002fa1670 */
[----:B------:R-:W-:Y:S02]  /*6f20*/  ISETP.LT.OR P4, PT, R247, 0xa, P4 ;  /* 0x0000000af700780c */ /* 0x000fe40002781670 */
[----:B------:R-:W-:Y:S02]  /*6f30*/  FSEL R137, R5, -INF , !P6 ;  /* 0xff80000005897808 */ /* 0x000fe40007000000 */
[----:B------:R-:W-:Y:S02]  /*6f40*/  ISETP.GT.AND P6, PT, R246, 0x10, P0 ;  /* 0x00000010f600780c */ /* 0x000fe400007c4270 */
[----:B------:R-:W-:Y:S02]  /*6f50*/  FSEL R5, R8, -INF , !P5 ;  /* 0xff80000008057808 */ /* 0x000fe40006800000 */
[C---:B------:R-:W-:Y:S02]  /*6f60*/  ISETP.GT.AND P5, PT, R246.reuse, 0x11, P0 ;  /* 0x00000011f600780c */ /* 0x040fe400007a4270 */
        /* <DEDUP_REMOVED lines=10> */
[----:B------:R-:W-:Y:S02]  /*7010*/  ISETP.GT.AND P5, PT, R246, 0x20, P0 ;  /* 0x00000020f600780c */ /* 0x000fe400007a4270 */
        /* <DEDUP_REMOVED lines=24> */
[----:B------:R-:W-:Y:S02]  /*71a0*/  FSEL R145, R32, -INF , !P5 ;  /* 0xff80000020917808 */ /* 0x000fe40006800000 */
        /* <DEDUP_REMOVED lines=15> */
.L_x_1680:
[----:B------:R-:W-:Y:S04]  /*72a0*/  MOV R4, c[0x0][0x32c] ;  /* 0x0000cb0000047a02 */ /* 0x000fe80000000f00 */
[----:B------:R-:W-:Y:S11]  /*72b0*/  ISETP.NE.AND P4, PT, R4, 0x1, PT ;  /* 0x000000010400780c */ /* 0x000ff60003f85270 */
[----:B------:R-:W-:Y:S02]  /*72c0*/  @!UPT UIADD3 URZ, URZ, URZ, URZ ;  /* 0x0000003f3f3ff290 */ /* 0x000fe4000fffe03f */
[----:B------:R-:W-:Y:S05]  /*72d0*/  @P4 IMAD.HI.U32 R4, R13, c[0x0][0x330], RZ ;  /* 0x0000cc000d044a27 */ /* 0x000fea00078e00ff */
[----:B------:R-:W-:Y:S02]  /*72e0*/  @P4 SHF.R.U32.HI R13, RZ, c[0x0][0x334], R4 ;  /* 0x0000cd00ff0d4a19 */ /* 0x000fe40000011604 */
.L_x_1681:
[----:B------:R-:W-:Y:S05]  /*72f0*/  BSYNC B0 ;  /* 0x0000000000007941 */ /* 0x000fea0003800000 */
.L_x_1679:
[----:B------:R-:W-:Y:S04]  /*7300*/  IMAD R244, R13, c[0x0][0x32c], -R244 ;  /* 0x0000cb000df47a24 */ /* 0x000fe800078e0af4 */
[----:B------:R-:W-:Y:S05]  /*7310*/  IMAD.IADD R17, R244, 0x1, -R209 ;  /* 0x00000001f4117824 */ /* 0x000fea00078e0ad1 */
[----:B------:R-:W-:Y:S02]  /*7320*/  IADD3 R13, R17, c[0x0][0x32c], RZ ;  /* 0x0000cb00110d7a10 */ /* 0x000fe40007ffe0ff */
[----:B------:R-:W-:Y:S02]  /*7330*/  IMNMX R2, R2, R17, !PT ;  /* 0x0000001102027217 */ /* 0x000fe40007800200 */
[----:B------:R-:W-:Y:S02]  /*7340*/  IMNMX R0, R0, R13, PT ;  /* 0x0000000d00007217 */ /* 0x000fe40003800200 */
.L_x_1678:
[----:B------:R-:W-:Y:S01]  /*7350*/  FMNMX.FTZ R4, R139, R132, !PT ;  /* 0x000000848b047209 */ /* 0x000fe20007810000 */
[----:B------:R-:W-:Y:S04]  /*7360*/  DEPBAR.LE SB0, 0x2 ;  /* 0x000080800000791a */ /* 0x000fe80000000000 */
[----:B------:R-:W-:Y:S01]  /*7370*/  FMNMX.FTZ R4, R137, R4, !PT ;  /* 0x0000000489047209 */ /* 0x000fe20007810000 */
[----:B------:R-:W-:Y:S01]  /*7380*/  BAR.SYNC.DEFER_BLOCKING 0x0 ;  /* 0x0000000000007b1d */ /* 0x000fe20000010000 */
[C---:B------:R-:W-:Y:S02]  /*7390*/  ISETP.GT.AND P6, PT, R2.reuse, RZ, P0 ;  /* 0x000000ff0200720c */ /* 0x040fe400007c4270 */
[----:B------:R-:W-:Y:S02]  /*73a0*/  FMNMX.FTZ R4, R5, R4, !PT ;  /* 0x0000000405047209 */ /* 0x000fe40007810000 */
[----:B------:R-:W-:Y:S02]  /*73b0*/  ISETP.GT.AND P5, PT, R2, 0x1, P0 ;  /* 0x000000010200780c */ /* 0x000fe400007a4270 */
[----:B------:R-:W-:Y:S02]  /*73c0*/  FMNMX.FTZ R4, R9, R4, !PT ;  /* 0x0000000409047209 */ /* 0x000fe40007810000 */
[----:B------:R-:W-:Y:S02]  /*73d0*/  ISETP.LT.OR P6, PT, R0, 0x1, P6 ;  /* 0x000000010000780c */ /* 0x000fe400037c1670 */
[----:B------:R-:W-:Y:S02]  /*73e0*/  FMNMX.FTZ R4, R163, R4, !PT ;  /* 0x00000004a3047209 */ /* 0x000fe40007810000 */
[----:B------:R-:W-:Y:S02]  /*73f0*/  FSEL R12, R6, -INF , !P6 ;  /* 0xff800000060c7808 */ /* 0x000fe40007000000 */
        /* <DEDUP_REMOVED lines=8> */
[----:B------:R-:W-:Y:S02]  /*7480*/  ISETP.LT.OR P4, PT, R0, 0x9, P4 ;  /* 0x000000090000780c */ /* 0x000fe40002781670 */
[----:B------:R-:W-:Y:S02]  /*7490*/  FMNMX.FTZ R4, R175, R4, !PT ;  /* 0x00000004af047209 */ /* 0x000fe40007810000 */
[----:B------:R-:W-:Y:S02]  /*74a0*/  ISETP.GT.AND P5, PT, R2, 0x10, P0 ;  /* 0x000000100200780c */ /* 0x000fe400007a4270 */
[----:B------:R-:W-:Y:S02]  /*74b0*/  FSEL R10, R10, -INF , !P4 ;  /* 0xff8000000a0a7808 */ /* 0x000fe40006000000 */
[----:B------:R-:W-:Y:S02]  /*74c0*/  ISETP.GT.AND P4, PT, R2, 0x11, P0 ;  /* 0x000000110200780c */ /* 0x000fe40000784270 */
[----:B------:R-:W-:Y:S02]  /*74d0*/  FMNMX.FTZ R7, R8, R7, !PT ;  /* 0x0000000708077209 */ /* 0x000fe40007810000 */
[C---:B------:R-:W-:Y:S02]  /*74e0*/  ISETP.LT.OR P6, PT, R0.reuse, 0xa, P6 ;  /* 0x0000000a0000780c */ /* 0x040fe400037c1670 */
[----:B------:R-:W-:Y:S02]  /*74f0*/  FMNMX.FTZ R4, R173, R4, !PT ;  /* 0x00000004ad047209 */ /* 0x000fe40007810000 */
[----:B------:R-:W-:Y:S02]  /*7500*/  FSEL R6, R11, -INF , !P6 ;  /* 0xff8000000b067808 */ /* 0x000fe40007000000 */
[----:B------:R-:W-:Y:S02]  /*7510*/  ISETP.LT.OR P5, PT, R0, 0x11, P5 ;  /* 0x000000110000780c */ /* 0x000fe40002fa1670 */
[----:B------:R-:W-:Y:S02]  /*7520*/  FMNMX.FTZ R7, R10, R7, !PT ;  /* 0x000000070a077209 */ /* 0x000fe40007810000 */
[----:B------:R-:W-:Y:S02]  /*7530*/  ISETP.LT.OR P4, PT, R0, 0x12, P4 ;  /* 0x000000120000780c */ /* 0x000fe40002781670 */
[----:B------:R-:W-:Y:S02]  /*7540*/  FMNMX.FTZ R4, R171, R4, !PT ;  /* 0x00000004ab047209 */ /* 0x000fe40007810000 */
[----:B------:R-:W-:Y:S02]  /*7550*/  FSEL R190, R14, -INF , !P5 ;  /* 0xff8000000ebe7808 */ /* 0x000fe40006800000 */
[----:B------:R-:W-:Y:S02]  /*7560*/  FSEL R168, R15, -INF , !P4 ;  /* 0xff8000000fa87808 */ /* 0x000fe40006000000 */
[C---:B------:R-:W-:Y:S02]  /*7570*/  ISETP.GT.AND P5, PT, R2.reuse, 0x18, P0 ;  /* 0x000000180200780c */ /* 0x040fe400007a4270 */
[----:B------:R-:W-:Y:S02]  /*7580*/  ISETP.GT.AND P4, PT, R2, 0x19, P0 ;  /* 0x000000190200780c */ /* 0x000fe40000784270 */
[----:B------:R-:W-:Y:S02]  /*7590*/  FMNMX.FTZ R7, R6, R7, !PT ;  /* 0x0000000706077209 */ /* 0x000fe40007810000 */
[----:B------:R-:W-:Y:S02]  /*75a0*/  FMNMX.FTZ R4, R151, R4, !PT ;  /* 0x0000000497047209 */ /* 0x000fe40007810000 */
[----:B------:R-:W-:Y:S02]  /*75b0*/  FMNMX.FTZ R11, R190, R7, !PT ;  /* 0x00000007be0b7209 */ /* 0x000fe40007810000 */
[C---:B------:R-:W-:Y:S02]  /*75c0*/  ISETP.LT.OR P5, PT, R0.reuse, 0x19, P5 ;  /* 0x000000190000780c */ /* 0x040fe40002fa1670 */
[----:B------:R-:W-:Y:S02]  /*75d0*/  ISETP.LT.OR P4, PT, R0, 0x1a, P4 ;  /* 0x0000001a0000780c */ /* 0x000fe40002781670 */
[----:B------:R-:W-:Y:S02]  /*75e0*/  FMNMX.FTZ R4, R149, R4, !PT ;  /* 0x0000000495047209 */ /* 0x000fe40007810000 */
[----:B------:R-:W-:Y:S02]  /*75f0*/  FSEL R178, R18, -INF , !P5 ;  /* 0xff80000012b27808 */ /* 0x000fe40006800000 */
[----:B------:R-:W-:Y:S02]  /*7600*/  FSEL R170, R19, -INF , !P4 ;  /* 0xff80000013aa7808 */ /* 0x000fe40006000000 */
[----:B------:R-:W-:Y:S02]  /*7610*/  ISETP.GT.AND P4, PT, R2, 0x20, P0 ;  /* 0x000000200200780c */ /* 0x000fe40000784270 */
[----:B------:R-:W-:Y:S02]  /*7620*/  FMNMX.FTZ R11, R168, R11, !PT ;  /* 0x0000000ba80b7209 */ /* 0x000fe40007810000 */
[----:B------:R-:W-:Y:S02]  /*7630*/  FMNMX.FTZ R4, R147, R4, !PT ;  /* 0x0000000493047209 */ /* 0x000fe40007810000 */
[----:B------:R-:W-:Y:S02]  /*7640*/  ISETP.GT.AND P6, PT, R2, 0x21, P0 ;  /* 0x000000210200780c */ /* 0x000fe400007c4270 */
        /* <DEDUP_REMOVED lines=10> */
[----:B------:R-:W1:Y:S01]  /*76f0*/  SHFL.BFLY PT, R4, R7, 0x2, 0x1f ;  /* 0x0c401f0007047f89 */ /* 0x000e6200000e0000 */
[----:B------:R-:W-:Y:S02]  /*7700*/  FMNMX.FTZ R11, R176, R11, !PT ;  /* 0x0000000bb00b7209 */ /* 0x000fe40007810000 */
[C---:B------:R-:W-:Y:S02]  /*7710*/  ISETP.LT.OR P5, PT, R0.reuse, 0x29, P5 ;  /* 0x000000290000780c */ /* 0x040fe40002fa1670 */
[----:B------:R-:W-:Y:S02]  /*7720*/  ISETP.LT.OR P4, PT, R0, 0x2a, P4 ;  /* 0x0000002a0000780c */ /* 0x000fe40002781670 */
[----:B------:R-:W-:Y:S02]  /*7730*/  ISETP.GT.AND P6, PT, R2, 0x30, P0 ;  /* 0x000000300200780c */ /* 0x000fe400007c4270 */
[----:B------:R-:W-:Y:S02]  /*7740*/  FSEL R172, R26, -INF , !P5 ;  /* 0xff8000001aac7808 */ /* 0x000fe40006800000 */
[----:B------:R-:W-:Y:S02]  /*7750*/  FMNMX.FTZ R11, R174, R11, !PT ;  /* 0x0000000bae0b7209 */ /* 0x000fe40007810000 */
[----:B------:R-:W-:Y:S02]  /*7760*/  FSEL R150, R27, -INF , !P4 ;  /* 0xff8000001b967808 */ /* 0x000fe40006000000 */
[----:B------:R-:W-:Y:S02]  /*7770*/  ISETP.LT.OR P6, PT, R0, 0x31, P6 ;  /* 0x000000310000780c */ /* 0x000fe400037c1670 */
[----:B------:R-:W-:Y:S02]  /*7780*/  ISETP.GT.AND P5, PT, R2, 0x31, P0 ;  /* 0x000000310200780c */ /* 0x000fe400007a4270 */
[----:B------:R-:W-:Y:S02]  /*7790*/  FMNMX.FTZ R11, R172, R11, !PT ;  /* 0x0000000bac0b7209 */ /* 0x000fe40007810000 */
[----:B------:R-:W-:Y:S02]  /*77a0*/  FSEL R146, R30, -INF , !P6 ;  /* 0xff8000001e927808 */ /* 0x000fe40007000000 */
[----:B------:R-:W-:Y:S02]  /*77b0*/  FMNMX.FTZ R11, R150, R11, !PT ;  /* 0x0000000b960b7209 */ /* 0x000fe40007810000 */
[----:B------:R-:W-:Y:S02]  /*77c0*/  ISETP.GT.AND P4, PT, R2, 0x38, P0 ;  /* 0x000000380200780c */ /* 0x000fe40000784270 */
[----:B------:R-:W-:Y:S02]  /*77d0*/  ISETP.LT.OR P5, PT, R0, 0x32, P5 ;  /* 0x000000320000780c */ /* 0x000fe40002fa1670 */
[----:B------:R-:W-:Y:S02]  /*77e0*/  FMNMX.FTZ R11, R146, R11, !PT ;  /* 0x0000000b920b7209 */ /* 0x000fe40007810000 */
[----:B------:R-:W-:Y:S02]  /*77f0*/  FSEL R144, R31, -INF , !P5 ;  /* 0xff8000001f907808 */ /* 0x000fe40006800000 */
[----:B------:R-:W-:Y:S02]  /*7800*/  ISETP.LT.OR P4, PT, R0, 0x39, P4 ;  /* 0x000000390000780c */ /* 0x000fe40002781670 */
[----:B------:R-:W-:Y:S02]  /*7810*/  ISETP.GT.AND P0, PT, R2, 0x39, P0 ;  /* 0x000000390200780c */ /* 0x000fe40000704270 */
[----:B------:R-:W-:Y:S02]  /*7820*/  FSEL R142, R34, -INF , !P4 ;  /* 0xff800000228e7808 */ /* 0x000fe40006000000 */
[----:B------:R-:W-:Y:S02]  /*7830*/  FMNMX.FTZ R11, R144, R11, !PT ;  /* 0x0000000b900b7209 */ /* 0x000fe40007810000 */
[----:B------:R-:W-:Y:S02]  /*7840*/  ISETP.LT.OR P0, PT, R0, 0x3a, P0 ;  /* 0x0000003a0000780c */ /* 0x000fe40000701670 */
[----:B------:R-:W-:Y:S02]  /*7850*/  FMNMX.FTZ R15, R142, R11, !PT ;  /* 0x0000000b8e0f7209 */ /* 0x000fe40007810000 */
[----:B------:R-:W-:Y:S02]  /*7860*/  FSEL R140, R35, -INF , !P0 ;  /* 0xff800000238c7808 */ /* 0x000fe40004000000 */
[----:B-1----:R-:W-:Y:S02]  /*7870*/  FMNMX.FTZ R4, R7, R4, !PT ;  /* 0x0000000407047209 */ /* 0x002fe40007810000 */
[----:B------:R-:W-:Y:S02]  /*7880*/  FMNMX.FTZ R7, R140, R15, !PT ;  /* 0x0000000f8c077209 */ /* 0x000fe40007810000 */
[-C--:B------:R-:W-:Y:S01]  /*7890*/  IADD3 R154, R182, R133.reuse, RZ ;  /* 0x00000085b69a7210 */ /* 0x080fe20007ffe0ff */
[----:B------:R-:W1:Y:S01]  /*78a0*/  SHFL.BFLY PT, R13, R4, 0x1, 0x1f ;  /* 0x0c201f00040d7f89 */ /* 0x000e6200000e0000 */
[----:B------:R-:W-:Y:S02]  /*78b0*/  IADD3 R152, R181, R133, RZ ;  /* 0x00000085b5987210 */ /* 0x000fe40007ffe0ff */
[C---:B------:R-:W-:Y:S02]  /*78c0*/  IADD3 R153, R187.reuse, R154, RZ ;  /* 0x0000009abb997210 */ /* 0x040fe40007ffe0ff */
[----:B------:R-:W-:Y:S03]  /*78d0*/  IADD3 R133, R187, R152, RZ ;  /* 0x00000098bb857210 */ /* 0x000fe60007ffe0ff */
[----:B------:R-:W2:Y:S08]  /*78e0*/  SHFL.BFLY PT, R0, R7, 0x2, 0x1f ;  /* 0x0c401f0007007f89 */ /* 0x000eb000000e0000 */
[----:B------:R-:W-:Y:S01]  /*78f0*/  LDSM.16.MT88.4 R20, [R153] ;  /* 0x000000009914783b */ /* 0x000fe20000004200 */
[----:B-1----:R-:W-:Y:S07]  /*7900*/  FMNMX.FTZ R2, R4, R13, !PT ;  /* 0x0000000d04027209 */ /* 0x002fee0007810000 */
[----:B------:R-:W-:Y:S01]  /*7910*/  LDSM.16.MT88.4 R28, [R152] ;  /* 0x00000000981c783b */ /* 0x000fe20000004200 */
[C---:B------:R-:W-:Y:S01]  /*7920*/  FSETP.NEU.FTZ.AND P0, PT, R2.reuse, -INF , PT ;  /* 0xff8000000200780b */ /* 0x040fe20003f1d000 */
[C---:B------:R-:W-:Y:S01]  /*7930*/  FMUL.FTZ R148, R2.reuse, c[0x0][0x2d0] ;  /* 0x0000b40002947a20 */ /* 0x040fe20000410000 */
[----:B--2---:R-:W-:Y:S02]  /*7940*/  FMNMX.FTZ R11, R7, R0, !PT ;  /* 0x00000000070b7209 */ /* 0x004fe40007810000 */
[----:B------:R-:W-:Y:S02]  /*7950*/  FSEL R7, R2, RZ, P0 ;  /* 0x000000ff02077208 */ /* 0x000fe40000000000 */
[----:B------:R-:W-:Y:S01]  /*7960*/  FSEL R148, R148, RZ, P0 ;  /* 0x000000ff94947208 */ /* 0x000fe20000000000 */
[----:B------:R-:W1:Y:S02]  /*7970*/  SHFL.BFLY PT, R0, R11, 0x1, 0x1f ;  /* 0x0c201f000b007f89 */ /* 0x000e6400000e0000 */
[----:B------:R-:W-:Y:S02]  /*7980*/  FADD.FTZ R4, -R7, R132 ;  /* 0x0000008407047221 */ /* 0x000fe40000010100 */
[--C-:B------:R-:W-:Y:S02]  /*7990*/  FFMA.FTZ R155, R5, c[0x0][0x2d0], -R148.reuse ;  /* 0x0000b400059b7a23 */ /* 0x100fe40000010894 */
[----:B------:R-:W-:Y:S02]  /*79a0*/  FMUL.FTZ R5, R4, c[0x0][0x2d0] ;  /* 0x0000b40004057a20 */ /* 0x000fe40000410000 */
        /* <DEDUP_REMOVED lines=9> */
[--C-:B------:R-:W-:Y:S01]  /*7a40*/  FFMA.FTZ R165, R165, c[0x0][0x2d0], -R148.reuse ;  /* 0x0000b400a5a57a23 */ /* 0x100fe20000010894 */
[----:B-1----:R-:W-:Y:S01]  /*7a50*/  FMNMX.FTZ R0, R11, R0, !PT ;  /* 0x000000000b007209 */ /* 0x002fe20007810000 */
[--C-:B------:R-:W-:Y:S02]  /*7a60*/  FFMA.FTZ R166, R167, c[0x0][0x2d0], -R148.reuse ;  /* 0x0000b400a7a67a23 */ /* 0x100fe40000010894 */
[--C-:B------:R-:W-:Y:S01]  /*7a70*/  FFMA.FTZ R175, R175, c[0x0][0x2d0], -R148.reuse ;  /* 0x0000b400afaf7a23 */ /* 0x100fe20000010894 */
[C---:B------:R-:W-:Y:S01]  /*7a80*/  FSETP.NEU.FTZ.AND P0, PT, R0.reuse, -INF , PT ;  /* 0xff8000000000780b */ /* 0x040fe20003f1d000 */
[C---:B------:R-:W-:Y:S03]  /*7a90*/  FMUL.FTZ R141, R0.reuse, c[0x0][0x2d0] ;  /* 0x0000b400008d7a20 */ /* 0x040fe60000410000 */
[----:B------:R-:W1:Y:S01]  /*7aa0*/  MUFU.EX2 R156, R156 ;  /* 0x0000009c009c7308 */ /* 0x000e620000000800 */
[----:B------:R-:W-:Y:S01]  /*7ab0*/  FSEL R4, R0, RZ, P0 ;  /* 0x000000ff00047208 */ /* 0x000fe20000000000 */
[--C-:B------:R-:W-:Y:S01]  /*7ac0*/  FFMA.FTZ R171, R171, c[0x0][0x2d0], -R148.reuse ;  /* 0x0000b400abab7a23 */ /* 0x100fe20000010894 */
[----:B------:R-:W-:Y:S03]  /*7ad0*/  FSEL R141, R141, RZ, P0 ;  /* 0x000000ff8d8d7208 */ /* 0x000fe60000000000 */
[----:B------:R-:W-:Y:S02]  /*7ae0*/  FADD.FTZ R4, -R4, R3 ;  /* 0x0000000304047221 */ /* 0x000fe40000010100 */
[--C-:B------:R-:W-:Y:S02]  /*7af0*/  FFMA.FTZ R160, R12, c[0x0][0x2d0], -R141.reuse ;  /* 0x0000b4000ca07a23 */ /* 0x100fe4000001088d */
[----:B------:R-:W2:Y:S01]  /*7b00*/  LDSM.16.MT88.4 R12, [R154] ;  /* 0x000000009a0c783b */ /* 0x000ea20000004200 */
[--C-:B------:R-:W-:Y:S01]  /*7b10*/  FFMA.FTZ R159, R8, c[0x0][0x2d0], -R141.reuse ;  /* 0x0000b400089f7a23 */ /* 0x100fe2000001088d */
[----:B------:R-:W3:Y:S01]  /*7b20*/  MUFU.EX2 R158, R158 ;  /* 0x0000009e009e7308 */ /* 0x000ee20000000800 */
[--C-:B------:R-:W-:Y:S02]  /*7b30*/  FFMA.FTZ R157, R10, c[0x0][0x2d0], -R141.reuse ;  /* 0x0000b4000a9d7a23 */ /* 0x100fe4000001088d */
[--C-:B------:R-:W-:Y:S02]  /*7b40*/  FFMA.FTZ R162, R6, c[0x0][0x2d0], -R141.reuse ;  /* 0x0000b40006a27a23 */ /* 0x100fe4000001088d */
[----:B------:R-:W-:Y:S02]  /*7b50*/  FMUL.FTZ R3, R4, c[0x0][0x2d0] ;  /* 0x0000b40004037a20 */ /* 0x000fe40000410000 */
[--C-:B------:R-:W-:Y:S02]  /*7b60*/  FFMA.FTZ R177, R150, c[0x0][0x2d0], -R141.reuse ;  /* 0x0000b40096b17a23 */ /* 0x100fe4000001088d */
[--C-:B------:R-:W-:Y:S01]  /*7b70*/  FFMA.FTZ R191, R146, c[0x0][0x2d0], -R141.reuse ;  /* 0x0000b40092bf7a23 */ /* 0x100fe2000001088d */
[----:B------:R-:W4:Y:S01]  /*7b80*/  MUFU.EX2 R132, R5 ;  /* 0x0000000500847308 */ /* 0x000f220000000800 */
[--C-:B------:R-:W-:Y:S01]  /*7b90*/  FFMA.FTZ R246, R144, c[0x0][0x2d0], -R141.reuse ;  /* 0x0000b40090f67a23 */ /* 0x100fe2000001088d */
[----:B-1----:R-:W-:Y:S01]  /*7ba0*/  F2FP.BF16.PACK_AB R136, R156, R161 ;  /* 0x000000a19c88723e */ /* 0x002fe200000010ff */
[----:B------:R-:W-:Y:S01]  /*7bb0*/  LDSM.16.MT88.4 R144, [R153+0x3800] ;  /* 0x003800009990783b */ /* 0x000fe20000004200 */
[--C-:B------:R-:W-:Y:S02]  /*7bc0*/  FFMA.FTZ R243, R142, c[0x0][0x2d0], -R141.reuse ;  /* 0x0000b4008ef37a23 */ /* 0x100fe4000001088d */
[--C-:B------:R-:W-:Y:S02]  /*7bd0*/  FFMA.FTZ R167, R190, c[0x0][0x2d0], -R141.reuse ;  /* 0x0000b400bea77a23 */ /* 0x100fe4000001088d */
[--C-:B------:R-:W-:Y:S02]  /*7be0*/  FFMA.FTZ R190, R151, c[0x0][0x2d0], -R148.reuse ;  /* 0x0000b40097be7a23 */ /* 0x100fe40000010894 */
[----:B------:R-:W-:Y:S01]  /*7bf0*/  MUFU.EX2 R160, R160 ;  /* 0x000000a000a07308 */ /* 0x000fe20000000800 */
[--C-:B------:R-:W-:Y:S02]  /*7c00*/  FFMA.FTZ R168, R168, c[0x0][0x2d0], -R141.reuse ;  /* 0x0000b400a8a87a23 */ /* 0x100fe4000001088d */
[--C-:B------:R-:W-:Y:S01]  /*7c10*/  FFMA.FTZ R169, R178, c[0x0][0x2d0], -R141.reuse ;  /* 0x0000b400b2a97a23 */ /* 0x100fe2000001088d */
[----:B---3--:R-:W-:Y:S01]  /*7c20*/  F2FP.BF16.PACK_AB R138, R158, R155 ;  /* 0x0000009b9e8a723e */ /* 0x008fe200000010ff */
[--C-:B------:R-:W-:Y:S02]  /*7c30*/  FFMA.FTZ R170, R170, c[0x0][0x2d0], -R141.reuse ;  /* 0x0000b400aaaa7a23 */ /* 0x100fe4000001088d */
[--C-:B------:R-:W-:Y:S02]  /*7c40*/  FFMA.FTZ R178, R173, c[0x0][0x2d0], -R148.reuse ;  /* 0x0000b400adb27a23 */ /* 0x100fe40000010894 */
[--C-:B------:R-:W-:Y:S01]  /*7c50*/  FFMA.FTZ R173, R176, c[0x0][0x2d0], -R141.reuse ;  /* 0x0000b400b0ad7a23 */ /* 0x100fe2000001088d */
[----:B------:R-:W1:Y:S01]  /*7c60*/  MUFU.EX2 R159, R159 ;  /* 0x0000009f009f7308 */ /* 0x000e620000000800 */
[--C-:B------:R-:W-:Y:S02]  /*7c70*/  FFMA.FTZ R176, R149, c[0x0][0x2d0], -R148.reuse ;  /* 0x0000b40095b07a23 */ /* 0x100fe40000010894 */
[----:B------:R-:W-:Y:S02]  /*7c80*/  FFMA.FTZ R148, R143, c[0x0][0x2d0], -R148 ;  /* 0x0000b4008f947a23 */ /* 0x000fe40000010894 */
[C---:B----4-:R-:W-:Y:S02]  /*7c90*/  FMUL.FTZ R4, R132.reuse, R128 ;  /* 0x0000008084047220 */ /* 0x050fe40000410000 */
        /* <DEDUP_REMOVED lines=9> */
[C---:B------:R-:W-:Y:S02]  /*7d30*/  FMUL.FTZ R32, R132.reuse, R120 ;  /* 0x0000007884207220 */ /* 0x040fe40000410000 */
[C---:B------:R-:W-:Y:S01]  /*7d40*/  FMUL.FTZ R33, R132.reuse, R121 ;  /* 0x0000007984217220 */ /* 0x040fe20000410000 */
[----:B-1----:R-:W-:Y:S01]  /*7d50*/  F2FP.BF16.PACK_AB R137, R159, R160 ;  /* 0x000000a09f89723e */ /* 0x002fe200000010ff */
[C---:B------:R-:W-:Y:S02]  /*7d60*/  FMUL.FTZ R36, R132.reuse, R36 ;  /* 0x0000002484247220 */ /* 0x040fe40000410000 */
[C---:B------:R-:W-:Y:S02]  /*7d70*/  FMUL.FTZ R37, R132.reuse, R37 ;  /* 0x0000002584257220 */ /* 0x040fe40000410000 */
[C---:B------:R-:W-:Y:S01]  /*7d80*/  FMUL.FTZ R40, R132.reuse, R40 ;  /* 0x0000002884287220 */ /* 0x040fe20000410000 */
        /* <DEDUP_REMOVED lines=22> */
[C---:B--2---:R-:W-:Y:S03]  /*7ef0*/  HMMA.16816.F32.BF16 R4, R136.reuse, R12, R4 ;  /* 0x0000000c8804723c */ /* 0x044fe60000041804 */
        /* <DEDUP_REMOVED lines=16> */
[----:B------:R-:W3:Y:S02]  /*8000*/  LDSM.16.MT88.4 R100, [R133] ;  /* 0x000000008564783b */ /* 0x000ee40000004200 */
        /* <DEDUP_REMOVED lines=8> */
[----:B------:R-:W4:Y:S01]  /*8090*/  MUFU.EX2 R168, R168 ;  /* 0x000000a800a87308 */ /* 0x000f220000000800 */
[C---:B------:R-:W-:Y:S01]  /*80a0*/  FMUL.FTZ R22, R3.reuse, R110 ;  /* 0x0000006e03167220 */ /* 0x040fe20000410000 */
[----:B------:R-:W-:Y:S03]  /*80b0*/  LDSM.16.MT88.4 R120, [R133+0x800] ;  /* 0x000800008578783b */ /* 0x000fe60000004200 */
[C---:B------:R-:W-:Y:S02]  /*80c0*/  FMUL.FTZ R23, R3.reuse, R111 ;  /* 0x0000006f03177220 */ /* 0x040fe40000410000 */
[C---:B------:R-:W-:Y:S02]  /*80d0*/  FMUL.FTZ R42, R3.reuse, R42 ;  /* 0x0000002a032a7220 */ /* 0x040fe40000410000 */
[C---:B------:R-:W-:Y:S01]  /*80e0*/  FMUL.FTZ R43, R3.reuse, R43 ;  /* 0x0000002b032b7220 */ /* 0x040fe20000410000 */
[----:B------:R-:W5:Y:S01]  /*80f0*/  LDSM.16.MT88.4 R108, [R153+0x2000] ;  /* 0x00200000996c783b */ /* 0x000f620000004200 */
[C---:B------:R-:W-:Y:S01]  /*8100*/  FMUL.FTZ R46, R3.reuse, R46 ;  /* 0x0000002e032e7220 */ /* 0x040fe20000410000 */
[C---:B------:R-:W-:Y:S01]  /*8110*/  HMMA.16816.F32.BF16 R20, R136.reuse, R28, R20 ;  /* 0x0000001c8814723c */ /* 0x040fe20000041814 */
[----:B------:R-:W-:Y:S02]  /*8120*/  MUFU.EX2 R169, R169 ;  /* 0x000000a900a97308 */ /* 0x000fe40000000800 */
[C---:B------:R-:W-:Y:S02]  /*8130*/  FMUL.FTZ R47, R3.reuse, R47 ;  /* 0x0000002f032f7220 */ /* 0x040fe40000410000 */
[C---:B------:R-:W-:Y:S02]  /*8140*/  FMUL.FTZ R50, R3.reuse, R50 ;  /* 0x0000003203327220 */ /* 0x040fe40000410000 */
[C---:B------:R-:W-:Y:S01]  /*8150*/  FMUL.FTZ R28, R132.reuse, R116 ;  /* 0x00000074841c7220 */ /* 0x040fe20000410000 */
[C---:B------:R-:W-:Y:S03]  /*8160*/  HMMA.16816.F32.BF16 R24, R136.reuse, R30, R24 ;  /* 0x0000001e8818723c */ /* 0x040fe60000041818 */
[----:B------:R-:W1:Y:S01]  /*8170*/  MUFU.EX2 R170, R170 ;  /* 0x000000aa00aa7308 */ /* 0x000e620000000800 */
        /* <DEDUP_REMOVED lines=10> */
[----:B------:R-:W3:Y:S01]  /*8220*/  MUFU.EX2 R178, R178 ;  /* 0x000000b200b27308 */ /* 0x000ee20000000800 */
[C---:B------:R-:W-:Y:S02]  /*8230*/  FMUL.FTZ R59, R3.reuse, R59 ;  /* 0x0000003b033b7220 */ /* 0x040fe40000410000 */
[C---:B------:R-:W-:Y:S01]  /*8240*/  FMUL.FTZ R62, R3.reuse, R62 ;  /* 0x0000003e033e7220 */ /* 0x040fe20000410000 */
[C---:B------:R-:W-:Y:S01]  /*8250*/  HMMA.16816.F32.BF16 R32, R136.reuse, R102, R32 ;  /* 0x000000668820723c */ /* 0x040fe20000041820 */
[----:B------:R-:W1:Y:S03]  /*8260*/  LDSM.16.MT88.4 R100, [R152+0x2000] ;  /* 0x002000009864783b */ /* 0x000e660000004200 */
[C---:B------:R-:W-:Y:S02]  /*8270*/  FMUL.FTZ R63, R3.reuse, R63 ;  /* 0x0000003f033f7220 */ /* 0x040fe40000410000 */
[C---:B------:R-:W-:Y:S01]  /*8280*/  FMUL.FTZ R65, R132.reuse, R65 ;  /* 0x0000004184417220 */ /* 0x040fe20000410000 */
[----:B------:R-:W-:Y:S01]  /*8290*/  MUFU.EX2 R171, R171 ;  /* 0x000000ab00ab7308 */ /* 0x000fe20000000800 */
[C---:B------:R-:W-:Y:S04]  /*82a0*/  HMMA.16816.F32.BF16 R36, R136.reuse, R104, R36 ;  /* 0x000000688824723c */ /* 0x040fe80000041824 */
[C---:B------:R-:W-:Y:S02]  /*82b0*/  FMUL.FTZ R66, R3.reuse, R66 ;  /* 0x0000004203427220 */ /* 0x040fe40000410000 */
[C---:B------:R-:W-:Y:S02]  /*82c0*/  FMUL.FTZ R67, R3.reuse, R67 ;  /* 0x0000004303437220 */ /* 0x040fe40000410000 */
[C---:B------:R-:W-:Y:S01]  /*82d0*/  HMMA.16816.F32.BF16 R40, R136.reuse, R106, R40 ;  /* 0x0000006a8828723c */ /* 0x040fe20000041828 */
[----:B------:R-:W2:Y:S01]  /*82e0*/  LDSM.16.MT88.4 R104, [R133+0x2000] ;  /* 0x002000008568783b */ /* 0x000ea20000004200 */
[----:B------:R-:W2:Y:S02]  /*82f0*/  MUFU.EX2 R190, R190 ;  /* 0x000000be00be7308 */ /* 0x000ea40000000800 */
        /* <DEDUP_REMOVED lines=17> */
[----:B------:R-:W1:Y:S01]  /*8410*/  LDSM.16.MT88.4 R100, [R153+0x4000] ;  /* 0x004000009964783b */ /* 0x000e620000004200 */
        /* <DEDUP_REMOVED lines=12> */
[C---:B-----5:R-:W-:Y:S04]  /*84e0*/  HMMA.16816.F32.BF16 R68, R136.reuse, R108, R68 ;  /* 0x0000006c8844723c */ /* 0x060fe80000041844 */
[C---:B------:R-:W-:Y:S02]  /*84f0*/  FMUL.FTZ R84, R132.reuse, R84 ;  /* 0x0000005484547220 */ /* 0x040fe40000410000 */
[C---:B------:R-:W-:Y:S02]  /*8500*/  FMUL.FTZ R85, R132.reuse, R85 ;  /* 0x0000005584557220 */ /* 0x040fe40000410000 */
[C---:B------:R-:W-:Y:S01]  /*8510*/  HMMA.16816.F32.BF16 R72, R136.reuse, R110, R72 ;  /* 0x0000006e8848723c */ /* 0x040fe20000041848 */
[----:B------:R-:W5:Y:S01]  /*8520*/  LDSM.16.MT88.4 R108, [R133+0x4000] ;  /* 0x00400000856c783b */ /* 0x000f620000004200 */
[----:B------:R-:W-:Y:S02]  /*8530*/  MUFU.EX2 R191, R191 ;  /* 0x000000bf00bf7308 */ /* 0x000fe40000000800 */
        /* <DEDUP_REMOVED lines=8> */
[C---:B------:R-:W-:Y:S04]  /*85c0*/  HMMA.16816.F32.BF16 R80, R136.reuse, R102, R80 ;  /* 0x000000668850723c */ /* 0x040fe80000041850 */
[----:B------:R-:W-:Y:S01]  /*85d0*/  FMUL.FTZ R92, R132, R92 ;  /* 0x0000005c845c7220 */ /* 0x000fe20000410000 */
[----:B------:R-:W-:Y:S01]  /*85e0*/  F2FP.BF16.PACK_AB R100, R164, R163 ;  /* 0x000000a3a464723e */ /* 0x000fe200000010ff */
[----:B------:R-:W-:Y:S01]  /*85f0*/  FMUL.FTZ R93, R132, R93 ;  /* 0x0000005d845d7220 */ /* 0x000fe20000410000 */
[----:B------:R-:W-:Y:S01]  /*8600*/  F2FP.BF16.PACK_AB R102, R166, R165 ;  /* 0x000000a5a666723e */ /* 0x000fe200000010ff */
[C---:B--2---:R-:W-:Y:S01]  /*8610*/  HMMA.16816.F32.BF16 R84, R136.reuse, R104, R84 ;  /* 0x000000688854723c */ /* 0x044fe20000041854 */
[----:B------:R-:W-:Y:S03]  /*8620*/  MUFU.EX2 R243, R243 ;  /* 0x000000f300f37308 */ /* 0x000fe60000000800 */
[C---:B------:R-:W-:Y:S01]  /*8630*/  FMUL.FTZ R94, R3.reuse, R94 ;  /* 0x0000005e035e7220 */ /* 0x040fe20000410000 */
[----:B----4-:R-:W-:Y:S01]  /*8640*/  F2FP.BF16.PACK_AB R101, R168, R167 ;  /* 0x000000a7a865723e */ /* 0x010fe200000010ff */
[C---:B------:R-:W-:Y:S01]  /*8650*/  FMUL.FTZ R95, R3.reuse, R95 ;  /* 0x0000005f035f7220 */ /* 0x040fe20000410000 */
[----:B------:R-:W-:Y:S01]  /*8660*/  F2FP.BF16.PACK_AB R103, R170, R169 ;  /* 0x000000a9aa67723e */ /* 0x000fe200000010ff */
[C---:B------:R-:W-:Y:S01]  /*8670*/  HMMA.16816.F32.BF16 R88, R136.reuse, R106, R88 ;  /* 0x0000006a8858723c */ /* 0x040fe20000041858 */
[----:B------:R-:W1:Y:S03]  /*8680*/  LDSM.16.MT88.4 R104, [R152+0x800] ;  /* 0x000800009868783b */ /* 0x000e660000004200 */
[C---:B------:R-:W-:Y:S02]  /*8690*/  FMUL.FTZ R96, R132.reuse, R96 ;  /* 0x0000006084607220 */ /* 0x040fe40000410000 */
[----:B------:R-:W-:Y:S02]  /*86a0*/  FMUL.FTZ R97, R132, R97 ;  /* 0x0000006184617220 */ /* 0x000fe40000410000 */
[C---:B-----5:R-:W-:Y:S04]  /*86b0*/  HMMA.16816.F32.BF16 R92, R136.reuse, R108, R92 ;  /* 0x0000006c885c723c */ /* 0x060fe8000004185c */
[C---:B------:R-:W-:Y:S02]  /*86c0*/  FMUL.FTZ R98, R3.reuse, R98 ;  /* 0x0000006203627220 */ /* 0x040fe40000410000 */
[C---:B------:R-:W-:Y:S02]  /*86d0*/  FMUL.FTZ R99, R3.reuse, R99 ;  /* 0x0000006303637220 */ /* 0x040fe40000410000 */
[--C-:B------:R-:W-:Y:S04]  /*86e0*/  FFMA.FTZ R174, R174, c[0x0][0x2d0], -R141.reuse ;  /* 0x0000b400aeae7a23 */ /* 0x100fe8000001088d */
[--C-:B------:R-:W-:Y:S01]  /*86f0*/  FFMA.FTZ R172, R172, c[0x0][0x2d0], -R141.reuse ;  /* 0x0000b400acac7a23 */ /* 0x100fe2000001088d */
[----:B------:R-:W-:Y:S01]  /*8700*/  HMMA.16816.F32.BF16 R96, R136, R110, R96 ;  /* 0x0000006e8860723c */ /* 0x000fe20000041860 */
[----:B------:R-:W2:Y:S01]  /*8710*/  LDSM.16.MT88.4 R108, [R152+0x2800] ;  /* 0x00280000986c783b */ /* 0x000ea20000004200 */
[----:B------:R-:W4:Y:S01]  /*8720*/  MUFU.EX2 R174, R174 ;  /* 0x000000ae00ae7308 */ /* 0x000f220000000800 */
[----:B------:R-:W-:Y:S02]  /*8730*/  FFMA.FTZ R141, R140, c[0x0][0x2d0], -R141 ;  /* 0x0000b4008c8d7a23 */ /* 0x000fe4000001088d */
[----:B------:R-:W-:Y:S02]  /*8740*/  FFMA.FTZ R160, R3, R238, R160 ;  /* 0x000000ee03a07223 */ /* 0x000fe400000100a0 */
[----:B------:R-:W-:Y:S01]  /*8750*/  FFMA.FTZ R161, R132, R239, R161 ;  /* 0x000000ef84a17223 */ /* 0x000fe200000100a1 */
[C---:B------:R-:W-:Y:S01]  /*8760*/  HMMA.16816.F32.BF16 R4, R100.reuse, R112, R4 ;  /* 0x000000706404723c */ /* 0x040fe20000041804 */
[----:B------:R-:W-:Y:S03]  /*8770*/  LDSM.16.MT88.4 R136, [R153+0x3000] ;  /* 0x003000009988783b */ /* 0x000fe60000004200 */
[----:B------:R5:W-:Y:S01]  /*8780*/  MUFU.EX2 R248, R141 ;  /* 0x0000008d00f87308 */ /* 0x000be20000000800 */
[----:B------:R-:W-:Y:S01]  /*8790*/  MOV R132, R2 ;  /* 0x0000000200847202 */ /* 0x000fe20000000f00 */
[----:B------:R-:W-:Y:S02]  /*87a0*/  FADD.FTZ R156, R156, R161 ;  /* 0x000000a19c9c7221 */ /* 0x000fe40000010000 */
[C---:B------:R-:W-:Y:S01]  /*87b0*/  HMMA.16816.F32.BF16 R8, R100.reuse, R114, R8 ;  /* 0x000000726408723c */ /* 0x040fe20000041808 */
[----:B------:R-:W2:Y:S03]  /*87c0*/  LDSM.16.MT88.4 R112, [R133+0x2800] ;  /* 0x002800008570783b */ /* 0x000ea60000004200 */
        /* <DEDUP_REMOVED lines=11> */
[----:B-----5:R-:W-:Y:S03]  /*8880*/  LDSM.16.MT88.4 R140, [R154+0x3800] ;  /* 0x003800009a8c783b */ /* 0x020fe60000004200 */
[----:B------:R-:W-:Y:S02]  /*8890*/  FADD.FTZ R167, R167, R162 ;  /* 0x000000a2a7a77221 */ /* 0x000fe40000010000 */
[----:B------:R-:W-:Y:S02]  /*88a0*/  FADD.FTZ R164, R164, R163 ;  /* 0x000000a3a4a47221 */ /* 0x000fe40000010000 */
[C---:B------:R-:W-:Y:S01]  /*88b0*/  HMMA.16816.F32.BF16 R24, R100.reuse, R106, R24 ;  /* 0x0000006a6418723c */ /* 0x040fe20000041818 */
[----:B------:R-:W1:Y:S03]  /*88c0*/  LDSM.16.MT88.4 R104, [R154+0x4800] ;  /* 0x004800009a68783b */ /* 0x000e660000004200 */
[----:B------:R-:W-:Y:S02]  /*88d0*/  FADD.FTZ R168, R168, R167 ;  /* 0x000000a7a8a87221 */ /* 0x000fe40000010000 */
[----:B------:R-:W-:Y:S02]  /*88e0*/  FADD.FTZ R165, R165, R164 ;  /* 0x000000a4a5a57221 */ /* 0x000fe40000010000 */
[C---:B------:R-:W-:Y:S04]  /*88f0*/  HMMA.16816.F32.BF16 R28, R100.reuse, R120, R28 ;  /* 0x00000078641c723c */ /* 0x040fe8000004181c */
[----:B------:R-:W-:Y:S02]  /*8900*/  FADD.FTZ R169, R169, R168 ;  /* 0x000000a8a9a97221 */ /* 0x000fe40000010000 */
[----:B------:R-:W-:Y:S02]  /*8910*/  FADD.FTZ R166, R166, R165 ;  /* 0x000000a5a6a67221 */ /* 0x000fe40000010000 */
[C---:B------:R-:W-:Y:S01]  /*8920*/  HMMA.16816.F32.BF16 R32, R100.reuse, R122, R32 ;  /* 0x0000007a6420723c */ /* 0x040fe20000041820 */
[----:B------:R-:W-:Y:S03]  /*8930*/  LDSM.16.MT88.4 R120, [R153+0x1000] ;  /* 0x001000009978783b */ /* 0x000fe60000004200 */
[----:B------:R-:W-:Y:S04]  /*8940*/  FADD.FTZ R170, R170, R169 ;  /* 0x000000a9aaaa7221 */ /* 0x000fe80000010000 */
        /* <DEDUP_REMOVED lines=11> */
[----:B------:R-:W5:Y:S07]  /*8a00*/  LDSM.16.MT88.4 R112, [R133+0x4800] ;  /* 0x004800008570783b */ /* 0x000f6e0000004200 */
[C---:B-1----:R-:W-:Y:S08]  /*8a10*/  HMMA.16816.F32.BF16 R68, R100.reuse, R104, R68 ;  /* 0x000000686444723c */ /* 0x042ff00000041844 */
[C---:B------:R-:W-:Y:S01]  /*8a20*/  HMMA.16816.F32.BF16 R72, R100.reuse, R106, R72 ;  /* 0x0000006a6448723c */ /* 0x040fe20000041848 */
[----:B------:R-:W1:Y:S07]  /*8a30*/  LDSM.16.MT88.4 R104, [R154+0x1000] ;  /* 0x001000009a68783b */ /* 0x000e6e0000004200 */
[C---:B------:R-:W-:Y:S08]  /*8a40*/  HMMA.16816.F32.BF16 R76, R100.reuse, R116, R76 ;  /* 0x00000074644c723c */ /* 0x040ff0000004184c */
[C---:B------:R-:W-:Y:S01]  /*8a50*/  HMMA.16816.F32.BF16 R80, R100.reuse, R118, R80 ;  /* 0x000000766450723c */ /* 0x040fe20000041850 */
[----:B------:R-:W1:Y:S07]  /*8a60*/  LDSM.16.MT88.4 R116, [R133+0x1000] ;  /* 0x001000008574783b */ /* 0x000e6e0000004200 */
[C---:B--2---:R-:W-:Y:S08]  /*8a70*/  HMMA.16816.F32.BF16 R84, R100.reuse, R108, R84 ;  /* 0x0000006c6454723c */ /* 0x044ff00000041854 */
[C---:B------:R-:W-:Y:S01]  /*8a80*/  HMMA.16816.F32.BF16 R88, R100.reuse, R110, R88 ;  /* 0x0000006e6458723c */ /* 0x040fe20000041858 */
[----:B------:R-:W2:Y:S07]  /*8a90*/  LDSM.16.MT88.4 R108, [R152+0x3000] ;  /* 0x00300000986c783b */ /* 0x000eae0000004200 */
[C---:B-----5:R-:W-:Y:S08]  /*8aa0*/  HMMA.16816.F32.BF16 R92, R100.reuse, R112, R92 ;  /* 0x00000070645c723c */ /* 0x060ff0000004185c */
[----:B------:R-:W-:Y:S01]  /*8ab0*/  HMMA.16816.F32.BF16 R96, R100, R114, R96 ;  /* 0x000000726460723c */ /* 0x000fe20000041860 */
[----:B------:R-:W-:Y:S06]  /*8ac0*/  LDSM.16.MT88.4 R112, [R154+0x5000] ;  /* 0x005000009a70783b */ /* 0x000fec0000004200 */
[----:B---3--:R-:W-:Y:S01]  /*8ad0*/  F2FP.BF16.PACK_AB R100, R178, R175 ;  /* 0x000000afb264723e */ /* 0x008fe200000010ff */
[----:B------:R-:W-:Y:S01]  /*8ae0*/  FADD.FTZ R175, R175, R166 ;  /* 0x000000a6afaf7221 */ /* 0x000fe20000010000 */
[----:B------:R-:W-:Y:S03]  /*8af0*/  F2FP.BF16.PACK_AB R102, R190, R171 ;  /* 0x000000abbe66723e */ /* 0x000fe600000010ff */
[----:B----4-:R-:W-:Y:S01]  /*8b00*/  F2FP.BF16.PACK_AB R101, R174, R173 ;  /* 0x000000adae65723e */ /* 0x010fe200000010ff */
[----:B------:R-:W-:Y:S01]  /*8b10*/  FADD.FTZ R178, R178, R175 ;  /* 0x000000afb2b27221 */ /* 0x000fe20000010000 */
[----:B------:R-:W-:Y:S03]  /*8b20*/  F2FP.BF16.PACK_AB R103, R177, R172 ;  /* 0x000000acb167723e */ /* 0x000fe600000010ff */
[----:B------:R-:W-:Y:S04]  /*8b30*/  FADD.FTZ R171, R171, R178 ;  /* 0x000000b2abab7221 */ /* 0x000fe80000010000 */
[C---:B-1----:R-:W-:Y:S03]  /*8b40*/  HMMA.16816.F32.BF16 R4, R100.reuse, R104, R4 ;  /* 0x000000686404723c */ /* 0x042fe60000041804 */
[----:B------:R-:W-:Y:S05]  /*8b50*/  FADD.FTZ R171, R190, R171 ;  /* 0x000000abbeab7221 */ /* 0x000fea0000010000 */
        /* <DEDUP_REMOVED lines=13> */
[C---:B------:R-:W-:Y:S07]  /*8c30*/  HMMA.16816.F32.BF16 R44, R100.reuse, R136, R44 ;  /* 0x00000088642c723c */ /* 0x040fee000004182c */
[C---:B------:R-:W-:Y:S01]  /*8c40*/  F2FP.BF16.PACK_AB R136, R179.reuse, R176 ;  /* 0x000000b0b388723e */ /* 0x040fe200000010ff */
[C---:B------:R-:W-:Y:S04]  /*8c50*/  HMMA.16816.F32.BF16 R48, R100.reuse, R138, R48 ;  /* 0x0000008a6430723c */ /* 0x040fe80000041830 */
[----:B------:R-:W-:Y:S01]  /*8c60*/  F2FP.BF16.PACK_AB R137, R246, R191 ;  /* 0x000000bff689723e */ /* 0x000fe200000010ff */
[----:B------:R-:W-:Y:S02]  /*8c70*/  FADD.FTZ R176, R176, R171 ;  /* 0x000000abb0b07221 */ /* 0x000fe40000010000 */
[----:B------:R-:W-:Y:S01]  /*8c80*/  F2FP.BF16.PACK_AB R138, R244, R189 ;  /* 0x000000bdf48a723e */ /* 0x000fe200000010ff */
[C---:B--2---:R-:W-:Y:S04]  /*8c90*/  HMMA.16816.F32.BF16 R52, R100.reuse, R108, R52 ;  /* 0x0000006c6434723c */ /* 0x044fe80000041834 */
[----:B------:R-:W-:Y:S01]  /*8ca0*/  F2FP.BF16.PACK_AB R139, R248, R243 ;  /* 0x000000f3f88b723e */ /* 0x000fe200000010ff */
[----:B------:R-:W-:Y:S03]  /*8cb0*/  FADD.FTZ R176, R179, R176 ;  /* 0x000000b0b3b07221 */ /* 0x000fe60000010000 */
[C---:B------:R-:W-:Y:S01]  /*8cc0*/  HMMA.16816.F32.BF16 R56, R100.reuse, R110, R56 ;  /* 0x0000006e6438723c */ /* 0x040fe20000041838 */
[----:B------:R-:W2:Y:S03]  /*8cd0*/  LDSM.16.MT88.4 R108, [R152+0x5000] ;  /* 0x00500000986c783b */ /* 0x000ea60000004200 */
[----:B------:R-:W-:Y:S04]  /*8ce0*/  FADD.FTZ R189, R189, R176 ;  /* 0x000000b0bdbd7221 */ /* 0x000fe80000010000 */
[C---:B-1----:R-:W-:Y:S04]  /*8cf0*/  HMMA.16816.F32.BF16 R60, R100.reuse, R104, R60 ;  /* 0x00000068643c723c */ /* 0x042fe8000004183c */
[----:B------:R-:W-:Y:S04]  /*8d00*/  FADD.FTZ R239, R244, R189 ;  /* 0x000000bdf4ef7221 */ /* 0x000fe80000010000 */
        /* <DEDUP_REMOVED lines=8> */
[C---:B--2---:R-:W-:Y:S08]  /*8d90*/  HMMA.16816.F32.BF16 R84, R100.reuse, R108, R84 ;  /* 0x0000006c6454723c */ /* 0x044ff00000041854 */
[C---:B------:R-:W-:Y:S08]  /*8da0*/  HMMA.16816.F32.BF16 R88, R100.reuse, R110, R88 ;  /* 0x0000006e6458723c */ /* 0x040ff00000041858 */
[C---:B-1----:R-:W-:Y:S08]  /*8db0*/  HMMA.16816.F32.BF16 R92, R100.reuse, R104, R92 ;  /* 0x00000068645c723c */ /* 0x042ff0000004185c */
[----:B------:R-:W-:Y:S08]  /*8dc0*/  HMMA.16816.F32.BF16 R96, R100, R106, R96 ;  /* 0x0000006a6460723c */ /* 0x000ff00000041860 */
[C---:B------:R-:W-:Y:S01]  /*8dd0*/  HMMA.16816.F32.BF16 R128, R136.reuse, R124, R4 ;  /* 0x0000007c8880723c */ /* 0x040fe20000041804 */
[----:B------:R-:W1:Y:S07]  /*8de0*/  LDSM.16.MT88.4 R4, [R133+0x3800] ;  /* 0x003800008504783b */ /* 0x000e6e0000004200 */
[C---:B------:R-:W-:Y:S01]  /*8df0*/  HMMA.16816.F32.BF16 R124, R136.reuse, R126, R8 ;  /* 0x0000007e887c723c */ /* 0x040fe20000041808 */
[----:B------:R-:W2:Y:S07]  /*8e00*/  LDSM.16.MT88.4 R8, [R154+0x5800] ;  /* 0x005800009a08783b */ /* 0x000eae0000004200 */
[C---:B----4-:R-:W-:Y:S01]  /*8e10*/  HMMA.16816.F32.BF16 R100, R136.reuse, R112, R12 ;  /* 0x000000708864723c */ /* 0x050fe2000004180c */
[----:B------:R-:W4:Y:S07]  /*8e20*/  LDSM.16.MT88.4 R12, [R153+0x5800] ;  /* 0x00580000990c783b */ /* 0x000f2e0000004200 */
[C---:B------:R-:W-:Y:S07]  /*8e30*/  HMMA.16816.F32.BF16 R104, R136.reuse, R114, R16 ;  /* 0x000000728868723c */ /* 0x040fee0000041810 */
[----:B------:R-:W-:Y:S01]  /*8e40*/  IADD3 R17, R241, -0x2, RZ ;  /* 0xfffffffef1117810 */ /* 0x000fe20007ffe0ff */
[C---:B---3--:R-:W-:Y:S03]  /*8e50*/  HMMA.16816.F32.BF16 R108, R136.reuse, R116, R20 ;  /* 0x00000074886c723c */ /* 0x048fe60000041814 */
[C---:B------:R-:W-:Y:S05]  /*8e60*/  ISETP.GE.AND P6, PT, R17.reuse, R230, PT ;  /* 0x000000e61100720c */ /* 0x040fea0003fc6270 */
        /* <DEDUP_REMOVED lines=13> */
[----:B------:R-:W-:Y:S01]  /*8f40*/  @P6 SHF.R.S32.HI R8, RZ, 0x1f, R17 ;  /* 0x0000001fff086819 */ /* 0x000fe20000011411 */
[C---:B------:R-:W-:Y:S04]  /*8f50*/  HMMA.16816.F32.BF16 R72, R136.reuse, R10, R72 ;  /* 0x0000000a8848723c */ /* 0x040fe80000041848 */
[----:B------:R-:W-:Y:S04]  /*8f60*/  @P6 IMAD R8, R8, c[0x0][0x1e0], RZ ;  /* 0x0000780008086a24 */ /* 0x000fe800078e02ff */
[C---:B----4-:R-:W-:Y:S04]  /*8f70*/  HMMA.16816.F32.BF16 R76, R136.reuse, R12, R76 ;  /* 0x0000000c884c723c */ /* 0x050fe8000004184c */
[C---:B------:R-:W-:Y:S02]  /*8f80*/  @P6 IMAD R8, R17.reuse, c[0x0][0x1e4], R8 ;  /* 0x0000790011086a24 */ /* 0x040fe400078e0208 */
[----:B------:R-:W-:Y:S01]  /*8f90*/  @P6 IMAD.WIDE.U32 R16, R17, c[0x0][0x1e0], RZ ;  /* 0x0000780011106a25 */ /* 0x000fe200078e00ff */
[----:B------:R-:W-:Y:S01]  /*8fa0*/  @P6 MOV R12, c[0x0][0x1e0] ;  /* 0x00007800000c6a02 */ /* 0x000fe20000000f00 */
[C---:B------:R-:W-:Y:S04]  /*8fb0*/  HMMA.16816.F32.BF16 R80, R136.reuse, R14, R80 ;  /* 0x0000000e8850723c */ /* 0x040fe80000041850 */
[----:B------:R-:W-:Y:S02]  /*8fc0*/  @P6 IADD3 R13, R17, R8, RZ ;  /* 0x00000008110d6210 */ /* 0x000fe40007ffe0ff */
[----:B------:R-:W2:Y:S01]  /*8fd0*/  LDSM.16.MT88.4 R8, [R133+0x5800] ;  /* 0x005800008508783b */ /* 0x000ea20000004200 */
[C---:B------:R-:W-:Y:S02]  /*8fe0*/  @P6 SHF.L.U32 R3, R16.reuse, 0x6, RZ ;  /* 0x0000000610036819 */ /* 0x040fe400000006ff */
[----:B------:R-:W-:Y:S01]  /*8ff0*/  @P6 SHF.L.U64.HI R16, R16, 0x6, R13 ;  /* 0x0000000610106819 */ /* 0x000fe2000001020d */
[C---:B-1----:R-:W-:Y:S02]  /*9000*/  HMMA.16816.F32.BF16 R84, R136.reuse, R4, R84 ;  /* 0x000000048854723c */ /* 0x042fe40000041854 */
[----:B------:R-:W-:Y:S02]  /*9010*/  @P6 MOV R15, c[0x0][0x1e4] ;  /* 0x00007900000f6a02 */ /* 0x000fe40000000f00 */
[----:B------:R-:W-:Y:S02]  /*9020*/  @P6 IADD3 R13, P5, R3, R236, RZ ;  /* 0x000000ec030d6210 */ /* 0x000fe40007fbe0ff */
[----:B------:R-:W-:Y:S02]  /*9030*/  @P6 LEA R3, P0, R12, R3, 0x5 ;  /* 0x000000030c036211 */ /* 0x000fe400078028ff */
[C---:B------:R-:W-:Y:S01]  /*9040*/  @P6 LEA R14, P4, R13.reuse, c[0x0][0x1c8], 0x1 ;  /* 0x000072000d0e6a11 */ /* 0x040fe200078808ff */
[C---:B------:R-:W-:Y:S03]  /*9050*/  HMMA.16816.F32.BF16 R88, R136.reuse, R6, R88 ;  /* 0x000000068858723c */ /* 0x040fe60000041858 */
[-C--:B------:R-:W-:Y:S02]  /*9060*/  @P6 IADD3.X R18, R16, R229.reuse, RZ, P5, !PT ;  /* 0x000000e510126210 */ /* 0x080fe40002ffe4ff */
[----:B------:R-:W-:Y:S02]  /*9070*/  @P6 LEA.HI.X R12, R12, R16, R15, 0x5, P0 ;  /* 0x000000100c0c6211 */ /* 0x000fe400000f2c0f */
[----:B------:R-:W-:Y:S01]  /*9080*/  @P6 LEA.HI.X R15, R13, c[0x0][0x1cc], R18, 0x1, P4 ;  /* 0x000073000d0f6a11 */ /* 0x000fe200020f0c12 */
[----:B------:R-:W-:Y:S01]  /*9090*/  FADD.FTZ R13, R173, R170 ;  /* 0x000000aaad0d7221 */ /* 0x000fe20000010000 */
[----:B------:R-:W-:Y:S02]  /*90a0*/  @P6 ISETP.GE.AND P4, PT, R218, c[0x0][0x1d4], PT ;  /* 0x00007500da006a0c */ /* 0x000fe40003f86270 */
[----:B------:R-:W-:Y:S01]  /*90b0*/  @P6 ISETP.GE.AND P0, PT, R204, c[0x0][0x1d4], PT ;  /* 0x00007500cc006a0c */ /* 0x000fe20003f06270 */
[----:B------:R-:W-:Y:S01]  /*90c0*/  FADD.FTZ R13, R174, R13 ;  /* 0x0000000dae0d7221 */ /* 0x000fe20000010000 */
[----:B------:R-:W-:Y:S03]  /*90d0*/  @P6 IADD3 R3, P5, R3, R236, RZ ;  /* 0x000000ec03036210 */ /* 0x000fe60007fbe0ff */
[----:B------:R-:W-:Y:S01]  /*90e0*/  FADD.FTZ R172, R172, R13 ;  /* 0x0000000dacac7221 */ /* 0x000fe20000010000 */
[----:B------:R-:W-:Y:S02]  /*90f0*/  @P6 IADD3.X R12, R12, R229, RZ, P5, !PT ;  /* 0x000000e50c0c6210 */ /* 0x000fe40002ffe4ff */
[----:B------:R-:W-:Y:S01]  /*9100*/  @P6 LEA R4, P5, R3, c[0x0][0x1c8], 0x1 ;  /* 0x0000720003046a11 */ /* 0x000fe200078a08ff */
[----:B------:R-:W-:Y:S03]  /*9110*/  FADD.FTZ R172, R177, R172 ;  /* 0x000000acb1ac7221 */ /* 0x000fe60000010000 */
[----:B------:R-:W-:Y:S01]  /*9120*/  @P6 LEA.HI.X R5, R3, c[0x0][0x1cc], R12, 0x1, P5 ;  /* 0x0000730003056a11 */ /* 0x000fe200028f0c0c */
[----:B------:R-:W-:Y:S02]  /*9130*/  @P6 IMAD R3, R233, 0x6000, R206 ;  /* 0x00006000e9036824 */ /* 0x000fe400078e02ce */
[----:B------:R-:W-:Y:S01]  /*9140*/  FADD.FTZ R191, R191, R172 ;  /* 0x000000acbfbf7221 */ /* 0x000fe20000010000 */
[C---:B--2---:R-:W-:Y:S02]  /*9150*/  HMMA.16816.F32.BF16 R92, R136.reuse, R8, R92 ;  /* 0x00000008885c723c */ /* 0x044fe4000004185c */
[----:B------:R-:W-:Y:S01]  /*9160*/  @!PT LDS RZ, [RZ] ;  /* 0x00000000fffff984 */ /* 0x000fe20000000800 */
[----:B------:R-:W-:Y:S01]  /*9170*/  @!PT LDS RZ, [RZ] ;  /* 0x00000000fffff984 */ /* 0x000fe20000000800 */
[----:B------:R-:W-:Y:S01]  /*9180*/  @!PT LDS RZ, [RZ] ;  /* 0x00000000fffff984 */ /* 0x000fe20000000800 */
[----:B------:R1:W-:Y:S01]  /*9190*/  @P6 LDGSTS.E.BYPASS.LTC128B.128 [R3], [R14.64], !P4 ;  /* 0x000000000e036fae */ /* 0x0003e2000e101d48 */
[----:B------:R-:W-:Y:S04]  /*91a0*/  FADD.FTZ R246, R246, R191 ;  /* 0x000000bff6f67221 */ /* 0x000fe80000010000 */
[----:B------:R-:W-:Y:S01]  /*91b0*/  FADD.FTZ R243, R243, R246 ;  /* 0x000000f6f3f37221 */ /* 0x000fe20000010000 */
[----:B------:R-:W-:Y:S02]  /*91c0*/  HMMA.16816.F32.BF16 R96, R136, R10, R96 ;  /* 0x0000000a8860723c */ /* 0x000fe40000041860 */
[----:B------:R1:W-:Y:S02]  /*91d0*/  @P6 LDGSTS.E.BYPASS.LTC128B.128 [R3+0x2000], [R14.64+0x80], !P0 ;  /* 0x020000800e036fae */ /* 0x0003e4000c101d48 */
[----:B------:R-:W-:Y:S06]  /*91e0*/  FADD.FTZ R238, R248, R243 ;  /* 0x000000f3f8ee7221 */ /* 0x000fec0000010000 */
[----:B------:R1:W-:Y:S08]  /*91f0*/  @P6 LDGSTS.E.BYPASS.LTC128B.128 [R3+0x4000], [R14.64+0x100], !P3 ;  /* 0x040001000e036fae */ /* 0x0003f0000d901d48 */
[----:B------:R1:W-:Y:S01]  /*9200*/  @P6 LDGSTS.E.BYPASS.LTC128B.128 [R3+0x1000], [R4.64], !P4 ;  /* 0x0100000004036fae */ /* 0x0003e2000e101d48 */
[C---:B------:R-:W-:Y:S02]  /*9210*/  ISETP.GE.AND P4, PT, R134.reuse, 0x1, PT ;  /* 0x000000018600780c */ /* 0x040fe40003f86270 */
[----:B------:R-:W-:Y:S04]  /*9220*/  IADD3 R134, R134, 0x1, RZ ;  /* 0x0000000186867810 */ /* 0x000fe80007ffe0ff */
[----:B------:R-:W-:Y:S01]  /*9230*/  SEL R134, R134, RZ, !P4 ;  /* 0x000000ff86867207 */ /* 0x000fe20006000000 */
[----:B------:R1:W-:Y:S01]  /*9240*/  @P6 LDGSTS.E.BYPASS.LTC128B.128 [R3+0x3000], [R4.64+0x80], !P0 ;  /* 0x0300008004036fae */ /* 0x0003e2000c101d48 */
[C---:B------:R-:W-:Y:S02]  /*9250*/  ISETP.GT.AND P0, PT, R241.reuse, R242, PT ;  /* 0x000000f2f100720c */ /* 0x040fe40003f04270 */
[----:B------:R-:W-:Y:S05]  /*9260*/  IADD3 R241, R241, -0x1, RZ ;  /* 0xfffffffff1f17810 */ /* 0x000fea0007ffe0ff */
[----:B------:R1:W-:Y:S08]  /*9270*/  @P6 LDGSTS.E.BYPASS.LTC128B.128 [R3+0x5000], [R4.64+0x100], !P3 ;  /* 0x0500010004036fae */ /* 0x0003f0000d901d48 */
[----:B------:R-:W0:Y:S01]  /*9280*/  LDGDEPBAR ;  /* 0x00000000000079af */ /* 0x000e220000000000 */
[----:B-1----:R-:W-:Y:S01]  /*9290*/  MOV R3, R0 ;  /* 0x0000000000037202 */ /* 0x002fe20000000f00 */
[----:B------:R-:W-:-:S06]  /*92a0*/  @P0 BRA `(.L_x_1682) ;  /* 0xffffccd000000947 */ /* 0x000fcc000383ffff */
.L_x_1673:
[----:B------:R-:W-:-:S05]  /*92b0*/  IADD3 R4, R193, 0x7f, RZ ;  /* 0x0000007fc1047810 */ /* 0x000fca0007ffe0ff */
        /* <DEDUP_REMOVED lines=15> */
.L_x_1685:
[----:B------:R-:W-:-:S04]  /*93b0*/  MOV R3, c[0x0][0x32c] ;  /* 0x0000cb0000037a02 */ /* 0x000fc80000000f00 */
[----:B------:R-:W-:-:S13]  /*93c0*/  ISETP.NE.AND P0, PT, R3, 0x1, PT ;  /* 0x000000010300780c */ /* 0x000fda0003f05270 */
[----:B------:R-:W-:-:S05]  /*93d0*/  @P0 IMAD.HI.U32 R3, R5, c[0x0][0x330], RZ ;  /* 0x0000cc0005030a27 */ /* 0x000fca00078e00ff */
[----:B------:R-:W-:Y:S02]  /*93e0*/  @P0 SHF.R.U32.HI R5, RZ, c[0x0][0x334], R3 ;  /* 0x0000cd00ff050a19 */ /* 0x000fe40000011603 */
.L_x_1686:
[----:B------:R-:W-:Y:S05]  /*93f0*/  BSYNC B0 ;  /* 0x0000000000007941 */ /* 0x000fea0003800000 */
.L_x_1684:
[----:B------:R-:W-:-:S05]  /*9400*/  IMAD R5, R5, c[0x0][0x32c], RZ ;  /* 0x0000cb0005057a24 */ /* 0x000fca00078e02ff */
[----:B------:R-:W-:-:S04]  /*9410*/  IMNMX R4, R4, R5, !PT ;  /* 0x0000000504047217 */ /* 0x000fc80007800200 */
.L_x_1683:
        /* <DEDUP_REMOVED lines=10> */
.L_x_1688:
[----:B------:R-:W-:Y:S04]  /*94c0*/  DEPBAR.LE SB0, 0x2 ;  /* 0x000080800000791a */ /* 0x000fe80000000000 */
[----:B------:R-:W-:Y:S01]  /*94d0*/  WARPSYNC 0xffffffff ;  /* 0xffffffff00007948 */ /* 0x000fe20003800000 */
[----:B------:R-:W-:Y:S01]  /*94e0*/  BAR.SYNC.DEFER_BLOCKING 0x0 ;  /* 0x0000000000007b1d */ /* 0x000fe20000010000 */
[----:B------:R-:W-:Y:S01]  /*94f0*/  IMAD R177, R134, 0x6000, RZ ;  /* 0x0000600086b17824 */ /* 0x000fe200078e02ff */
[----:B------:R-:W-:Y:S02]  /*9500*/  ISETP.GE.AND P6, PT, R230, R179, PT ;  /* 0x000000b3e600720c */ /* 0x000fe40003fc6270 */
[----:B------:R-:W-:Y:S02]  /*9510*/  IADD3 R241, R179, -0x1, RZ ;  /* 0xffffffffb3f17810 */ /* 0x000fe40007ffe0ff */
[----:B------:R-:W-:Y:S04]  /*9520*/  IADD3 R172, R186, R177, RZ ;  /* 0x000000b1baac7210 */ /* 0x000fe80007ffe0ff */
[CC--:B------:R-:W-:Y:S02]  /*9530*/  IADD3 R132, R180.reuse, R172.reuse, RZ ;  /* 0x000000acb4847210 */ /* 0x0c0fe40007ffe0ff */
[----:B------:R-:W-:Y:S03]  /*9540*/  IADD3 R176, R180, R172, R135 ;  /* 0x000000acb4b07210 */ /* 0x000fe60007ffe087 */
[----:B------:R-:W-:Y:S01]  /*9550*/  @!P6 SHF.R.S32.HI R0, RZ, 0x1f, R241 ;  /* 0x0000001fff00e819 */ /* 0x000fe200000114f1 */
[----:B------:R-:W-:Y:S01]  /*9560*/  @!P6 IMAD.WIDE.U32 R28, R241, c[0x0][0x208], RZ ;  /* 0x00008200f11cea25 */ /* 0x000fe200078e00ff */
[----:B------:R-:W-:Y:S03]  /*9570*/  @!P6 MOV R152, c[0x0][0x20c] ;  /* 0x000083000098ea02 */ /* 0x000fe60000000f00 */
[----:B------:R-:W-:Y:S01]  /*9580*/  @!P6 IMAD R0, R0, c[0x0][0x208], RZ ;  /* 0x000082000000ea24 */ /* 0x000fe200078e02ff */
[C---:B------:R-:W-:Y:S01]  /*9590*/  @!P6 SHF.L.U32 R157, R28.reuse, 0x6, RZ ;  /* 0x000000061c9de819 */ /* 0x040fe200000006ff */
[----:B------:R-:W-:Y:S01]  /*95a0*/  @!P6 IMAD R168, R233, 0x6000, R207 ;  /* 0x00006000e9a8e824 */ /* 0x000fe200078e02cf */
[----:B------:R-:W-:Y:S01]  /*95b0*/  LDSM.16.M88.4 R32, [R188] ;  /* 0x00000000bc20783b */ /* 0x000fe20000000200 */
[----:B------:R-:W-:Y:S01]  /*95c0*/  @!P6 IMAD R0, R241, c[0x0][0x20c], R0 ;  /* 0x00008300f100ea24 */ /* 0x000fe200078e0200 */
[----:B------:R-:W-:Y:S04]  /*95d0*/  @!P6 IADD3 R155, P5, R157, R234, RZ ;  /* 0x000000ea9d9be210 */ /* 0x000fe80007fbe0ff */
[----:B------:R-:W-:Y:S02]  /*95e0*/  @!P6 IADD3 R0, R29, R0, RZ ;  /* 0x000000001d00e210 */ /* 0x000fe40007ffe0ff */
[----:B------:R-:W1:Y:S01]  /*95f0*/  LDSM.16.M88.4 R8, [R172] ;  /* 0x00000000ac08783b */ /* 0x000e620000000200 */
[----:B------:R-:W-:Y:S02]  /*9600*/  @!P6 LEA R164, P4, R155, c[0x0][0x1f8], 0x1 ;  /* 0x00007e009ba4ea11 */ /* 0x000fe400078808ff */
[----:B------:R-:W-:Y:S02]  /*9610*/  @!P6 SHF.L.U64.HI R153, R28, 0x6, R0 ;  /* 0x000000061c99e819 */ /* 0x000fe40000010200 */
[----:B------:R-:W-:Y:S02]  /*9620*/  @!P6 MOV R0, c[0x0][0x208] ;  /* 0x000082000000ea02 */ /* 0x000fe40000000f00 */
[----:B------:R-:W-:Y:S01]  /*9630*/  @!P6 IADD3.X R2, R153, R194, RZ, P5, !PT ;  /* 0x000000c29902e210 */ /* 0x000fe20002ffe4ff */
[----:B------:R-:W2:Y:S01]  /*9640*/  LDSM.16.M88.4 R16, [R172+0x800] ;  /* 0x00080000ac10783b */ /* 0x000ea20000000200 */
[----:B------:R-:W-:Y:S02]  /*9650*/  @!P6 LEA R157, P0, R0, R157, 0x5 ;  /* 0x0000009d009de211 */ /* 0x000fe400078028ff */
[----:B------:R-:W-:Y:S02]  /*9660*/  @!P6 LEA.HI.X R165, R155, c[0x0][0x1fc], R2, 0x1, P4 ;  /* 0x00007f009ba5ea11 */ /* 0x000fe400020f0c02 */
[----:B------:R-:W-:Y:S02]  /*9670*/  IADD3 R2, R135, R132, RZ ;  /* 0x0000008487027210 */ /* 0x000fe40007ffe0ff */
[----:B------:R-:W-:Y:S01]  /*9680*/  @!P6 ISETP.GE.AND P4, PT, R218, c[0x0][0x1d4], PT ;  /* 0x00007500da00ea0c */ /* 0x000fe20003f86270 */
[----:B------:R-:W3:Y:S08]  /*9690*/  LDSM.16.M88.4 R24, [R172+0x1000] ;  /* 0x00100000ac18783b */ /* 0x000ef00000000200 */
[----:B------:R-:W4:Y:S08]  /*96a0*/  LDSM.16.M88.4 R136, [R172+0x1800] ;  /* 0x00180000ac88783b */ /* 0x000f300000000200 */
[----:B------:R-:W-:Y:S01]  /*96b0*/  LDSM.16.M88.4 R140, [R185] ;  /* 0x00000000b98c783b */ /* 0x000fe20000000200 */
[C---:B-1----:R-:W-:Y:S07]  /*96c0*/  HMMA.16816.F32.BF16 R4, R32.reuse, R8, RZ ;  /* 0x000000082004723c */ /* 0x042fee00000418ff */
[----:B------:R-:W1:Y:S01]  /*96d0*/  LDSM.16.M88.4 R144, [R132] ;  /* 0x000000008490783b */ /* 0x000e620000000200 */
[C---:B------:R-:W-:Y:S07]  /*96e0*/  HMMA.16816.F32.BF16 R8, R32.reuse, R10, RZ ;  /* 0x0000000a2008723c */ /* 0x040fee00000418ff */
[----:B------:R-:W5:Y:S01]  /*96f0*/  LDSM.16.M88.4 R148, [R132+0x800] ;  /* 0x000800008494783b */ /* 0x000f620000000200 */
[C---:B--2---:R-:W-:Y:S08]  /*9700*/  HMMA.16816.F32.BF16 R12, R32.reuse, R16, RZ ;  /* 0x00000010200c723c */ /* 0x044ff000000418ff */
[C---:B------:R-:W-:Y:S08]  /*9710*/  HMMA.16816.F32.BF16 R16, R32.reuse, R18, RZ ;  /* 0x000000122010723c */ /* 0x040ff000000418ff */
[C---:B---3--:R-:W-:Y:S08]  /*9720*/  HMMA.16816.F32.BF16 R20, R32.reuse, R24, RZ ;  /* 0x000000182014723c */ /* 0x048ff000000418ff */
[C---:B------:R-:W-:Y:S08]  /*9730*/  HMMA.16816.F32.BF16 R24, R32.reuse, R26, RZ ;  /* 0x0000001a2018723c */ /* 0x040ff000000418ff */
[C---:B----4-:R-:W-:Y:S07]  /*9740*/  HMMA.16816.F32.BF16 R28, R32.reuse, R136, RZ ;  /* 0x00000088201c723c */ /* 0x050fee00000418ff */
[----:B------:R-:W-:Y:S01]  /*9750*/  @!P6 LEA.HI.X R137, R0, R153, R152, 0x5, P0 ;  /* 0x000000990089e211 */ /* 0x000fe200000f2c98 */
[----:B------:R-:W-:Y:S01]  /*9760*/  HMMA.16816.F32.BF16 R32, R32, R138, RZ ;  /* 0x0000008a2020723c */ /* 0x000fe200000418ff */
[----:B------:R-:W-:Y:S01]  /*9770*/  @!P6 IADD3 R0, P5, R157, R234, RZ ;  /* 0x000000ea9d00e210 */ /* 0x000fe20007fbe0ff */
[----:B------:R-:W2:Y:S01]  /*9780*/  LDSM.16.M88.4 R152, [R132+0x1000] ;  /* 0x001000008498783b */ /* 0x000ea20000000200 */
[----:B------:R-:W-:Y:S02]  /*9790*/  @!P6 ISETP.GE.AND P0, PT, R204, c[0x0][0x1d4], PT ;  /* 0x00007500cc00ea0c */ /* 0x000fe40003f06270 */
[----:B------:R-:W-:Y:S02]  /*97a0*/  @!P6 IADD3.X R137, R137, R194, RZ, P5, !PT ;  /* 0x000000c28989e210 */ /* 0x000fe40002ffe4ff */
[C---:B------:R-:W-:Y:S01]  /*97b0*/  @!P6 LEA R170, P5, R0.reuse, c[0x0][0x1f8], 0x1 ;  /* 0x00007e0000aaea11 */ /* 0x040fe200078a08ff */
[C---:B-1----:R-:W-:Y:S05]  /*97c0*/  HMMA.16816.F32.BF16 R4, R140.reuse, R144, R4 ;  /* 0x000000908c04723c */ /* 0x042fea0000041804 */
[----:B------:R-:W-:Y:S02]  /*97d0*/  @!P6 LEA.HI.X R171, R0, c[0x0][0x1fc], R137, 0x1, P5 ;  /* 0x00007f0000abea11 */ /* 0x000fe400028f0c89 */
[----:B------:R-:W1:Y:S01]  /*97e0*/  LDSM.16.M88.4 R136, [R132+0x1800] ;  /* 0x001800008488783b */ /* 0x000e620000000200 */
[C---:B------:R-:W-:Y:S04]  /*97f0*/  HMMA.16816.F32.BF16 R8, R140.reuse, R146, R8 ;  /* 0x000000928c08723c */ /* 0x040fe80000041808 */
[----:B------:R-:W-:Y:S03]  /*9800*/  IADD3 R0, R135, R172, RZ ;  /* 0x000000ac87007210 */ /* 0x000fe60007ffe0ff */
[----:B------:R-:W-:Y:S01]  /*9810*/  @!PT LDS RZ, [RZ] ;  /* 0x00000000fffff984 */ /* 0x000fe20000000800 */
[----:B------:R-:W-:Y:S01]  /*9820*/  @!PT LDS RZ, [RZ] ;  /* 0x00000000fffff984 */ /* 0x000fe20000000800 */
[----:B------:R-:W-:Y:S01]  /*9830*/  @!PT LDS RZ, [RZ] ;  /* 0x00000000fffff984 */ /* 0x000fe20000000800 */
[----:B------:R3:W-:Y:S01]  /*9840*/  @!P6 LDGSTS.E.BYPASS.LTC128B.128 [R168], [R164.64], !P4 ;  /* 0x00000000a4a8efae */ /* 0x0007e2000e101d48 */
[C---:B-----5:R-:W-:Y:S07]  /*9850*/  HMMA.16816.F32.BF16 R12, R140.reuse, R148, R12 ;  /* 0x000000948c0c723c */ /* 0x060fee000004180c */
[----:B------:R3:W-:Y:S01]  /*9860*/  @!P6 LDGSTS.E.BYPASS.LTC128B.128 [R168+0x2000], [R164.64+0x80], !P0 ;  /* 0x02000080a4a8efae */ /* 0x0007e2000c101d48 */
[C---:B------:R-:W-:Y:S07]  /*9870*/  HMMA.16816.F32.BF16 R16, R140.reuse, R150, R16 ;  /* 0x000000968c10723c */ /* 0x040fee0000041810 */
[----:B------:R3:W-:Y:S01]  /*9880*/  @!P6 LDGSTS.E.BYPASS.LTC128B.128 [R168+0x4000], [R164.64+0x100], !P3 ;  /* 0x04000100a4a8efae */ /* 0x0007e2000d901d48 */
[C---:B--2---:R-:W-:Y:S07]  /*9890*/  HMMA.16816.F32.BF16 R20, R140.reuse, R152, R20 ;  /* 0x000000988c14723c */ /* 0x044fee0000041814 */
[----:B------:R2:W-:Y:S01]  /*98a0*/  @!P6 LDGSTS.E.BYPASS.LTC128B.128 [R168+0x1000], [R170.64], !P4 ;  /* 0x01000000aaa8efae */ /* 0x0005e2000e101d48 */
[C---:B------:R-:W-:Y:S07]  /*98b0*/  HMMA.16816.F32.BF16 R24, R140.reuse, R154, R24 ;  /* 0x0000009a8c18723c */ /* 0x040fee0000041818 */
[----:B------:R2:W-:Y:S01]  /*98c0*/  @!P6 LDGSTS.E.BYPASS.LTC128B.128 [R168+0x3000], [R170.64+0x80], !P0 ;  /* 0x03000080aaa8efae */ /* 0x0005e2000c101d48 */
[C---:B-1----:R-:W-:Y:S07]  /*98d0*/  HMMA.16816.F32.BF16 R28, R140.reuse, R136, R28 ;  /* 0x000000888c1c723c */ /* 0x042fee000004181c */
[----:B------:R2:W-:Y:S01]  /*98e0*/  @!P6 LDGSTS.E.BYPASS.LTC128B.128 [R168+0x5000], [R170.64+0x100], !P3 ;  /* 0x05000100aaa8efae */ /* 0x0005e2000d901d48 */
[----:B------:R-:W-:Y:S07]  /*98f0*/  HMMA.16816.F32.BF16 R32, R140, R138, R32 ;  /* 0x0000008a8c20723c */ /* 0x000fee0000041820 */
[----:B------:R-:W-:Y:S08]  /*9900*/  LDSM.16.M88.4 R144, [R184] ;  /* 0x00000000b890783b */ /* 0x000ff00000000200 */
[----:B------:R-:W1:Y:S08]  /*9910*/  LDSM.16.M88.4 R156, [R0] ;  /* 0x00000000009c783b */ /* 0x000e700000000200 */
[----:B------:R-:W4:Y:S08]  /*9920*/  LDSM.16.M88.4 R160, [R0+0x800] ;  /* 0x0008000000a0783b */ /* 0x000f300000000200 */
[----:B------:R-:W5:Y:S08]  /*9930*/  LDSM.16.M88.4 R148, [R0+0x1000] ;  /* 0x001000000094783b */ /* 0x000f700000000200 */
[----:B------:R-:W0:Y:S08]  /*9940*/  LDGDEPBAR ;  /* 0x00000000000079af */ /* 0x000e300000000000 */
[----:B---3--:R-:W3:Y:S01]  /*9950*/  LDSM.16.M88.4 R164, [R0+0x1800] ;  /* 0x0018000000a4783b */ /* 0x008ee20000000200 */
[C---:B-1----:R-:W-:Y:S07]  /*9960*/  HMMA.16816.F32.BF16 R4, R144.reuse, R156, R4 ;  /* 0x0000009c9004723c */ /* 0x042fee0000041804 */
[----:B------:R-:W-:Y:S01]  /*9970*/  LDSM.16.M88.4 R152, [R183] ;  /* 0x00000000b798783b */ /* 0x000fe20000000200 */
[C---:B------:R-:W-:Y:S07]  /*9980*/  HMMA.16816.F32.BF16 R8, R144.reuse, R158, R8 ;  /* 0x0000009e9008723c */ /* 0x040fee0000041808 */
[----:B--2---:R-:W1:Y:S01]  /*9990*/  LDSM.16.M88.4 R168, [R2] ;  /* 0x0000000002a8783b */ /* 0x004e620000000200 */
[C---:B----4-:R-:W-:Y:S07]  /*99a0*/  HMMA.16816.F32.BF16 R12, R144.reuse, R160, R12 ;  /* 0x000000a0900c723c */ /* 0x050fee000004180c */
[----:B------:R-:W2:Y:S01]  /*99b0*/  LDSM.16.M88.4 R136, [R2+0x800] ;  /* 0x000800000288783b */ /* 0x000ea20000000200 */
[C---:B------:R-:W-:Y:S07]  /*99c0*/  HMMA.16816.F32.BF16 R16, R144.reuse, R162, R16 ;  /* 0x000000a29010723c */ /* 0x040fee0000041810 */
[----:B------:R-:W4:Y:S01]  /*99d0*/  LDSM.16.M88.4 R140, [R2+0x1000] ;  /* 0x00100000028c783b */ /* 0x000f220000000200 */
[C---:B-----5:R-:W-:Y:S07]  /*99e0*/  HMMA.16816.F32.BF16 R20, R144.reuse, R148, R20 ;  /* 0x000000949014723c */ /* 0x060fee0000041814 */
[----:B------:R-:W5:Y:S01]  /*99f0*/  LDSM.16.M88.4 R156, [R2+0x1800] ;  /* 0x00180000029c783b */ /* 0x000f620000000200 */
[C---:B------:R-:W-:Y:S07]  /*9a00*/  HMMA.16816.F32.BF16 R24, R144.reuse, R150, R24 ;  /* 0x000000969018723c */ /* 0x040fee0000041818 */
[----:B------:R-:W-:Y:S01]  /*9a10*/  LDSM.16.M88.4 R148, [R172+0x2000] ;  /* 0x00200000ac94783b */ /* 0x000fe20000000200 */
[C---:B---3--:R-:W-:Y:S07]  /*9a20*/  HMMA.16816.F32.BF16 R28, R144.reuse, R164, R28 ;  /* 0x000000a4901c723c */ /* 0x048fee000004181c */
[----:B------:R-:W-:Y:S01]  /*9a30*/  LDSM.16.M88.4 R160, [R172+0x2800] ;  /* 0x00280000aca0783b */ /* 0x000fe20000000200 */
[----:B------:R-:W-:Y:S07]  /*9a40*/  HMMA.16816.F32.BF16 R32, R144, R166, R32 ;  /* 0x000000a69020723c */ /* 0x000fee0000041820 */
[----:B------:R-:W3:Y:S01]  /*9a50*/  LDSM.16.M88.4 R144, [R188+0x4000] ;  /* 0x00400000bc90783b */ /* 0x000ee20000000200 */
[C---:B-1----:R-:W-:Y:S07]  /*9a60*/  HMMA.16816.F32.BF16 R4, R152.reuse, R168, R4 ;  /* 0x000000a89804723c */ /* 0x042fee0000041804 */
[----:B------:R-:W-:Y:S01]  /*9a70*/  LDSM.16.M88.4 R164, [R185+0x4000] ;  /* 0x00400000b9a4783b */ /* 0x000fe20000000200 */
[C---:B------:R-:W-:Y:S07]  /*9a80*/  HMMA.16816.F32.BF16 R8, R152.reuse, R170, R8 ;  /* 0x000000aa9808723c */ /* 0x040fee0000041808 */
[----:B------:R-:W-:Y:S01]  /*9a90*/  LDSM.16.M88.4 R168, [R132+0x2000] ;  /* 0x0020000084a8783b */ /* 0x000fe20000000200 */
[C---:B--2---:R-:W-:Y:S08]  /*9aa0*/  HMMA.16816.F32.BF16 R12, R152.reuse, R136, R12 ;  /* 0x00000088980c723c */ /* 0x044ff0000004180c */
[C---:B------:R-:W-:Y:S01]  /*9ab0*/  HMMA.16816.F32.BF16 R16, R152.reuse, R138, R16 ;  /* 0x0000008a9810723c */ /* 0x040fe20000041810 */
[----:B------:R-:W1:Y:S07]  /*9ac0*/  LDSM.16.M88.4 R136, [R172+0x3000] ;  /* 0x00300000ac88783b */ /* 0x000e6e0000000200 */
[C---:B----4-:R-:W-:Y:S08]  /*9ad0*/  HMMA.16816.F32.BF16 R20, R152.reuse, R140, R20 ;  /* 0x0000008c9814723c */ /* 0x050ff00000041814 */
[C---:B------:R-:W-:Y:S01]  /*9ae0*/  HMMA.16816.F32.BF16 R24, R152.reuse, R142, R24 ;  /* 0x0000008e9818723c */ /* 0x040fe20000041818 */
[----:B------:R-:W2:Y:S07]  /*9af0*/  LDSM.16.M88.4 R140, [R172+0x3800] ;  /* 0x00380000ac8c783b */ /* 0x000eae0000000200 */
[C---:B-----5:R-:W-:Y:S08]  /*9b00*/  HMMA.16816.F32.BF16 R28, R152.reuse, R156, R28 ;  /* 0x0000009c981c723c */ /* 0x060ff0000004181c */
[----:B------:R-:W-:Y:S01]  /*9b10*/  HMMA.16816.F32.BF16 R32, R152, R158, R32 ;  /* 0x0000009e9820723c */ /* 0x000fe20000041820 */
[----:B------:R-:W4:Y:S07]  /*9b20*/  LDSM.16.M88.4 R152, [R132+0x2800] ;  /* 0x002800008498783b */ /* 0x000f2e0000000200 */
[C---:B---3--:R-:W-:Y:S01]  /*9b30*/  HMMA.16816.F32.BF16 R4, R144.reuse, R148, R4 ;  /* 0x000000949004723c */ /* 0x048fe20000041804 */
[----:B------:R-:W-:Y:S07]  /*9b40*/  LDSM.16.M88.4 R156, [R132+0x3800] ;  /* 0x00380000849c783b */ /* 0x000fee0000000200 */
[C---:B------:R-:W-:Y:S01]  /*9b50*/  HMMA.16816.F32.BF16 R8, R144.reuse, R150, R8 ;  /* 0x000000969008723c */ /* 0x040fe20000041808 */
[----:B------:R-:W3:Y:S07]  /*9b60*/  LDSM.16.M88.4 R148, [R132+0x3000] ;  /* 0x003000008494783b */ /* 0x000eee0000000200 */
        /* <DEDUP_REMOVED lines=10> */
[----:B------:R-:W5:Y:S07]  /*9c10*/  LDSM.16.M88.4 R144, [R0+0x3000] ;  /* 0x003000000090783b */ /* 0x000f6e0000000200 */
[C---:B------:R-:W-:Y:S01]  /*9c20*/  HMMA.16816.F32.BF16 R8, R164.reuse, R170, R8 ;  /* 0x000000aaa408723c */ /* 0x040fe20000041808 */
[----:B------:R-:W-:Y:S07]  /*9c30*/  LDSM.16.M88.4 R168, [R2+0x2000] ;  /* 0x0020000002a8783b */ /* 0x000fee0000000200 */
[C---:B----4-:R-:W-:Y:S08]  /*9c40*/  HMMA.16816.F32.BF16 R12, R164.reuse, R152, R12 ;  /* 0x00000098a40c723c */ /* 0x050ff0000004180c */
[C---:B------:R-:W-:Y:S01]  /*9c50*/  HMMA.16816.F32.BF16 R16, R164.reuse, R154, R16 ;  /* 0x0000009aa410723c */ /* 0x040fe20000041810 */
[----:B------:R-:W-:Y:S07]  /*9c60*/  LDSM.16.M88.4 R152, [R183+0x4000] ;  /* 0x00400000b798783b */ /* 0x000fee0000000200 */
[C---:B---3--:R-:W-:Y:S08]  /*9c70*/  HMMA.16816.F32.BF16 R20, R164.reuse, R148, R20 ;  /* 0x00000094a414723c */ /* 0x048ff00000041814 */
[C---:B------:R-:W-:Y:S01]  /*9c80*/  HMMA.16816.F32.BF16 R24, R164.reuse, R150, R24 ;  /* 0x00000096a418723c */ /* 0x040fe20000041818 */
[----:B------:R-:W3:Y:S07]  /*9c90*/  LDSM.16.M88.4 R148, [R0+0x3800] ;  /* 0x003800000094783b */ /* 0x000eee0000000200 */
[C---:B------:R-:W-:Y:S08]  /*9ca0*/  HMMA.16816.F32.BF16 R28, R164.reuse, R156, R28 ;  /* 0x0000009ca41c723c */ /* 0x040ff0000004181c */
[----:B------:R-:W-:Y:S01]  /*9cb0*/  HMMA.16816.F32.BF16 R32, R164, R158, R32 ;  /* 0x0000009ea420723c */ /* 0x000fe20000041820 */
[----:B------:R-:W4:Y:S07]  /*9cc0*/  LDSM.16.M88.4 R156, [R176+0x2800] ;  /* 0x00280000b09c783b */ /* 0x000f2e0000000200 */
[C---:B-1----:R-:W-:Y:S01]  /*9cd0*/  HMMA.16816.F32.BF16 R4, R136.reuse, R160, R4 ;  /* 0x000000a08804723c */ /* 0x042fe20000041804 */
[----:B------:R-:W-:Y:S07]  /*9ce0*/  LDSM.16.M88.4 R164, [R172+0x5000] ;  /* 0x00500000aca4783b */ /* 0x000fee0000000200 */
[C---:B------:R-:W-:Y:S01]  /*9cf0*/  HMMA.16816.F32.BF16 R8, R136.reuse, R162, R8 ;  /* 0x000000a28808723c */ /* 0x040fe20000041808 */
[----:B------:R-:W-:Y:S07]  /*9d00*/  LDSM.16.M88.4 R160, [R172+0x4800] ;  /* 0x00480000aca0783b */ /* 0x000fee0000000200 */
[C---:B--2---:R-:W-:Y:S08]  /*9d10*/  HMMA.16816.F32.BF16 R12, R136.reuse, R140, R12 ;  /* 0x0000008c880c723c */ /* 0x044ff0000004180c */
[C---:B------:R-:W-:Y:S01]  /*9d20*/  HMMA.16816.F32.BF16 R16, R136.reuse, R142, R16 ;  /* 0x0000008e8810723c */ /* 0x040fe20000041810 */
[----:B------:R-:W1:Y:S07]  /*9d30*/  LDSM.16.M88.4 R140, [R176+0x3000] ;  /* 0x00300000b08c783b */ /* 0x000e6e0000000200 */
[C---:B-----5:R-:W-:Y:S08]  /*9d40*/  HMMA.16816.F32.BF16 R20, R136.reuse, R144, R20 ;  /* 0x000000908814723c */ /* 0x060ff00000041814 */
[C---:B------:R-:W-:Y:S01]  /*9d50*/  HMMA.16816.F32.BF16 R24, R136.reuse, R146, R24 ;  /* 0x000000928818723c */ /* 0x040fe20000041818 */
[----:B------:R-:W2:Y:S07]  /*9d60*/  LDSM.16.M88.4 R144, [R176+0x3800] ;  /* 0x00380000b090783b */ /* 0x000eae0000000200 */
[C---:B---3--:R-:W-:Y:S08]  /*9d70*/  HMMA.16816.F32.BF16 R28, R136.reuse, R148, R28 ;  /* 0x00000094881c723c */ /* 0x048ff0000004181c */
[----:B------:R-:W-:Y:S01]  /*9d80*/  HMMA.16816.F32.BF16 R32, R136, R150, R32 ;  /* 0x000000968820723c */ /* 0x000fe20000041820 */
[----:B------:R-:W-:Y:S07]  /*9d90*/  LDSM.16.M88.4 R136, [R188+0x8000] ;  /* 0x00800000bc88783b */ /* 0x000fee0000000200 */
[C---:B------:R-:W-:Y:S01]  /*9da0*/  HMMA.16816.F32.BF16 R4, R152.reuse, R168, R4 ;  /* 0x000000a89804723c */ /* 0x040fe20000041804 */
[----:B------:R-:W3:Y:S07]  /*9db0*/  LDSM.16.M88.4 R148, [R172+0x4000] ;  /* 0x00400000ac94783b */ /* 0x000eee0000000200 */
[C---:B------:R-:W-:Y:S01]  /*9dc0*/  HMMA.16816.F32.BF16 R8, R152.reuse, R170, R8 ;  /* 0x000000aa9808723c */ /* 0x040fe20000041808 */
[----:B------:R-:W-:Y:S07]  /*9dd0*/  LDSM.16.M88.4 R168, [R132+0x4000] ;  /* 0x0040000084a8783b */ /* 0x000fee0000000200 */
[C---:B----4-:R-:W-:Y:S08]  /*9de0*/  HMMA.16816.F32.BF16 R12, R152.reuse, R156, R12 ;  /* 0x0000009c980c723c */ /* 0x050ff0000004180c */
        /* <DEDUP_REMOVED lines=39> */
[C---:B-1----:R-:W-:Y:S07]  /*a060*/  HMMA.16816.F32.BF16 R20, R160.reuse, R156, R20 ;  /* 0x0000009ca014723c */ /* 0x042fee0000041814 */
[-C--:B------:R-:W-:Y:S01]  /*a070*/  IADD3 R156, R181, R177.reuse, RZ ;  /* 0x000000b1b59c7210 */ /* 0x080fe20007ffe0ff */
[C---:B------:R-:W-:Y:S04]  /*a080*/  HMMA.16816.F32.BF16 R24, R160.reuse, R158, R24 ;  /* 0x0000009ea018723c */ /* 0x040fe80000041818 */
[----:B------:R-:W-:Y:S03]  /*a090*/  IADD3 R157, R187, R156, RZ ;  /* 0x0000009cbb9d7210 */ /* 0x000fe60007ffe0ff */
[----:B------:R-:W-:Y:S01]  /*a0a0*/  IADD3 R158, R182, R177, RZ ;  /* 0x000000b1b69e7210 */ /* 0x000fe20007ffe0ff */
        /* <DEDUP_REMOVED lines=8> */
[C---:B------:R-:W-:Y:S01]  /*a130*/  HMMA.16816.F32.BF16 R16, R168.reuse, R142, R16 ;  /* 0x0000008ea810723c */ /* 0x040fe20000041810 */
[----:B------:R-:W-:Y:S03]  /*a140*/  LDSM.16.MT88.4 R148, [R158+0x2800] ;  /* 0x002800009e94783b */ /* 0x000fe60000004200 */
[----:B------:R-:W-:Y:S02]  /*a150*/  FMNMX.FTZ R0, R4, R133, !PT ;  /* 0x0000008504007209 */ /* 0x000fe40007810000 */
[----:B------:R-:W-:Y:S02]  /*a160*/  FMNMX.FTZ R2, R6, R3, !PT ;  /* 0x0000000306027209 */ /* 0x000fe40007810000 */
[C---:B----4-:R-:W-:Y:S04]  /*a170*/  HMMA.16816.F32.BF16 R20, R168.reuse, R136, R20 ;  /* 0x00000088a814723c */ /* 0x050fe80000041814 */
[----:B------:R-:W-:Y:S04]  /*a180*/  FMNMX.FTZ R141, R5, R0, !PT ;  /* 0x00000000058d7209 */ /* 0x000fe80007810000 */
        /* <DEDUP_REMOVED lines=31> */
[----:B------:R-:W-:Y:S02]  /*a380*/  LDSM.16.MT88.4 R144, [R156] ;  /* 0x000000009c90783b */ /* 0x000fe40000004200 */
[----:B------:R-:W-:Y:S06]  /*a390*/  FMNMX.FTZ R141, R35, R0, !PT ;  /* 0x00000000238d7209 */ /* 0x000fec0007810000 */
[----:B------:R-:W1:Y:S08]  /*a3a0*/  SHFL.BFLY PT, R2, R143, 0x2, 0x1f ;  /* 0x0c401f008f027f89 */ /* 0x000e7000000e0000 */
        /* <DEDUP_REMOVED lines=10> */
[----:B------:R-:W1:Y:S01]  /*a450*/  LDSM.16.MT88.4 R136, [R158] ;  /* 0x000000009e88783b */ /* 0x000e620000004200 */
[--C-:B------:R-:W-:Y:S02]  /*a460*/  FFMA.FTZ R164, R4, c[0x0][0x2d0], -R168.reuse ;  /* 0x0000b40004a47a23 */ /* 0x100fe400000108a8 */
[C---:B------:R-:W-:Y:S02]  /*a470*/  FADD.FTZ R133, -R0.reuse, R3 ;  /* 0x0000000300857221 */ /* 0x040fe40000010100 */
[----:B------:R-:W-:Y:S01]  /*a480*/  FMUL.FTZ R167, R0, c[0x0][0x2d0] ;  /* 0x0000b40000a77a20 */ /* 0x000fe20000410000 */
[----:B------:R-:W2:Y:S01]  /*a490*/  MUFU.EX2 R132, R132 ;  /* 0x0000008400847308 */ /* 0x000ea20000000800 */
[----:B------:R-:W-:Y:S01]  /*a4a0*/  FMUL.FTZ R3, R133, c[0x0][0x2d0] ;  /* 0x0000b40085037a20 */ /* 0x000fe20000410000 */
[----:B------:R-:W-:Y:S01]  /*a4b0*/  IADD3 R133, R187, R158, RZ ;  /* 0x0000009ebb857210 */ /* 0x000fe20007ffe0ff */
[--C-:B------:R-:W-:Y:S02]  /*a4c0*/  FFMA.FTZ R159, R5, c[0x0][0x2d0], -R168.reuse ;  /* 0x0000b400059f7a23 */ /* 0x100fe400000108a8 */
[--C-:B------:R-:W-:Y:S02]  /*a4d0*/  FFMA.FTZ R160, R8, c[0x0][0x2d0], -R168.reuse ;  /* 0x0000b40008a07a23 */ /* 0x100fe400000108a8 */
[--C-:B------:R-:W-:Y:S01]  /*a4e0*/  FFMA.FTZ R161, R9, c[0x0][0x2d0], -R168.reuse ;  /* 0x0000b40009a17a23 */ /* 0x100fe200000108a8 */
[----:B------:R-:W3:Y:S01]  /*a4f0*/  LDSM.16.MT88.4 R140, [R133] ;  /* 0x00000000858c783b */ /* 0x000ee20000004200 */
[--C-:B------:R-:W-:Y:S01]  /*a500*/  FFMA.FTZ R162, R6, c[0x0][0x2d0], -R167.reuse ;  /* 0x0000b40006a27a23 */ /* 0x100fe200000108a7 */
[----:B------:R-:W4:Y:S01]  /*a510*/  MUFU.EX2 R3, R3 ;  /* 0x0000000300037308 */ /* 0x000f220000000800 */
        /* <DEDUP_REMOVED lines=21> */
[----:B------:R-:W4:Y:S01]  /*a670*/  LDSM.16.MT88.4 R124, [R157] ;  /* 0x000000009d7c783b */ /* 0x000f220000004200 */
[C---:B------:R-:W-:Y:S02]  /*a680*/  FMUL.FTZ R101, R132.reuse, R101 ;  /* 0x0000006584657220 */ /* 0x040fe40000410000 */
[C---:B------:R-:W-:Y:S02]  /*a690*/  FMUL.FTZ R102, R3.reuse, R102 ;  /* 0x0000006603667220 */ /* 0x040fe40000410000 */
[----:B------:R-:W-:Y:S02]  /*a6a0*/  FMUL.FTZ R103, R3, R103 ;  /* 0x0000006703677220 */ /* 0x000fe40000410000 */
[----:B------:R-:W5:Y:S01]  /*a6b0*/  MUFU.EX2 R161, R161 ;  /* 0x000000a100a17308 */ /* 0x000f620000000800 */
        /* <DEDUP_REMOVED lines=33> */
[----:B------:R-:W-:Y:S02]  /*a8d0*/  FMUL.FTZ R41, R132, R41 ;  /* 0x0000002984297220 */ /* 0x000fe40000410000 */
[C---:B------:R-:W-:Y:S02]  /*a8e0*/  FMUL.FTZ R42, R3.reuse, R42 ;  /* 0x0000002a032a7220 */ /* 0x040fe40000410000 */
[----:B------:R-:W-:Y:S02]  /*a8f0*/  FMUL.FTZ R43, R3, R43 ;  /* 0x0000002b032b7220 */ /* 0x000fe40000410000 */
[--C-:B------:R-:W-:Y:S02]  /*a900*/  FFMA.FTZ R189, R30, c[0x0][0x2d0], -R167.reuse ;  /* 0x0000b4001ebd7a23 */ /* 0x100fe400000108a7 */
[--C-:B------:R-:W-:Y:S01]  /*a910*/  FFMA.FTZ R190, R31, c[0x0][0x2d0], -R167.reuse ;  /* 0x0000b4001fbe7a23 */ /* 0x100fe200000108a7 */
        /* <DEDUP_REMOVED lines=13> */
[----:B------:R-:W5:Y:S02]  /*a9f0*/  MUFU.EX2 R176, R176 ;  /* 0x000000b000b07308 */ /* 0x000f640000000800 */
[C---:B------:R-:W-:Y:S02]  /*aa00*/  FMUL.FTZ R51, R3.reuse, R51 ;  /* 0x0000003303337220 */ /* 0x040fe40000410000 */
[C---:B------:R-:W-:Y:S02]  /*aa10*/  FMUL.FTZ R52, R132.reuse, R52 ;  /* 0x0000003484347220 */ /* 0x040fe40000410000 */
[C---:B---3--:R-:W-:Y:S04]  /*aa20*/  HMMA.16816.F32.BF16 R100, R128.reuse, R140, R100 ;  /* 0x0000008c8064723c */ /* 0x048fe80000041864 */
[C---:B------:R-:W-:Y:S01]  /*aa30*/  FMUL.FTZ R53, R132.reuse, R53 ;  /* 0x0000003584357220 */ /* 0x040fe20000410000 */
[----:B------:R-:W-:Y:S01]  /*aa40*/  MUFU.EX2 R189, R189 ;  /* 0x000000bd00bd7308 */ /* 0x000fe20000000800 */
[C---:B------:R-:W-:Y:S02]  /*aa50*/  FMUL.FTZ R54, R3.reuse, R54 ;  /* 0x0000003603367220 */ /* 0x040fe40000410000 */
        /* <DEDUP_REMOVED lines=9> */
[----:B------:R-:W-:Y:S03]  /*aaf0*/  LDSM.16.MT88.4 R144, [R133+0x800] ;  /* 0x000800008590783b */ /* 0x000fe60000004200 */
        /* <DEDUP_REMOVED lines=9> */
[C---:B-1----:R-:W-:Y:S04]  /*ab90*/  HMMA.16816.F32.BF16 R36, R128.reuse, R136, R36 ;  /* 0x000000888024723c */ /* 0x042fe80000041824 */
[C---:B------:R-:W-:Y:S02]  /*aba0*/  FMUL.FTZ R65, R132.reuse, R65 ;  /* 0x0000004184417220 */ /* 0x040fe40000410000 */
[C---:B------:R-:W-:Y:S02]  /*abb0*/  FMUL.FTZ R66, R3.reuse, R66 ;  /* 0x0000004203427220 */ /* 0x040fe40000410000 */
        /* <DEDUP_REMOVED lines=11> */
[C---:B------:R-:W-:Y:S01]  /*ac70*/  FMUL.FTZ R73, R132.reuse, R73 ;  /* 0x0000004984497220 */ /* 0x040fe20000410000 */
[C---:B----4-:R-:W-:Y:S03]  /*ac80*/  HMMA.16816.F32.BF16 R52, R128.reuse, R124, R52 ;  /* 0x0000007c8034723c */ /* 0x050fe60000041834 */
[C---:B------:R-:W-:Y:S02]  /*ac90*/  FMUL.FTZ R74, R3.reuse, R74 ;  /* 0x0000004a034a7220 */ /* 0x040fe40000410000 */
[C---:B------:R-:W-:Y:S02]  /*aca0*/  FMUL.FTZ R75, R3.reuse, R75 ;  /* 0x0000004b034b7220 */ /* 0x040fe40000410000 */
[C---:B------:R-:W-:Y:S01]  /*acb0*/  FMUL.FTZ R76, R132.reuse, R76 ;  /* 0x0000004c844c7220 */ /* 0x040fe20000410000 */
        /* <DEDUP_REMOVED lines=16> */
[----:B------:R-:W-:Y:S02]  /*adc0*/  FMUL.FTZ R85, R132, R85 ;  /* 0x0000005584557220 */ /* 0x000fe40000410000 */
[C---:B------:R-:W-:Y:S02]  /*add0*/  FMUL.FTZ R86, R3.reuse, R86 ;  /* 0x0000005603567220 */ /* 0x040fe40000410000 */
[----:B------:R-:W-:Y:S01]  /*ade0*/  FMUL.FTZ R87, R3, R87 ;  /* 0x0000005703577220 */ /* 0x000fe20000410000 */
[C---:B----4-:R-:W-:Y:S03]  /*adf0*/  HMMA.16816.F32.BF16 R76, R128.reuse, R124, R76 ;  /* 0x0000007c804c723c */ /* 0x050fe6000004184c */
[--C-:B------:R-:W-:Y:S02]  /*ae00*/  FFMA.FTZ R169, R12, c[0x0][0x2d0], -R168.reuse ;  /* 0x0000b4000ca97a23 */ /* 0x100fe400000108a8 */
[----:B------:R-:W-:Y:S02]  /*ae10*/  FFMA.FTZ R170, R13, c[0x0][0x2d0], -R168 ;  /* 0x0000b4000daa7a23 */ /* 0x000fe400000108a8 */
[--C-:B------:R-:W-:Y:S01]  /*ae20*/  FFMA.FTZ R174, R14, c[0x0][0x2d0], -R167.reuse ;  /* 0x0000b4000eae7a23 */ /* 0x100fe200000108a7 */
[C---:B------:R-:W-:Y:S01]  /*ae30*/  HMMA.16816.F32.BF16 R80, R128.reuse, R126, R80 ;  /* 0x0000007e8050723c */ /* 0x040fe20000041850 */
[----:B------:R-:W4:Y:S01]  /*ae40*/  LDSM.16.MT88.4 R124, [R158+0x800] ;  /* 0x000800009e7c783b */ /* 0x000f220000004200 */
[----:B------:R-:W-:Y:S02]  /*ae50*/  MUFU.EX2 R169, R169 ;  /* 0x000000a900a97308 */ /* 0x000fe40000000800 */
[----:B------:R-:W-:Y:S01]  /*ae60*/  FFMA.FTZ R173, R15, c[0x0][0x2d0], -R167 ;  /* 0x0000b4000fad7a23 */ /* 0x000fe200000108a7 */
[----:B--2---:R-:W-:Y:S01]  /*ae70*/  F2FP.BF16.PACK_AB R14, R172, R171 ;  /* 0x000000abac0e723e */ /* 0x004fe200000010ff */
[----:B------:R-:W-:Y:S01]  /*ae80*/  FMUL.FTZ R88, R132, R88 ;  /* 0x0000005884587220 */ /* 0x000fe20000410000 */
[----:B-----5:R-:W-:Y:S01]  /*ae90*/  F2FP.BF16.PACK_AB R15, R176, R175 ;  /* 0x000000afb00f723e */ /* 0x020fe200000010ff */
[C---:B-1----:R-:W-:Y:S04]  /*aea0*/  HMMA.16816.F32.BF16 R84, R128.reuse, R136, R84 ;  /* 0x000000888054723c */ /* 0x042fe80000041854 */
[C---:B------:R-:W-:Y:S01]  /*aeb0*/  FMUL.FTZ R89, R132.reuse, R89 ;  /* 0x0000005984597220 */ /* 0x040fe20000410000 */
[----:B------:R-:W1:Y:S01]  /*aec0*/  MUFU.EX2 R170, R170 ;  /* 0x000000aa00aa7308 */ /* 0x000e620000000800 */
[C---:B------:R-:W-:Y:S02]  /*aed0*/  FMUL.FTZ R90, R3.reuse, R90 ;  /* 0x0000005a035a7220 */ /* 0x040fe40000410000 */
[C---:B------:R-:W-:Y:S04]  /*aee0*/  FMUL.FTZ R91, R3.reuse, R91 ;  /* 0x0000005b035b7220 */ /* 0x040fe80000410000 */
[C---:B------:R-:W-:Y:S02]  /*aef0*/  FMUL.FTZ R92, R132.reuse, R92 ;  /* 0x0000005c845c7220 */ /* 0x040fe40000410000 */
[C---:B------:R-:W-:Y:S01]  /*af00*/  FMUL.FTZ R93, R132.reuse, R93 ;  /* 0x0000005d845d7220 */ /* 0x040fe20000410000 */
[C---:B------:R-:W-:Y:S01]  /*af10*/  HMMA.16816.F32.BF16 R88, R128.reuse, R138, R88 ;  /* 0x0000008a8058723c */ /* 0x040fe20000041858 */
[----:B------:R-:W-:Y:S01]  /*af20*/  MUFU.EX2 R174, R174 ;  /* 0x000000ae00ae7308 */ /* 0x000fe20000000800 */
[----:B------:R-:W2:Y:S01]  /*af30*/  LDSM.16.MT88.4 R136, [R157+0x800] ;  /* 0x000800009d88783b */ /* 0x000ea20000004200 */
[C---:B------:R-:W-:Y:S02]  /*af40*/  FMUL.FTZ R94, R3.reuse, R94 ;  /* 0x0000005e035e7220 */ /* 0x040fe40000410000 */
[C---:B------:R-:W-:Y:S02]  /*af50*/  FMUL.FTZ R95, R3.reuse, R95 ;  /* 0x0000005f035f7220 */ /* 0x040fe40000410000 */
[C---:B------:R-:W-:Y:S02]  /*af60*/  FMUL.FTZ R96, R132.reuse, R96 ;  /* 0x0000006084607220 */ /* 0x040fe40000410000 */
[----:B------:R-:W-:Y:S02]  /*af70*/  FMUL.FTZ R97, R132, R97 ;  /* 0x0000006184617220 */ /* 0x000fe40000410000 */
[----:B------:R-:W5:Y:S01]  /*af80*/  MUFU.EX2 R173, R173 ;  /* 0x000000ad00ad7308 */ /* 0x000f620000000800 */
[C---:B---3--:R-:W-:Y:S03]  /*af90*/  HMMA.16816.F32.BF16 R92, R128.reuse, R140, R92 ;  /* 0x0000008c805c723c */ /* 0x048fe6000004185c */
[C---:B------:R-:W-:Y:S01]  /*afa0*/  FMUL.FTZ R98, R3.reuse, R98 ;  /* 0x0000006203627220 */ /* 0x040fe20000410000 */
[----:B-1----:R-:W-:Y:S01]  /*afb0*/  F2FP.BF16.PACK_AB R12, R170, R169 ;  /* 0x000000a9aa0c723e */ /* 0x002fe200000010ff */
[C---:B------:R-:W-:Y:S02]  /*afc0*/  FMUL.FTZ R99, R3.reuse, R99 ;  /* 0x0000006303637220 */ /* 0x040fe40000410000 */
[----:B------:R-:W-:Y:S02]  /*afd0*/  FFMA.FTZ R162, R3, R238, R162 ;  /* 0x000000ee03a27223 */ /* 0x000fe400000100a2 */
[----:B------:R-:W-:Y:S03]  /*afe0*/  FFMA.FTZ R164, R132, R239, R164 ;  /* 0x000000ef84a47223 */ /* 0x000fe600000100a4 */
[----:B------:R-:W-:Y:S01]  /*aff0*/  HMMA.16816.F32.BF16 R96, R128, R142, R96 ;  /* 0x0000008e8060723c */ /* 0x000fe20000041860 */
[----:B------:R-:W1:Y:S02]  /*b000*/  LDSM.16.MT88.4 R128, [R156+0x2800] ;  /* 0x002800009c80783b */ /* 0x000e640000004200 */
[----:B------:R-:W-:Y:S02]  /*b010*/  FADD.FTZ R159, R159, R164 ;  /* 0x000000a49f9f7221 */ /* 0x000fe40000010000 */
[----:B------:R-:W-:Y:S02]  /*b020*/  FADD.FTZ R162, R163, R162 ;  /* 0x000000a2a3a27221 */ /* 0x000fe40000010000 */
[----:B------:R-:W-:Y:S02]  /*b030*/  FADD.FTZ R160, R160, R159 ;  /* 0x0000009fa0a07221 */ /* 0x000fe40000010000 */
[----:B------:R-:W-:Y:S03]  /*b040*/  LDSM.16.MT88.4 R140, [R158+0x3000] ;  /* 0x003000009e8c783b */ /* 0x000fe60000004200 */
[----:B-----5:R-:W-:Y:S01]  /*b050*/  F2FP.BF16.PACK_AB R13, R173, R174 ;  /* 0x000000aead0d723e */ /* 0x020fe200000010ff */
[----:B------:R-:W-:Y:S02]  /*b060*/  FADD.FTZ R165, R165, R162 ;  /* 0x000000a2a5a57221 */ /* 0x000fe40000010000 */
[----:B------:R-:W-:Y:S02]  /*b070*/  FADD.FTZ R160, R161, R160 ;  /* 0x000000a0a1a07221 */ /* 0x000fe40000010000 */
[----:B------:R-:W-:Y:S02]  /*b080*/  FADD.FTZ R165, R166, R165 ;  /* 0x000000a5a6a57221 */ /* 0x000fe40000010000 */
[C---:B----4-:R-:W-:Y:S05]  /*b090*/  HMMA.16816.F32.BF16 R4, R12.reuse, R124, R4 ;  /* 0x0000007c0c04723c */ /* 0x050fea0000041804 */
[----:B------:R-:W-:Y:S02]  /*b0a0*/  FADD.FTZ R169, R169, R160 ;  /* 0x000000a0a9a97221 */ /* 0x000fe40000010000 */
[----:B------:R-:W-:Y:S01]  /*b0b0*/  FADD.FTZ R174, R174, R165 ;  /* 0x000000a5aeae7221 */ /* 0x000fe20000010000 */
        /* <DEDUP_REMOVED lines=9> */
[C---:B------:R-:W-:Y:S08]  /*b150*/  HMMA.16816.F32.BF16 R108, R12.reuse, R16, R108 ;  /* 0x000000100c6c723c */ /* 0x040ff0000004186c */
[C---:B------:R-:W-:Y:S01]  /*b160*/  HMMA.16816.F32.BF16 R112, R12.reuse, R18, R112 ;  /* 0x000000120c70723c */ /* 0x040fe20000041870 */
[----:B------:R-:W4:Y:S07]  /*b170*/  LDSM.16.MT88.4 R16, [R158+0x4800] ;  /* 0x004800009e10783b */ /* 0x000f2e0000004200 */
[C---:B--2---:R-:W-:Y:S08]  /*b180*/  HMMA.16816.F32.BF16 R116, R12.reuse, R136, R116 ;  /* 0x000000880c74723c */ /* 0x044ff00000041874 */
[C---:B------:R-:W-:Y:S01]  /*b190*/  HMMA.16816.F32.BF16 R120, R12.reuse, R138, R120 ;  /* 0x0000008a0c78723c */ /* 0x040fe20000041878 */
[----:B------:R-:W2:Y:S07]  /*b1a0*/  LDSM.16.MT88.4 R136, [R133+0x4800] ;  /* 0x004800008588783b */ /* 0x000eae0000004200 */
        /* <DEDUP_REMOVED lines=10> */
[----:B------:R-:W5:Y:S03]  /*b250*/  MUFU.EX2 R149, R149 ;  /* 0x0000009500957308 */ /* 0x000f660000000800 */
[--C-:B------:R-:W-:Y:S02]  /*b260*/  FFMA.FTZ R153, R23, c[0x0][0x2d0], -R167.reuse ;  /* 0x0000b40017997a23 */ /* 0x100fe400000108a7 */
[----:B------:R-:W-:Y:S01]  /*b270*/  LDSM.16.MT88.4 R20, [R133+0x1000] ;  /* 0x001000008514783b */ /* 0x000fe20000004200 */
[--C-:B------:R-:W-:Y:S01]  /*b280*/  FFMA.FTZ R154, R26, c[0x0][0x2d0], -R167.reuse ;  /* 0x0000b4001a9a7a23 */ /* 0x100fe200000108a7 */
[C---:B-1----:R-:W-:Y:S03]  /*b290*/  HMMA.16816.F32.BF16 R52, R12.reuse, R128, R52 ;  /* 0x000000800c34723c */ /* 0x042fe60000041834 */
[----:B------:R-:W-:Y:S01]  /*b2a0*/  MUFU.EX2 R150, R150 ;  /* 0x0000009600967308 */ /* 0x000fe20000000800 */
[----:B------:R-:W-:Y:S02]  /*b2b0*/  FFMA.FTZ R155, R27, c[0x0][0x2d0], -R167 ;  /* 0x0000b4001b9b7a23 */ /* 0x000fe400000108a7 */
[----:B------:R-:W-:Y:S02]  /*b2c0*/  LDSM.16.MT88.4 R24, [R156+0x1000] ;  /* 0x001000009c18783b */ /* 0x000fe40000004200 */
[C---:B------:R-:W-:Y:S05]  /*b2d0*/  HMMA.16816.F32.BF16 R56, R12.reuse, R130, R56 ;  /* 0x000000820c38723c */ /* 0x040fea0000041838 */
[----:B------:R-:W1:Y:S01]  /*b2e0*/  MUFU.EX2 R151, R151 ;  /* 0x0000009700977308 */ /* 0x000e620000000800 */
[----:B------:R-:W1:Y:S02]  /*b2f0*/  LDSM.16.MT88.4 R128, [R156+0x4800] ;  /* 0x004800009c80783b */ /* 0x000e640000004200 */
[C---:B---3--:R-:W-:Y:S07]  /*b300*/  HMMA.16816.F32.BF16 R60, R12.reuse, R124, R60 ;  /* 0x0000007c0c3c723c */ /* 0x048fee000004183c */
[----:B------:R-:W-:Y:S01]  /*b310*/  MUFU.EX2 R152, R152 ;  /* 0x0000009800987308 */ /* 0x000fe20000000800 */
[C---:B------:R-:W-:Y:S01]  /*b320*/  HMMA.16816.F32.BF16 R64, R12.reuse, R126, R64 ;  /* 0x0000007e0c40723c */ /* 0x040fe20000041840 */
[----:B------:R-:W3:Y:S07]  /*b330*/  LDSM.16.MT88.4 R124, [R157+0x4800] ;  /* 0x004800009d7c783b */ /* 0x000eee0000004200 */
[C---:B----4-:R-:W-:Y:S01]  /*b340*/  HMMA.16816.F32.BF16 R68, R12.reuse, R16, R68 ;  /* 0x000000100c44723c */ /* 0x050fe20000041844 */
[----:B------:R-:W4:Y:S07]  /*b350*/  MUFU.EX2 R153, R153 ;  /* 0x0000009900997308 */ /* 0x000f2e0000000800 */
[C---:B------:R-:W-:Y:S01]  /*b360*/  HMMA.16816.F32.BF16 R72, R12.reuse, R18, R72 ;  /* 0x000000120c48723c */ /* 0x040fe20000041848 */
[----:B------:R-:W4:Y:S02]  /*b370*/  LDSM.16.MT88.4 R16, [R158+0x1000] ;  /* 0x001000009e10783b */ /* 0x000f240000004200 */
[----:B------:R-:W-:Y:S05]  /*b380*/  MUFU.EX2 R154, R154 ;  /* 0x0000009a009a7308 */ /* 0x000fea0000000800 */
[C---:B--2---:R-:W-:Y:S05]  /*b390*/  HMMA.16816.F32.BF16 R76, R12.reuse, R136, R76 ;  /* 0x000000880c4c723c */ /* 0x044fea000004184c */
[----:B------:R-:W2:Y:S03]  /*b3a0*/  MUFU.EX2 R155, R155 ;  /* 0x0000009b009b7308 */ /* 0x000ea60000000800 */
[C---:B------:R-:W-:Y:S01]  /*b3b0*/  HMMA.16816.F32.BF16 R80, R12.reuse, R138, R80 ;  /* 0x0000008a0c50723c */ /* 0x040fe20000041850 */
[----:B------:R-:W2:Y:S07]  /*b3c0*/  LDSM.16.MT88.4 R136, [R157+0x1000] ;  /* 0x001000009d88783b */ /* 0x000eae0000004200 */
[C---:B-1----:R-:W-:Y:S08]  /*b3d0*/  HMMA.16816.F32.BF16 R84, R12.reuse, R128, R84 ;  /* 0x000000800c54723c */ /* 0x042ff00000041854 */
[C---:B------:R-:W-:Y:S01]  /*b3e0*/  HMMA.16816.F32.BF16 R88, R12.reuse, R130, R88 ;  /* 0x000000820c58723c */ /* 0x040fe20000041858 */
[----:B------:R-:W1:Y:S07]  /*b3f0*/  LDSM.16.MT88.4 R128, [R156+0x3000] ;  /* 0x003000009c80783b */ /* 0x000e6e0000004200 */
[C---:B---3--:R-:W-:Y:S08]  /*b400*/  HMMA.16816.F32.BF16 R92, R12.reuse, R124, R92 ;  /* 0x0000007c0c5c723c */ /* 0x048ff0000004185c */
[----:B------:R-:W-:Y:S01]  /*b410*/  HMMA.16816.F32.BF16 R96, R12, R126, R96 ;  /* 0x0000007e0c60723c */ /* 0x000fe20000041860 */
[----:B------:R-:W-:Y:S06]  /*b420*/  LDSM.16.MT88.4 R124, [R156+0x5000] ;  /* 0x005000009c7c783b */ /* 0x000fec0000004200 */
[----:B-----5:R-:W-:Y:S01]  /*b430*/  F2FP.BF16.PACK_AB R12, R149, R148 ;  /* 0x00000094950c723e */ /* 0x020fe200000010ff */
[----:B------:R-:W-:Y:S01]  /*b440*/  FADD.FTZ R148, R148, R171 ;  /* 0x000000ab94947221 */ /* 0x000fe20000010000 */
[----:B------:R-:W-:Y:S03]  /*b450*/  F2FP.BF16.PACK_AB R14, R151, R150 ;  /* 0x00000096970e723e */ /* 0x000fe600000010ff */
[----:B----4-:R-:W-:Y:S01]  /*b460*/  F2FP.BF16.PACK_AB R13, R153, R152 ;  /* 0x00000098990d723e */ /* 0x010fe200000010ff */
[----:B------:R-:W-:Y:S01]  /*b470*/  FADD.FTZ R149, R149, R148 ;  /* 0x0000009495957221 */ /* 0x000fe20000010000 */
[----:B--2---:R-:W-:Y:S03]  /*b480*/  F2FP.BF16.PACK_AB R15, R155, R154 ;  /* 0x0000009a9b0f723e */ /* 0x004fe600000010ff */
[----:B------:R-:W-:Y:S04]  /*b490*/  FADD.FTZ R150, R150, R149 ;  /* 0x0000009596967221 */ /* 0x000fe80000010000 */
[C---:B------:R-:W-:Y:S03]  /*b4a0*/  HMMA.16816.F32.BF16 R4, R12.reuse, R16, R4 ;  /* 0x000000100c04723c */ /* 0x040fe60000041804 */
[----:B------:R-:W-:Y:S05]  /*b4b0*/  FADD.FTZ R151, R151, R150 ;  /* 0x0000009697977221 */ /* 0x000fea0000010000 */
        /* <DEDUP_REMOVED lines=18> */
[----:B------:R-:W-:Y:S01]  /*b5e0*/  MUFU.EX2 R144, R144 ;  /* 0x0000009000907308 */ /* 0x000fe20000000800 */
[----:B------:R-:W-:Y:S01]  /*b5f0*/  LDSM.16.MT88.4 R28, [R156+0x1800] ;  /* 0x001800009c1c783b */ /* 0x000fe20000004200 */
[--C-:B------:R-:W-:Y:S01]  /*b600*/  FFMA.FTZ R146, R32, c[0x0][0x2d0], -R168.reuse ;  /* 0x0000b40020927a23 */ /* 0x100fe200000108a8 */
[C---:B-1----:R-:W-:Y:S04]  /*b610*/  HMMA.16816.F32.BF16 R52, R12.reuse, R128, R52 ;  /* 0x000000800c34723c */ /* 0x042fe80000041834 */
[----:B------:R-:W-:Y:S03]  /*b620*/  FFMA.FTZ R168, R33, c[0x0][0x2d0], -R168 ;  /* 0x0000b40021a87a23 */ /* 0x000fe600000108a8 */
[--C-:B------:R-:W-:Y:S01]  /*b630*/  FFMA.FTZ R128, R34, c[0x0][0x2d0], -R167.reuse ;  /* 0x0000b40022807a23 */ /* 0x100fe200000108a7 */
[C---:B------:R-:W-:Y:S01]  /*b640*/  HMMA.16816.F32.BF16 R56, R12.reuse, R130, R56 ;  /* 0x000000820c38723c */ /* 0x040fe20000041838 */
[----:B------:R-:W1:Y:S03]  /*b650*/  MUFU.EX2 R145, R145 ;  /* 0x0000009100917308 */ /* 0x000e660000000800 */
[----:B------:R-:W-:Y:S02]  /*b660*/  FFMA.FTZ R167, R35, c[0x0][0x2d0], -R167 ;  /* 0x0000b40023a77a23 */ /* 0x000fe400000108a7 */
[----:B------:R-:W-:Y:S02]  /*b670*/  LDSM.16.MT88.4 R32, [R157+0x1800] ;  /* 0x001800009d20783b */ /* 0x000fe40000004200 */
[C---:B--2---:R-:W-:Y:S03]  /*b680*/  HMMA.16816.F32.BF16 R60, R12.reuse, R16, R60 ;  /* 0x000000100c3c723c */ /* 0x044fe6000004183c */
[----:B------:R-:W-:Y:S05]  /*b690*/  MUFU.EX2 R146, R146 ;  /* 0x0000009200927308 */ /* 0x000fea0000000800 */
[C---:B------:R-:W-:Y:S01]  /*b6a0*/  HMMA.16816.F32.BF16 R64, R12.reuse, R18, R64 ;  /* 0x000000120c40723c */ /* 0x040fe20000041840 */
[----:B------:R-:W2:Y:S04]  /*b6b0*/  LDSM.16.MT88.4 R16, [R157+0x5000] ;  /* 0x005000009d10783b */ /* 0x000ea80000004200 */
[----:B------:R-:W5:Y:S03]  /*b6c0*/  MUFU.EX2 R147, R168 ;  /* 0x000000a800937308 */ /* 0x000f660000000800 */
[C---:B---3--:R-:W-:Y:S07]  /*b6d0*/  HMMA.16816.F32.BF16 R68, R12.reuse, R20, R68 ;  /* 0x000000140c44723c */ /* 0x048fee0000041844 */
[----:B------:R-:W-:Y:S01]  /*b6e0*/  MUFU.EX2 R168, R128 ;  /* 0x0000008000a87308 */ /* 0x000fe20000000800 */
[C---:B------:R-:W-:Y:S01]  /*b6f0*/  HMMA.16816.F32.BF16 R72, R12.reuse, R22, R72 ;  /* 0x000000160c48723c */ /* 0x040fe20000041848 */
[----:B------:R-:W3:Y:S07]  /*b700*/  LDSM.16.MT88.4 R20, [R158+0x1800] ;  /* 0x001800009e14783b */ /* 0x000eee0000004200 */
[C---:B----4-:R-:W-:Y:S01]  /*b710*/  HMMA.16816.F32.BF16 R76, R12.reuse, R24, R76 ;  /* 0x000000180c4c723c */ /* 0x050fe2000004184c */
[----:B------:R-:W4:Y:S07]  /*b720*/  MUFU.EX2 R167, R167 ;  /* 0x000000a700a77308 */ /* 0x000f2e0000000800 */
[C---:B------:R-:W-:Y:S01]  /*b730*/  HMMA.16816.F32.BF16 R80, R12.reuse, R26, R80 ;  /* 0x0000001a0c50723c */ /* 0x040fe20000041850 */
[----:B------:R-:W3:Y:S07]  /*b740*/  LDSM.16.MT88.4 R24, [R133+0x1800] ;  /* 0x001800008518783b */ /* 0x000eee0000004200 */
[C---:B------:R-:W-:Y:S08]  /*b750*/  HMMA.16816.F32.BF16 R84, R12.reuse, R124, R84 ;  /* 0x0000007c0c54723c */ /* 0x040ff00000041854 */
[C---:B------:R-:W-:Y:S08]  /*b760*/  HMMA.16816.F32.BF16 R88, R12.reuse, R126, R88 ;  /* 0x0000007e0c58723c */ /* 0x040ff00000041858 */
[C---:B--2---:R-:W-:Y:S08]  /*b770*/  HMMA.16816.F32.BF16 R92, R12.reuse, R16, R92 ;  /* 0x000000100c5c723c */ /* 0x044ff0000004185c */
[----:B------:R-:W-:Y:S01]  /*b780*/  HMMA.16816.F32.BF16 R96, R12, R18, R96 ;  /* 0x000000120c60723c */ /* 0x000fe20000041860 */
[----:B------:R-:W2:Y:S06]  /*b790*/  LDSM.16.MT88.4 R16, [R156+0x3800] ;  /* 0x003800009c10783b */ /* 0x000eac0000004200 */
[----:B-1----:R-:W-:Y:S01]  /*b7a0*/  F2FP.BF16.PACK_AB R12, R145, R144 ;  /* 0x00000090910c723e */ /* 0x002fe200000010ff */
[----:B------:R-:W-:Y:S01]  /*b7b0*/  FADD.FTZ R144, R144, R151 ;  /* 0x0000009790907221 */ /* 0x000fe20000010000 */
[----:B-----5:R-:W-:Y:S03]  /*b7c0*/  F2FP.BF16.PACK_AB R14, R147, R146 ;  /* 0x00000092930e723e */ /* 0x020fe600000010ff */
[----:B------:R-:W-:Y:S01]  /*b7d0*/  F2FP.BF16.PACK_AB R13, R190, R189 ;  /* 0x000000bdbe0d723e */ /* 0x000fe200000010ff */
[----:B------:R-:W-:Y:S01]  /*b7e0*/  FADD.FTZ R145, R145, R144 ;  /* 0x0000009091917221 */ /* 0x000fe20000010000 */
[----:B----4-:R-:W-:Y:S03]  /*b7f0*/  F2FP.BF16.PACK_AB R15, R167, R168 ;  /* 0x000000a8a70f723e */ /* 0x010fe600000010ff */
[----:B------:R-:W-:Y:S04]  /*b800*/  FADD.FTZ R146, R146, R145 ;  /* 0x0000009192927221 */ /* 0x000fe80000010000 */
[C---:B---3--:R-:W-:Y:S01]  /*b810*/  HMMA.16816.F32.BF16 R128, R12.reuse, R20, R4 ;  /* 0x000000140c80723c */ /* 0x048fe20000041804 */
[----:B------:R-:W1:Y:S02]  /*b820*/  LDSM.16.MT88.4 R4, [R157+0x3800] ;  /* 0x003800009d04783b */ /* 0x000e640000004200 */
[----:B------:R-:W-:Y:S05]  /*b830*/  FADD.FTZ R239, R147, R146 ;  /* 0x0000009293ef7221 */ /* 0x000fea0000010000 */
[C---:B------:R-:W-:Y:S01]  /*b840*/  HMMA.16816.F32.BF16 R124, R12.reuse, R22, R8 ;  /* 0x000000160c7c723c */ /* 0x040fe20000041808 */
[----:B------:R-:W3:Y:S07]  /*b850*/  LDSM.16.MT88.4 R8, [R158+0x5800] ;  /* 0x005800009e08783b */ /* 0x000eee0000004200 */
[C---:B------:R-:W-:Y:S01]  /*b860*/  HMMA.16816.F32.BF16 R100, R12.reuse, R24, R100 ;  /* 0x000000180c64723c */ /* 0x040fe20000041864 */
[----:B------:R4:W5:Y:S06]  /*b870*/  LDSM.16.MT88.4 R20, [R133+0x5800] ;  /* 0x005800008514783b */ /* 0x00096c0000004200 */
[----:B------:R-:W-:Y:S01]  /*b880*/  IADD3 R25, R179, -0x2, RZ ;  /* 0xfffffffeb3197810 */ /* 0x000fe20007ffe0ff */
[C---:B------:R-:W-:Y:S03]  /*b890*/  HMMA.16816.F32.BF16 R104, R12.reuse, R26, R104 ;  /* 0x0000001a0c68723c */ /* 0x040fe60000041868 */
[C---:B------:R-:W-:Y:S05]  /*b8a0*/  ISETP.GE.AND P6, PT, R25.reuse, R230, PT ;  /* 0x000000e61900720c */ /* 0x040fea0003fc6270 */
[C---:B------:R-:W-:Y:S08]  /*b8b0*/  HMMA.16816.F32.BF16 R108, R12.reuse, R28, R108 ;  /* 0x0000001c0c6c723c */ /* 0x040ff0000004186c */
[C---:B------:R-:W-:Y:S04]  /*b8c0*/  HMMA.16816.F32.BF16 R112, R12.reuse, R30, R112 ;  /* 0x0000001e0c70723c */ /* 0x040fe80000041870 */
[----:B----4-:R-:W-:Y:S04]  /*b8d0*/  MOV R133, R2 ;  /* 0x0000000200857202 */ /* 0x010fe80000000f00 */
[C---:B------:R-:W-:Y:S08]  /*b8e0*/  HMMA.16816.F32.BF16 R116, R12.reuse, R32, R116 ;  /* 0x000000200c74723c */ /* 0x040ff00000041874 */
[C---:B------:R-:W-:Y:S08]  /*b8f0*/  HMMA.16816.F32.BF16 R120, R12.reuse, R34, R120 ;  /* 0x000000220c78723c */ /* 0x040ff00000041878 */
[C---:B------:R-:W-:Y:S08]  /*b900*/  HMMA.16816.F32.BF16 R36, R12.reuse, R136, R36 ;  /* 0x000000880c24723c */ /* 0x040ff00000041824 */
[C---:B------:R-:W-:Y:S08]  /*b910*/  HMMA.16816.F32.BF16 R40, R12.reuse, R138, R40 ;  /* 0x0000008a0c28723c */ /* 0x040ff00000041828 */
[C---:B------:R-:W-:Y:S08]  /*b920*/  HMMA.16816.F32.BF16 R44, R12.reuse, R140, R44 ;  /* 0x0000008c0c2c723c */ /* 0x040ff0000004182c */
[C---:B------:R-:W-:Y:S08]  /*b930*/  HMMA.16816.F32.BF16 R48, R12.reuse, R142, R48 ;  /* 0x0000008e0c30723c */ /* 0x040ff00000041830 */
[C---:B--2---:R-:W-:Y:S07]  /*b940*/  HMMA.16816.F32.BF16 R52, R12.reuse, R16, R52 ;  /* 0x000000100c34723c */ /* 0x044fee0000041834 */
[----:B------:R-:W-:Y:S01]  /*b950*/  @P6 SHF.R.S32.HI R16, RZ, 0x1f, R25 ;  /* 0x0000001fff106819 */ /* 0x000fe20000011419 */
[C---:B------:R-:W-:Y:S01]  /*b960*/  HMMA.16816.F32.BF16 R56, R12.reuse, R18, R56 ;  /* 0x000000120c38723c */ /* 0x040fe20000041838 */
[----:B------:R-:W-:Y:S03]  /*b970*/  @P6 MOV R17, c[0x0][0x1e0] ;  /* 0x0000780000116a02 */ /* 0x000fe60000000f00 */
[----:B------:R-:W-:Y:S04]  /*b980*/  @P6 IMAD R16, R16, c[0x0][0x1e0], RZ ;  /* 0x0000780010106a24 */ /* 0x000fe800078e02ff */
[C---:B-1----:R-:W-:Y:S04]  /*b990*/  HMMA.16816.F32.BF16 R60, R12.reuse, R4, R60 ;  /* 0x000000040c3c723c */ /* 0x042fe8000004183c */
[C---:B------:R-:W-:Y:S04]  /*b9a0*/  @P6 IMAD R16, R25.reuse, c[0x0][0x1e4], R16 ;  /* 0x0000790019106a24 */ /* 0x040fe800078e0210 */
[C---:B------:R-:W-:Y:S01]  /*b9b0*/  HMMA.16816.F32.BF16 R64, R12.reuse, R6, R64 ;  /* 0x000000060c40723c */ /* 0x040fe20000041840 */
[----:B------:R-:W1:Y:S07]  /*b9c0*/  LDSM.16.MT88.4 R4, [R156+0x5800] ;  /* 0x005800009c04783b */ /* 0x000e6e0000004200 */
[C---:B---3--:R-:W-:Y:S07]  /*b9d0*/  HMMA.16816.F32.BF16 R68, R12.reuse, R8, R68 ;  /* 0x000000080c44723c */ /* 0x048fee0000041844 */
[----:B------:R-:W-:Y:S01]  /*b9e0*/  @P6 IMAD.WIDE.U32 R8, R25, c[0x0][0x1e0], RZ ;  /* 0x0000780019086a25 */ /* 0x000fe200078e00ff */
[C---:B------:R-:W-:Y:S04]  /*b9f0*/  HMMA.16816.F32.BF16 R72, R12.reuse, R10, R72 ;  /* 0x0000000a0c48723c */ /* 0x040fe80000041848 */
[----:B------:R-:W-:Y:S02]  /*ba00*/  @P6 IADD3 R9, R9, R16, RZ ;  /* 0x0000001009096210 */ /* 0x000fe40007ffe0ff */
[C---:B------:R-:W-:Y:S02]  /*ba10*/  @P6 SHF.L.U32 R3, R8.reuse, 0x6, RZ ;  /* 0x0000000608036819 */ /* 0x040fe400000006ff */
[C---:B-----5:R-:W-:Y:S04]  /*ba20*/  HMMA.16816.F32.BF16 R76, R12.reuse, R20, R76 ;  /* 0x000000140c4c723c */ /* 0x060fe8000004184c */
[----:B------:R-:W-:Y:S02]  /*ba30*/  @P6 SHF.L.U64.HI R16, R8, 0x6, R9 ;  /* 0x0000000608106819 */ /* 0x000fe40000010209 */
[----:B------:R-:W2:Y:S01]  /*ba40*/  LDSM.16.MT88.4 R8, [R157+0x5800] ;  /* 0x005800009d08783b */ /* 0x000ea20000004200 */
[----:B------:R-:W-:Y:S01]  /*ba50*/  @P6 IADD3 R19, P5, R3, R236, RZ ;  /* 0x000000ec03136210 */ /* 0x000fe20007fbe0ff */
[C---:B------:R-:W-:Y:S01]  /*ba60*/  HMMA.16816.F32.BF16 R80, R12.reuse, R22, R80 ;  /* 0x000000160c50723c */ /* 0x040fe20000041850 */
[----:B------:R-:W-:Y:S03]  /*ba70*/  @P6 MOV R20, c[0x0][0x1e4] ;  /* 0x0000790000146a02 */ /* 0x000fe60000000f00 */
[----:B------:R-:W-:Y:S02]  /*ba80*/  @P6 LEA R3, P0, R17, R3, 0x5 ;  /* 0x0000000311036211 */ /* 0x000fe400078028ff */
[----:B------:R-:W-:Y:S02]  /*ba90*/  @P6 LEA R18, P4, R19, c[0x0][0x1c8], 0x1 ;  /* 0x0000720013126a11 */ /* 0x000fe400078808ff */
[-C--:B------:R-:W-:Y:S01]  /*baa0*/  @P6 IADD3.X R24, R16, R229.reuse, RZ, P5, !PT ;  /* 0x000000e510186210 */ /* 0x080fe20002ffe4ff */
[C---:B-1----:R-:W-:Y:S03]  /*bab0*/  HMMA.16816.F32.BF16 R84, R12.reuse, R4, R84 ;  /* 0x000000040c54723c */ /* 0x042fe60000041854 */
[----:B------:R-:W-:Y:S01]  /*bac0*/  @P6 LEA.HI.X R20, R17, R16, R20, 0x5, P0 ;  /* 0x0000001011146211 */ /* 0x000fe200000f2c14 */
[----:B------:R-:W-:Y:S01]  /*bad0*/  FADD.FTZ R17, R175, R174 ;  /* 0x000000aeaf117221 */ /* 0x000fe20000010000 */
[C---:B------:R-:W-:Y:S02]  /*bae0*/  ISETP.GE.AND P0, PT, R233.reuse, 0x1, PT ;  /* 0x00000001e900780c */ /* 0x040fe40003f06270 */
[----:B------:R-:W-:Y:S01]  /*baf0*/  IADD3 R233, R233, 0x1, RZ ;  /* 0x00000001e9e97810 */ /* 0x000fe20007ffe0ff */
[C---:B------:R-:W-:Y:S04]  /*bb00*/  HMMA.16816.F32.BF16 R88, R12.reuse, R6, R88 ;  /* 0x000000060c58723c */ /* 0x040fe80000041858 */
[----:B------:R-:W-:Y:S01]  /*bb10*/  @P6 LEA.HI.X R19, R19, c[0x0][0x1cc], R24, 0x1, P4 ;  /* 0x0000730013136a11 */ /* 0x000fe200020f0c18 */
[----:B------:R-:W-:Y:S01]  /*bb20*/  FADD.FTZ R17, R176, R17 ;  /* 0x00000011b0117221 */ /* 0x000fe20000010000 */
[----:B------:R-:W-:Y:S02]  /*bb30*/  @P6 ISETP.GE.AND P4, PT, R218, c[0x0][0x1d4], PT ;  /* 0x00007500da006a0c */ /* 0x000fe40003f86270 */
[----:B------:R-:W-:Y:S01]  /*bb40*/  @P6 IADD3 R3, P5, R3, R236, RZ ;  /* 0x000000ec03036210 */ /* 0x000fe20007fbe0ff */
[----:B------:R-:W-:Y:S03]  /*bb50*/  FADD.FTZ R152, R152, R17 ;  /* 0x0000001198987221 */ /* 0x000fe60000010000 */
[----:B------:R-:W-:Y:S01]  /*bb60*/  SEL R233, R233, RZ, !P0 ;  /* 0x000000ffe9e97207 */ /* 0x000fe20004000000 */
[----:B------:R-:W-:Y:S01]  /*bb70*/  FADD.FTZ R153, R153, R152 ;  /* 0x0000009899997221 */ /* 0x000fe20000010000 */
[----:B------:R-:W-:Y:S02]  /*bb80*/  @P6 IADD3.X R20, R20, R229, RZ, P5, !PT ;  /* 0x000000e514146210 */ /* 0x000fe40002ffe4ff */
[C---:B------:R-:W-:Y:S01]  /*bb90*/  @P6 LEA R4, P5, R3.reuse, c[0x0][0x1c8], 0x1 ;  /* 0x0000720003046a11 */ /* 0x040fe200078a08ff */
[----:B------:R-:W-:Y:S01]  /*bba0*/  FADD.FTZ R154, R154, R153 ;  /* 0x000000999a9a7221 */ /* 0x000fe20000010000 */
[----:B------:R-:W-:Y:S02]  /*bbb0*/  @P6 ISETP.GE.AND P0, PT, R204, c[0x0][0x1d4], PT ;  /* 0x00007500cc006a0c */ /* 0x000fe40003f06270 */
[----:B------:R-:W-:Y:S01]  /*bbc0*/  @P6 LEA.HI.X R5, R3, c[0x0][0x1cc], R20, 0x1, P5 ;  /* 0x0000730003056a11 */ /* 0x000fe200028f0c14 */
[----:B------:R-:W-:Y:S01]  /*bbd0*/  @P6 IMAD R3, R233, 0x6000, R206 ;  /* 0x00006000e9036824 */ /* 0x000fe200078e02ce */
[C---:B--2---:R-:W-:Y:S03]  /*bbe0*/  HMMA.16816.F32.BF16 R92, R12.reuse, R8, R92 ;  /* 0x000000080c5c723c */ /* 0x044fe6000004185c */
[----:B------:R-:W-:Y:S01]  /*bbf0*/  FADD.FTZ R154, R155, R154 ;  /* 0x0000009a9b9a7221 */ /* 0x000fe20000010000 */
[----:B------:R-:W-:Y:S01]  /*bc00*/  @!PT LDS RZ, [RZ] ;  /* 0x00000000fffff984 */ /* 0x000fe20000000800 */
[----:B------:R-:W-:Y:S01]  /*bc10*/  @!PT LDS RZ, [RZ] ;  /* 0x00000000fffff984 */ /* 0x000fe20000000800 */
[----:B------:R-:W-:Y:S01]  /*bc20*/  @!PT LDS RZ, [RZ] ;  /* 0x00000000fffff984 */ /* 0x000fe20000000800 */
[----:B------:R1:W-:Y:S01]  /*bc30*/  @P6 LDGSTS.E.BYPASS.LTC128B.128 [R3], [R18.64], !P4 ;  /* 0x0000000012036fae */ /* 0x0003e2000e101d48 */
[----:B------:R-:W-:Y:S02]  /*bc40*/  IADD3 R6, R134, 0x1, RZ ;  /* 0x0000000186067810 */ /* 0x000fe40007ffe0ff */
[----:B------:R-:W-:Y:S01]  /*bc50*/  FADD.FTZ R189, R189, R154 ;  /* 0x0000009abdbd7221 */ /* 0x000fe20000010000 */
[----:B------:R-:W-:Y:S04]  /*bc60*/  HMMA.16816.F32.BF16 R96, R12, R10, R96 ;  /* 0x0000000a0c60723c */ /* 0x000fe80000041860 */
[----:B------:R1:W-:Y:S01]  /*bc70*/  @P6 LDGSTS.E.BYPASS.LTC128B.128 [R3+0x2000], [R18.64+0x80], !P0 ;  /* 0x0200008012036fae */ /* 0x0003e2000c101d48 */
[----:B------:R-:W-:Y:S04]  /*bc80*/  FADD.FTZ R189, R190, R189 ;  /* 0x000000bdbebd7221 */ /* 0x000fe80000010000 */
[----:B------:R-:W-:Y:S03]  /*bc90*/  FADD.FTZ R168, R168, R189 ;  /* 0x000000bda8a87221 */ /* 0x000fe60000010000 */
[----:B------:R1:W-:Y:S01]  /*bca0*/  @P6 LDGSTS.E.BYPASS.LTC128B.128 [R3+0x4000], [R18.64+0x100], !P3 ;  /* 0x0400010012036fae */ /* 0x0003e2000d901d48 */
[----:B------:R-:W-:Y:S07]  /*bcb0*/  FADD.FTZ R238, R167, R168 ;  /* 0x000000a8a7ee7221 */ /* 0x000fee0000010000 */
[----:B------:R1:W-:Y:S01]  /*bcc0*/  @P6 LDGSTS.E.BYPASS.LTC128B.128 [R3+0x1000], [R4.64], !P4 ;  /* 0x0100000004036fae */ /* 0x0003e2000e101d48 */
[----:B------:R-:W-:Y:S04]  /*bcd0*/  ISETP.GE.AND P4, PT, R134, 0x1, PT ;  /* 0x000000018600780c */ /* 0x000fe80003f86270 */
[----:B------:R-:W-:Y:S03]  /*bce0*/  SEL R134, R6, RZ, !P4 ;  /* 0x000000ff06867207 */ /* 0x000fe60006000000 */
[----:B------:R1:W-:Y:S01]  /*bcf0*/  @P6 LDGSTS.E.BYPASS.LTC128B.128 [R3+0x3000], [R4.64+0x80], !P0 ;  /* 0x0300008004036fae */ /* 0x0003e2000c101d48 */
[----:B------:R-:W-:Y:S02]  /*bd00*/  ISETP.GT.AND P0, PT, R179, R178, PT ;  /* 0x000000b2b300720c */ /* 0x000fe40003f04270 */
[----:B------:R-:W-:Y:S05]  /*bd10*/  MOV R179, R241 ;  /* 0x000000f100b37202 */ /* 0x000fea0000000f00 */
[----:B------:R1:W-:Y:S08]  /*bd20*/  @P6 LDGSTS.E.BYPASS.LTC128B.128 [R3+0x5000], [R4.64+0x100], !P3 ;  /* 0x0500010004036fae */ /* 0x0003f0000d901d48 */
[----:B------:R-:W0:Y:S01]  /*bd30*/  LDGDEPBAR ;  /* 0x00000000000079af */ /* 0x000e220000000000 */
[----:B-1----:R-:W-:Y:S01]  /*bd40*/  MOV R3, R0 ;  /* 0x0000000000037202 */ /* 0x002fe20000000f00 */
[----:B------:R-:W-:-:S06]  /*bd50*/  @P0 BRA `(.L_x_1688) ;  /* 0xffffd76000000947 */ /* 0x000fcc000383ffff */
.L_x_1687:
[----:B------:R-:W-:-:S13]  /*bd60*/  ISETP.GE.AND P0, PT, R241, R230, PT ;  /* 0x000000e6f100720c */ /* 0x000fda0003f06270 */
[----:B------:R-:W-:Y:S05]  /*bd70*/  @!P0 BRA `(.L_x_1689) ;  /* 0x0000335000008947 */ /* 0x000fea0003800000 */
[----:B------:R-:W-:Y:S02]  /*bd80*/  MOV R3, R0 ;  /* 0x0000000000037202 */ /* 0x000fe40000000f00 */
[----:B------:R-:W-:Y:S02]  /*bd90*/  MOV R132, R2 ;  /* 0x0000000200847202 */ /* 0x000fe40000000f00 */
.L_x_1698:
[----:B------:R-:W-:Y:S04]  /*bda0*/  DEPBAR.LE SB0, 0x2 ;  /* 0x000080800000791a */ /* 0x000fe80000000000 */
[----:B------:R-:W-:Y:S01]  /*bdb0*/  WARPSYNC 0xffffffff ;  /* 0xffffffff00007948 */ /* 0x000fe20003800000 */
[----:B------:R-:W-:Y:S01]  /*bdc0*/  BAR.SYNC.DEFER_BLOCKING 0x0 ;  /* 0x0000000000007b1d */ /* 0x000fe20000010000 */
[----:B------:R-:W-:Y:S01]  /*bdd0*/  IMAD R133, R134, 0x6000, RZ ;  /* 0x0000600086857824 */ /* 0x000fe200078e02ff */
[----:B------:R-:W-:Y:S03]  /*bde0*/  ISETP.GE.AND P6, PT, R230, R241, PT ;  /* 0x000000f1e600720c */ /* 0x000fe60003fc6270 */
[----:B------:R-:W-:Y:S04]  /*bdf0*/  IMAD.IADD R189, R186, 0x1, R133 ;  /* 0x00000001babd7824 */ /* 0x000fe800078e0285 */
[C---:B------:R-:W-:Y:S01]  /*be00*/  IMAD.IADD R190, R180.reuse, 0x1, R189 ;  /* 0x00000001b4be7824 */ /* 0x040fe200078e02bd */
[----:B------:R-:W-:Y:S05]  /*be10*/  IADD3 R191, R180, R189, R135 ;  /* 0x000000bdb4bf7210 */ /* 0x000fea0007ffe087 */
[----:B------:R-:W-:Y:S01]  /*be20*/  @!P6 IADD3 R0, R241, -0x1, RZ ;  /* 0xfffffffff100e810 */ /* 0x000fe20007ffe0ff */
[----:B------:R-:W-:Y:S02]  /*be30*/  @!P6 IMAD.MOV.U32 R2, RZ, RZ, c[0x0][0x208] ;  /* 0x00008200ff02e624 */ /* 0x000fe400078e00ff */
[----:B------:R-:W-:Y:S01]  /*be40*/  @!P6 IMAD.MOV.U32 R21, RZ, RZ, c[0x0][0x20c] ;  /* 0x00008300ff15e624 */ /* 0x000fe200078e00ff */
[----:B------:R-:W-:Y:S01]  /*be50*/  @!P6 SHF.R.S32.HI R23, RZ, 0x1f, R0 ;  /* 0x0000001fff17e819 */ /* 0x000fe20000011400 */
[----:B------:R-:W-:Y:S01]  /*be60*/  @!P6 IMAD.WIDE.U32 R4, R0, c[0x0][0x208], RZ ;  /* 0x000082000004ea25 */ /* 0x000fe200078e00ff */
[----:B------:R-:W-:Y:S03]  /*be70*/  LDSM.16.M88.4 R32, [R188] ;  /* 0x00000000bc20783b */ /* 0x000fe60000000200 */
[----:B------:R-:W-:Y:S01]  /*be80*/  @!P6 IMAD R23, R23, c[0x0][0x208], RZ ;  /* 0x000082001717ea24 */ /* 0x000fe200078e02ff */
[----:B------:R-:W-:Y:S01]  /*be90*/  ULDC UR4, c[0x0][0x324] ;  /* 0x0000c90000047ab9 */ /* 0x000fe20000000800 */
[----:B------:R-:W-:Y:S01]  /*bea0*/  @!P6 IMAD.SHL.U32 R13, R4, 0x40, RZ ;  /* 0x00000040040de824 */ /* 0x000fe200078e00ff */
[----:B------:R-:W-:Y:S01]  /*beb0*/  ULOP3.LUT UR4, URZ, UR4, URZ, 0x33, !UPT ;  /* 0x000000043f047292 */ /* 0x000fe2000f8e333f */
[----:B------:R-:W1:Y:S01]  /*bec0*/  LDSM.16.M88.4 R8, [R189] ;  /* 0x00000000bd08783b */ /* 0x000e620000000200 */
[----:B------:R-:W-:Y:S02]  /*bed0*/  @!P6 IMAD R23, R0, c[0x0][0x20c], R23 ;  /* 0x000083000017ea24 */ /* 0x000fe400078e0217 */
[-C--:B------:R-:W-:Y:S02]  /*bee0*/  @!P6 IADD3 R15, P5, R13, R234.reuse, RZ ;  /* 0x000000ea0d0fe210 */ /* 0x080fe40007fbe0ff */
[----:B------:R-:W2:Y:S01]  /*bef0*/  LDSM.16.M88.4 R16, [R189+0x800] ;  /* 0x00080000bd10783b */ /* 0x000ea20000000200 */
[----:B------:R-:W-:Y:S01]  /*bf00*/  @!P6 IMAD.IADD R23, R5, 0x1, R23 ;  /* 0x000000010517e824 */ /* 0x000fe200078e0217 */
[----:B------:R-:W-:Y:S02]  /*bf10*/  @!P6 LEA R28, P4, R15, c[0x0][0x1f8], 0x1 ;  /* 0x00007e000f1cea11 */ /* 0x000fe400078808ff */
[----:B------:R-:W-:Y:S01]  /*bf20*/  @!P6 LEA R13, P0, R2, R13, 0x5 ;  /* 0x0000000d020de211 */ /* 0x000fe200078028ff */
[----:B------:R-:W3:Y:S01]  /*bf30*/  LDSM.16.M88.4 R24, [R189+0x1000] ;  /* 0x00100000bd18783b */ /* 0x000ee20000000200 */
[----:B------:R-:W-:Y:S04]  /*bf40*/  @!P6 SHF.L.U64.HI R23, R4, 0x6, R23 ;  /* 0x000000060417e819 */ /* 0x000fe80000010217 */
[----:B------:R-:W4:Y:S01]  /*bf50*/  LDSM.16.M88.4 R136, [R189+0x1800] ;  /* 0x00180000bd88783b */ /* 0x000f220000000200 */
[----:B------:R-:W-:Y:S01]  /*bf60*/  @!P6 IMAD.X R0, R23, 0x1, R194, P5 ;  /* 0x000000011700e824 */ /* 0x000fe200028e06c2 */
[----:B------:R-:W-:Y:S01]  /*bf70*/  @!P6 LEA.HI.X R21, R2, R23, R21, 0x5, P0 ;  /* 0x000000170215e211 */ /* 0x000fe200000f2c15 */
[----:B------:R-:W-:Y:S01]  /*bf80*/  @!P6 IMAD R2, R233, 0x6000, R207 ;  /* 0x00006000e902e824 */ /* 0x000fe200078e02cf */
[----:B------:R-:W-:Y:S01]  /*bf90*/  @!P6 ISETP.GE.AND P0, PT, R204, c[0x0][0x1d4], PT ;  /* 0x00007500cc00ea0c */ /* 0x000fe20003f06270 */
[----:B------:R-:W-:Y:S01]  /*bfa0*/  LDSM.16.M88.4 R140, [R185] ;  /* 0x00000000b98c783b */ /* 0x000fe20000000200 */
[----:B------:R-:W-:Y:S02]  /*bfb0*/  @!P6 LEA.HI.X R29, R15, c[0x0][0x1fc], R0, 0x1, P4 ;  /* 0x00007f000f1dea11 */ /* 0x000fe400020f0c00 */
[----:B------:R-:W-:Y:S02]  /*bfc0*/  @!P6 ISETP.GE.AND P4, PT, R218, c[0x0][0x1d4], PT ;  /* 0x00007500da00ea0c */ /* 0x000fe40003f86270 */
[----:B------:R-:W5:Y:S01]  /*bfd0*/  LDSM.16.M88.4 R144, [R190] ;  /* 0x00000000be90783b */ /* 0x000f620000000200 */
[----:B------:R-:W-:Y:S04]  /*bfe0*/  @!P6 IADD3 R0, P5, R13, R234, RZ ;  /* 0x000000ea0d00e210 */ /* 0x000fe80007fbe0ff */
[----:B------:R-:W3:Y:S01]  /*bff0*/  LDSM.16.M88.4 R148, [R190+0x800] ;  /* 0x00080000be94783b */ /* 0x000ee20000000200 */
[----:B------:R-:W-:Y:S01]  /*c000*/  @!P6 IMAD.X R21, R21, 0x1, R194, P5 ;  /* 0x000000011515e824 */ /* 0x000fe200028e06c2 */
[C---:B------:R-:W-:Y:S03]  /*c010*/  @!P6 LEA R176, P5, R0.reuse, c[0x0][0x1f8], 0x1 ;  /* 0x00007e0000b0ea11 */ /* 0x040fe600078a08ff */
[----:B------:R-:W4:Y:S01]  /*c020*/  LDSM.16.M88.4 R152, [R190+0x1000] ;  /* 0x00100000be98783b */ /* 0x000f220000000200 */
[----:B------:R-:W-:Y:S01]  /*c030*/  @!P6 LEA.HI.X R177, R0, c[0x0][0x1fc], R21, 0x1, P5 ;  /* 0x00007f0000b1ea11 */ /* 0x000fe200028f0c15 */
[----:B------:R-:W-:Y:S01]  /*c040*/  IMAD.IADD R0, R135, 0x1, R189 ;  /* 0x0000000187007824 */ /* 0x000fe200078e02bd */
[C---:B-1----:R-:W-:Y:S02]  /*c050*/  HMMA.16816.F32.BF16 R4, R32.reuse, R8, RZ ;  /* 0x000000082004723c */ /* 0x042fe400000418ff */
[----:B------:R-:W1:Y:S05]  /*c060*/  LDSM.16.M88.4 R156, [R190+0x1800] ;  /* 0x00180000be9c783b */ /* 0x000e6a0000000200 */
[----:B------:R-:W-:Y:S01]  /*c070*/  @!PT LDS RZ, [RZ] ;  /* 0x00000000fffff984 */ /* 0x000fe20000000800 */
[----:B------:R-:W-:Y:S01]  /*c080*/  @!PT LDS RZ, [RZ] ;  /* 0x00000000fffff984 */ /* 0x000fe20000000800 */
[----:B------:R-:W-:Y:S01]  /*c090*/  @!PT LDS RZ, [RZ] ;  /* 0x00000000fffff984 */ /* 0x000fe20000000800 */
[----:B------:R4:W-:Y:S01]  /*c0a0*/  @!P6 LDGSTS.E.BYPASS.LTC128B.128 [R2], [R28.64], !P4 ;  /* 0x000000001c02efae */ /* 0x0009e2000e101d48 */
[C---:B------:R-:W-:Y:S04]  /*c0b0*/  HMMA.16816.F32.BF16 R8, R32.reuse, R10, RZ ;  /* 0x0000000a2008723c */ /* 0x040fe800000418ff */
[----:B------:R4:W-:Y:S04]  /*c0c0*/  @!P6 LDGSTS.E.BYPASS.LTC128B.128 [R2+0x2000], [R28.64+0x80], !P0 ;  /* 0x020000801c02efae */ /* 0x0009e8000c101d48 */
[C---:B--2---:R-:W-:Y:S01]  /*c0d0*/  HMMA.16816.F32.BF16 R12, R32.reuse, R16, RZ ;  /* 0x00000010200c723c */ /* 0x044fe200000418ff */
[----:B------:R4:W-:Y:S05]  /*c0e0*/  @!P6 LDGSTS.E.BYPASS.LTC128B.128 [R2+0x4000], [R28.64+0x100], !P3 ;  /* 0x040001001c02efae */ /* 0x0009ea000d901d48 */
[----:B------:R2:W-:Y:S02]  /*c0f0*/  @!P6 LDGSTS.E.BYPASS.LTC128B.128 [R2+0x1000], [R176.64], !P4 ;  /* 0x01000000b002efae */ /* 0x0005e4000e101d48 */
[C---:B------:R-:W-:Y:S03]  /*c100*/  HMMA.16816.F32.BF16 R16, R32.reuse, R18, RZ ;  /* 0x000000122010723c */ /* 0x040fe600000418ff */
[----:B------:R2:W-:Y:S01]  /*c110*/  @!P6 LDGSTS.E.BYPASS.LTC128B.128 [R2+0x3000], [R176.64+0x80], !P0 ;  /* 0x03000080b002efae */ /* 0x0005e2000c101d48 */
[C---:B------:R-:W-:Y:S02]  /*c120*/  ISETP.GE.AND P0, PT, R233.reuse, 0x1, PT ;  /* 0x00000001e900780c */ /* 0x040fe40003f06270 */
[----:B------:R-:W-:Y:S02]  /*c130*/  IADD3 R233, R233, 0x1, RZ ;  /* 0x00000001e9e97810 */ /* 0x000fe40007ffe0ff */
[C---:B---3--:R-:W-:Y:S01]  /*c140*/  HMMA.16816.F32.BF16 R20, R32.reuse, R24, RZ ;  /* 0x000000182014723c */ /* 0x048fe200000418ff */
[----:B------:R2:W-:Y:S03]  /*c150*/  @!P6 LDGSTS.E.BYPASS.LTC128B.128 [R2+0x5000], [R176.64+0x100], !P3 ;  /* 0x05000100b002efae */ /* 0x0005e6000d901d48 */
[----:B------:R-:W-:Y:S02]  /*c160*/  SEL R233, R233, RZ, !P0 ;  /* 0x000000ffe9e97207 */ /* 0x000fe40004000000 */
[----:B------:R-:W-:Y:S02]  /*c170*/  LDSM.16.M88.4 R160, [R184] ;  /* 0x00000000b8a0783b */ /* 0x000fe40000000200 */
[C---:B------:R-:W-:Y:S03]  /*c180*/  HMMA.16816.F32.BF16 R24, R32.reuse, R26, RZ ;  /* 0x0000001a2018723c */ /* 0x040fe600000418ff */
[----:B------:R-:W3:Y:S05]  /*c190*/  LDSM.16.M88.4 R164, [R0] ;  /* 0x0000000000a4783b */ /* 0x000eea0000000200 */
[C---:B----4-:R-:W-:Y:S01]  /*c1a0*/  HMMA.16816.F32.BF16 R28, R32.reuse, R136, RZ ;  /* 0x00000088201c723c */ /* 0x050fe200000418ff */
[----:B------:R-:W4:Y:S05]  /*c1b0*/  LDSM.16.M88.4 R168, [R0+0x800] ;  /* 0x0008000000a8783b */ /* 0x000f2a0000000200 */
[----:B------:R-:W1:Y:S02]  /*c1c0*/  LDSM.16.M88.4 R172, [R0+0x1000] ;  /* 0x0010000000ac783b */ /* 0x000e640000000200 */
[----:B------:R-:W-:Y:S03]  /*c1d0*/  HMMA.16816.F32.BF16 R32, R32, R138, RZ ;  /* 0x0000008a2020723c */ /* 0x000fe600000418ff */
[----:B------:R-:W1:Y:S01]  /*c1e0*/  LDSM.16.M88.4 R136, [R0+0x1800] ;  /* 0x001800000088783b */ /* 0x000e620000000200 */
[----:B--2---:R-:W-:Y:S04]  /*c1f0*/  IMAD.IADD R2, R135, 0x1, R190 ;  /* 0x0000000187027824 */ /* 0x004fe800078e02be */
[C---:B-----5:R-:W-:Y:S01]  /*c200*/  HMMA.16816.F32.BF16 R4, R140.reuse, R144, R4 ;  /* 0x000000908c04723c */ /* 0x060fe20000041804 */
[----:B------:R-:W-:Y:S05]  /*c210*/  LDSM.16.M88.4 R176, [R2+0x800] ;  /* 0x0008000002b0783b */ /* 0x000fea0000000200 */
[----:B------:R-:W0:Y:S02]  /*c220*/  LDGDEPBAR ;  /* 0x00000000000079af */ /* 0x000e240000000000 */
[C---:B------:R-:W-:Y:S03]  /*c230*/  HMMA.16816.F32.BF16 R8, R140.reuse, R146, R8 ;  /* 0x000000928c08723c */ /* 0x040fe60000041808 */
[----:B------:R-:W-:Y:S05]  /*c240*/  LDSM.16.M88.4 R144, [R183] ;  /* 0x00000000b790783b */ /* 0x000fea0000000200 */
[C---:B------:R-:W-:Y:S08]  /*c250*/  HMMA.16816.F32.BF16 R12, R140.reuse, R148, R12 ;  /* 0x000000948c0c723c */ /* 0x040ff0000004180c */
[C---:B------:R-:W-:Y:S01]  /*c260*/  HMMA.16816.F32.BF16 R16, R140.reuse, R150, R16 ;  /* 0x000000968c10723c */ /* 0x040fe20000041810 */
[----:B------:R-:W2:Y:S07]  /*c270*/  LDSM.16.M88.4 R148, [R2] ;  /* 0x000000000294783b */ /* 0x000eae0000000200 */
[C---:B------:R-:W-:Y:S08]  /*c280*/  HMMA.16816.F32.BF16 R20, R140.reuse, R152, R20 ;  /* 0x000000988c14723c */ /* 0x040ff00000041814 */
[C---:B------:R-:W-:Y:S01]  /*c290*/  HMMA.16816.F32.BF16 R24, R140.reuse, R154, R24 ;  /* 0x0000009a8c18723c */ /* 0x040fe20000041818 */
[----:B------:R-:W5:Y:S07]  /*c2a0*/  LDSM.16.M88.4 R152, [R2+0x1000] ;  /* 0x001000000298783b */ /* 0x000f6e0000000200 */
[C---:B-1----:R-:W-:Y:S08]  /*c2b0*/  HMMA.16816.F32.BF16 R28, R140.reuse, R156, R28 ;  /* 0x0000009c8c1c723c */ /* 0x042ff0000004181c */
[----:B------:R-:W-:Y:S01]  /*c2c0*/  HMMA.16816.F32.BF16 R32, R140, R158, R32 ;  /* 0x0000009e8c20723c */ /* 0x000fe20000041820 */
[----:B------:R-:W1:Y:S05]  /*c2d0*/  LDSM.16.M88.4 R140, [R2+0x1800] ;  /* 0x00180000028c783b */ /* 0x000e6a0000000200 */
[----:B------:R-:W-:Y:S02]  /*c2e0*/  LDSM.16.M88.4 R156, [R188+0x4000] ;  /* 0x00400000bc9c783b */ /* 0x000fe40000000200 */
[C---:B---3--:R-:W-:Y:S08]  /*c2f0*/  HMMA.16816.F32.BF16 R4, R160.reuse, R164, R4 ;  /* 0x000000a4a004723c */ /* 0x048ff00000041804 */
[C---:B------:R-:W-:Y:S01]  /*c300*/  HMMA.16816.F32.BF16 R8, R160.reuse, R166, R8 ;  /* 0x000000a6a008723c */ /* 0x040fe20000041808 */
[----:B------:R-:W3:Y:S07]  /*c310*/  LDSM.16.M88.4 R164, [R189+0x2000] ;  /* 0x00200000bda4783b */ /* 0x000eee0000000200 */
[C---:B----4-:R-:W-:Y:S08]  /*c320*/  HMMA.16816.F32.BF16 R12, R160.reuse, R168, R12 ;  /* 0x000000a8a00c723c */ /* 0x050ff0000004180c */
[C---:B------:R-:W-:Y:S01]  /*c330*/  HMMA.16816.F32.BF16 R16, R160.reuse, R170, R16 ;  /* 0x000000aaa010723c */ /* 0x040fe20000041810 */
[----:B------:R-:W4:Y:S07]  /*c340*/  LDSM.16.M88.4 R168, [R189+0x2800] ;  /* 0x00280000bda8783b */ /* 0x000f2e0000000200 */
[C---:B------:R-:W-:Y:S08]  /*c350*/  HMMA.16816.F32.BF16 R20, R160.reuse, R172, R20 ;  /* 0x000000aca014723c */ /* 0x040ff00000041814 */
[C---:B------:R-:W-:Y:S01]  /*c360*/  HMMA.16816.F32.BF16 R24, R160.reuse, R174, R24 ;  /* 0x000000aea018723c */ /* 0x040fe20000041818 */
[----:B------:R-:W1:Y:S07]  /*c370*/  LDSM.16.M88.4 R172, [R189+0x3000] ;  /* 0x00300000bdac783b */ /* 0x000e6e0000000200 */
[C---:B------:R-:W-:Y:S08]  /*c380*/  HMMA.16816.F32.BF16 R28, R160.reuse, R136, R28 ;  /* 0x00000088a01c723c */ /* 0x040ff0000004181c */
        /* <DEDUP_REMOVED lines=83> */
[----:B------:R2:W3:Y:S07]  /*c8c0*/  LDSM.16.M88.4 R160, [R2+0x4000] ;  /* 0x0040000002a0783b */ /* 0x0004ee0000000200 */
[C---:B------:R-:W-:Y:S08]  /*c8d0*/  HMMA.16816.F32.BF16 R12, R144.reuse, R176, R12 ;  /* 0x000000b0900c723c */ /* 0x040ff0000004180c */
[C---:B------:R-:W-:Y:S01]  /*c8e0*/  HMMA.16816.F32.BF16 R16, R144.reuse, R178, R16 ;  /* 0x000000b29010723c */ /* 0x040fe20000041810 */
[----:B------:R-:W4:Y:S07]  /*c8f0*/  LDSM.16.M88.4 R176, [R191+0x4800] ;  /* 0x00480000bfb0783b */ /* 0x000f2e0000000200 */
[C---:B-----5:R-:W-:Y:S04]  /*c900*/  HMMA.16816.F32.BF16 R20, R144.reuse, R152, R20 ;  /* 0x000000989014723c */ /* 0x060fe80000041814 */
[----:B--2---:R-:W-:Y:S04]  /*c910*/  IMAD.IADD R2, R210, 0x1, R193 ;  /* 0x00000001d2027824 */ /* 0x004fe800078e02c1 */
[C---:B------:R-:W-:Y:S01]  /*c920*/  HMMA.16816.F32.BF16 R24, R144.reuse, R154, R24 ;  /* 0x0000009a9018723c */ /* 0x040fe20000041818 */
[----:B------:R-:W2:Y:S03]  /*c930*/  LDSM.16.M88.4 R152, [R191+0x5000] ;  /* 0x00500000bf98783b */ /* 0x000ea60000000200 */
[----:B------:R-:W-:Y:S04]  /*c940*/  @P2 IMAD.HI.U32 R0, R2, c[0x0][0x2c8], RZ ;  /* 0x0000b20002002a27 */ /* 0x000fe800078e00ff */
[C---:B-1----:R-:W-:Y:S04]  /*c950*/  HMMA.16816.F32.BF16 R28, R144.reuse, R140, R28 ;  /* 0x0000008c901c723c */ /* 0x042fe8000004181c */
[----:B------:R-:W-:Y:S01]  /*c960*/  @P2 SHF.R.U32.HI R2, RZ, c[0x0][0x2cc], R0 ;  /* 0x0000b300ff022a19 */ /* 0x000fe20000011600 */
[----:B------:R-:W-:Y:S03]  /*c970*/  IMAD.SHL.U32 R0, R241, 0x40, RZ ;  /* 0x00000040f1007824 */ /* 0x000fe600078e00ff */
[----:B------:R-:W-:Y:S01]  /*c980*/  HMMA.16816.F32.BF16 R32, R144, R142, R32 ;  /* 0x0000008e9020723c */ /* 0x000fe20000041820 */
[----:B------:R-:W1:Y:S07]  /*c990*/  LDSM.16.M88.4 R140, [R191+0x5800] ;  /* 0x00580000bf8c783b */ /* 0x000e6e0000000200 */
[C---:B---3--:R-:W-:Y:S08]  /*c9a0*/  HMMA.16816.F32.BF16 R4, R156.reuse, R164, R4 ;  /* 0x000000a49c04723c */ /* 0x048ff00000041804 */
[C---:B------:R-:W-:Y:S08]  /*c9b0*/  HMMA.16816.F32.BF16 R8, R156.reuse, R166, R8 ;  /* 0x000000a69c08723c */ /* 0x040ff00000041808 */
[C---:B----4-:R-:W-:Y:S08]  /*c9c0*/  HMMA.16816.F32.BF16 R12, R156.reuse, R168, R12 ;  /* 0x000000a89c0c723c */ /* 0x050ff0000004180c */
[C---:B------:R-:W-:Y:S08]  /*c9d0*/  HMMA.16816.F32.BF16 R16, R156.reuse, R170, R16 ;  /* 0x000000aa9c10723c */ /* 0x040ff00000041810 */
[C---:B------:R-:W-:Y:S08]  /*c9e0*/  HMMA.16816.F32.BF16 R20, R156.reuse, R172, R20 ;  /* 0x000000ac9c14723c */ /* 0x040ff00000041814 */
[C---:B------:R-:W-:Y:S08]  /*c9f0*/  HMMA.16816.F32.BF16 R24, R156.reuse, R174, R24 ;  /* 0x000000ae9c18723c */ /* 0x040ff00000041818 */
[C---:B------:R-:W-:Y:S01]  /*ca00*/  HMMA.16816.F32.BF16 R28, R156.reuse, R136, R28 ;  /* 0x000000889c1c723c */ /* 0x040fe2000004181c */
[----:B------:R-:W3:Y:S06]  /*ca10*/  SHFL.IDX PT, R137, R2, RZ, 0x1c1f ;  /* 0x001c1fff02897589 */ /* 0x000eec00000e0000 */
[----:B------:R-:W-:Y:S01]  /*ca20*/  IADD3 R136, -R209, 0x1, -R0 ;  /* 0x00000001d1887810 */ /* 0x000fe20007ffe900 */
[----:B------:R-:W-:Y:S04]  /*ca30*/  HMMA.16816.F32.BF16 R32, R156, R138, R32 ;  /* 0x0000008a9c20723c */ /* 0x000fe80000041820 */
[----:B------:R-:W-:Y:S04]  /*ca40*/  IADD3 R136, -R228, R136, R227 ;  /* 0x00000088e4887210 */ /* 0x000fe80007ffe1e3 */
[C---:B------:R-:W-:Y:S05]  /*ca50*/  HMMA.16816.F32.BF16 R4, R148.reuse, R160, R4 ;  /* 0x000000a09404723c */ /* 0x040fea0000041804 */
[C---:B------:R-:W-:Y:S02]  /*ca60*/  IADD3 R138, R136.reuse, c[0x0][0x328], RZ ;  /* 0x0000ca00888a7a10 */ /* 0x040fe40007ffe0ff */
[----:B------:R-:W-:Y:S01]  /*ca70*/  IADD3 R136, R136, UR4, RZ ;  /* 0x0000000488887c10 */ /* 0x000fe2000fffe0ff */
[C---:B------:R-:W-:Y:S08]  /*ca80*/  HMMA.16816.F32.BF16 R8, R148.reuse, R162, R8 ;  /* 0x000000a29408723c */ /* 0x040ff00000041808 */
[C---:B------:R-:W-:Y:S08]  /*ca90*/  HMMA.16816.F32.BF16 R12, R148.reuse, R176, R12 ;  /* 0x000000b0940c723c */ /* 0x040ff0000004180c */
[C---:B------:R-:W-:Y:S08]  /*caa0*/  HMMA.16816.F32.BF16 R16, R148.reuse, R178, R16 ;  /* 0x000000b29410723c */ /* 0x040ff00000041810 */
[C---:B--2---:R-:W-:Y:S08]  /*cab0*/  HMMA.16816.F32.BF16 R20, R148.reuse, R152, R20 ;  /* 0x000000989414723c */ /* 0x044ff00000041814 */
[C---:B------:R-:W-:Y:S08]  /*cac0*/  HMMA.16816.F32.BF16 R24, R148.reuse, R154, R24 ;  /* 0x0000009a9418723c */ /* 0x040ff00000041818 */
[C---:B-1----:R-:W-:Y:S07]  /*cad0*/  HMMA.16816.F32.BF16 R28, R148.reuse, R140, R28 ;  /* 0x0000008c941c723c */ /* 0x042fee000004181c */
[--C-:B---3--:R-:W-:Y:S01]  /*cae0*/  IMAD.IADD R140, R136, 0x1, R137.reuse ;  /* 0x00000001888c7824 */ /* 0x108fe200078e0289 */
[----:B------:R-:W-:Y:S07]  /*caf0*/  HMMA.16816.F32.BF16 R32, R148, R142, R32 ;  /* 0x0000008e9420723c */ /* 0x000fee0000041820 */
[----:B------:R-:W-:Y:S01]  /*cb00*/  IMAD.IADD R142, R138, 0x1, R137 ;  /* 0x000000018a8e7824 */ /* 0x000fe200078e0289 */
        /* <DEDUP_REMOVED lines=14> */
.L_x_1692:
[----:B------:R-:W-:Y:S04]  /*cbf0*/  MOV R137, c[0x0][0x32c] ;  /* 0x0000cb0000897a02 */ /* 0x000fe80000000f00 */
[----:B------:R-:W-:Y:S11]  /*cc00*/  ISETP.NE.AND P0, PT, R137, 0x1, PT ;  /* 0x000000018900780c */ /* 0x000ff60003f05270 */
[----:B------:R-:W-:Y:S02]  /*cc10*/  @!UPT UIADD3 URZ, URZ, URZ, URZ ;  /* 0x0000003f3f3ff290 */ /* 0x000fe4000fffe03f */
[----:B------:R-:W-:Y:S05]  /*cc20*/  @P0 IMAD.HI.U32 R137, R139, c[0x0][0x330], RZ ;  /* 0x0000cc008b890a27 */ /* 0x000fea00078e00ff */
[----:B------:R-:W-:Y:S02]  /*cc30*/  @P0 SHF.R.U32.HI R139, RZ, c[0x0][0x334], R137 ;  /* 0x0000cd00ff8b0a19 */ /* 0x000fe40000011689 */
.L_x_1693:
[----:B------:R-:W-:Y:S05]  /*cc40*/  BSYNC B0 ;  /* 0x0000000000007941 */ /* 0x000fea0003800000 */
.L_x_1691:
[----:B------:R-:W-:Y:S04]  /*cc50*/  IMAD R144, R139, c[0x0][0x32c], -R0 ;  /* 0x0000cb008b907a24 */ /* 0x000fe800078e0a00 */
[----:B------:R-:W-:Y:S05]  /*cc60*/  IMAD.IADD R139, R144, 0x1, -R209 ;  /* 0x00000001908b7824 */ /* 0x000fea00078e0ad1 */
[----:B------:R-:W-:Y:S02]  /*cc70*/  IADD3 R137, R139, c[0x0][0x32c], RZ ;  /* 0x0000cb008b897a10 */ /* 0x000fe40007ffe0ff */
[----:B------:R-:W-:Y:S02]  /*cc80*/  IMNMX R140, R140, R139, !PT ;  /* 0x0000008b8c8c7217 */ /* 0x000fe40007800200 */
[----:B------:R-:W-:Y:S02]  /*cc90*/  IMNMX R142, R142, R137, PT ;  /* 0x000000898e8e7217 */ /* 0x000fe40003800200 */
.L_x_1690:
[----:B------:R-:W-:Y:S04]  /*cca0*/  ISETP.GT.AND P0, PT, R241, -0x1, PT ;  /* 0xfffffffff100780c */ /* 0x000fe80003f04270 */
[C---:B------:R-:W-:Y:S02]  /*ccb0*/  ISETP.GT.AND P4, PT, R140.reuse, RZ, P0 ;  /* 0x000000ff8c00720c */ /* 0x040fe40000784270 */
[----:B------:R-:W-:Y:S02]  /*ccc0*/  ISETP.GT.AND P6, PT, R140, 0x1, P0 ;  /* 0x000000018c00780c */ /* 0x000fe400007c4270 */
[----:B------:R-:W-:Y:S02]  /*ccd0*/  ISETP.LT.OR P4, PT, R142, 0x1, P4 ;  /* 0x000000018e00780c */ /* 0x000fe40002781670 */
        /* <DEDUP_REMOVED lines=8> */
[C---:B------:R-:W-:Y:S02]  /*cd60*/  ISETP.GT.AND P5, PT, R140.reuse, 0x11, P0 ;  /* 0x000000118c00780c */ /* 0x040fe400007a4270 */
[C---:B------:R-:W-:Y:S02]  /*cd70*/  ISETP.GT.AND P6, PT, R140.reuse, 0x10, P0 ;  /* 0x000000108c00780c */ /* 0x040fe400007c4270 */
[----:B------:R-:W-:Y:S02]  /*cd80*/  FSEL R9, R9, -INF , !P4 ;  /* 0xff80000009097808 */ /* 0x000fe40006000000 */
[----:B------:R-:W-:Y:S02]  /*cd90*/  ISETP.GT.AND P4, PT, R140, 0x18, P0 ;  /* 0x000000188c00780c */ /* 0x000fe40000784270 */
[C---:B------:R-:W-:Y:S02]  /*cda0*/  ISETP.LT.OR P5, PT, R142.reuse, 0x12, P5 ;  /* 0x000000128e00780c */ /* 0x040fe40002fa1670 */
[C---:B------:R-:W-:Y:S02]  /*cdb0*/  ISETP.LT.OR P6, PT, R142.reuse, 0x11, P6 ;  /* 0x000000118e00780c */ /* 0x040fe400037c1670 */
[----:B------:R-:W-:Y:S02]  /*cdc0*/  ISETP.LT.OR P4, PT, R142, 0x19, P4 ;  /* 0x000000198e00780c */ /* 0x000fe40002781670 */
[----:B------:R-:W-:Y:S02]  /*cdd0*/  FSEL R163, R13, -INF , !P5 ;  /* 0xff8000000da37808 */ /* 0x000fe40006800000 */
[----:B------:R-:W-:Y:S01]  /*cde0*/  FSEL R165, R12, -INF , !P6 ;  /* 0xff8000000ca57808 */ /* 0x000fe20007000000 */
[----:B------:R-:W1:Y:S01]  /*cdf0*/  SHFL.IDX PT, R13, R2, 0x1, 0x1c1f ;  /* 0x003c1f00020d7f89 */ /* 0x000e6200000e0000 */
[C---:B------:R-:W-:Y:S02]  /*ce00*/  ISETP.GT.AND P6, PT, R140.reuse, 0x19, P0 ;  /* 0x000000198c00780c */ /* 0x040fe400007c4270 */
[----:B------:R-:W-:Y:S02]  /*ce10*/  ISETP.GT.AND P5, PT, R140, 0x20, P0 ;  /* 0x000000208c00780c */ /* 0x000fe400007a4270 */
        /* <DEDUP_REMOVED lines=42> */
.L_x_1696:
[----:B------:R-:W-:Y:S04]  /*d0c0*/  MOV R8, c[0x0][0x32c] ;  /* 0x0000cb0000087a02 */ /* 0x000fe80000000f00 */
[----:B------:R-:W-:Y:S11]  /*d0d0*/  ISETP.NE.AND P4, PT, R8, 0x1, PT ;  /* 0x000000010800780c */ /* 0x000ff60003f85270 */
[----:B------:R-:W-:Y:S02]  /*d0e0*/  @!UPT UIADD3 URZ, URZ, URZ, URZ ;  /* 0x0000003f3f3ff290 */ /* 0x000fe4000fffe03f */
[----:B------:R-:W-:Y:S05]  /*d0f0*/  @P4 IMAD.HI.U32 R8, R13, c[0x0][0x330], RZ ;  /* 0x0000cc000d084a27 */ /* 0x000fea00078e00ff */
[----:B------:R-:W-:Y:S02]  /*d100*/  @P4 SHF.R.U32.HI R13, RZ, c[0x0][0x334], R8 ;  /* 0x0000cd00ff0d4a19 */ /* 0x000fe40000011608 */
.L_x_1697:
[----:B------:R-:W-:Y:S05]  /*d110*/  BSYNC B0 ;  /* 0x0000000000007941 */ /* 0x000fea0003800000 */
.L_x_1695:
[----:B------:R-:W-:Y:S04]  /*d120*/  IMAD R0, R13, c[0x0][0x32c], -R0 ;  /* 0x0000cb000d007a24 */ /* 0x000fe800078e0a00 */
[----:B------:R-:W-:Y:S05]  /*d130*/  IMAD.IADD R17, R0, 0x1, -R209 ;  /* 0x0000000100117824 */ /* 0x000fea00078e0ad1 */
[----:B------:R-:W-:Y:S02]  /*d140*/  IADD3 R13, R17, c[0x0][0x32c], RZ ;  /* 0x0000cb00110d7a10 */ /* 0x000fe40007ffe0ff */
[----:B------:R-:W-:Y:S02]  /*d150*/  IMNMX R4, R4, R17, !PT ;  /* 0x0000001104047217 */ /* 0x000fe40007800200 */
[----:B------:R-:W-:Y:S02]  /*d160*/  IMNMX R2, R2, R13, PT ;  /* 0x0000000d02027217 */ /* 0x000fe40003800200 */
.L_x_1694:
        /* <DEDUP_REMOVED lines=8> */
[C---:B------:R-:W-:Y:S02]  /*d1f0*/  ISETP.LT.OR P6, PT, R2.reuse, 0x1, P6 ;  /* 0x000000010200780c */ /* 0x040fe400037c1670 */
[----:B------:R-:W-:Y:S02]  /*d200*/  FMNMX.FTZ R0, R165, R0, !PT ;  /* 0x00000000a5007209 */ /* 0x000fe40007810000 */
[----:B------:R-:W-:Y:S02]  /*d210*/  ISETP.LT.OR P5, PT, R2, 0x2, P5 ;  /* 0x000000020200780c */ /* 0x000fe40002fa1670 */
[----:B------:R-:W-:Y:S02]  /*d220*/  FMNMX.FTZ R0, R163, R0, !PT ;  /* 0x00000000a3007209 */ /* 0x000fe40007810000 */
[----:B------:R-:W-:Y:S02]  /*d230*/  ISETP.GT.AND P4, PT, R4, 0x8, P0 ;  /* 0x000000080400780c */ /* 0x000fe40000784270 */
[----:B------:R-:W-:Y:S02]  /*d240*/  FSEL R16, R6, -INF , !P6 ;  /* 0xff80000006107808 */ /* 0x000fe40007000000 */
[----:B------:R-:W-:Y:S02]  /*d250*/  FMNMX.FTZ R0, R139, R0, !PT ;  /* 0x000000008b007209 */ /* 0x000fe40007810000 */
[----:B------:R-:W-:Y:S02]  /*d260*/  FSEL R8, R7, -INF , !P5 ;  /* 0xff80000007087808 */ /* 0x000fe40006800000 */
[----:B------:R-:W-:Y:S02]  /*d270*/  ISETP.GT.AND P6, PT, R4, 0x9, P0 ;  /* 0x000000090400780c */ /* 0x000fe400007c4270 */
[----:B------:R-:W-:Y:S02]  /*d280*/  ISETP.LT.OR P4, PT, R2, 0x9, P4 ;  /* 0x000000090200780c */ /* 0x000fe40002781670 */
[----:B------:R-:W-:Y:S02]  /*d290*/  FMNMX.FTZ R7, R16, R3, !PT ;  /* 0x0000000310077209 */ /* 0x000fe40007810000 */
[----:B------:R-:W-:Y:S02]  /*d2a0*/  FMNMX.FTZ R0, R137, R0, !PT ;  /* 0x0000000089007209 */ /* 0x000fe40007810000 */
[----:B------:R-:W-:Y:S02]  /*d2b0*/  FSEL R10, R10, -INF , !P4 ;  /* 0xff8000000a0a7808 */ /* 0x000fe40006000000 */
[----:B------:R-:W-:Y:S02]  /*d2c0*/  FMNMX.FTZ R7, R8, R7, !PT ;  /* 0x0000000708077209 */ /* 0x000fe40007810000 */
[----:B------:R-:W-:Y:S02]  /*d2d0*/  ISETP.GT.AND P5, PT, R4, 0x10, P0 ;  /* 0x000000100400780c */ /* 0x000fe400007a4270 */
[----:B------:R-:W-:Y:S02]  /*d2e0*/  ISETP.LT.OR P6, PT, R2, 0xa, P6 ;  /* 0x0000000a0200780c */ /* 0x000fe400037c1670 */
[----:B------:R-:W-:Y:S02]  /*d2f0*/  ISETP.GT.AND P4, PT, R4, 0x11, P0 ;  /* 0x000000110400780c */ /* 0x000fe40000784270 */
        /* <DEDUP_REMOVED lines=30> */
[----:B------:R-:W-:Y:S02]  /*d4e0*/  FSEL R172, R23, -INF , !P6 ;  /* 0xff80000017ac7808 */ /* 0x000fe40007000000 */
[----:B------:R-:W-:Y:S02]  /*d4f0*/  ISETP.LT.OR P5, PT, R2, 0x29, P5 ;  /* 0x000000290200780c */ /* 0x000fe40002fa1670 */
[----:B------:R-:W-:Y:S02]  /*d500*/  FMNMX.FTZ R11, R174, R11, !PT ;  /* 0x0000000bae0b7209 */ /* 0x000fe40007810000 */
[----:B------:R-:W-:Y:S02]  /*d510*/  ISETP.GT.AND P4, PT, R4, 0x29, P0 ;  /* 0x000000290400780c */ /* 0x000fe40000784270 */
[----:B------:R-:W-:Y:S02]  /*d520*/  FMNMX.FTZ R7, R147, R0, !PT ;  /* 0x0000000093077209 */ /* 0x000fe40007810000 */
[----:B------:R-:W-:Y:S02]  /*d530*/  FSEL R142, R26, -INF , !P5 ;  /* 0xff8000001a8e7808 */ /* 0x000fe40006800000 */
[----:B------:R-:W-:Y:S01]  /*d540*/  ISETP.LT.OR P4, PT, R2, 0x2a, P4 ;  /* 0x0000002a0200780c */ /* 0x000fe20002781670 */
[----:B------:R-:W1:Y:S01]  /*d550*/  SHFL.BFLY PT, R0, R7, 0x2, 0x1f ;  /* 0x0c401f0007007f89 */ /* 0x000e6200000e0000 */
        /* <DEDUP_REMOVED lines=8> */
[----:B------:R-:W-:Y:S02]  /*d5e0*/  ISETP.LT.OR P5, PT, R2, 0x32, P5 ;  /* 0x000000320200780c */ /* 0x000fe40002fa1670 */
[----:B------:R-:W-:Y:S02]  /*d5f0*/  ISETP.GT.AND P4, PT, R4, 0x38, P0 ;  /* 0x000000380400780c */ /* 0x000fe40000784270 */
[----:B------:R-:W-:Y:S02]  /*d600*/  FSEL R158, R31, -INF , !P5 ;  /* 0xff8000001f9e7808 */ /* 0x000fe40006800000 */
[----:B------:R-:W-:Y:S02]  /*d610*/  ISETP.LT.OR P4, PT, R2, 0x39, P4 ;  /* 0x000000390200780c */ /* 0x000fe40002781670 */
[----:B------:R-:W-:Y:S02]  /*d620*/  FMNMX.FTZ R11, R160, R11, !PT ;  /* 0x0000000ba00b7209 */ /* 0x000fe40007810000 */
[----:B------:R-:W-:Y:S02]  /*d630*/  ISETP.GT.AND P0, PT, R4, 0x39, P0 ;  /* 0x000000390400780c */ /* 0x000fe40000704270 */
[----:B------:R-:W-:Y:S02]  /*d640*/  FSEL R146, R34, -INF , !P4 ;  /* 0xff80000022927808 */ /* 0x000fe40006000000 */
[----:B------:R-:W-:Y:S02]  /*d650*/  ISETP.LT.OR P0, PT, R2, 0x3a, P0 ;  /* 0x0000003a0200780c */ /* 0x000fe40000701670 */
[----:B------:R-:W-:Y:S02]  /*d660*/  FMNMX.FTZ R11, R158, R11, !PT ;  /* 0x0000000b9e0b7209 */ /* 0x000fe40007810000 */
[----:B------:R-:W-:Y:S02]  /*d670*/  FSEL R144, R35, -INF , !P0 ;  /* 0xff80000023907808 */ /* 0x000fe40004000000 */
[----:B------:R-:W-:Y:S02]  /*d680*/  FMNMX.FTZ R15, R146, R11, !PT ;  /* 0x0000000b920f7209 */ /* 0x000fe40007810000 */
[----:B-1----:R-:W-:Y:S02]  /*d690*/  FMNMX.FTZ R7, R7, R0, !PT ;  /* 0x0000000007077209 */ /* 0x002fe40007810000 */
[----:B------:R-:W-:Y:S02]  /*d6a0*/  FMNMX.FTZ R13, R144, R15, !PT ;  /* 0x0000000f900d7209 */ /* 0x000fe40007810000 */
[-C--:B------:R-:W-:Y:S01]  /*d6b0*/  IADD3 R148, R182, R133.reuse, RZ ;  /* 0x00000085b6947210 */ /* 0x080fe20007ffe0ff */
[----:B------:R-:W1:Y:S01]  /*d6c0*/  SHFL.BFLY PT, R2, R7, 0x1, 0x1f ;  /* 0x0c201f0007027f89 */ /* 0x000e6200000e0000 */
[----:B------:R-:W-:Y:S04]  /*d6d0*/  IADD3 R14, R181, R133, RZ ;  /* 0x00000085b50e7210 */ /* 0x000fe80007ffe0ff */
        /* <DEDUP_REMOVED lines=10> */
[----:B------:R-:W1:Y:S01]  /*d780*/  SHFL.BFLY PT, R0, R11, 0x1, 0x1f ;  /* 0x0c201f000b007f89 */ /* 0x000e6200000e0000 */
[----:B------:R-:W-:Y:S01]  /*d790*/  IADD3 R13, R187, R148, RZ ;  /* 0x00000094bb0d7210 */ /* 0x000fe20007ffe0ff */
[----:B------:R-:W-:Y:S01]  /*d7a0*/  FADD.FTZ R4, -R7, R132 ;  /* 0x0000008407047221 */ /* 0x000fe20000010100 */
[----:B------:R-:W-:Y:S01]  /*d7b0*/  MOV R132, R2 ;  /* 0x0000000200847202 */ /* 0x000fe20000000f00 */
[--C-:B------:R-:W-:Y:S02]  /*d7c0*/  FFMA.FTZ R150, R145, c[0x0][0x2d0], -R162.reuse ;  /* 0x0000b40091967a23 */ /* 0x100fe400000108a2 */
[--C-:B------:R-:W-:Y:S02]  /*d7d0*/  FFMA.FTZ R155, R149, c[0x0][0x2d0], -R162.reuse ;  /* 0x0000b400959b7a23 */ /* 0x100fe400000108a2 */
[--C-:B------:R-:W-:Y:S01]  /*d7e0*/  FFMA.FTZ R149, R5, c[0x0][0x2d0], -R162.reuse ;  /* 0x0000b40005957a23 */ /* 0x100fe200000108a2 */
[----:B------:R-:W2:Y:S01]  /*d7f0*/  LDSM.16.MT88.4 R24, [R13] ;  /* 0x000000000d18783b */ /* 0x000ea20000004200 */
[----:B------:R-:W-:Y:S01]  /*d800*/  FMUL.FTZ R5, R4, c[0x0][0x2d0] ;  /* 0x0000b40004057a20 */ /* 0x000fe20000410000 */
[----:B------:R-:W-:Y:S01]  /*d810*/  MUFU.EX2 R150, R150 ;  /* 0x0000009600967308 */ /* 0x000fe20000000800 */
[--C-:B------:R-:W-:Y:S02]  /*d820*/  FFMA.FTZ R152, R9, c[0x0][0x2d0], -R162.reuse ;  /* 0x0000b40009987a23 */ /* 0x100fe400000108a2 */
[--C-:B------:R-:W-:Y:S02]  /*d830*/  FFMA.FTZ R166, R137, c[0x0][0x2d0], -R162.reuse ;  /* 0x0000b40089a67a23 */ /* 0x100fe400000108a2 */
[--C-:B------:R-:W-:Y:S02]  /*d840*/  FFMA.FTZ R178, R141, c[0x0][0x2d0], -R162.reuse ;  /* 0x0000b4008db27a23 */ /* 0x100fe400000108a2 */
[--C-:B------:R-:W-:Y:S02]  /*d850*/  FFMA.FTZ R133, R165, c[0x0][0x2d0], -R162.reuse ;  /* 0x0000b400a5857a23 */ /* 0x100fe400000108a2 */
[--C-:B------:R-:W-:Y:S01]  /*d860*/  FFMA.FTZ R164, R163, c[0x0][0x2d0], -R162.reuse ;  /* 0x0000b400a3a47a23 */ /* 0x100fe200000108a2 */
[----:B------:R-:W3:Y:S01]  /*d870*/  MUFU.EX2 R12, R5 ;  /* 0x00000005000c7308 */ /* 0x000ee20000000800 */
        /* <DEDUP_REMOVED lines=9> */
[----:B------:R-:W-:Y:S01]  /*d910*/  FSEL R145, R145, RZ, P0 ;  /* 0x000000ff91917208 */ /* 0x000fe20000000000 */
[--C-:B------:R-:W-:Y:S02]  /*d920*/  FFMA.FTZ R161, R161, c[0x0][0x2d0], -R162.reuse ;  /* 0x0000b400a1a17a23 */ /* 0x100fe400000108a2 */
[----:B------:R-:W-:Y:S02]  /*d930*/  FADD.FTZ R4, -R4, R3 ;  /* 0x0000000304047221 */ /* 0x000fe40000010100 */
[--C-:B------:R-:W-:Y:S02]  /*d940*/  FFMA.FTZ R154, R16, c[0x0][0x2d0], -R145.reuse ;  /* 0x0000b400109a7a23 */ /* 0x100fe40000010891 */
[--C-:B------:R-:W-:Y:S01]  /*d950*/  FFMA.FTZ R153, R8, c[0x0][0x2d0], -R145.reuse ;  /* 0x0000b40008997a23 */ /* 0x100fe20000010891 */
[----:B------:R-:W-:Y:S01]  /*d960*/  MUFU.EX2 R149, R149 ;  /* 0x0000009500957308 */ /* 0x000fe20000000800 */
[--C-:B------:R-:W-:Y:S02]  /*d970*/  FFMA.FTZ R151, R10, c[0x0][0x2d0], -R145.reuse ;  /* 0x0000b4000a977a23 */ /* 0x100fe40000010891 */
[--C-:B------:R-:W-:Y:S02]  /*d980*/  FFMA.FTZ R156, R6, c[0x0][0x2d0], -R145.reuse ;  /* 0x0000b400069c7a23 */ /* 0x100fe40000010891 */
[----:B------:R-:W-:Y:S02]  /*d990*/  FMUL.FTZ R3, R4, c[0x0][0x2d0] ;  /* 0x0000b40004037a20 */ /* 0x000fe40000410000 */
[C---:B---3--:R-:W-:Y:S02]  /*d9a0*/  FMUL.FTZ R4, R12.reuse, R128 ;  /* 0x000000800c047220 */ /* 0x048fe40000410000 */
[C---:B------:R-:W-:Y:S01]  /*d9b0*/  FMUL.FTZ R5, R12.reuse, R129 ;  /* 0x000000810c057220 */ /* 0x040fe20000410000 */
[----:B------:R-:W3:Y:S01]  /*d9c0*/  MUFU.EX2 R152, R152 ;  /* 0x0000009800987308 */ /* 0x000ee20000000800 */
[----:B------:R-:W-:Y:S01]  /*d9d0*/  FMUL.FTZ R8, R12, R124 ;  /* 0x0000007c0c087220 */ /* 0x000fe20000410000 */
[----:B-1----:R-:W-:Y:S01]  /*d9e0*/  F2FP.BF16.PACK_AB R16, R150, R155 ;  /* 0x0000009b9610723e */ /* 0x002fe200000010ff */
[C---:B------:R-:W-:Y:S02]  /*d9f0*/  FMUL.FTZ R9, R12.reuse, R125 ;  /* 0x0000007d0c097220 */ /* 0x040fe40000410000 */
[C---:B------:R-:W-:Y:S02]  /*da00*/  FMUL.FTZ R100, R12.reuse, R100 ;  /* 0x000000640c647220 */ /* 0x040fe40000410000 */
[C---:B------:R-:W-:Y:S03]  /*da10*/  FMUL.FTZ R101, R12.reuse, R101 ;  /* 0x000000650c657220 */ /* 0x040fe60000410000 */
[----:B------:R-:W1:Y:S01]  /*da20*/  MUFU.EX2 R3, R3 ;  /* 0x0000000300037308 */ /* 0x000e620000000800 */
        /* <DEDUP_REMOVED lines=8> */
[----:B---3--:R-:W-:Y:S01]  /*dab0*/  F2FP.BF16.PACK_AB R18, R152, R149 ;  /* 0x000000959812723e */ /* 0x008fe200000010ff */
[C---:B------:R-:W-:Y:S02]  /*dac0*/  FMUL.FTZ R117, R12.reuse, R117 ;  /* 0x000000750c757220 */ /* 0x040fe40000410000 */
[C---:B------:R-:W-:Y:S02]  /*dad0*/  FMUL.FTZ R120, R12.reuse, R120 ;  /* 0x000000780c787220 */ /* 0x040fe40000410000 */
[C---:B------:R-:W-:Y:S01]  /*dae0*/  FMUL.FTZ R121, R12.reuse, R121 ;  /* 0x000000790c797220 */ /* 0x040fe20000410000 */
[----:B------:R-:W3:Y:S01]  /*daf0*/  MUFU.EX2 R153, R153 ;  /* 0x0000009900997308 */ /* 0x000ee20000000800 */
[C---:B------:R-:W-:Y:S02]  /*db00*/  FMUL.FTZ R36, R12.reuse, R36 ;  /* 0x000000240c247220 */ /* 0x040fe40000410000 */
[C---:B------:R-:W-:Y:S02]  /*db10*/  FMUL.FTZ R37, R12.reuse, R37 ;  /* 0x000000250c257220 */ /* 0x040fe40000410000 */
[C---:B-1----:R-:W-:Y:S02]  /*db20*/  FMUL.FTZ R6, R3.reuse, R130 ;  /* 0x0000008203067220 */ /* 0x042fe40000410000 */
        /* <DEDUP_REMOVED lines=8> */
[C---:B------:R-:W-:Y:S01]  /*dbb0*/  FMUL.FTZ R107, R3.reuse, R107 ;  /* 0x0000006b036b7220 */ /* 0x040fe20000410000 */
[----:B------:R-:W1:Y:S01]  /*dbc0*/  MUFU.EX2 R156, R156 ;  /* 0x0000009c009c7308 */ /* 0x000e620000000800 */
[C---:B------:R-:W-:Y:S01]  /*dbd0*/  FMUL.FTZ R110, R3.reuse, R110 ;  /* 0x0000006e036e7220 */ /* 0x040fe20000410000 */
[----:B------:R-:W-:Y:S01]  /*dbe0*/  LDSM.16.MT88.4 R124, [R15+0x800] ;  /* 0x000800000f7c783b */ /* 0x000fe20000004200 */
        /* <DEDUP_REMOVED lines=13> */
[----:B------:R-:W-:Y:S01]  /*dcc0*/  FMUL.FTZ R41, R12, R41 ;  /* 0x000000290c297220 */ /* 0x000fe20000410000 */
[----:B-1----:R-:W-:Y:S01]  /*dcd0*/  F2FP.BF16.PACK_AB R19, R156, R151 ;  /* 0x000000979c13723e */ /* 0x002fe200000010ff */
[--C-:B------:R-:W-:Y:S02]  /*dce0*/  FFMA.FTZ R167, R32, c[0x0][0x2d0], -R145.reuse ;  /* 0x0000b40020a77a23 */ /* 0x100fe40000010891 */
[----:B------:R-:W-:Y:S01]  /*dcf0*/  LDSM.16.MT88.4 R32, [R13+0x800] ;  /* 0x000800000d20783b */ /* 0x000fe20000004200 */
[--C-:B------:R-:W-:Y:S02]  /*dd00*/  FFMA.FTZ R170, R136, c[0x0][0x2d0], -R145.reuse ;  /* 0x0000b40088aa7a23 */ /* 0x100fe40000010891 */
[--C-:B------:R-:W-:Y:S01]  /*dd10*/  FFMA.FTZ R175, R140, c[0x0][0x2d0], -R145.reuse ;  /* 0x0000b4008caf7a23 */ /* 0x100fe20000010891 */
[C---:B------:R-:W-:Y:S01]  /*dd20*/  HMMA.16816.F32.BF16 R4, R16.reuse, R20, R4 ;  /* 0x000000141004723c */ /* 0x040fe20000041804 */
[----:B------:R-:W-:Y:S04]  /*dd30*/  MUFU.EX2 R163, R163 ;  /* 0x000000a300a37308 */ /* 0x000fe80000000800 */
[C---:B------:R-:W-:Y:S02]  /*dd40*/  FMUL.FTZ R42, R3.reuse, R42 ;  /* 0x0000002a032a7220 */ /* 0x040fe40000410000 */
[C---:B------:R-:W-:Y:S01]  /*dd50*/  FMUL.FTZ R43, R3.reuse, R43 ;  /* 0x0000002b032b7220 */ /* 0x040fe20000410000 */
[C---:B------:R-:W-:Y:S01]  /*dd60*/  HMMA.16816.F32.BF16 R8, R16.reuse, R22, R8 ;  /* 0x000000161008723c */ /* 0x040fe20000041808 */
[----:B------:R-:W1:Y:S02]  /*dd70*/  LDSM.16.MT88.4 R20, [R15] ;  /* 0x000000000f14783b */ /* 0x000e640000004200 */
[----:B------:R-:W4:Y:S01]  /*dd80*/  MUFU.EX2 R166, R166 ;  /* 0x000000a600a67308 */ /* 0x000f220000000800 */
        /* <DEDUP_REMOVED lines=11> */
[C---:B------:R-:W-:Y:S04]  /*de40*/  HMMA.16816.F32.BF16 R108, R16.reuse, R28, R108 ;  /* 0x0000001c106c723c */ /* 0x040fe8000004186c */
        /* <DEDUP_REMOVED lines=17> */
[----:B------:R-:W-:Y:S01]  /*df60*/  MUFU.EX2 R169, R169 ;  /* 0x000000a900a97308 */ /* 0x000fe20000000800 */
[C---:B--2---:R-:W-:Y:S04]  /*df70*/  HMMA.16816.F32.BF16 R36, R16.reuse, R24, R36 ;  /* 0x000000181024723c */ /* 0x044fe80000041824 */
[C---:B------:R-:W-:Y:S02]  /*df80*/  FMUL.FTZ R60, R12.reuse, R60 ;  /* 0x0000003c0c3c7220 */ /* 0x040fe40000410000 */
[C---:B------:R-:W-:Y:S02]  /*df90*/  FMUL.FTZ R61, R12.reuse, R61 ;  /* 0x0000003d0c3d7220 */ /* 0x040fe40000410000 */
[C---:B------:R-:W-:Y:S01]  /*dfa0*/  HMMA.16816.F32.BF16 R40, R16.reuse, R26, R40 ;  /* 0x0000001a1028723c */ /* 0x040fe20000041828 */
[----:B------:R-:W2:Y:S01]  /*dfb0*/  LDSM.16.MT88.4 R24, [R15+0x2000] ;  /* 0x002000000f18783b */ /* 0x000ea20000004200 */
        /* <DEDUP_REMOVED lines=39> */
[----:B------:R-:W-:Y:S02]  /*e230*/  FMUL.FTZ R85, R12, R85 ;  /* 0x000000550c557220 */ /* 0x000fe40000410000 */
[C---:B------:R-:W-:Y:S01]  /*e240*/  FMUL.FTZ R86, R3.reuse, R86 ;  /* 0x0000005603567220 */ /* 0x040fe20000410000 */
[C---:B------:R-:W-:Y:S01]  /*e250*/  HMMA.16816.F32.BF16 R80, R16.reuse, R22, R80 ;  /* 0x000000161050723c */ /* 0x040fe20000041850 */
[----:B------:R-:W1:Y:S02]  /*e260*/  LDSM.16.MT88.4 R20, [R148+0x800] ;  /* 0x000800009414783b */ /* 0x000e640000004200 */
[C---:B------:R-:W-:Y:S02]  /*e270*/  FMUL.FTZ R87, R3.reuse, R87 ;  /* 0x0000005703577220 */ /* 0x040fe40000410000 */
[--C-:B------:R-:W-:Y:S02]  /*e280*/  FFMA.FTZ R165, R168, c[0x0][0x2d0], -R145.reuse ;  /* 0x0000b400a8a57a23 */ /* 0x100fe40000010891 */
[--C-:B------:R-:W-:Y:S02]  /*e290*/  FFMA.FTZ R168, R138, c[0x0][0x2d0], -R145.reuse ;  /* 0x0000b4008aa87a23 */ /* 0x100fe40000010891 */
[----:B------:R-:W-:Y:S01]  /*e2a0*/  LDSM.16.MT88.4 R136, [R13+0x2800] ;  /* 0x002800000d88783b */ /* 0x000fe20000004200 */
[C---:B--2---:R-:W-:Y:S01]  /*e2b0*/  HMMA.16816.F32.BF16 R84, R16.reuse, R24, R84 ;  /* 0x000000181054723c */ /* 0x044fe20000041854 */
[----:B------:R-:W-:Y:S02]  /*e2c0*/  MUFU.EX2 R165, R165 ;  /* 0x000000a500a57308 */ /* 0x000fe40000000800 */
[C---:B------:R-:W-:Y:S02]  /*e2d0*/  FMUL.FTZ R88, R12.reuse, R88 ;  /* 0x000000580c587220 */ /* 0x040fe40000410000 */
[C---:B------:R-:W-:Y:S02]  /*e2e0*/  FMUL.FTZ R89, R12.reuse, R89 ;  /* 0x000000590c597220 */ /* 0x040fe40000410000 */
[C---:B------:R-:W-:Y:S02]  /*e2f0*/  FMUL.FTZ R90, R3.reuse, R90 ;  /* 0x0000005a035a7220 */ /* 0x040fe40000410000 */
[C---:B------:R-:W-:Y:S02]  /*e300*/  FMUL.FTZ R91, R3.reuse, R91 ;  /* 0x0000005b035b7220 */ /* 0x040fe40000410000 */
[----:B------:R-:W2:Y:S01]  /*e310*/  MUFU.EX2 R168, R168 ;  /* 0x000000a800a87308 */ /* 0x000ea20000000800 */
[C---:B------:R-:W-:Y:S02]  /*e320*/  FMUL.FTZ R92, R12.reuse, R92 ;  /* 0x0000005c0c5c7220 */ /* 0x040fe40000410000 */
[C---:B------:R-:W-:Y:S02]  /*e330*/  FMUL.FTZ R93, R12.reuse, R93 ;  /* 0x0000005d0c5d7220 */ /* 0x040fe40000410000 */
[C---:B------:R-:W-:Y:S01]  /*e340*/  HMMA.16816.F32.BF16 R88, R16.reuse, R26, R88 ;  /* 0x0000001a1058723c */ /* 0x040fe20000041858 */
[----:B------:R-:W1:Y:S02]  /*e350*/  LDSM.16.MT88.4 R24, [R14+0x800] ;  /* 0x000800000e18783b */ /* 0x000e640000004200 */
[C---:B------:R-:W-:Y:S02]  /*e360*/  FMUL.FTZ R94, R3.reuse, R94 ;  /* 0x0000005e035e7220 */ /* 0x040fe40000410000 */
[C---:B------:R-:W-:Y:S02]  /*e370*/  FMUL.FTZ R95, R3.reuse, R95 ;  /* 0x0000005f035f7220 */ /* 0x040fe40000410000 */
[C---:B------:R-:W-:Y:S02]  /*e380*/  FMUL.FTZ R96, R12.reuse, R96 ;  /* 0x000000600c607220 */ /* 0x040fe40000410000 */
[----:B------:R-:W-:Y:S03]  /*e390*/  FMUL.FTZ R97, R12, R97 ;  /* 0x000000610c617220 */ /* 0x000fe60000410000 */
[C---:B-----5:R-:W-:Y:S03]  /*e3a0*/  HMMA.16816.F32.BF16 R92, R16.reuse, R28, R92 ;  /* 0x0000001c105c723c */ /* 0x060fe6000004185c */
[C---:B------:R-:W-:Y:S02]  /*e3b0*/  FMUL.FTZ R98, R3.reuse, R98 ;  /* 0x0000006203627220 */ /* 0x040fe40000410000 */
[----:B------:R-:W-:Y:S02]  /*e3c0*/  FMUL.FTZ R99, R3, R99 ;  /* 0x0000006303637220 */ /* 0x000fe40000410000 */
[--C-:B------:R-:W-:Y:S02]  /*e3d0*/  FFMA.FTZ R173, R174, c[0x0][0x2d0], -R145.reuse ;  /* 0x0000b400aead7a23 */ /* 0x100fe40000010891 */
[--C-:B------:R-:W-:Y:S02]  /*e3e0*/  FFMA.FTZ R174, R142, c[0x0][0x2d0], -R145.reuse ;  /* 0x0000b4008eae7a23 */ /* 0x100fe40000010891 */
[----:B------:R-:W-:Y:S01]  /*e3f0*/  LDSM.16.MT88.4 R140, [R13+0x3000] ;  /* 0x003000000d8c783b */ /* 0x000fe20000004200 */
[----:B------:R-:W-:Y:S01]  /*e400*/  HMMA.16816.F32.BF16 R96, R16, R30, R96 ;  /* 0x0000001e1060723c */ /* 0x000fe20000041860 */
[----:B------:R-:W-:Y:S02]  /*e410*/  MUFU.EX2 R173, R173 ;  /* 0x000000ad00ad7308 */ /* 0x000fe40000000800 */
[--C-:B------:R-:W-:Y:S02]  /*e420*/  FFMA.FTZ R172, R172, c[0x0][0x2d0], -R145.reuse ;  /* 0x0000b400acac7a23 */ /* 0x100fe40000010891 */
[--C-:B------:R-:W-:Y:S02]  /*e430*/  FFMA.FTZ R190, R159, c[0x0][0x2d0], -R162.reuse ;  /* 0x0000b4009fbe7a23 */ /* 0x100fe400000108a2 */
[----:B---3--:R-:W-:Y:S01]  /*e440*/  F2FP.BF16.PACK_AB R16, R164, R133 ;  /* 0x00000085a410723e */ /* 0x008fe200000010ff */
[----:B------:R-:W3:Y:S01]  /*e450*/  LDSM.16.MT88.4 R28, [R14+0x2800] ;  /* 0x002800000e1c783b */ /* 0x000ee20000004200 */
[----:B----4-:R-:W-:Y:S02]  /*e460*/  F2FP.BF16.PACK_AB R18, R166, R163 ;  /* 0x000000a3a612723e */ /* 0x010fe400000010ff */
[----:B------:R-:W4:Y:S01]  /*e470*/  MUFU.EX2 R172, R172 ;  /* 0x000000ac00ac7308 */ /* 0x000f220000000800 */
[----:B--2---:R-:W-:Y:S01]  /*e480*/  F2FP.BF16.PACK_AB R17, R168, R165 ;  /* 0x000000a5a811723e */ /* 0x004fe200000010ff */
[--C-:B------:R-:W-:Y:S01]  /*e490*/  FFMA.FTZ R157, R157, c[0x0][0x2d0], -R162.reuse ;  /* 0x0000b4009d9d7a23 */ /* 0x100fe200000108a2 */
[----:B------:R-:W-:Y:S01]  /*e4a0*/  F2FP.BF16.PACK_AB R19, R170, R167 ;  /* 0x000000a7aa13723e */ /* 0x000fe200000010ff */
[----:B------:R-:W-:Y:S02]  /*e4b0*/  FFMA.FTZ R162, R147, c[0x0][0x2d0], -R162 ;  /* 0x0000b40093a27a23 */ /* 0x000fe400000108a2 */
[--C-:B------:R-:W-:Y:S02]  /*e4c0*/  FFMA.FTZ R159, R160, c[0x0][0x2d0], -R145.reuse ;  /* 0x0000b400a09f7a23 */ /* 0x100fe40000010891 */
[--C-:B------:R-:W-:Y:S02]  /*e4d0*/  FFMA.FTZ R160, R146, c[0x0][0x2d0], -R145.reuse ;  /* 0x0000b40092a07a23 */ /* 0x100fe40000010891 */
[C---:B-1----:R-:W-:Y:S01]  /*e4e0*/  HMMA.16816.F32.BF16 R4, R16.reuse, R20, R4 ;  /* 0x000000141004723c */ /* 0x042fe20000041804 */
[----:B------:R-:W1:Y:S02]  /*e4f0*/  MUFU.EX2 R174, R174 ;  /* 0x000000ae00ae7308 */ /* 0x000e640000000800 */
[--C-:B------:R-:W-:Y:S02]  /*e500*/  FFMA.FTZ R158, R158, c[0x0][0x2d0], -R145.reuse ;  /* 0x0000b4009e9e7a23 */ /* 0x100fe40000010891 */
[----:B------:R-:W-:Y:S02]  /*e510*/  FFMA.FTZ R145, R144, c[0x0][0x2d0], -R145 ;  /* 0x0000b40090917a23 */ /* 0x000fe40000010891 */
[----:B------:R-:W-:Y:S01]  /*e520*/  FFMA.FTZ R155, R12, R239, R155 ;  /* 0x000000ef0c9b7223 */ /* 0x000fe2000001009b */
[C---:B------:R-:W-:Y:S01]  /*e530*/  HMMA.16816.F32.BF16 R8, R16.reuse, R22, R8 ;  /* 0x000000161008723c */ /* 0x040fe20000041808 */
[----:B------:R-:W2:Y:S02]  /*e540*/  LDSM.16.MT88.4 R20, [R15+0x2800] ;  /* 0x002800000f14783b */ /* 0x000ea40000004200 */
[----:B------:R5:W-:Y:S01]  /*e550*/  MUFU.EX2 R177, R145 ;  /* 0x0000009100b17308 */ /* 0x000be20000000800 */
[----:B------:R-:W-:Y:S02]  /*e560*/  FFMA.FTZ R154, R3, R238, R154 ;  /* 0x000000ee039a7223 */ /* 0x000fe4000001009a */
[----:B------:R-:W-:Y:S02]  /*e570*/  FADD.FTZ R150, R150, R155 ;  /* 0x0000009b96967221 */ /* 0x000fe40000010000 */
[C---:B------:R-:W-:Y:S04]  /*e580*/  HMMA.16816.F32.BF16 R100, R16.reuse, R32, R100 ;  /* 0x000000201064723c */ /* 0x040fe80000041864 */
[----:B------:R-:W-:Y:S01]  /*e590*/  FADD.FTZ R154, R153, R154 ;  /* 0x0000009a999a7221 */ /* 0x000fe20000010000 */
[----:B------:R-:W1:Y:S01]  /*e5a0*/  MUFU.EX2 R190, R190 ;  /* 0x000000be00be7308 */ /* 0x000e620000000800 */
[----:B------:R-:W-:Y:S02]  /*e5b0*/  FADD.FTZ R149, R149, R150 ;  /* 0x0000009695957221 */ /* 0x000fe40000010000 */
[C---:B------:R-:W-:Y:S01]  /*e5c0*/  HMMA.16816.F32.BF16 R104, R16.reuse, R34, R104 ;  /* 0x000000221068723c */ /* 0x040fe20000041868 */
[----:B------:R-:W-:Y:S03]  /*e5d0*/  LDSM.16.MT88.4 R32, [R13+0x4800] ;  /* 0x004800000d20783b */ /* 0x000fe60000004200 */
[----:B------:R-:W-:Y:S02]  /*e5e0*/  FADD.FTZ R151, R151, R154 ;  /* 0x0000009a97977221 */ /* 0x000fe40000010000 */
[----:B------:R-:W-:Y:S01]  /*e5f0*/  FADD.FTZ R152, R152, R149 ;  /* 0x0000009598987221 */ /* 0x000fe20000010000 */
[----:B------:R-:W-:Y:S01]  /*e600*/  MUFU.EX2 R157, R157 ;  /* 0x0000009d009d7308 */ /* 0x000fe20000000800 */
[C---:B------:R-:W-:Y:S01]  /*e610*/  HMMA.16816.F32.BF16 R108, R16.reuse, R24, R108 ;  /* 0x00000018106c723c */ /* 0x040fe2000004186c */
[----:B-----5:R-:W-:Y:S03]  /*e620*/  LDSM.16.MT88.4 R144, [R14+0x3800] ;  /* 0x003800000e90783b */ /* 0x020fe60000004200 */
[----:B------:R-:W-:Y:S02]  /*e630*/  FADD.FTZ R156, R156, R151 ;  /* 0x000000979c9c7221 */ /* 0x000fe40000010000 */
[----:B------:R-:W-:Y:S02]  /*e640*/  FADD.FTZ R133, R133, R152 ;  /* 0x0000009885857221 */ /* 0x000fe40000010000 */
[C---:B------:R-:W-:Y:S01]  /*e650*/  HMMA.16816.F32.BF16 R112, R16.reuse, R26, R112 ;  /* 0x0000001a1070723c */ /* 0x040fe20000041870 */
[----:B------:R-:W5:Y:S01]  /*e660*/  MUFU.EX2 R162, R162 ;  /* 0x000000a200a27308 */ /* 0x000f620000000800 */
[----:B------:R-:W1:Y:S02]  /*e670*/  LDSM.16.MT88.4 R24, [R148+0x4800] ;  /* 0x004800009418783b */ /* 0x000e640000004200 */
[----:B------:R-:W-:Y:S02]  /*e680*/  FADD.FTZ R165, R165, R156 ;  /* 0x0000009ca5a57221 */ /* 0x000fe40000010000 */
[----:B------:R-:W-:Y:S02]  /*e690*/  FADD.FTZ R164, R164, R133 ;  /* 0x00000085a4a47221 */ /* 0x000fe40000010000 */
[C---:B------:R-:W-:Y:S03]  /*e6a0*/  HMMA.16816.F32.BF16 R116, R16.reuse, R124, R116 ;  /* 0x0000007c1074723c */ /* 0x040fe60000041874 */
[----:B------:R-:W-:Y:S01]  /*e6b0*/  MUFU.EX2 R159, R159 ;  /* 0x0000009f009f7308 */ /* 0x000fe20000000800 */
[----:B------:R-:W-:Y:S02]  /*e6c0*/  FADD.FTZ R168, R168, R165 ;  /* 0x000000a5a8a87221 */ /* 0x000fe40000010000 */
[----:B------:R-:W-:Y:S02]  /*e6d0*/  FADD.FTZ R163, R163, R164 ;  /* 0x000000a4a3a37221 */ /* 0x000fe40000010000 */
[C---:B------:R-:W-:Y:S01]  /*e6e0*/  HMMA.16816.F32.BF16 R120, R16.reuse, R126, R120 ;  /* 0x0000007e1078723c */ /* 0x040fe20000041878 */
[----:B------:R-:W-:Y:S03]  /*e6f0*/  LDSM.16.MT88.4 R124, [R13+0x1000] ;  /* 0x001000000d7c783b */ /* 0x000fe60000004200 */
[----:B------:R-:W-:Y:S01]  /*e700*/  FADD.FTZ R167, R167, R168 ;  /* 0x000000a8a7a77221 */ /* 0x000fe20000010000 */
[----:B------:R-:W1:Y:S01]  /*e710*/  MUFU.EX2 R158, R158 ;  /* 0x0000009e009e7308 */ /* 0x000e620000000800 */
[----:B------:R-:W-:Y:S02]  /*e720*/  FADD.FTZ R166, R166, R163 ;  /* 0x000000a3a6a67221 */ /* 0x000fe40000010000 */
[C---:B------:R-:W-:Y:S04]  /*e730*/  HMMA.16816.F32.BF16 R36, R16.reuse, R128, R36 ;  /* 0x000000801024723c */ /* 0x040fe80000041824 */
[----:B------:R-:W-:Y:S03]  /*e740*/  FADD.FTZ R170, R170, R167 ;  /* 0x000000a7aaaa7221 */ /* 0x000fe60000010000 */
[----:B------:R-:W1:Y:S01]  /*e750*/  MUFU.EX2 R160, R160 ;  /* 0x000000a000a07308 */ /* 0x000e620000000800 */
[C---:B------:R-:W-:Y:S01]  /*e760*/  HMMA.16816.F32.BF16 R40, R16.reuse, R130, R40 ;  /* 0x000000821028723c */ /* 0x040fe20000041828 */
[----:B------:R-:W-:Y:S07]  /*e770*/  LDSM.16.MT88.4 R128, [R14+0x1000] ;  /* 0x001000000e80783b */ /* 0x000fee0000004200 */
[C---:B------:R-:W-:Y:S08]  /*e780*/  HMMA.16816.F32.BF16 R44, R16.reuse, R136, R44 ;  /* 0x00000088102c723c */ /* 0x040ff0000004182c */
[C---:B------:R-:W-:Y:S01]  /*e790*/  HMMA.16816.F32.BF16 R48, R16.reuse, R138, R48 ;  /* 0x0000008a1030723c */ /* 0x040fe20000041830 */
[----:B------:R-:W-:Y:S07]  /*e7a0*/  LDSM.16.MT88.4 R136, [R148+0x3000] ;  /* 0x003000009488783b */ /* 0x000fee0000004200 */
        /* <DEDUP_REMOVED lines=18> */
[----:B------:R-:W-:Y:S01]  /*e8d0*/  F2FP.BF16.PACK_AB R16, R176, R171 ;  /* 0x000000abb010723e */ /* 0x000fe200000010ff */
        /* <DEDUP_REMOVED lines=33> */
[C---:B----4-:R-:W-:Y:S08]  /*eaf0*/  HMMA.16816.F32.BF16 R76, R16.reuse, R32, R76 ;  /* 0x00000020104c723c */ /* 0x050ff0000004184c */
[C---:B------:R-:W-:Y:S01]  /*eb00*/  HMMA.16816.F32.BF16 R80, R16.reuse, R34, R80 ;  /* 0x000000221050723c */ /* 0x040fe20000041850 */
[----:B------:R-:W4:Y:S07]  /*eb10*/  LDSM.16.MT88.4 R32, [R14+0x1800] ;  /* 0x001800000e20783b */ /* 0x000f2e0000004200 */
[C---:B---3--:R-:W-:Y:S08]  /*eb20*/  HMMA.16816.F32.BF16 R84, R16.reuse, R28, R84 ;  /* 0x0000001c1054723c */ /* 0x048ff00000041854 */
[C---:B------:R-:W-:Y:S01]  /*eb30*/  HMMA.16816.F32.BF16 R88, R16.reuse, R30, R88 ;  /* 0x0000001e1058723c */ /* 0x040fe20000041858 */
[----:B------:R-:W3:Y:S07]  /*eb40*/  LDSM.16.MT88.4 R28, [R15+0x1800] ;  /* 0x001800000f1c783b */ /* 0x000eee0000004200 */
[C---:B--2---:R-:W-:Y:S08]  /*eb50*/  HMMA.16816.F32.BF16 R92, R16.reuse, R20, R92 ;  /* 0x00000014105c723c */ /* 0x044ff0000004185c */
[----:B------:R-:W-:Y:S01]  /*eb60*/  HMMA.16816.F32.BF16 R96, R16, R22, R96 ;  /* 0x000000161060723c */ /* 0x000fe20000041860 */
[----:B------:R2:W-:Y:S06]  /*eb70*/  LDSM.16.MT88.4 R20, [R13+0x5800] ;  /* 0x005800000d14783b */ /* 0x0005ec0000004200 */
[----:B------:R-:W-:Y:S01]  /*eb80*/  F2FP.BF16.PACK_AB R16, R190, R161 ;  /* 0x000000a1be10723e */ /* 0x000fe200000010ff */
[----:B------:R-:W-:Y:S01]  /*eb90*/  FADD.FTZ R161, R161, R178 ;  /* 0x000000b2a1a17221 */ /* 0x000fe20000010000 */
[----:B-----5:R-:W-:Y:S03]  /*eba0*/  F2FP.BF16.PACK_AB R18, R162, R157 ;  /* 0x0000009da212723e */ /* 0x020fe600000010ff */
        /* <DEDUP_REMOVED lines=8> */
[----:B------:R-:W5:Y:S07]  /*ec30*/  LDSM.16.MT88.4 R8, [R148+0x5800] ;  /* 0x005800009408783b */ /* 0x000f6e0000004200 */
[C---:B-1----:R-:W-:Y:S07]  /*ec40*/  HMMA.16816.F32.BF16 R100, R16.reuse, R24, R100 ;  /* 0x000000181064723c */ /* 0x042fee0000041864 */
[----:B------:R-:W-:Y:S01]  /*ec50*/  IADD3 R25, R241, -0x2, RZ ;  /* 0xfffffffef1197810 */ /* 0x000fe20007ffe0ff */
[C---:B------:R-:W-:Y:S03]  /*ec60*/  HMMA.16816.F32.BF16 R104, R16.reuse, R26, R104 ;  /* 0x0000001a1068723c */ /* 0x040fe60000041868 */
[C---:B------:R-:W-:Y:S05]  /*ec70*/  ISETP.GE.AND P6, PT, R25.reuse, R230, PT ;  /* 0x000000e61900720c */ /* 0x040fea0003fc6270 */
[C---:B----4-:R-:W-:Y:S08]  /*ec80*/  HMMA.16816.F32.BF16 R108, R16.reuse, R32, R108 ;  /* 0x00000020106c723c */ /* 0x050ff0000004186c */
[C---:B------:R-:W-:Y:S04]  /*ec90*/  HMMA.16816.F32.BF16 R112, R16.reuse, R34, R112 ;  /* 0x000000221070723c */ /* 0x040fe80000041870 */
[C---:B--2---:R-:W-:Y:S04]  /*eca0*/  @P6 IMAD.WIDE.U32 R12, R25.reuse, c[0x0][0x1e0], RZ ;  /* 0x00007800190c6a25 */ /* 0x044fe800078e00ff */
[C---:B---3--:R-:W-:Y:S04]  /*ecb0*/  HMMA.16816.F32.BF16 R116, R16.reuse, R28, R116 ;  /* 0x0000001c1074723c */ /* 0x048fe80000041874 */
[----:B------:R-:W-:Y:S04]  /*ecc0*/  @P6 SHF.L.U32 R3, R12, 0x6, RZ ;  /* 0x000000060c036819 */ /* 0x000fe800000006ff */
[C---:B------:R-:W-:Y:S08]  /*ecd0*/  HMMA.16816.F32.BF16 R120, R16.reuse, R30, R120 ;  /* 0x0000001e1078723c */ /* 0x040ff00000041878 */
[C---:B------:R-:W-:Y:S08]  /*ece0*/  HMMA.16816.F32.BF16 R36, R16.reuse, R136, R36 ;  /* 0x000000881024723c */ /* 0x040ff00000041824 */
[C---:B------:R-:W-:Y:S08]  /*ecf0*/  HMMA.16816.F32.BF16 R40, R16.reuse, R138, R40 ;  /* 0x0000008a1028723c */ /* 0x040ff00000041828 */
[C---:B------:R-:W-:Y:S08]  /*ed00*/  HMMA.16816.F32.BF16 R44, R16.reuse, R140, R44 ;  /* 0x0000008c102c723c */ /* 0x040ff0000004182c */
[C---:B------:R-:W-:Y:S08]  /*ed10*/  HMMA.16816.F32.BF16 R48, R16.reuse, R142, R48 ;  /* 0x0000008e1030723c */ /* 0x040ff00000041830 */
[C---:B------:R-:W-:Y:S08]  /*ed20*/  HMMA.16816.F32.BF16 R52, R16.reuse, R144, R52 ;  /* 0x000000901034723c */ /* 0x040ff00000041834 */
[C---:B------:R-:W-:Y:S08]  /*ed30*/  HMMA.16816.F32.BF16 R56, R16.reuse, R146, R56 ;  /* 0x000000921038723c */ /* 0x040ff00000041838 */
[C---:B-----5:R-:W-:Y:S08]  /*ed40*/  HMMA.16816.F32.BF16 R60, R16.reuse, R4, R60 ;  /* 0x00000004103c723c */ /* 0x060ff0000004183c */
[C---:B------:R-:W-:Y:S01]  /*ed50*/  HMMA.16816.F32.BF16 R64, R16.reuse, R6, R64 ;  /* 0x000000061040723c */ /* 0x040fe20000041840 */
[----:B------:R1:W2:Y:S07]  /*ed60*/  LDSM.16.MT88.4 R4, [R14+0x5800] ;  /* 0x005800000e04783b */ /* 0x0002ae0000004200 */
[C---:B------:R-:W-:Y:S07]  /*ed70*/  HMMA.16816.F32.BF16 R68, R16.reuse, R8, R68 ;  /* 0x000000081044723c */ /* 0x040fee0000041844 */
[----:B------:R-:W-:Y:S01]  /*ed80*/  @P6 SHF.R.S32.HI R8, RZ, 0x1f, R25 ;  /* 0x0000001fff086819 */ /* 0x000fe20000011419 */
[C---:B------:R-:W-:Y:S04]  /*ed90*/  HMMA.16816.F32.BF16 R72, R16.reuse, R10, R72 ;  /* 0x0000000a1048723c */ /* 0x040fe80000041848 */
[----:B------:R-:W-:Y:S04]  /*eda0*/  @P6 IMAD R8, R8, c[0x0][0x1e0], RZ ;  /* 0x0000780008086a24 */ /* 0x000fe800078e02ff */
[C---:B------:R-:W-:Y:S04]  /*edb0*/  HMMA.16816.F32.BF16 R76, R16.reuse, R20, R76 ;  /* 0x00000014104c723c */ /* 0x040fe8000004184c */
[----:B------:R-:W-:Y:S01]  /*edc0*/  @P6 IMAD R8, R25, c[0x0][0x1e4], R8 ;  /* 0x0000790019086a24 */ /* 0x000fe200078e0208 */
[----:B-1----:R-:W-:Y:S02]  /*edd0*/  @P6 IADD3 R14, P5, R3, R236, RZ ;  /* 0x000000ec030e6210 */ /* 0x002fe40007fbe0ff */
[----:B------:R-:W-:Y:S01]  /*ede0*/  @P6 MOV R21, c[0x0][0x1e4] ;  /* 0x0000790000156a02 */ /* 0x000fe20000000f00 */
[C---:B------:R-:W-:Y:S04]  /*edf0*/  HMMA.16816.F32.BF16 R80, R16.reuse, R22, R80 ;  /* 0x000000161050723c */ /* 0x040fe80000041850 */
[----:B------:R-:W-:Y:S02]  /*ee00*/  @P6 IADD3 R13, R13, R8, RZ ;  /* 0x000000080d0d6210 */ /* 0x000fe40007ffe0ff */
[----:B------:R-:W1:Y:S01]  /*ee10*/  LDSM.16.MT88.4 R8, [R15+0x5800] ;  /* 0x005800000f08783b */ /* 0x000e620000004200 */
[----:B------:R-:W-:Y:S02]  /*ee20*/  @P6 LEA R20, P4, R14, c[0x0][0x1c8], 0x1 ;  /* 0x000072000e146a11 */ /* 0x000fe400078808ff */
[----:B------:R-:W-:Y:S01]  /*ee30*/  @P6 SHF.L.U64.HI R12, R12, 0x6, R13 ;  /* 0x000000060c0c6819 */ /* 0x000fe2000001020d */
[C---:B--2---:R-:W-:Y:S02]  /*ee40*/  HMMA.16816.F32.BF16 R84, R16.reuse, R4, R84 ;  /* 0x000000041054723c */ /* 0x044fe40000041854 */
[----:B------:R-:W-:Y:S04]  /*ee50*/  @P6 MOV R13, c[0x0][0x1e0] ;  /* 0x00007800000d6a02 */ /* 0x000fe80000000f00 */
[C---:B------:R-:W-:Y:S02]  /*ee60*/  @P6 LEA R23, P0, R13.reuse, R3, 0x5 ;  /* 0x000000030d176211 */ /* 0x040fe400078028ff */
[-C--:B------:R-:W-:Y:S01]  /*ee70*/  @P6 IADD3.X R3, R12, R229.reuse, RZ, P5, !PT ;  /* 0x000000e50c036210 */ /* 0x080fe20002ffe4ff */
[C---:B------:R-:W-:Y:S03]  /*ee80*/  HMMA.16816.F32.BF16 R88, R16.reuse, R6, R88 ;  /* 0x000000061058723c */ /* 0x040fe60000041858 */
[----:B------:R-:W-:Y:S01]  /*ee90*/  @P6 LEA.HI.X R12, R13, R12, R21, 0x5, P0 ;  /* 0x0000000c0d0c6211 */ /* 0x000fe200000f2c15 */
[----:B------:R-:W-:Y:S01]  /*eea0*/  FADD.FTZ R13, R173, R170 ;  /* 0x000000aaad0d7221 */ /* 0x000fe20000010000 */
[----:B------:R-:W-:Y:S01]  /*eeb0*/  @P6 LEA.HI.X R21, R14, c[0x0][0x1cc], R3, 0x1, P4 ;  /* 0x000073000e156a11 */ /* 0x000fe200020f0c03 */
[----:B------:R-:W-:Y:S01]  /*eec0*/  @P6 IMAD R3, R233, 0x6000, R206 ;  /* 0x00006000e9036824 */ /* 0x000fe200078e02ce */
[----:B------:R-:W-:Y:S01]  /*eed0*/  @P6 ISETP.GE.AND P4, PT, R218, c[0x0][0x1d4], PT ;  /* 0x00007500da006a0c */ /* 0x000fe20003f86270 */
[----:B------:R-:W-:Y:S01]  /*eee0*/  FADD.FTZ R13, R172, R13 ;  /* 0x0000000dac0d7221 */ /* 0x000fe20000010000 */
[----:B------:R-:W-:Y:S03]  /*eef0*/  @P6 ISETP.GE.AND P0, PT, R204, c[0x0][0x1d4], PT ;  /* 0x00007500cc006a0c */ /* 0x000fe60003f06270 */
[----:B------:R-:W-:Y:S01]  /*ef00*/  @P6 IADD3 R23, P5, R23, R236, RZ ;  /* 0x000000ec17176210 */ /* 0x000fe20007fbe0ff */
[----:B------:R-:W-:Y:S03]  /*ef10*/  FADD.FTZ R174, R174, R13 ;  /* 0x0000000daeae7221 */ /* 0x000fe60000010000 */
[----:B------:R-:W-:Y:S01]  /*ef20*/  @P6 IADD3.X R12, R12, R229, RZ, P5, !PT ;  /* 0x000000e50c0c6210 */ /* 0x000fe20002ffe4ff */
[----:B------:R-:W-:Y:S01]  /*ef30*/  FADD.FTZ R174, R175, R174 ;  /* 0x000000aeafae7221 */ /* 0x000fe20000010000 */
[----:B------:R-:W-:Y:S02]  /*ef40*/  @P6 LEA R4, P5, R23, c[0x0][0x1c8], 0x1 ;  /* 0x0000720017046a11 */ /* 0x000fe400078a08ff */
[----:B------:R-:W-:Y:S01]  /*ef50*/  @!PT LDS RZ, [RZ] ;  /* 0x00000000fffff984 */ /* 0x000fe20000000800 */
[----:B------:R-:W-:Y:S01]  /*ef60*/  @!PT LDS RZ, [RZ] ;  /* 0x00000000fffff984 */ /* 0x000fe20000000800 */
[----:B------:R-:W-:Y:S01]  /*ef70*/  @!PT LDS RZ, [RZ] ;  /* 0x00000000fffff984 */ /* 0x000fe20000000800 */
[----:B------:R2:W-:Y:S01]  /*ef80*/  @P6 LDGSTS.E.BYPASS.LTC128B.128 [R3], [R20.64], !P4 ;  /* 0x0000000014036fae */ /* 0x0005e2000e101d48 */
[----:B------:R-:W-:Y:S01]  /*ef90*/  FADD.FTZ R159, R159, R174 ;  /* 0x000000ae9f9f7221 */ /* 0x000fe20000010000 */
[----:B------:R-:W-:Y:S03]  /*efa0*/  @P6 LEA.HI.X R5, R23, c[0x0][0x1cc], R12, 0x1, P5 ;  /* 0x0000730017056a11 */ /* 0x000fe600028f0c0c */
[----:B------:R-:W-:Y:S01]  /*efb0*/  FADD.FTZ R159, R158, R159 ;  /* 0x0000009f9e9f7221 */ /* 0x000fe20000010000 */
[C---:B-1----:R-:W-:Y:S02]  /*efc0*/  HMMA.16816.F32.BF16 R92, R16.reuse, R8, R92 ;  /* 0x00000008105c723c */ /* 0x042fe4000004185c */
[----:B------:R2:W-:Y:S01]  /*efd0*/  @P6 LDGSTS.E.BYPASS.LTC128B.128 [R3+0x2000], [R20.64+0x80], !P0 ;  /* 0x0200008014036fae */ /* 0x0005e2000c101d48 */
[----:B------:R-:W-:Y:S04]  /*efe0*/  FADD.FTZ R160, R160, R159 ;  /* 0x0000009fa0a07221 */ /* 0x000fe80000010000 */
[----:B------:R-:W-:Y:S01]  /*eff0*/  FADD.FTZ R238, R177, R160 ;  /* 0x000000a0b1ee7221 */ /* 0x000fe20000010000 */
[----:B------:R-:W-:Y:S02]  /*f000*/  HMMA.16816.F32.BF16 R96, R16, R10, R96 ;  /* 0x0000000a1060723c */ /* 0x000fe40000041860 */
[----:B------:R2:W-:Y:S08]  /*f010*/  @P6 LDGSTS.E.BYPASS.LTC128B.128 [R3+0x4000], [R20.64+0x100], !P3 ;  /* 0x0400010014036fae */ /* 0x0005f0000d901d48 */
[----:B------:R2:W-:Y:S01]  /*f020*/  @P6 LDGSTS.E.BYPASS.LTC128B.128 [R3+0x1000], [R4.64], !P4 ;  /* 0x0100000004036fae */ /* 0x0005e2000e101d48 */
[C---:B------:R-:W-:Y:S02]  /*f030*/  ISETP.GE.AND P4, PT, R134.reuse, 0x1, PT ;  /* 0x000000018600780c */ /* 0x040fe40003f86270 */
[----:B------:R-:W-:Y:S04]  /*f040*/  IADD3 R134, R134, 0x1, RZ ;  /* 0x0000000186867810 */ /* 0x000fe80007ffe0ff */
[----:B------:R-:W-:Y:S01]  /*f050*/  SEL R134, R134, RZ, !P4 ;  /* 0x000000ff86867207 */ /* 0x000fe20006000000 */
[----:B------:R2:W-:Y:S01]  /*f060*/  @P6 LDGSTS.E.BYPASS.LTC128B.128 [R3+0x3000], [R4.64+0x80], !P0 ;  /* 0x0300008004036fae */ /* 0x0005e2000c101d48 */
[----:B------:R-:W-:Y:S02]  /*f070*/  ISETP.GE.AND P0, PT, R230, R241, PT ;  /* 0x000000f1e600720c */ /* 0x000fe40003f06270 */
[----:B------:R-:W-:Y:S05]  /*f080*/  IADD3 R241, R241, -0x1, RZ ;  /* 0xfffffffff1f17810 */ /* 0x000fea0007ffe0ff */
[----:B------:R2:W-:Y:S08]  /*f090*/  @P6 LDGSTS.E.BYPASS.LTC128B.128 [R3+0x5000], [R4.64+0x100], !P3 ;  /* 0x0500010004036fae */ /* 0x0005f0000d901d48 */
[----:B------:R-:W0:Y:S01]  /*f0a0*/  LDGDEPBAR ;  /* 0x00000000000079af */ /* 0x000e220000000000 */
[----:B--2---:R-:W-:Y:S01]  /*f0b0*/  MOV R3, R0 ;  /* 0x0000000000037202 */ /* 0x004fe20000000f00 */
[----:B------:R-:W-:-:S06]  /*f0c0*/  @!P0 BRA `(.L_x_1698) ;  /* 0xffffccd000008947 */ /* 0x000fcc000383ffff */
.L_x_1689:
[----:B------:R-:W-:Y:S02]  /*f0d0*/  MOV R4, 0x1f ;  /* 0x0000001f00047802 */ /* 0x000fe40000000f00 */
[----:B------:R-:W-:Y:S01]  /*f0e0*/  MOV R3, 0xffffffff ;  /* 0xffffffff00037802 */ /* 0x000fe20000000f00 */
[----:B------:R-:W-:Y:S05]  /*f0f0*/  BRA.DIV ~URZ, `(.L_x_1699) ;  /* 0x00004f327f007947 */ /* 0x000fea000b800000 */
[----:B------:R1:W2:Y:S02]  /*f100*/  SHFL.BFLY PT, R5, R239, 0x2, 0x1f ;  /* 0x0c401f00ef057f89 */ /* 0x0002a400000e0000 */
.L_x_1772:
[----:B--2---:R-:W-:Y:S01]  /*f110*/  FADD.FTZ R10, R5, R239 ;  /* 0x000000ef050a7221 */ /* 0x004fe20000010000 */
[----:B------:R-:W-:Y:S05]  /*f120*/  BRA.DIV ~URZ, `(.L_x_1700) ;  /* 0x00004f527f007947 */ /* 0x000fea000b800000 */
[----:B------:R-:W2:Y:S04]  /*f130*/  SHFL.BFLY PT, R3, R238, 0x2, 0x1f ;  /* 0x0c401f00ee037f89 */ /* 0x000ea800000e0000 */
[----:B------:R-:W3:Y:S01]  /*f140*/  SHFL.BFLY PT, R7, R10, 0x1, 0x1f ;  /* 0x0c201f000a077f89 */ /* 0x000ee200000e0000 */
[----:B--2---:R-:W-:-:S02]  /*f150*/  FADD.FTZ R8, R3, R238 ;  /* 0x000000ee03087221 */ /* 0x004fc40000010000 */
[----:B---3--:R-:W-:-:S03]  /*f160*/  FADD.FTZ R7, R10, R7 ;  /* 0x000000070a077221 */ /* 0x008fc60000010000 */
[----:B------:R2:W3:Y:S04]  /*f170*/  SHFL.BFLY PT, R5, R8, 0x1, 0x1f ;  /* 0x0c201f0008057f89 */ /* 0x0004e800000e0000 */
.L_x_1773:
[----:B---3--:R-:W-:Y:S01]  /*f180*/  FADD.FTZ R5, R5, R8 ;  /* 0x0000000805057221 */ /* 0x008fe20000010000 */
[----:B------:R-:W-:Y:S02]  /*f190*/  FSETP.NE.FTZ.AND P1, PT, R7, RZ, PT ;  /* 0x000000ff0700720b */ /* 0x000fe40003f35000 */
[----:B------:R-:W-:Y:S02]  /*f1a0*/  MOV R6, RZ ;  /* 0x000000ff00067202 */ /* 0x000fe40000000f00 */
[----:B------:R-:W-:Y:S02]  /*f1b0*/  FSETP.NE.FTZ.AND P0, PT, R5, RZ, PT ;  /* 0x000000ff0500720b */ /* 0x000fe40003f15000 */
[----:B------:R-:W-:Y:S02]  /*f1c0*/  MOV R3, RZ ;  /* 0x000000ff00037202 */ /* 0x000fe40000000f00 */
[----:B------:R-:W-:-:S05]  /*f1d0*/  MOV R4, 0xff800000 ;  /* 0xff80000000047802 */ /* 0x000fca0000000f00 */
[----:B------:R-:W3:Y:S01]  /*f1e0*/  @P1 MUFU.LG2 R9, R7 ;  /* 0x0000000700091308 */ /* 0x000ee20000000c00 */
[----:B--2---:R-:W-:-:S05]  /*f1f0*/  @P1 MOV R8, 0x3f317218 ;  /* 0x3f31721800081802 */ /* 0x004fca0000000f00 */
[----:B------:R-:W-:Y:S02]  /*f200*/  @P1 FMUL.FTZ R8, R8, c[0x0][0x2d0] ;  /* 0x0000b40008081a20 */ /* 0x000fe40000410000 */
[----:B------:R2:W4:Y:S08]  /*f210*/  @P1 MUFU.RCP R6, R7 ;  /* 0x0000000700061308 */ /* 0x0005300000001000 */
[----:B------:R-:W-:Y:S01]  /*f220*/  @P0 MUFU.RCP R3, R5 ;  /* 0x0000000500030308 */ /* 0x000fe20000001000 */
[----:B---3--:R-:W-:-:S04]  /*f230*/  @P1 FMUL.FTZ R9, R9, 0.69314718246459960938 ;  /* 0x3f31721809091820 */ /* 0x008fc80000410000 */
[----:B------:R-:W-:Y:S01]  /*f240*/  @P1 FFMA.FTZ R4, R8, R2, R9 ;  /* 0x0000000208041223 */ /* 0x000fe20000010009 */
[----:B------:R-:W-:Y:S02]  /*f250*/  MOV R2, 0xff800000 ;  /* 0xff80000000027802 */ /* 0x000fe40000000f00 */
[----:B------:R-:W3:Y:S01]  /*f260*/  @P0 MUFU.LG2 R5, R5 ;  /* 0x0000000500050308 */ /* 0x000ee20000000c00 */
[----:B--2---:R-:W-:Y:S01]  /*f270*/  @P0 MOV R7, 0x3f317218 ;  /* 0x3f31721800070802 */ /* 0x004fe20000000f00 */
        /* <DEDUP_REMOVED lines=48> */
[----:B---3--:R-:W-:Y:S02]  /*f580*/  @P0 FMUL.FTZ R6, R5, 0.69314718246459960938 ;  /* 0x3f31721805060820 */ /* 0x008fe40000410000 */
[----:B------:R-:W-:Y:S01]  /*f590*/  @P0 FMUL.FTZ R5, R7, c[0x0][0x2d0] ;  /* 0x0000b40007050a20 */ /* 0x000fe20000410000 */
        /* <DEDUP_REMOVED lines=50> */
.L_x_1642:
[----:B------:R-:W-:Y:S01]  /*f8c0*/  LOP3.LUT P0, RZ, R202, 0xff, RZ, 0xc0, !PT ;  /* 0x000000ffcaff7812 */ /* 0x000fe2000780c0ff */
[----:B------:R-:W-:-:S12]  /*f8d0*/  BSSY B0, `(.L_x_1701) ;  /* 0x000000f000007945 */ /* 0x000fd80003800000 */
[----:B------:R-:W-:Y:S05]  /*f8e0*/  @P0 BRA `(.L_x_1702) ;  /* 0x000000d000000947 */ /* 0x000fea0003800000 */
[----:B------:R-:W2:Y:S01]  /*f8f0*/  S2R R3, SR_LANEID ;  /* 0x0000000000037919 */ /* 0x000ea20000000000 */
[----:B------:R-:W-:Y:S01]  /*f900*/  VOTEU.ANY UR4, UPT, PT ;  /* 0x0000000000047886 */ /* 0x000fe200038e0100 */
[----:B------:R-:W-:Y:S01]  /*f910*/  IMAD.MOV.U32 R8, RZ, RZ, c[0x0][0x560] ;  /* 0x00015800ff087624 */ /* 0x000fe200078e00ff */
[----:B------:R-:W2:Y:S01]  /*f920*/  FLO.U32 R6, UR4 ;  /* 0x0000000400067d00 */ /* 0x000ea200080e0000 */
[----:B------:R-:W-:-:S07]  /*f930*/  IMAD.MOV.U32 R9, RZ, RZ, c[0x0][0x564] ;  /* 0x00015900ff097624 */ /* 0x000fce00078e00ff */
[----:B------:R-:W3:Y:S01]  /*f940*/  POPC R5, UR4 ;  /* 0x0000000400057d09 */ /* 0x000ee20008000000 */
[----:B--2---:R-:W-:-:S13]  /*f950*/  ISETP.EQ.U32.AND P0, PT, R6, R3, PT ;  /* 0x000000030600720c */ /* 0x004fda0003f02070 */
[----:B---3--:R-:W2:Y:S04]  /*f960*/  @P0 ATOMG.E.ADD.STRONG.GPU PT, R3, [R8.64], R5 ;  /* 0x00000005080309a8 */ /* 0x008ea800081ee1c8 */
[----:B------:R-:W3:Y:S02]  /*f970*/  S2R R0, SR_LTMASK ;  /* 0x0000000000007919 */ /* 0x000ee40000003900 */
[----:B---3--:R-:W-:-:S04]  /*f980*/  LOP3.LUT R0, R0, UR4, RZ, 0xc0, !PT ;  /* 0x0000000400007c12 */ /* 0x008fc8000f8ec0ff */
[----:B------:R-:W3:Y:S01]  /*f990*/  POPC R192, R0 ;  /* 0x0000000000c07309 */ /* 0x000ee20000000000 */
[----:B--2---:R-:W3:Y:S02]  /*f9a0*/  SHFL.IDX PT, R3, R3, R6, 0x1f ;  /* 0x00001f0603037589 */ /* 0x004ee400000e0000 */
[----:B---3--:R-:W-:-:S05]  /*f9b0*/  IADD3 R192, R3, c[0x0][0xc], R192 ;  /* 0x0000030003c07a10 */ /* 0x008fca0007ffe0c0 */
.L_x_1702:
[----:B------:R-:W-:Y:S05]  /*f9c0*/  BSYNC B0 ;  /* 0x0000000000007941 */ /* 0x000fea0003800000 */
.L_x_1701:
        /* <DEDUP_REMOVED lines=26> */
[----:B------:R1:W-:Y:S04]  /*fb70*/  STS [R222+0x400], R5 ;  /* 0x00040005de007388 */ /* 0x0003e80000000800 */
[----:B------:R1:W-:Y:S04]  /*fb80*/  STS [R222], R7 ;  /* 0x00000007de007388 */ /* 0x0003e80000000800 */
[----:B------:R1:W-:Y:S01]  /*fb90*/  STS [R217], R8 ;  /* 0x00000008d9007388 */ /* 0x0003e20000000800 */
[----:B--2---:R-:W-:-:S03]  /*fba0*/  F2FP.BF16.PACK_AB R0, R109, R108 ;  /* 0x0000006c6d00723e */ /* 0x004fc600000010ff */
[----:B------:R2:W-:Y:S01]  /*fbb0*/  STS [R217+0x400], R6 ;  /* 0x00040006d9007388 */ /* 0x0005e20000000800 */
[----:B---3--:R-:W-:-:S03]  /*fbc0*/  F2FP.BF16.PACK_AB R10, R111, R110 ;  /* 0x0000006e6f0a723e */ /* 0x008fc600000010ff */
[----:B------:R3:W-:Y:S01]  /*fbd0*/  STS [R221], R0 ;  /* 0x00000000dd007388 */ /* 0x0007e20000000800 */
[----:B----4-:R-:W-:-:S03]  /*fbe0*/  F2FP.BF16.PACK_AB R14, R41, R40 ;  /* 0x00000028290e723e */ /* 0x010fc600000010ff */
[----:B------:R4:W-:Y:S01]  /*fbf0*/  STS [R221+0x400], R10 ;  /* 0x0004000add007388 */ /* 0x0009e20000000800 */
[----:B-1----:R-:W-:-:S03]  /*fc00*/  F2FP.BF16.PACK_AB R12, R43, R42 ;  /* 0x0000002a2b0c723e */ /* 0x002fc600000010ff */
[----:B------:R1:W-:Y:S01]  /*fc10*/  STS [R224], R11 ;  /* 0x0000000be0007388 */ /* 0x0003e20000000800 */
[----:B------:R-:W-:-:S03]  /*fc20*/  F2FP.BF16.PACK_AB R5, R119, R118 ;  /* 0x000000767705723e */ /* 0x000fc600000010ff */
[----:B------:R1:W-:Y:S01]  /*fc30*/  STS [R224+0x400], R9 ;  /* 0x00040009e0007388 */ /* 0x0003e20000000800 */
[----:B------:R-:W-:-:S03]  /*fc40*/  F2FP.BF16.PACK_AB R7, R117, R116 ;  /* 0x000000747507723e */ /* 0x000fc600000010ff */
[----:B------:R1:W-:Y:S01]  /*fc50*/  STS [R220+0x400], R5 ;  /* 0x00040005dc007388 */ /* 0x0003e20000000800 */
[----:B------:R-:W-:-:S03]  /*fc60*/  F2FP.BF16.PACK_AB R8, R121, R120 ;  /* 0x000000787908723e */ /* 0x000fc600000010ff */
[----:B------:R1:W-:Y:S01]  /*fc70*/  STS [R220], R7 ;  /* 0x00000007dc007388 */ /* 0x0003e20000000800 */
[----:B--2---:R-:W-:-:S03]  /*fc80*/  F2FP.BF16.PACK_AB R6, R123, R122 ;  /* 0x0000007a7b06723e */ /* 0x004fc600000010ff */
[----:B------:R2:W-:Y:S01]  /*fc90*/  STS [R223], R8 ;  /* 0x00000008df007388 */ /* 0x0005e20000000800 */
[----:B---3--:R-:W-:-:S03]  /*fca0*/  F2FP.BF16.PACK_AB R0, R37, R36 ;  /* 0x000000242500723e */ /* 0x008fc600000010ff */
[----:B------:R3:W-:Y:S01]  /*fcb0*/  STS [R223+0x400], R6 ;  /* 0x00040006df007388 */ /* 0x0007e20000000800 */
[----:B----4-:R-:W-:-:S03]  /*fcc0*/  F2FP.BF16.PACK_AB R10, R39, R38 ;  /* 0x00000026270a723e */ /* 0x010fc600000010ff */
[----:B------:R4:W-:Y:S01]  /*fcd0*/  STS [R213+0x4000], R0 ;  /* 0x00400000d5007388 */ /* 0x0009e20000000800 */
[----:B-1----:R-:W-:-:S03]  /*fce0*/  F2FP.BF16.PACK_AB R11, R57, R56 ;  /* 0x00000038390b723e */ /* 0x002fc600000010ff */
[----:B------:R1:W-:Y:S01]  /*fcf0*/  STS [R213+0x4400], R10 ;  /* 0x0044000ad5007388 */ /* 0x0003e20000000800 */
[----:B------:R-:W-:-:S03]  /*fd00*/  F2FP.BF16.PACK_AB R9, R59, R58 ;  /* 0x0000003a3b09723e */ /* 0x000fc600000010ff */
[----:B------:R1:W-:Y:S01]  /*fd10*/  STS [R205+0x4000], R14 ;  /* 0x0040000ecd007388 */ /* 0x0003e20000000800 */
[----:B------:R-:W-:-:S03]  /*fd20*/  F2FP.BF16.PACK_AB R5, R47, R46 ;  /* 0x0000002e2f05723e */ /* 0x000fc600000010ff */
[----:B------:R1:W-:Y:S01]  /*fd30*/  STS [R205+0x4400], R12 ;  /* 0x0044000ccd007388 */ /* 0x0003e20000000800 */
[----:B------:R-:W-:-:S03]  /*fd40*/  F2FP.BF16.PACK_AB R7, R45, R44 ;  /* 0x0000002c2d07723e */ /* 0x000fc600000010ff */
[----:B------:R1:W-:Y:S01]  /*fd50*/  STS [R222+0x4400], R5 ;  /* 0x00440005de007388 */ /* 0x0003e20000000800 */
[----:B--2---:R-:W-:-:S03]  /*fd60*/  F2FP.BF16.PACK_AB R8, R49, R48 ;  /* 0x000000303108723e */ /* 0x004fc600000010ff */
[----:B------:R2:W-:Y:S01]  /*fd70*/  STS [R222+0x4000], R7 ;  /* 0x00400007de007388 */ /* 0x0005e20000000800 */
        /* <DEDUP_REMOVED lines=23> */
[----:B------:R-:W-:Y:S01]  /*fef0*/  STS [R213+0x8400], R16 ;  /* 0x00840010d5007388 */ /* 0x000fe20000000800 */
[----:B------:R-:W-:-:S03]  /*ff00*/  F2FP.BF16.PACK_AB R9, R77, R76 ;  /* 0x0000004c4d09723e */ /* 0x000fc600000010ff */
[----:B------:R-:W-:Y:S01]  /*ff10*/  STS [R205+0x8000], R14 ;  /* 0x0080000ecd007388 */ /* 0x000fe20000000800 */
        /* <DEDUP_REMOVED lines=9> */
[----:B------:R1:W-:Y:S04]  /*ffb0*/  STS [R217+0x8400], R8 ;  /* 0x00840008d9007388 */ /* 0x0003e80000000800 */
[----:B------:R1:W-:Y:S04]  /*ffc0*/  STS [R221+0x8000], R6 ;  /* 0x00800006dd007388 */ /* 0x0003e80000000800 */
        /* <DEDUP_REMOVED lines=9> */
[----:B------:R-:W-:-:S03]  /*10060*/  IMAD.MOV.U32 R8, RZ, RZ, c[0x0][0x388] ;  /* 0x0000e200ff087624 */ /* 0x000fc600078e00ff */
[----:B------:R3:W-:Y:S01]  /*10070*/  STS [R223+0x8000], R12 ;  /* 0x0080000cdf007388 */ /* 0x0007e20000000800 */
[----:B------:R-:W-:-:S03]  /*10080*/  IMAD.MOV.U32 R6, RZ, RZ, 0x4 ;  /* 0x00000004ff067424 */ /* 0x000fc600078e00ff */
[----:B------:R3:W-:Y:S01]  /*10090*/  STS [R223+0x8400], R10 ;  /* 0x0084000adf007388 */ /* 0x0007e20000000800 */
[----:B------:R-:W-:Y:S02]  /*100a0*/  IMAD.MOV.U32 R0, RZ, RZ, RZ ;  /* 0x000000ffff007224 */ /* 0x000fe400078e00ff */
[CC--:B------:R-:W-:Y:S01]  /*100b0*/  @P2 IMAD.WIDE R14, R195.reuse, R6.reuse, c[0x0][0x508] ;  /* 0x00014200c30e2625 */ /* 0x0c0fe200078e0206 */
[----:B------:R-:W-:Y:S03]  /*100c0*/  BAR.SYNC.DEFER_BLOCKING 0x1, 0x100 ;  /* 0x0044000000007b1d */ /* 0x000fe60000010000 */
[----:B--2---:R-:W-:-:S03]  /*100d0*/  IMAD.WIDE R6, R195, R6, c[0x0][0x500] ;  /* 0x00014000c3067625 */ /* 0x004fc600078e0206 */
[----:B------:R3:W5:Y:S04]  /*100e0*/  @P2 LDG.E R8, [R14.64] ;  /* 0x000000080e082981 */ /* 0x000768000c1e1900 */
[----:B------:R3:W5:Y:S01]  /*100f0*/  @P1 LDG.E R0, [R6.64] ;  /* 0x0000000806001981 */ /* 0x000762000c1e1900 */
[----:B------:R-:W-:-:S04]  /*10100*/  ISETP.NE.AND P0, PT, R231, RZ, PT ;  /* 0x000000ffe700720c */ /* 0x000fc80003f05270 */
[----:B------:R-:W-:Y:S01]  /*10110*/  SEL R231, R231, c[0x0][0x3d4], P0 ;  /* 0x0000f500e7e77a07 */ /* 0x000fe20000000000 */
[----:B------:R-:W-:Y:S05]  /*10120*/  @P2 BRA `(.L_x_1705) ;  /* 0x0000004000002947 */ /* 0x000fea0003800000 */
[----:B------:R-:W-:Y:S05]  /*10130*/  @!P1 BRA `(.L_x_1705) ;  /* 0x0000003000009947 */ /* 0x000fea0003800000 */
[----:B-----5:R-:W2:Y:S04]  /*10140*/  LDG.E R8, [R6.64] ;  /* 0x0000000806087981 */ /* 0x020ea8000c1e1900 */
[----:B---3--:R-:W2:Y:S02]  /*10150*/  LDG.E R5, [R6.64+0x4] ;  /* 0x0000040806057981 */ /* 0x008ea4000c1e1900 */
[----:B--2---:R-:W-:Y:S02]  /*10160*/  IADD3 R8, -R8, R5, RZ ;  /* 0x0000000508087210 */ /* 0x004fe40007ffe1ff */
.L_x_1705:
[----:B---3--:R-:W-:Y:S01]  /*10170*/  IMAD.MOV.U32 R15, RZ, RZ, 0x368 ;  /* 0x00000368ff0f7424 */ /* 0x008fe200078e00ff */
[----:B------:R-:W-:Y:S01]  /*10180*/  ISETP.GT.AND P3, PT, R231, 0x1, PT ;  /* 0x00000001e700780c */ /* 0x000fe20003f64270 */
[----:B------:R-:W-:Y:S01]  /*10190*/  IMAD.MOV.U32 R5, RZ, RZ, c[0x0][0x4e8] ;  /* 0x00013a00ff057624 */ /* 0x000fe200078e00ff */
[----:B------:R-:W-:Y:S01]  /*101a0*/  ISETP.NE.U32.AND P0, PT, RZ, c[0x0][0x500], PT ;  /* 0x00014000ff007a0c */ /* 0x000fe20003f05070 */
[----:B-----5:R-:W-:Y:S01]  /*101b0*/  IMAD R8, R8, c[0x0][0x4e8], RZ ;  /* 0x00013a0008087a24 */ /* 0x020fe200078e02ff */
[----:B------:R-:W-:-:S02]  /*101c0*/  SEL R15, R15, 0x328, P3 ;  /* 0x000003280f0f7807 */ /* 0x000fc40001800000 */
[----:B------:R-:W-:Y:S02]  /*101d0*/  ISETP.NE.AND.EX P0, PT, RZ, c[0x0][0x504], PT, P0 ;  /* 0x00014100ff007a0c */ /* 0x000fe40003f05300 */
[----:B------:R-:W1:Y:S01]  /*101e0*/  LDC.64 R12, c[0x0][R15+0x170] ;  /* 0x00005c000f0c7b82 */ /* 0x000e620000000a00 */
[----:B------:R-:W-:Y:S01]  /*101f0*/  ISETP.NE.AND P2, PT, R5, 0x1, PT ;  /* 0x000000010500780c */ /* 0x000fe20003f45270 */
[----:B------:R-:W-:Y:S01]  /*10200*/  IMAD.IADD R5, R210, 0x1, R193 ;  /* 0x00000001d2057824 */ /* 0x000fe200078e02c1 */
[----:B------:R-:W-:Y:S02]  /*10210*/  SHF.R.S32.HI R6, RZ, 0x1f, R195 ;  /* 0x0000001fff067819 */ /* 0x000fe400000114c3 */
[----:B------:R-:W-:Y:S01]  /*10220*/  SEL R7, R195, RZ, !P0 ;  /* 0x000000ffc3077207 */ /* 0x000fe20004000000 */
[----:B------:R-:W-:Y:S01]  /*10230*/  IMAD.MOV.U32 R14, RZ, RZ, R5 ;  /* 0x000000ffff0e7224 */ /* 0x000fe200078e0005 */
[----:B------:R-:W-:Y:S01]  /*10240*/  SEL R6, R6, RZ, !P0 ;  /* 0x000000ff06067207 */ /* 0x000fe20004000000 */
[----:B------:R-:W2:Y:S01]  /*10250*/  LDC.64 R10, c[0x0][R15+0x168] ;  /* 0x00005a000f0a7b82 */ /* 0x000ea20000000a00 */
[----:B------:R-:W-:-:S07]  /*10260*/  SEL R16, R232, RZ, P3 ;  /* 0x000000ffe8107207 */ /* 0x000fce0001800000 */
[----:B------:R-:W3:Y:S08]  /*10270*/  LDC.64 R20, c[0x0][R15+0x178] ;  /* 0x00005e000f147b82 */ /* 0x000ef00000000a00 */
[----:B------:R4:W3:Y:S01]  /*10280*/  LDC.64 R18, c[0x0][R15+0x160] ;  /* 0x000058000f127b82 */ /* 0x0008e20000000a00 */
[----:B-1----:R-:W-:-:S04]  /*10290*/  IMAD R9, R13, R7, RZ ;  /* 0x000000070d097224 */ /* 0x002fc800078e02ff */
[----:B------:R-:W-:Y:S02]  /*102a0*/  IMAD R9, R12, R6, R9 ;  /* 0x000000060c097224 */ /* 0x000fe400078e0209 */
[----:B------:R-:W-:-:S04]  /*102b0*/  @P2 IMAD.HI.U32 R6, R5, c[0x0][0x4ec], RZ ;  /* 0x00013b0005062a27 */ /* 0x000fc800078e00ff */
[----:B--2---:R-:W-:Y:S01]  /*102c0*/  IMAD.WIDE.U32 R22, R10, R226, RZ ;  /* 0x000000e20a167225 */ /* 0x004fe200078e00ff */
[----:B------:R-:W-:Y:S02]  /*102d0*/  @P2 SHF.R.U32.HI R14, RZ, c[0x0][0x4f0], R6 ;  /* 0x00013c00ff0e2a19 */ /* 0x000fe40000011606 */
[----:B------:R-:W-:Y:S01]  /*102e0*/  SHF.R.S32.HI R6, RZ, 0x1f, R0 ;  /* 0x0000001fff067819 */ /* 0x000fe20000011400 */
[----:B------:R-:W-:-:S04]  /*102f0*/  IMAD.WIDE.U32 R12, R12, R7, RZ ;  /* 0x000000070c0c7225 */ /* 0x000fc800078e00ff */
[----:B------:R-:W-:Y:S02]  /*10300*/  IMAD R10, R11, R226, RZ ;  /* 0x000000e20b0a7224 */ /* 0x000fe400078e02ff */
[----:B------:R-:W-:Y:S01]  /*10310*/  IMAD.IADD R9, R13, 0x1, R9 ;  /* 0x000000010d097824 */ /* 0x000fe200078e0209 */
[----:B------:R-:W-:Y:S01]  /*10320*/  IADD3 R13, P1, P0, R12, R22, R0 ;  /* 0x000000160c0d7210 */ /* 0x000fe2000783e000 */
[----:B------:R-:W-:Y:S02]  /*10330*/  IMAD.IADD R10, R23, 0x1, R10 ;  /* 0x00000001170a7824 */ /* 0x000fe400078e020a */
[----:B---3--:R-:W-:Y:S02]  /*10340*/  IMAD R11, R21, R16, RZ ;  /* 0x00000010150b7224 */ /* 0x008fe400078e02ff */
[----:B------:R-:W-:Y:S01]  /*10350*/  IMAD.MOV R12, RZ, RZ, -R14 ;  /* 0x000000ffff0c7224 */ /* 0x000fe200078e0a0e */
[----:B------:R-:W-:Y:S01]  /*10360*/  IADD3.X R9, R9, R10, R6, P1, P0 ;  /* 0x0000000a09097210 */ /* 0x000fe20000fe0406 */
[----:B------:R-:W-:-:S04]  /*10370*/  IMAD.WIDE.U32 R16, R20, R16, RZ ;  /* 0x0000001014107225 */ /* 0x000fc800078e00ff */
[----:B----4-:R-:W-:Y:S01]  /*10380*/  IMAD R15, R12, c[0x0][0x4e8], R5 ;  /* 0x00013a000c0f7a24 */ /* 0x010fe200078e0205 */
        /* <DEDUP_REMOVED lines=16> */
[----:B------:R-:W-:Y:S01]  /*10490*/  IMAD.IADD R11, R211, 0x1, R193 ;  /* 0x00000001d30b7824 */ /* 0x000fe200078e02c1 */
[----:B------:R-:W-:Y:S01]  /*104a0*/  SHFL.IDX PT, R16, R9, 0x1, 0x1c1f ;  /* 0x003c1f0009107f89 */ /* 0x000fe200000e0000 */
[----:B------:R-:W-:-:S03]  /*104b0*/  LOP3.LUT P0, RZ, R212, 0x3, RZ, 0xc0, !PT ;  /* 0x00000003d4ff7812 */ /* 0x000fc6000780c0ff */
[----:B------:R-:W1:Y:S01]  /*104c0*/  SHFL.IDX PT, R13, R10, RZ, 0x1c1f ;  /* 0x001c1fff0a0d7589 */ /* 0x000e6200000e0000 */
[C---:B------:R-:W-:Y:S02]  /*104d0*/  IADD3 R15, R11.reuse, 0x8, RZ ;  /* 0x000000080b0f7810 */ /* 0x040fe40007ffe0ff */
[-C--:B------:R-:W-:Y:S01]  /*104e0*/  ISETP.GE.OR P1, PT, R11, R8.reuse, P0 ;  /* 0x000000080b00720c */ /* 0x080fe20000726670 */
[----:B------:R-:W2:Y:S01]  /*104f0*/  SHFL.IDX PT, R17, R10, 0x1, 0x1c1f ;  /* 0x003c1f000a117f89 */ /* 0x000ea200000e0000 */
[----:B------:R-:W-:-:S11]  /*10500*/  ISETP.GE.OR P0, PT, R15, R8, P0 ;  /* 0x000000080f00720c */ /* 0x000fd60000706670 */
[----:B-1----:R1:W-:Y:S01]  /*10510*/  @!P1 ST.E [R12.64], R4 ;  /* 0x000000040c009985 */ /* 0x0023e2000c101908 */
[----:B------:R-:W-:-:S03]  /*10520*/  ISETP.GE.AND P1, PT, R11, R8, PT ;  /* 0x000000080b00720c */ /* 0x000fc60003f26270 */
[----:B--2---:R1:W-:Y:S01]  /*10530*/  @!P0 ST.E [R16.64], R2 ;  /* 0x0000000210008985 */ /* 0x0043e2000c101908 */
[----:B------:R-:W-:Y:S01]  /*10540*/  ISETP.GE.AND P0, PT, R15, R8, PT ;  /* 0x000000080f00720c */ /* 0x000fe20003f06270 */
[----:B------:R-:W-:Y:S05]  /*10550*/  @P3 BRA `(.L_x_1706) ;  /* 0x000007c000003947 */ /* 0x000fea0003800000 */
[----:B------:R-:W-:Y:S01]  /*10560*/  IMAD R5, R6, c[0x0][0x3a0], RZ ;  /* 0x0000e80006057a24 */ /* 0x000fe200078e02ff */
[----:B-1----:R-:W-:Y:S01]  /*10570*/  SHF.R.S32.HI R4, RZ, 0x1f, R7 ;  /* 0x0000001fff047819 */ /* 0x002fe20000011407 */
[C---:B------:R-:W-:Y:S01]  /*10580*/  IMAD.WIDE.U32 R10, R0.reuse, c[0x0][0x3a0], RZ ;  /* 0x0000e800000a7a25 */ /* 0x040fe200078e00ff */
[----:B------:R1:W2:Y:S03]  /*10590*/  LDS.128 R56, [R208+0x80] ;  /* 0x00008000d0387984 */ /* 0x0002a60000000c00 */
[----:B------:R-:W-:Y:S01]  /*105a0*/  IMAD R5, R0, c[0x0][0x3a4], R5 ;  /* 0x0000e90000057a24 */ /* 0x000fe200078e0205 */
[----:B------:R-:W-:Y:S01]  /*105b0*/  LEA R0, R214, R215, 0x5 ;  /* 0x000000d7d6007211 */ /* 0x000fe200078e28ff */
[----:B------:R1:W3:Y:S01]  /*105c0*/  LDS.128 R52, [R208+0x1080] ;  /* 0x00108000d0347984 */ /* 0x0002e20000000c00 */
[----:B------:R-:W-:-:S02]  /*105d0*/  IMAD R4, R4, c[0x0][0x3f0], RZ ;  /* 0x0000fc0004047a24 */ /* 0x000fc400078e02ff */
[----:B------:R-:W-:Y:S01]  /*105e0*/  IADD3 R11, R11, R5, RZ ;  /* 0x000000050b0b7210 */ /* 0x000fe20007ffe0ff */
[----:B------:R1:W4:Y:S01]  /*105f0*/  LDS.128 R48, [R208+0x2080] ;  /* 0x00208000d0307984 */ /* 0x0003220000000c00 */
[----:B------:R-:W-:Y:S01]  /*10600*/  IADD3 R0, R193, R0, RZ ;  /* 0x00000000c1007210 */ /* 0x000fe20007ffe0ff */
[----:B------:R-:W-:Y:S01]  /*10610*/  IMAD R4, R7, c[0x0][0x3f4], R4 ;  /* 0x0000fd0007047a24 */ /* 0x000fe200078e0204 */
[----:B------:R-:W-:Y:S01]  /*10620*/  IADD3 R193, R215, R193, RZ ;  /* 0x000000c1d7c17210 */ /* 0x000fe20007ffe0ff */
[----:B------:R-:W-:Y:S01]  /*10630*/  IMAD.WIDE.U32 R10, R226, c[0x0][0x3e8], R10 ;  /* 0x0000fa00e20a7a25 */ /* 0x000fe200078e000a */
[----:B------:R1:W1:Y:S01]  /*10640*/  LDS.128 R44, [R208+0x3080] ;  /* 0x00308000d02c7984 */ /* 0x0002620000000c00 */
[----:B------:R-:W-:Y:S02]  /*10650*/  MOV R2, R0 ;  /* 0x0000000000027202 */ /* 0x000fe40000000f00 */
[----:B------:R-:W-:Y:S01]  /*10660*/  @P2 IMAD.HI.U32 R5, R0, c[0x0][0x4ec], RZ ;  /* 0x00013b0000052a27 */ /* 0x000fe200078e00ff */
[----:B------:R1:W1:Y:S03]  /*10670*/  LDS.128 R40, [R208+0x4080] ;  /* 0x00408000d0287984 */ /* 0x0002660000000c00 */
[----:B------:R-:W-:Y:S01]  /*10680*/  IMAD R11, R226, c[0x0][0x3ec], R11 ;  /* 0x0000fb00e20b7a24 */ /* 0x000fe200078e020b */
[----:B------:R1:W1:Y:S01]  /*10690*/  LDS.128 R36, [R208+0x5080] ;  /* 0x00508000d0247984 */ /* 0x0002620000000c00 */
[----:B------:R-:W-:-:S02]  /*106a0*/  @P2 SHF.R.U32.HI R2, RZ, c[0x0][0x4f0], R5 ;  /* 0x00013c00ff022a19 */ /* 0x000fc40000011605 */
[----:B------:R-:W-:Y:S01]  /*106b0*/  IMAD.WIDE.U32 R10, R7, c[0x0][0x3f0], R10 ;  /* 0x0000fc00070a7a25 */ /* 0x000fe200078e000a */
[----:B------:R1:W1:Y:S01]  /*106c0*/  LDS.128 R32, [R208+0x6080] ;  /* 0x00608000d0207984 */ /* 0x0002620000000c00 */
[----:B------:R-:W-:Y:S02]  /*106d0*/  SHF.R.S32.HI R6, RZ, 0x1f, R2 ;  /* 0x0000001fff067819 */ /* 0x000fe40000011402 */
[----:B------:R-:W-:Y:S01]  /*106e0*/  IADD3 R5, -R2, RZ, RZ ;  /* 0x000000ff02057210 */ /* 0x000fe20007ffe1ff */
[----:B------:R1:W1:Y:S01]  /*106f0*/  LDS.128 R28, [R208+0x7080] ;  /* 0x00708000d01c7984 */ /* 0x0002620000000c00 */
[----:B------:R-:W-:Y:S01]  /*10700*/  IADD3 R11, R11, R4, RZ ;  /* 0x000000040b0b7210 */ /* 0x000fe20007ffe0ff */
[----:B------:R-:W-:Y:S02]  /*10710*/  IMAD R7, R6, c[0x0][0x3e0], RZ ;  /* 0x0000f80006077a24 */ /* 0x000fe400078e02ff */
[----:B------:R1:W1:Y:S01]  /*10720*/  LDS.128 R24, [R208+0x8080] ;  /* 0x00808000d0187984 */ /* 0x0002620000000c00 */
[----:B------:R-:W-:-:S02]  /*10730*/  IMAD R5, R5, c[0x0][0x4e8], R0 ;  /* 0x00013a0005057a24 */ /* 0x000fc400078e0200 */
[C---:B------:R-:W-:Y:S01]  /*10740*/  IMAD R7, R2.reuse, c[0x0][0x3e4], R7 ;  /* 0x0000f90002077a24 */ /* 0x040fe200078e0207 */
[----:B------:R1:W1:Y:S01]  /*10750*/  LDS.128 R20, [R208+0x9080] ;  /* 0x00908000d0147984 */ /* 0x0002620000000c00 */
[----:B------:R-:W-:Y:S01]  /*10760*/  IMAD.WIDE.U32 R10, R2, c[0x0][0x3e0], R10 ;  /* 0x0000f800020a7a25 */ /* 0x000fe200078e000a */
[----:B------:R-:W-:Y:S02]  /*10770*/  SHF.R.S32.HI R0, RZ, 0x1f, R5 ;  /* 0x0000001fff007819 */ /* 0x000fe40000011405 */
[----:B------:R1:W1:Y:S02]  /*10780*/  LDS.128 R16, [R208+0xa080] ;  /* 0x00a08000d0107984 */ /* 0x0002640000000c00 */
[----:B------:R-:W-:Y:S01]  /*10790*/  IADD3 R11, R11, R7, RZ ;  /* 0x000000070b0b7210 */ /* 0x000fe20007ffe0ff */
[----:B------:R-:W-:Y:S01]  /*107a0*/  IMAD R0, R0, c[0x0][0x3d8], RZ ;  /* 0x0000f60000007a24 */ /* 0x000fe200078e02ff */
[----:B------:R1:W1:Y:S03]  /*107b0*/  LDS.128 R12, [R208+0xb080] ;  /* 0x00b08000d00c7984 */ /* 0x0002660000000c00 */
[----:B------:R-:W-:-:S04]  /*107c0*/  IMAD.WIDE.U32 R6, R5, c[0x0][0x3d8], R10 ;  /* 0x0000f60005067a25 */ /* 0x000fc800078e000a */
[----:B------:R-:W-:Y:S01]  /*107d0*/  IMAD R5, R5, c[0x0][0x3dc], R0 ;  /* 0x0000f70005057a24 */ /* 0x000fe200078e0200 */
[----:B------:R-:W-:-:S04]  /*107e0*/  LEA R10, P0, R6, c[0x0][0x380], 0x1 ;  /* 0x0000e000060a7a11 */ /* 0x000fc800078008ff */
[----:B------:R-:W-:-:S04]  /*107f0*/  IADD3 R5, R7, R5, RZ ;  /* 0x0000000507057210 */ /* 0x000fc80007ffe0ff */
[----:B------:R-:W-:Y:S01]  /*10800*/  LEA.HI.X R9, R6, c[0x0][0x384], R5, 0x1, P0 ;  /* 0x0000e10006097a11 */ /* 0x000fe200000f0c05 */
[----:B------:R-:W-:Y:S05]  /*10810*/  BRA.DIV ~URZ, `(.L_x_1707) ;  /* 0x000039427f007947 */ /* 0x000fea000b800000 */
[----:B--234-:R2:W3:Y:S02]  /*10820*/  SHFL.IDX PT, R11, R9, RZ, 0x181f ;  /* 0x00181fff090b7589 */ /* 0x01c4e400000e0000 */
.L_x_1774:
[----:B------:R-:W-:Y:S05]  /*10830*/  BRA.DIV ~URZ, `(.L_x_1708) ;  /* 0x000039927f007947 */ /* 0x000fea000b800000 */
[----:B------:R4:W2:Y:S02]  /*10840*/  SHFL.IDX PT, R2, R10, RZ, 0x181f ;  /* 0x00181fff0a027589 */ /* 0x0008a400000e0000 */
.L_x_1775:
[----:B------:R-:W-:Y:S01]  /*10850*/  ISETP.GE.AND P0, PT, R193, R8, PT ;  /* 0x00000008c100720c */ /* 0x000fe20003f06270 */
[----:B------:R-:W-:-:S12]  /*10860*/  BSSY B0, `(.L_x_1709) ;  /* 0x000000e000007945 */ /* 0x000fd80003800000 */
        /* <DEDUP_REMOVED lines=11> */
[----:B-1----:R2:W-:Y:S04]  /*10920*/  @!P4 ST.E.128 [R4.64], R40 ;  /* 0x000000280400c985 */ /* 0x0025e8000c101d08 */
[----:B------:R2:W-:Y:S02]  /*10930*/  @!P3 ST.E.128 [R60.64], R24 ;  /* 0x000000183c00b985 */ /* 0x0005e4000c101d08 */
.L_x_1710:
[----:B------:R-:W-:Y:S05]  /*10940*/  BSYNC B0 ;  /* 0x0000000000007941 */ /* 0x000fea0003800000 */
.L_x_1709:
[----:B------:R-:W-:Y:S05]  /*10950*/  BRA.DIV ~URZ, `(.L_x_1711) ;  /* 0x000038d27f007947 */ /* 0x000fea000b800000 */
[----:B---3--:R3:W4:Y:S04]  /*10960*/  SHFL.IDX PT, R11, R9, 0x1, 0x181f ;  /* 0x00381f00090b7f89 */ /* 0x00872800000e0000 */
[----:B--2---:R3:W2:Y:S02]  /*10970*/  SHFL.IDX PT, R2, R10, 0x1, 0x181f ;  /* 0x00381f000a027f89 */ /* 0x0046a400000e0000 */
.L_x_1776:
        /* <DEDUP_REMOVED lines=9> */
[C---:B-1----:R-:W-:Y:S02]  /*10a10*/  @!P0 LEA R24, P3, R203.reuse, R2, 0x1 ;  /* 0x00000002cb188211 */ /* 0x042fe400078608ff */
[-C--:B----4-:R-:W-:Y:S02]  /*10a20*/  @!P2 LEA.HI.X R7, R218, R11.reuse, R219, 0x1, P5 ;  /* 0x0000000bda07a211 */ /* 0x090fe400028f0cdb */
[-C--:B------:R-:W-:Y:S02]  /*10a30*/  @!P1 LEA.HI.X R5, R204, R11.reuse, R199, 0x1, P4 ;  /* 0x0000000bcc059211 */ /* 0x080fe400020f0cc7 */
[----:B------:R-:W-:Y:S01]  /*10a40*/  @!P0 LEA.HI.X R25, R203, R11, R198, 0x1, P3 ;  /* 0x0000000bcb198211 */ /* 0x000fe200018f0cc6 */
[----:B------:R1:W-:Y:S04]  /*10a50*/  @!P2 ST.E.128 [R6.64], R52 ;  /* 0x000000340600a985 */ /* 0x0003e8000c101d08 */
[----:B------:R1:W-:Y:S04]  /*10a60*/  @!P1 ST.E.128 [R4.64], R36 ;  /* 0x0000002404009985 */ /* 0x0003e8000c101d08 */
[----:B------:R1:W-:Y:S02]  /*10a70*/  @!P0 ST.E.128 [R24.64], R20 ;  /* 0x0000001418008985 */ /* 0x0003e4000c101d08 */
.L_x_1713:
[----:B------:R-:W-:Y:S05]  /*10a80*/  BSYNC B0 ;  /* 0x0000000000007941 */ /* 0x000fea0003800000 */
.L_x_1712:
[----:B------:R-:W-:Y:S05]  /*10a90*/  BRA.DIV ~URZ, `(.L_x_1714) ;  /* 0x000038527f007947 */ /* 0x000fea000b800000 */
[----:B----4-:R4:W3:Y:S02]  /*10aa0*/  SHFL.IDX PT, R11, R9, 0x2, 0x181f ;  /* 0x00581f00090b7f89 */ /* 0x0108e400000e0000 */
.L_x_1777:
[----:B------:R-:W-:Y:S05]  /*10ab0*/  BRA.DIV ~URZ, `(.L_x_1715) ;  /* 0x000038a27f007947 */ /* 0x000fea000b800000 */
[----:B--2---:R2:W4:Y:S02]  /*10ac0*/  SHFL.IDX PT, R2, R10, 0x2, 0x181f ;  /* 0x00581f000a027f89 */ /* 0x00452400000e0000 */
.L_x_1778:
[----:B-1----:R-:W-:Y:S01]  /*10ad0*/  IADD3 R5, R193, 0x40, RZ ;  /* 0x00000040c1057810 */ /* 0x002fe20007ffe0ff */
        /* <DEDUP_REMOVED lines=15> */
.L_x_1717:
[----:B------:R-:W-:Y:S05]  /*10bd0*/  BSYNC B0 ;  /* 0x0000000000007941 */ /* 0x000fea0003800000 */
.L_x_1716:
[----:B------:R-:W-:Y:S05]  /*10be0*/  BRA.DIV ~URZ, `(.L_x_1718) ;  /* 0x000037d27f007947 */ /* 0x000fea000b800000 */
[----:B---34-:R-:W3:Y:S04]  /*10bf0*/  SHFL.IDX PT, R9, R9, 0x3, 0x181f ;  /* 0x00781f0009097f89 */ /* 0x018ee800000e0000 */
[----:B------:R4:W1:Y:S02]  /*10c00*/  SHFL.IDX PT, R2, R10, 0x3, 0x181f ;  /* 0x00781f000a027f89 */ /* 0x00086400000e0000 */
.L_x_1779:
[----:B------:R-:W-:-:S04]  /*10c10*/  IADD3 R193, R193, 0x60, RZ ;  /* 0x00000060c1c17810 */ /* 0x000fc80007ffe0ff */
[----:B------:R-:W-:-:S13]  /*10c20*/  ISETP.GE.AND P0, PT, R193, R8, PT ;  /* 0x00000008c100720c */ /* 0x000fda0003f06270 */
[----:B------:R-:W-:Y:S05]  /*10c30*/  @P0 BRA `(.L_x_1719) ;  /* 0x00001e3000000947 */ /* 0x000fea0003800000 */
[----:B------:R-:W-:Y:S02]  /*10c40*/  ISETP.GE.AND P1, PT, R218, c[0x0][0x3c8], PT ;  /* 0x0000f200da007a0c */ /* 0x000fe40003f26270 */
[----:B------:R-:W-:-:S11]  /*10c50*/  ISETP.GE.AND P0, PT, R204, c[0x0][0x3c8], PT ;  /* 0x0000f200cc007a0c */ /* 0x000fd60003f06270 */
[-C--:B-1----:R-:W-:Y:S02]  /*10c60*/  @!P1 LEA R6, P3, R218, R2.reuse, 0x1 ;  /* 0x00000002da069211 */ /* 0x082fe400078608ff */
[----:B------:R-:W-:Y:S02]  /*10c70*/  @!P0 LEA R4, P2, R204, R2, 0x1 ;  /* 0x00000002cc048211 */ /* 0x000fe400078408ff */
[-C--:B---3--:R-:W-:Y:S02]  /*10c80*/  @!P1 LEA.HI.X R7, R218, R9.reuse, R219, 0x1, P3 ;  /* 0x00000009da079211 */ /* 0x088fe400018f0cdb */
        /* <DEDUP_REMOVED lines=9> */
.L_x_1706:
[----:B------:R-:W-:Y:S01]  /*10d20*/  IMAD R9, R6, c[0x0][0x408], RZ ;  /* 0x0001020006097a24 */ /* 0x000fe200078e02ff */
[----:B-1----:R-:W-:Y:S01]  /*10d30*/  MOV R4, R5 ;  /* 0x0000000500047202 */ /* 0x002fe20000000f00 */
[----:B------:R-:W-:-:S04]  /*10d40*/  IMAD.WIDE.U32 R10, R0, c[0x0][0x408], RZ ;  /* 0x00010200000a7a25 */ /* 0x000fc800078e00ff */
[----:B------:R-:W-:Y:S01]  /*10d50*/  IMAD R9, R0, c[0x0][0x40c], R9 ;  /* 0x0001030000097a24 */ /* 0x000fe200078e0209 */
[----:B------:R-:W-:Y:S01]  /*10d60*/  SHF.R.S32.HI R0, RZ, 0x1f, R7 ;  /* 0x0000001fff007819 */ /* 0x000fe20000011407 */
[----:B------:R-:W-:-:S03]  /*10d70*/  @P2 IMAD.HI.U32 R2, R5, c[0x0][0x4ec], RZ ;  /* 0x00013b0005022a27 */ /* 0x000fc600078e00ff */
[----:B------:R-:W-:Y:S01]  /*10d80*/  IADD3 R11, R11, R9, RZ ;  /* 0x000000090b0b7210 */ /* 0x000fe20007ffe0ff */
[----:B------:R-:W-:Y:S01]  /*10d90*/  IMAD R0, R0, c[0x0][0x440], RZ ;  /* 0x0001100000007a24 */ /* 0x000fe200078e02ff */
[----:B------:R-:W-:-:S03]  /*10da0*/  @P2 SHF.R.U32.HI R4, RZ, c[0x0][0x4f0], R2 ;  /* 0x00013c00ff042a19 */ /* 0x000fc60000011602 */
[----:B------:R-:W-:-:S04]  /*10db0*/  IMAD.WIDE.U32 R8, R226, c[0x0][0x438], R10 ;  /* 0x00010e00e2087a25 */ /* 0x000fc800078e000a */
[----:B------:R-:W-:Y:S02]  /*10dc0*/  IMAD R9, R226, c[0x0][0x43c], R9 ;  /* 0x00010f00e2097a24 */ /* 0x000fe400078e0209 */
[C---:B------:R-:W-:Y:S02]  /*10dd0*/  IMAD R0, R7.reuse, c[0x0][0x444], R0 ;  /* 0x0001110007007a24 */ /* 0x040fe400078e0200 */
[----:B------:R-:W-:Y:S01]  /*10de0*/  IMAD.WIDE.U32 R8, R7, c[0x0][0x440], R8 ;  /* 0x0001100007087a25 */ /* 0x000fe200078e0008 */
[----:B------:R-:W-:-:S04]  /*10df0*/  SHF.R.S32.HI R7, RZ, 0x1f, R4 ;  /* 0x0000001fff077819 */ /* 0x000fc80000011404 */
[----:B------:R-:W-:Y:S01]  /*10e00*/  IADD3 R9, R9, R0, RZ ;  /* 0x0000000009097210 */ /* 0x000fe20007ffe0ff */
[----:B------:R-:W-:Y:S01]  /*10e10*/  IMAD R7, R7, c[0x0][0x430], RZ ;  /* 0x00010c0007077a24 */ /* 0x000fe200078e02ff */
[----:B------:R-:W-:-:S03]  /*10e20*/  IADD3 R0, -R4, RZ, RZ ;  /* 0x000000ff04007210 */ /* 0x000fc60007ffe1ff */
[----:B------:R-:W-:-:S04]  /*10e30*/  IMAD.WIDE.U32 R8, R232, c[0x0][0x448], R8 ;  /* 0x00011200e8087a25 */ /* 0x000fc800078e0008 */
        /* <DEDUP_REMOVED lines=14> */
.L_x_1780:
[----:B------:R-:W-:Y:S05]  /*10f20*/  BRA.DIV ~URZ, `(.L_x_1721) ;  /* 0x000035c27f007947 */ /* 0x000fea000b800000 */
[----:B------:R3:W4:Y:S02]  /*10f30*/  SHFL.IDX PT, R2, R152, RZ, 0x1c1f ;  /* 0x001c1fff98027589 */ /* 0x00072400000e0000 */
.L_x_1781:
        /* <DEDUP_REMOVED lines=52> */
[----:B------:R-:W-:-:S07]  /*11280*/  ISETP.GE.AND P1, PT, R145, c[0x0][0x3c8], PT ;  /* 0x0000f20091007a0c */ /* 0x000fce0003f26270 */
[-C--:B----4-:R-:W-:Y:S02]  /*11290*/  @!P6 LEA R6, P4, R209, R2.reuse, 0x2 ;  /* 0x00000002d106e211 */ /* 0x090fe400078810ff */
[-C--:B------:R-:W-:Y:S02]  /*112a0*/  @!P2 LEA R4, P3, R149, R2.reuse, 0x2 ;  /* 0x000000029504a211 */ /* 0x080fe400078610ff */
[-C--:B--2---:R-:W-:Y:S02]  /*112b0*/  @!P6 LEA.HI.X R7, R209, R153.reuse, R150, 0x2, P4 ;  /* 0x00000099d107e211 */ /* 0x084fe400020f1496 */
[----:B------:R-:W-:Y:S02]  /*112c0*/  @!P2 LEA.HI.X R5, R149, R153, R148, 0x2, P3 ;  /* 0x000000999505a211 */ /* 0x000fe400018f1494 */
[----:B------:R-:W-:Y:S01]  /*112d0*/  @!P5 LEA R154, P4, R147, R2, 0x2 ;  /* 0x00000002939ad211 */ /* 0x000fe200078810ff */
[----:B------:R2:W-:Y:S01]  /*112e0*/  @!P6 ST.E.64 [R6.64], R128 ;  /* 0x000000800600e985 */ /* 0x0005e2000c101b08 */
[----:B------:R-:W-:-:S02]  /*112f0*/  ISETP.GE.AND P6, PT, R143, c[0x0][0x3c8], PT ;  /* 0x0000f2008f007a0c */ /* 0x000fc40003fc6270 */
[----:B------:R-:W-:Y:S01]  /*11300*/  @!P1 LEA R156, P3, R145, R2, 0x2 ;  /* 0x00000002919c9211 */ /* 0x000fe200078610ff */
[----:B------:R4:W-:Y:S01]  /*11310*/  @!P2 ST.E.64 [R4.64], R124 ;  /* 0x0000007c0400a985 */ /* 0x0009e2000c101b08 */
[----:B------:R-:W-:Y:S02]  /*11320*/  ISETP.GE.AND P2, PT, R141, c[0x0][0x3c8], PT ;  /* 0x0000f2008d007a0c */ /* 0x000fe40003f46270 */
[-C--:B------:R-:W-:Y:S02]  /*11330*/  @!P5 LEA.HI.X R155, R147, R153.reuse, R146, 0x2, P4 ;  /* 0x00000099939bd211 */ /* 0x080fe400020f1492 */
[----:B------:R-:W-:-:S03]  /*11340*/  @!P1 LEA.HI.X R157, R145, R153, R144, 0x2, P3 ;  /* 0x00000099919d9211 */ /* 0x000fc600018f1490 */
[----:B------:R5:W-:Y:S01]  /*11350*/  @!P5 ST.E.64 [R154.64], R100 ;  /* 0x000000649a00d985 */ /* 0x000be2000c101b08 */
[----:B------:R-:W-:Y:S02]  /*11360*/  ISETP.GE.AND P5, PT, R139, c[0x0][0x3c8], PT ;  /* 0x0000f2008b007a0c */ /* 0x000fe40003fa6270 */
[----:B------:R-:W-:Y:S01]  /*11370*/  @!P6 LEA R158, P4, R143, R2, 0x2 ;  /* 0x000000028f9ee211 */ /* 0x000fe200078810ff */
[----:B------:R1:W-:Y:S01]  /*11380*/  @!P1 ST.E.64 [R156.64], R104 ;  /* 0x000000689c009985 */ /* 0x0003e2000c101b08 */
[----:B------:R-:W-:Y:S02]  /*11390*/  ISETP.GE.AND P1, PT, R137, c[0x0][0x3c8], PT ;  /* 0x0000f20089007a0c */ /* 0x000fe40003f26270 */
        /* <DEDUP_REMOVED lines=8> */
[-C--:B-----5:R-:W-:Y:S02]  /*11420*/  @!P1 LEA R100, P3, R137, R2.reuse, 0x2 ;  /* 0x0000000289649211 */ /* 0x0a0fe400078610ff */
[-C--:B------:R-:W-:Y:S02]  /*11430*/  @!P5 LEA.HI.X R5, R139, R153.reuse, R138, 0x2, P4 ;  /* 0x000000998b05d211 */ /* 0x080fe400020f148a */
[----:B------:R-:W-:Y:S02]  /*11440*/  @!P1 LEA.HI.X R101, R137, R153, R136, 0x2, P3 ;  /* 0x0000009989659211 */ /* 0x000fe400018f1488 */
[----:B-1----:R-:W-:Y:S01]  /*11450*/  @!P6 LEA R104, P4, R135, R2, 0x2 ;  /* 0x000000028768e211 */ /* 0x002fe200078810ff */
[----:B------:R1:W-:Y:S01]  /*11460*/  @!P5 ST.E.64 [R4.64], R116 ;  /* 0x000000740400d985 */ /* 0x0003e2000c101b08 */
[----:B------:R-:W-:-:S02]  /*11470*/  ISETP.GE.AND P5, PT, R35, c[0x0][0x3c8], PT ;  /* 0x0000f20023007a0c */ /* 0x000fc40003fa6270 */
[-C--:B------:R-:W-:Y:S01]  /*11480*/  @!P6 LEA.HI.X R105, R135, R153.reuse, R134, 0x2, P4 ;  /* 0x000000998769e211 */ /* 0x080fe200020f1486 */
        /* <DEDUP_REMOVED lines=11> */
[-C--:B-1----:R-:W-:Y:S02]  /*11540*/  @!P1 LEA R4, P3, R33, R2.reuse, 0x2 ;  /* 0x0000000221049211 */ /* 0x082fe400078610ff */
[----:B------:R-:W-:Y:S02]  /*11550*/  ISETP.GE.AND P5, PT, R27, c[0x0][0x3c8], PT ;  /* 0x0000f2001b007a0c */ /* 0x000fe40003fa6270 */
[----:B------:R-:W-:Y:S02]  /*11560*/  @!P1 LEA.HI.X R5, R33, R153, R32, 0x2, P3 ;  /* 0x0000009921059211 */ /* 0x000fe400018f1420 */
[-C--:B----4-:R-:W-:Y:S02]  /*11570*/  @!P6 LEA R100, P4, R31, R2.reuse, 0x2 ;  /* 0x000000021f64e211 */ /* 0x090fe400078810ff */
[----:B---3--:R-:W-:Y:S01]  /*11580*/  @!P2 LEA R36, P3, R29, R2, 0x2 ;  /* 0x000000021d24a211 */ /* 0x008fe200078610ff */
[----:B------:R1:W-:Y:S01]  /*11590*/  @!P1 ST.E.64 [R4.64], R48 ;  /* 0x0000003004009985 */ /* 0x0003e2000c101b08 */
[----:B------:R-:W-:-:S02]  /*115a0*/  ISETP.GE.AND P1, PT, R25, c[0x0][0x3c8], PT ;  /* 0x0000f20019007a0c */ /* 0x000fc40003f26270 */
[-C--:B------:R-:W-:Y:S02]  /*115b0*/  @!P6 LEA.HI.X R101, R31, R153.reuse, R30, 0x2, P4 ;  /* 0x000000991f65e211 */ /* 0x080fe400020f141e */
[-C--:B------:R-:W-:Y:S02]  /*115c0*/  @!P2 LEA.HI.X R37, R29, R153.reuse, R28, 0x2, P3 ;  /* 0x000000991d25a211 */ /* 0x080fe400018f141c */
[----:B-----5:R-:W-:Y:S01]  /*115d0*/  @!P5 LEA R40, P3, R27, R2, 0x2 ;  /* 0x000000021b28d211 */ /* 0x020fe200078610ff */
[----:B------:R-:W-:Y:S01]  /*115e0*/  @!P6 ST.E.64 [R100.64], R52 ;  /* 0x000000346400e985 */ /* 0x000fe2000c101b08 */
[----:B------:R-:W-:Y:S02]  /*115f0*/  ISETP.GE.AND P6, PT, R23, c[0x0][0x3c8], PT ;  /* 0x0000f20017007a0c */ /* 0x000fe40003fc6270 */
[----:B------:R-:W-:Y:S01]  /*11600*/  ISETP.GE.AND P4, PT, R21, c[0x0][0x3c8], PT ;  /* 0x0000f20015007a0c */ /* 0x000fe20003f86270 */
[----:B------:R3:W-:Y:S01]  /*11610*/  @!P2 ST.E.64 [R36.64], R56 ;  /* 0x000000382400a985 */ /* 0x0007e2000c101b08 */
[----:B------:R-:W-:-:S02]  /*11620*/  @!P5 LEA.HI.X R41, R27, R153, R26, 0x2, P3 ;  /* 0x000000991b29d211 */ /* 0x000fc400018f141a */
[----:B------:R-:W-:-:S03]  /*11630*/  ISETP.GE.AND P3, PT, R19, c[0x0][0x3c8], PT ;  /* 0x0000f20013007a0c */ /* 0x000fc60003f66270 */
[----:B------:R-:W-:Y:S01]  /*11640*/  @!P5 ST.E.64 [R40.64], R60 ;  /* 0x0000003c2800d985 */ /* 0x000fe2000c101b08 */
[----:B--2---:R-:W-:-:S04]  /*11650*/  @!P1 LEA R6, P2, R25, R2, 0x2 ;  /* 0x0000000219069211 */ /* 0x004fc800078410ff */
[----:B------:R-:W-:Y:S02]  /*11660*/  @!P1 LEA.HI.X R7, R25, R153, R24, 0x2, P2 ;  /* 0x0000009919079211 */ /* 0x000fe400010f1418 */
[----:B------:R-:W-:-:S03]  /*11670*/  @!P4 LEA R44, P5, R21, R2, 0x2 ;  /* 0x00000002152cc211 */ /* 0x000fc600078a10ff */
[----:B------:R2:W-:Y:S01]  /*11680*/  @!P1 ST.E.64 [R6.64], R64 ;  /* 0x0000004006009985 */ /* 0x0005e2000c101b08 */
[----:B-1----:R-:W-:Y:S02]  /*11690*/  @!P6 LEA R4, P2, R23, R2, 0x2 ;  /* 0x000000021704e211 */ /* 0x002fe400078410ff */
[----:B------:R-:W-:Y:S02]  /*116a0*/  ISETP.GE.AND P1, PT, R17, c[0x0][0x3c8], PT ;  /* 0x0000f20011007a0c */ /* 0x000fe40003f26270 */
[-C--:B------:R-:W-:Y:S02]  /*116b0*/  @!P6 LEA.HI.X R5, R23, R153.reuse, R22, 0x2, P2 ;  /* 0x000000991705e211 */ /* 0x080fe400010f1416 */
[----:B------:R-:W-:Y:S02]  /*116c0*/  @!P4 LEA.HI.X R45, R21, R153, R20, 0x2, P5 ;  /* 0x00000099152dc211 */ /* 0x000fe400028f1414 */
[----:B------:R-:W-:Y:S01]  /*116d0*/  ISETP.GE.AND P5, PT, R13, c[0x0][0x3c8], PT ;  /* 0x0000f2000d007a0c */ /* 0x000fe20003fa6270 */
[----:B------:R1:W-:Y:S01]  /*116e0*/  @!P6 ST.E.64 [R4.64], R68 ;  /* 0x000000440400e985 */ /* 0x0003e2000c101b08 */
[----:B------:R-:W-:-:S02]  /*116f0*/  ISETP.GE.AND P6, PT, R15, c[0x0][0x3c8], PT ;  /* 0x0000f2000f007a0c */ /* 0x000fc40003fc6270 */
[----:B---3--:R-:W-:Y:S01]  /*11700*/  @!P3 LEA R36, P2, R19, R2, 0x2 ;  /* 0x000000021324b211 */ /* 0x008fe200078410ff */
[----:B------:R3:W-:Y:S01]  /*11710*/  @!P4 ST.E.64 [R44.64], R72 ;  /* 0x000000482c00c985 */ /* 0x0007e2000c101b08 */
[----:B------:R-:W-:Y:S02]  /*11720*/  ISETP.GE.AND P4, PT, R11, c[0x0][0x3c8], PT ;  /* 0x0000f2000b007a0c */ /* 0x000fe40003f86270 */
[----:B------:R-:W-:-:S05]  /*11730*/  @!P3 LEA.HI.X R37, R19, R153, R18, 0x2, P2 ;  /* 0x000000991325b211 */ /* 0x000fca00010f1412 */
[----:B------:R4:W-:Y:S01]  /*11740*/  @!P3 ST.E.64 [R36.64], R76 ;  /* 0x0000004c2400b985 */ /* 0x0009e2000c101b08 */
[----:B------:R-:W-:Y:S02]  /*11750*/  ISETP.GE.AND P3, PT, R9, c[0x0][0x3c8], PT ;  /* 0x0000f20009007a0c */ /* 0x000fe40003f66270 */
[----:B--2---:R-:W-:-:S04]  /*11760*/  @!P1 LEA R6, P2, R17, R2, 0x2 ;  /* 0x0000000211069211 */ /* 0x004fc800078410ff */
[----:B------:R-:W-:Y:S02]  /*11770*/  @!P1 LEA.HI.X R7, R17, R153, R16, 0x2, P2 ;  /* 0x0000009911079211 */ /* 0x000fe400010f1410 */
[----:B------:R-:W-:-:S03]  /*11780*/  @!P6 LEA R40, P2, R15, R2, 0x2 ;  /* 0x000000020f28e211 */ /* 0x000fc600078410ff */
[----:B------:R4:W-:Y:S01]  /*11790*/  @!P1 ST.E.64 [R6.64], R80 ;  /* 0x0000005006009985 */ /* 0x0009e2000c101b08 */
[-C--:B------:R-:W-:Y:S02]  /*117a0*/  @!P5 LEA R48, P1, R13, R2.reuse, 0x2 ;  /* 0x000000020d30d211 */ /* 0x080fe400078210ff */
[-C--:B------:R-:W-:Y:S02]  /*117b0*/  @!P6 LEA.HI.X R41, R15, R153.reuse, R14, 0x2, P2 ;  /* 0x000000990f29e211 */ /* 0x080fe400010f140e */
[-C--:B-1----:R-:W-:Y:S02]  /*117c0*/  @!P4 LEA R4, P2, R11, R2.reuse, 0x2 ;  /* 0x000000020b04c211 */ /* 0x082fe400078410ff */
[-C--:B------:R-:W-:Y:S01]  /*117d0*/  @!P5 LEA.HI.X R49, R13, R153.reuse, R12, 0x2, P1 ;  /* 0x000000990d31d211 */ /* 0x080fe200008f140c */
[----:B------:R4:W-:Y:S01]  /*117e0*/  @!P6 ST.E.64 [R40.64], R84 ;  /* 0x000000542800e985 */ /* 0x0009e2000c101b08 */
[----:B---3--:R-:W-:Y:S02]  /*117f0*/  @!P3 LEA R44, P1, R9, R2, 0x2 ;  /* 0x00000002092cb211 */ /* 0x008fe400078210ff */
[-C--:B------:R-:W-:Y:S01]  /*11800*/  @!P4 LEA.HI.X R5, R11, R153.reuse, R10, 0x2, P2 ;  /* 0x000000990b05c211 */ /* 0x080fe200010f140a */
[----:B------:R4:W-:Y:S01]  /*11810*/  @!P5 ST.E.64 [R48.64], R88 ;  /* 0x000000583000d985 */ /* 0x0009e2000c101b08 */
[----:B------:R-:W-:-:S03]  /*11820*/  @!P3 LEA.HI.X R45, R9, R153, R8, 0x2, P1 ;  /* 0x00000099092db211 */ /* 0x000fc600008f1408 */
[----:B------:R4:W-:Y:S04]  /*11830*/  @!P4 ST.E.64 [R4.64], R92 ;  /* 0x0000005c0400c985 */ /* 0x0009e8000c101b08 */
[----:B------:R4:W-:Y:S02]  /*11840*/  @!P3 ST.E.64 [R44.64], R96 ;  /* 0x000000602c00b985 */ /* 0x0009e4000c101b08 */
.L_x_1723:
[----:B------:R-:W-:Y:S05]  /*11850*/  BSYNC B0 ;  /* 0x0000000000007941 */ /* 0x000fea0003800000 */
.L_x_1722:
[----:B------:R-:W-:Y:S05]  /*11860*/  BRA.DIV ~URZ, `(.L_x_1724) ;  /* 0x00002ce27f007947 */ /* 0x000fea000b800000 */
[----:B-1----:R-:W1:Y:S04]  /*11870*/  SHFL.IDX PT, R151, R151, 0x1, 0x1c1f ;  /* 0x003c1f0097977f89 */ /* 0x002e6800000e0000 */
[----:B----4-:R4:W3:Y:S02]  /*11880*/  SHFL.IDX PT, R2, R152, 0x1, 0x1c1f ;  /* 0x003c1f0098027f89 */ /* 0x0108e400000e0000 */
.L_x_1782:
[----:B------:R-:W-:Y:S05]  /*11890*/  @P0 BRA `(.L_x_1719) ;  /* 0x000011d000000947 */ /* 0x000fea0003800000 */
[----:B------:R-:W-:Y:S02]  /*118a0*/  ISETP.GE.AND P3, PT, R149, c[0x0][0x3c8], PT ;  /* 0x0000f20095007a0c */ /* 0x000fe40003f66270 */
[----:B------:R-:W-:-:S02]  /*118b0*/  ISETP.GE.AND P2, PT, R147, c[0x0][0x3c8], PT ;  /* 0x0000f20093007a0c */ /* 0x000fc40003f46270 */
[----:B------:R-:W-:Y:S02]  /*118c0*/  ISETP.GE.AND P4, PT, R209, c[0x0][0x3c8], PT ;  /* 0x0000f200d1007a0c */ /* 0x000fe40003f86270 */
[----:B------:R-:W-:Y:S02]  /*118d0*/  ISETP.GE.AND P0, PT, R143, c[0x0][0x3c8], PT ;  /* 0x0000f2008f007a0c */ /* 0x000fe40003f06270 */
[----:B------:R-:W-:-:S05]  /*118e0*/  ISETP.GE.AND P1, PT, R145, c[0x0][0x3c8], PT ;  /* 0x0000f20091007a0c */ /* 0x000fca0003f26270 */
[----:B---3--:R-:W-:-:S04]  /*118f0*/  @!P3 LEA R4, P5, R149, R2, 0x2 ;  /* 0x000000029504b211 */ /* 0x008fc800078a10ff */
[-C--:B-1----:R-:W-:Y:S02]  /*11900*/  @!P3 LEA.HI.X R5, R149, R151.reuse, R148, 0x2, P5 ;  /* 0x000000979505b211 */ /* 0x082fe400028f1494 */
[-C--:B------:R-:W-:Y:S02]  /*11910*/  @!P2 LEA R6, P5, R147, R2.reuse, 0x2 ;  /* 0x000000029306a211 */ /* 0x080fe400078a10ff */
[-C--:B------:R-:W-:Y:S02]  /*11920*/  @!P4 LEA R36, P6, R209, R2.reuse, 0x2 ;  /* 0x00000002d124c211 */ /* 0x080fe400078c10ff */
[-C--:B------:R-:W-:Y:S02]  /*11930*/  @!P2 LEA.HI.X R7, R147, R151.reuse, R146, 0x2, P5 ;  /* 0x000000979307a211 */ /* 0x080fe400028f1492 */
[----:B------:R-:W-:Y:S02]  /*11940*/  @!P0 LEA R40, P5, R143, R2, 0x2 ;  /* 0x000000028f288211 */ /* 0x000fe400078a10ff */
[----:B------:R-:W-:-:S02]  /*11950*/  @!P4 LEA.HI.X R37, R209, R151, R150, 0x2, P6 ;  /* 0x00000097d125c211 */ /* 0x000fc400030f1496 */
[-C--:B------:R-:W-:Y:S02]  /*11960*/  @!P0 LEA.HI.X R41, R143, R151.reuse, R142, 0x2, P5 ;  /* 0x000000978f298211 */ /* 0x080fe400028f148e */
[----:B------:R-:W-:Y:S01]  /*11970*/  ISETP.GE.AND P5, PT, R141, c[0x0][0x3c8], PT ;  /* 0x0000f2008d007a0c */ /* 0x000fe20003fa6270 */
[----:B------:R1:W-:Y:S01]  /*11980*/  @!P4 ST.E.64 [R36.64], R130 ;  /* 0x000000822400c985 */ /* 0x0003e2000c101b08 */
[----:B------:R-:W-:Y:S02]  /*11990*/  ISETP.GE.AND P4, PT, R139, c[0x0][0x3c8], PT ;  /* 0x0000f2008b007a0c */ /* 0x000fe40003f86270 */
[----:B------:R-:W-:Y:S01]  /*119a0*/  @!P1 LEA R44, P6, R145, R2, 0x2 ;  /* 0x00000002912c9211 */ /* 0x000fe200078c10ff */
[----:B------:R3:W-:Y:S01]  /*119b0*/  @!P3 ST.E.64 [R4.64], R126 ;  /* 0x0000007e0400b985 */ /* 0x0007e2000c101b08 */
[----:B------:R-:W-:Y:S02]  /*119c0*/  ISETP.GE.AND P3, PT, R137, c[0x0][0x3c8], PT ;  /* 0x0000f20089007a0c */ /* 0x000fe40003f66270 */
[----:B------:R-:W-:Y:S01]  /*119d0*/  @!P1 LEA.HI.X R45, R145, R151, R144, 0x2, P6 ;  /* 0x00000097912d9211 */ /* 0x000fe200030f1490 */
[----:B------:R5:W-:Y:S01]  /*119e0*/  @!P2 ST.E.64 [R6.64], R102 ;  /* 0x000000660600a985 */ /* 0x000be2000c101b08 */
[----:B------:R-:W-:-:S03]  /*119f0*/  ISETP.GE.AND P2, PT, R135, c[0x0][0x3c8], PT ;  /* 0x0000f20087007a0c */ /* 0x000fc60003f46270 */
[----:B------:R-:W-:Y:S01]  /*11a00*/  @!P1 ST.E.64 [R44.64], R106 ;  /* 0x0000006a2c009985 */ /* 0x000fe2000c101b08 */
[-C--:B------:R-:W-:Y:S02]  /*11a10*/  @!P5 LEA R52, P6, R141, R2.reuse, 0x2 ;  /* 0x000000028d34d211 */ /* 0x080fe400078c10ff */
[----:B------:R-:W-:Y:S01]  /*11a20*/  ISETP.GE.AND P1, PT, R133, c[0x0][0x3c8], PT ;  /* 0x0000f20085007a0c */ /* 0x000fe20003f26270 */
[----:B------:R4:W-:Y:S01]  /*11a30*/  @!P0 ST.E.64 [R40.64], R110 ;  /* 0x0000006e28008985 */ /* 0x0009e2000c101b08 */
[----:B------:R-:W-:Y:S02]  /*11a40*/  @!P4 LEA R48, P0, R139, R2, 0x2 ;  /* 0x000000028b30c211 */ /* 0x000fe400078010ff */
[-C--:B------:R-:W-:Y:S02]  /*11a50*/  @!P5 LEA.HI.X R53, R141, R151.reuse, R140, 0x2, P6 ;  /* 0x000000978d35d211 */ /* 0x080fe400030f148c */
[----:B------:R-:W-:Y:S02]  /*11a60*/  @!P4 LEA.HI.X R49, R139, R151, R138, 0x2, P0 ;  /* 0x000000978b31c211 */ /* 0x000fe400000f148a */
[----:B------:R-:W-:Y:S01]  /*11a70*/  ISETP.GE.AND P0, PT, R35, c[0x0][0x3c8], PT ;  /* 0x0000f20023007a0c */ /* 0x000fe20003f06270 */
[----:B------:R-:W-:Y:S01]  /*11a80*/  @!P5 ST.E.64 [R52.64], R114 ;  /* 0x000000723400d985 */ /* 0x000fe2000c101b08 */
[----:B------:R-:W-:-:S03]  /*11a90*/  ISETP.GE.AND P5, PT, R33, c[0x0][0x3c8], PT ;  /* 0x0000f20021007a0c */ /* 0x000fc60003fa6270 */
[----:B------:R-:W-:Y:S01]  /*11aa0*/  @!P4 ST.E.64 [R48.64], R118 ;  /* 0x000000763000c985 */ /* 0x000fe2000c101b08 */
[-C--:B-1----:R-:W-:Y:S02]  /*11ab0*/  @!P3 LEA R36, P6, R137, R2.reuse, 0x2 ;  /* 0x000000028924b211 */ /* 0x082fe400078c10ff */
[----:B------:R-:W-:Y:S02]  /*11ac0*/  ISETP.GE.AND P4, PT, R31, c[0x0][0x3c8], PT ;  /* 0x0000f2001f007a0c */ /* 0x000fe40003f86270 */
[----:B------:R-:W-:Y:S02]  /*11ad0*/  @!P3 LEA.HI.X R37, R137, R151, R136, 0x2, P6 ;  /* 0x000000978925b211 */ /* 0x000fe400030f1488 */
[----:B---3--:R-:W-:-:S03]  /*11ae0*/  @!P2 LEA R4, P6, R135, R2, 0x2 ;  /* 0x000000028704a211 */ /* 0x008fc600078c10ff */
[----:B------:R-:W-:Y:S01]  /*11af0*/  @!P3 ST.E.64 [R36.64], R122 ;  /* 0x0000007a2400b985 */ /* 0x000fe2000c101b08 */
[-C--:B------:R-:W-:Y:S02]  /*11b00*/  @!P2 LEA.HI.X R5, R135, R151.reuse, R134, 0x2, P6 ;  /* 0x000000978705a211 */ /* 0x080fe400030f1486 */
[-C--:B-----5:R-:W-:Y:S02]  /*11b10*/  @!P1 LEA R6, P6, R133, R2.reuse, 0x2 ;  /* 0x0000000285069211 */ /* 0x0a0fe400078c10ff */
[----:B------:R-:W-:Y:S01]  /*11b20*/  ISETP.GE.AND P3, PT, R29, c[0x0][0x3c8], PT ;  /* 0x0000f2001d007a0c */ /* 0x000fe20003f66270 */
[----:B------:R1:W-:Y:S01]  /*11b30*/  @!P2 ST.E.64 [R4.64], R38 ;  /* 0x000000260400a985 */ /* 0x0003e2000c101b08 */
[-C--:B------:R-:W-:Y:S02]  /*11b40*/  @!P1 LEA.HI.X R7, R133, R151.reuse, R132, 0x2, P6 ;  /* 0x0000009785079211 */ /* 0x080fe400030f1484 */
[----:B----4-:R-:W-:Y:S02]  /*11b50*/  @!P0 LEA R40, P6, R35, R2, 0x2 ;  /* 0x0000000223288211 */ /* 0x010fe400078c10ff */
[----:B------:R-:W-:Y:S01]  /*11b60*/  ISETP.GE.AND P2, PT, R27, c[0x0][0x3c8], PT ;  /* 0x0000f2001b007a0c */ /* 0x000fe20003f46270 */
[----:B------:R3:W-:Y:S01]  /*11b70*/  @!P1 ST.E.64 [R6.64], R42 ;  /* 0x0000002a06009985 */ /* 0x0007e2000c101b08 */
[----:B------:R-:W-:-:S02]  /*11b80*/  @!P0 LEA.HI.X R41, R35, R151, R34, 0x2, P6 ;  /* 0x0000009723298211 */ /* 0x000fc400030f1422 */
[-C--:B------:R-:W-:Y:S02]  /*11b90*/  @!P5 LEA R44, P6, R33, R2.reuse, 0x2 ;  /* 0x00000002212cd211 */ /* 0x080fe400078c10ff */
[----:B------:R-:W-:Y:S01]  /*11ba0*/  ISETP.GE.AND P1, PT, R25, c[0x0][0x3c8], PT ;  /* 0x0000f20019007a0c */ /* 0x000fe20003f26270 */
[----:B------:R-:W-:Y:S01]  /*11bb0*/  @!P0 ST.E.64 [R40.64], R46 ;  /* 0x0000002e28008985 */ /* 0x000fe2000c101b08 */
[-C--:B------:R-:W-:Y:S02]  /*11bc0*/  @!P4 LEA R34, P0, R31, R2.reuse, 0x2 ;  /* 0x000000021f22c211 */ /* 0x080fe400078010ff */
[-C--:B------:R-:W-:Y:S02]  /*11bd0*/  @!P5 LEA.HI.X R45, R33, R151.reuse, R32, 0x2, P6 ;  /* 0x00000097212dd211 */ /* 0x080fe400030f1420 */
[----:B------:R-:W-:Y:S02]  /*11be0*/  @!P3 LEA R32, P6, R29, R2, 0x2 ;  /* 0x000000021d20b211 */ /* 0x000fe400078c10ff */
[----:B------:R-:W-:Y:S01]  /*11bf0*/  @!P4 LEA.HI.X R35, R31, R151, R30, 0x2, P0 ;  /* 0x000000971f23c211 */ /* 0x000fe200000f141e */
[----:B------:R-:W-:Y:S01]  /*11c00*/  @!P5 ST.E.64 [R44.64], R50 ;  /* 0x000000322c00d985 */ /* 0x000fe2000c101b08 */
[----:B------:R-:W-:-:S02]  /*11c10*/  ISETP.GE.AND P0, PT, R23, c[0x0][0x3c8], PT ;  /* 0x0000f20017007a0c */ /* 0x000fc40003f06270 */
[-C--:B------:R-:W-:Y:S01]  /*11c20*/  @!P3 LEA.HI.X R33, R29, R151.reuse, R28, 0x2, P6 ;  /* 0x000000971d21b211 */ /* 0x080fe200030f141c */
[----:B------:R-:W-:Y:S01]  /*11c30*/  @!P4 ST.E.64 [R34.64], R54 ;  /* 0x000000362200c985 */ /* 0x000fe2000c101b08 */
[----:B------:R-:W-:Y:S02]  /*11c40*/  ISETP.GE.AND P5, PT, R21, c[0x0][0x3c8], PT ;  /* 0x0000f20015007a0c */ /* 0x000fe40003fa6270 */
[----:B------:R-:W-:Y:S01]  /*11c50*/  ISETP.GE.AND P4, PT, R19, c[0x0][0x3c8], PT ;  /* 0x0000f20013007a0c */ /* 0x000fe20003f86270 */
[----:B------:R-:W-:Y:S01]  /*11c60*/  @!P3 ST.E.64 [R32.64], R58 ;  /* 0x0000003a2000b985 */ /* 0x000fe2000c101b08 */
[----:B-1----:R-:W-:Y:S02]  /*11c70*/  @!P2 LEA R4, P6, R27, R2, 0x2 ;  /* 0x000000021b04a211 */ /* 0x002fe400078c10ff */
[----:B------:R-:W-:Y:S02]  /*11c80*/  ISETP.GE.AND P3, PT, R17, c[0x0][0x3c8], PT ;  /* 0x0000f20011007a0c */ /* 0x000fe40003f66270 */
[----:B------:R-:W-:-:S02]  /*11c90*/  @!P2 LEA.HI.X R5, R27, R151, R26, 0x2, P6 ;  /* 0x000000971b05a211 */ /* 0x000fc400030f141a */
[----:B---3--:R-:W-:-:S03]  /*11ca0*/  @!P1 LEA R6, P6, R25, R2, 0x2 ;  /* 0x0000000219069211 */ /* 0x008fc600078c10ff */
[----:B------:R1:W-:Y:S01]  /*11cb0*/  @!P2 ST.E.64 [R4.64], R62 ;  /* 0x0000003e0400a985 */ /* 0x0003e2000c101b08 */
[-C--:B------:R-:W-:Y:S02]  /*11cc0*/  @!P1 LEA.HI.X R7, R25, R151.reuse, R24, 0x2, P6 ;  /* 0x0000009719079211 */ /* 0x080fe400030f1418 */
[-C--:B------:R-:W-:Y:S02]  /*11cd0*/  @!P0 LEA R24, P6, R23, R2.reuse, 0x2 ;  /* 0x0000000217188211 */ /* 0x080fe400078c10ff */
        /* <DEDUP_REMOVED lines=8> */
[-C--:B------:R-:W-:Y:S02]  /*11d60*/  @!P3 LEA R20, P6, R17, R2.reuse, 0x2 ;  /* 0x000000021114b211 */ /* 0x080fe400078c10ff */
        /* <DEDUP_REMOVED lines=8> */
[----:B---3--:R-:W-:-:S03]  /*11df0*/  @!P1 LEA R6, P6, R13, R2, 0x2 ;  /* 0x000000020d069211 */ /* 0x008fc600078c10ff */
[----:B------:R4:W-:Y:S01]  /*11e00*/  @!P2 ST.E.64 [R4.64], R86 ;  /* 0x000000560400a985 */ /* 0x0009e2000c101b08 */
[----:B------:R-:W-:Y:S02]  /*11e10*/  @!P1 LEA.HI.X R7, R13, R151, R12, 0x2, P6 ;  /* 0x000000970d079211 */ /* 0x000fe400030f140c */
[----:B------:R-:W-:-:S03]  /*11e20*/  @!P0 LEA R12, P6, R11, R2, 0x2 ;  /* 0x000000020b0c8211 */ /* 0x000fc600078c10ff */
        /* <DEDUP_REMOVED lines=9> */
.L_x_1704:
[----:B------:R-:W-:Y:S01]  /*11ec0*/  ISETP.NE.U32.AND P0, PT, RZ, c[0x0][0x508], PT ;  /* 0x00014200ff007a0c */ /* 0x000fe20003f05070 */
[----:B------:R-:W-:Y:S01]  /*11ed0*/  IMAD.MOV.U32 R2, RZ, RZ, 0x4 ;  /* 0x00000004ff027424 */ /* 0x000fe200078e00ff */
[----:B------:R-:W-:Y:S01]  /*11ee0*/  ISETP.NE.U32.AND P1, PT, RZ, c[0x0][0x500], PT ;  /* 0x00014000ff007a0c */ /* 0x000fe20003f25070 */
[----:B------:R-:W-:Y:S01]  /*11ef0*/  IMAD.MOV.U32 R8, RZ, RZ, c[0x0][0x388] ;  /* 0x0000e200ff087624 */ /* 0x000fe200078e00ff */
[----:B------:R-:W-:Y:S01]  /*11f00*/  ISETP.NE.AND.EX P0, PT, RZ, c[0x0][0x50c], PT, P0 ;  /* 0x00014300ff007a0c */ /* 0x000fe20003f05300 */
[----:B------:R-:W-:Y:S01]  /*11f10*/  IMAD.MOV.U32 R0, RZ, RZ, RZ ;  /* 0x000000ffff007224 */ /* 0x000fe200078e00ff */
[----:B------:R-:W-:Y:S01]  /*11f20*/  ISETP.NE.AND.EX P1, PT, RZ, c[0x0][0x504], PT, P1 ;  /* 0x00014100ff007a0c */ /* 0x000fe20003f25310 */
[----:B------:R-:W-:-:S10]  /*11f30*/  IMAD.WIDE R4, R195, R2, c[0x0][0x500] ;  /* 0x00014000c3047625 */ /* 0x000fd400078e0202 */
[----:B------:R-:W-:Y:S02]  /*11f40*/  @P0 IMAD.WIDE R6, R195, R2, c[0x0][0x508] ;  /* 0x00014200c3060625 */ /* 0x000fe400078e0202 */
[----:B------:R2:W5:Y:S04]  /*11f50*/  @P1 LDG.E R0, [R4.64] ;  /* 0x0000000804001981 */ /* 0x000568000c1e1900 */
        /* <DEDUP_REMOVED lines=8> */
.L_x_1725:
[----:B------:R-:W-:Y:S01]  /*11fe0*/  ISETP.GT.AND P0, PT, R202, 0x7f, PT ;  /* 0x0000007fca00780c */ /* 0x000fe20003f04270 */
[----:B------:R-:W-:Y:S01]  /*11ff0*/  BSSY B0, `(.L_x_1726) ;  /* 0x0000035000007945 */ /* 0x000fe20003800000 */
[----:B--2---:R-:W-:Y:S02]  /*12000*/  SHF.R.S32.HI R4, RZ, 0x1f, R195 ;  /* 0x0000001fff047819 */ /* 0x004fe400000114c3 */
[----:B-----5:R-:W-:-:S02]  /*12010*/  SHF.R.S32.HI R6, RZ, 0x1f, R0 ;  /* 0x0000001fff067819 */ /* 0x020fc40000011400 */
[----:B------:R-:W-:Y:S02]  /*12020*/  SEL R5, R195, RZ, !P1 ;  /* 0x000000ffc3057207 */ /* 0x000fe40004800000 */
[----:B------:R-:W-:-:S05]  /*12030*/  SEL R4, R4, RZ, !P1 ;  /* 0x000000ff04047207 */ /* 0x000fca0004800000 */
[----:B------:R-:W-:Y:S05]  /*12040*/  @P0 BRA `(.L_x_1727) ;  /* 0x000002f000000947 */ /* 0x000fea0003800000 */
[----:B------:R-:W-:Y:S01]  /*12050*/  IMAD R7, R8, c[0x0][0x4e8], RZ ;  /* 0x00013a0008077a24 */ /* 0x000fe200078e02ff */
[----:B------:R-:W-:-:S04]  /*12060*/  IADD3 R2, R193, R202, RZ ;  /* 0x000000cac1027210 */ /* 0x000fc80007ffe0ff */
        /* <DEDUP_REMOVED lines=8> */
[----:B------:R-:W2:Y:S01]  /*120f0*/  LDC.64 R20, c[0x0][R22+0x170] ;  /* 0x00005c0016147b82 */ /* 0x000ea20000000a00 */
[----:B------:R-:W-:-:S07]  /*12100*/  SEL R232, R232, RZ, P2 ;  /* 0x000000ffe8e87207 */ /* 0x000fce0001000000 */
[----:B------:R-:W3:Y:S03]  /*12110*/  LDC.64 R14, c[0x0][R22+0x168] ;  /* 0x00005a00160e7b82 */ /* 0x000ee60000000a00 */
[----:B------:R-:W-:-:S05]  /*12120*/  @P0 IMAD.HI.U32 R10, R2, c[0x0][0x4ec], RZ ;  /* 0x00013b00020a0a27 */ /* 0x000fca00078e00ff */
[----:B------:R-:W4:Y:S01]  /*12130*/  LDC.64 R18, c[0x0][R22+0x178] ;  /* 0x00005e0016127b82 */ /* 0x000f220000000a00 */
[----:B------:R-:W-:-:S07]  /*12140*/  @P0 SHF.R.U32.HI R11, RZ, c[0x0][0x4f0], R10 ;  /* 0x00013c00ff0b0a19 */ /* 0x000fce000001160a */
[----:B------:R-:W5:Y:S01]  /*12150*/  LDC.64 R16, c[0x0][R22+0x160] ;  /* 0x0000580016107b82 */ /* 0x000f620000000a00 */
[-C--:B--2---:R-:W-:Y:S02]  /*12160*/  IMAD R7, R21, R5.reuse, RZ ;  /* 0x0000000515077224 */ /* 0x084fe400078e02ff */
        /* <DEDUP_REMOVED lines=9> */
[----:B------:R-:W-:-:S03]  /*12200*/  IADD3.X R7, R7, R9, R6, P1, P0 ;  /* 0x0000000907077210 */ /* 0x000fc60000fe0406 */
[--C-:B------:R-:W-:Y:S01]  /*12210*/  IMAD.MOV R13, RZ, RZ, -R11.reuse ;  /* 0x000000ffff0d7224 */ /* 0x100fe200078e0a0b */
[----:B------:R-:W-:Y:S02]  /*12220*/  IADD3 R14, P1, P0, R11, R14, R18 ;  /* 0x0000000e0b0e7210 */ /* 0x000fe4000783e012 */
[----:B------:R-:W-:Y:S01]  /*12230*/  IADD3 R10, R19, R10, RZ ;  /* 0x0000000a130a7210 */ /* 0x000fe20007ffe0ff */
[----:B------:R-:W-:Y:S01]  /*12240*/  IMAD R13, R13, c[0x0][0x4e8], R2 ;  /* 0x00013a000d0d7a24 */ /* 0x000fe200078e0202 */
[----:B------:R-:W-:-:S03]  /*12250*/  SHF.R.S32.HI R11, RZ, 0x1f, R11 ;  /* 0x0000001fff0b7819 */ /* 0x000fc6000001140b */
[----:B-----5:R-:W-:Y:S01]  /*12260*/  IMAD R9, R17, R13, RZ ;  /* 0x0000000d11097224 */ /* 0x020fe200078e02ff */
[----:B------:R-:W-:Y:S02]  /*12270*/  SHF.R.S32.HI R2, RZ, 0x1f, R13 ;  /* 0x0000001fff027819 */ /* 0x000fe4000001140d */
[----:B------:R-:W-:Y:S01]  /*12280*/  IADD3.X R15, R11, R7, R10, P1, P0 ;  /* 0x000000070b0f7210 */ /* 0x000fe20000fe040a */
[----:B------:R-:W-:Y:S02]  /*12290*/  IMAD.MOV.U32 R7, RZ, RZ, c[0x0][0x4a8] ;  /* 0x00012a00ff077624 */ /* 0x000fe400078e00ff */
[C---:B------:R-:W-:Y:S01]  /*122a0*/  IMAD R2, R16.reuse, R2, R9 ;  /* 0x0000000210027224 */ /* 0x040fe200078e0209 */
[----:B------:R-:W-:Y:S01]  /*122b0*/  MOV R9, c[0x0][0x4ac] ;  /* 0x00012b0000097a02 */ /* 0x000fe20000000f00 */
[----:B------:R-:W-:Y:S01]  /*122c0*/  IMAD.WIDE.U32 R14, R16, R13, R14 ;  /* 0x0000000d100e7225 */ /* 0x000fe200078e000e */
[----:B------:R-:W-:Y:S02]  /*122d0*/  SEL R7, R7, c[0x0][0x450], P2 ;  /* 0x0001140007077a07 */ /* 0x000fe40001000000 */
[----:B------:R-:W-:Y:S01]  /*122e0*/  SEL R9, R9, c[0x0][0x454], P2 ;  /* 0x0001150009097a07 */ /* 0x000fe20001000000 */
[----:B------:R-:W-:Y:S01]  /*122f0*/  IMAD.IADD R2, R15, 0x1, R2 ;  /* 0x000000010f027824 */ /* 0x000fe200078e0202 */
[----:B------:R-:W-:-:S02]  /*12300*/  LEA R10, P0, R14, R7, 0x2 ;  /* 0x000000070e0a7211 */ /* 0x000fc400078010ff */
[----:B------:R-:W-:Y:S02]  /*12310*/  MOV R7, 0xff800000 ;  /* 0xff80000000077802 */ /* 0x000fe40000000f00 */
[----:B------:R-:W-:-:S05]  /*12320*/  LEA.HI.X R11, R14, R9, R2, 0x2, P0 ;  /* 0x000000090e0b7211 */ /* 0x000fca00000f1402 */
[----:B------:R2:W-:Y:S04]  /*12330*/  STG.E [R10.64], R7 ;  /* 0x000000070a007986 */ /* 0x0005e8000c101908 */
.L_x_1727:
[----:B------:R-:W-:Y:S05]  /*12340*/  BSYNC B0 ;  /* 0x0000000000007941 */ /* 0x000fea0003800000 */
.L_x_1726:
[----:B------:R-:W-:-:S13]  /*12350*/  ISETP.GT.AND P0, PT, R231, 0x1, PT ;  /* 0x00000001e700780c */ /* 0x000fda0003f04270 */
[----:B------:R-:W-:Y:S05]  /*12360*/  @P0 BRA `(.L_x_1719) ;  /* 0x0000070000000947 */ /* 0x000fea0003800000 */
[----:B------:R-:W-:Y:S01]  /*12370*/  MOV R2, c[0x0][0x4e8] ;  /* 0x00013a0000027a02 */ /* 0x000fe20000000f00 */
[----:B--2---:R-:W-:Y:S02]  /*12380*/  IMAD R7, R6, c[0x0][0x3a0], RZ ;  /* 0x0000e80006077a24 */ /* 0x004fe400078e02ff */
[----:B------:R-:W-:Y:S01]  /*12390*/  IMAD.WIDE.U32 R10, R0, c[0x0][0x3a0], RZ ;  /* 0x0000e800000a7a25 */ /* 0x000fe200078e00ff */
[----:B------:R-:W-:-:S03]  /*123a0*/  ISETP.NE.AND P0, PT, R2, 0x1, PT ;  /* 0x000000010200780c */ /* 0x000fc60003f05270 */
[----:B------:R-:W-:Y:S01]  /*123b0*/  IMAD R7, R0, c[0x0][0x3a4], R7 ;  /* 0x0000e90000077a24 */ /* 0x000fe200078e0207 */
[----:B------:R-:W-:Y:S01]  /*123c0*/  LEA R0, R214, R215, 0x5 ;  /* 0x000000d7d6007211 */ /* 0x000fe200078e28ff */
[----:B------:R-:W-:-:S03]  /*123d0*/  IMAD R4, R4, c[0x0][0x3f0], RZ ;  /* 0x0000fc0004047a24 */ /* 0x000fc600078e02ff */
[----:B------:R-:W-:Y:S01]  /*123e0*/  IADD3 R0, R193, R0, RZ ;  /* 0x00000000c1007210 */ /* 0x000fe20007ffe0ff */
[----:B------:R-:W-:Y:S01]  /*123f0*/  IMAD R4, R5, c[0x0][0x3f4], R4 ;  /* 0x0000fd0005047a24 */ /* 0x000fe200078e0204 */
[----:B------:R-:W-:Y:S02]  /*12400*/  IADD3 R11, R11, R7, RZ ;  /* 0x000000070b0b7210 */ /* 0x000fe40007ffe0ff */
[----:B------:R-:W-:Y:S01]  /*12410*/  MOV R6, R0 ;  /* 0x0000000000067202 */ /* 0x000fe20000000f00 */
[----:B------:R-:W-:Y:S01]  /*12420*/  @P0 IMAD.HI.U32 R2, R0, c[0x0][0x4ec], RZ ;  /* 0x00013b0000020a27 */ /* 0x000fe200078e00ff */
[----:B------:R-:W-:-:S03]  /*12430*/  IADD3 R193, R215, R193, RZ ;  /* 0x000000c1d7c17210 */ /* 0x000fc60007ffe0ff */
        /* <DEDUP_REMOVED lines=21> */
.L_x_1783:
[----:B------:R-:W-:Y:S05]  /*12590*/  BRA.DIV ~URZ, `(.L_x_1729) ;  /* 0x000020e27f007947 */ /* 0x000fea000b800000 */
[----:B------:R4:W1:Y:S02]  /*125a0*/  SHFL.IDX PT, R2, R9, RZ, 0x181f ;  /* 0x00181fff09027589 */ /* 0x00086400000e0000 */
.L_x_1784:
        /* <DEDUP_REMOVED lines=16> */
.L_x_1731:
[----:B------:R-:W-:Y:S05]  /*126b0*/  BSYNC B0 ;  /* 0x0000000000007941 */ /* 0x000fea0003800000 */
.L_x_1730:
[----:B------:R-:W-:Y:S05]  /*126c0*/  BRA.DIV ~URZ, `(.L_x_1732) ;  /* 0x000020127f007947 */ /* 0x000fea000b800000 */
[----:B---3--:R3:W2:Y:S04]  /*126d0*/  SHFL.IDX PT, R11, R10, 0x1, 0x181f ;  /* 0x00381f000a0b7f89 */ /* 0x0086a800000e0000 */
[----:B-1----:R3:W1:Y:S02]  /*126e0*/  SHFL.IDX PT, R2, R9, 0x1, 0x181f ;  /* 0x00381f0009027f89 */ /* 0x00266400000e0000 */
.L_x_1785:
        /* <DEDUP_REMOVED lines=16> */
.L_x_1734:
[----:B------:R-:W-:Y:S05]  /*127f0*/  BSYNC B0 ;  /* 0x0000000000007941 */ /* 0x000fea0003800000 */
.L_x_1733:
[----:B------:R-:W-:Y:S05]  /*12800*/  BRA.DIV ~URZ, `(.L_x_1735) ;  /* 0x00001f927f007947 */ /* 0x000fea000b800000 */
[----:B--2---:R2:W3:Y:S02]  /*12810*/  SHFL.IDX PT, R11, R10, 0x2, 0x181f ;  /* 0x00581f000a0b7f89 */ /* 0x0044e400000e0000 */
.L_x_1786:
[----:B------:R-:W-:Y:S05]  /*12820*/  BRA.DIV ~URZ, `(.L_x_1736) ;  /* 0x00001fe27f007947 */ /* 0x000fea000b800000 */
[----:B-1----:R1:W2:Y:S02]  /*12830*/  SHFL.IDX PT, R2, R9, 0x2, 0x181f ;  /* 0x00581f0009027f89 */ /* 0x0022a400000e0000 */
.L_x_1787:
        /* <DEDUP_REMOVED lines=16> */
.L_x_1738:
[----:B------:R-:W-:Y:S05]  /*12940*/  BSYNC B0 ;  /* 0x0000000000007941 */ /* 0x000fea0003800000 */
.L_x_1737:
[----:B------:R-:W-:Y:S05]  /*12950*/  BRA.DIV ~URZ, `(.L_x_1739) ;  /* 0x00001f127f007947 */ /* 0x000fea000b800000 */
[----:B---3--:R3:W1:Y:S04]  /*12960*/  SHFL.IDX PT, R11, R10, 0x3, 0x181f ;  /* 0x00781f000a0b7f89 */ /* 0x00866800000e0000 */
[----:B--2---:R3:W2:Y:S02]  /*12970*/  SHFL.IDX PT, R2, R9, 0x3, 0x181f ;  /* 0x00781f0009027f89 */ /* 0x0046a400000e0000 */
.L_x_1788:
[----:B------:R-:W-:-:S04]  /*12980*/  IADD3 R193, R193, 0x60, RZ ;  /* 0x00000060c1c17810 */ /* 0x000fc80007ffe0ff */
        /* <DEDUP_REMOVED lines=8> */
[-C--:B-1----:R-:W-:Y:S02]  /*12a10*/  @!P2 LEA.HI.X R7, R218, R11.reuse, R219, 0x1, P5 ;  /* 0x0000000bda07a211 */ /* 0x082fe400028f0cdb */
[-C--:B------:R-:W-:Y:S02]  /*12a20*/  @!P1 LEA.HI.X R5, R204, R11.reuse, R199, 0x1, P4 ;  /* 0x0000000bcc059211 */ /* 0x080fe400020f0cc7 */
[----:B---34-:R-:W-:Y:S01]  /*12a30*/  @!P0 LEA.HI.X R9, R203, R11, R198, 0x1, P3 ;  /* 0x0000000bcb098211 */ /* 0x018fe200018f0cc6 */
[----:B------:R1:W-:Y:S04]  /*12a40*/  @!P2 ST.E.128 [R6.64], RZ ;  /* 0x000000ff0600a985 */ /* 0x0003e8000c101d08 */
[----:B------:R1:W-:Y:S04]  /*12a50*/  @!P1 ST.E.128 [R4.64], RZ ;  /* 0x000000ff04009985 */ /* 0x0003e8000c101d08 */
[----:B------:R1:W-:Y:S02]  /*12a60*/  @!P0 ST.E.128 [R8.64], RZ ;  /* 0x000000ff08008985 */ /* 0x0003e4000c101d08 */
.L_x_1719:
[----:B------:R-:W-:Y:S05]  /*12a70*/  BSYNC B1 ;  /* 0x0000000000017941 */ /* 0x000fea0003800000 */
.L_x_1703:
[----:B------:R-:W-:-:S13]  /*12a80*/  ISETP.NE.AND P0, PT, R216, RZ, PT ;  /* 0x000000ffd800720c */ /* 0x000fda0003f05270 */
[----:B------:R-:W-:Y:S01]  /*12a90*/  @P0 WARPSYNC 0xffffffff ;  /* 0xffffffff00000948 */ /* 0x000fe20003800000 */
[----:B------:R-:W-:Y:S06]  /*12aa0*/  @P0 BAR.SYNC.DEFER_BLOCKING 0x5, 0x100 ;  /* 0x0144000000000b1d */ /* 0x000fec0000010000 */
[----:B------:R-:W4:Y:S04]  /*12ab0*/  @P0 LDS.128 R192, [0x24100] ;  /* 0x02410000ffc00984 */ /* 0x000f280000000c00 */
[----:B------:R-:W-:Y:S06]  /*12ac0*/  @P0 BAR.ARV 0x4, 0x100 ;  /* 0x0104000000000b1d */ /* 0x000fec0000002000 */
[----:B------:R-:W-:Y:S05]  /*12ad0*/  @P0 BRA `(.L_x_1740) ;  /* 0x00000e9000000947 */ /* 0x000fea0003800000 */
[----:B-1----:R-:W-:Y:S01]  /*12ae0*/  LOP3.LUT R8, R202, 0x1f, RZ, 0xc0, !PT ;  /* 0x0000001fca087812 */ /* 0x002fe200078ec0ff */
[----:B----4-:R-:W-:-:S03]  /*12af0*/  IMAD.MOV.U32 R12, RZ, RZ, RZ ;  /* 0x000000ffff0c7224 */ /* 0x010fc600078e00ff */
[----:B------:R-:W-:Y:S01]  /*12b00*/  ISETP.NE.AND P5, PT, R8, 0x1f, PT ;  /* 0x0000001f0800780c */ /* 0x000fe20003fa5270 */
[----:B------:R-:W-:Y:S10]  /*12b10*/  BRA.DIV ~URZ, `(.L_x_1741) ;  /* 0x00001e127f007947 */ /* 0x000ff4000b800000 */
[----:B---3--:R1:W3:Y:S02]  /*12b20*/  SHFL.IDX PT, R9, R3, RZ, 0x1f ;  /* 0x00001fff03097589 */ /* 0x0082e400000e0000 */
.L_x_1789:
[----:B------:R-:W-:Y:S05]  /*12b30*/  BRA.DIV ~URZ, `(.L_x_1742) ;  /* 0x00001e627f007947 */ /* 0x000fea000b800000 */
[----:B-1----:R-:W1:Y:S02]  /*12b40*/  SHFL.IDX PT, R3, R3, 0x1, 0x1f ;  /* 0x00201f0003037f89 */ /* 0x002e6400000e0000 */
.L_x_1790:
[----:B------:R-:W-:Y:S02]  /*12b50*/  IMAD.IADD R5, R195, 0x1, R8 ;  /* 0x00000001c3057824 */ /* 0x000fe400078e0208 */
[----:B------:R-:W-:-:S03]  /*12b60*/  IMAD.MOV.U32 R193, RZ, RZ, RZ ;  /* 0x000000ffffc17224 */ /* 0x000fc600078e00ff */
[----:B------:R-:W-:-:S13]  /*12b70*/  ISETP.GE.OR P0, PT, R5, c[0x0][0x53c], !P5 ;  /* 0x00014f0005007a0c */ /* 0x000fda0006f06670 */
[----:B--2---:R-:W-:Y:S01]  /*12b80*/  @!P0 IMAD.MOV.U32 R2, RZ, RZ, 0x4 ;  /* 0x00000004ff028424 */ /* 0x004fe200078e00ff */
[----:B------:R-:W-:-:S03]  /*12b90*/  @!P0 MOV R0, 0x4 ;  /* 0x0000000400008802 */ /* 0x000fc60000000f00 */
        /* <DEDUP_REMOVED lines=13> */
.L_x_1791:
        /* <DEDUP_REMOVED lines=16> */
.L_x_1792:
[----:B----4-:R-:W-:Y:S01]  /*12d70*/  IMAD R5, R2, c[0x0][0x538], RZ ;  /* 0x00014e0002057a24 */ /* 0x010fe200078e02ff */
[----:B------:R-:W-:Y:S04]  /*12d80*/  BSSY B1, `(.L_x_1745) ;  /* 0x00000b9000017945 */ /* 0x000fe80003800000 */
[----:B-1----:R-:W-:-:S04]  /*12d90*/  IADD3 R192, R5, R3, RZ ;  /* 0x0000000305c07210 */ /* 0x002fc80007ffe0ff */
[----:B---3--:R-:W-:-:S13]  /*12da0*/  ISETP.GT.AND P6, PT, R192, R9, PT ;  /* 0x00000009c000720c */ /* 0x008fda0003fc4270 */
[----:B------:R-:W-:Y:S05]  /*12db0*/  @P6 BRA `(.L_x_1746) ;  /* 0x0000024000006947 */ /* 0x000fea0003800000 */
.L_x_1750:
        /* <DEDUP_REMOVED lines=16> */
.L_x_1793:
        /* <DEDUP_REMOVED lines=12> */
[----:B--2---:R-:W1:Y:S02]  /*12f80*/  SHFL.UP PT, R11, R0, 0x10, RZ ;  /* 0x06000000000b7989 */ /* 0x004e6400000e00ff */
[----:B-1----:R-:W-:-:S05]  /*12f90*/  SEL R11, R11, RZ, P4 ;  /* 0x000000ff0b0b7207 */ /* 0x002fca0002000000 */
[----:B------:R-:W-:-:S05]  /*12fa0*/  IMAD.IADD R11, R0, 0x1, R11 ;  /* 0x00000001000b7824 */ /* 0x000fca00078e020b */
[----:B------:R1:W2:Y:S02]  /*12fb0*/  SHFL.IDX PT, R2, R11, 0x1f, 0x1f ;  /* 0x03e01f000b027f89 */ /* 0x0002a400000e0000 */
.L_x_1794:
[----:B--2---:R-:W-:-:S05]  /*12fc0*/  IMAD R5, R2, c[0x0][0x538], RZ ;  /* 0x00014e0002057a24 */ /* 0x004fca00078e02ff */
[----:B------:R-:W-:-:S04]  /*12fd0*/  IADD3 R192, R5, R192, RZ ;  /* 0x000000c005c07210 */ /* 0x000fc80007ffe0ff */
[----:B------:R-:W-:-:S13]  /*12fe0*/  ISETP.GT.AND P6, PT, R192, R9, PT ;  /* 0x00000009c000720c */ /* 0x000fda0003fc4270 */
[----:B-1----:R-:W-:Y:S05]  /*12ff0*/  @!P6 BRA `(.L_x_1750) ;  /* 0xfffffdc00000e947 */ /* 0x002fea000383ffff */
.L_x_1746:
[----:B------:R-:W-:-:S05]  /*13000*/  IADD3 R192, -R5, R192, RZ ;  /* 0x000000c005c07210 */ /* 0x000fca0007ffe1ff */
[----:B------:R-:W-:-:S05]  /*13010*/  IMAD R0, R11, c[0x0][0x538], R192 ;  /* 0x00014e000b007a24 */ /* 0x000fca00078e02c0 */
[----:B------:R-:W-:Y:S01]  /*13020*/  ISETP.GT.AND P0, PT, R0, R9, PT ;  /* 0x000000090000720c */ /* 0x000fe20003f04270 */
[----:B------:R-:W-:-:S12]  /*13030*/  BRA.DIV ~URZ, `(.L_x_1751) ;  /* 0x00001db27f007947 */ /* 0x000fd8000b800000 */
[----:B------:R-:W-:-:S04]  /*13040*/  VOTE.ANY R10, PT, !P0 ;  /* 0x00000000000a7806 */ /* 0x000fc800040e0100 */
.L_x_1795:
[----:B------:R-:W1:Y:S02]  /*13050*/  POPC R14, R10 ;  /* 0x0000000a000e7309 */ /* 0x000e640000000000 */
[----:B-1----:R-:W-:Y:S01]  /*13060*/  IADD3 R195, R14, R195, RZ ;  /* 0x000000c30ec37210 */ /* 0x002fe20007ffe0ff */
[----:B------:R-:W-:Y:S05]  /*13070*/  BRA.DIV ~URZ, `(.L_x_1752) ;  /* 0x00001db27f007947 */ /* 0x000fea000b800000 */
[----:B------:R1:W3:Y:S04]  /*13080*/  SHFL.IDX PT, R193, R193, R14, 0x1f ;  /* 0x00001f0ec1c17589 */ /* 0x0002e800000e0000 */
[----:B------:R1:W4:Y:S02]  /*13090*/  SHFL.IDX PT, R3, R12, R14, 0x1f ;  /* 0x00001f0e0c037589 */ /* 0x00032400000e0000 */
.L_x_1796:
[----:B------:R-:W-:Y:S01]  /*130a0*/  ISETP.NE.AND P0, PT, R10, RZ, PT ;  /* 0x000000ff0a00720c */ /* 0x000fe20003f05270 */
[----:B------:R-:W-:-:S12]  /*130b0*/  BSSY B0, `(.L_x_1753) ;  /* 0x0000005000007945 */ /* 0x000fd80003800000 */
[----:B------:R-:W-:Y:S05]  /*130c0*/  @!P0 BRA `(.L_x_1754) ;  /* 0x0000003000008947 */ /* 0x000fea0003800000 */
[----:B------:R-:W-:Y:S01]  /*130d0*/  IADD3 R4, R14, -0x1, RZ ;  /* 0xffffffff0e047810 */ /* 0x000fe20007ffe0ff */
[----:B------:R-:W-:Y:S05]  /*130e0*/  BRA.DIV ~URZ, `(.L_x_1755) ;  /* 0x00001e127f007947 */ /* 0x000fea000b800000 */
[----:B------:R1:W2:Y:S02]  /*130f0*/  SHFL.IDX PT, R13, R11, R4, 0x1f ;  /* 0x00001f040b0d7589 */ /* 0x0002a400000e0000 */
.L_x_1754:
[----:B------:R-:W-:Y:S05]  /*13100*/  BSYNC B0 ;  /* 0x0000000000007941 */ /* 0x000fea0003800000 */
.L_x_1753:
[----:B----4-:R-:W-:Y:S01]  /*13110*/  ISETP.NE.AND P0, PT, R3, 0x1, PT ;  /* 0x000000010300780c */ /* 0x010fe20003f05270 */
[----:B--2---:R-:W-:Y:S01]  /*13120*/  IMAD R192, R13, c[0x0][0x538], R192 ;  /* 0x00014e000dc07a24 */ /* 0x004fe200078e02c0 */
[----:B------:R-:W-:Y:S04]  /*13130*/  BSSY B0, `(.L_x_1756) ;  /* 0x0000076000007945 */ /* 0x000fe80003800000 */
[----:B------:R-:W-:-:S07]  /*13140*/  IADD3 R2, -R192, R9, RZ ;  /* 0x00000009c0027210 */ /* 0x000fce0007ffe1ff */
[----:B------:R-:W-:Y:S05]  /*13150*/  @!P0 BRA `(.L_x_1757) ;  /* 0x0000037000008947 */ /* 0x000fea0003800000 */
[----:B-1-3--:R-:W-:Y:S02]  /*13160*/  IABS R4, R193 ;  /* 0x000000c100047213 */ /* 0x00afe40000000000 */
[----:B------:R-:W-:Y:S02]  /*13170*/  IABS R7, R3 ;  /* 0x0000000300077213 */ /* 0x000fe40000000000 */
[----:B------:R-:W1:Y:S01]  /*13180*/  I2F.RP R6, R4 ;  /* 0x0000000400067306 */ /* 0x000e620000209400 */
[----:B------:R-:W-:Y:S02]  /*13190*/  IABS R0, R2 ;  /* 0x0000000200007213 */ /* 0x000fe40000000000 */
[----:B------:R-:W-:-:S05]  /*131a0*/  IABS R5, R193 ;  /* 0x000000c100057213 */ /* 0x000fca0000000000 */
[----:B------:R-:W2:Y:S01]  /*131b0*/  I2F.RP R9, R7 ;  /* 0x0000000700097306 */ /* 0x000ea20000209400 */
[----:B------:R-:W-:-:S07]  /*131c0*/  IMAD.MOV R5, RZ, RZ, -R5 ;  /* 0x000000ffff057224 */ /* 0x000fce00078e0a05 */
[----:B-1----:R-:W1:Y:S08]  /*131d0*/  MUFU.RCP R12, R6 ;  /* 0x00000006000c7308 */ /* 0x002e700000001000 */
[----:B--2---:R-:W2:Y:S01]  /*131e0*/  MUFU.RCP R9, R9 ;  /* 0x0000000900097308 */ /* 0x004ea20000001000 */
[----:B-1----:R-:W-:-:S07]  /*131f0*/  IADD3 R12, R12, 0xffffffe, RZ ;  /* 0x0ffffffe0c0c7810 */ /* 0x002fce0007ffe0ff */
[----:B------:R-:W1:Y:S01]  /*13200*/  F2I.FTZ.U32.TRUNC.NTZ R13, R12 ;  /* 0x0000000c000d7305 */ /* 0x000e62000021f000 */
[----:B--2---:R-:W-:Y:S01]  /*13210*/  IADD3 R10, R9, 0xffffffe, RZ ;  /* 0x0ffffffe090a7810 */ /* 0x004fe20007ffe0ff */
[----:B-1----:R-:W-:Y:S02]  /*13220*/  IMAD.MOV R11, RZ, RZ, -R13 ;  /* 0x000000ffff0b7224 */ /* 0x002fe400078e0a0d */
[----:B------:R-:W-:Y:S02]  /*13230*/  IMAD.MOV.U32 R12, RZ, RZ, RZ ;  /* 0x000000ffff0c7224 */ /* 0x000fe400078e00ff */
[----:B------:R-:W-:-:S04]  /*13240*/  IMAD R11, R11, R4, RZ ;  /* 0x000000040b0b7224 */ /* 0x000fc800078e02ff */
[----:B------:R-:W-:-:S06]  /*13250*/  IMAD.HI.U32 R11, R13, R11, R12 ;  /* 0x0000000b0d0b7227 */ /* 0x000fcc00078e000c */
[----:B------:R-:W-:Y:S02]  /*13260*/  IMAD.HI.U32 R6, R11, R0, RZ ;  /* 0x000000000b067227 */ /* 0x000fe400078e00ff */
[----:B------:R1:W2:Y:S02]  /*13270*/  F2I.FTZ.U32.TRUNC.NTZ R11, R10 ;  /* 0x0000000a000b7305 */ /* 0x0002a4000021f000 */
[----:B------:R-:W-:Y:S01]  /*13280*/  IMAD R5, R6, R5, R0 ;  /* 0x0000000506057224 */ /* 0x000fe200078e0200 */
[----:B------:R-:W-:-:S04]  /*13290*/  LOP3.LUT R0, R2, R193, RZ, 0x3c, !PT ;  /* 0x000000c102007212 */ /* 0x000fc800078e3cff */
[----:B------:R-:W-:Y:S02]  /*132a0*/  ISETP.GT.U32.AND P1, PT, R4, R5, PT ;  /* 0x000000050400720c */ /* 0x000fe40003f24070 */
[----:B------:R-:W-:Y:S02]  /*132b0*/  ISETP.GE.AND P0, PT, R0, RZ, PT ;  /* 0x000000ff0000720c */ /* 0x000fe40003f06270 */
[----:B------:R-:W-:Y:S01]  /*132c0*/  IABS R0, R3 ;  /* 0x0000000300007213 */ /* 0x000fe20000000000 */
[----:B-1----:R-:W-:-:S04]  /*132d0*/  IMAD.MOV.U32 R10, RZ, RZ, RZ ;  /* 0x000000ffff0a7224 */ /* 0x002fc800078e00ff */
[----:B------:R-:W-:-:S04]  /*132e0*/  IMAD.MOV R0, RZ, RZ, -R0 ;  /* 0x000000ffff007224 */ /* 0x000fc800078e0a00 */
        /* <DEDUP_REMOVED lines=12> */
[----:B------:R-:W-:Y:S02]  /*133b0*/  IMAD R0, R5, R0, R4 ;  /* 0x0000000005007224 */ /* 0x000fe400078e0204 */
[----:B------:R-:W-:-:S03]  /*133c0*/  IMAD.MOV R4, RZ, RZ, -R6 ;  /* 0x000000ffff047224 */ /* 0x000fc600078e0a06 */
[----:B------:R-:W-:Y:S01]  /*133d0*/  ISETP.GT.U32.AND P1, PT, R7, R0, PT ;  /* 0x000000000700720c */ /* 0x000fe20003f24070 */
[----:B------:R-:W-:-:S12]  /*133e0*/  IMAD R11, R193, R4, R2 ;  /* 0x00000004c10b7224 */ /* 0x000fd800078e0202 */
        /* <DEDUP_REMOVED lines=14> */
.L_x_1757:
[----:B------:R-:W-:-:S04]  /*134d0*/  IMAD.MOV.U32 R0, RZ, RZ, 0x4 ;  /* 0x00000004ff007424 */ /* 0x000fc800078e00ff */
[----:B-1----:R-:W-:-:S05]  /*134e0*/  IMAD.WIDE R12, R195, R0, c[0x0][0x590] ;  /* 0x00016400c30c7625 */ /* 0x002fca00078e0200 */
[----:B------:R-:W2:Y:S01]  /*134f0*/  LDG.E R3, [R12.64] ;  /* 0x000000080c037981 */ /* 0x000ea2000c1e1900 */
[----:B------:R-:W-:Y:S01]  /*13500*/  IABS R4, R2 ;  /* 0x0000000200047213 */ /* 0x000fe20000000000 */
[----:B--23--:R-:W-:-:S05]  /*13510*/  IMAD R5, R3, R193, RZ ;  /* 0x000000c103057224 */ /* 0x00cfca00078e02ff */
        /* <DEDUP_REMOVED lines=54> */
[----:B------:R-:W-:Y:S02]  /*13880*/  IMAD R194, R11, R194, R4 ;  /* 0x000000c20bc27224 */ /* 0x000fe400078e0204 */
.L_x_1758:
[----:B------:R-:W-:Y:S05]  /*13890*/  BSYNC B0 ;  /* 0x0000000000007941 */ /* 0x000fea0003800000 */
.L_x_1756:
[----:B------:R-:W-:-:S04]  /*138a0*/  LOP3.LUT R0, RZ, R11, RZ, 0x33, !PT ;  /* 0x0000000bff007212 */ /* 0x000fc800078e33ff */
[----:B------:R-:W-:Y:S01]  /*138b0*/  IADD3 R193, R0, R193, RZ ;  /* 0x000000c100c17210 */ /* 0x000fe20007ffe0ff */
[----:B------:R-:W-:Y:S05]  /*138c0*/  BRA `(.L_x_1759) ;  /* 0x0000004000007947 */ /* 0x000fea0003800000 */
.L_x_1747:
[----:B------:R-:W-:Y:S01]  /*138d0*/  IMAD.MOV.U32 R192, RZ, RZ, R9 ;  /* 0x000000ffffc07224 */ /* 0x000fe200078e0009 */
[----:B------:R-:W-:Y:S01]  /*138e0*/  MOV R194, RZ ;  /* 0x000000ff00c27202 */ /* 0x000fe20000000f00 */
[----:B------:R-:W-:Y:S01]  /*138f0*/  IMAD.MOV.U32 R193, RZ, RZ, RZ ;  /* 0x000000ffffc17224 */ /* 0x000fe200078e00ff */
[----:B------:R-:W-:Y:S02]  /*13900*/  MOV R195, c[0x0][0x53c] ;  /* 0x00014f0000c37a02 */ /* 0x000fe40000000f00 */
.L_x_1759:
[----:B------:R-:W-:Y:S05]  /*13910*/  BSYNC B1 ;  /* 0x0000000000017941 */ /* 0x000fea0003800000 */
.L_x_1745:
[----:B------:R-:W-:Y:S01]  /*13920*/  WARPSYNC 0xffffffff ;  /* 0xffffffff00007948 */ /* 0x000fe20003800000 */
[----:B------:R-:W-:Y:S01]  /*13930*/  BAR.SYNC.DEFER_BLOCKING 0x4, 0x100 ;  /* 0x0104000000007b1d */ /* 0x000fe20000010000 */
[----:B------:R-:W-:-:S13]  /*13940*/  ISETP.NE.AND P0, PT, R8, RZ, PT ;  /* 0x000000ff0800720c */ /* 0x000fda0003f05270 */
[----:B------:R1:W-:Y:S04]  /*13950*/  @!P0 STS.128 [0x24100], R192 ;  /* 0x024100c0ff008388 */ /* 0x0003e80000000c00 */
[----:B------:R-:W-:Y:S06]  /*13960*/  BAR.ARV 0x5, 0x100 ;  /* 0x0144000000007b1d */ /* 0x000fec0000002000 */
.L_x_1740:
[----:B----4-:R-:W-:-:S13]  /*13970*/  ISETP.GE.AND P0, PT, R195, c[0x0][0x53c], PT ;  /* 0x00014f00c3007a0c */ /* 0x010fda0003f06270 */
[----:B-123--:R-:W-:Y:S01]  /*13980*/  @P0 CALL.REL.NOINC `(.L_x_1760) ;  /* 0x0000001000000944 */ /* 0x00efe20003c00000 */
[----:B------:R-:W-:Y:S05]  /*13990*/  BRA `(.L_x_1761) ;  /* 0xfffedc9000007947 */ /* 0x000fea000383ffff */
.L_x_1760:
[----:B------:R-:W-:Y:S05]  /*139a0*/  EXIT ;  /* 0x000000000000794d */ /* 0x000fea0003800000 */
.L_x_1617:
[----:B------:R-:W-:Y:S02]  /*139b0*/  MOV R2, 0x1 ;  /* 0x0000000100027802 */ /* 0x000fe40000000f00 */
[----:B------:R-:W-:Y:S02]  /*139c0*/  MOV R0, 0x139e0 ;  /* 0x000139e000007802 */ /* 0x000fe40000000f00 */
[----:B------:R-:W-:Y:S05]  /*139d0*/  CALL.REL.NOINC `($__internal_36_$__cuda_sm70_shflsync_up_p) ;  /* 0x0000162000007944 */ /* 0x000fea0003c00000 */
[----:B-12---:R-:W-:Y:S05]  /*139e0*/  BRA `(.L_x_1762) ;  /* 0xfffeca8000007947 */ /* 0x006fea000383ffff */
.L_x_1618:
[----:B------:R-:W-:Y:S02]  /*139f0*/  MOV R2, 0x2 ;  /* 0x0000000200027802 */ /* 0x000fe40000000f00 */
[----:B------:R-:W-:Y:S02]  /*13a00*/  MOV R0, 0x13a20 ;  /* 0x00013a2000007802 */ /* 0x000fe40000000f00 */
[----:B------:R-:W-:Y:S05]  /*13a10*/  CALL.REL.NOINC `($__internal_36_$__cuda_sm70_shflsync_up_p) ;  /* 0x000015e000007944 */ /* 0x000fea0003c00000 */
[----:B--2---:R-:W-:Y:S02]  /*13a20*/  SEL R2, R2, RZ, P4 ;  /* 0x000000ff02027207 */ /* 0x004fe40002000000 */
[----:B------:R-:W-:-:S03]  /*13a30*/  MOV R0, 0x13a70 ;  /* 0x00013a7000007802 */ /* 0x000fc60000000f00 */
[----:B-1----:R-:W-:Y:S02]  /*13a40*/  IMAD.IADD R11, R11, 0x1, R2 ;  /* 0x000000010b0b7824 */ /* 0x002fe400078e0202 */
[----:B------:R-:W-:Y:S02]  /*13a50*/  IMAD.MOV.U32 R2, RZ, RZ, 0x4 ;  /* 0x00000004ff027424 */ /* 0x000fe400078e00ff */
        /* <DEDUP_REMOVED lines=11> */
[----:B--2---:R-:W-:Y:S01]  /*13b10*/  SEL R2, R2, RZ, P1 ;  /* 0x000000ff02027207 */ /* 0x004fe20000800000 */
[----:B------:R-:W-:Y:S01]  /*13b20*/  IMAD.MOV.U32 R4, RZ, RZ, 0x1f ;  /* 0x0000001fff047424 */ /* 0x000fe200078e00ff */
[----:B------:R-:W-:-:S03]  /*13b30*/  MOV R0, 0x13b80 ;  /* 0x00013b8000007802 */ /* 0x000fc60000000f00 */
[----:B-1----:R-:W-:Y:S01]  /*13b40*/  IMAD.IADD R11, R11, 0x1, R2 ;  /* 0x000000010b0b7824 */ /* 0x002fe200078e0202 */
[----:B------:R-:W-:-:S03]  /*13b50*/  MOV R2, 0x1f ;  /* 0x0000001f00027802 */ /* 0x000fc60000000f00 */
[----:B------:R-:W-:Y:S02]  /*13b60*/  IMAD.MOV.U32 R5, RZ, RZ, R11 ;  /* 0x000000ffff057224 */ /* 0x000fe400078e000b */
[----:B------:R-:W-:Y:S05]  /*13b70*/  CALL.REL.NOINC `($__internal_35_$__cuda_sm70_shflsync_idx_p) ;  /* 0x0000143000007944 */ /* 0x000fea0003c00000 */
[----:B-12---:R-:W-:Y:S05]  /*13b80*/  BRA `(.L_x_1763) ;  /* 0xfffec9e000007947 */ /* 0x006fea000383ffff */
.L_x_1620:
[----:B------:R-:W-:Y:S02]  /*13b90*/  SEL R2, RZ, 0x1, P0 ;  /* 0x00000001ff027807 */ /* 0x000fe40000000000 */
[----:B------:R-:W-:Y:S02]  /*13ba0*/  MOV R0, 0x13bc0 ;  /* 0x00013bc000007802 */ /* 0x000fe40000000f00 */
[----:B------:R-:W-:Y:S05]  /*13bb0*/  CALL.REL.NOINC `($__internal_37_$__cuda_sm70_votesync_ballot) ;  /* 0x0000149000007944 */ /* 0x000fea0003c00000 */
[----:B------:R-:W-:Y:S05]  /*13bc0*/  BRA `(.L_x_1764) ;  /* 0xfffeca3000007947 */ /* 0x000fea000383ffff */
.L_x_1621:
[----:B------:R-:W-:Y:S01]  /*13bd0*/  IMAD.MOV.U32 R5, RZ, RZ, R12 ;  /* 0x000000ffff057224 */ /* 0x000fe200078e000c */
[----:B------:R-:W-:Y:S01]  /*13be0*/  MOV R4, R14 ;  /* 0x0000000e00047202 */ /* 0x000fe20000000f00 */
[----:B------:R-:W-:Y:S01]  /*13bf0*/  IMAD.MOV.U32 R2, RZ, RZ, 0x1f ;  /* 0x0000001fff027424 */ /* 0x000fe200078e00ff */
[----:B------:R-:W-:Y:S02]  /*13c00*/  MOV R0, 0x13c20 ;  /* 0x00013c2000007802 */ /* 0x000fe40000000f00 */
[----:B------:R-:W-:Y:S05]  /*13c10*/  CALL.REL.NOINC `($__internal_35_$__cuda_sm70_shflsync_idx_p) ;  /* 0x0000139000007944 */ /* 0x000fea0003c00000 */
[----:B--2---:R-:W-:Y:S01]  /*13c20*/  IMAD.MOV.U32 R12, RZ, RZ, R2 ;  /* 0x000000ffff0c7224 */ /* 0x004fe200078e0002 */
[----:B-1----:R-:W-:Y:S01]  /*13c30*/  MOV R5, R9 ;  /* 0x0000000900057202 */ /* 0x002fe20000000f00 */
[----:B------:R-:W-:Y:S01]  /*13c40*/  IMAD.MOV.U32 R3, RZ, RZ, RZ ;  /* 0x000000ffff037224 */ /* 0x000fe200078e00ff */
[----:B------:R-:W-:Y:S01]  /*13c50*/  MOV R4, R14 ;  /* 0x0000000e00047202 */ /* 0x000fe20000000f00 */
[----:B------:R-:W-:Y:S01]  /*13c60*/  IMAD.MOV.U32 R2, RZ, RZ, 0x1f ;  /* 0x0000001fff027424 */ /* 0x000fe200078e00ff */
[----:B------:R-:W-:-:S02]  /*13c70*/  MOV R0, 0x13c90 ;  /* 0x00013c9000007802 */ /* 0x000fc40000000f00 */
[----:B------:R-:W-:Y:S05]  /*13c80*/  CALL.REL.NOINC `($__internal_35_$__cuda_sm70_shflsync_idx_p) ;  /* 0x0000132000007944 */ /* 0x000fea0003c00000 */
[----:B--2---:R-:W-:Y:S01]  /*13c90*/  MOV R9, R2 ;  /* 0x0000000200097202 */ /* 0x004fe20000000f00 */
[----:B-1----:R-:W-:Y:S05]  /*13ca0*/  BRA `(.L_x_1765) ;  /* 0xfffec9b000007947 */ /* 0x002fea000383ffff */
.L_x_1624:
[----:B------:R-:W-:Y:S01]  /*13cb0*/  IMAD.MOV.U32 R5, RZ, RZ, R11 ;  /* 0x000000ffff057224 */ /* 0x000fe200078e000b */
[----:B------:R-:W-:-:S02]  /*13cc0*/  MOV R2, 0x1f ;  /* 0x0000001f00027802 */ /* 0x000fc40000000f00 */
[----:B------:R-:W-:Y:S02]  /*13cd0*/  MOV R0, 0x13cf0 ;  /* 0x00013cf000007802 */ /* 0x000fe40000000f00 */
[----:B-123--:R-:W-:Y:S05]  /*13ce0*/  CALL.REL.NOINC `($__internal_35_$__cuda_sm70_shflsync_idx_p) ;  /* 0x000012c000007944 */ /* 0x00efea0003c00000 */
[----:B--2---:R-:W-:Y:S01]  /*13cf0*/  MOV R3, R2 ;  /* 0x0000000200037202 */ /* 0x004fe20000000f00 */
[----:B-1----:R-:W-:Y:S05]  /*13d00*/  BRA `(.L_x_1623) ;  /* 0xfffec9b000007947 */ /* 0x002fea000383ffff */
.L_x_1643:
[----:B------:R-:W-:Y:S01]  /*13d10*/  IMAD.MOV.U32 R5, RZ, RZ, R10 ;  /* 0x000000ffff057224 */ /* 0x000fe200078e000a */
[----:B------:R-:W-:Y:S01]  /*13d20*/  MOV R4, RZ ;  /* 0x000000ff00047202 */ /* 0x000fe20000000f00 */
[----:B------:R-:W-:Y:S01]  /*13d30*/  IMAD.MOV.U32 R2, RZ, RZ, 0x181f ;  /* 0x0000181fff027424 */ /* 0x000fe200078e00ff */
[----:B------:R-:W-:Y:S02]  /*13d40*/  MOV R0, 0x13d60 ;  /* 0x00013d6000007802 */ /* 0x000fe40000000f00 */
[----:B------:R-:W-:Y:S05]  /*13d50*/  CALL.REL.NOINC `($__internal_35_$__cuda_sm70_shflsync_idx_p) ;  /* 0x0000125000007944 */ /* 0x000fea0003c00000 */
[----:B--2---:R-:W-:Y:S01]  /*13d60*/  MOV R13, R2 ;  /* 0x00000002000d7202 */ /* 0x004fe20000000f00 */
[----:B-1----:R-:W-:Y:S05]  /*13d70*/  BRA `(.L_x_1766) ;  /* 0xfffee9e000007947 */ /* 0x002fea000383ffff */
.L_x_1644:
[----:B------:R-:W-:Y:S01]  /*13d80*/  IMAD.MOV.U32 R5, RZ, RZ, R12 ;  /* 0x000000ffff057224 */ /* 0x000fe200078e000c */
[----:B------:R-:W-:Y:S01]  /*13d90*/  MOV R4, RZ ;  /* 0x000000ff00047202 */ /* 0x000fe20000000f00 */
[----:B------:R-:W-:Y:S01]  /*13da0*/  IMAD.MOV.U32 R2, RZ, RZ, 0x181f ;  /* 0x0000181fff027424 */ /* 0x000fe200078e00ff */
[----:B------:R-:W-:Y:S02]  /*13db0*/  MOV R0, 0x13dd0 ;  /* 0x00013dd000007802 */ /* 0x000fe40000000f00 */
[----:B-12---:R-:W-:Y:S05]  /*13dc0*/  CALL.REL.NOINC `($__internal_35_$__cuda_sm70_shflsync_idx_p) ;  /* 0x000011e000007944 */ /* 0x006fea0003c00000 */
[----:B-12---:R-:W-:Y:S05]  /*13dd0*/  BRA `(.L_x_1767) ;  /* 0xfffee9a000007947 */ /* 0x006fea000383ffff */
.L_x_1647:
[----:B--2---:R-:W-:Y:S01]  /*13de0*/  IMAD.MOV.U32 R5, RZ, RZ, R10 ;  /* 0x000000ffff057224 */ /* 0x004fe200078e000a */
[----:B------:R-:W-:Y:S01]  /*13df0*/  MOV R4, 0x1 ;  /* 0x0000000100047802 */ /* 0x000fe20000000f00 */
[----:B----4-:R-:W-:Y:S01]  /*13e00*/  IMAD.MOV.U32 R2, RZ, RZ, 0x181f ;  /* 0x0000181fff027424 */ /* 0x010fe200078e00ff */
[----:B------:R-:W-:-:S02]  /*13e10*/  MOV R0, 0x13e30 ;  /* 0x00013e3000007802 */ /* 0x000fc40000000f00 */
[----:B-1-3--:R-:W-:Y:S05]  /*13e20*/  CALL.REL.NOINC `($__internal_35_$__cuda_sm70_shflsync_idx_p) ;  /* 0x0000118000007944 */ /* 0x00afea0003c00000 */
[----:B--2---:R-:W-:Y:S01]  /*13e30*/  IMAD.MOV.U32 R13, RZ, RZ, R2 ;  /* 0x000000ffff0d7224 */ /* 0x004fe200078e0002 */
[----:B-1----:R-:W-:Y:S01]  /*13e40*/  MOV R4, 0x1 ;  /* 0x0000000100047802 */ /* 0x002fe20000000f00 */
[----:B------:R-:W-:Y:S01]  /*13e50*/  IMAD.MOV.U32 R5, RZ, RZ, R12 ;  /* 0x000000ffff057224 */ /* 0x000fe200078e000c */
[----:B------:R-:W-:-:S02]  /*13e60*/  MOV R2, 0x181f ;  /* 0x0000181f00027802 */ /* 0x000fc40000000f00 */
[----:B------:R-:W-:Y:S02]  /*13e70*/  MOV R0, 0x13e90 ;  /* 0x00013e9000007802 */ /* 0x000fe40000000f00 */
[----:B------:R-:W-:Y:S05]  /*13e80*/  CALL.REL.NOINC `($__internal_35_$__cuda_sm70_shflsync_idx_p) ;  /* 0x0000112000007944 */ /* 0x000fea0003c00000 */
[----:B-12---:R-:W-:Y:S05]  /*13e90*/  BRA `(.L_x_1768) ;  /* 0xfffeea3000007947 */ /* 0x006fea000383ffff */
.L_x_1650:
[----:B-1----:R-:W-:Y:S01]  /*13ea0*/  IMAD.MOV.U32 R5, RZ, RZ, R10 ;  /* 0x000000ffff057224 */ /* 0x002fe200078e000a */
[----:B------:R-:W-:Y:S01]  /*13eb0*/  MOV R4, 0x2 ;  /* 0x0000000200047802 */ /* 0x000fe20000000f00 */
[----:B----4-:R-:W-:Y:S01]  /*13ec0*/  IMAD.MOV.U32 R2, RZ, RZ, 0x181f ;  /* 0x0000181fff027424 */ /* 0x010fe200078e00ff */
[----:B------:R-:W-:Y:S02]  /*13ed0*/  MOV R0, 0x13ef0 ;  /* 0x00013ef000007802 */ /* 0x000fe40000000f00 */
[----:B--23--:R-:W-:Y:S05]  /*13ee0*/  CALL.REL.NOINC `($__internal_35_$__cuda_sm70_shflsync_idx_p) ;  /* 0x000010c000007944 */ /* 0x00cfea0003c00000 */
[----:B--2---:R-:W-:Y:S01]  /*13ef0*/  MOV R13, R2 ;  /* 0x00000002000d7202 */ /* 0x004fe20000000f00 */
[----:B-1----:R-:W-:Y:S05]  /*13f00*/  BRA `(.L_x_1769) ;  /* 0xfffeeb0000007947 */ /* 0x002fea000383ffff */
.L_x_1651:
[----:B------:R-:W-:Y:S01]  /*13f10*/  IMAD.MOV.U32 R5, RZ, RZ, R12 ;  /* 0x000000ffff057224 */ /* 0x000fe200078e000c */
[----:B------:R-:W-:Y:S01]  /*13f20*/  MOV R4, 0x2 ;  /* 0x0000000200047802 */ /* 0x000fe20000000f00 */
[----:B----4-:R-:W-:Y:S01]  /*13f30*/  IMAD.MOV.U32 R2, RZ, RZ, 0x181f ;  /* 0x0000181fff027424 */ /* 0x010fe200078e00ff */
[----:B------:R-:W-:Y:S02]  /*13f40*/  MOV R0, 0x13f60 ;  /* 0x00013f6000007802 */ /* 0x000fe40000000f00 */
[----:B-123--:R-:W-:Y:S05]  /*13f50*/  CALL.REL.NOINC `($__internal_35_$__cuda_sm70_shflsync_idx_p) ;  /* 0x0000105000007944 */ /* 0x00efea0003c00000 */
[----:B-12---:R-:W-:Y:S05]  /*13f60*/  BRA `(.L_x_1770) ;  /* 0xfffeeac000007947 */ /* 0x006fea000383ffff */
.L_x_1654:
[----:B-1----:R-:W-:Y:S01]  /*13f70*/  IMAD.MOV.U32 R5, RZ, RZ, R10 ;  /* 0x000000ffff057224 */ /* 0x002fe200078e000a */
[----:B------:R-:W-:Y:S01]  /*13f80*/  MOV R4, 0x3 ;  /* 0x0000000300047802 */ /* 0x000fe20000000f00 */
[----:B------:R-:W-:Y:S01]  /*13f90*/  IMAD.MOV.U32 R2, RZ, RZ, 0x181f ;  /* 0x0000181fff027424 */ /* 0x000fe200078e00ff */
[----:B------:R-:W-:-:S02]  /*13fa0*/  MOV R0, 0x13fc0 ;  /* 0x00013fc000007802 */ /* 0x000fc40000000f00 */
[----:B--234-:R-:W-:Y:S05]  /*13fb0*/  CALL.REL.NOINC `($__internal_35_$__cuda_sm70_shflsync_idx_p) ;  /* 0x00000ff000007944 */ /* 0x01cfea0003c00000 */
[----:B--2---:R-:W-:Y:S01]  /*13fc0*/  IMAD.MOV.U32 R13, RZ, RZ, R2 ;  /* 0x000000ffff0d7224 */ /* 0x004fe200078e0002 */
[----:B-1----:R-:W-:Y:S01]  /*13fd0*/  MOV R4, 0x3 ;  /* 0x0000000300047802 */ /* 0x002fe20000000f00 */
[----:B------:R-:W-:Y:S01]  /*13fe0*/  IMAD.MOV.U32 R5, RZ, RZ, R12 ;  /* 0x000000ffff057224 */ /* 0x000fe200078e000c */
[----:B------:R-:W-:-:S02]  /*13ff0*/  MOV R2, 0x181f ;  /* 0x0000181f00027802 */ /* 0x000fc40000000f00 */
[----:B------:R-:W-:Y:S02]  /*14000*/  MOV R0, 0x14020 ;  /* 0x0001402000007802 */ /* 0x000fe40000000f00 */
[----:B------:R-:W-:Y:S05]  /*14010*/  CALL.REL.NOINC `($__internal_35_$__cuda_sm70_shflsync_idx_p) ;  /* 0x00000f9000007944 */ /* 0x000fea0003c00000 */
[----:B-12---:R-:W-:Y:S05]  /*14020*/  BRA `(.L_x_1771) ;  /* 0xfffeeb5000007947 */ /* 0x006fea000383ffff */
.L_x_1699:
[----:B------:R-:W-:Y:S01]  /*14030*/  IMAD.MOV.U32 R8, RZ, RZ, R239 ;  /* 0x000000ffff087224 */ /* 0x000fe200078e00ef */
[----:B------:R-:W-:Y:S02]  /*14040*/  MOV R5, 0x2 ;  /* 0x0000000200057802 */ /* 0x000fe40000000f00 */
[----:B------:R-:W-:Y:S02]  /*14050*/  MOV R6, 0x14070 ;  /* 0x0001407000067802 */ /* 0x000fe40000000f00 */
[----:B------:R-:W-:Y:S05]  /*14060*/  CALL.REL.NOINC `($__internal_34_$__cuda_sm70_shflsync_bfly_p) ;  /* 0x00000ef000007944 */ /* 0x000fea0003c00000 */
[----:B-12---:R-:W-:Y:S05]  /*14070*/  BRA `(.L_x_1772) ;  /* 0xffffb09000007947 */ /* 0x006fea000383ffff */
.L_x_1700:
[----:B------:R-:W-:Y:S01]  /*14080*/  IMAD.MOV.U32 R8, RZ, RZ, R10 ;  /* 0x000000ffff087224 */ /* 0x000fe200078e000a */
[----:B------:R-:W-:Y:S02]  /*14090*/  MOV R5, 0x1 ;  /* 0x0000000100057802 */ /* 0x000fe40000000f00 */
[----:B------:R-:W-:Y:S02]  /*140a0*/  MOV R6, 0x140c0 ;  /* 0x000140c000067802 */ /* 0x000fe40000000f00 */
[----:B-1----:R-:W-:Y:S05]  /*140b0*/  CALL.REL.NOINC `($__internal_34_$__cuda_sm70_shflsync_bfly_p) ;  /* 0x00000ea000007944 */ /* 0x002fea0003c00000 */
[----:B--2---:R-:W-:Y:S01]  /*140c0*/  FADD.FTZ R7, R10, R5 ;  /* 0x000000050a077221 */ /* 0x004fe20000010000 */
[----:B-1----:R-:W-:Y:S02]  /*140d0*/  MOV R8, R238 ;  /* 0x000000ee00087202 */ /* 0x002fe40000000f00 */
[----:B------:R-:W-:Y:S02]  /*140e0*/  MOV R5, 0x2 ;  /* 0x0000000200057802 */ /* 0x000fe40000000f00 */
[----:B------:R-:W-:-:S02]  /*140f0*/  MOV R6, 0x14110 ;  /* 0x0001411000067802 */ /* 0x000fc40000000f00 */
[----:B------:R-:W-:Y:S05]  /*14100*/  CALL.REL.NOINC `($__internal_34_$__cuda_sm70_shflsync_bfly_p) ;  /* 0x00000e5000007944 */ /* 0x000fea0003c00000 */
[----:B-12---:R-:W-:Y:S01]  /*14110*/  FADD.FTZ R8, R238, R5 ;  /* 0x00000005ee087221 */ /* 0x006fe20000010000 */
[----:B------:R-:W-:-:S02]  /*14120*/  MOV R5, 0x1 ;  /* 0x0000000100057802 */ /* 0x000fc40000000f00 */
[----:B------:R-:W-:Y:S02]  /*14130*/  MOV R6, 0x14150 ;  /* 0x0001415000067802 */ /* 0x000fe40000000f00 */
[----:B------:R-:W-:Y:S05]  /*14140*/  CALL.REL.NOINC `($__internal_34_$__cuda_sm70_shflsync_bfly_p) ;  /* 0x00000e1000007944 */ /* 0x000fea0003c00000 */
[----:B-12---:R-:W-:Y:S05]  /*14150*/  BRA `(.L_x_1773) ;  /* 0xffffb02000007947 */ /* 0x006fea000383ffff */
.L_x_1707:
[----:B--234-:R-:W-:Y:S01]  /*14160*/  IMAD.MOV.U32 R5, RZ, RZ, R9 ;  /* 0x000000ffff057224 */ /* 0x01cfe200078e0009 */
[----:B------:R-:W-:Y:S01]  /*14170*/  MOV R4, RZ ;  /* 0x000000ff00047202 */ /* 0x000fe20000000f00 */
[----:B------:R-:W-:Y:S01]  /*14180*/  IMAD.MOV.U32 R2, RZ, RZ, 0x181f ;  /* 0x0000181fff027424 */ /* 0x000fe200078e00ff */
[----:B------:R-:W-:Y:S02]  /*14190*/  MOV R0, 0x141b0 ;  /* 0x000141b000007802 */ /* 0x000fe40000000f00 */
[----:B-1----:R-:W-:Y:S05]  /*141a0*/  CALL.REL.NOINC `($__internal_35_$__cuda_sm70_shflsync_idx_p) ;  /* 0x00000e0000007944 */ /* 0x002fea0003c00000 */
[----:B--2---:R-:W-:Y:S01]  /*141b0*/  MOV R11, R2 ;  /* 0x00000002000b7202 */ /* 0x004fe20000000f00 */
[----:B-1----:R-:W-:Y:S05]  /*141c0*/  BRA `(.L_x_1774) ;  /* 0xffffc66000007947 */ /* 0x002fea000383ffff */
.L_x_1708:
[----:B------:R-:W-:Y:S01]  /*141d0*/  IMAD.MOV.U32 R5, RZ, RZ, R10 ;  /* 0x000000ffff057224 */ /* 0x000fe200078e000a */
[----:B------:R-:W-:Y:S01]  /*141e0*/  MOV R4, RZ ;  /* 0x000000ff00047202 */ /* 0x000fe20000000f00 */
[----:B------:R-:W-:Y:S01]  /*141f0*/  IMAD.MOV.U32 R2, RZ, RZ, 0x181f ;  /* 0x0000181fff027424 */ /* 0x000fe200078e00ff */
[----:B------:R-:W-:Y:S02]  /*14200*/  MOV R0, 0x14220 ;  /* 0x0001422000007802 */ /* 0x000fe40000000f00 */
[----:B-123--:R-:W-:Y:S05]  /*14210*/  CALL.REL.NOINC `($__internal_35_$__cuda_sm70_shflsync_idx_p) ;  /* 0x00000d9000007944 */ /* 0x00efea0003c00000 */
[----:B-12---:R-:W-:Y:S05]  /*14220*/  BRA `(.L_x_1775) ;  /* 0xffffc62000007947 */ /* 0x006fea000383ffff */
.L_x_1711:
[----:B--2---:R-:W-:Y:S01]  /*14230*/  IMAD.MOV.U32 R5, RZ, RZ, R9 ;  /* 0x000000ffff057224 */ /* 0x004fe200078e0009 */
[----:B------:R-:W-:Y:S01]  /*14240*/  MOV R4, 0x1 ;  /* 0x0000000100047802 */ /* 0x000fe20000000f00 */
[----:B------:R-:W-:Y:S01]  /*14250*/  IMAD.MOV.U32 R2, RZ, RZ, 0x181f ;  /* 0x0000181fff027424 */ /* 0x000fe200078e00ff */
[----:B------:R-:W-:-:S02]  /*14260*/  MOV R0, 0x14280 ;  /* 0x0001428000007802 */ /* 0x000fc40000000f00 */
[----:B-1-34-:R-:W-:Y:S05]  /*14270*/  CALL.REL.NOINC `($__internal_35_$__cuda_sm70_shflsync_idx_p) ;  /* 0x00000d3000007944 */ /* 0x01afea0003c00000 */
[----:B--2---:R-:W-:Y:S01]  /*14280*/  IMAD.MOV.U32 R11, RZ, RZ, R2 ;  /* 0x000000ffff0b7224 */ /* 0x004fe200078e0002 */
[----:B-1----:R-:W-:Y:S01]  /*14290*/  MOV R4, 0x1 ;  /* 0x0000000100047802 */ /* 0x002fe20000000f00 */
[----:B------:R-:W-:Y:S01]  /*142a0*/  IMAD.MOV.U32 R5, RZ, RZ, R10 ;  /* 0x000000ffff057224 */ /* 0x000fe200078e000a */
[----:B------:R-:W-:-:S02]  /*142b0*/  MOV R2, 0x181f ;  /* 0x0000181f00027802 */ /* 0x000fc40000000f00 */
[----:B------:R-:W-:Y:S02]  /*142c0*/  MOV R0, 0x142e0 ;  /* 0x000142e000007802 */ /* 0x000fe40000000f00 */
[----:B------:R-:W-:Y:S05]  /*142d0*/  CALL.REL.NOINC `($__internal_35_$__cuda_sm70_shflsync_idx_p) ;  /* 0x00000cd000007944 */ /* 0x000fea0003c00000 */
[----:B-12---:R-:W-:Y:S05]  /*142e0*/  BRA `(.L_x_1776) ;  /* 0xffffc69000007947 */ /* 0x006fea000383ffff */
.L_x_1714:
[----:B-1----:R-:W-:Y:S01]  /*142f0*/  IMAD.MOV.U32 R5, RZ, RZ, R9 ;  /* 0x000000ffff057224 */ /* 0x002fe200078e0009 */
[----:B------:R-:W-:Y:S01]  /*14300*/  MOV R4, 0x2 ;  /* 0x0000000200047802 */ /* 0x000fe20000000f00 */
[----:B--2---:R-:W-:Y:S01]  /*14310*/  IMAD.MOV.U32 R2, RZ, RZ, 0x181f ;  /* 0x0000181fff027424 */ /* 0x004fe200078e00ff */
[----:B------:R-:W-:Y:S02]  /*14320*/  MOV R0, 0x14340 ;  /* 0x0001434000007802 */ /* 0x000fe40000000f00 */
[----:B---34-:R-:W-:Y:S05]  /*14330*/  CALL.REL.NOINC `($__internal_35_$__cuda_sm70_shflsync_idx_p) ;  /* 0x00000c7000007944 */ /* 0x018fea0003c00000 */
[----:B--2---:R-:W-:Y:S01]  /*14340*/  MOV R11, R2 ;  /* 0x00000002000b7202 */ /* 0x004fe20000000f00 */
[----:B-1----:R-:W-:Y:S05]  /*14350*/  BRA `(.L_x_1777) ;  /* 0xffffc75000007947 */ /* 0x002fea000383ffff */
.L_x_1715:
[----:B-1----:R-:W-:Y:S01]  /*14360*/  IMAD.MOV.U32 R5, RZ, RZ, R10 ;  /* 0x000000ffff057224 */ /* 0x002fe200078e000a */
[----:B------:R-:W-:Y:S01]  /*14370*/  MOV R4, 0x2 ;  /* 0x0000000200047802 */ /* 0x000fe20000000f00 */
[----:B--2---:R-:W-:Y:S01]  /*14380*/  IMAD.MOV.U32 R2, RZ, RZ, 0x181f ;  /* 0x0000181fff027424 */ /* 0x004fe200078e00ff */
[----:B------:R-:W-:Y:S02]  /*14390*/  MOV R0, 0x143b0 ;  /* 0x000143b000007802 */ /* 0x000fe40000000f00 */
[----:B---34-:R-:W-:Y:S05]  /*143a0*/  CALL.REL.NOINC `($__internal_35_$__cuda_sm70_shflsync_idx_p) ;  /* 0x00000c0000007944 */ /* 0x018fea0003c00000 */
[----:B-12---:R-:W-:Y:S05]  /*143b0*/  BRA `(.L_x_1778) ;  /* 0xffffc71000007947 */ /* 0x006fea000383ffff */
.L_x_1718:
[----:B-1----:R-:W-:Y:S01]  /*143c0*/  IMAD.MOV.U32 R5, RZ, RZ, R9 ;  /* 0x000000ffff057224 */ /* 0x002fe200078e0009 */
[----:B------:R-:W-:Y:S01]  /*143d0*/  MOV R4, 0x3 ;  /* 0x0000000300047802 */ /* 0x000fe20000000f00 */
[----:B----4-:R-:W-:Y:S01]  /*143e0*/  IMAD.MOV.U32 R2, RZ, RZ, 0x181f ;  /* 0x0000181fff027424 */ /* 0x010fe200078e00ff */
[----:B------:R-:W-:-:S02]  /*143f0*/  MOV R0, 0x14410 ;  /* 0x0001441000007802 */ /* 0x000fc40000000f00 */
[----:B--23--:R-:W-:Y:S05]  /*14400*/  CALL.REL.NOINC `($__internal_35_$__cuda_sm70_shflsync_idx_p) ;  /* 0x00000ba000007944 */ /* 0x00cfea0003c00000 */
[----:B--2---:R-:W-:Y:S01]  /*14410*/  IMAD.MOV.U32 R9, RZ, RZ, R2 ;  /* 0x000000ffff097224 */ /* 0x004fe200078e0002 */
[----:B-1----:R-:W-:Y:S01]  /*14420*/  MOV R4, 0x3 ;  /* 0x0000000300047802 */ /* 0x002fe20000000f00 */
[----:B------:R-:W-:Y:S01]  /*14430*/  IMAD.MOV.U32 R5, RZ, RZ, R10 ;  /* 0x000000ffff057224 */ /* 0x000fe200078e000a */
[----:B------:R-:W-:-:S02]  /*14440*/  MOV R2, 0x181f ;  /* 0x0000181f00027802 */ /* 0x000fc40000000f00 */
[----:B------:R-:W-:Y:S02]  /*14450*/  MOV R0, 0x14470 ;  /* 0x0001447000007802 */ /* 0x000fe40000000f00 */
[----:B------:R-:W-:Y:S05]  /*14460*/  CALL.REL.NOINC `($__internal_35_$__cuda_sm70_shflsync_idx_p) ;  /* 0x00000b4000007944 */ /* 0x000fea0003c00000 */
[----:B-12---:R-:W-:Y:S05]  /*14470*/  BRA `(.L_x_1779) ;  /* 0xffffc79000007947 */ /* 0x006fea000383ffff */
.L_x_1720:
[----:B------:R-:W-:Y:S01]  /*14480*/  IMAD.MOV.U32 R5, RZ, RZ, R151 ;  /* 0x000000ffff057224 */ /* 0x000fe200078e0097 */
[----:B------:R-:W-:Y:S01]  /*14490*/  MOV R4, RZ ;  /* 0x000000ff00047202 */ /* 0x000fe20000000f00 */
[----:B------:R-:W-:Y:S01]  /*144a0*/  IMAD.MOV.U32 R2, RZ, RZ, 0x1c1f ;  /* 0x00001c1fff027424 */ /* 0x000fe200078e00ff */
[----:B------:R-:W-:Y:S02]  /*144b0*/  MOV R0, 0x144d0 ;  /* 0x000144d000007802 */ /* 0x000fe40000000f00 */
[----:B------:R-:W-:Y:S05]  /*144c0*/  CALL.REL.NOINC `($__internal_35_$__cuda_sm70_shflsync_idx_p) ;  /* 0x00000ae000007944 */ /* 0x000fea0003c00000 */
[----:B--2---:R-:W-:Y:S01]  /*144d0*/  MOV R153, R2 ;  /* 0x0000000200997202 */ /* 0x004fe20000000f00 */
[----:B-1----:R-:W-:Y:S05]  /*144e0*/  BRA `(.L_x_1780) ;  /* 0xffffca3000007947 */ /* 0x002fea000383ffff */
.L_x_1721:
[----:B------:R-:W-:Y:S01]  /*144f0*/  IMAD.MOV.U32 R5, RZ, RZ, R152 ;  /* 0x000000ffff057224 */ /* 0x000fe200078e0098 */
[----:B------:R-:W-:Y:S01]  /*14500*/  MOV R4, RZ ;  /* 0x000000ff00047202 */ /* 0x000fe20000000f00 */
[----:B------:R-:W-:Y:S01]  /*14510*/  IMAD.MOV.U32 R2, RZ, RZ, 0x1c1f ;  /* 0x00001c1fff027424 */ /* 0x000fe200078e00ff */
[----:B------:R-:W-:Y:S02]  /*14520*/  MOV R0, 0x14540 ;  /* 0x0001454000007802 */ /* 0x000fe40000000f00 */
[----:B-12---:R-:W-:Y:S05]  /*14530*/  CALL.REL.NOINC `($__internal_35_$__cuda_sm70_shflsync_idx_p) ;  /* 0x00000a7000007944 */ /* 0x006fea0003c00000 */
[----:B-12---:R-:W-:Y:S05]  /*14540*/  BRA `(.L_x_1781) ;  /* 0xffffc9f000007947 */ /* 0x006fea000383ffff */
.L_x_1724:
[----:B----4-:R-:W-:Y:S01]  /*14550*/  IMAD.MOV.U32 R5, RZ, RZ, R151 ;  /* 0x000000ffff057224 */ /* 0x010fe200078e0097 */
[----:B------:R-:W-:Y:S01]  /*14560*/  MOV R4, 0x1 ;  /* 0x0000000100047802 */ /* 0x000fe20000000f00 */
[----:B------:R-:W-:Y:S01]  /*14570*/  IMAD.MOV.U32 R2, RZ, RZ, 0x1c1f ;  /* 0x00001c1fff027424 */ /* 0x000fe200078e00ff */
[----:B------:R-:W-:-:S02]  /*14580*/  MOV R0, 0x145a0 ;  /* 0x000145a000007802 */ /* 0x000fc40000000f00 */
[----:B-123--:R-:W-:Y:S05]  /*14590*/  CALL.REL.NOINC `($__internal_35_$__cuda_sm70_shflsync_idx_p) ;  /* 0x00000a1000007944 */ /* 0x00efea0003c00000 */
[----:B--2---:R-:W-:Y:S01]  /*145a0*/  IMAD.MOV.U32 R151, RZ, RZ, R2 ;  /* 0x000000ffff977224 */ /* 0x004fe200078e0002 */
[----:B-1----:R-:W-:Y:S01]  /*145b0*/  MOV R4, 0x1 ;  /* 0x0000000100047802 */ /* 0x002fe20000000f00 */
[----:B------:R-:W-:Y:S01]  /*145c0*/  IMAD.MOV.U32 R5, RZ, RZ, R152 ;  /* 0x000000ffff057224 */ /* 0x000fe200078e0098 */
[----:B------:R-:W-:-:S02]  /*145d0*/  MOV R2, 0x1c1f ;  /* 0x00001c1f00027802 */ /* 0x000fc40000000f00 */
[----:B------:R-:W-:Y:S02]  /*145e0*/  MOV R0, 0x14600 ;  /* 0x0001460000007802 */ /* 0x000fe40000000f00 */
[----:B------:R-:W-:Y:S05]  /*145f0*/  CALL.REL.NOINC `($__internal_35_$__cuda_sm70_shflsync_idx_p) ;  /* 0x000009b000007944 */ /* 0x000fea0003c00000 */
[----:B-12---:R-:W-:Y:S05]  /*14600*/  BRA `(.L_x_1782) ;  /* 0xffffd28000007947 */ /* 0x006fea000383ffff */
.L_x_1728:
[----:B------:R-:W-:Y:S01]  /*14610*/  IMAD.MOV.U32 R5, RZ, RZ, R10 ;  /* 0x000000ffff057224 */ /* 0x000fe200078e000a */
[----:B------:R-:W-:Y:S01]  /*14620*/  MOV R4, RZ ;  /* 0x000000ff00047202 */ /* 0x000fe20000000f00 */
[----:B------:R-:W-:Y:S01]  /*14630*/  IMAD.MOV.U32 R2, RZ, RZ, 0x181f ;  /* 0x0000181fff027424 */ /* 0x000fe200078e00ff */
[----:B------:R-:W-:Y:S02]  /*14640*/  MOV R0, 0x14660 ;  /* 0x0001466000007802 */ /* 0x000fe40000000f00 */
[----:B-1----:R-:W-:Y:S05]  /*14650*/  CALL.REL.NOINC `($__internal_35_$__cuda_sm70_shflsync_idx_p) ;  /* 0x0000095000007944 */ /* 0x002fea0003c00000 */
[----:B--2---:R-:W-:Y:S01]  /*14660*/  MOV R11, R2 ;  /* 0x00000002000b7202 */ /* 0x004fe20000000f00 */
[----:B-1----:R-:W-:Y:S05]  /*14670*/  BRA `(.L_x_1783) ;  /* 0xffffdf1000007947 */ /* 0x002fea000383ffff */
.L_x_1729:
[----:B------:R-:W-:Y:S01]  /*14680*/  IMAD.MOV.U32 R5, RZ, RZ, R9 ;  /* 0x000000ffff057224 */ /* 0x000fe200078e0009 */
[----:B------:R-:W-:Y:S01]  /*14690*/  MOV R4, RZ ;  /* 0x000000ff00047202 */ /* 0x000fe20000000f00 */
[----:B------:R-:W-:Y:S01]  /*146a0*/  IMAD.MOV.U32 R2, RZ, RZ, 0x181f ;  /* 0x0000181fff027424 */ /* 0x000fe200078e00ff */
[----:B------:R-:W-:Y:S02]  /*146b0*/  MOV R0, 0x146d0 ;  /* 0x000146d000007802 */ /* 0x000fe40000000f00 */
[----:B-123--:R-:W-:Y:S05]  /*146c0*/  CALL.REL.NOINC `($__internal_35_$__cuda_sm70_shflsync_idx_p) ;  /* 0x000008e000007944 */ /* 0x00efea0003c00000 */
[----:B-12---:R-:W-:Y:S05]  /*146d0*/  BRA `(.L_x_1784) ;  /* 0xffffded000007947 */ /* 0x006fea000383ffff */
.L_x_1732:
        /* <DEDUP_REMOVED lines=12> */
.L_x_1735:
[----:B-1----:R-:W-:Y:S01]  /*147a0*/  IMAD.MOV.U32 R5, RZ, RZ, R10 ;  /* 0x000000ffff057224 */ /* 0x002fe200078e000a */
[----:B------:R-:W-:Y:S01]  /*147b0*/  MOV R4, 0x2 ;  /* 0x0000000200047802 */ /* 0x000fe20000000f00 */
[----:B------:R-:W-:Y:S01]  /*147c0*/  IMAD.MOV.U32 R2, RZ, RZ, 0x181f ;  /* 0x0000181fff027424 */ /* 0x000fe200078e00ff */
[----:B------:R-:W-:Y:S02]  /*147d0*/  MOV R0, 0x147f0 ;  /* 0x000147f000007802 */ /* 0x000fe40000000f00 */
[----:B--234-:R-:W-:Y:S05]  /*147e0*/  CALL.REL.NOINC `($__internal_35_$__cuda_sm70_shflsync_idx_p) ;  /* 0x000007c000007944 */ /* 0x01cfea0003c00000 */
[----:B--2---:R-:W-:Y:S01]  /*147f0*/  MOV R11, R2 ;  /* 0x00000002000b7202 */ /* 0x004fe20000000f00 */
[----:B-1----:R-:W-:Y:S05]  /*14800*/  BRA `(.L_x_1786) ;  /* 0xffffe01000007947 */ /* 0x002fea000383ffff */
.L_x_1736:
[----:B-1----:R-:W-:Y:S01]  /*14810*/  IMAD.MOV.U32 R5, RZ, RZ, R9 ;  /* 0x000000ffff057224 */ /* 0x002fe200078e0009 */
[----:B------:R-:W-:Y:S01]  /*14820*/  MOV R4, 0x2 ;  /* 0x0000000200047802 */ /* 0x000fe20000000f00 */
[----:B------:R-:W-:Y:S01]  /*14830*/  IMAD.MOV.U32 R2, RZ, RZ, 0x181f ;  /* 0x0000181fff027424 */ /* 0x000fe200078e00ff */
[----:B------:R-:W-:Y:S02]  /*14840*/  MOV R0, 0x14860 ;  /* 0x0001486000007802 */ /* 0x000fe40000000f00 */
[----:B--234-:R-:W-:Y:S05]  /*14850*/  CALL.REL.NOINC `($__internal_35_$__cuda_sm70_shflsync_idx_p) ;  /* 0x0000075000007944 */ /* 0x01cfea0003c00000 */
[----:B-12---:R-:W-:Y:S05]  /*14860*/  BRA `(.L_x_1787) ;  /* 0xffffdfd000007947 */ /* 0x006fea000383ffff */
.L_x_1739:
        /* <DEDUP_REMOVED lines=12> */
.L_x_1741:
[----:B------:R-:W-:Y:S01]  /*14930*/  IMAD.MOV.U32 R5, RZ, RZ, R3 ;  /* 0x000000ffff057224 */ /* 0x000fe200078e0003 */
[----:B------:R-:W-:Y:S01]  /*14940*/  MOV R4, RZ ;  /* 0x000000ff00047202 */ /* 0x000fe20000000f00 */
[----:B--23--:R-:W-:Y:S01]  /*14950*/  IMAD.MOV.U32 R2, RZ, RZ, 0x1f ;  /* 0x0000001fff027424 */ /* 0x00cfe200078e00ff */
[----:B------:R-:W-:Y:S02]  /*14960*/  MOV R0, 0x14980 ;  /* 0x0001498000007802 */ /* 0x000fe40000000f00 */
[----:B------:R-:W-:Y:S05]  /*14970*/  CALL.REL.NOINC `($__internal_35_$__cuda_sm70_shflsync_idx_p) ;  /* 0x0000063000007944 */ /* 0x000fea0003c00000 */
[----:B--2---:R-:W-:Y:S01]  /*14980*/  MOV R9, R2 ;  /* 0x0000000200097202 */ /* 0x004fe20000000f00 */
[----:B-1----:R-:W-:Y:S05]  /*14990*/  BRA `(.L_x_1789) ;  /* 0xffffe19000007947 */ /* 0x002fea000383ffff */
.L_x_1742:
[----:B------:R-:W-:Y:S01]  /*149a0*/  IMAD.MOV.U32 R5, RZ, RZ, R3 ;  /* 0x000000ffff057224 */ /* 0x000fe200078e0003 */
[----:B------:R-:W-:Y:S01]  /*149b0*/  MOV R4, 0x1 ;  /* 0x0000000100047802 */ /* 0x000fe20000000f00 */
[----:B--2---:R-:W-:Y:S01]  /*149c0*/  IMAD.MOV.U32 R2, RZ, RZ, 0x1f ;  /* 0x0000001fff027424 */ /* 0x004fe200078e00ff */
[----:B------:R-:W-:Y:S02]  /*149d0*/  MOV R0, 0x149f0 ;  /* 0x000149f000007802 */ /* 0x000fe40000000f00 */
[----:B-1-3--:R-:W-:Y:S05]  /*149e0*/  CALL.REL.NOINC `($__internal_35_$__cuda_sm70_shflsync_idx_p) ;  /* 0x000005c000007944 */ /* 0x00afea0003c00000 */
[----:B--2---:R-:W-:Y:S01]  /*149f0*/  MOV R3, R2 ;  /* 0x0000000200037202 */ /* 0x004fe20000000f00 */
[----:B-1----:R-:W-:Y:S05]  /*14a00*/  BRA `(.L_x_1790) ;  /* 0xffffe14000007947 */ /* 0x002fea000383ffff */
.L_x_1743:
[----:B------:R-:W-:Y:S02]  /*14a10*/  MOV R2, 0x1 ;  /* 0x0000000100027802 */ /* 0x000fe40000000f00 */
[----:B------:R-:W-:-:S02]  /*14a20*/  MOV R0, 0x14a40 ;  /* 0x00014a4000007802 */ /* 0x000fc40000000f00 */
[----:B-1-3--:R-:W-:Y:S05]  /*14a30*/  CALL.REL.NOINC `($__internal_36_$__cuda_sm70_shflsync_up_p) ;  /* 0x000005c000007944 */ /* 0x00afea0003c00000 */
[----:B-12---:R-:W-:Y:S05]  /*14a40*/  BRA `(.L_x_1791) ;  /* 0xffffe22000007947 */ /* 0x006fea000383ffff */
.L_x_1744:
[----:B------:R-:W-:Y:S02]  /*14a50*/  MOV R2, 0x2 ;  /* 0x0000000200027802 */ /* 0x000fe40000000f00 */
[----:B------:R-:W-:-:S02]  /*14a60*/  MOV R0, 0x14a80 ;  /* 0x00014a8000007802 */ /* 0x000fc40000000f00 */
[----:B-1-3--:R-:W-:Y:S05]  /*14a70*/  CALL.REL.NOINC `($__internal_36_$__cuda_sm70_shflsync_up_p) ;  /* 0x0000058000007944 */ /* 0x00afea0003c00000 */
        /* <DEDUP_REMOVED lines=23> */
.L_x_1748:
[----:B--2---:R-:W-:Y:S01]  /*14bf0*/  IMAD.MOV.U32 R11, RZ, RZ, R3 ;  /* 0x000000ffff0b7224 */ /* 0x004fe200078e0003 */
[----:B------:R-:W-:Y:S02]  /*14c00*/  MOV R2, 0x1 ;  /* 0x0000000100027802 */ /* 0x000fe40000000f00 */
[----:B------:R-:W-:Y:S02]  /*14c10*/  MOV R0, 0x14c30 ;  /* 0x00014c3000007802 */ /* 0x000fe40000000f00 */
[----:B------:R-:W-:Y:S05]  /*14c20*/  CALL.REL.NOINC `($__internal_36_$__cuda_sm70_shflsync_up_p) ;  /* 0x000003d000007944 */ /* 0x000fea0003c00000 */
[----:B-12---:R-:W-:Y:S05]  /*14c30*/  BRA `(.L_x_1793) ;  /* 0xffffe28000007947 */ /* 0x006fea000383ffff */
.L_x_1749:
[----:B--2---:R-:W-:Y:S01]  /*14c40*/  IMAD.MOV.U32 R11, RZ, RZ, R3 ;  /* 0x000000ffff0b7224 */ /* 0x004fe200078e0003 */
        /* <DEDUP_REMOVED lines=26> */
.L_x_1751:
[----:B------:R-:W-:Y:S02]  /*14df0*/  SEL R2, RZ, 0x1, P0 ;  /* 0x00000001ff027807 */ /* 0x000fe40000000000 */
[----:B------:R-:W-:Y:S02]  /*14e00*/  MOV R0, 0x14e20 ;  /* 0x00014e2000007802 */ /* 0x000fe40000000f00 */
[----:B--2---:R-:W-:Y:S05]  /*14e10*/  CALL.REL.NOINC `($__internal_37_$__cuda_sm70_votesync_ballot) ;  /* 0x0000023000007944 */ /* 0x004fea0003c00000 */
[----:B------:R-:W-:Y:S05]  /*14e20*/  BRA `(.L_x_1795) ;  /* 0xffffe22000007947 */ /* 0x000fea000383ffff */
.L_x_1752:
[----:B------:R-:W-:Y:S01]  /*14e30*/  IMAD.MOV.U32 R5, RZ, RZ, R193 ;  /* 0x000000ffff057224 */ /* 0x000fe200078e00c1 */
[----:B------:R-:W-:Y:S01]  /*14e40*/  MOV R4, R14 ;  /* 0x0000000e00047202 */ /* 0x000fe20000000f00 */
[----:B------:R-:W-:Y:S01]  /*14e50*/  IMAD.MOV.U32 R2, RZ, RZ, 0x1f ;  /* 0x0000001fff027424 */ /* 0x000fe200078e00ff */
[----:B------:R-:W-:Y:S02]  /*14e60*/  MOV R0, 0x14e80 ;  /* 0x00014e8000007802 */ /* 0x000fe40000000f00 */
[----:B--2---:R-:W-:Y:S05]  /*14e70*/  CALL.REL.NOINC `($__internal_35_$__cuda_sm70_shflsync_idx_p) ;  /* 0x0000013000007944 */ /* 0x004fea0003c00000 */
[----:B--2---:R-:W-:Y:S01]  /*14e80*/  IMAD.MOV.U32 R193, RZ, RZ, R2 ;  /* 0x000000ffffc17224 */ /* 0x004fe200078e0002 */
[----:B-1----:R-:W-:Y:S01]  /*14e90*/  MOV R4, R14 ;  /* 0x0000000e00047202 */ /* 0x002fe20000000f00 */
[----:B------:R-:W-:Y:S01]  /*14ea0*/  IMAD.MOV.U32 R5, RZ, RZ, R12 ;  /* 0x000000ffff057224 */ /* 0x000fe200078e000c */
[----:B------:R-:W-:Y:S02]  /*14eb0*/  MOV R2, 0x1f ;  /* 0x0000001f00027802 */ /* 0x000fe40000000f00 */
[----:B------:R-:W-:-:S02]  /*14ec0*/  MOV R0, 0x14ee0 ;  /* 0x00014ee000007802 */ /* 0x000fc40000000f00 */
[----:B------:R-:W-:Y:S05]  /*14ed0*/  CALL.REL.NOINC `($__internal_35_$__cuda_sm70_shflsync_idx_p) ;  /* 0x000000d000007944 */ /* 0x000fea0003c00000 */
[----:B--2---:R-:W-:Y:S01]  /*14ee0*/  MOV R3, R2 ;  /* 0x0000000200037202 */ /* 0x004fe20000000f00 */
[----:B-1----:R-:W-:Y:S05]  /*14ef0*/  BRA `(.L_x_1796) ;  /* 0xffffe1a000007947 */ /* 0x002fea000383ffff */
.L_x_1755:
[----:B------:R-:W-:Y:S01]  /*14f00*/  IMAD.MOV.U32 R5, RZ, RZ, R11 ;  /* 0x000000ffff057224 */ /* 0x000fe200078e000b */
[----:B------:R-:W-:-:S02]  /*14f10*/  MOV R2, 0x1f ;  /* 0x0000001f00027802 */ /* 0x000fc40000000f00 */
[----:B------:R-:W-:Y:S02]  /*14f20*/  MOV R0, 0x14f40 ;  /* 0x00014f4000007802 */ /* 0x000fe40000000f00 */
[----:B-1234-:R-:W-:Y:S05]  /*14f30*/  CALL.REL.NOINC `($__internal_35_$__cuda_sm70_shflsync_idx_p) ;  /* 0x0000007000007944 */ /* 0x01efea0003c00000 */
[----:B--2---:R-:W-:Y:S01]  /*14f40*/  MOV R13, R2 ;  /* 0x00000002000d7202 */ /* 0x004fe20000000f00 */
[----:B-1----:R-:W-:Y:S05]  /*14f50*/  BRA `(.L_x_1754) ;  /* 0xffffe1a000007947 */ /* 0x002fea000383ffff */
        .weak           $__internal_34_$__cuda_sm70_shflsync_bfly_p
        .type           $__internal_34_$__cuda_sm70_shflsync_bfly_p,@function
        .size           $__internal_34_$__cuda_sm70_shflsync_bfly_p,($__internal_35_$__cuda_sm70_shflsync_idx_p - $__internal_34_$__cuda_sm70_shflsync_bfly_p)
$__internal_34_$__cuda_sm70_shflsync_bfly_p:
[----:B------:R-:W-:Y:S01]  /*14f60*/  MOV R12, R6 ;  /* 0x00000006000c7202 */ /* 0x000fe20000000f00 */
[----:B------:R-:W-:Y:S04]  /*14f70*/  WARPSYNC R3 ;  /* 0x0000000300007348 */ /* 0x000fe80003800000 */
[----:B------:R-:W-:Y:S01]  /*14f80*/  MOV R13, 0x0 ;  /* 0x00000000000d7802 */ /* 0x000fe20000000f00 */
[----:B------:R1:W2:Y:S03]  /*14f90*/  SHFL.BFLY PT, R5, R8, R5, R4 ;  /* 0x0c00000508057389 */ /* 0x0002a600000e0004 */
[----:B------:R-:W-:Y:S05]  /*14fa0*/  RET.REL.NODEC R12 `(_ZN7cutlass13device_kernelIN5flash19enable_sm80_to_sm89INS1_16FlashAttnFwdSm80INS1_25CollectiveMainloopFwdSm80ILi8ELi2ELb0EN4cute5tupleIJNS5_1CILi128EEENS7_ILi64EEENS7_ILi192EEEEEELi192ENS_10bfloat16_tEfNS_4arch4Sm80ELb0ELb1ELb0ELb1ELb0ELb0ELb1ELb1EEENS1_21CollectiveEpilogueFwdINS6_IJS8_SA_S9_EEENS6_IJNS7_ILi1EEESI_SI_EEESC_SE_Li256ELb1ELb1ELb1ELb0EEENS1_36VarlenDynamicPersistentTileSchedulerILi128ELi64ELi256ELi256ELb1ELb1ELb0ELb1ELb0ELb1EEEEEEEEEvNT_6ParamsE) ;  /* 0xfffeb0500c007950 */ /* 0x000fea0003c3ffff */
        .weak           $__internal_35_$__cuda_sm70_shflsync_idx_p
        .type           $__internal_35_$__cuda_sm70_shflsync_idx_p,@function
        .size           $__internal_35_$__cuda_sm70_shflsync_idx_p,($__internal_36_$__cuda_sm70_shflsync_up_p - $__internal_35_$__cuda_sm70_shflsync_idx_p)
$__internal_35_$__cuda_sm70_shflsync_idx_p:
[----:B------:R-:W-:Y:S01]  /*14fb0*/  MOV R6, R0 ;  /* 0x0000000000067202 */ /* 0x000fe20000000f00 */
[----:B------:R-:W-:Y:S04]  /*14fc0*/  WARPSYNC R197 ;  /* 0x000000c500007348 */ /* 0x000fe80003800000 */
[----:B------:R-:W-:Y:S01]  /*14fd0*/  MOV R7, 0x0 ;  /* 0x0000000000077802 */ /* 0x000fe20000000f00 */
[----:B------:R1:W2:Y:S03]  /*14fe0*/  SHFL.IDX PT, R2, R5, R4, R2 ;  /* 0x0000000405027389 */ /* 0x0002a600000e0002 */
[----:B------:R-:W-:Y:S05]  /*14ff0*/  RET.REL.NODEC R6 `(_ZN7cutlass13device_kernelIN5flash19enable_sm80_to_sm89INS1_16FlashAttnFwdSm80INS1_25CollectiveMainloopFwdSm80ILi8ELi2ELb0EN4cute5tupleIJNS5_1CILi128EEENS7_ILi64EEENS7_ILi192EEEEEELi192ENS_10bfloat16_tEfNS_4arch4Sm80ELb0ELb1ELb0ELb1ELb0ELb0ELb1ELb1EEENS1_21CollectiveEpilogueFwdINS6_IJS8_SA_S9_EEENS6_IJNS7_ILi1EEESI_SI_EEESC_SE_Li256ELb1ELb1ELb1ELb0EEENS1_36VarlenDynamicPersistentTileSchedulerILi128ELi64ELi256ELi256ELb1ELb1ELb0ELb1ELb0ELb1EEEEEEEEEvNT_6ParamsE) ;  /* 0xfffeb00006007950 */ /* 0x000fea0003c3ffff */
        .weak           $__internal_36_$__cuda_sm70_shflsync_up_p
        .type           $__internal_36_$__cuda_sm70_shflsync_up_p,@function
        .size           $__internal_36_$__cuda_sm70_shflsync_up_p,($__internal_37_$__cuda_sm70_votesync_ballot - $__internal_36_$__cuda_sm70_shflsync_up_p)
$__internal_36_$__cuda_sm70_shflsync_up_p:
[----:B------:R-:W-:Y:S01]  /*15000*/  MOV R4, R0 ;  /* 0x0000000000047202 */ /* 0x000fe20000000f00 */
[----:B------:R-:W-:Y:S04]  /*15010*/  WARPSYNC R200 ;  /* 0x000000c800007348 */ /* 0x000fe80003800000 */
[----:B------:R-:W-:Y:S01]  /*15020*/  MOV R5, 0x0 ;  /* 0x0000000000057802 */ /* 0x000fe20000000f00 */
[----:B------:R1:W2:Y:S03]  /*15030*/  SHFL.UP PT, R2, R11, R2, R201 ;  /* 0x040000020b027389 */ /* 0x0002a600000e00c9 */
[----:B------:R-:W-:Y:S05]  /*15040*/  RET.REL.NODEC R4 `(_ZN7cutlass13device_kernelIN5flash19enable_sm80_to_sm89INS1_16FlashAttnFwdSm80INS1_25CollectiveMainloopFwdSm80ILi8ELi2ELb0EN4cute5tupleIJNS5_1CILi128EEENS7_ILi64EEENS7_ILi192EEEEEELi192ENS_10bfloat16_tEfNS_4arch4Sm80ELb0ELb1ELb0ELb1ELb0ELb0ELb1ELb1EEENS1_21CollectiveEpilogueFwdINS6_IJS8_SA_S9_EEENS6_IJNS7_ILi1EEESI_SI_EEESC_SE_Li256ELb1ELb1ELb1ELb0EEENS1_36VarlenDynamicPersistentTileSchedulerILi128ELi64ELi256ELi256ELb1ELb1ELb0ELb1ELb0ELb1EEEEEEEEEvNT_6ParamsE) ;  /* 0xfffeafb004007950 */ /* 0x000fea0003c3ffff */
        .weak           $__internal_37_$__cuda_sm70_votesync_ballot
        .type           $__internal_37_$__cuda_sm70_votesync_ballot,@function
        .size           $__internal_37_$__cuda_sm70_votesync_ballot,(.L_x_2499 - $__internal_37_$__cuda_sm70_votesync_ballot)
$__internal_37_$__cuda_sm70_votesync_ballot:
[----:B------:R-:W-:Y:S01]  /*15050*/  ISETP.NE.U32.AND P0, PT, R2, 0x1, PT ;  /* 0x000000010200780c */ /* 0x000fe20003f05070 */
[----:B------:R-:W-:Y:S04]  /*15060*/  WARPSYNC R196 ;  /* 0x000000c400007348 */ /* 0x000fe80003800000 */
[----:B------:R-:W-:-:S08]  /*15070*/  IMAD.MOV.U32 R2, RZ, RZ, R0 ;  /* 0x000000ffff027224 */ /* 0x000fd000078e0000 */
[----:B------:R-:W-:-:S04]  /*15080*/  VOTE.ANY R3, PT, !P0 ;  /* 0x0000000000037806 */ /* 0x000fc800040e0100 */
[----:B------:R-:W-:Y:S01]  /*15090*/  LOP3.LUT R10, R3, R196, RZ, 0xc0, !PT ;  /* 0x000000c4030a7212 */ /* 0x000fe200078ec0ff */
[----:B------:R-:W-:-:S04]  /*150a0*/  IMAD.MOV.U32 R3, RZ, RZ, 0x0 ;  /* 0x00000000ff037424 */ /* 0x000fc800078e00ff */
[----:B------:R-:W-:Y:S05]  /*150b0*/  RET.REL.NODEC R2 `(_ZN7cutlass13device_kernelIN5flash19enable_sm80_to_sm89INS1_16FlashAttnFwdSm80INS1_25CollectiveMainloopFwdSm80ILi8ELi2ELb0EN4cute5tupleIJNS5_1CILi128EEENS7_ILi64EEENS7_ILi192EEEEEELi192ENS_10bfloat16_tEfNS_4arch4Sm80ELb0ELb1ELb0ELb1ELb0ELb0ELb1ELb1EEENS1_21CollectiveEpilogueFwdINS6_IJS8_SA_S9_EEENS6_IJNS7_ILi1EEESI_SI_EEESC_SE_Li256ELb1ELb1ELb1ELb0EEENS1_36VarlenDynamicPersistentTileSchedulerILi128ELi64ELi256ELi256ELb1ELb1ELb0ELb1ELb0ELb1EEEEEEEEEvNT_6ParamsE) ;  /* 0xfffeaf4002007950 */ /* 0x000fea0003c3ffff */
.L_x_1797:
        /* <DEDUP_REMOVED lines=12> */
.L_x_2499:


//--------------------- .text._ZN7cutlass13device_kernelIN5flash19enable_sm80_to_sm89INS1_16FlashAttnFwdSm80INS1_25CollectiveMainloopFwdSm80ILi8ELi2ELb0EN4cute5tupleIJNS5_1CILi128EEENS7_ILi64EEENS7_ILi192EEEEEELi192ENS_10bfloat16_tEfNS_4arch4Sm80ELb0ELb1ELb0ELb1ELb0ELb1ELb1ELb1EEENS1_21CollectiveEpilogueFwdINS6_IJS8_SA_S9_EEENS6_IJNS7_ILi1EEESI_SI_EEESC_SE_Li256ELb1ELb1ELb1ELb0EEENS1_36VarlenDynamicPersistentTileSchedulerILi128ELi64ELi256ELi256ELb1ELb1ELb0ELb1ELb0ELb1EEEEEEEEEvNT_6ParamsE --------------------------
	.section	.text._ZN7cutlass13device_kernelIN5flash19enable_sm80_to_sm89INS1_16FlashAttnFwdSm80INS1_25CollectiveMainloopFwdSm80ILi8ELi2ELb0EN4cute5tupleIJNS5_1CILi128EEENS7_ILi64EEENS7_ILi192EEEEEELi192ENS_10bfloat16_tEfNS_4arch4Sm80ELb0ELb1ELb0ELb1ELb0ELb1ELb1ELb1EEENS1_21CollectiveEpilogueFwdINS6_IJS8_SA_S9_EEENS6_IJNS7_ILi1EEESI_SI_EEESC_SE_Li256ELb1ELb1ELb1ELb0EEENS1_36VarlenDynamicPersistentTileSchedulerILi128ELi64ELi256ELi256ELb1ELb1ELb0ELb1ELb0ELb1EEEEEEEEEvNT_6ParamsE,"ax",@progbits
	.sectioninfo	@"SHI_REGISTERS=247"
	.align	128
.text._ZN7cutlass13device_kernelIN5flash19enable_sm80_to_sm89INS1_16FlashAttnFwdSm80INS1_25CollectiveMainloopFwdSm80ILi8ELi2ELb0EN4cute5tupleIJNS5_1CILi128EEENS7_ILi64EEENS7_ILi192EEEEEELi192ENS_10bfloat16_tEfNS_4arch4Sm80ELb0ELb1ELb0ELb1ELb0ELb1ELb1ELb1EEENS1_21CollectiveEpilogueFwdINS6_IJS8_SA_S9_EEENS6_IJNS7_ILi1EEESI_SI_EEESC_SE_Li256ELb1ELb1ELb1ELb0EEENS1_36VarlenDynamicPersistentTileSchedulerILi128ELi64ELi256ELi256ELb1ELb1ELb0ELb1ELb0ELb1EEEEEEEEEvNT_6ParamsE:
        .type           _ZN7cutlass13device_kernelIN5flash19enable_sm80_to_sm89INS1_16FlashAttnFwdSm80INS1_25CollectiveMainloopFwdSm80ILi8ELi2ELb0EN4cute5tupleIJNS5_1CILi128EEENS7_ILi64EEENS7_ILi192EEEEEELi192ENS_10bfloat16_tEfNS_4arch4Sm80ELb0ELb1ELb0ELb1ELb0ELb1ELb1ELb1EEENS1_21CollectiveEpilogueFwdINS6_IJS8_SA_S9_EEENS6_IJNS7_ILi1EEESI_SI_EEESC_SE_Li256ELb1ELb1ELb1ELb0EEENS1_36VarlenDynamicPersistentTileSchedulerILi128ELi64ELi256ELi256ELb1ELb1ELb0ELb1ELb0ELb1EEEEEEEEEvNT_6ParamsE,@function
        .size           _ZN7cutlass13device_kernelIN5flash19enable_sm80_to_sm89INS1_16FlashAttnFwdSm80INS1_25CollectiveMainloopFwdSm80ILi8ELi2ELb0EN4cute5tupleIJNS5_1CILi128EEENS7_ILi64EEENS7_ILi192EEEEEELi192ENS_10bfloat16_tEfNS_4arch4Sm80ELb0ELb1ELb0ELb1ELb0ELb1ELb1ELb1EEENS1_21CollectiveEpilogueFwdINS6_IJS8_SA_S9_EEENS6_IJNS7_ILi1EEESI_SI_EEESC_SE_Li256ELb1ELb1ELb1ELb0EEENS1_36VarlenDynamicPersistentTileSchedulerILi128ELi64ELi256ELi256ELb1ELb1ELb0ELb1ELb0ELb1EEEEEEEEEvNT_6ParamsE,(.L_x_2504 - _ZN7cutlass13device_kernelIN5flash19enable_sm80_to_sm89INS1_16FlashAttnFwdSm80INS1_25CollectiveMainloopFwdSm80ILi8ELi2ELb0EN4cute5tupleIJNS5_1CILi128EEENS7_ILi64EEENS7_ILi192EEEEEELi192ENS_10bfloat16_tEfNS_4arch4Sm80ELb0ELb1ELb0ELb1ELb0ELb1ELb1ELb1EEENS1_21CollectiveEpilogueFwdINS6_IJS8_SA_S9_EEENS6_IJNS7_ILi1EEESI_SI_EEESC_SE_Li256ELb1ELb1ELb1ELb0EEENS1_36VarlenDynamicPersistentTileSchedulerILi128ELi64ELi256ELi256ELb1ELb1ELb0ELb1ELb0ELb1EEEEEEEEEvNT_6ParamsE)
        .other          _ZN7cutlass13device_kernelIN5flash19enable_sm80_to_sm89INS1_16FlashAttnFwdSm80INS1_25CollectiveMainloopFwdSm80ILi8ELi2ELb0EN4cute5tupleIJNS5_1CILi128EEENS7_ILi64EEENS7_ILi192EEEEEELi192ENS_10bfloat16_tEfNS_4arch4Sm80ELb0ELb1ELb0ELb1ELb0ELb1ELb1ELb1EEENS1_21CollectiveEpilogueFwdINS6_IJS8_SA_S9_EEENS6_IJNS7_ILi1EEESI_SI_EEESC_SE_Li256ELb1ELb1ELb1ELb0EEENS1_36VarlenDynamicPersistentTileSchedulerILi128ELi64ELi256ELi256ELb1ELb1ELb0ELb1ELb0ELb1EEEEEEEEEvNT_6ParamsE,@"STO_CUDA_ENTRY STV_DEFAULT"
_ZN7cutlass13device_kernelIN5flash19enable_sm80_to_sm89INS1_16FlashAttnFwdSm80INS1_25CollectiveMainloopFwdSm80ILi8ELi2ELb0EN4cute5tupleIJNS5_1CILi128EEENS7_ILi64EEENS7_ILi192EEEEEELi192ENS_10bfloat16_tEfNS_4arch4Sm80ELb0ELb1ELb0ELb1ELb0ELb1ELb1ELb1EEENS1_21CollectiveEpilogueFwdINS6_IJS8_SA_S9_EEENS6_IJNS7_ILi1EEESI_SI_EEESC_SE_Li256ELb1ELb1ELb1ELb0EEENS1_36VarlenDynamicPersistentTileSchedulerILi128ELi64ELi256ELi256ELb1ELb1ELb0ELb1ELb0ELb1EEEEEEEEEvNT_6ParamsE:
        /* <DEDUP_REMOVED lines=55> */
.L_x_1803:
        /* <DEDUP_REMOVED lines=16> */
.L_x_2026:
        /* <DEDUP_REMOVED lines=16> */
.L_x_2027:
[----:B--2---:R-:W-:-:S05]  /*0570*/  IMAD R9, R9, c[0x0][0x538], RZ ;  /* 0x00014e0009097a24 */ /* 0x004fca00078e02ff */
[----:B------:R-:W-:-:S04]  /*0580*/  IADD3 R6, R9, R6, RZ ;  /* 0x0000000609067210 */ /* 0x000fc80007ffe0ff */
[----:B------:R-:W-:-:S13]  /*0590*/  ISETP.GT.AND P0, PT, R6, UR4, PT ;  /* 0x0000000406007c0c */ /* 0x000fda000bf04270 */
[----:B-1----:R-:W-:Y:S05]  /*05a0*/  @!P0 BRA `(.L_x_1803) ;  /* 0xfffffdc000008947 */ /* 0x002fea000383ffff */
.L_x_1799:
[----:B------:R-:W-:-:S05]  /*05b0*/  IADD3 R204, -R9, R6, RZ ;  /* 0x0000000609cc7210 */ /* 0x000fca0007ffe1ff */
[----:B------:R-:W-:-:S05]  /*05c0*/  IMAD R0, R7, c[0x0][0x538], R204 ;  /* 0x00014e0007007a24 */ /* 0x000fca00078e02cc */
[----:B------:R-:W-:Y:S01]  /*05d0*/  ISETP.GT.AND P0, PT, R0, UR4, PT ;  /* 0x0000000400007c0c */ /* 0x000fe2000bf04270 */
[----:B------:R-:W-:-:S12]  /*05e0*/  BRA.DIV ~URZ, `(.L_x_1804) ;  /* 0x000208b27f007947 */ /* 0x000fd8000b800000 */
[----:B------:R-:W-:-:S04]  /*05f0*/  VOTE.ANY R5, PT, !P0 ;  /* 0x0000000000057806 */ /* 0x000fc800040e0100 */
.L_x_2028:
[----:B------:R-:W1:Y:S02]  /*0600*/  POPC R6, R5 ;  /* 0x0000000500067309 */ /* 0x000e640000000000 */
[----:B-1----:R-:W-:Y:S01]  /*0610*/  IADD3 R207, R6, R207, RZ ;  /* 0x000000cf06cf7210 */ /* 0x002fe20007ffe0ff */
[----:B------:R-:W-:Y:S05]  /*0620*/  BRA.DIV ~URZ, `(.L_x_1805) ;  /* 0x000208b27f007947 */ /* 0x000fea000b800000 */
[----:B------:R1:W2:Y:S01]  /*0630*/  SHFL.IDX PT, R4, R4, R6, 0x1f ;  /* 0x00001f0604047589 */ /* 0x0002a200000e0000 */
[----:B------:R-:W-:-:S03]  /*0640*/  MOV R11, RZ ;  /* 0x000000ff000b7202 */ /* 0x000fc60000000f00 */
[----:B------:R1:W3:Y:S04]  /*0650*/  SHFL.IDX PT, R3, R3, R6, 0x1f ;  /* 0x00001f0603037589 */ /* 0x0002e800000e0000 */
.L_x_2029:
[----:B------:R-:W-:Y:S01]  /*0660*/  ISETP.NE.AND P0, PT, R5, RZ, PT ;  /* 0x000000ff0500720c */ /* 0x000fe20003f05270 */
[----:B------:R-:W-:-:S12]  /*0670*/  BSSY B0, `(.L_x_1806) ;  /* 0x0000005000007945 */ /* 0x000fd80003800000 */
[----:B------:R-:W-:Y:S05]  /*0680*/  @!P0 BRA `(.L_x_1807) ;  /* 0x0000003000008947 */ /* 0x000fea0003800000 */
[----:B------:R-:W-:Y:S01]  /*0690*/  IADD3 R16, R6, -0x1, RZ ;  /* 0xffffffff06107810 */ /* 0x000fe20007ffe0ff */
[----:B------:R-:W-:Y:S05]  /*06a0*/  BRA.DIV ~URZ, `(.L_x_1808) ;  /* 0x000209127f007947 */ /* 0x000fea000b800000 */
[----:B------:R4:W1:Y:S02]  /*06b0*/  SHFL.IDX PT, R11, R7, R16, 0x1f ;  /* 0x00001f10070b7589 */ /* 0x00086400000e0000 */
.L_x_1807:
[----:B------:R-:W-:Y:S05]  /*06c0*/  BSYNC B0 ;  /* 0x0000000000007941 */ /* 0x000fea0003800000 */
.L_x_1806:
[----:B---3--:R-:W-:Y:S01]  /*06d0*/  ISETP.NE.AND P0, PT, R3, 0x1, PT ;  /* 0x000000010300780c */ /* 0x008fe20003f05270 */
[----:B-1----:R-:W-:Y:S01]  /*06e0*/  IMAD R204, R11, c[0x0][0x538], R204 ;  /* 0x00014e000bcc7a24 */ /* 0x002fe200078e02cc */
[----:B------:R-:W-:Y:S04]  /*06f0*/  BSSY B0, `(.L_x_1809) ;  /* 0x0000076000007945 */ /* 0x000fe80003800000 */
[----:B----4-:R-:W-:-:S07]  /*0700*/  IADD3 R7, -R204, UR4, RZ ;  /* 0x00000004cc077c10 */ /* 0x010fce000fffe1ff */
[----:B------:R-:W-:Y:S05]  /*0710*/  @!P0 BRA `(.L_x_1810) ;  /* 0x0000037000008947 */ /* 0x000fea0003800000 */
[-C--:B--2---:R-:W-:Y:S02]  /*0720*/  IABS R8, R4.reuse ;  /* 0x0000000400087213 */ /* 0x084fe40000000000 */
[----:B------:R-:W-:Y:S02]  /*0730*/  IABS R9, R3 ;  /* 0x0000000300097213 */ /* 0x000fe40000000000 */
[----:B------:R-:W1:Y:S01]  /*0740*/  I2F.RP R14, R8 ;  /* 0x00000008000e7306 */ /* 0x000e620000209400 */
[----:B------:R-:W-:Y:S02]  /*0750*/  IABS R5, R7 ;  /* 0x0000000700057213 */ /* 0x000fe40000000000 */
[----:B------:R-:W-:-:S05]  /*0760*/  IABS R0, R4 ;  /* 0x0000000400007213 */ /* 0x000fca0000000000 */
[----:B------:R-:W-:Y:S01]  /*0770*/  I2F.RP R12, R9 ;  /* 0x00000009000c7306 */ /* 0x000fe20000209400 */
[----:B------:R-:W-:-:S07]  /*0780*/  IMAD.MOV R0, RZ, RZ, -R0 ;  /* 0x000000ffff007224 */ /* 0x000fce00078e0a00 */
[----:B-1----:R-:W1:Y:S02]  /*0790*/  MUFU.RCP R10, R14 ;  /* 0x0000000e000a7308 */ /* 0x002e640000001000 */
[----:B-1----:R-:W-:-:S06]  /*07a0*/  IADD3 R10, R10, 0xffffffe, RZ ;  /* 0x0ffffffe0a0a7810 */ /* 0x002fcc0007ffe0ff */
[----:B------:R-:W1:Y:S02]  /*07b0*/  F2I.FTZ.U32.TRUNC.NTZ R11, R10 ;  /* 0x0000000a000b7305 */ /* 0x000e64000021f000 */
[----:B-1----:R-:W-:Y:S02]  /*07c0*/  IMAD.MOV R13, RZ, RZ, -R11 ;  /* 0x000000ffff0d7224 */ /* 0x002fe400078e0a0b */
[----:B------:R-:W-:Y:S02]  /*07d0*/  IMAD.MOV.U32 R10, RZ, RZ, RZ ;  /* 0x000000ffff0a7224 */ /* 0x000fe400078e00ff */
[----:B------:R-:W-:-:S04]  /*07e0*/  IMAD R6, R13, R8, RZ ;  /* 0x000000080d067224 */ /* 0x000fc800078e02ff */
[----:B------:R-:W-:Y:S02]  /*07f0*/  IMAD.HI.U32 R6, R11, R6, R10 ;  /* 0x000000060b067227 */ /* 0x000fe400078e000a */
[----:B------:R-:W1:Y:S04]  /*0800*/  MUFU.RCP R10, R12 ;  /* 0x0000000c000a7308 */ /* 0x000e680000001000 */
[----:B------:R-:W-:-:S04]  /*0810*/  IMAD.HI.U32 R6, R6, R5, RZ ;  /* 0x0000000506067227 */ /* 0x000fc800078e00ff */
[----:B------:R-:W-:Y:S01]  /*0820*/  IMAD R5, R6, R0, R5 ;  /* 0x0000000006057224 */ /* 0x000fe200078e0205 */
[----:B------:R-:W-:-:S04]  /*0830*/  LOP3.LUT R0, R7, R4, RZ, 0x3c, !PT ;  /* 0x0000000407007212 */ /* 0x000fc800078e3cff */
[----:B------:R-:W-:Y:S02]  /*0840*/  ISETP.GT.U32.AND P0, PT, R8, R5, PT ;  /* 0x000000050800720c */ /* 0x000fe40003f04070 */
[----:B------:R-:W-:Y:S02]  /*0850*/  ISETP.GE.AND P1, PT, R0, RZ, PT ;  /* 0x000000ff0000720c */ /* 0x000fe40003f26270 */
[----:B-1----:R-:W-:Y:S02]  /*0860*/  IADD3 R10, R10, 0xffffffe, RZ ;  /* 0x0ffffffe0a0a7810 */ /* 0x002fe40007ffe0ff */
[----:B------:R-:W-:Y:S02]  /*0870*/  IABS R0, R3 ;  /* 0x0000000300007213 */ /* 0x000fe40000000000 */
[----:B------:R-:W1:Y:S03]  /*0880*/  F2I.FTZ.U32.TRUNC.NTZ R11, R10 ;  /* 0x0000000a000b7305 */ /* 0x000e66000021f000 */
[----:B------:R-:W-:-:S02]  /*0890*/  IMAD.MOV R0, RZ, RZ, -R0 ;  /* 0x000000ffff007224 */ /* 0x000fc400078e0a00 */
[----:B------:R-:W-:Y:S01]  /*08a0*/  @!P0 IMAD.IADD R5, R5, 0x1, -R8 ;  /* 0x0000000105058824 */ /* 0x000fe200078e0a08 */
[----:B------:R-:W-:Y:S02]  /*08b0*/  @!P0 IADD3 R6, R6, 0x1, RZ ;  /* 0x0000000106068810 */ /* 0x000fe40007ffe0ff */
[----:B------:R-:W-:Y:S02]  /*08c0*/  ISETP.NE.AND P0, PT, R4, RZ, PT ;  /* 0x000000ff0400720c */ /* 0x000fe40003f05270 */
[----:B------:R-:W-:Y:S01]  /*08d0*/  ISETP.GE.U32.AND P2, PT, R5, R8, PT ;  /* 0x000000080500720c */ /* 0x000fe20003f46070 */
[----:B-1----:R-:W-:Y:S02]  /*08e0*/  IMAD.MOV R8, RZ, RZ, -R11 ;  /* 0x000000ffff087224 */ /* 0x002fe400078e0a0b */
[----:B------:R-:W-:Y:S02]  /*08f0*/  IMAD.MOV.U32 R10, RZ, RZ, RZ ;  /* 0x000000ffff0a7224 */ /* 0x000fe400078e00ff */
[----:B------:R-:W-:-:S08]  /*0900*/  IMAD R8, R8, R9, RZ ;  /* 0x0000000908087224 */ /* 0x000fd000078e02ff */
[----:B------:R-:W-:Y:S01]  /*0910*/  @P2 IADD3 R6, R6, 0x1, RZ ;  /* 0x0000000106062810 */ /* 0x000fe20007ffe0ff */
[----:B------:R-:W-:-:S04]  /*0920*/  IMAD.HI.U32 R8, R11, R8, R10 ;  /* 0x000000080b087227 */ /* 0x000fc800078e000a */
        /* <DEDUP_REMOVED lines=22> */
.L_x_1810:
[----:B------:R-:W-:-:S04]  /*0a90*/  IMAD.MOV.U32 R0, RZ, RZ, 0x4 ;  /* 0x00000004ff007424 */ /* 0x000fc800078e00ff */
[----:B------:R-:W-:-:S05]  /*0aa0*/  IMAD.WIDE R14, R207, R0, c[0x0][0x590] ;  /* 0x00016400cf0e7625 */ /* 0x000fca00078e0200 */
[----:B------:R-:W3:Y:S01]  /*0ab0*/  LDG.E R5, [R14.64] ;  /* 0x000000080e057981 */ /* 0x000ee2000c1e1900 */
        /* <DEDUP_REMOVED lines=26> */
[----:B------:R-:W-:Y:S02]  /*0c60*/  IMAD.MOV R9, RZ, RZ, -R10 ;  /* 0x000000ffff097224 */ /* 0x000fe400078e0a0a */
[----:B------:R-:W-:Y:S01]  /*0c70*/  IMAD.MOV.U32 R10, RZ, RZ, RZ ;  /* 0x000000ffff0a7224 */ /* 0x000fe200078e00ff */
[----:B------:R-:W-:Y:S01]  /*0c80*/  IADD3 R8, -R0, c[0x0][0x538], RZ ;  /* 0x00014e0000087a10 */ /* 0x000fe20007ffe1ff */
[----:B------:R-:W-:-:S03]  /*0c90*/  IMAD R6, R6, R9, R7 ;  /* 0x0000000906067224 */ /* 0x000fc600078e0207 */
[----:B------:R-:W-:Y:S02]  /*0ca0*/  IMNMX R5, R5, R8, PT ;  /* 0x0000000805057217 */ /* 0x000fe40003800200 */
[----:B------:R-:W-:Y:S02]  /*0cb0*/  IABS R7, R6 ;  /* 0x0000000600077213 */ /* 0x000fe40000000000 */
[----:B------:R-:W-:Y:S02]  /*0cc0*/  IABS R8, R5 ;  /* 0x0000000500087213 */ /* 0x000fe40000000000 */
[----:B------:R-:W-:Y:S02]  /*0cd0*/  IADD3 R0, R0, 0x1000000, R6 ;  /* 0x0100000000007810 */ /* 0x000fe40007ffe006 */
[----:B------:R-:W1:Y:S08]  /*0ce0*/  I2F.RP R12, R8 ;  /* 0x00000008000c7306 */ /* 0x000e700000209400 */
[----:B-1----:R-:W1:Y:S02]  /*0cf0*/  MUFU.RCP R11, R12 ;  /* 0x0000000c000b7308 */ /* 0x002e640000001000 */
[----:B-1----:R-:W-:-:S06]  /*0d00*/  IADD3 R11, R11, 0xffffffe, RZ ;  /* 0x0ffffffe0b0b7810 */ /* 0x002fcc0007ffe0ff */
[----:B------:R-:W1:Y:S02]  /*0d10*/  F2I.FTZ.U32.TRUNC.NTZ R11, R11 ;  /* 0x0000000b000b7305 */ /* 0x000e64000021f000 */
[----:B-1----:R-:W-:-:S04]  /*0d20*/  IMAD.MOV R3, RZ, RZ, -R11 ;  /* 0x000000ffff037224 */ /* 0x002fc800078e0a0b */
        /* <DEDUP_REMOVED lines=15> */
[----:B------:R-:W-:Y:S01]  /*0e20*/  @!P1 IMAD.MOV R10, RZ, RZ, -R10 ;  /* 0x000000ffff0a9224 */ /* 0x000fe200078e0a0a */
[----:B------:R-:W-:-:S05]  /*0e30*/  @!P0 LOP3.LUT R10, RZ, R5, RZ, 0x33, !PT ;  /* 0x00000005ff0a8212 */ /* 0x000fca00078e33ff */
[----:B------:R-:W-:Y:S02]  /*0e40*/  IMAD R206, R10, R3, R0 ;  /* 0x000000030ace7224 */ /* 0x000fe400078e0200 */
.L_x_1811:
[----:B------:R-:W-:Y:S05]  /*0e50*/  BSYNC B0 ;  /* 0x0000000000007941 */ /* 0x000fea0003800000 */
.L_x_1809:
[----:B------:R-:W-:-:S04]  /*0e60*/  LOP3.LUT R205, RZ, R10, RZ, 0x33, !PT ;  /* 0x0000000affcd7212 */ /* 0x000fc800078e33ff */
[----:B------:R-:W-:Y:S01]  /*0e70*/  IADD3 R205, R205, R4, RZ ;  /* 0x00000004cdcd7210 */ /* 0x000fe20007ffe0ff */
[----:B------:R-:W-:Y:S05]  /*0e80*/  BRA `(.L_x_1812) ;  /* 0x0000004000007947 */ /* 0x000fea0003800000 */
.L_x_1800:
[----:B------:R-:W-:Y:S01]  /*0e90*/  IMAD.MOV.U32 R205, RZ, RZ, RZ ;  /* 0x000000ffffcd7224 */ /* 0x000fe200078e00ff */
[----:B------:R-:W-:Y:S01]  /*0ea0*/  MOV R206, RZ ;  /* 0x000000ff00ce7202 */ /* 0x000fe20000000f00 */
[----:B------:R-:W-:Y:S01]  /*0eb0*/  IMAD.U32 R204, RZ, RZ, UR4 ;  /* 0x00000004ffcc7e24 */ /* 0x000fe2000f8e00ff */
[----:B------:R-:W-:Y:S02]  /*0ec0*/  MOV R207, c[0x0][0x53c] ;  /* 0x00014f0000cf7a02 */ /* 0x000fe40000000f00 */
.L_x_1812:
[----:B------:R-:W-:Y:S01]  /*0ed0*/  ISETP.NE.AND P0, PT, R2, RZ, PT ;  /* 0x000000ff0200720c */ /* 0x000fe20003f05270 */
[----:B------:R-:W-:-:S12]  /*0ee0*/  WARPSYNC 0xffffffff ;  /* 0xffffffff00007948 */ /* 0x000fd80003800000 */
[----:B------:R1:W-:Y:S04]  /*0ef0*/  @!P0 STS.128 [0x24100], R204 ;  /* 0x024100ccff008388 */ /* 0x0003e80000000c00 */
[----:B------:R-:W-:Y:S06]  /*0f00*/  BAR.ARV 0x5, 0x100 ;  /* 0x0144000000007b1d */ /* 0x000fec0000002000 */
.L_x_1798:
[----:B-1----:R-:W-:-:S13]  /*0f10*/  ISETP.GE.AND P0, PT, R207, c[0x0][0x53c], PT ;  /* 0x00014f00cf007a0c */ /* 0x002fda0003f06270 */
[----:B------:R-:W-:Y:S05]  /*0f20*/  @P0 EXIT ;  /* 0x000000000000094d */ /* 0x000fea0003800000 */
[----:B------:R-:W-:-:S04]  /*0f30*/  SHF.R.S32.HI R2, RZ, 0x1f, R211 ;  /* 0x0000001fff027819 */ /* 0x000fc800000114d3 */
[CC--:B------:R-:W-:Y:S02]  /*0f40*/  LEA.HI R9, R2.reuse, R211.reuse, RZ, 0x3 ;  /* 0x000000d302097211 */ /* 0x0c0fe400078f18ff */
[CC--:B------:R-:W-:Y:S02]  /*0f50*/  LEA.HI R7, R2.reuse, R211.reuse, RZ, 0x4 ;  /* 0x000000d302077211 */ /* 0x0c0fe400078f20ff */
[----:B------:R-:W-:Y:S02]  /*0f60*/  SHF.R.S32.HI R5, RZ, 0x3, R9 ;  /* 0x00000003ff057819 */ /* 0x000fe40000011409 */
[----:B------:R-:W-:Y:S02]  /*0f70*/  LOP3.LUT R0, R9, 0xfffffff8, RZ, 0xc0, !PT ;  /* 0xfffffff809007812 */ /* 0x000fe400078ec0ff */
[----:B------:R-:W-:Y:S01]  /*0f80*/  SHF.R.S32.HI R8, RZ, 0x4, R7 ;  /* 0x00000004ff087819 */ /* 0x000fe20000011407 */
[----:B------:R-:W-:Y:S01]  /*0f90*/  IMAD.SHL.U32 R5, R5, 0x40, RZ ;  /* 0x0000004005057824 */ /* 0x000fe200078e00ff */
[----:B------:R-:W-:Y:S01]  /*0fa0*/  LEA.HI R3, R2, R211, RZ, 0x6 ;  /* 0x000000d302037211 */ /* 0x000fe200078f30ff */
[----:B------:R-:W-:Y:S01]  /*0fb0*/  IMAD.IADD R0, R211, 0x1, -R0 ;  /* 0x00000001d3007824 */ /* 0x000fe200078e0a00 */
[----:B------:R-:W-:-:S02]  /*0fc0*/  LOP3.LUT R10, R7, 0xfffffff0, RZ, 0xc0, !PT ;  /* 0xfffffff0070a7812 */ /* 0x000fc400078ec0ff */
[----:B------:R-:W-:Y:S01]  /*0fd0*/  LEA.HI R7, R7, R8, RZ, 0x1 ;  /* 0x0000000807077211 */ /* 0x000fe200078f08ff */
[----:B------:R-:W-:Y:S01]  /*0fe0*/  IMAD.SHL.U32 R3, R3, 0x8, RZ ;  /* 0x0000000803037824 */ /* 0x000fe200078e00ff */
[----:B------:R-:W-:Y:S01]  /*0ff0*/  LOP3.LUT R5, R5, 0x1c0, RZ, 0xc0, !PT ;  /* 0x000001c005057812 */ /* 0x000fe200078ec0ff */
[C---:B------:R-:W-:Y:S01]  /*1000*/  IMAD.SHL.U32 R228, R0.reuse, 0x8, RZ ;  /* 0x0000000800e47824 */ /* 0x040fe200078e00ff */
[----:B------:R-:W-:Y:S01]  /*1010*/  LOP3.LUT R7, R7, 0xfffffffe, RZ, 0xc0, !PT ;  /* 0xfffffffe07077812 */ /* 0x000fe200078ec0ff */
[----:B------:R-:W-:Y:S01]  /*1020*/  IMAD.IADD R13, R211, 0x1, -R10 ;  /* 0x00000001d30d7824 */ /* 0x000fe200078e0a0a */
[----:B------:R-:W-:Y:S01]  /*1030*/  LOP3.LUT R3, R3, 0x7ffffe00, RZ, 0xc0, !PT ;  /* 0x7ffffe0003037812 */ /* 0x000fe200078ec0ff */
[----:B------:R-:W-:Y:S01]  /*1040*/  IMAD.SHL.U32 R0, R0, 0x40, RZ ;  /* 0x0000004000007824 */ /* 0x000fe200078e00ff */
[----:B------:R-:W-:Y:S01]  /*1050*/  SHF.R.U32.HI R140, RZ, 0x3, R5 ;  /* 0x00000003ff8c7819 */ /* 0x000fe20000011605 */
[----:B------:R-:W-:Y:S01]  /*1060*/  IMAD.IADD R7, R8, 0x1, -R7 ;  /* 0x0000000108077824 */ /* 0x000fe200078e0a07 */
[----:B------:R-:W-:-:S02]  /*1070*/  LOP3.LUT R4, R5, 0x38, R228, 0xf8, !PT ;  /* 0x0000003805047812 */ /* 0x000fc400078ef8e4 */
[----:B------:R-:W-:Y:S02]  /*1080*/  LEA.HI R6, R2, R211, RZ, 0x5 ;  /* 0x000000d302067211 */ /* 0x000fe400078f28ff */
[----:B------:R-:W-:Y:S02]  /*1090*/  SHF.R.S32.HI R8, RZ, 0x1f, R13 ;  /* 0x0000001fff087819 */ /* 0x000fe4000001140d */
[----:B------:R-:W-:Y:S02]  /*10a0*/  LOP3.LUT R140, R3, R4, R140, 0xf6, !PT ;  /* 0x00000004038c7212 */ /* 0x000fe400078ef68c */
[--C-:B------:R-:W-:Y:S02]  /*10b0*/  SHF.R.S32.HI R5, RZ, 0x5, R6.reuse ;  /* 0x00000005ff057819 */ /* 0x100fe40000011406 */
[----:B------:R-:W-:Y:S01]  /*10c0*/  SHF.R.S32.HI R4, RZ, 0x1f, R6 ;  /* 0x0000001fff047819 */ /* 0x000fe20000011406 */
[----:B------:R-:W-:Y:S01]  /*10d0*/  IMAD.SHL.U32 R140, R140, 0x2, RZ ;  /* 0x000000028c8c7824 */ /* 0x000fe200078e00ff */
[----:B------:R-:W-:-:S02]  /*10e0*/  LEA.HI R3, R8, R13, RZ, 0x3 ;  /* 0x0000000d08037211 */ /* 0x000fc400078f18ff */
[----:B------:R-:W-:Y:S02]  /*10f0*/  LOP3.LUT R6, R6, 0xffffffe0, RZ, 0xc0, !PT ;  /* 0xffffffe006067812 */ /* 0x000fe400078ec0ff */
[----:B------:R-:W-:Y:S02]  /*1100*/  LEA.HI R4, R4, R5, RZ, 0x3 ;  /* 0x0000000504047211 */ /* 0x000fe400078f18ff */
[----:B------:R-:W-:Y:S01]  /*1110*/  LEA.HI R2, R2, R211, RZ, 0x2 ;  /* 0x000000d302027211 */ /* 0x000fe200078f10ff */
[----:B------:R-:W-:Y:S01]  /*1120*/  IMAD.IADD R11, R211, 0x1, -R6 ;  /* 0x00000001d30b7824 */ /* 0x000fe200078e0a06 */
[C---:B------:R-:W-:Y:S01]  /*1130*/  LOP3.LUT R8, R3.reuse, 0xfffffff8, RZ, 0xc0, !PT ;  /* 0xfffffff803087812 */ /* 0x040fe200078ec0ff */
[----:B------:R-:W-:Y:S01]  /*1140*/  IMAD.SHL.U32 R3, R3, 0x40, RZ ;  /* 0x0000004003037824 */ /* 0x000fe200078e00ff */
[----:B------:R-:W-:Y:S02]  /*1150*/  LOP3.LUT R0, R0, 0x1c0, RZ, 0xc0, !PT ;  /* 0x000001c000007812 */ /* 0x000fe400078ec0ff */
[----:B------:R-:W-:Y:S01]  /*1160*/  LOP3.LUT R4, R4, 0xffffff8, RZ, 0xc0, !PT ;  /* 0x0ffffff804047812 */ /* 0x000fe200078ec0ff */
[----:B------:R-:W-:Y:S01]  /*1170*/  IMAD.IADD R8, R13, 0x1, -R8 ;  /* 0x000000010d087824 */ /* 0x000fe200078e0a08 */
[----:B------:R-:W-:-:S02]  /*1180*/  LOP3.LUT R214, R2, 0xfffffffc, RZ, 0xc0, !PT ;  /* 0xfffffffc02d67812 */ /* 0x000fc400078ec0ff */
[----:B------:R-:W-:Y:S01]  /*1190*/  LOP3.LUT R9, R0, 0x8, R9, 0xf8, !PT ;  /* 0x0000000800097812 */ /* 0x000fe200078ef809 */
[----:B------:R-:W-:Y:S01]  /*11a0*/  IMAD.IADD R13, R5, 0x1, -R4 ;  /* 0x00000001050d7824 */ /* 0x000fe200078e0a04 */
[----:B------:R-:W-:Y:S01]  /*11b0*/  SHF.R.U32.HI R0, RZ, 0x3, R0 ;  /* 0x00000003ff007819 */ /* 0x000fe20000011600 */
[----:B------:R-:W-:Y:S01]  /*11c0*/  IMAD.IADD R214, R211, 0x1, -R214 ;  /* 0x00000001d3d67824 */ /* 0x000fe200078e0ad6 */
[----:B------:R-:W-:Y:S01]  /*11d0*/  SHF.R.S32.HI R218, RZ, 0x1f, R11 ;  /* 0x0000001fffda7819 */ /* 0x000fe2000001140b */
[----:B------:R-:W-:Y:S01]  /*11e0*/  IMAD.SHL.U32 R4, R8, 0x40, RZ ;  /* 0x0000004008047824 */ /* 0x000fe200078e00ff */
[----:B------:R-:W-:Y:S01]  /*11f0*/  LOP3.LUT R0, R9, R0, RZ, 0x3c, !PT ;  /* 0x0000000009007212 */ /* 0x000fe200078e3cff */
[----:B------:R-:W-:Y:S01]  /*1200*/  IMAD.SHL.U32 R9, R7, 0x8, RZ ;  /* 0x0000000807097824 */ /* 0x000fe200078e00ff */
[----:B------:R-:W-:Y:S01]  /*1210*/  LEA.HI R218, R218, R11, RZ, 0x2 ;  /* 0x0000000bdada7211 */ /* 0x000fe200078f10ff */
[----:B------:R-:W-:Y:S01]  /*1220*/  IMAD.SHL.U32 R5, R5, 0x400, RZ ;  /* 0x0000040005057824 */ /* 0x000fe200078e00ff */
[C---:B------:R-:W-:Y:S01]  /*1230*/  LEA.HI R213, R214.reuse, R214, RZ, 0x1 ;  /* 0x000000d6d6d57211 */ /* 0x040fe200078f08ff */
[----:B------:R-:W-:Y:S01]  /*1240*/  IMAD.SHL.U32 R142, R214, 0x4, RZ ;  /* 0x00000004d68e7824 */ /* 0x000fe200078e00ff */
[----:B------:R-:W-:Y:S01]  /*1250*/  LOP3.LUT R4, R4, 0x1c0, RZ, 0xc0, !PT ;  /* 0x000001c004047812 */ /* 0x000fe200078ec0ff */
[----:B------:R-:W-:Y:S01]  /*1260*/  IMAD R0, R7, 0x200, R0 ;  /* 0x0000020007007824 */ /* 0x000fe200078e0200 */
[----:B------:R-:W-:Y:S01]  /*1270*/  SHF.R.S32.HI R6, RZ, 0x2, R218 ;  /* 0x00000002ff067819 */ /* 0x000fe200000114da */
[----:B------:R-:W-:Y:S01]  /*1280*/  IMAD.MOV.U32 R7, RZ, RZ, 0x40 ;  /* 0x00000040ff077424 */ /* 0x000fe200078e00ff */
[----:B------:R-:W-:Y:S01]  /*1290*/  LOP3.LUT R213, R213, 0x1ffffffe, RZ, 0xc0, !PT ;  /* 0x1ffffffed5d57812 */ /* 0x000fe200078ec0ff */
[----:B------:R-:W-:Y:S01]  /*12a0*/  IMAD.SHL.U32 R144, R214, 0x8, RZ ;  /* 0x00000008d6907824 */ /* 0x000fe200078e00ff */
[----:B------:R-:W-:Y:S01]  /*12b0*/  LOP3.LUT R9, R4, 0x8, R9, 0xf8, !PT ;  /* 0x0000000804097812 */ /* 0x000fe200078ef809 */
[----:B------:R-:W-:Y:S01]  /*12c0*/  IMAD R6, R13, 0x10, R6 ;  /* 0x000000100d067824 */ /* 0x000fe200078e0206 */
[----:B------:R-:W-:Y:S01]  /*12d0*/  SHF.R.U32.HI R4, RZ, 0x3, R4 ;  /* 0x00000003ff047819 */ /* 0x000fe20000011604 */
[----:B------:R-:W-:Y:S01]  /*12e0*/  IMAD.IADD R213, R214, 0x1, -R213 ;  /* 0x00000001d6d57824 */ /* 0x000fe200078e0ad5 */
[----:B------:R-:W-:-:S02]  /*12f0*/  SHF.R.S32.HI R217, RZ, 0x2, R2 ;  /* 0x00000002ffd97819 */ /* 0x000fc40000011402 */
[----:B------:R-:W-:Y:S01]  /*1300*/  SHF.R.S32.HI R2, RZ, 0x1f, R2 ;  /* 0x0000001fff027819 */ /* 0x000fe20000011402 */
[----:B------:R-:W-:Y:S01]  /*1310*/  IMAD R213, R213, 0x8, R6 ;  /* 0x00000008d5d57824 */ /* 0x000fe200078e0206 */
[----:B------:R-:W-:Y:S01]  /*1320*/  LOP3.LUT R4, R9, R4, RZ, 0x3c, !PT ;  /* 0x0000000409047212 */ /* 0x000fe200078e3cff */
[----:B------:R-:W-:Y:S01]  /*1330*/  IMAD.MOV.U32 R6, RZ, RZ, 0x20 ;  /* 0x00000020ff067424 */ /* 0x000fe200078e00ff */
[----:B------:R-:W-:Y:S02]  /*1340*/  LOP3.LUT R3, R3, 0xfffffe00, RZ, 0xc0, !PT ;  /* 0xfffffe0003037812 */ /* 0x000fe400078ec0ff */
[----:B------:R-:W-:Y:S02]  /*1350*/  R2P PR, R8, 0x6 ;  /* 0x0000000608007804 */ /* 0x000fe40000000000 */
[----:B------:R-:W-:Y:S02]  /*1360*/  LEA.HI R8, R2, R217, RZ, 0x3 ;  /* 0x000000d902087211 */ /* 0x000fe400078f18ff */
[----:B------:R-:W-:-:S02]  /*1370*/  IADD3 R2, R4, R3, R5 ;  /* 0x0000000304027210 */ /* 0x000fc40007ffe005 */
[----:B------:R-:W-:Y:S02]  /*1380*/  LOP3.LUT R4, R4, R3, RZ, 0xfc, !PT ;  /* 0x0000000304047212 */ /* 0x000fe400078efcff */
[----:B------:R-:W-:Y:S02]  /*1390*/  IADD3 R3, R142, 0x40, RZ ;  /* 0x000000408e037810 */ /* 0x000fe40007ffe0ff */
[----:B------:R-:W-:Y:S02]  /*13a0*/  LOP3.LUT R218, R218, 0x7ffffffc, RZ, 0xc0, !PT ;  /* 0x7ffffffcdada7812 */ /* 0x000fe400078ec0ff */
[----:B------:R-:W-:Y:S01]  /*13b0*/  SEL R195, R6, 0xffffffe0, !P1 ;  /* 0xffffffe006c37807 */ /* 0x000fe20004800000 */
[----:B------:R-:W-:Y:S01]  /*13c0*/  IMAD.IADD R138, R142, 0x1, R3 ;  /* 0x000000018e8a7824 */ /* 0x000fe200078e0203 */
[----:B------:R-:W-:Y:S01]  /*13d0*/  LEA R146, R4, 0x100, 0x1 ;  /* 0x0000010004927811 */ /* 0x000fe200078e08ff */
[----:B------:R-:W-:Y:S01]  /*13e0*/  IMAD.IADD R218, R11, 0x1, -R218 ;  /* 0x000000010bda7824 */ /* 0x000fe200078e0ada */
[----:B------:R-:W-:-:S02]  /*13f0*/  LEA R196, R2, 0x18100, 0x1 ;  /* 0x0001810002c47811 */ /* 0x000fc400078e08ff */
[----:B------:R-:W-:Y:S01]  /*1400*/  LOP3.LUT R8, R8, 0xfffffff8, RZ, 0xc0, !PT ;  /* 0xfffffff808087812 */ /* 0x000fe200078ec0ff */
[----:B------:R-:W-:Y:S01]  /*1410*/  IMAD.SHL.U32 R218, R218, 0x2, RZ ;  /* 0x00000002dada7824 */ /* 0x000fe200078e00ff */
[----:B------:R-:W-:Y:S01]  /*1420*/  IADD3 R5, R142, 0x20, RZ ;  /* 0x000000208e057810 */ /* 0x000fe20007ffe0ff */
[----:B------:R-:W-:Y:S01]  /*1430*/  IMAD.IADD R193, R196, 0x1, R195 ;  /* 0x00000001c4c17824 */ /* 0x000fe200078e02c3 */
[----:B------:R-:W-:Y:S01]  /*1440*/  SEL R3, R7, 0xffffffc0, !P2 ;  /* 0xffffffc007037807 */ /* 0x000fe20005000000 */
[----:B------:R-:W-:Y:S01]  /*1450*/  IMAD.IADD R215, R217, 0x1, -R8 ;  /* 0x00000001d9d77824 */ /* 0x000fe200078e0a08 */
[----:B------:R-:W-:Y:S01]  /*1460*/  LEA R194, R0, 0xc100, 0x1 ;  /* 0x0000c10000c27811 */ /* 0x000fe200078e08ff */
[--C-:B------:R-:W-:Y:S01]  /*1470*/  IMAD.IADD R0, R195, 0x1, R146.reuse ;  /* 0x00000001c3007824 */ /* 0x100fe200078e0292 */
[C---:B------:R-:W-:Y:S01]  /*1480*/  IADD3 R137, R142.reuse, 0x30, RZ ;  /* 0x000000308e897810 */ /* 0x040fe20007ffe0ff */
[C---:B------:R-:W-:Y:S01]  /*1490*/  IMAD.IADD R139, R142.reuse, 0x1, R5 ;  /* 0x000000018e8b7824 */ /* 0x040fe200078e0205 */
[----:B------:R-:W-:Y:S01]  /*14a0*/  IADD3 R136, R142, 0x50, RZ ;  /* 0x000000508e887810 */ /* 0x000fe20007ffe0ff */
[--C-:B------:R-:W-:Y:S01]  /*14b0*/  IMAD.IADD R192, R196, 0x1, R3.reuse ;  /* 0x00000001c4c07824 */ /* 0x100fe200078e0203 */
[----:B------:R-:W-:Y:S01]  /*14c0*/  IADD3 R212, R228, 0x40, RZ ;  /* 0x00000040e4d47810 */ /* 0x000fe20007ffe0ff */
[C---:B------:R-:W-:Y:S01]  /*14d0*/  IMAD.IADD R141, R3.reuse, 0x1, R146 ;  /* 0x00000001038d7824 */ /* 0x040fe200078e0292 */
[C---:B------:R-:W-:Y:S01]  /*14e0*/  IADD3 R10, R140.reuse, 0x100, RZ ;  /* 0x000001008c0a7810 */ /* 0x040fe20007ffe0ff */
[----:B------:R-:W-:Y:S01]  /*14f0*/  IMAD.IADD R219, R3, 0x1, R0 ;  /* 0x0000000103db7824 */ /* 0x000fe200078e0200 */
[----:B------:R-:W-:Y:S01]  /*1500*/  IADD3 R11, R140, 0xc100, RZ ;  /* 0x0000c1008c0b7810 */ /* 0x000fe20007ffe0ff */
[----:B------:R-:W-:-:S02]  /*1510*/  IMAD.IADD R147, R193, 0x1, R3 ;  /* 0x00000001c1937824 */ /* 0x000fc400078e0203 */
.L_x_2025:
[----:B------:R-:W-:Y:S01]  /*1520*/  ISETP.NE.U32.AND P0, PT, RZ, c[0x0][0x370], PT ;  /* 0x0000dc00ff007a0c */ /* 0x000fe20003f05070 */
[----:B------:R-:W-:Y:S01]  /*1530*/  IMAD.MOV.U32 R4, RZ, RZ, 0x4 ;  /* 0x00000004ff047424 */ /* 0x000fe200078e00ff */
[----:B------:R-:W-:Y:S01]  /*1540*/  ISETP.NE.U32.AND P1, PT, RZ, c[0x0][0x360], PT ;  /* 0x0000d800ff007a0c */ /* 0x000fe20003f25070 */
[----:B------:R-:W-:Y:S01]  /*1550*/  IMAD.MOV.U32 R86, RZ, RZ, RZ ;  /* 0x000000ffff567224 */ /* 0x000fe200078e00ff */
[----:B------:R-:W-:Y:S01]  /*1560*/  ISETP.NE.AND.EX P2, PT, RZ, c[0x0][0x374], PT, P0 ;  /* 0x0000dd00ff007a0c */ /* 0x000fe20003f45300 */
[----:B------:R-:W-:Y:S01]  /*1570*/  CS2R R84, SRZ ;  /* 0x0000000000547805 */ /* 0x000fe2000001ff00 */
[----:B------:R-:W-:Y:S01]  /*1580*/  ISETP.NE.AND.EX P0, PT, RZ, c[0x0][0x364], PT, P1 ;  /* 0x0000d900ff007a0c */ /* 0x000fe20003f05310 */
[----:B------:R-:W-:Y:S01]  /*1590*/  IMAD.MOV.U32 R2, RZ, RZ, RZ ;  /* 0x000000ffff027224 */ /* 0x000fe200078e00ff */
[----:B------:R-:W-:Y:S01]  /*15a0*/  ISETP.NE.U32.AND P1, PT, RZ, c[0x0][0x348], PT ;  /* 0x0000d200ff007a0c */ /* 0x000fe20003f25070 */
[----:B------:R-:W-:Y:S01]  /*15b0*/  IMAD.WIDE R6, R207, R4, c[0x0][0x348] ;  /* 0x0000d200cf067625 */ /* 0x000fe200078e0204 */
[----:B------:R-:W-:-:S02]  /*15c0*/  ISETP.NE.U32.AND P5, PT, RZ, c[0x0][0x350], PT ;  /* 0x0000d400ff007a0c */ /* 0x000fc40003fa5070 */
[----:B------:R-:W-:Y:S01]  /*15d0*/  ISETP.NE.U32.AND P4, PT, RZ, c[0x0][0x358], PT ;  /* 0x0000d600ff007a0c */ /* 0x000fe20003f85070 */
[CC--:B------:R-:W-:Y:S01]  /*15e0*/  IMAD.WIDE R12, R207.reuse, R4.reuse, c[0x0][0x350] ;  /* 0x0000d400cf0c7625 */ /* 0x0c0fe200078e0204 */
[----:B------:R-:W-:Y:S02]  /*15f0*/  ISETP.NE.AND.EX P1, PT, RZ, c[0x0][0x34c], PT, P1 ;  /* 0x0000d300ff007a0c */ /* 0x000fe40003f25310 */
[----:B------:R-:W-:Y:S01]  /*1600*/  ISETP.NE.AND.EX P5, PT, RZ, c[0x0][0x354], PT, P5 ;  /* 0x0000d500ff007a0c */ /* 0x000fe20003fa5350 */
[----:B------:R-:W-:Y:S01]  /*1610*/  @P2 IMAD.WIDE R16, R207, R4, c[0x0][0x370] ;  /* 0x0000dc00cf102625 */ /* 0x000fe200078e0204 */
[----:B------:R-:W-:-:S03]  /*1620*/  ISETP.NE.AND.EX P4, PT, RZ, c[0x0][0x35c], PT, P4 ;  /* 0x0000d700ff007a0c */ /* 0x000fc60003f85340 */
[CC--:B------:R-:W-:Y:S01]  /*1630*/  @P0 IMAD.WIDE R14, R207.reuse, R4.reuse, c[0x0][0x360] ;  /* 0x0000d800cf0e0625 */ /* 0x0c0fe200078e0204 */
[----:B------:R1:W5:Y:S03]  /*1640*/  @P2 LDG.E R86, [R16.64] ;  /* 0x0000000810562981 */ /* 0x000366000c1e1900 */
[----:B------:R-:W-:Y:S01]  /*1650*/  IMAD.WIDE R8, R207, R4, c[0x0][0x358] ;  /* 0x0000d600cf087625 */ /* 0x000fe200078e0204 */
        /* <DEDUP_REMOVED lines=12> */
.L_x_1813:
[----:B------:R-:W-:-:S04]  /*1720*/  ISETP.NE.U32.AND P0, PT, RZ, c[0x0][0x368], PT ;  /* 0x0000da00ff007a0c */ /* 0x000fc80003f05070 */
[----:B------:R-:W-:-:S13]  /*1730*/  ISETP.NE.AND.EX P0, PT, RZ, c[0x0][0x36c], PT, P0 ;  /* 0x0000db00ff007a0c */ /* 0x000fda0003f05300 */
[----:B------:R-:W-:Y:S05]  /*1740*/  @!P0 BRA `(.L_x_1814) ;  /* 0x0000003000008947 */ /* 0x000fea0003800000 */
[----:B-1----:R-:W-:-:S06]  /*1750*/  IMAD.WIDE R6, R207, R4, c[0x0][0x368] ;  /* 0x0000da00cf067625 */ /* 0x002fcc00078e0204 */
[----:B------:R1:W5:Y:S01]  /*1760*/  LDG.E R6, [R6.64] ;  /* 0x0000000806067981 */ /* 0x000362000c1e1900 */
[----:B------:R-:W-:Y:S05]  /*1770*/  BRA `(.L_x_1815) ;  /* 0x0000005000007947 */ /* 0x000fea0003800000 */
.L_x_1814:
[----:B-1----:R-:W-:Y:S01]  /*1780*/  MOV R6, c[0x0][0x1d0] ;  /* 0x0000740000067a02 */ /* 0x002fe20000000f00 */
[----:B------:R-:W-:Y:S05]  /*1790*/  @!P5 BRA `(.L_x_1815) ;  /* 0x000000300000d947 */ /* 0x000fea0003800000 */
[----:B------:R-:W2:Y:S04]  /*17a0*/  LDG.E R6, [R12.64] ;  /* 0x000000080c067981 */ /* 0x000ea8000c1e1900 */
[----:B------:R-:W2:Y:S02]  /*17b0*/  LDG.E R3, [R12.64+0x4] ;  /* 0x000004080c037981 */ /* 0x000ea4000c1e1900 */
[----:B--2---:R-:W-:Y:S02]  /*17c0*/  IADD3 R6, -R6, R3, RZ ;  /* 0x0000000306067210 */ /* 0x004fe40007ffe1ff */
.L_x_1815:
[----:B------:R-:W2:Y:S04]  /*17d0*/  @P4 LDG.E R0, [R8.64] ;  /* 0x0000000808004981 */ /* 0x000ea8000c1e1900 */
[----:B------:R-:W2:Y:S01]  /*17e0*/  @P4 LDG.E R3, [R8.64+0x4] ;  /* 0x0000040808034981 */ /* 0x000ea2000c1e1900 */
[----:B------:R-:W-:Y:S01]  /*17f0*/  IMAD.MOV.U32 R220, RZ, RZ, c[0x0][0x2c4] ;  /* 0x0000b100ffdc7624 */ /* 0x000fe200078e00ff */
[----:B------:R-:W-:Y:S01]  /*1800*/  ISETP.NE.U32.AND P0, PT, RZ, c[0x0][0x378], PT ;  /* 0x0000de00ff007a0c */ /* 0x000fe20003f05070 */
[----:B------:R-:W-:-:S02]  /*1810*/  IMAD.SHL.U32 R224, R205, 0x80, RZ ;  /* 0x00000080cde07824 */ /* 0x000fc400078e00ff */
[----:B-----5:R-:W-:Y:S01]  /*1820*/  IMAD.MOV.U32 R81, RZ, RZ, R6 ;  /* 0x000000ffff517224 */ /* 0x020fe200078e0006 */
[----:B------:R-:W-:Y:S01]  /*1830*/  ISETP.NE.AND P2, PT, R220, 0x1, PT ;  /* 0x00000001dc00780c */ /* 0x000fe20003f45270 */
[----:B------:R-:W-:Y:S01]  /*1840*/  IMAD.MOV.U32 R90, RZ, RZ, c[0x0][0x228] ;  /* 0x00008a00ff5a7624 */ /* 0x000fe200078e00ff */
[----:B------:R-:W-:Y:S01]  /*1850*/  IADD3 R5, R224, 0x7f, RZ ;  /* 0x0000007fe0057810 */ /* 0x000fe20007ffe0ff */
[----:B------:R-:W-:Y:S01]  /*1860*/  IMAD.MOV.U32 R205, RZ, RZ, c[0x0][0x32c] ;  /* 0x0000cb00ffcd7624 */ /* 0x000fe200078e00ff */
[----:B------:R-:W-:-:S04]  /*1870*/  ISETP.NE.AND.EX P0, PT, RZ, c[0x0][0x37c], PT, P0 ;  /* 0x0000df00ff007a0c */ /* 0x000fc80003f05300 */
[----:B------:R-:W-:Y:S02]  /*1880*/  ISETP.GE.AND P1, PT, R205, 0x1, PT ;  /* 0x00000001cd00780c */ /* 0x000fe40003f26270 */
[----:B------:R-:W-:-:S04]  /*1890*/  LOP3.LUT R222, R222, 0xfffffffb, RZ, 0xc0, !PT ;  /* 0xfffffffbdede7812 */ /* 0x000fc800078ec0ff */
[----:B------:R-:W-:-:S03]  /*18a0*/  @P2 LOP3.LUT R222, R222, 0x4, RZ, 0xfc, !PT ;  /* 0x00000004dede2812 */ /* 0x000fc600078efcff */
[----:B------:R-:W-:Y:S01]  /*18b0*/  @P0 IMAD.WIDE R12, R207, R4, c[0x0][0x378] ;  /* 0x0000de00cf0c0625 */ /* 0x000fe200078e0204 */
[----:B------:R-:W-:-:S04]  /*18c0*/  LOP3.LUT R222, R222, 0xfffffff7, RZ, 0xc0, !PT ;  /* 0xfffffff7dede7812 */ /* 0x000fc800078ec0ff */
[----:B------:R3:W5:Y:S01]  /*18d0*/  @P0 LDG.E R81, [R12.64] ;  /* 0x000000080c510981 */ /* 0x000762000c1e1900 */
[----:B------:R-:W-:Y:S01]  /*18e0*/  @P1 LOP3.LUT R222, R222, 0x8, RZ, 0xfc, !PT ;  /* 0x00000008dede1812 */ /* 0x000fe200078efcff */
[----:B--2---:R-:W-:Y:S02]  /*18f0*/  @P4 IMAD.IADD R90, R3, 0x1, -R0 ;  /* 0x00000001035a4824 */ /* 0x004fe400078e0a00 */
[----:B------:R-:W-:Y:S02]  /*1900*/  IMAD.IADD R3, R6, 0x1, -R86 ;  /* 0x0000000106037824 */ /* 0x000fe400078e0a56 */
[----:B------:R-:W-:-:S04]  /*1910*/  @P2 IMAD.HI.U32 R0, R5, c[0x0][0x2c8], RZ ;  /* 0x0000b20005002a27 */ /* 0x000fc800078e00ff */
[----:B------:R-:W-:Y:S01]  /*1920*/  IMAD.IADD R226, R3, 0x1, R90 ;  /* 0x0000000103e27824 */ /* 0x000fe200078e025a */
[----:B------:R-:W-:-:S04]  /*1930*/  @P2 SHF.R.U32.HI R5, RZ, c[0x0][0x2cc], R0 ;  /* 0x0000b300ff052a19 */ /* 0x000fc80000011600 */
[C---:B-1----:R-:W-:Y:S02]  /*1940*/  IADD3 R7, R226.reuse, 0x3f, RZ ;  /* 0x0000003fe2077810 */ /* 0x042fe40007ffe0ff */
[----:B------:R-:W-:Y:S02]  /*1950*/  IADD3 R88, R226, 0x1, -R223 ;  /* 0x00000001e2587810 */ /* 0x000fe40007ffe8df */
[----:B------:R-:W-:-:S03]  /*1960*/  SHF.R.S32.HI R0, RZ, 0x1f, R7 ;  /* 0x0000001fff007819 */ /* 0x000fc60000011407 */
[----:B------:R-:W-:Y:S01]  /*1970*/  IMAD.IADD R5, R88, 0x1, R5 ;  /* 0x0000000158057824 */ /* 0x000fe200078e0205 */
[----:B------:R-:W-:-:S04]  /*1980*/  LEA.HI R0, R0, R7, RZ, 0x6 ;  /* 0x0000000700007211 */ /* 0x000fc800078f30ff */
[----:B---3--:R-:W-:Y:S02]  /*1990*/  IADD3 R12, R5, c[0x0][0x328], RZ ;  /* 0x0000ca00050c7a10 */ /* 0x008fe40007ffe0ff */
        /* <DEDUP_REMOVED lines=12> */
.L_x_1818:
[----:B------:R-:W-:-:S13]  /*1a60*/  ISETP.NE.AND P0, PT, R205, 0x1, PT ;  /* 0x00000001cd00780c */ /* 0x000fda0003f05270 */
[----:B------:R-:W-:-:S05]  /*1a70*/  @P0 IMAD.HI.U32 R5, R0, c[0x0][0x330], RZ ;  /* 0x0000cc0000050a27 */ /* 0x000fca00078e00ff */
[----:B------:R-:W-:Y:S02]  /*1a80*/  @P0 SHF.R.U32.HI R0, RZ, c[0x0][0x334], R5 ;  /* 0x0000cd00ff000a19 */ /* 0x000fe40000011605 */
.L_x_1819:
[----:B------:R-:W-:Y:S05]  /*1a90*/  BSYNC B0 ;  /* 0x0000000000007941 */ /* 0x000fea0003800000 */
.L_x_1817:
[----:B------:R-:W-:-:S05]  /*1aa0*/  IMAD R5, R0, R205, c[0x0][0x32c] ;  /* 0x0000cb0000057624 */ /* 0x000fca00078e02cd */
[----:B------:R-:W-:-:S04]  /*1ab0*/  IMNMX R12, R12, R5, PT ;  /* 0x000000050c0c7217 */ /* 0x000fc80003800200 */
.L_x_1816:
        /* <DEDUP_REMOVED lines=21> */
.L_x_1822:
[----:B------:R-:W-:-:S13]  /*1c10*/  ISETP.NE.AND P0, PT, R205, 0x1, PT ;  /* 0x00000001cd00780c */ /* 0x000fda0003f05270 */
[----:B------:R-:W-:-:S05]  /*1c20*/  @P0 IMAD.HI.U32 R5, R7, c[0x0][0x330], RZ ;  /* 0x0000cc0007050a27 */ /* 0x000fca00078e00ff */
[----:B------:R-:W-:Y:S02]  /*1c30*/  @P0 SHF.R.U32.HI R7, RZ, c[0x0][0x334], R5 ;  /* 0x0000cd00ff070a19 */ /* 0x000fe40000011605 */
.L_x_1823:
[----:B------:R-:W-:Y:S05]  /*1c40*/  BSYNC B0 ;  /* 0x0000000000007941 */ /* 0x000fea0003800000 */
.L_x_1821:
[----:B------:R-:W-:-:S05]  /*1c50*/  IMAD R7, R7, c[0x0][0x32c], RZ ;  /* 0x0000cb0007077a24 */ /* 0x000fca00078e02ff */
[----:B------:R-:W-:-:S04]  /*1c60*/  IMNMX R8, R8, R7, !PT ;  /* 0x0000000708087217 */ /* 0x000fc80007800200 */
.L_x_1820:
[----:B------:R-:W-:Y:S01]  /*1c70*/  SHF.R.S32.HI R5, RZ, 0x1f, R8 ;  /* 0x0000001fff057819 */ /* 0x000fe20000011408 */
[----:B------:R-:W-:Y:S01]  /*1c80*/  BSSY B0, `(.L_x_1824) ;  /* 0x000002a000007945 */ /* 0x000fe20003800000 */
[C---:B------:R-:W-:Y:S02]  /*1c90*/  LOP3.LUT R7, R206.reuse, 0xff000000, RZ, 0xc0, !PT ;  /* 0xff000000ce077812 */ /* 0x040fe400078ec0ff */
[----:B------:R-:W-:Y:S01]  /*1ca0*/  LEA.HI R8, R5, R8, RZ, 0x6 ;  /* 0x0000000805087211 */ /* 0x000fe200078f30ff */
[----:B------:R-:W-:Y:S01]  /*1cb0*/  IMAD.MOV.U32 R5, RZ, RZ, RZ ;  /* 0x000000ffff057224 */ /* 0x000fe200078e00ff */
[----:B------:R-:W-:Y:S02]  /*1cc0*/  LOP3.LUT R225, R206, 0xff0000, RZ, 0xc0, !PT ;  /* 0x00ff0000cee17812 */ /* 0x000fe400078ec0ff */
[----:B------:R-:W-:Y:S02]  /*1cd0*/  SHF.R.S32.HI R8, RZ, 0x6, R8 ;  /* 0x00000006ff087819 */ /* 0x000fe40000011408 */
[----:B------:R-:W-:-:S02]  /*1ce0*/  SHF.R.U32.HI R12, RZ, 0x8, R7 ;  /* 0x00000008ff0c7819 */ /* 0x000fc40000011607 */
[----:B------:R-:W-:Y:S02]  /*1cf0*/  IMNMX R8, RZ, R8, !PT ;  /* 0x00000008ff087217 */ /* 0x000fe40007800200 */
[----:B------:R-:W-:Y:S02]  /*1d00*/  LEA.HI R225, R225, R12, RZ, 0x10 ;  /* 0x0000000ce1e17211 */ /* 0x000fe400078f80ff */
[----:B------:R-:W-:Y:S02]  /*1d10*/  ISETP.GT.AND P0, PT, R0, R8, PT ;  /* 0x000000080000720c */ /* 0x000fe40003f04270 */
[----:B------:R-:W-:Y:S02]  /*1d20*/  SHF.R.U32.HI R206, RZ, 0x10, R225 ;  /* 0x00000010ffce7819 */ /* 0x000fe400000116e1 */
[----:B------:R-:W-:Y:S02]  /*1d30*/  LOP3.LUT R225, R225, 0xff, RZ, 0xc0, !PT ;  /* 0x000000ffe1e17812 */ /* 0x000fe400078ec0ff */
[----:B------:R-:W-:-:S04]  /*1d40*/  ISETP.NE.AND P1, PT, R206, RZ, PT ;  /* 0x000000ffce00720c */ /* 0x000fc80003f25270 */
[----:B------:R-:W-:-:S03]  /*1d50*/  SEL R91, R206, c[0x0][0x338], P1 ;  /* 0x0000ce00ce5b7a07 */ /* 0x000fc60000800000 */
[----:B------:R-:W-:Y:S05]  /*1d60*/  @!P0 BRA `(.L_x_1825) ;  /* 0x000001b000008947 */ /* 0x000fea0003800000 */
[-C--:B------:R-:W-:Y:S02]  /*1d70*/  IABS R12, R91.reuse ;  /* 0x0000005b000c7213 */ /* 0x080fe40000000000 */
[----:B------:R-:W-:Y:S02]  /*1d80*/  IADD3 R5, R91, -0x1, R0 ;  /* 0xffffffff5b057810 */ /* 0x000fe40007ffe000 */
[----:B------:R-:W1:Y:S03]  /*1d90*/  I2F.RP R13, R12 ;  /* 0x0000000c000d7306 */ /* 0x000e660000209400 */
[----:B------:R-:W-:Y:S01]  /*1da0*/  IMAD.IADD R14, R5, 0x1, -R8 ;  /* 0x00000001050e7824 */ /* 0x000fe200078e0a08 */
[----:B------:R-:W-:-:S04]  /*1db0*/  IABS R5, R91 ;  /* 0x0000005b00057213 */ /* 0x000fc80000000000 */
[----:B------:R-:W-:Y:S01]  /*1dc0*/  IABS R7, R14 ;  /* 0x0000000e00077213 */ /* 0x000fe20000000000 */
[----:B------:R-:W-:Y:S01]  /*1dd0*/  IMAD.MOV R5, RZ, RZ, -R5 ;  /* 0x000000ffff057224 */ /* 0x000fe200078e0a05 */
[----:B------:R-:W-:-:S04]  /*1de0*/  LOP3.LUT R14, R14, R91, RZ, 0x3c, !PT ;  /* 0x0000005b0e0e7212 */ /* 0x000fc800078e3cff */
        /* <DEDUP_REMOVED lines=19> */
.L_x_1825:
[----:B------:R-:W-:Y:S05]  /*1f20*/  BSYNC B0 ;  /* 0x0000000000007941 */ /* 0x000fea0003800000 */
.L_x_1824:
[----:B------:R-:W-:Y:S01]  /*1f30*/  IMAD R8, R225, R5, R8 ;  /* 0x00000005e1087224 */ /* 0x000fe200078e0208 */
[----:B------:R-:W-:Y:S01]  /*1f40*/  SHF.R.S32.HI R92, RZ, 0x1f, R211 ;  /* 0x0000001fff5c7819 */ /* 0x000fe200000114d3 */
[----:B------:R-:W-:Y:S01]  /*1f50*/  IMAD.SHL.U32 R83, R215, 0x40, RZ ;  /* 0x00000040d7537824 */ /* 0x000fe200078e00ff */
[----:B------:R-:W-:Y:S01]  /*1f60*/  IADD3 R82, R228, 0x80, RZ ;  /* 0x00000080e4527810 */ /* 0x000fe20007ffe0ff */
[----:B------:R-:W-:Y:S01]  /*1f70*/  IMAD.IADD R5, R8, 0x1, R5 ;  /* 0x0000000108057824 */ /* 0x000fe200078e0205 */
[----:B------:R-:W-:Y:S01]  /*1f80*/  LEA.HI R12, R92, R211, RZ, 0x5 ;  /* 0x000000d35c0c7211 */ /* 0x000fe200078f28ff */
[----:B------:R-:W-:Y:S01]  /*1f90*/  IMAD R8, R8, 0x40, -R3 ;  /* 0x0000004008087824 */ /* 0x000fe200078e0a03 */
[----:B------:R-:W-:Y:S02]  /*1fa0*/  LOP3.LUT R83, R83, 0x1c0, RZ, 0xc0, !PT ;  /* 0x000001c053537812 */ /* 0x000fe400078ec0ff */
[----:B------:R-:W-:-:S02]  /*1fb0*/  IMNMX R0, R0, R5, PT ;  /* 0x0000000500007217 */ /* 0x000fc40003800200 */
[----:B------:R-:W-:Y:S02]  /*1fc0*/  SHF.R.S32.HI R12, RZ, 0x5, R12 ;  /* 0x00000005ff0c7819 */ /* 0x000fe4000001140c */
[----:B------:R-:W-:Y:S01]  /*1fd0*/  SHF.R.U32.HI R13, RZ, 0x3, R83 ;  /* 0x00000003ff0d7819 */ /* 0x000fe20000011653 */
[----:B------:R-:W-:Y:S01]  /*1fe0*/  IMAD R3, R0, 0x40, -R3 ;  /* 0x0000004000037824 */ /* 0x000fe200078e0a03 */
[----:B------:R-:W-:Y:S01]  /*1ff0*/  IMNMX R0, RZ, R8, !PT ;  /* 0x00000008ff007217 */ /* 0x000fe20007800200 */
[----:B------:R-:W-:-:S03]  /*2000*/  IMAD.SHL.U32 R12, R12, 0x200, RZ ;  /* 0x000002000c0c7824 */ /* 0x000fc600078e00ff */
[----:B------:R-:W-:Y:S02]  /*2010*/  IMNMX R3, R3, R90, PT ;  /* 0x0000005a03037217 */ /* 0x000fe40003800200 */
[----:B------:R-:W-:Y:S02]  /*2020*/  SHF.R.U32.HI R14, RZ, 0x6, R0 ;  /* 0x00000006ff0e7819 */ /* 0x000fe40000011600 */
[----:B------:R-:W-:-:S03]  /*2030*/  ISETP.GT.AND P0, PT, R3, R0, PT ;  /* 0x000000000300720c */ /* 0x000fc60003f04270 */
[----:B------:R-:W-:-:S10]  /*2040*/  IMAD.MOV.U32 R5, RZ, RZ, R14 ;  /* 0x000000ffff057224 */ /* 0x000fd400078e000e */
[----:B------:R-:W-:-:S04]  /*2050*/  @P0 IADD3 R3, R3, 0x3f, RZ ;  /* 0x0000003f03030810 */ /* 0x000fc80007ffe0ff */
        /* <DEDUP_REMOVED lines=9> */
[----:B------:R-:W-:Y:S01]  /*20f0*/  LEA.HI R17, R92, R211, RZ, 0x3 ;  /* 0x000000d35c117211 */ /* 0x000fe200078f18ff */
[----:B------:R-:W-:Y:S01]  /*2100*/  IMAD.MOV.U32 R107, RZ, RZ, 0x5 ;  /* 0x00000005ff6b7424 */ /* 0x000fe200078e00ff */
[----:B------:R-:W-:Y:S01]  /*2110*/  SHF.R.S32.HI R0, RZ, 0x1f, R2 ;  /* 0x0000001fff007819 */ /* 0x000fe20000011402 */
[----:B------:R-:W-:Y:S01]  /*2120*/  IMAD.MOV.U32 R108, RZ, RZ, c[0x0][0x258] ;  /* 0x00009600ff6c7624 */ /* 0x000fe200078e00ff */
[----:B------:R-:W-:Y:S01]  /*2130*/  SHF.R.S32.HI R17, RZ, 0x3, R17 ;  /* 0x00000003ff117819 */ /* 0x000fe20000011411 */
[----:B------:R-:W-:Y:S01]  /*2140*/  IMAD.WIDE.U32 R164, R217, c[0x0][0x1e0], RZ ;  /* 0x00007800d9a47a25 */ /* 0x000fe200078e00ff */
[--C-:B------:R-:W-:Y:S02]  /*2150*/  SHF.R.S32.HI R229, RZ, 0x1f, R228.reuse ;  /* 0x0000001fffe57819 */ /* 0x100fe400000114e4 */
[C---:B------:R-:W-:Y:S01]  /*2160*/  IADD3 R9, P0, R17.reuse, R2, RZ ;  /* 0x0000000211097210 */ /* 0x040fe20007f1e0ff */
[----:B------:R-:W-:Y:S01]  /*2170*/  IMAD.IADD R4, R90, 0x1, -R17 ;  /* 0x000000015a047824 */ /* 0x000fe200078e0a11 */
[----:B------:R-:W-:Y:S01]  /*2180*/  SHF.R.S32.HI R16, RZ, 0x1f, R207 ;  /* 0x0000001fff107819 */ /* 0x000fe200000114cf */
[----:B------:R-:W-:Y:S01]  /*2190*/  IMAD.SHL.U32 R101, R108, 0x40, RZ ;  /* 0x000000406c657824 */ /* 0x000fe200078e00ff */
[----:B------:R-:W-:Y:S01]  /*21a0*/  LEA.HI.X.SX32 R7, R17, R0, 0x1, P0 ;  /* 0x0000000011077211 */ /* 0x000fe200000f0eff */
[----:B------:R-:W-:Y:S01]  /*21b0*/  IMAD.WIDE.U32 R2, R9, c[0x0][0x238], R228 ;  /* 0x00008e0009027a25 */ /* 0x000fe200078e00e4 */
[----:B------:R-:W-:-:S02]  /*21c0*/  IADD3 R15, R5, -0x1, RZ ;  /* 0xffffffff050f7810 */ /* 0x000fc40007ffe0ff */
[----:B------:R-:W-:Y:S01]  /*21d0*/  SEL R156, R207, RZ, !P4 ;  /* 0x000000ffcf9c7207 */ /* 0x000fe20006000000 */
[----:B------:R-:W-:Y:S01]  /*21e0*/  IMAD R0, R7, c[0x0][0x238], RZ ;  /* 0x00008e0007007a24 */ /* 0x000fe200078e02ff */
[----:B------:R-:W-:Y:S01]  /*21f0*/  MOV R20, c[0x0][0x238] ;  /* 0x00008e0000147a02 */ /* 0x000fe20000000f00 */
[----:B------:R-:W-:Y:S01]  /*2200*/  IMAD R4, R15, -0x40, R4 ;  /* 0xffffffc00f047824 */ /* 0x000fe200078e0204 */
[----:B------:R-:W-:Y:S01]  /*2210*/  IADD3 R160, R6, R85, RZ ;  /* 0x0000005506a07210 */ /* 0x000fe20007ffe0ff */
[----:B------:R-:W-:Y:S01]  /*2220*/  IMAD R0, R9, c[0x0][0x23c], R0 ;  /* 0x00008f0009007a24 */ /* 0x000fe200078e0200 */
[C---:B------:R-:W-:Y:S01]  /*2230*/  SHF.L.U64.HI R105, R20.reuse, R107, c[0x0][0x23c] ;  /* 0x00008f0014697619 */ /* 0x040fe2000001026b */
[----:B------:R-:W-:Y:S01]  /*2240*/  IMAD.SHL.U32 R104, R20, 0x40, RZ ;  /* 0x0000004014687824 */ /* 0x000fe200078e00ff */
[----:B------:R-:W-:Y:S01]  /*2250*/  ISETP.GE.AND P0, PT, R4, 0x1, PT ;  /* 0x000000010400780c */ /* 0x000fe20003f06270 */
[----:B------:R-:W-:Y:S01]  /*2260*/  IMAD.IADD R3, R3, 0x1, R0 ;  /* 0x0000000103037824 */ /* 0x000fe200078e0200 */
[----:B------:R-:W-:Y:S01]  /*2270*/  SHF.R.S32.HI R0, RZ, 0x1f, R15 ;  /* 0x0000001fff007819 */ /* 0x000fe2000001140f */
[----:B------:R-:W-:Y:S01]  /*2280*/  IMAD.SHL.U32 R106, R20, 0x20, RZ ;  /* 0x00000020146a7824 */ /* 0x000fe200078e00ff */
[----:B------:R-:W-:Y:S01]  /*2290*/  ISETP.GE.AND P1, PT, R4, 0x21, PT ;  /* 0x000000210400780c */ /* 0x000fe20003f26270 */
[----:B------:R-:W-:Y:S01]  /*22a0*/  IMAD.WIDE.U32 R154, R221, c[0x0][0x240], R2 ;  /* 0x00009000dd9a7a25 */ /* 0x000fe200078e0002 */
[----:B------:R-:W-:-:S02]  /*22b0*/  SEL R2, R16, RZ, !P4 ;  /* 0x000000ff10027207 */ /* 0x000fc40006000000 */
[----:B------:R-:W-:Y:S01]  /*22c0*/  SHF.R.S32.HI R4, RZ, 0x1f, R160 ;  /* 0x0000001fff047819 */ /* 0x000fe200000114a0 */
[----:B------:R-:W-:Y:S01]  /*22d0*/  IMAD R155, R221, c[0x0][0x244], R155 ;  /* 0x00009100dd9b7a24 */ /* 0x000fe200078e029b */
[----:B------:R-:W-:Y:S01]  /*22e0*/  ISETP.GE.AND P4, PT, R212, c[0x0][0x1d4], PT ;  /* 0x00007500d4007a0c */ /* 0x000fe20003f86270 */
[----:B------:R-:W-:Y:S01]  /*22f0*/  IMAD.MOV.U32 R3, RZ, RZ, 0x6 ;  /* 0x00000006ff037424 */ /* 0x000fe200078e00ff */
[----:B------:R-:W-:Y:S01]  /*2300*/  MOV R100, c[0x0][0x1e0] ;  /* 0x0000780000647a02 */ /* 0x000fe20000000f00 */
[----:B------:R-:W-:Y:S01]  /*2310*/  IMAD R163, R2, c[0x0][0x248], RZ ;  /* 0x0000920002a37a24 */ /* 0x000fe200078e02ff */
[----:B------:R-:W-:Y:S01]  /*2320*/  SHF.L.U64.HI R107, R108, R107, c[0x0][0x25c] ;  /* 0x000097006c6b7619 */ /* 0x000fe2000001026b */
[----:B------:R-:W-:Y:S01]  /*2330*/  IMAD.WIDE.U32 R154, R156, c[0x0][0x248], R154 ;  /* 0x000092009c9a7a25 */ /* 0x000fe200078e009a */
[-C--:B------:R-:W-:Y:S02]  /*2340*/  SHF.L.U64.HI R102, R20, R3.reuse, c[0x0][0x23c] ;  /* 0x00008f0014667619 */ /* 0x080fe40000010203 */
[----:B------:R-:W-:Y:S01]  /*2350*/  SHF.L.U64.HI R98, R100, R3, c[0x0][0x1e4] ;  /* 0x0000790064627619 */ /* 0x000fe20000010203 */
[----:B------:R-:W-:Y:S01]  /*2360*/  IMAD R163, R156, c[0x0][0x24c], R163 ;  /* 0x000093009ca37a24 */ /* 0x000fe200078e02a3 */
[----:B------:R-:W-:Y:S01]  /*2370*/  MOV R162, R154 ;  /* 0x0000009a00a27202 */ /* 0x000fe20000000f00 */
[----:B------:R-:W-:Y:S01]  /*2380*/  IMAD R17, R102, R15, RZ ;  /* 0x0000000f66117224 */ /* 0x000fe200078e02ff */
[----:B------:R-:W-:Y:S01]  /*2390*/  SHF.L.U64.HI R99, R108, R3, c[0x0][0x25c] ;  /* 0x000097006c637619 */ /* 0x000fe20000010203 */
[----:B------:R-:W-:Y:S01]  /*23a0*/  IMAD R7, R7, c[0x0][0x258], RZ ;  /* 0x0000960007077a24 */ /* 0x000fe200078e02ff */
[----:B------:R-:W-:Y:S01]  /*23b0*/  IADD3 R163, R155, R163, RZ ;  /* 0x000000a39ba37210 */ /* 0x000fe20007ffe0ff */
[-C--:B------:R-:W-:Y:S01]  /*23c0*/  IMAD R6, R0, R104.reuse, R17 ;  /* 0x0000006800067224 */ /* 0x080fe200078e0211 */
[----:B------:R-:W-:Y:S01]  /*23d0*/  SHF.R.S32.HI R145, RZ, 0x1f, R144 ;  /* 0x0000001fff917819 */ /* 0x000fe20000011490 */
[----:B------:R-:W-:Y:S01]  /*23e0*/  IMAD R17, R4, c[0x0][0x1e0], RZ ;  /* 0x0000780004117a24 */ /* 0x000fe200078e02ff */
[----:B------:R-:W-:Y:S01]  /*23f0*/  SHF.R.S32.HI R143, RZ, 0x1f, R142 ;  /* 0x0000001fff8f7819 */ /* 0x000fe2000001148e */
[----:B------:R-:W-:Y:S01]  /*2400*/  IMAD.WIDE.U32 R28, R15, R104, R162 ;  /* 0x000000680f1c7225 */ /* 0x000fe200078e00a2 */
[----:B------:R-:W-:-:S02]  /*2410*/  SHF.L.U32 R100, R100, 0x6, RZ ;  /* 0x0000000664647819 */ /* 0x000fc400000006ff */
[----:B------:R-:W-:Y:S01]  /*2420*/  SHF.L.U32 R108, R108, 0x5, RZ ;  /* 0x000000056c6c7819 */ /* 0x000fe200000006ff */
[----:B------:R-:W-:Y:S01]  /*2430*/  IMAD.WIDE.U32 R24, R9, c[0x0][0x258], R228 ;  /* 0x0000960009187a25 */ /* 0x000fe200078e00e4 */
[----:B------:R-:W-:Y:S02]  /*2440*/  IADD3 R6, R29, R6, RZ ;  /* 0x000000061d067210 */ /* 0x000fe40007ffe0ff */
[----:B------:R-:W-:Y:S01]  /*2450*/  @P0 LEA R22, P2, R28, c[0x0][0x220], 0x1 ;  /* 0x000088001c160a11 */ /* 0x000fe200078408ff */
[----:B------:R-:W-:Y:S02]  /*2460*/  IMAD R7, R9, c[0x0][0x25c], R7 ;  /* 0x0000970009077a24 */ /* 0x000fe400078e0207 */
[----:B------:R-:W-:Y:S01]  /*2470*/  IMAD.WIDE.U32 R26, R160, c[0x0][0x1e0], RZ ;  /* 0x00007800a01a7a25 */ /* 0x000fe200078e00ff */
[----:B------:R-:W-:Y:S02]  /*2480*/  @P0 LEA.HI.X R23, R28, c[0x0][0x224], R6, 0x1, P2 ;  /* 0x000089001c170a11 */ /* 0x000fe400010f0c06 */
[----:B------:R-:W-:Y:S01]  /*2490*/  @P1 IADD3 R9, P2, R106, R28, RZ ;  /* 0x0000001c6a091210 */ /* 0x000fe20007f5e0ff */
[----:B------:R-:W-:Y:S01]  /*24a0*/  IMAD R8, R160, c[0x0][0x1e4], R17 ;  /* 0x00007900a0087a24 */ /* 0x000fe200078e0211 */
[----:B------:R-:W-:Y:S01]  /*24b0*/  IADD3 R25, R25, R7, RZ ;  /* 0x0000000719197210 */ /* 0x000fe20007ffe0ff */
[----:B------:R-:W-:-:S02]  /*24c0*/  IMAD R95, R2, c[0x0][0x268], RZ ;  /* 0x00009a00025f7a24 */ /* 0x000fc400078e02ff */
[----:B------:R-:W-:Y:S01]  /*24d0*/  @P1 IMAD.X R6, R6, 0x1, R105, P2 ;  /* 0x0000000106061824 */ /* 0x000fe200010e0669 */
[----:B------:R-:W-:Y:S01]  /*24e0*/  @P1 LEA R20, P2, R9, c[0x0][0x220], 0x1 ;  /* 0x0000880009141a11 */ /* 0x000fe200078408ff */
[----:B------:R-:W-:Y:S02]  /*24f0*/  IMAD.IADD R27, R27, 0x1, R8 ;  /* 0x000000011b1b7824 */ /* 0x000fe400078e0208 */
[----:B------:R-:W-:Y:S01]  /*2500*/  IMAD R95, R156, c[0x0][0x26c], R95 ;  /* 0x00009b009c5f7a24 */ /* 0x000fe200078e025f */
[----:B------:R-:W-:Y:S01]  /*2510*/  @P1 LEA.HI.X R21, R9, c[0x0][0x224], R6, 0x1, P2 ;  /* 0x0000890009151a11 */ /* 0x000fe200010f0c06 */
[----:B------:R-:W-:Y:S01]  /*2520*/  IMAD.WIDE.U32 R158, R221, c[0x0][0x1e8], R26 ;  /* 0x00007a00dd9e7a25 */ /* 0x000fe200078e001a */
[----:B------:R-:W-:-:S03]  /*2530*/  SHF.R.S32.HI R9, RZ, 0x1f, R217 ;  /* 0x0000001fff097819 */ /* 0x000fc600000114d9 */
[----:B------:R-:W-:-:S04]  /*2540*/  IMAD.WIDE.U32 R6, R221, c[0x0][0x260], R24 ;  /* 0x00009800dd067a25 */ /* 0x000fc800078e0018 */
[C---:B------:R-:W-:Y:S02]  /*2550*/  IMAD R159, R221.reuse, c[0x0][0x1ec], R159 ;  /* 0x00007b00dd9f7a24 */ /* 0x040fe400078e029f */
[----:B------:R-:W-:Y:S02]  /*2560*/  IMAD R7, R221, c[0x0][0x264], R7 ;  /* 0x00009900dd077a24 */ /* 0x000fe400078e0207 */
[----:B------:R-:W-:Y:S02]  /*2570*/  IMAD R2, R9, c[0x0][0x1e0], RZ ;  /* 0x0000780009027a24 */ /* 0x000fe400078e02ff */
[----:B------:R-:W-:-:S04]  /*2580*/  IMAD.WIDE.U32 R156, R156, c[0x0][0x268], R6 ;  /* 0x00009a009c9c7a25 */ /* 0x000fc800078e0006 */
[----:B------:R-:W-:Y:S02]  /*2590*/  IMAD R103, R217, c[0x0][0x1e4], R2 ;  /* 0x00007900d9677a24 */ /* 0x000fe400078e0202 */
[----:B------:R-:W-:Y:S02]  /*25a0*/  IMAD.IADD R95, R157, 0x1, R95 ;  /* 0x000000019d5f7824 */ /* 0x000fe400078e025f */
[----:B------:R-:W-:Y:S01]  /*25b0*/  IMAD.IADD R103, R165, 0x1, R103 ;  /* 0x00000001a5677824 */ /* 0x000fe200078e0267 */
[----:B--2---:R-:W-:Y:S01]  /*25c0*/  @P3 SHF.R.S32.HI R19, RZ, 0x1f, R18 ;  /* 0x0000001fff133819 */ /* 0x004fe20000011412 */
[----:B------:R-:W-:Y:S01]  /*25d0*/  @!P3 IMAD.MOV.U32 R19, RZ, RZ, R16 ;  /* 0x000000ffff13b224 */ /* 0x000fe200078e0010 */
[----:B------:R-:W-:Y:S02]  /*25e0*/  @!P3 MOV R18, R207 ;  /* 0x000000cf0012b202 */ /* 0x000fe40000000f00 */
[----:B------:R-:W-:Y:S02]  /*25f0*/  ISETP.GE.AND P3, PT, R82, c[0x0][0x1d4], PT ;  /* 0x0000750052007a0c */ /* 0x000fe40003f66270 */
[----:B------:R-:W-:-:S02]  /*2600*/  SEL R152, R18, RZ, !P5 ;  /* 0x000000ff12987207 */ /* 0x000fc40006800000 */
[----:B------:R-:W-:Y:S02]  /*2610*/  SEL R127, R19, RZ, !P5 ;  /* 0x000000ff137f7207 */ /* 0x000fe40006800000 */
[----:B------:R-:W-:Y:S01]  /*2620*/  ISETP.GE.AND P5, PT, R228, c[0x0][0x1d4], PT ;  /* 0x00007500e4007a0c */ /* 0x000fe20003fa6270 */
[----:B------:R-:W-:-:S04]  /*2630*/  IMAD.WIDE.U32 R158, R152, c[0x0][0x1f0], R158 ;  /* 0x00007c00989e7a25 */ /* 0x000fc800078e009e */
[----:B------:R-:W-:-:S04]  /*2640*/  IMAD R97, R127, c[0x0][0x1f0], RZ ;  /* 0x00007c007f617a24 */ /* 0x000fc800078e02ff */
[----:B------:R-:W-:-:S04]  /*2650*/  IMAD R97, R152, c[0x0][0x1f4], R97 ;  /* 0x00007d0098617a24 */ /* 0x000fc800078e0261 */
[----:B------:R-:W-:Y:S01]  /*2660*/  @!PT LDS RZ, [RZ] ;  /* 0x00000000fffff984 */ /* 0x000fe20000000800 */
[----:B------:R-:W-:Y:S01]  /*2670*/  @!PT LDS RZ, [RZ] ;  /* 0x00000000fffff984 */ /* 0x000fe20000000800 */
[----:B------:R-:W-:Y:S01]  /*2680*/  @!PT LDS RZ, [RZ] ;  /* 0x00000000fffff984 */ /* 0x000fe20000000800 */
[----:B------:R1:W-:Y:S01]  /*2690*/  @P0 LDGSTS.E.BYPASS.LTC128B.128 [R140+0xc100], [R22.64], !P5 ;  /* 0x0c100000168c0fae */ /* 0x0003e2000e901d48 */
[----:B------:R-:W-:-:S03]  /*26a0*/  IADD3 R97, R159, R97, RZ ;  /* 0x000000619f617210 */ /* 0x000fc60007ffe0ff */
[----:B------:R1:W-:Y:S04]  /*26b0*/  @P0 LDGSTS.E.BYPASS.LTC128B.128 [R140+0xe100], [R22.64+0x80], !P4 ;  /* 0x0e100080168c0fae */ /* 0x0003e8000e101d48 */
[----:B------:R1:W-:Y:S04]  /*26c0*/  @P0 LDGSTS.E.BYPASS.LTC128B.128 [R140+0x10100], [R22.64+0x100], !P3 ;  /* 0x10100100168c0fae */ /* 0x0003e8000d901d48 */
[----:B------:R1:W-:Y:S04]  /*26d0*/  @P1 LDGSTS.E.BYPASS.LTC128B.128 [R140+0xd100], [R20.64], !P5 ;  /* 0x0d100000148c1fae */ /* 0x0003e8000e901d48 */
[----:B------:R1:W-:Y:S04]  /*26e0*/  @P1 LDGSTS.E.BYPASS.LTC128B.128 [R140+0xf100], [R20.64+0x80], !P4 ;  /* 0x0f100080148c1fae */ /* 0x0003e8000e101d48 */
[----:B------:R1:W-:Y:S04]  /*26f0*/  @P1 LDGSTS.E.BYPASS.LTC128B.128 [R140+0x11100], [R20.64+0x100], !P3 ;  /* 0x11100100148c1fae */ /* 0x0003e8000d901d48 */
[----:B------:R-:W0:Y:S01]  /*2700*/  LDGDEPBAR ;  /* 0x00000000000079af */ /* 0x000e220000000000 */
[----:B------:R-:W-:Y:S02]  /*2710*/  WARPSYNC 0xffffffff ;  /* 0xffffffff00007948 */ /* 0x000fe40003800000 */
[----:B------:R-:W-:Y:S01]  /*2720*/  BAR.SYNC.DEFER_BLOCKING 0x0 ;  /* 0x0000000000007b1d */ /* 0x000fe20000010000 */
[----:B------:R-:W-:Y:S01]  /*2730*/  IMAD R2, R99, R15, RZ ;  /* 0x0000000f63027224 */ /* 0x000fe200078e02ff */
[----:B------:R-:W-:Y:S01]  /*2740*/  IADD3 R94, P6, P2, R158, R164, R144 ;  /* 0x000000a49e5e7210 */ /* 0x000fe20007ade090 */
[----:B------:R-:W-:-:S02]  /*2750*/  IMAD.MOV.U32 R6, RZ, RZ, R156 ;  /* 0x000000ffff067224 */ /* 0x000fc400078e009c */
[----:B------:R-:W-:Y:S01]  /*2760*/  IMAD.MOV.U32 R7, RZ, RZ, R95 ;  /* 0x000000ffff077224 */ /* 0x000fe200078e005f */
[----:B------:R-:W-:Y:S01]  /*2770*/  IADD3.X R93, R97, R103, R145, P6, P2 ;  /* 0x00000067615d7210 */ /* 0x000fe200037e4491 */
[-C--:B------:R-:W-:Y:S01]  /*2780*/  IMAD R2, R0, R101.reuse, R2 ;  /* 0x0000006500027224 */ /* 0x080fe200078e0202 */
[----:B------:R-:W-:Y:S01]  /*2790*/  ULDC.U8 UR4, c[0x0][0x298] ;  /* 0x0000a60000047ab9 */ /* 0x000fe20000000000 */
[----:B------:R-:W-:Y:S01]  /*27a0*/  IMAD.WIDE.U32 R6, R15, R101, R6 ;  /* 0x000000650f067225 */ /* 0x000fe200078e0006 */
[----:B------:R-:W-:-:S03]  /*27b0*/  LOP3.LUT P6, RZ, R215, 0x4, RZ, 0xc0, !PT ;  /* 0x00000004d7ff7812 */ /* 0x000fc600078cc0ff */
[----:B------:R-:W-:Y:S01]  /*27c0*/  IMAD.IADD R2, R7, 0x1, R2 ;  /* 0x0000000107027824 */ /* 0x000fe200078e0202 */
[C---:B-1----:R-:W-:Y:S01]  /*27d0*/  @P0 LEA R20, P2, R6.reuse, c[0x0][0x250], 0x1 ;  /* 0x0000940006140a11 */ /* 0x042fe200078408ff */
[C---:B------:R-:W-:Y:S02]  /*27e0*/  IMAD R168, R9.reuse, c[0x0][0x290], RZ ;  /* 0x0000a40009a87a24 */ /* 0x040fe400078e02ff */
[----:B------:R-:W-:Y:S01]  /*27f0*/  IMAD R166, R9, c[0x0][0x280], RZ ;  /* 0x0000a00009a67a24 */ /* 0x000fe200078e02ff */
[----:B------:R-:W-:Y:S01]  /*2800*/  @P0 LEA.HI.X R21, R6, c[0x0][0x254], R2, 0x1, P2 ;  /* 0x0000950006150a11 */ /* 0x000fe200010f0c02 */
[----:B------:R-:W-:Y:S01]  /*2810*/  IMAD.MOV.U32 R96, RZ, RZ, 0x1 ;  /* 0x00000001ff607424 */ /* 0x000fe200078e00ff */
[----:B------:R-:W-:Y:S01]  /*2820*/  @P1 IADD3 R0, P2, R108, R6, RZ ;  /* 0x000000066c001210 */ /* 0x000fe20007f5e0ff */
[----:B------:R-:W-:Y:S02]  /*2830*/  IMAD R127, R127, c[0x0][0x218], RZ ;  /* 0x000086007f7f7a24 */ /* 0x000fe400078e02ff */
[----:B------:R-:W-:Y:S01]  /*2840*/  IMAD.WIDE.U32 R170, R217, c[0x0][0x280], R144 ;  /* 0x0000a000d9aa7a25 */ /* 0x000fe200078e0090 */
[----:B------:R-:W-:Y:S01]  /*2850*/  @!PT LDS RZ, [RZ] ;  /* 0x00000000fffff984 */ /* 0x000fe20000000800 */
[----:B------:R-:W-:Y:S01]  /*2860*/  @!PT LDS RZ, [RZ] ;  /* 0x00000000fffff984 */ /* 0x000fe20000000800 */
[----:B------:R-:W-:Y:S01]  /*2870*/  @!PT LDS RZ, [RZ] ;  /* 0x00000000fffff984 */ /* 0x000fe20000000800 */
[----:B------:R1:W-:Y:S03]  /*2880*/  @P0 LDGSTS.E.BYPASS.LTC128B.128 [R140+0x100], [R20.64], !P5 ;  /* 0x00100000148c0fae */ /* 0x0003e6000e901d48 */
[----:B------:R-:W-:Y:S01]  /*2890*/  @P1 IMAD.X R7, R2, 0x1, R107, P2 ;  /* 0x0000000102071824 */ /* 0x000fe200010e066b */
[----:B------:R1:W-:Y:S01]  /*28a0*/  @P0 LDGSTS.E.BYPASS.LTC128B.128 [R140+0x2100], [R20.64+0x80], !P4 ;  /* 0x02100080148c0fae */ /* 0x0003e2000e101d48 */
[----:B------:R-:W-:Y:S01]  /*28b0*/  @P1 LEA R16, P2, R0, c[0x0][0x250], 0x1 ;  /* 0x0000940000101a11 */ /* 0x000fe200078408ff */
[----:B------:R-:W-:-:S02]  /*28c0*/  IMAD R127, R152, c[0x0][0x21c], R127 ;  /* 0x00008700987f7a24 */ /* 0x000fc400078e027f */
[----:B------:R1:W-:Y:S01]  /*28d0*/  @P0 LDGSTS.E.BYPASS.LTC128B.128 [R140+0x4100], [R20.64+0x100], !P3 ;  /* 0x04100100148c0fae */ /* 0x0003e2000d901d48 */
[----:B------:R-:W-:Y:S01]  /*28e0*/  ISETP.GT.AND P0, PT, R15, R14, PT ;  /* 0x0000000e0f00720c */ /* 0x000fe20003f04270 */
[C---:B------:R-:W-:Y:S01]  /*28f0*/  IMAD R166, R217.reuse, c[0x0][0x284], R166 ;  /* 0x0000a100d9a67a24 */ /* 0x040fe200078e02a6 */
[----:B------:R-:W-:Y:S01]  /*2900*/  @P1 LEA.HI.X R17, R0, c[0x0][0x254], R7, 0x1, P2 ;  /* 0x0000950000111a11 */ /* 0x000fe200010f0c07 */
[----:B------:R-:W-:Y:S01]  /*2910*/  IMAD R168, R217, c[0x0][0x294], R168 ;  /* 0x0000a500d9a87a24 */ /* 0x000fe200078e02a8 */
[----:B------:R-:W-:Y:S01]  /*2920*/  ISETP.GE.AND P2, PT, R144, c[0x0][0x27c], PT ;  /* 0x00009f0090007a0c */ /* 0x000fe20003f46270 */
[----:B------:R-:W-:Y:S02]  /*2930*/  IMAD.IADD R171, R171, 0x1, R166 ;  /* 0x00000001abab7824 */ /* 0x000fe400078e02a6 */
[----:B------:R2:W-:Y:S01]  /*2940*/  @P1 LDGSTS.E.BYPASS.LTC128B.128 [R140+0x1100], [R16.64], !P5 ;  /* 0x01100000108c1fae */ /* 0x0005e2000e901d48 */
[----:B------:R-:W-:-:S03]  /*2950*/  IMAD.WIDE.U32 R172, R217, c[0x0][0x290], R144 ;  /* 0x0000a400d9ac7a25 */ /* 0x000fc600078e0090 */
[----:B------:R2:W-:Y:S01]  /*2960*/  @P1 LDGSTS.E.BYPASS.LTC128B.128 [R140+0x3100], [R16.64+0x80], !P4 ;  /* 0x03100080108c1fae */ /* 0x0005e2000e101d48 */
[----:B------:R-:W-:Y:S01]  /*2970*/  IMAD.WIDE.U32 R22, R217, c[0x0][0x290], R142 ;  /* 0x0000a400d9167a25 */ /* 0x000fe200078e008e */
[----:B------:R-:W-:Y:S02]  /*2980*/  @P0 IADD3 R7, R5, -0x2, RZ ;  /* 0xfffffffe05070810 */ /* 0x000fe40007ffe0ff */
[----:B------:R2:W-:Y:S01]  /*2990*/  @P1 LDGSTS.E.BYPASS.LTC128B.128 [R140+0x5100], [R16.64+0x100], !P3 ;  /* 0x05100100108c1fae */ /* 0x0005e2000d901d48 */
[----:B------:R-:W-:Y:S01]  /*29a0*/  IMAD.IADD R173, R173, 0x1, R168 ;  /* 0x00000001adad7824 */ /* 0x000fe200078e02a8 */
[----:B------:R-:W-:Y:S01]  /*29b0*/  @P0 SHF.R.S32.HI R0, RZ, 0x1f, R7 ;  /* 0x0000001fff000819 */ /* 0x000fe20000011407 */
[----:B------:R-:W-:Y:S01]  /*29c0*/  @P0 IMAD R5, R102, R7, RZ ;  /* 0x0000000766050224 */ /* 0x000fe200078e02ff */
[----:B------:R-:W0:Y:S01]  /*29d0*/  LDGDEPBAR ;  /* 0x00000000000079af */ /* 0x000e220000000000 */
[----:B------:R-:W-:-:S04]  /*29e0*/  @P0 IMAD.WIDE.U32 R6, R7, R104, R162 ;  /* 0x0000006807060225 */ /* 0x000fc800078e00a2 */
[----:B------:R-:W-:Y:S01]  /*29f0*/  @P0 IMAD R0, R0, R104, R5 ;  /* 0x0000006800000224 */ /* 0x000fe200078e0205 */
[----:B------:R-:W-:Y:S01]  /*2a00*/  @P0 LEA R18, P1, R6, c[0x0][0x220], 0x1 ;  /* 0x0000880006120a11 */ /* 0x000fe200078208ff */
[----:B------:R-:W-:Y:S02]  /*2a10*/  IMAD.IADD R169, R168, 0x1, R23 ;  /* 0x00000001a8a97824 */ /* 0x000fe400078e0217 */
[----:B------:R-:W-:Y:S01]  /*2a20*/  @P0 IMAD.IADD R0, R7, 0x1, R0 ;  /* 0x0000000107000824 */ /* 0x000fe200078e0200 */
[----:B------:R-:W-:Y:S01]  /*2a30*/  SEL R7, RZ, c[0x0][0x27c], !P2 ;  /* 0x00009f00ff077a07 */ /* 0x000fe20005000000 */
[----:B------:R-:W-:Y:S02]  /*2a40*/  IMAD.MOV.U32 R168, RZ, RZ, R22 ;  /* 0x000000ffffa87224 */ /* 0x000fe400078e0016 */
[----:B------:R-:W-:Y:S01]  /*2a50*/  IMAD.MOV.U32 R112, RZ, RZ, c[0x0][0x290] ;  /* 0x0000a400ff707624 */ /* 0x000fe200078e00ff */
[----:B------:R-:W-:Y:S01]  /*2a60*/  @P0 LEA.HI.X R19, R6, c[0x0][0x224], R0, 0x1, P1 ;  /* 0x0000890006130a11 */ /* 0x000fe200008f0c00 */
[----:B------:R-:W-:Y:S01]  /*2a70*/  IMAD.MOV.U32 R6, RZ, RZ, c[0x0][0x27c] ;  /* 0x00009f00ff067624 */ /* 0x000fe200078e00ff */
[----:B-1----:R-:W-:Y:S01]  /*2a80*/  @P0 LEA R20, P1, R106, R18, 0x1 ;  /* 0x000000126a140211 */ /* 0x002fe200078208ff */
[----:B------:R-:W-:Y:S01]  /*2a90*/  IMAD.IADD R7, R144, 0x1, R7 ;  /* 0x0000000190077824 */ /* 0x000fe200078e0207 */
[----:B------:R-:W-:Y:S01]  /*2aa0*/  SHF.L.U64.HI R110, R112, R3, c[0x0][0x294] ;  /* 0x0000a500706e7619 */ /* 0x000fe20000010203 */
[----:B------:R-:W-:Y:S01]  /*2ab0*/  IMAD.SHL.U32 R6, R6, 0x2, RZ ;  /* 0x0000000206067824 */ /* 0x000fe200078e00ff */
[----:B------:R-:W-:Y:S01]  /*2ac0*/  @P0 LEA.HI.X R21, R106, R19, R105, 0x1, P1 ;  /* 0x000000136a150211 */ /* 0x000fe200008f0c69 */
[----:B------:R1:W-:Y:S01]  /*2ad0*/  @P0 LDGSTS.E.BYPASS.LTC128B.128 [R140+0x12100], [R18.64], !P5 ;  /* 0x12100000128c0fae */ /* 0x0003e2000e901d48 */
[----:B------:R-:W-:Y:S01]  /*2ae0*/  ISETP.GE.AND P1, PT, R139, c[0x0][0x27c], PT ;  /* 0x00009f008b007a0c */ /* 0x000fe20003f26270 */
[----:B------:R-:W-:Y:S01]  /*2af0*/  IMAD.MOV.U32 R116, RZ, RZ, c[0x0][0x280] ;  /* 0x0000a000ff747624 */ /* 0x000fe200078e00ff */
[C---:B--2---:R-:W-:Y:S01]  /*2b00*/  IADD3 R17, -R6.reuse, c[0x0][0x1d4], RZ ;  /* 0x0000750006117a10 */ /* 0x044fe20007ffe1ff */
[----:B------:R1:W-:Y:S01]  /*2b10*/  @P0 LDGSTS.E.BYPASS.LTC128B.128 [R140+0x14100], [R18.64+0x80], !P4 ;  /* 0x14100080128c0fae */ /* 0x0003e2000e101d48 */
[----:B------:R-:W-:Y:S01]  /*2b20*/  SEL R2, RZ, c[0x0][0x27c], !P1 ;  /* 0x00009f00ff027a07 */ /* 0x000fe20004800000 */
[----:B-----5:R-:W-:Y:S01]  /*2b30*/  IMAD.WIDE.U32 R172, R81, c[0x0][0x290], R172 ;  /* 0x0000a40051ac7a25 */ /* 0x020fe200078e00ac */
[----:B------:R-:W-:Y:S01]  /*2b40*/  SEL R0, R6, R17, !P2 ;  /* 0x0000001106007207 */ /* 0x000fe20005000000 */
[----:B------:R1:W-:Y:S01]  /*2b50*/  @P0 LDGSTS.E.BYPASS.LTC128B.128 [R140+0x16100], [R18.64+0x100], !P3 ;  /* 0x16100100128c0fae */ /* 0x0003e2000d901d48 */
[----:B------:R-:W-:Y:S01]  /*2b60*/  SHF.R.S32.HI R16, RZ, 0x1f, R7 ;  /* 0x0000001fff107819 */ /* 0x000fe20000011407 */
[----:B------:R-:W-:Y:S01]  /*2b70*/  IMAD.IADD R2, R139, 0x1, R2 ;  /* 0x000000018b027824 */ /* 0x000fe200078e0202 */
[----:B------:R-:W-:Y:S01]  /*2b80*/  SHF.L.U64.HI R114, R116, R3, c[0x0][0x284] ;  /* 0x0000a10074727619 */ /* 0x000fe20000010203 */
[----:B------:R2:W-:Y:S01]  /*2b90*/  @P0 LDGSTS.E.BYPASS.LTC128B.128 [R140+0x13100], [R20.64], !P5 ;  /* 0x13100000148c0fae */ /* 0x0005e2000e901d48 */
[----:B------:R-:W-:-:S03]  /*2ba0*/  IMAD.WIDE.U32 R170, R81, c[0x0][0x280], R170 ;  /* 0x0000a00051aa7a25 */ /* 0x000fc600078e00aa */
[----:B------:R2:W-:Y:S01]  /*2bb0*/  @P0 LDGSTS.E.BYPASS.LTC128B.128 [R140+0x15100], [R20.64+0x80], !P4 ;  /* 0x15100080148c0fae */ /* 0x0005e2000e101d48 */
[----:B------:R-:W-:-:S03]  /*2bc0*/  IMAD.WIDE.U32 R168, R81, c[0x0][0x290], R168 ;  /* 0x0000a40051a87a25 */ /* 0x000fc600078e00a8 */
[----:B------:R2:W-:Y:S01]  /*2bd0*/  @P0 LDGSTS.E.BYPASS.LTC128B.128 [R140+0x17100], [R20.64+0x100], !P3 ;  /* 0x17100100148c0fae */ /* 0x0005e2000d901d48 */
[----:B------:R-:W-:Y:S01]  /*2be0*/  ISETP.GE.AND P0, PT, R138, c[0x0][0x27c], PT ;  /* 0x00009f008a007a0c */ /* 0x000fe20003f06270 */
[----:B------:R-:W-:Y:S02]  /*2bf0*/  IMAD.MOV.U32 R59, RZ, RZ, 0x1 ;  /* 0x00000001ff3b7424 */ /* 0x000fe400078e00ff */
[----:B------:R-:W0:Y:S01]  /*2c00*/  LDGDEPBAR ;  /* 0x00000000000079af */ /* 0x000e220000000000 */
[----:B------:R-:W-:Y:S01]  /*2c10*/  SEL R5, RZ, c[0x0][0x27c], !P0 ;  /* 0x00009f00ff057a07 */ /* 0x000fe20004000000 */
[----:B------:R-:W-:Y:S02]  /*2c20*/  IMAD.MOV.U32 R47, RZ, RZ, RZ ;  /* 0x000000ffff2f7224 */ /* 0x000fe400078e00ff */
[----:B------:R-:W-:Y:S02]  /*2c30*/  IMAD.SHL.U32 R112, R112, 0x40, RZ ;  /* 0x0000004070707824 */ /* 0x000fe400078e00ff */
[----:B------:R-:W-:-:S02]  /*2c40*/  IMAD.IADD R5, R138, 0x1, R5 ;  /* 0x000000018a057824 */ /* 0x000fc400078e0205 */
[----:B------:R-:W-:Y:S01]  /*2c50*/  IMAD.SHL.U32 R116, R116, 0x40, RZ ;  /* 0x0000004074747824 */ /* 0x000fe200078e00ff */
[CC--:B-1----:R-:W-:Y:S02]  /*2c60*/  SEL R18, R6.reuse, R17.reuse, !P1 ;  /* 0x0000001106127207 */ /* 0x0c2fe40004800000 */
[----:B------:R-:W-:Y:S02]  /*2c70*/  IADD3 R160, P1, R217, R160, RZ ;  /* 0x000000a0d9a07210 */ /* 0x000fe40007f3e0ff */
[----:B------:R-:W-:Y:S02]  /*2c80*/  SEL R17, R6, R17, !P0 ;  /* 0x0000001106117207 */ /* 0x000fe40004000000 */
[----:B------:R-:W-:Y:S01]  /*2c90*/  ISETP.LE.AND P0, PT, R96, c[0x0][0x27c], PT ;  /* 0x00009f0060007a0c */ /* 0x000fe20003f03270 */
[----:B------:R-:W-:Y:S01]  /*2ca0*/  IMAD.X R161, R4, 0x1, R9, P1 ;  /* 0x0000000104a17824 */ /* 0x000fe200008e0609 */
[----:B------:R-:W-:Y:S01]  /*2cb0*/  LEA.HI R6, R16, R7, RZ, 0x3 ;  /* 0x0000000710067211 */ /* 0x000fe200078f18ff */
[----:B------:R-:W-:Y:S01]  /*2cc0*/  IMAD.WIDE.U32 R8, R221, c[0x0][0x210], R144 ;  /* 0x00008400dd087a25 */ /* 0x000fe200078e0090 */
[----:B------:R-:W-:-:S02]  /*2cd0*/  P2R R4, PR, RZ, 0x1 ;  /* 0x00000001ff047803 */ /* 0x000fc40000000000 */
[----:B------:R-:W-:Y:S01]  /*2ce0*/  LEA.HI R16, R16, R7, RZ, 0x6 ;  /* 0x0000000710107211 */ /* 0x000fe200078f30ff */
[----:B------:R-:W-:Y:S01]  /*2cf0*/  IMAD R9, R221, c[0x0][0x214], R9 ;  /* 0x00008500dd097a24 */ /* 0x000fe200078e0209 */
[----:B------:R-:W-:Y:S01]  /*2d00*/  SHF.R.S32.HI R7, RZ, 0x1f, R0 ;  /* 0x0000001fff077819 */ /* 0x000fe20000011400 */
[----:B--2---:R-:W-:Y:S01]  /*2d10*/  IMAD.WIDE.U32 R20, R217, c[0x0][0x280], R142 ;  /* 0x0000a000d9147a25 */ /* 0x004fe200078e008e */
[----:B------:R-:W-:Y:S02]  /*2d20*/  LOP3.LUT R22, R83, 0x38, R6, 0xf8, !PT ;  /* 0x0000003853167812 */ /* 0x000fe400078ef806 */
[----:B------:R-:W-:Y:S01]  /*2d30*/  LEA.HI R7, R7, R0, RZ, 0x4 ;  /* 0x0000000007077211 */ /* 0x000fe200078f20ff */
[----:B------:R-:W-:Y:S01]  /*2d40*/  IMAD.WIDE.U32 R152, R152, c[0x0][0x218], R8 ;  /* 0x0000860098987a25 */ /* 0x000fe200078e0008 */
[----:B------:R-:W-:Y:S02]  /*2d50*/  SHF.R.S32.HI R9, RZ, 0x1f, R2 ;  /* 0x0000001fff097819 */ /* 0x000fe40000011402 */
[----:B------:R-:W-:Y:S01]  /*2d60*/  SHF.R.S32.HI R8, RZ, 0x1f, R5 ;  /* 0x0000001fff087819 */ /* 0x000fe20000011405 */
[----:B------:R-:W-:Y:S01]  /*2d70*/  IMAD.IADD R167, R166, 0x1, R21 ;  /* 0x00000001a6a77824 */ /* 0x000fe200078e0215 */
[CC--:B------:R-:W-:Y:S01]  /*2d80*/  LEA.HI R4, R9.reuse, R2.reuse, RZ, 0x3 ;  /* 0x0000000209047211 */ /* 0x0c0fe200078f18ff */
[----:B------:R-:W-:Y:S01]  /*2d90*/  IMAD.MOV.U32 R166, RZ, RZ, R20 ;  /* 0x000000ffffa67224 */ /* 0x000fe200078e0014 */
[----:B------:R-:W-:Y:S01]  /*2da0*/  LEA.HI R9, R9, R2, RZ, 0x6 ;  /* 0x0000000209097211 */ /* 0x000fe200078f30ff */
[----:B------:R-:W-:Y:S01]  /*2db0*/  IMAD.SHL.U32 R16, R16, 0x40, RZ ;  /* 0x0000004010107824 */ /* 0x000fe200078e00ff */
[----:B------:R-:W-:Y:S01]  /*2dc0*/  LEA.HI R2, R8, R5, RZ, 0x3 ;  /* 0x0000000508027211 */ /* 0x000fe200078f18ff */
[----:B------:R-:W-:Y:S01]  /*2dd0*/  IMAD.WIDE.U32 R166, R81, c[0x0][0x280], R166 ;  /* 0x0000a00051a67a25 */ /* 0x000fe200078e00a6 */
[----:B------:R-:W-:-:S02]  /*2de0*/  LOP3.LUT R20, R83, 0x38, R4, 0xf8, !PT ;  /* 0x0000003853147812 */ /* 0x000fc400078ef804 */
[----:B------:R-:W-:Y:S01]  /*2df0*/  LEA.HI R8, R8, R5, RZ, 0x6 ;  /* 0x0000000508087211 */ /* 0x000fe200078f30ff */
[----:B------:R-:W-:Y:S01]  /*2e00*/  IMAD.SHL.U32 R9, R9, 0x40, RZ ;  /* 0x0000004009097824 */ /* 0x000fe200078e00ff */
[----:B------:R-:W-:Y:S01]  /*2e10*/  SHF.R.S32.HI R5, RZ, 0x1f, R18 ;  /* 0x0000001fff057819 */ /* 0x000fe20000011412 */
[----:B------:R-:W-:Y:S01]  /*2e20*/  IMAD.IADD R127, R153, 0x1, R127 ;  /* 0x00000001997f7824 */ /* 0x000fe200078e027f */
[----:B------:R-:W-:Y:S01]  /*2e30*/  SHF.R.S32.HI R0, RZ, 0x1f, R17 ;  /* 0x0000001fff007819 */ /* 0x000fe20000011411 */
[----:B------:R-:W-:Y:S01]  /*2e40*/  IMAD.SHL.U32 R8, R8, 0x40, RZ ;  /* 0x0000004008087824 */ /* 0x000fe200078e00ff */
[----:B------:R-:W-:Y:S02]  /*2e50*/  LOP3.LUT R9, R9, 0xfffff000, RZ, 0xc0, !PT ;  /* 0xfffff00009097812 */ /* 0x000fe400078ec0ff */
[----:B------:R-:W-:Y:S02]  /*2e60*/  LOP3.LUT R117, R20, R13, RZ, 0x3c, !PT ;  /* 0x0000000d14757212 */ /* 0x000fe400078e3cff */
[----:B------:R-:W-:-:S02]  /*2e70*/  LEA.HI R5, R5, R18, RZ, 0x4 ;  /* 0x0000001205057211 */ /* 0x000fc400078f20ff */
[----:B------:R-:W-:Y:S02]  /*2e80*/  LEA.HI R0, R0, R17, RZ, 0x4 ;  /* 0x0000001100007211 */ /* 0x000fe400078f20ff */
[----:B------:R-:W-:Y:S02]  /*2e90*/  IADD3 R117, R117, R9, R12 ;  /* 0x0000000975757210 */ /* 0x000fe40007ffe00c */
[----:B------:R-:W-:Y:S02]  /*2ea0*/  SHF.R.S32.HI R9, RZ, 0x4, R7 ;  /* 0x00000004ff097819 */ /* 0x000fe40000011407 */
[----:B------:R-:W-:Y:S02]  /*2eb0*/  SHF.R.S32.HI R7, RZ, 0x4, R5 ;  /* 0x00000004ff077819 */ /* 0x000fe40000011405 */
[----:B------:R-:W-:Y:S02]  /*2ec0*/  SHF.R.S32.HI R5, RZ, 0x4, R0 ;  /* 0x00000004ff057819 */ /* 0x000fe40000011400 */
[----:B------:R-:W-:-:S02]  /*2ed0*/  LOP3.LUT R16, R16, 0xfffff000, RZ, 0xc0, !PT ;  /* 0xfffff00010107812 */ /* 0x000fc400078ec0ff */
[----:B------:R-:W-:Y:S02]  /*2ee0*/  LOP3.LUT R119, R22, R13, RZ, 0x3c, !PT ;  /* 0x0000000d16777212 */ /* 0x000fe400078e3cff */
[----:B------:R-:W-:Y:S02]  /*2ef0*/  LEA.HI.SX32 R118, R2, R5, 0x1d ;  /* 0x0000000502767211 */ /* 0x000fe400078feaff */
[----:B------:R-:W-:Y:S02]  /*2f00*/  LEA.HI.SX32 R122, R6, R9, 0x1d ;  /* 0x00000009067a7211 */ /* 0x000fe400078feaff */
[----:B------:R-:W-:Y:S02]  /*2f10*/  IADD3 R119, R119, R16, R12 ;  /* 0x0000001077777210 */ /* 0x000fe40007ffe00c */
[----:B------:R-:W-:Y:S02]  /*2f20*/  SHF.R.S32.HI R9, RZ, 0x1f, R118 ;  /* 0x0000001fff097819 */ /* 0x000fe40000011476 */
[----:B------:R-:W-:-:S02]  /*2f30*/  LOP3.LUT R16, R83, 0x38, R2, 0xf8, !PT ;  /* 0x0000003853107812 */ /* 0x000fc400078ef802 */
[----:B------:R-:W-:Y:S02]  /*2f40*/  LEA.HI.SX32 R120, R4, R7, 0x1d ;  /* 0x0000000704787211 */ /* 0x000fe400078feaff */
[----:B------:R-:W-:Y:S01]  /*2f50*/  LEA.HI R0, R9, R118, RZ, 0x3 ;  /* 0x0000007609007211 */ /* 0x000fe200078f18ff */
[----:B------:R-:W-:Y:S01]  /*2f60*/  IMAD.SHL.U32 R118, R118, 0x8, RZ ;  /* 0x0000000876767824 */ /* 0x000fe200078e00ff */
[----:B------:R-:W-:Y:S02]  /*2f70*/  LOP3.LUT R8, R8, 0xfffff000, RZ, 0xc0, !PT ;  /* 0xfffff00008087812 */ /* 0x000fe400078ec0ff */
[----:B------:R-:W-:Y:S01]  /*2f80*/  LOP3.LUT R115, R16, R13, RZ, 0x3c, !PT ;  /* 0x0000000d10737212 */ /* 0x000fe200078e3cff */
[----:B------:R-:W-:Y:S01]  /*2f90*/  IMAD.SHL.U32 R0, R0, 0x200, RZ ;  /* 0x0000020000007824 */ /* 0x000fe200078e00ff */
[----:B------:R-:W-:Y:S02]  /*2fa0*/  SHF.R.S32.HI R7, RZ, 0x1f, R122 ;  /* 0x0000001fff077819 */ /* 0x000fe4000001147a */
[----:B------:R-:W-:-:S02]  /*2fb0*/  SHF.R.S32.HI R5, RZ, 0x1f, R120 ;  /* 0x0000001fff057819 */ /* 0x000fc40000011478 */
[----:B------:R-:W-:Y:S02]  /*2fc0*/  IADD3 R115, R115, R8, R12 ;  /* 0x0000000873737210 */ /* 0x000fe40007ffe00c */
[----:B------:R-:W-:Y:S02]  /*2fd0*/  LOP3.LUT R16, R83, 0x38, R118, 0xf8, !PT ;  /* 0x0000003853107812 */ /* 0x000fe400078ef876 */
[----:B------:R-:W-:Y:S02]  /*2fe0*/  SHF.R.S32.HI R8, RZ, 0x1f, R81 ;  /* 0x0000001fff087819 */ /* 0x000fe40000011451 */
[----:B------:R-:W-:Y:S01]  /*2ff0*/  LEA.HI R7, R7, R122, RZ, 0x3 ;  /* 0x0000007a07077211 */ /* 0x000fe200078f18ff */
[----:B------:R-:W-:Y:S01]  /*3000*/  IMAD.SHL.U32 R122, R122, 0x8, RZ ;  /* 0x000000087a7a7824 */ /* 0x000fe200078e00ff */
[----:B------:R-:W-:Y:S01]  /*3010*/  LEA.HI R5, R5, R120, RZ, 0x3 ;  /* 0x0000007805057211 */ /* 0x000fe200078f18ff */
[----:B------:R-:W-:Y:S01]  /*3020*/  IMAD.SHL.U32 R120, R120, 0x8, RZ ;  /* 0x0000000878787824 */ /* 0x000fe200078e00ff */
[-C--:B------:R-:W-:Y:S01]  /*3030*/  LOP3.LUT R109, R16, R13.reuse, RZ, 0x3c, !PT ;  /* 0x0000000d106d7212 */ /* 0x080fe200078e3cff */
[----:B------:R-:W-:Y:S01]  /*3040*/  IMAD R16, R8, c[0x0][0x290], RZ ;  /* 0x0000a40008107a24 */ /* 0x000fe200078e02ff */
[----:B------:R-:W-:Y:S01]  /*3050*/  LOP3.LUT R0, R0, 0xfffff000, RZ, 0xc0, !PT ;  /* 0xfffff00000007812 */ /* 0x000fe200078ec0ff */
[----:B------:R-:W-:Y:S01]  /*3060*/  IMAD.SHL.U32 R7, R7, 0x200, RZ ;  /* 0x0000020007077824 */ /* 0x000fe200078e00ff */
[----:B------:R-:W-:Y:S01]  /*3070*/  LOP3.LUT R20, R83, 0x38, R122, 0xf8, !PT ;  /* 0x0000003853147812 */ /* 0x000fe200078ef87a */
[----:B------:R-:W-:Y:S01]  /*3080*/  IMAD.SHL.U32 R5, R5, 0x200, RZ ;  /* 0x0000020005057824 */ /* 0x000fe200078e00ff */
[----:B------:R-:W-:Y:S01]  /*3090*/  LOP3.LUT R18, R83, 0x38, R120, 0xf8, !PT ;  /* 0x0000003853127812 */ /* 0x000fe200078ef878 */
[----:B------:R-:W-:Y:S01]  /*30a0*/  IMAD R8, R8, c[0x0][0x280], RZ ;  /* 0x0000a00008087a24 */ /* 0x000fe200078e02ff */
[----:B------:R-:W-:Y:S01]  /*30b0*/  IADD3 R109, R109, R0, R12 ;  /* 0x000000006d6d7210 */ /* 0x000fe20007ffe00c */
[C---:B------:R-:W-:Y:S01]  /*30c0*/  IMAD R123, R81.reuse, c[0x0][0x294], R16 ;  /* 0x0000a500517b7a24 */ /* 0x040fe200078e0210 */
[-C--:B------:R-:W-:Y:S01]  /*30d0*/  LOP3.LUT R113, R20, R13.reuse, RZ, 0x3c, !PT ;  /* 0x0000000d14717212 */ /* 0x080fe200078e3cff */
[----:B------:R-:W-:Y:S01]  /*30e0*/  IMAD R121, R81, c[0x0][0x284], R8 ;  /* 0x0000a10051797a24 */ /* 0x000fe200078e0208 */
[----:B------:R-:W-:Y:S01]  /*30f0*/  LOP3.LUT R111, R18, R13, RZ, 0x3c, !PT ;  /* 0x0000000d126f7212 */ /* 0x000fe200078e3cff */
[----:B------:R-:W-:Y:S01]  /*3100*/  IMAD.IADD R125, R173, 0x1, R123 ;  /* 0x00000001ad7d7824 */ /* 0x000fe200078e027b */
[----:B------:R-:W-:Y:S01]  /*3110*/  LOP3.LUT R7, R7, 0xfffff000, RZ, 0xc0, !PT ;  /* 0xfffff00007077812 */ /* 0x000fe200078ec0ff */
[----:B------:R-:W-:Y:S01]  /*3120*/  IMAD.IADD R124, R171, 0x1, R121 ;  /* 0x00000001ab7c7824 */ /* 0x000fe200078e0279 */
[----:B------:R-:W-:Y:S01]  /*3130*/  LOP3.LUT R5, R5, 0xfffff000, RZ, 0xc0, !PT ;  /* 0xfffff00005057812 */ /* 0x000fe200078ec0ff */
[----:B------:R-:W-:Y:S01]  /*3140*/  IMAD.IADD R123, R123, 0x1, R169 ;  /* 0x000000017b7b7824 */ /* 0x000fe200078e02a9 */
[----:B------:R-:W-:Y:S01]  /*3150*/  LOP3.LUT R0, R83, 0x18, R144, 0xf8, !PT ;  /* 0x0000001853007812 */ /* 0x000fe200078ef890 */
[----:B------:R-:W-:Y:S01]  /*3160*/  IMAD.IADD R121, R121, 0x1, R167 ;  /* 0x0000000179797824 */ /* 0x000fe200078e02a7 */
[----:B------:R-:W-:-:S02]  /*3170*/  LOP3.LUT R133, R6, 0xfffffff8, RZ, 0xc0, !PT ;  /* 0xfffffff806857812 */ /* 0x000fc400078ec0ff */
[----:B------:R-:W-:Y:S02]  /*3180*/  LOP3.LUT R131, R4, 0xfffffff8, RZ, 0xc0, !PT ;  /* 0xfffffff804837812 */ /* 0x000fe400078ec0ff */
[----:B------:R-:W-:Y:S02]  /*3190*/  LOP3.LUT R129, R2, 0xfffffff8, RZ, 0xc0, !PT ;  /* 0xfffffff802817812 */ /* 0x000fe400078ec0ff */
[----:B------:R-:W-:Y:S02]  /*31a0*/  ISETP.NE.AND P0, PT, RZ, UR4, PT ;  /* 0x00000004ff007c0c */ /* 0x000fe4000bf05270 */
[--C-:B------:R-:W-:Y:S02]  /*31b0*/  IADD3 R113, R113, R7, R12.reuse ;  /* 0x0000000771717210 */ /* 0x100fe40007ffe00c */
[----:B------:R-:W-:Y:S02]  /*31c0*/  IADD3 R111, R111, R5, R12 ;  /* 0x000000056f6f7210 */ /* 0x000fe40007ffe00c */
[----:B------:R-:W-:-:S02]  /*31d0*/  LOP3.LUT R0, R12, R0, R13, 0xf6, !PT ;  /* 0x000000000c007212 */ /* 0x000fc400078ef60d */
[----:B------:R-:W-:Y:S02]  /*31e0*/  SHF.R.S32.HI R150, RZ, 0x1f, R133 ;  /* 0x0000001fff967819 */ /* 0x000fe40000011485 */
[----:B------:R-:W-:Y:S02]  /*31f0*/  SHF.R.S32.HI R148, RZ, 0x1f, R131 ;  /* 0x0000001fff947819 */ /* 0x000fe40000011483 */
[----:B------:R-:W-:Y:S02]  /*3200*/  SHF.R.S32.HI R134, RZ, 0x1f, R129 ;  /* 0x0000001fff867819 */ /* 0x000fe40000011481 */
[----:B------:R-:W-:Y:S02]  /*3210*/  SHF.R.S32.HI R132, RZ, 0x1f, R122 ;  /* 0x0000001fff847819 */ /* 0x000fe4000001147a */
[----:B------:R-:W-:Y:S02]  /*3220*/  SHF.R.S32.HI R130, RZ, 0x1f, R120 ;  /* 0x0000001fff827819 */ /* 0x000fe40000011478 */
[----:B------:R-:W-:-:S02]  /*3230*/  SHF.R.S32.HI R128, RZ, 0x1f, R118 ;  /* 0x0000001fff807819 */ /* 0x000fc40000011476 */
[----:B------:R-:W-:Y:S02]  /*3240*/  P2R R135, PR, RZ, 0x1 ;  /* 0x00000001ff877803 */ /* 0x000fe40000000000 */
.L_x_1851:
        /* <DEDUP_REMOVED lines=21> */
[----:B------:R-:W-:Y:S01]  /*33a0*/  ISETP.NE.AND P1, PT, R135, RZ, PT ;  /* 0x000000ff8700720c */ /* 0x000fe20003f25270 */
        /* <DEDUP_REMOVED lines=72> */
.L_x_1831:
[----:B------:R-:W-:Y:S05]  /*3830*/  BSYNC B0 ;  /* 0x0000000000007941 */ /* 0x000fea0003800000 */
.L_x_1830:
        /* <DEDUP_REMOVED lines=99> */
.L_x_1834:
[----:B------:R-:W-:Y:S05]  /*3e70*/  BSYNC B0 ;  /* 0x0000000000007941 */ /* 0x000fea0003800000 */
.L_x_1833:
        /* <DEDUP_REMOVED lines=56> */
.L_x_1836:
[----:B------:R-:W-:Y:S05]  /*4200*/  BSYNC B0 ;  /* 0x0000000000007941 */ /* 0x000fea0003800000 */
.L_x_1835:
        /* <DEDUP_REMOVED lines=16> */
[----:B------:R-:W-:Y:S01]  /*4310*/  @!P0 LOP3.LUT R38, R65, 0xffff0000, RZ, 0xc0, !PT ;  /* 0xffff000041268812 */ /* 0x000fe200078ec0ff */
[C---:B------:R-:W-:Y:S01]  /*4320*/  @!P0 IMAD.U32 R29, R28.reuse, 0x10000, RZ ;  /* 0x000100001c1d8824 */ /* 0x040fe200078e00ff */
        /* <DEDUP_REMOVED lines=38> */
.L_x_1838:
[----:B------:R-:W-:Y:S05]  /*4590*/  BSYNC B0 ;  /* 0x0000000000007941 */ /* 0x000fea0003800000 */
.L_x_1837:
        /* <DEDUP_REMOVED lines=57> */
.L_x_1840:
[----:B------:R-:W-:Y:S05]  /*4930*/  BSYNC B0 ;  /* 0x0000000000007941 */ /* 0x000fea0003800000 */
.L_x_1839:
        /* <DEDUP_REMOVED lines=57> */
.L_x_1842:
[----:B------:R-:W-:Y:S05]  /*4cd0*/  BSYNC B0 ;  /* 0x0000000000007941 */ /* 0x000fea0003800000 */
.L_x_1841:
        /* <DEDUP_REMOVED lines=57> */
.L_x_1829:
        /* <DEDUP_REMOVED lines=47> */
.L_x_1844:
[----:B------:R-:W-:Y:S05]  /*5360*/  BSYNC B0 ;  /* 0x0000000000007941 */ /* 0x000fea0003800000 */
.L_x_1843:
        /* <DEDUP_REMOVED lines=40> */
[--C-:B------:R-:W-:Y:S01]  /*55f0*/  IMAD.IADD R184, R113, 0x1, R176.reuse ;  /* 0x0000000171b87824 */ /* 0x100fe200078e02b0 */
[C---:B------:R-:W-:Y:S01]  /*5600*/  IADD3 R179, P1, P0, R158.reuse, R175, R133 ;  /* 0x000000af9eb37210 */ /* 0x040fe2000783e085 */
[----:B------:R-:W-:Y:S01]  /*5610*/  IMAD.IADD R183, R119, 0x1, R176 ;  /* 0x0000000177b77824 */ /* 0x000fe200078e02b0 */
[----:B------:R-:W-:Y:S01]  /*5620*/  MOV R40, R33 ;  /* 0x0000002100287202 */ /* 0x000fe20000000f00 */
[----:B------:R-:W-:Y:S01]  /*5630*/  IMAD.MOV.U32 R44, RZ, RZ, R49 ;  /* 0x000000ffff2c7224 */ /* 0x000fe200078e0031 */
[CC--:B------:R-:W-:Y:S01]  /*5640*/  IADD3.X R178, R97.reuse, R174.reuse, R150, P1, P0 ;  /* 0x000000ae61b27210 */ /* 0x0c0fe20000fe0496 */
[----:B------:R-:W-:Y:S02]  /*5650*/  IMAD.MOV.U32 R42, RZ, RZ, R34 ;  /* 0x000000ffff2a7224 */ /* 0x000fe400078e0022 */
[----:B------:R-:W-:Y:S02]  /*5660*/  IMAD.MOV.U32 R52, RZ, RZ, R48 ;  /* 0x000000ffff347224 */ /* 0x000fe400078e0030 */
        /* <DEDUP_REMOVED lines=8> */
[----:B------:R-:W-:Y:S01]  /*56f0*/  IMAD.SHL.U32 R182, R184, 0x2, RZ ;  /* 0x00000002b8b67824 */ /* 0x000fe200078e00ff */
[----:B------:R-:W-:Y:S02]  /*5700*/  SHF.L.U32 R177, R183, 0x1, RZ ;  /* 0x00000001b7b17819 */ /* 0x000fe400000006ff */
[----:B------:R-:W-:Y:S02]  /*5710*/  ISETP.GE.AND P0, PT, R144, c[0x0][0x27c], PT ;  /* 0x00009f0090007a0c */ /* 0x000fe40003f06270 */
[----:B------:R-:W1:Y:S08]  /*5720*/  LDS.128 R20, [R182+0xc100] ;  /* 0x00c10000b6147984 */ /* 0x000e700000000c00 */
[----:B------:R-:W2:Y:S03]  /*5730*/  LDS.128 R72, [R177+0xc100] ;  /* 0x00c10000b1487984 */ /* 0x000ea60000000c00 */
        /* <DEDUP_REMOVED lines=10> */
[----:B------:R-:W-:Y:S02]  /*57e0*/  @!P0 PRMT R40, R40, 0x5410, R43 ;  /* 0x0000541028288816 */ /* 0x000fe4000000002b */
[----:B------:R-:W-:Y:S02]  /*57f0*/  @!P0 PRMT R58, R46, 0x5410, R51 ;  /* 0x000054102e3a8816 */ /* 0x000fe40000000033 */
[--C-:B------:R-:W-:Y:S02]  /*5800*/  @!P0 SHF.R.U64 R45, R34, 0x10, R35.reuse ;  /* 0x00000010222d8819 */ /* 0x100fe40000001223 */
[----:B------:R-:W-:Y:S01]  /*5810*/  @!P0 SHF.R.U32.HI R34, RZ, 0x10, R35 ;  /* 0x00000010ff228819 */ /* 0x000fe20000011623 */
[----:B------:R-:W-:Y:S01]  /*5820*/  @!P0 IMAD.U32 R56, R58, 0x10000, RZ ;  /* 0x000100003a388824 */ /* 0x000fe200078e00ff */
[C---:B------:R-:W-:Y:S02]  /*5830*/  @!P0 SHF.L.U32 R46, R48.reuse, 0x10, RZ ;  /* 0x00000010302e8819 */ /* 0x040fe400000006ff */
[----:B------:R-:W-:Y:S02]  /*5840*/  @!P0 LOP3.LUT R48, R48, 0xffff0000, RZ, 0xc0, !PT ;  /* 0xffff000030308812 */ /* 0x000fe400078ec0ff */
[----:B------:R-:W-:Y:S01]  /*5850*/  @!P0 LOP3.LUT R58, R58, 0xffff0000, RZ, 0xc0, !PT ;  /* 0xffff00003a3a8812 */ /* 0x000fe200078ec0ff */
[----:B-1----:R-:W-:Y:S01]  /*5860*/  @!P0 IMAD.U32 R43, R21, 0x10000, RZ ;  /* 0x00010000152b8824 */ /* 0x002fe200078e00ff */
[----:B------:R-:W-:Y:S02]  /*5870*/  @!P0 SHF.R.U64 R32, R32, 0x10, R33 ;  /* 0x0000001020208819 */ /* 0x000fe40000001221 */
[----:B------:R-:W-:Y:S01]  /*5880*/  MOV R33, R35 ;  /* 0x0000002300217202 */ /* 0x000fe20000000f00 */
[----:B------:R-:W-:Y:S01]  /*5890*/  @!P0 FMUL.FTZ R182, R43, R46 ;  /* 0x0000002e2bb68220 */ /* 0x000fe20000410000 */
[----:B------:R-:W-:Y:S01]  /*58a0*/  @!P0 PRMT R35, R42, 0x5410, R45 ;  /* 0x000054102a238816 */ /* 0x000fe2000000002d */
[----:B------:R-:W-:Y:S01]  /*58b0*/  @!P0 IMAD.U32 R42, R20, 0x10000, RZ ;  /* 0x00010000142a8824 */ /* 0x000fe200078e00ff */
[----:B------:R-:W-:Y:S01]  /*58c0*/  @!P0 PRMT R32, R41, 0x5410, R32 ;  /* 0x0000541029208816 */ /* 0x000fe20000000020 */
[----:B--2---:R-:W-:Y:S01]  /*58d0*/  @!P0 IMAD.U32 R44, R72, 0x10000, RZ ;  /* 0x00010000482c8824 */ /* 0x004fe200078e00ff */
[C---:B------:R-:W-:Y:S01]  /*58e0*/  @!P0 SHF.L.U32 R51, R73.reuse, 0x10, RZ ;  /* 0x0000001049338819 */ /* 0x040fe200000006ff */
[----:B------:R-:W-:Y:S01]  /*58f0*/  @!P0 FMUL.FTZ R177, R42, R49 ;  /* 0x000000312ab18220 */ /* 0x000fe20000410000 */
[----:B------:R-:W-:Y:S01]  /*5900*/  @!P0 LOP3.LUT R53, R73, 0xffff0000, RZ, 0xc0, !PT ;  /* 0xffff000049358812 */ /* 0x000fe200078ec0ff */
[----:B------:R-:W-:Y:S01]  /*5910*/  @!P0 IMAD.U32 R41, R32, 0x10000, RZ ;  /* 0x0001000020298824 */ /* 0x000fe200078e00ff */
[C---:B------:R-:W-:Y:S01]  /*5920*/  @!P0 LOP3.LUT R54, R74.reuse, 0xffff0000, RZ, 0xc0, !PT ;  /* 0xffff00004a368812 */ /* 0x040fe200078ec0ff */
[----:B------:R-:W-:Y:S01]  /*5930*/  @!P0 IMAD.U32 R55, R74, 0x10000, RZ ;  /* 0x000100004a378824 */ /* 0x000fe200078e00ff */
[----:B------:R-:W-:Y:S01]  /*5940*/  @!P0 LOP3.LUT R60, R75, 0xffff0000, RZ, 0xc0, !PT ;  /* 0xffff00004b3c8812 */ /* 0x000fe200078ec0ff */
[-C--:B------:R-:W-:Y:S01]  /*5950*/  @!P0 FMUL.FTZ R2, R42, R41.reuse ;  /* 0x000000292a028220 */ /* 0x080fe20000410000 */
[----:B------:R-:W-:Y:S01]  /*5960*/  @!P0 LOP3.LUT R32, R32, 0xffff0000, RZ, 0xc0, !PT ;  /* 0xffff000020208812 */ /* 0x000fe200078ec0ff */
[----:B------:R-:W-:Y:S01]  /*5970*/  @!P0 FFMA.FTZ R177, R44, R41, -R177 ;  /* 0x000000292cb18223 */ /* 0x000fe200000108b1 */
[----:B------:R-:W-:Y:S01]  /*5980*/  @!P0 LOP3.LUT R41, R21, 0xffff0000, RZ, 0xc0, !PT ;  /* 0xffff000015298812 */ /* 0x000fe200078ec0ff */
[----:B------:R-:W-:Y:S01]  /*5990*/  @!P0 FFMA.FTZ R2, R49, R44, R2 ;  /* 0x0000002c31028223 */ /* 0x000fe20000010002 */
[----:B------:R-:W-:Y:S01]  /*59a0*/  @!P0 LOP3.LUT R49, R72, 0xffff0000, RZ, 0xc0, !PT ;  /* 0xffff000048318812 */ /* 0x000fe200078ec0ff */
[----:B------:R-:W-:Y:S01]  /*59b0*/  @!P0 IMAD.U32 R57, R75, 0x10000, RZ ;  /* 0x000100004b398824 */ /* 0x000fe200078e00ff */
[----:B------:R-:W-:Y:S01]  /*59c0*/  @!P0 PRMT R33, R33, 0x5410, R34 ;  /* 0x0000541021218816 */ /* 0x000fe20000000022 */
[----:B------:R-:W-:Y:S01]  /*59d0*/  @!P0 IMAD.U32 R34, R40, 0x10000, RZ ;  /* 0x0001000028228824 */ /* 0x000fe200078e00ff */
[----:B------:R-:W-:Y:S01]  /*59e0*/  @!P0 LOP3.LUT R44, R50, 0xffff0000, RZ, 0xc0, !PT ;  /* 0xffff0000322c8812 */ /* 0x000fe200078ec0ff */
[----:B------:R-:W-:Y:S02]  /*59f0*/  @!P0 FMUL.FTZ R183, R41, R48 ;  /* 0x0000003029b78220 */ /* 0x000fe40000410000 */
[-C--:B------:R-:W-:Y:S01]  /*5a00*/  @!P0 FMUL.FTZ R4, R43, R34.reuse ;  /* 0x000000222b048220 */ /* 0x080fe20000410000 */
[----:B------:R-:W-:Y:S01]  /*5a10*/  @!P0 LOP3.LUT R43, R20, 0xffff0000, RZ, 0xc0, !PT ;  /* 0xffff0000142b8812 */ /* 0x000fe200078ec0ff */
[----:B------:R-:W-:Y:S01]  /*5a20*/  @!P0 FFMA.FTZ R182, R51, R34, -R182 ;  /* 0x0000002233b68223 */ /* 0x000fe200000108b6 */
[----:B------:R-:W-:Y:S01]  /*5a30*/  @!P0 LOP3.LUT R34, R40, 0xffff0000, RZ, 0xc0, !PT ;  /* 0xffff000028228812 */ /* 0x000fe200078ec0ff */
[C---:B------:R-:W-:Y:S01]  /*5a40*/  @!P0 IMAD.U32 R50, R52.reuse, 0x10000, RZ ;  /* 0x0001000034328824 */ /* 0x040fe200078e00ff */
[----:B------:R-:W-:Y:S01]  /*5a50*/  @!P0 LOP3.LUT R52, R52, 0xffff0000, RZ, 0xc0, !PT ;  /* 0xffff000034348812 */ /* 0x000fe200078ec0ff */
[----:B------:R-:W-:Y:S02]  /*5a60*/  @!P0 FMUL.FTZ R184, R43, R44 ;  /* 0x0000002c2bb88220 */ /* 0x000fe40000410000 */
[-C--:B------:R-:W-:Y:S02]  /*5a70*/  @!P0 FMUL.FTZ R5, R41, R34.reuse ;  /* 0x0000002229058220 */ /* 0x080fe40000410000 */
        /* <DEDUP_REMOVED lines=15> */
[-C--:B------:R-:W-:Y:S01]  /*5b70*/  @!P0 FMUL.FTZ R6, R41, R32.reuse ;  /* 0x0000002029068220 */ /* 0x080fe20000410000 */
        /* <DEDUP_REMOVED lines=32> */
.L_x_1846:
[----:B------:R-:W-:Y:S05]  /*5d80*/  BSYNC B0 ;  /* 0x0000000000007941 */ /* 0x000fea0003800000 */
.L_x_1845:
[----:B------:R-:W-:Y:S01]  /*5d90*/  ISETP.GE.AND P0, PT, R139, c[0x0][0x1d4], PT ;  /* 0x000075008b007a0c */ /* 0x000fe20003f06270 */
[----:B------:R-:W-:Y:S01]  /*5da0*/  @!UPT UIADD3 URZ, URZ, URZ, URZ ;  /* 0x0000003f3f3ff290 */ /* 0x000fe2000fffe03f */
[----:B------:R-:W-:Y:S11]  /*5db0*/  BSSY B0, `(.L_x_1847) ;  /* 0x0000074000007945 */ /* 0x000ff60003800000 */
[----:B------:R-:W-:-:S05]  /*5dc0*/  @P0 BRA `(.L_x_1848) ;  /* 0x0000072000000947 */ /* 0x000fca0003800000 */
[----:B------:R-:W-:Y:S01]  /*5dd0*/  ISETP.GE.AND P2, PT, R120, c[0x0][0x1d4], PT ;  /* 0x0000750078007a0c */ /* 0x000fe20003f46270 */
[--C-:B-1----:R-:W-:Y:S01]  /*5de0*/  IMAD.IADD R74, R111, 0x1, R176.reuse ;  /* 0x000000016f4a7824 */ /* 0x102fe200078e02b0 */
[-C--:B------:R-:W-:Y:S01]  /*5df0*/  IADD3 R73, P1, P0, R158, R175.reuse, R131 ;  /* 0x000000af9e497210 */ /* 0x080fe2000783e083 */
[----:B------:R-:W-:Y:S02]  /*5e00*/  IMAD.IADD R60, R117, 0x1, R176 ;  /* 0x00000001753c7824 */ /* 0x000fe400078e02b0 */
[----:B------:R-:W-:Y:S01]  /*5e10*/  IMAD.SHL.U32 R58, R74, 0x2, RZ ;  /* 0x000000024a3a7824 */ /* 0x000fe200078e00ff */
[CC--:B------:R-:W-:Y:S04]  /*5e20*/  IADD3.X R56, R97.reuse, R174.reuse, R148, P1, P0 ;  /* 0x000000ae61387210 */ /* 0x0c0fe80000fe0494 */
[----:B------:R-:W1:Y:S03]  /*5e30*/  LDS.128 R20, [R58+0xc100] ;  /* 0x00c100003a147984 */ /* 0x000e660000000c00 */
[----:B------:R-:W-:Y:S04]  /*5e40*/  @!P2 IADD3 R50, P1, P0, R158, R175, R120 ;  /* 0x000000af9e32a210 */ /* 0x000fe8000783e078 */
[----:B------:R-:W-:Y:S02]  /*5e50*/  @!P2 IADD3.X R57, R97, R174, R130, P1, P0 ;  /* 0x000000ae6139a210 */ /* 0x000fe40000fe0482 */
[C---:B------:R-:W-:Y:S04]  /*5e60*/  LEA R72, P0, R73.reuse, c[0x0][0x1c8], 0x1 ;  /* 0x0000720049487a11 */ /* 0x040fe800078008ff */
[----:B------:R-:W-:Y:S02]  /*5e70*/  LEA.HI.X R73, R73, c[0x0][0x1cc], R56, 0x1, P0 ;  /* 0x0000730049497a11 */ /* 0x000fe400000f0c38 */
[C---:B------:R-:W-:Y:S04]  /*5e80*/  @!P2 LEA R56, P0, R50.reuse, c[0x0][0x1c8], 0x1 ;  /* 0x000072003238aa11 */ /* 0x040fe800078008ff */
[----:B------:R-:W-:Y:S01]  /*5e90*/  @!P2 LEA.HI.X R57, R50, c[0x0][0x1cc], R57, 0x1, P0 ;  /* 0x000073003239aa11 */ /* 0x000fe200000f0c39 */
[----:B------:R-:W-:Y:S01]  /*5ea0*/  IMAD.SHL.U32 R50, R60, 0x2, RZ ;  /* 0x000000023c327824 */ /* 0x000fe200078e00ff */
[----:B------:R-:W-:Y:S04]  /*5eb0*/  ISETP.GE.AND P0, PT, R139, c[0x0][0x27c], PT ;  /* 0x00009f008b007a0c */ /* 0x000fe80003f06270 */
[----:B------:R-:W2:Y:S09]  /*5ec0*/  LDS.128 R52, [R50+0xc100] ;  /* 0x00c1000032347984 */ /* 0x000eb20000000c00 */
[--C-:B------:R-:W-:Y:S02]  /*5ed0*/  @!P0 SHF.R.U64 R26, R26, 0x10, R27.reuse ;  /* 0x000000101a1a8819 */ /* 0x100fe4000000121b */
[----:B------:R-:W-:Y:S02]  /*5ee0*/  @!P0 SHF.R.U32.HI R27, RZ, 0x10, R27 ;  /* 0x00000010ff1b8819 */ /* 0x000fe4000001161b */
[----:B------:R-:W-:Y:S02]  /*5ef0*/  @!P0 SHF.R.U32.HI R32, RZ, 0x10, R69 ;  /* 0x00000010ff208819 */ /* 0x000fe40000011645 */
[----:B------:R-:W-:Y:S01]  /*5f00*/  @!P0 PRMT R39, R39, 0x5410, R26 ;  /* 0x0000541027278816 */ /* 0x000fe2000000001a */
[----:B-1----:R-:W-:Y:S01]  /*5f10*/  @!P0 IMAD.U32 R26, R20, 0x10000, RZ ;  /* 0x00010000141a8824 */ /* 0x002fe200078e00ff */
[----:B------:R-:W-:Y:S02]  /*5f20*/  @!P0 SHF.R.U64 R35, R70, 0x10, R71 ;  /* 0x0000001046238819 */ /* 0x000fe40000001247 */
[----:B------:R-:W-:Y:S02]  /*5f30*/  @!P0 PRMT R38, R38, 0x5410, R27 ;  /* 0x0000541026268816 */ /* 0x000fe4000000001b */
[----:B------:R-:W-:Y:S02]  /*5f40*/  @!P0 LOP3.LUT R27, R20, 0xffff0000, RZ, 0xc0, !PT ;  /* 0xffff0000141b8812 */ /* 0x000fe400078ec0ff */
[----:B------:R-:W-:Y:S02]  /*5f50*/  @!P0 PRMT R79, R79, 0x5410, R32 ;  /* 0x000054104f4f8816 */ /* 0x000fe40000000020 */
[----:B------:R-:W-:Y:S02]  /*5f60*/  @!P0 PRMT R78, R78, 0x5410, R35 ;  /* 0x000054104e4e8816 */ /* 0x000fe40000000023 */
[----:B------:R-:W-:Y:S02]  /*5f70*/  @!P0 LOP3.LUT R40, R79, 0xffff0000, RZ, 0xc0, !PT ;  /* 0xffff00004f288812 */ /* 0x000fe400078ec0ff */
[C---:B------:R-:W-:Y:S01]  /*5f80*/  @!P0 LOP3.LUT R44, R78.reuse, 0xffff0000, RZ, 0xc0, !PT ;  /* 0xffff00004e2c8812 */ /* 0x040fe200078ec0ff */
[----:B------:R-:W-:Y:S01]  /*5f90*/  @!P0 IMAD.U32 R43, R78, 0x10000, RZ ;  /* 0x000100004e2b8824 */ /* 0x000fe200078e00ff */
[----:B------:R-:W-:Y:S02]  /*5fa0*/  @!P0 SHF.R.U64 R24, R24, 0x10, R25 ;  /* 0x0000001018188819 */ /* 0x000fe40000001219 */
[----:B------:R-:W-:Y:S02]  /*5fb0*/  @!P0 SHF.R.U64 R33, R68, 0x10, R69 ;  /* 0x0000001044218819 */ /* 0x000fe40000001245 */
[----:B------:R-:W-:Y:S02]  /*5fc0*/  @!P0 PRMT R37, R37, 0x5410, R24 ;  /* 0x0000541025258816 */ /* 0x000fe40000000018 */
[----:B------:R-:W-:Y:S02]  /*5fd0*/  @!P0 SHF.R.U32.HI R25, RZ, 0x10, R25 ;  /* 0x00000010ff198819 */ /* 0x000fe40000011619 */
[----:B------:R-:W-:Y:S01]  /*5fe0*/  @!P0 LOP3.LUT R24, R37, 0xffff0000, RZ, 0xc0, !PT ;  /* 0xffff000025188812 */ /* 0x000fe200078ec0ff */
[C---:B--2---:R-:W-:Y:S01]  /*5ff0*/  @!P0 IMAD.U32 R32, R52.reuse, 0x10000, RZ ;  /* 0x0001000034208824 */ /* 0x044fe200078e00ff */
[----:B------:R-:W-:Y:S01]  /*6000*/  @!P0 LOP3.LUT R35, R52, 0xffff0000, RZ, 0xc0, !PT ;  /* 0xffff000034238812 */ /* 0x000fe200078ec0ff */
[C---:B------:R-:W-:Y:S01]  /*6010*/  @!P0 IMAD.U32 R42, R54.reuse, 0x10000, RZ ;  /* 0x00010000362a8824 */ /* 0x040fe200078e00ff */
[----:B------:R-:W-:Y:S01]  /*6020*/  @!P0 LOP3.LUT R41, R53, 0xffff0000, RZ, 0xc0, !PT ;  /* 0xffff000035298812 */ /* 0x000fe200078ec0ff */
[----:B------:R-:W-:Y:S01]  /*6030*/  @!P0 FMUL.FTZ R3, R27, R24 ;  /* 0x000000181b038220 */ /* 0x000fe20000410000 */
[----:B------:R-:W-:Y:S01]  /*6040*/  @!P0 LOP3.LUT R45, R54, 0xffff0000, RZ, 0xc0, !PT ;  /* 0xffff0000362d8812 */ /* 0x000fe200078ec0ff */
[C---:B------:R-:W-:Y:S01]  /*6050*/  @!P0 IMAD.U32 R46, R55.reuse, 0x10000, RZ ;  /* 0x00010000372e8824 */ /* 0x040fe200078e00ff */
[----:B------:R-:W-:Y:S02]  /*6060*/  @!P0 LOP3.LUT R51, R55, 0xffff0000, RZ, 0xc0, !PT ;  /* 0xffff000037338812 */ /* 0x000fe400078ec0ff */
[----:B------:R-:W-:Y:S02]  /*6070*/  @!P0 SHF.R.U32.HI R34, RZ, 0x10, R71 ;  /* 0x00000010ff228819 */ /* 0x000fe40000011647 */
[----:B------:R-:W-:Y:S02]  /*6080*/  @!P0 PRMT R80, R80, 0x5410, R33 ;  /* 0x0000541050508816 */ /* 0x000fe40000000021 */
[----:B------:R-:W-:Y:S01]  /*6090*/  @!P0 PRMT R36, R36, 0x5410, R25 ;  /* 0x0000541024248816 */ /* 0x000fe20000000019 */
[----:B------:R-:W-:Y:S01]  /*60a0*/  @!P0 IMAD.U32 R25, R37, 0x10000, RZ ;  /* 0x0001000025198824 */ /* 0x000fe200078e00ff */
[----:B------:R-:W-:Y:S02]  /*60b0*/  @!P0 SHF.L.U32 R33, R80, 0x10, RZ ;  /* 0x0000001050218819 */ /* 0x000fe400000006ff */
[----:B------:R-:W-:Y:S01]  /*60c0*/  @!P0 PRMT R77, R77, 0x5410, R34 ;  /* 0x000054104d4d8816 */ /* 0x000fe20000000022 */
[----:B------:R-:W-:Y:S01]  /*60d0*/  @!P0 FMUL.FTZ R2, R26, R25 ;  /* 0x000000191a028220 */ /* 0x000fe20000410000 */
[----:B------:R-:W-:Y:S01]  /*60e0*/  @!P0 LOP3.LUT R34, R80, 0xffff0000, RZ, 0xc0, !PT ;  /* 0xffff000050228812 */ /* 0x000fe200078ec0ff */
[----:B------:R-:W-:Y:S01]  /*60f0*/  @!P0 FMUL.FTZ R50, R26, R33 ;  /* 0x000000211a328220 */ /* 0x000fe20000410000 */
[----:B------:R-:W-:Y:S01]  /*6100*/  @!P0 SHF.L.U32 R26, R21, 0x10, RZ ;  /* 0x00000010151a8819 */ /* 0x000fe200000006ff */
[----:B------:R-:W-:Y:S01]  /*6110*/  @!P0 FFMA.FTZ R2, R33, R32, R2 ;  /* 0x0000002021028223 */ /* 0x000fe20000010002 */
[----:B------:R-:W-:Y:S01]  /*6120*/  @!P0 LOP3.LUT R48, R77, 0xffff0000, RZ, 0xc0, !PT ;  /* 0xffff00004d308812 */ /* 0x000fe200078ec0ff */
[----:B------:R-:W-:Y:S01]  /*6130*/  @!P0 FMUL.FTZ R75, R27, R34 ;  /* 0x000000221b4b8220 */ /* 0x000fe20000410000 */
[----:B------:R-:W-:Y:S01]  /*6140*/  @!P0 LOP3.LUT R27, R21, 0xffff0000, RZ, 0xc0, !PT ;  /* 0xffff0000151b8812 */ /* 0x000fe200078ec0ff */
[----:B------:R-:W-:Y:S02]  /*6150*/  @!P0 IMAD.U32 R33, R79, 0x10000, RZ ;  /* 0x000100004f218824 */ /* 0x000fe400078e00ff */
[----:B------:R-:W-:Y:S01]  /*6160*/  @!P0 FFMA.FTZ R75, R35, R24, -R75 ;  /* 0x00000018234b8223 */ /* 0x000fe2000001084b */
[----:B------:R-:W-:Y:S01]  /*6170*/  @!P0 LOP3.LUT R24, R36, 0xffff0000, RZ, 0xc0, !PT ;  /* 0xffff000024188812 */ /* 0x000fe200078ec0ff */
[----:B------:R-:W-:Y:S02]  /*6180*/  @!P0 FFMA.FTZ R50, R32, R25, -R50 ;  /* 0x0000001920328223 */ /* 0x000fe40000010832 */
[----:B------:R-:W-:Y:S02]  /*6190*/  @!P0 IMAD.U32 R25, R36, 0x10000, RZ ;  /* 0x0001000024198824 */ /* 0x000fe400078e00ff */
[----:B------:R-:W-:Y:S01]  /*61a0*/  @!P0 FMUL.FTZ R177, R27, R40 ;  /* 0x000000281bb18220 */ /* 0x000fe20000410000 */
[----:B------:R-:W-:Y:S01]  /*61b0*/  @!P0 F2FP.BF16.PACK_AB R50, R75, R50 ;  /* 0x000000324b32823e */ /* 0x000fe200000010ff */
[----:B------:R-:W-:Y:S02]  /*61c0*/  @!P0 IMAD.U32 R32, R53, 0x10000, RZ ;  /* 0x0001000035208824 */ /* 0x000fe400078e00ff */
[C---:B------:R-:W-:Y:S02]  /*61d0*/  @!P0 FMUL.FTZ R58, R26.reuse, R33 ;  /* 0x000000211a3a8220 */ /* 0x040fe40000410000 */
[-C--:B------:R-:W-:Y:S01]  /*61e0*/  @!P0 FMUL.FTZ R4, R26, R25.reuse ;  /* 0x000000191a048220 */ /* 0x080fe20000410000 */
[C---:B------:R-:W-:Y:S01]  /*61f0*/  @!P0 SHF.L.U32 R26, R22.reuse, 0x10, RZ ;  /* 0x00000010161a8819 */ /* 0x040fe200000006ff */
[-C--:B------:R-:W-:Y:S01]  /*6200*/  @!P0 FMUL.FTZ R5, R27, R24.reuse ;  /* 0x000000181b058220 */ /* 0x080fe20000410000 */
[----:B------:R-:W-:Y:S01]  /*6210*/  @!P0 LOP3.LUT R27, R22, 0xffff0000, RZ, 0xc0, !PT ;  /* 0xffff0000161b8812 */ /* 0x000fe200078ec0ff */
[----:B------:R-:W-:Y:S01]  /*6220*/  @!P0 FFMA.FTZ R177, R41, R24, -R177 ;  /* 0x0000001829b18223 */ /* 0x000fe200000108b1 */
[C---:B------:R-:W-:Y:S01]  /*6230*/  @!P0 LOP3.LUT R24, R39.reuse, 0xffff0000, RZ, 0xc0, !PT ;  /* 0xffff000027188812 */ /* 0x040fe200078ec0ff */
[----:B------:R-:W-:Y:S02]  /*6240*/  @!P0 FFMA.FTZ R58, R32, R25, -R58 ;  /* 0x00000019203a8223 */ /* 0x000fe4000001083a */
[----:B------:R-:W-:Y:S02]  /*6250*/  @!P0 IMAD.U32 R25, R39, 0x10000, RZ ;  /* 0x0001000027198824 */ /* 0x000fe400078e00ff */
[C---:B------:R-:W-:Y:S01]  /*6260*/  @!P0 FMUL.FTZ R74, R26.reuse, R43 ;  /* 0x0000002b1a4a8220 */ /* 0x040fe20000410000 */
[----:B------:R-:W-:Y:S01]  /*6270*/  @!P0 F2FP.BF16.PACK_AB R177, R177, R58 ;  /* 0x0000003ab1b1823e */ /* 0x000fe200000010ff */
[C---:B------:R-:W-:Y:S02]  /*6280*/  @!P0 FMUL.FTZ R181, R27.reuse, R44 ;  /* 0x0000002c1bb58220 */ /* 0x040fe40000410000 */
[----:B------:R-:W-:Y:S01]  /*6290*/  @!P0 FMUL.FTZ R6, R26, R25 ;  /* 0x000000191a068220 */ /* 0x000fe20000410000 */
[----:B------:R-:W-:Y:S01]  /*62a0*/  @!P0 MOV R53, R177 ;  /* 0x000000b100358202 */ /* 0x000fe20000000f00 */
[-C--:B------:R-:W-:Y:S01]  /*62b0*/  @!P0 FMUL.FTZ R7, R27, R24.reuse ;  /* 0x000000181b078220 */ /* 0x080fe20000410000 */
[----:B------:R-:W-:Y:S01]  /*62c0*/  @!P0 SHF.L.U32 R26, R23, 0x10, RZ ;  /* 0x00000010171a8819 */ /* 0x000fe200000006ff */
[----:B------:R-:W-:Y:S01]  /*62d0*/  @!P0 IMAD.U32 R49, R77, 0x10000, RZ ;  /* 0x000100004d318824 */ /* 0x000fe200078e00ff */
[----:B------:R-:W-:Y:S01]  /*62e0*/  @!P0 LOP3.LUT R27, R23, 0xffff0000, RZ, 0xc0, !PT ;  /* 0xffff0000171b8812 */ /* 0x000fe200078ec0ff */
[----:B------:R-:W-:Y:S01]  /*62f0*/  @!P0 FFMA.FTZ R181, R45, R24, -R181 ;  /* 0x000000182db58223 */ /* 0x000fe200000108b5 */
[----:B------:R-:W-:Y:S01]  /*6300*/  @!P0 LOP3.LUT R24, R38, 0xffff0000, RZ, 0xc0, !PT ;  /* 0xffff000026188812 */ /* 0x000fe200078ec0ff */
[----:B------:R-:W-:Y:S02]  /*6310*/  @!P0 FFMA.FTZ R74, R42, R25, -R74 ;  /* 0x000000192a4a8223 */ /* 0x000fe4000001084a */
[----:B------:R-:W-:Y:S02]  /*6320*/  @!P0 IMAD.U32 R25, R38, 0x10000, RZ ;  /* 0x0001000026198824 */ /* 0x000fe400078e00ff */
[----:B------:R-:W-:Y:S01]  /*6330*/  @!P0 FMUL.FTZ R60, R26, R49 ;  /* 0x000000311a3c8220 */ /* 0x000fe20000410000 */
[----:B------:R-:W-:Y:S01]  /*6340*/  @!P0 F2FP.BF16.PACK_AB R74, R181, R74 ;  /* 0x0000004ab54a823e */ /* 0x000fe200000010ff */
[----:B------:R-:W-:Y:S02]  /*6350*/  @!P0 FMUL.FTZ R179, R27, R48 ;  /* 0x000000301bb38220 */ /* 0x000fe40000410000 */
[----:B------:R-:W-:Y:S02]  /*6360*/  @!P0 FFMA.FTZ R3, R34, R35, R3 ;  /* 0x0000002322038223 */ /* 0x000fe40000010003 */
[----:B------:R-:W-:Y:S02]  /*6370*/  @!P0 FFMA.FTZ R4, R33, R32, R4 ;  /* 0x0000002021048223 */ /* 0x000fe40000010004 */
[----:B------:R-:W-:Y:S01]  /*6380*/  @!P0 FFMA.FTZ R60, R46, R25, -R60 ;  /* 0x000000192e3c8223 */ /* 0x000fe2000001083c */
[----:B------:R-:W-:Y:S01]  /*6390*/  @!P0 F2FP.BF16.PACK_AB R58, R3, R2 ;  /* 0x00000002033a823e */ /* 0x000fe200000010ff */
[----:B------:R-:W-:Y:S02]  /*63a0*/  @!P0 FFMA.FTZ R179, R51, R24, -R179 ;  /* 0x0000001833b38223 */ /* 0x000fe400000108b3 */
[----:B------:R-:W-:Y:S02]  /*63b0*/  @!P0 FFMA.FTZ R5, R40, R41, R5 ;  /* 0x0000002928058223 */ /* 0x000fe40000010005 */
[----:B------:R-:W-:Y:S01]  /*63c0*/  @!P0 FMUL.FTZ R8, R26, R25 ;  /* 0x000000191a088220 */ /* 0x000fe20000410000 */
[----:B------:R-:W-:Y:S01]  /*63d0*/  @!P0 F2FP.BF16.PACK_AB R179, R179, R60 ;  /* 0x0000003cb3b3823e */ /* 0x000fe200000010ff */
        /* <DEDUP_REMOVED lines=17> */
.L_x_1848:
[----:B------:R-:W-:Y:S05]  /*64f0*/  BSYNC B0 ;  /* 0x0000000000007941 */ /* 0x000fea0003800000 */
.L_x_1847:
[----:B------:R-:W-:Y:S11]  /*6500*/  ISETP.GE.AND P0, PT, R138, c[0x0][0x1d4], PT ;  /* 0x000075008a007a0c */ /* 0x000ff60003f06270 */
[----:B------:R-:W-:Y:S02]  /*6510*/  @!UPT UIADD3 URZ, URZ, URZ, URZ ;  /* 0x0000003f3f3ff290 */ /* 0x000fe4000fffe03f */
[----:B------:R-:W-:-:S05]  /*6520*/  @P0 BRA `(.L_x_1832) ;  /* 0x0000092000000947 */ /* 0x000fca0003800000 */
[----:B------:R-:W-:Y:S04]  /*6530*/  IADD3 R46, P1, P0, R158, R175, R129 ;  /* 0x000000af9e2e7210 */ /* 0x000fe8000783e081 */
[----:B------:R-:W-:Y:S02]  /*6540*/  IADD3.X R45, R97, R174, R134, P1, P0 ;  /* 0x000000ae612d7210 */ /* 0x000fe40000fe0486 */
[C---:B------:R-:W-:Y:S04]  /*6550*/  LEA R44, P0, R46.reuse, c[0x0][0x1c8], 0x1 ;  /* 0x000072002e2c7a11 */ /* 0x040fe800078008ff */
[----:B------:R-:W-:Y:S01]  /*6560*/  LEA.HI.X R45, R46, c[0x0][0x1cc], R45, 0x1, P0 ;  /* 0x000073002e2d7a11 */ /* 0x000fe200000f0c2d */
[--C-:B------:R-:W-:Y:S01]  /*6570*/  IMAD.IADD R46, R109, 0x1, R176.reuse ;  /* 0x000000016d2e7824 */ /* 0x100fe200078e02b0 */
[----:B------:R-:W-:Y:S01]  /*6580*/  ISETP.GE.AND P0, PT, R138, c[0x0][0x27c], PT ;  /* 0x00009f008a007a0c */ /* 0x000fe20003f06270 */
[----:B------:R-:W-:Y:S02]  /*6590*/  IMAD.IADD R176, R115, 0x1, R176 ;  /* 0x0000000173b07824 */ /* 0x000fe400078e02b0 */
[----:B-1----:R-:W-:Y:S03]  /*65a0*/  IMAD.SHL.U32 R52, R46, 0x2, RZ ;  /* 0x000000022e347824 */ /* 0x002fe600078e00ff */
[----:B------:R-:W-:Y:S02]  /*65b0*/  SHF.L.U32 R42, R176, 0x1, RZ ;  /* 0x00000001b02a7819 */ /* 0x000fe400000006ff */
[----:B------:R-:W1:Y:S05]  /*65c0*/  LDS.128 R20, [R52+0xc100] ;  /* 0x00c1000034147984 */ /* 0x000e6a0000000c00 */
[----:B------:R-:W-:Y:S02]  /*65d0*/  @!P0 SHF.R.U32.HI R24, RZ, 0x10, R65 ;  /* 0x00000010ff188819 */ /* 0x000fe40000011641 */
[----:B------:R-:W-:Y:S01]  /*65e0*/  @!P0 SHF.R.U32.HI R33, RZ, 0x10, R67 ;  /* 0x00000010ff218819 */ /* 0x000fe20000011643 */
[----:B------:R2:W3:Y:S01]  /*65f0*/  LDS.128 R48, [R42+0xc100] ;  /* 0x00c100002a307984 */ /* 0x0004e20000000c00 */
[----:B------:R-:W-:Y:S02]  /*6600*/  @!P0 PRMT R63, R63, 0x5410, R24 ;  /* 0x000054103f3f8816 */ /* 0x000fe40000000018 */
[----:B------:R-:W-:Y:S02]  /*6610*/  @!P0 PRMT R62, R62, 0x5410, R33 ;  /* 0x000054103e3e8816 */ /* 0x000fe40000000021 */
[----:B------:R-:W-:Y:S02]  /*6620*/  @!P0 SHF.R.U64 R16, R16, 0x10, R17 ;  /* 0x0000001010108819 */ /* 0x000fe40000001211 */
[----:B------:R-:W-:Y:S01]  /*6630*/  @!P0 SHF.R.U64 R27, R64, 0x10, R65 ;  /* 0x00000010401b8819 */ /* 0x000fe20000001241 */
[----:B------:R-:W-:Y:S01]  /*6640*/  @!P0 IMAD.U32 R41, R62, 0x10000, RZ ;  /* 0x000100003e298824 */ /* 0x000fe200078e00ff */
[----:B------:R-:W-:Y:S02]  /*6650*/  @!P0 PRMT R29, R29, 0x5410, R16 ;  /* 0x000054101d1d8816 */ /* 0x000fe40000000010 */
[----:B------:R-:W-:Y:S02]  /*6660*/  @!P0 SHF.R.U32.HI R17, RZ, 0x10, R17 ;  /* 0x00000010ff118819 */ /* 0x000fe40000011611 */
[C---:B------:R-:W-:Y:S02]  /*6670*/  @!P0 LOP3.LUT R16, R29.reuse, 0xffff0000, RZ, 0xc0, !PT ;  /* 0xffff00001d108812 */ /* 0x040fe400078ec0ff */
[----:B------:R-:W-:Y:S02]  /*6680*/  @!P0 PRMT R76, R76, 0x5410, R27 ;  /* 0x000054104c4c8816 */ /* 0x000fe4000000001b */
[----:B------:R-:W-:Y:S01]  /*6690*/  @!P0 PRMT R28, R28, 0x5410, R17 ;  /* 0x000054101c1c8816 */ /* 0x000fe20000000011 */
[----:B------:R-:W-:Y:S01]  /*66a0*/  @!P0 IMAD.U32 R17, R29, 0x10000, RZ ;  /* 0x000100001d118824 */ /* 0x000fe200078e00ff */
[----:B------:R-:W-:Y:S01]  /*66b0*/  @!P0 LOP3.LUT R32, R63, 0xffff0000, RZ, 0xc0, !PT ;  /* 0xffff00003f208812 */ /* 0x000fe200078ec0ff */
[----:B------:R-:W-:Y:S01]  /*66c0*/  @!P0 IMAD.U32 R27, R76, 0x10000, RZ ;  /* 0x000100004c1b8824 */ /* 0x000fe200078e00ff */
[----:B------:R-:W-:Y:S02]  /*66d0*/  @!P0 LOP3.LUT R40, R62, 0xffff0000, RZ, 0xc0, !PT ;  /* 0xffff00003e288812 */ /* 0x000fe400078ec0ff */
[----:B------:R-:W-:Y:S02]  /*66e0*/  @!P0 SHF.R.U64 R18, R18, 0x10, R19 ;  /* 0x0000001012128819 */ /* 0x000fe40000001213 */
[----:B------:R-:W-:Y:S02]  /*66f0*/  @!P0 SHF.R.U64 R26, R66, 0x10, R67 ;  /* 0x00000010421a8819 */ /* 0x000fe40000001243 */
[----:B------:R-:W-:Y:S02]  /*6700*/  @!P0 PRMT R31, R31, 0x5410, R18 ;  /* 0x000054101f1f8816 */ /* 0x000fe40000000012 */
[----:B------:R-:W-:Y:S02]  /*6710*/  @!P0 SHF.R.U32.HI R25, RZ, 0x10, R19 ;  /* 0x00000010ff198819 */ /* 0x000fe40000011613 */
[----:B------:R-:W-:Y:S01]  /*6720*/  @!P0 PRMT R61, R61, 0x5410, R26 ;  /* 0x000054103d3d8816 */ /* 0x000fe2000000001a */
[----:B-1----:R-:W-:Y:S01]  /*6730*/  @!P0 IMAD.U32 R18, R20, 0x10000, RZ ;  /* 0x0001000014128824 */ /* 0x002fe200078e00ff */
[----:B------:R-:W-:Y:S02]  /*6740*/  @!P0 LOP3.LUT R26, R76, 0xffff0000, RZ, 0xc0, !PT ;  /* 0xffff00004c1a8812 */ /* 0x000fe400078ec0ff */
[----:B------:R-:W-:Y:S01]  /*6750*/  @!P0 LOP3.LUT R19, R20, 0xffff0000, RZ, 0xc0, !PT ;  /* 0xffff000014138812 */ /* 0x000fe200078ec0ff */
[----:B------:R-:W-:Y:S01]  /*6760*/  @!P0 FMUL.FTZ R2, R18, R17 ;  /* 0x0000001112028220 */ /* 0x000fe20000410000 */
[----:B------:R-:W-:Y:S01]  /*6770*/  @!P0 PRMT R30, R30, 0x5410, R25 ;  /* 0x000054101e1e8816 */ /* 0x000fe20000000019 */
[----:B--2---:R-:W-:Y:S01]  /*6780*/  @!P0 FMUL.FTZ R42, R18, R27 ;  /* 0x0000001b122a8220 */ /* 0x004fe20000410000 */
[----:B------:R-:W-:Y:S01]  /*6790*/  @!P0 LOP3.LUT R36, R61, 0xffff0000, RZ, 0xc0, !PT ;  /* 0xffff00003d248812 */ /* 0x000fe200078ec0ff */
[C---:B------:R-:W-:Y:S01]  /*67a0*/  @!P0 FMUL.FTZ R53, R19.reuse, R26 ;  /* 0x0000001a13358220 */ /* 0x040fe20000410000 */
[C---:B---3--:R-:W-:Y:S01]  /*67b0*/  @!P0 SHF.L.U32 R24, R48.reuse, 0x10, RZ ;  /* 0x0000001030188819 */ /* 0x048fe200000006ff */
[----:B------:R-:W-:Y:S01]  /*67c0*/  @!P0 FMUL.FTZ R3, R19, R16 ;  /* 0x0000001013038220 */ /* 0x000fe20000410000 */
[----:B------:R-:W-:Y:S01]  /*67d0*/  @!P0 LOP3.LUT R33, R48, 0xffff0000, RZ, 0xc0, !PT ;  /* 0xffff000030218812 */ /* 0x000fe200078ec0ff */
[----:B------:R-:W-:Y:S01]  /*67e0*/  @!P0 IMAD.U32 R18, R21, 0x10000, RZ ;  /* 0x0001000015128824 */ /* 0x000fe200078e00ff */
[----:B------:R-:W-:Y:S01]  /*67f0*/  @!P0 LOP3.LUT R35, R49, 0xffff0000, RZ, 0xc0, !PT ;  /* 0xffff000031238812 */ /* 0x000fe200078ec0ff */
[----:B------:R-:W-:Y:S01]  /*6800*/  @!P0 FFMA.FTZ R2, R27, R24, R2 ;  /* 0x000000181b028223 */ /* 0x000fe20000010002 */
[----:B------:R-:W-:Y:S01]  /*6810*/  @!P0 LOP3.LUT R43, R51, 0xffff0000, RZ, 0xc0, !PT ;  /* 0xffff0000332b8812 */ /* 0x000fe200078ec0ff */
[----:B------:R-:W-:Y:S01]  /*6820*/  @!P0 IMAD.U32 R27, R63, 0x10000, RZ ;  /* 0x000100003f1b8824 */ /* 0x000fe200078e00ff */
[----:B------:R-:W-:Y:S01]  /*6830*/  @!P0 LOP3.LUT R39, R50, 0xffff0000, RZ, 0xc0, !PT ;  /* 0xffff000032278812 */ /* 0x000fe200078ec0ff */
[----:B------:R-:W-:Y:S01]  /*6840*/  @!P0 FFMA.FTZ R42, R24, R17, -R42 ;  /* 0x00000011182a8223 */ /* 0x000fe2000001082a */
[----:B------:R-:W-:Y:S01]  /*6850*/  @!P0 SHF.L.U32 R24, R49, 0x10, RZ ;  /* 0x0000001031188819 */ /* 0x000fe200000006ff */
[----:B------:R-:W-:Y:S01]  /*6860*/  @!P0 FFMA.FTZ R53, R33, R16, -R53 ;  /* 0x0000001021358223 */ /* 0x000fe20000010835 */
[C---:B------:R-:W-:Y:S01]  /*6870*/  @!P0 LOP3.LUT R16, R28.reuse, 0xffff0000, RZ, 0xc0, !PT ;  /* 0xffff00001c108812 */ /* 0x040fe200078ec0ff */
[----:B------:R-:W-:Y:S01]  /*6880*/  @!P0 IMAD.U32 R17, R28, 0x10000, RZ ;  /* 0x000100001c118824 */ /* 0x000fe200078e00ff */
[----:B------:R-:W-:Y:S01]  /*6890*/  @!P0 LOP3.LUT R19, R21, 0xffff0000, RZ, 0xc0, !PT ;  /* 0xffff000015138812 */ /* 0x000fe200078ec0ff */
[C---:B------:R-:W-:Y:S01]  /*68a0*/  @!P0 FMUL.FTZ R46, R18.reuse, R27 ;  /* 0x0000001b122e8220 */ /* 0x040fe20000410000 */
[----:B------:R-:W-:Y:S01]  /*68b0*/  @!P0 F2FP.BF16.PACK_AB R42, R53, R42 ;  /* 0x0000002a352a823e */ /* 0x000fe200000010ff */
[-C--:B------:R-:W-:Y:S02]  /*68c0*/  @!P0 FMUL.FTZ R4, R18, R17.reuse ;  /* 0x0000001112048220 */ /* 0x080fe40000410000 */
[C---:B------:R-:W-:Y:S01]  /*68d0*/  @!P0 FMUL.FTZ R55, R19.reuse, R32 ;  /* 0x0000002013378220 */ /* 0x040fe20000410000 */
[----:B------:R-:W-:Y:S01]  /*68e0*/  @!P0 MOV R48, R42 ;  /* 0x0000002a00308202 */ /* 0x000fe20000000f00 */
[----:B------:R-:W-:Y:S01]  /*68f0*/  @!P0 FFMA.FTZ R46, R24, R17, -R46 ;  /* 0x00000011182e8223 */ /* 0x000fe2000001082e */
[C---:B------:R-:W-:Y:S01]  /*6900*/  @!P0 SHF.L.U32 R17, R30.reuse, 0x10, RZ ;  /* 0x000000101e118819 */ /* 0x040fe200000006ff */
[-C--:B------:R-:W-:Y:S01]  /*6910*/  @!P0 FMUL.FTZ R5, R19, R16.reuse ;  /* 0x0000001013058220 */ /* 0x080fe20000410000 */
[----:B------:R-:W-:Y:S01]  /*6920*/  @!P0 LOP3.LUT R19, R23, 0xffff0000, RZ, 0xc0, !PT ;  /* 0xffff000017138812 */ /* 0x000fe200078ec0ff */
[----:B------:R-:W-:Y:S01]  /*6930*/  @!P0 FFMA.FTZ R55, R35, R16, -R55 ;  /* 0x0000001023378223 */ /* 0x000fe20000010837 */
[----:B------:R-:W-:Y:S01]  /*6940*/  @!P0 LOP3.LUT R16, R30, 0xffff0000, RZ, 0xc0, !PT ;  /* 0xffff00001e108812 */ /* 0x000fe200078ec0ff */
[----:B------:R-:W-:Y:S02]  /*6950*/  @!P0 IMAD.U32 R18, R23, 0x10000, RZ ;  /* 0x0001000017128824 */ /* 0x000fe400078e00ff */
[----:B------:R-:W-:Y:S01]  /*6960*/  @!P0 FMUL.FTZ R57, R19, R40 ;  /* 0x0000002813398220 */ /* 0x000fe20000410000 */
[----:B------:R-:W-:Y:S01]  /*6970*/  @!P0 F2FP.BF16.PACK_AB R55, R55, R46 ;  /* 0x0000002e3737823e */ /* 0x000fe200000010ff */
[C---:B------:R-:W-:Y:S02]  /*6980*/  @!P0 FMUL.FTZ R52, R18.reuse, R41 ;  /* 0x0000002912348220 */ /* 0x040fe40000410000 */
[-C--:B------:R-:W-:Y:S01]  /*6990*/  @!P0 FMUL.FTZ R8, R18, R17.reuse ;  /* 0x0000001112088220 */ /* 0x080fe20000410000 */
[C---:B------:R-:W-:Y:S01]  /*69a0*/  @!P0 SHF.L.U32 R18, R22.reuse, 0x10, RZ ;  /* 0x0000001016128819 */ /* 0x040fe200000006ff */
[-C--:B------:R-:W-:Y:S01]  /*69b0*/  @!P0 FMUL.FTZ R9, R19, R16.reuse ;  /* 0x0000001013098220 */ /* 0x080fe20000410000 */
[----:B------:R-:W-:Y:S01]  /*69c0*/  @!P0 LOP3.LUT R19, R22, 0xffff0000, RZ, 0xc0, !PT ;  /* 0xffff000016138812 */ /* 0x000fe200078ec0ff */
[----:B------:R-:W-:Y:S02]  /*69d0*/  @!P0 IMAD.U32 R38, R51, 0x10000, RZ ;  /* 0x0001000033268824 */ /* 0x000fe400078e00ff */
[----:B------:R-:W-:Y:S02]  /*69e0*/  @!P0 IMAD.U32 R37, R61, 0x10000, RZ ;  /* 0x000100003d258824 */ /* 0x000fe400078e00ff */
[----:B------:R-:W-:Y:S01]  /*69f0*/  @!P0 FFMA.FTZ R57, R43, R16, -R57 ;  /* 0x000000102b398223 */ /* 0x000fe20000010839 */
[C---:B------:R-:W-:Y:S01]  /*6a00*/  @!P0 LOP3.LUT R16, R31.reuse, 0xffff0000, RZ, 0xc0, !PT ;  /* 0xffff00001f108812 */ /* 0x040fe200078ec0ff */
[----:B------:R-:W-:Y:S02]  /*6a10*/  @!P0 FFMA.FTZ R52, R38, R17, -R52 ;  /* 0x0000001126348223 */ /* 0x000fe40000010834 */
[----:B------:R-:W-:Y:S02]  /*6a20*/  @!P0 IMAD.U32 R17, R31, 0x10000, RZ ;  /* 0x000100001f118824 */ /* 0x000fe400078e00ff */
[----:B------:R-:W-:Y:S01]  /*6a30*/  @!P0 IMAD.U32 R34, R50, 0x10000, RZ ;  /* 0x0001000032228824 */ /* 0x000fe200078e00ff */
[----:B------:R-:W-:Y:S01]  /*6a40*/  @!P0 F2FP.BF16.PACK_AB R52, R57, R52 ;  /* 0x000000343934823e */ /* 0x000fe200000010ff */
[----:B------:R-:W-:Y:S02]  /*6a50*/  @!P0 FMUL.FTZ R54, R18, R37 ;  /* 0x0000002512368220 */ /* 0x000fe40000410000 */
[----:B------:R-:W-:Y:S01]  /*6a60*/  @!P0 FMUL.FTZ R69, R19, R36 ;  /* 0x0000002413458220 */ /* 0x000fe20000410000 */
[----:B------:R-:W-:Y:S01]  /*6a70*/  @!P0 MOV R51, R52 ;  /* 0x0000003400338202 */ /* 0x000fe20000000f00 */
        /* <DEDUP_REMOVED lines=9> */
[----:B------:R-:W-:Y:S02]  /*6b10*/  @!P0 FFMA.FTZ R6, R37, R34, R6 ;  /* 0x0000002225068223 */ /* 0x000fe40000010006 */
[----:B------:R-:W-:Y:S01]  /*6b20*/  @!P0 FFMA.FTZ R7, R36, R39, R7 ;  /* 0x0000002724078223 */ /* 0x000fe20000010007 */
[----:B------:R-:W-:Y:S01]  /*6b30*/  @!P0 F2FP.BF16.PACK_AB R53, R5, R4 ;  /* 0x000000040535823e */ /* 0x000fe200000010ff */
        /* <DEDUP_REMOVED lines=20> */
.L_x_1828:
        /* <DEDUP_REMOVED lines=29> */
.L_x_1832:
[----:B------:R-:W-:Y:S05]  /*6e50*/  BSYNC B1 ;  /* 0x0000000000017941 */ /* 0x000fea0003800000 */
.L_x_1827:
[C---:B------:R-:W-:Y:S01]  /*6e60*/  ISETP.GT.AND P0, PT, R15.reuse, R14, PT ;  /* 0x0000000e0f00720c */ /* 0x040fe20003f04270 */
[----:B------:R-:W-:Y:S01]  /*6e70*/  @!UPT UIADD3 URZ, URZ, URZ, URZ ;  /* 0x0000003f3f3ff290 */ /* 0x000fe2000fffe03f */
[----:B------:R-:W-:Y:S11]  /*6e80*/  BSSY B0, `(.L_x_1849) ;  /* 0x0000040000007945 */ /* 0x000ff60003800000 */
[----:B-1----:R-:W-:Y:S01]  /*6e90*/  @P0 IADD3 R6, R15, -0x1, RZ ;  /* 0xffffffff0f060810 */ /* 0x002fe20007ffe0ff */
[----:B------:R-:W-:Y:S02]  /*6ea0*/  @P0 IMAD.MOV.U32 R8, RZ, RZ, R156 ;  /* 0x000000ffff080224 */ /* 0x000fe400078e009c */
[----:B------:R-:W-:Y:S01]  /*6eb0*/  @P0 IMAD.MOV.U32 R9, RZ, RZ, R95 ;  /* 0x000000ffff090224 */ /* 0x000fe200078e005f */
[----:B--2---:R-:W-:Y:S01]  /*6ec0*/  @P0 SHF.R.S32.HI R3, RZ, 0x1f, R6 ;  /* 0x0000001fff030819 */ /* 0x004fe20000011406 */
[----:B------:R-:W-:Y:S02]  /*6ed0*/  @P0 IMAD R4, R99, R6, RZ ;  /* 0x0000000663040224 */ /* 0x000fe400078e02ff */
        /* <DEDUP_REMOVED lines=12> */
[----:B------:R-:W-:Y:S02]  /*6fa0*/  @P0 LEA.HI.X R5, R108, R9, R107, 0x1, P1 ;  /* 0x000000096c050211 */ /* 0x000fe400008f0c6b */
[----:B------:R-:W-:Y:S01]  /*6fb0*/  ISETP.GE.AND P1, PT, R59, 0x1, PT ;  /* 0x000000013b00780c */ /* 0x000fe20003f26270 */
[----:B------:R1:W-:Y:S03]  /*6fc0*/  @P0 LDGSTS.E.BYPASS.LTC128B.128 [R2+0x2000], [R8.64+0x80], !P4 ;  /* 0x0200008008020fae */ /* 0x0003e6000e101d48 */
[----:B------:R-:W-:Y:S01]  /*6fd0*/  SEL R59, R3, RZ, !P1 ;  /* 0x000000ff033b7207 */ /* 0x000fe20004800000 */
[----:B------:R1:W-:Y:S04]  /*6fe0*/  @P0 LDGSTS.E.BYPASS.LTC128B.128 [R2+0x4000], [R8.64+0x100], !P3 ;  /* 0x0400010008020fae */ /* 0x0003e8000d901d48 */
        /* <DEDUP_REMOVED lines=8> */
[C---:B-1----:R-:W-:Y:S01]  /*7070*/  LEA R4, P0, R15.reuse, R160, 0x6 ;  /* 0x000000a00f047211 */ /* 0x042fe200078030ff */
[----:B------:R-:W-:Y:S03]  /*7080*/  IMAD.MOV.U32 R126, RZ, RZ, R152 ;  /* 0x000000ffff7e7224 */ /* 0x000fe600078e0098 */
[----:B------:R-:W-:Y:S01]  /*7090*/  LEA.HI.X.SX32 R5, R15, R161, 0x6, P0 ;  /* 0x000000a10f057211 */ /* 0x000fe200000f36ff */
        /* <DEDUP_REMOVED lines=30> */
.L_x_1850:
[----:B-1----:R-:W-:Y:S05]  /*7280*/  BSYNC B0 ;  /* 0x0000000000007941 */ /* 0x002fea0003800000 */
.L_x_1849:
[----:B------:R-:W-:Y:S02]  /*7290*/  ISETP.GE.AND P0, PT, R47, 0x1, PT ;  /* 0x000000012f00780c */ /* 0x000fe40003f06270 */
[----:B------:R-:W-:Y:S02]  /*72a0*/  IADD3 R3, R15, -0x2, RZ ;  /* 0xfffffffe0f037810 */ /* 0x000fe40007ffe0ff */
[----:B------:R-:W-:Y:S04]  /*72b0*/  IADD3 R4, R47, 0x1, RZ ;  /* 0x000000012f047810 */ /* 0x000fe80007ffe0ff */
[----:B------:R-:W-:Y:S02]  /*72c0*/  SEL R47, R4, RZ, !P0 ;  /* 0x000000ff042f7207 */ /* 0x000fe40004000000 */
        /* <DEDUP_REMOVED lines=9> */
[----:B------:R-:W-:Y:S02]  /*7360*/  @P0 IMAD R2, R59, 0x6000, R11 ;  /* 0x000060003b020824 */ /* 0x000fe400078e020b */
        /* <DEDUP_REMOVED lines=13> */
[C---:B------:R-:W-:Y:S02]  /*7440*/  ISETP.GT.AND P0, PT, R15.reuse, R14, PT ;  /* 0x0000000e0f00720c */ /* 0x040fe40003f04270 */
[----:B------:R-:W-:Y:S01]  /*7450*/  IADD3 R15, R15, -0x1, RZ ;  /* 0xffffffff0f0f7810 */ /* 0x000fe20007ffe0ff */
[----:B------:R-:W0:Y:S10]  /*7460*/  LDGDEPBAR ;  /* 0x00000000000079af */ /* 0x000e340000000000 */
[----:B------:R-:W-:-:S05]  /*7470*/  @P0 BRA `(.L_x_1851) ;  /* 0xffffbdd000000947 */ /* 0x000fca000383ffff */
[----:B------:R-:W-:Y:S01]  /*7480*/  WARPSYNC 0xffffffff ;  /* 0xffffffff00007948 */ /* 0x000fe20003800000 */
[----:B------:R-:W-:Y:S06]  /*7490*/  BAR.SYNC.DEFER_BLOCKING 0x0 ;  /* 0x0000000000007b1d */ /* 0x000fec0000010000 */
.L_x_1826:
[----:B------:R-:W-:Y:S01]  /*74a0*/  ISETP.NE.AND P3, PT, R220, 0x1, PT ;  /* 0x00000001dc00780c */ /* 0x000fe20003f65270 */
[----:B------:R-:W-:Y:S01]  /*74b0*/  IMAD.IADD R85, R85, 0x1, R86 ;  /* 0x0000000155557824 */ /* 0x000fe200078e0256 */
[----:B-1----:R-:W-:-:S02]  /*74c0*/  IADD3 R2, R224, 0x7f, RZ ;  /* 0x0000007fe0027810 */ /* 0x002fc40007ffe0ff */
        /* <DEDUP_REMOVED lines=10> */
[----:B------:R-:W-:Y:S02]  /*7570*/  IMAD.MOV.U32 R0, RZ, RZ, 0x1 ;  /* 0x00000001ff007424 */ /* 0x000fe400078e00ff */
[----:B------:R-:W-:-:S03]  /*7580*/  IMAD.MOV R2, RZ, RZ, -R2 ;  /* 0x000000ffff027224 */ /* 0x000fc600078e0a02 */
[----:B------:R-:W-:-:S13]  /*7590*/  ISETP.NE.AND P0, PT, R0, c[0x0][0x32c], PT ;  /* 0x0000cb0000007a0c */ /* 0x000fda0003f05270 */
[----:B------:R-:W-:-:S05]  /*75a0*/  @P0 IMAD.HI.U32 R0, R2, c[0x0][0x330], RZ ;  /* 0x0000cc0002000a27 */ /* 0x000fca00078e00ff */
[----:B------:R-:W-:-:S04]  /*75b0*/  @P0 SHF.R.U32.HI R2, RZ, c[0x0][0x334], R0 ;  /* 0x0000cd00ff020a19 */ /* 0x000fc80000011600 */
[----:B------:R-:W-:Y:S01]  /*75c0*/  LOP3.LUT R0, RZ, R2, RZ, 0x33, !PT ;  /* 0x00000002ff007212 */ /* 0x000fe200078e33ff */
[----:B------:R-:W-:Y:S05]  /*75d0*/  BRA `(.L_x_1855) ;  /* 0x0000004000007947 */ /* 0x000fea0003800000 */
.L_x_1854:
[----:B------:R-:W-:-:S04]  /*75e0*/  MOV R2, 0x1 ;  /* 0x0000000100027802 */ /* 0x000fc80000000f00 */
[----:B------:R-:W-:-:S13]  /*75f0*/  ISETP.NE.AND P0, PT, R2, c[0x0][0x32c], PT ;  /* 0x0000cb0002007a0c */ /* 0x000fda0003f05270 */
[----:B------:R-:W-:-:S05]  /*7600*/  @P0 IMAD.HI.U32 R2, R0, c[0x0][0x330], RZ ;  /* 0x0000cc0000020a27 */ /* 0x000fca00078e00ff */
[----:B------:R-:W-:Y:S02]  /*7610*/  @P0 SHF.R.U32.HI R0, RZ, c[0x0][0x334], R2 ;  /* 0x0000cd00ff000a19 */ /* 0x000fe40000011602 */
.L_x_1855:
[----:B------:R-:W-:Y:S05]  /*7620*/  BSYNC B0 ;  /* 0x0000000000007941 */ /* 0x000fea0003800000 */
.L_x_1853:
[----:B------:R-:W-:-:S05]  /*7630*/  MOV R3, c[0x0][0x32c] ;  /* 0x0000cb0000037a02 */ /* 0x000fca0000000f00 */
[----:B------:R-:W-:-:S05]  /*7640*/  IMAD R3, R0, R3, c[0x0][0x32c] ;  /* 0x0000cb0000037624 */ /* 0x000fca00078e0203 */
[----:B------:R-:W-:-:S04]  /*7650*/  IMNMX R4, R4, R3, PT ;  /* 0x0000000304047217 */ /* 0x000fc80003800200 */
.L_x_1852:
        /* <DEDUP_REMOVED lines=21> */
.L_x_1858:
[----:B------:R-:W-:-:S04]  /*77b0*/  MOV R2, c[0x0][0x32c] ;  /* 0x0000cb0000027a02 */ /* 0x000fc80000000f00 */
[----:B------:R-:W-:-:S13]  /*77c0*/  ISETP.NE.AND P0, PT, R2, 0x1, PT ;  /* 0x000000010200780c */ /* 0x000fda0003f05270 */
[----:B------:R-:W-:-:S05]  /*77d0*/  @P0 IMAD.HI.U32 R2, R87, c[0x0][0x330], RZ ;  /* 0x0000cc0057020a27 */ /* 0x000fca00078e00ff */
[----:B------:R-:W-:Y:S02]  /*77e0*/  @P0 SHF.R.U32.HI R87, RZ, c[0x0][0x334], R2 ;  /* 0x0000cd00ff570a19 */ /* 0x000fe40000011602 */
.L_x_1859:
[----:B------:R-:W-:Y:S05]  /*77f0*/  BSYNC B0 ;  /* 0x0000000000007941 */ /* 0x000fea0003800000 */
.L_x_1857:
[----:B------:R-:W-:-:S05]  /*7800*/  IMAD R87, R87, c[0x0][0x32c], RZ ;  /* 0x0000cb0057577a24 */ /* 0x000fca00078e02ff */
[----:B------:R-:W-:-:S04]  /*7810*/  IMNMX R0, R0, R87, !PT ;  /* 0x0000005700007217 */ /* 0x000fc80007800200 */
.L_x_1856:
[----:B------:R-:W-:Y:S01]  /*7820*/  SHF.R.S32.HI R3, RZ, 0x1f, R0 ;  /* 0x0000001fff037819 */ /* 0x000fe20000011400 */
[----:B------:R-:W-:Y:S03]  /*7830*/  BSSY B0, `(.L_x_1860) ;  /* 0x0000022000007945 */ /* 0x000fe60003800000 */
[----:B------:R-:W-:Y:S01]  /*7840*/  LEA.HI R3, R3, R0, RZ, 0x6 ;  /* 0x0000000003037211 */ /* 0x000fe200078f30ff */
[----:B------:R-:W-:-:S03]  /*7850*/  IMAD.MOV.U32 R0, RZ, RZ, RZ ;  /* 0x000000ffff007224 */ /* 0x000fc600078e00ff */
[----:B------:R-:W-:-:S04]  /*7860*/  SHF.R.S32.HI R231, RZ, 0x6, R3 ;  /* 0x00000006ffe77819 */ /* 0x000fc80000011403 */
[----:B------:R-:W-:-:S04]  /*7870*/  IMNMX R231, RZ, R231, !PT ;  /* 0x000000e7ffe77217 */ /* 0x000fc80007800200 */
[----:B------:R-:W-:-:S13]  /*7880*/  ISETP.GT.AND P0, PT, R8, R231, PT ;  /* 0x000000e70800720c */ /* 0x000fda0003f04270 */
[----:B------:R-:W-:Y:S05]  /*7890*/  @!P0 BRA `(.L_x_1861) ;  /* 0x000001b000008947 */ /* 0x000fea0003800000 */
[-C--:B------:R-:W-:Y:S02]  /*78a0*/  IABS R4, R91.reuse ;  /* 0x0000005b00047213 */ /* 0x080fe40000000000 */
[----:B------:R-:W-:Y:S02]  /*78b0*/  IADD3 R6, R91, -0x1, R8 ;  /* 0xffffffff5b067810 */ /* 0x000fe40007ffe008 */
[----:B------:R-:W1:Y:S01]  /*78c0*/  I2F.RP R5, R4 ;  /* 0x0000000400057306 */ /* 0x000e620000209400 */
[----:B------:R-:W-:Y:S02]  /*78d0*/  IABS R0, R91 ;  /* 0x0000005b00007213 */ /* 0x000fe40000000000 */
[----:B------:R-:W-:-:S03]  /*78e0*/  IMAD.IADD R6, R6, 0x1, -R231 ;  /* 0x0000000106067824 */ /* 0x000fc600078e0ae7 */
[----:B------:R-:W-:Y:S02]  /*78f0*/  IMAD.MOV R0, RZ, RZ, -R0 ;  /* 0x000000ffff007224 */ /* 0x000fe400078e0a00 */
[----:B------:R-:W-:Y:S02]  /*7900*/  IABS R2, R6 ;  /* 0x0000000600027213 */ /* 0x000fe40000000000 */
        /* <DEDUP_REMOVED lines=20> */
.L_x_1861:
[----:B------:R-:W-:Y:S05]  /*7a50*/  BSYNC B0 ;  /* 0x0000000000007941 */ /* 0x000fea0003800000 */
.L_x_1860:
[----:B------:R-:W-:Y:S01]  /*7a60*/  IMAD R231, R225, R0, R231 ;  /* 0x00000000e1e77224 */ /* 0x000fe200078e02e7 */
[----:B------:R-:W-:Y:S01]  /*7a70*/  MOV R16, RZ ;  /* 0x000000ff00107202 */ /* 0x000fe20000000f00 */
[----:B------:R-:W-:Y:S01]  /*7a80*/  IMAD.MOV.U32 R9, RZ, RZ, RZ ;  /* 0x000000ffff097224 */ /* 0x000fe200078e00ff */
[----:B------:R-:W-:Y:S01]  /*7a90*/  CS2R R102, SRZ ;  /* 0x0000000000667805 */ /* 0x000fe2000001ff00 */
[--C-:B------:R-:W-:Y:S01]  /*7aa0*/  IMAD.IADD R3, R231, 0x1, R0.reuse ;  /* 0x00000001e7037824 */ /* 0x100fe200078e0200 */
[----:B------:R-:W-:Y:S01]  /*7ab0*/  PRMT R0, RZ, 0x7610, R0 ;  /* 0x00007610ff007816 */ /* 0x000fe20000000000 */
        /* <DEDUP_REMOVED lines=57> */
[----:B------:R-:W-:Y:S02]  /*7e50*/  LEA.HI R24, R92, R211, RZ, 0x3 ;  /* 0x000000d35c187211 */ /* 0x000fe400078f18ff */
[----:B------:R-:W-:Y:S01]  /*7e60*/  SHF.R.S32.HI R6, RZ, 0x1f, R85 ;  /* 0x0000001fff067819 */ /* 0x000fe20000011455 */
[----:B------:R-:W-:Y:S01]  /*7e70*/  IMAD R3, R3, c[0x0][0x178], RZ ;  /* 0x00005e0003037a24 */ /* 0x000fe200078e02ff */
[----:B------:R-:W-:Y:S01]  /*7e80*/  SHF.R.S32.HI R7, RZ, 0x3, R24 ;  /* 0x00000003ff077819 */ /* 0x000fe20000011418 */
[----:B------:R-:W-:Y:S01]  /*7e90*/  IMAD.MOV.U32 R22, RZ, RZ, R228 ;  /* 0x000000ffff167224 */ /* 0x000fe200078e00e4 */
[----:B------:R-:W-:Y:S01]  /*7ea0*/  LOP3.LUT R24, R24, 0xfffffff8, RZ, 0xc0, !PT ;  /* 0xfffffff818187812 */ /* 0x000fe200078ec0ff */
[----:B------:R-:W-:Y:S01]  /*7eb0*/  IMAD R3, R84, c[0x0][0x17c], R3 ;  /* 0x00005f0054037a24 */ /* 0x000fe200078e0203 */
[----:B------:R-:W-:-:S02]  /*7ec0*/  IADD3 R85, P0, R7, R85, RZ ;  /* 0x0000005507557210 */ /* 0x000fc40007f1e0ff */
[----:B------:R-:W-:Y:S01]  /*7ed0*/  IADD3 R24, -R24, R211, RZ ;  /* 0x000000d318187210 */ /* 0x000fe20007ffe1ff */
[----:B------:R-:W-:Y:S01]  /*7ee0*/  IMAD.IADD R27, R27, 0x1, R3 ;  /* 0x000000011b1b7824 */ /* 0x000fe200078e0203 */
[----:B------:R-:W-:Y:S02]  /*7ef0*/  ISETP.NE.U32.AND P2, PT, RZ, c[0x0][0x348], PT ;  /* 0x0000d200ff007a0c */ /* 0x000fe40003f45070 */
[----:B------:R-:W-:Y:S01]  /*7f00*/  LEA R3, R24, R7, 0x5 ;  /* 0x0000000718037211 */ /* 0x000fe200078e28ff */
[----:B------:R-:W-:Y:S01]  /*7f10*/  IMAD.WIDE.U32 R26, R221, c[0x0][0x1b8], R26 ;  /* 0x00006e00dd1a7a25 */ /* 0x000fe200078e001a */
[----:B------:R-:W-:Y:S02]  /*7f20*/  LEA.HI.X.SX32 R6, R7, R6, 0x1, P0 ;  /* 0x0000000607067211 */ /* 0x000fe400000f0eff */
[----:B------:R-:W-:Y:S01]  /*7f30*/  SHF.R.S32.HI R2, RZ, 0x1f, R207 ;  /* 0x0000001fff027819 */ /* 0x000fe200000114cf */
[----:B------:R-:W-:Y:S01]  /*7f40*/  IMAD.IADD R3, R224, 0x1, R3 ;  /* 0x00000001e0037824 */ /* 0x000fe200078e0203 */
[----:B------:R-:W-:Y:S01]  /*7f50*/  ISETP.NE.AND.EX P2, PT, RZ, c[0x0][0x34c], PT, P2 ;  /* 0x0000d300ff007a0c */ /* 0x000fe20003f45320 */
[----:B------:R-:W-:Y:S01]  /*7f60*/  IMAD R16, R6, c[0x0][0x1e0], RZ ;  /* 0x0000780006107a24 */ /* 0x000fe200078e02ff */
[----:B------:R-:W-:Y:S01]  /*7f70*/  SHF.R.S32.HI R23, RZ, 0x1f, R228 ;  /* 0x0000001fff177819 */ /* 0x000fe200000114e4 */
[----:B------:R-:W-:Y:S01]  /*7f80*/  @P3 IMAD.HI.U32 R14, R3, c[0x0][0x2c8], RZ ;  /* 0x0000b200030e3a27 */ /* 0x000fe200078e00ff */
[----:B-1----:R-:W-:-:S02]  /*7f90*/  SEL R5, R2, RZ, !P2 ;  /* 0x000000ff02057207 */ /* 0x002fc40005000000 */
[----:B------:R-:W-:Y:S01]  /*7fa0*/  SEL R4, R207, RZ, !P2 ;  /* 0x000000ffcf047207 */ /* 0x000fe20005000000 */
[----:B------:R-:W-:Y:S01]  /*7fb0*/  IMAD R6, R6, c[0x0][0x208], RZ ;  /* 0x0000820006067a24 */ /* 0x000fe200078e02ff */
[----:B------:R-:W-:Y:S01]  /*7fc0*/  MOV R15, R3 ;  /* 0x00000003000f7202 */ /* 0x000fe20000000f00 */
[----:B------:R-:W-:Y:S01]  /*7fd0*/  IMAD R9, R85, c[0x0][0x1e4], R16 ;  /* 0x0000790055097a24 */ /* 0x000fe200078e0210 */
[----:B------:R-:W-:Y:S01]  /*7fe0*/  @P3 SHF.R.U32.HI R15, RZ, c[0x0][0x2cc], R14 ;  /* 0x0000b300ff0f3a19 */ /* 0x000fe2000001160e */
[----:B------:R-:W-:Y:S01]  /*7ff0*/  IMAD R5, R5, c[0x0][0x1c0], RZ ;  /* 0x0000700005057a24 */ /* 0x000fe200078e02ff */
[----:B------:R-:W-:Y:S01]  /*8000*/  ISETP.NE.U32.AND P0, PT, RZ, c[0x0][0x350], PT ;  /* 0x0000d400ff007a0c */ /* 0x000fe20003f05070 */
[----:B------:R-:W-:Y:S01]  /*8010*/  IMAD R17, R221, c[0x0][0x1bc], R27 ;  /* 0x00006f00dd117a24 */ /* 0x000fe200078e021b */
[----:B------:R-:W-:Y:S01]  /*8020*/  ISETP.GE.AND P5, PT, R82, c[0x0][0x1d4], PT ;  /* 0x0000750052007a0c */ /* 0x000fe20003fa6270 */
[----:B------:R-:W-:Y:S01]  /*8030*/  IMAD.MOV.U32 R16, RZ, RZ, R26 ;  /* 0x000000ffff107224 */ /* 0x000fe200078e001a */
[----:B------:R-:W-:Y:S01]  /*8040*/  ISETP.NE.AND.EX P0, PT, RZ, c[0x0][0x354], PT, P0 ;  /* 0x0000d500ff007a0c */ /* 0x000fe20003f05300 */
[----:B------:R-:W-:Y:S01]  /*8050*/  IMAD.WIDE.U32 R18, R85, c[0x0][0x208], R22 ;  /* 0x0000820055127a25 */ /* 0x000fe200078e0016 */
[----:B------:R-:W-:-:S02]  /*8060*/  ISETP.GE.AND P4, PT, R228, c[0x0][0x198], PT ;  /* 0x00006600e4007a0c */ /* 0x000fc40003f86270 */
[----:B------:R-:W-:Y:S01]  /*8070*/  ISETP.GE.AND P3, PT, R212, c[0x0][0x198], PT ;  /* 0x00006600d4007a0c */ /* 0x000fe20003f66270 */
[----:B------:R-:W-:Y:S01]  /*8080*/  IMAD R6, R85, c[0x0][0x20c], R6 ;  /* 0x0000830055067a24 */ /* 0x000fe200078e0206 */
[----:B------:R-:W-:Y:S01]  /*8090*/  ISETP.GE.AND P2, PT, R82, c[0x0][0x198], PT ;  /* 0x0000660052007a0c */ /* 0x000fe20003f46270 */
[C---:B------:R-:W-:Y:S02]  /*80a0*/  IMAD R5, R4.reuse, c[0x0][0x1c4], R5 ;  /* 0x0000710004057a24 */ /* 0x040fe400078e0205 */
[----:B------:R-:W-:Y:S01]  /*80b0*/  IMAD.WIDE.U32 R16, R4, c[0x0][0x1c0], R16 ;  /* 0x0000700004107a25 */ /* 0x000fe200078e0010 */
[----:B------:R-:W-:-:S03]  /*80c0*/  SHF.R.S32.HI R4, RZ, 0x1f, R15 ;  /* 0x0000001fff047819 */ /* 0x000fc6000001140f */
[----:B------:R-:W-:Y:S01]  /*80d0*/  IMAD.IADD R19, R19, 0x1, R6 ;  /* 0x0000000113137824 */ /* 0x000fe200078e0206 */
[----:B------:R-:W-:Y:S01]  /*80e0*/  IADD3 R17, R17, R5, RZ ;  /* 0x0000000511117210 */ /* 0x000fe20007ffe0ff */
[----:B------:R-:W-:Y:S02]  /*80f0*/  IMAD.MOV R6, RZ, RZ, -R15 ;  /* 0x000000ffff067224 */ /* 0x000fe400078e0a0f */
[----:B------:R-:W-:Y:S02]  /*8100*/  IMAD R4, R4, c[0x0][0x1b0], RZ ;  /* 0x00006c0004047a24 */ /* 0x000fe400078e02ff */
[----:B------:R-:W-:Y:S02]  /*8110*/  IMAD R3, R6, c[0x0][0x2c4], R3 ;  /* 0x0000b10006037a24 */ /* 0x000fe400078e0203 */
[----:B------:R-:W-:-:S03]  /*8120*/  IMAD.WIDE.U32 R20, R85, c[0x0][0x1e0], R22 ;  /* 0x0000780055147a25 */ /* 0x000fc600078e0016 */
[----:B------:R-:W-:Y:S01]  /*8130*/  SHF.R.S32.HI R6, RZ, 0x1f, R3 ;  /* 0x0000001fff067819 */ /* 0x000fe20000011403 */
[----:B------:R-:W-:Y:S01]  /*8140*/  IMAD R4, R15, c[0x0][0x1b4], R4 ;  /* 0x00006d000f047a24 */ /* 0x000fe200078e0204 */
[----:B------:R-:W-:Y:S01]  /*8150*/  IADD3 R21, R21, R9, RZ ;  /* 0x0000000915157210 */ /* 0x000fe20007ffe0ff */
[----:B------:R-:W-:-:S04]  /*8160*/  IMAD.WIDE.U32 R16, R15, c[0x0][0x1b0], R16 ;  /* 0x00006c000f107a25 */ /* 0x000fc800078e0010 */
[----:B------:R-:W-:Y:S01]  /*8170*/  IMAD R6, R6, c[0x0][0x1a8], RZ ;  /* 0x00006a0006067a24 */ /* 0x000fe200078e02ff */
[----:B------:R-:W-:Y:S01]  /*8180*/  IADD3 R17, R17, R4, RZ ;  /* 0x0000000411117210 */ /* 0x000fe20007ffe0ff */
[----:B------:R-:W-:-:S04]  /*8190*/  IMAD.WIDE.U32 R236, R221, c[0x0][0x1e8], R20 ;  /* 0x00007a00ddec7a25 */ /* 0x000fc800078e0014 */
[----:B------:R-:W-:-:S04]  /*81a0*/  IMAD.WIDE.U32 R18, R221, c[0x0][0x210], R18 ;  /* 0x00008400dd127a25 */ /* 0x000fc800078e0012 */
[C---:B------:R-:W-:Y:S02]  /*81b0*/  IMAD R6, R3.reuse, c[0x0][0x1ac], R6 ;  /* 0x00006b0003067a24 */ /* 0x040fe400078e0206 */
[----:B------:R-:W-:-:S04]  /*81c0*/  IMAD.WIDE.U32 R16, R3, c[0x0][0x1a8], R16 ;  /* 0x00006a0003107a25 */ /* 0x000fc800078e0010 */
[----:B------:R-:W-:Y:S01]  /*81d0*/  IMAD R237, R221, c[0x0][0x1ec], R237 ;  /* 0x00007b00dded7a24 */ /* 0x000fe200078e02ed */
[----:B------:R-:W-:Y:S01]  /*81e0*/  IADD3 R6, R17, R6, RZ ;  /* 0x0000000611067210 */ /* 0x000fe20007ffe0ff */
[----:B------:R-:W-:Y:S02]  /*81f0*/  IMAD R5, R221, c[0x0][0x214], R19 ;  /* 0x00008500dd057a24 */ /* 0x000fe400078e0213 */
[----:B------:R-:W-:Y:S01]  /*8200*/  IMAD.MOV.U32 R4, RZ, RZ, R18 ;  /* 0x000000ffff047224 */ /* 0x000fe200078e0012 */
[----:B--2---:R-:W-:Y:S02]  /*8210*/  @P1 SHF.R.S32.HI R233, RZ, 0x1f, R0 ;  /* 0x0000001fffe91819 */ /* 0x004fe40000011400 */
[----:B------:R-:W-:Y:S01]  /*8220*/  @!P1 MOV R233, R2 ;  /* 0x0000000200e99202 */ /* 0x000fe20000000f00 */
[----:B------:R-:W-:Y:S01]  /*8230*/  IMAD.IADD R2, R7, 0x1, R224 ;  /* 0x0000000107027824 */ /* 0x000fe200078e02e0 */
[----:B------:R-:W-:Y:S01]  /*8240*/  @P1 MOV R232, R0 ;  /* 0x0000000000e81202 */ /* 0x000fe20000000f00 */
[----:B------:R-:W-:Y:S01]  /*8250*/  @!P1 IMAD.MOV.U32 R232, RZ, RZ, R207 ;  /* 0x000000ffffe89224 */ /* 0x000fe200078e00cf */
[----:B------:R-:W-:-:S04]  /*8260*/  SEL R227, R233, RZ, !P0 ;  /* 0x000000ffe9e37207 */ /* 0x000fc80004000000 */
[----:B------:R-:W-:Y:S01]  /*8270*/  SEL R232, R232, RZ, !P0 ;  /* 0x000000ffe8e87207 */ /* 0x000fe20004000000 */
[C---:B------:R-:W-:Y:S01]  /*8280*/  IMAD R3, R227.reuse, c[0x0][0x1f0], RZ ;  /* 0x00007c00e3037a24 */ /* 0x040fe200078e02ff */
[----:B------:R-:W-:Y:S01]  /*8290*/  LEA R14, P0, R16, c[0x0][0x160], 0x1 ;  /* 0x00005800100e7a11 */ /* 0x000fe200078008ff */
[----:B------:R-:W-:Y:S02]  /*82a0*/  IMAD R227, R227, c[0x0][0x218], RZ ;  /* 0x00008600e3e37a24 */ /* 0x000fe400078e02ff */
[----:B------:R-:W-:Y:S01]  /*82b0*/  IMAD R3, R232, c[0x0][0x1f4], R3 ;  /* 0x00007d00e8037a24 */ /* 0x000fe200078e0203 */
[----:B------:R-:W-:Y:S01]  /*82c0*/  LEA.HI.X R6, R16, c[0x0][0x164], R6, 0x1, P0 ;  /* 0x0000590010067a11 */ /* 0x000fe200000f0c06 */
[C---:B------:R-:W-:Y:S02]  /*82d0*/  IMAD R227, R232.reuse, c[0x0][0x21c], R227 ;  /* 0x00008700e8e37a24 */ /* 0x040fe400078e02e3 */
[----:B------:R-:W-:-:S04]  /*82e0*/  IMAD.WIDE.U32 R236, R232, c[0x0][0x1f0], R236 ;  /* 0x00007c00e8ec7a25 */ /* 0x000fc800078e00ec */
[----:B------:R-:W-:Y:S01]  /*82f0*/  IMAD.WIDE.U32 R232, R232, c[0x0][0x218], R4 ;  /* 0x00008600e8e87a25 */ /* 0x000fe200078e0004 */
[----:B------:R-:W-:Y:S02]  /*8300*/  IADD3 R4, R8, -0x1, RZ ;  /* 0xffffffff08047810 */ /* 0x000fe40007ffe0ff */
[----:B------:R-:W-:Y:S02]  /*8310*/  IADD3 R230, R237, R3, RZ ;  /* 0x00000003ede67210 */ /* 0x000fe40007ffe0ff */
[----:B------:R-:W-:Y:S01]  /*8320*/  IADD3 R227, R233, R227, RZ ;  /* 0x000000e3e9e37210 */ /* 0x000fe20007ffe0ff */
[----:B------:R-:W-:Y:S05]  /*8330*/  BRA.DIV ~URZ, `(.L_x_1863) ;  /* 0x00018ce27f007947 */ /* 0x000fea000b800000 */
[----:B------:R1:W2:Y:S02]  /*8340*/  SHFL.IDX PT, R21, R6, RZ, 0x181f ;  /* 0x00181fff06157589 */ /* 0x0002a400000e0000 */
.L_x_2030:
[----:B------:R-:W-:Y:S05]  /*8350*/  BRA.DIV ~URZ, `(.L_x_1864) ;  /* 0x00018d327f007947 */ /* 0x000fea000b800000 */
[----:B------:R3:W4:Y:S02]  /*8360*/  SHFL.IDX PT, R9, R14, RZ, 0x181f ;  /* 0x00181fff0e097589 */ /* 0x00072400000e0000 */
.L_x_2031:
[----:B------:R-:W-:Y:S01]  /*8370*/  IMAD R5, R223, c[0x0][0x2c4], RZ ;  /* 0x0000b100df057a24 */ /* 0x000fe200078e02ff */
[----:B------:R-:W-:Y:S01]  /*8380*/  BSSY B0, `(.L_x_1865) ;  /* 0x0000011000007945 */ /* 0x000fe20003800000 */
[----:B------:R-:W-:Y:S02]  /*8390*/  SHF.R.S32.HI R15, RZ, 0x1f, R82 ;  /* 0x0000001fff0f7819 */ /* 0x000fe40000011452 */
[----:B------:R-:W-:-:S02]  /*83a0*/  SHF.R.S32.HI R3, RZ, 0x1f, R212 ;  /* 0x0000001fff037819 */ /* 0x000fc400000114d4 */
        /* <DEDUP_REMOVED lines=14> */
.L_x_1866:
[----:B------:R-:W-:Y:S05]  /*8490*/  BSYNC B0 ;  /* 0x0000000000007941 */ /* 0x000fea0003800000 */
.L_x_1865:
[----:B------:R-:W-:Y:S05]  /*84a0*/  BRA.DIV ~URZ, `(.L_x_1867) ;  /* 0x00018c427f007947 */ /* 0x000fea000b800000 */
[----:B--2---:R2:W1:Y:S04]  /*84b0*/  SHFL.IDX PT, R21, R6, 0x1, 0x181f ;  /* 0x00381f0006157f89 */ /* 0x00446800000e0000 */
[----:B----4-:R2:W4:Y:S02]  /*84c0*/  SHFL.IDX PT, R9, R14, 0x1, 0x181f ;  /* 0x00381f000e097f89 */ /* 0x01052400000e0000 */
.L_x_2032:
[----:B------:R-:W-:Y:S01]  /*84d0*/  IADD3 R0, R2, 0x20, RZ ;  /* 0x0000002002007810 */ /* 0x000fe20007ffe0ff */
[----:B------:R-:W-:Y:S03]  /*84e0*/  BSSY B0, `(.L_x_1868) ;  /* 0x000000f000007945 */ /* 0x000fe60003800000 */
[----:B------:R-:W-:-:S13]  /*84f0*/  ISETP.GE.AND P0, PT, R0, R5, PT ;  /* 0x000000050000720c */ /* 0x000fda0003f06270 */
[----:B------:R-:W-:Y:S05]  /*8500*/  @P0 BRA `(.L_x_1869) ;  /* 0x000000c000000947 */ /* 0x000fea0003800000 */
[----:B----4-:R-:W-:-:S04]  /*8510*/  LEA R18, P0, R228, R9, 0x1 ;  /* 0x00000009e4127211 */ /* 0x010fc800078008ff */
        /* <DEDUP_REMOVED lines=11> */
.L_x_1869:
[----:B------:R-:W-:Y:S05]  /*85d0*/  BSYNC B0 ;  /* 0x0000000000007941 */ /* 0x000fea0003800000 */
.L_x_1868:
[----:B------:R-:W-:Y:S05]  /*85e0*/  BRA.DIV ~URZ, `(.L_x_1870) ;  /* 0x00018bc27f007947 */ /* 0x000fea000b800000 */
[----:B-1----:R1:W2:Y:S02]  /*85f0*/  SHFL.IDX PT, R21, R6, 0x2, 0x181f ;  /* 0x00581f0006157f89 */ /* 0x0022a400000e0000 */
.L_x_2033:
[----:B------:R-:W-:Y:S05]  /*8600*/  BRA.DIV ~URZ, `(.L_x_1871) ;  /* 0x00018c127f007947 */ /* 0x000fea000b800000 */
[----:B----4-:R4:W1:Y:S02]  /*8610*/  SHFL.IDX PT, R9, R14, 0x2, 0x181f ;  /* 0x00581f000e097f89 */ /* 0x01086400000e0000 */
.L_x_2034:
        /* <DEDUP_REMOVED lines=16> */
.L_x_1873:
[----:B------:R-:W-:Y:S05]  /*8720*/  BSYNC B0 ;  /* 0x0000000000007941 */ /* 0x000fea0003800000 */
.L_x_1872:
[----:B------:R-:W-:Y:S05]  /*8730*/  BRA.DIV ~URZ, `(.L_x_1874) ;  /* 0x00018b427f007947 */ /* 0x000fea000b800000 */
[----:B-12---:R1:W2:Y:S04]  /*8740*/  SHFL.IDX PT, R21, R6, 0x3, 0x181f ;  /* 0x00781f0006157f89 */ /* 0x0062a800000e0000 */
[----:B------:R1:W3:Y:S02]  /*8750*/  SHFL.IDX PT, R9, R14, 0x3, 0x181f ;  /* 0x00781f000e097f89 */ /* 0x0002e400000e0000 */
.L_x_2035:
[----:B------:R-:W-:-:S04]  /*8760*/  IADD3 R2, R2, 0x60, RZ ;  /* 0x0000006002027810 */ /* 0x000fc80007ffe0ff */
[----:B------:R-:W-:-:S13]  /*8770*/  ISETP.GE.AND P0, PT, R2, R5, PT ;  /* 0x000000050200720c */ /* 0x000fda0003f06270 */
[----:B---3--:R-:W-:-:S04]  /*8780*/  @!P0 LEA R16, P1, R228, R9, 0x1 ;  /* 0x00000009e4108211 */ /* 0x008fc800078208ff */
[----:B--2---:R-:W-:Y:S02]  /*8790*/  @!P0 LEA.HI.X R17, R228, R21, R23, 0x1, P1 ;  /* 0x00000015e4118211 */ /* 0x004fe400008f0c17 */
[----:B------:R-:W-:-:S03]  /*87a0*/  @!P0 LEA R2, P1, R212, R9, 0x1 ;  /* 0x00000009d4028211 */ /* 0x000fc600078208ff */
[----:B------:R-:W-:Y:S01]  /*87b0*/  @!PT LDS RZ, [RZ] ;  /* 0x00000000fffff984 */ /* 0x000fe20000000800 */
[----:B------:R-:W-:Y:S01]  /*87c0*/  @!PT LDS RZ, [RZ] ;  /* 0x00000000fffff984 */ /* 0x000fe20000000800 */
[----:B------:R-:W-:Y:S01]  /*87d0*/  @!PT LDS RZ, [RZ] ;  /* 0x00000000fffff984 */ /* 0x000fe20000000800 */
[----:B------:R2:W-:Y:S01]  /*87e0*/  @!P0 LDGSTS.E.BYPASS.LTC128B.128 [R140+0x1b100], [R16.64], !P4 ;  /* 0x1b100000108c8fae */ /* 0x0005e2000e101d48 */
[----:B------:R-:W-:Y:S02]  /*87f0*/  @!P0 LEA.HI.X R3, R212, R21, R3, 0x1, P1 ;  /* 0x00000015d4038211 */ /* 0x000fe400008f0c03 */
[----:B-1--4-:R-:W-:-:S03]  /*8800*/  @!P0 LEA R14, P1, R82, R9, 0x1 ;  /* 0x00000009520e8211 */ /* 0x012fc600078208ff */
[----:B------:R2:W-:Y:S01]  /*8810*/  @!P0 LDGSTS.E.BYPASS.LTC128B.128 [R140+0x1f100], [R2.64], !P3 ;  /* 0x1f100000028c8fae */ /* 0x0005e2000d901d48 */
[----:B------:R-:W-:-:S05]  /*8820*/  @!P0 LEA.HI.X R15, R82, R21, R15, 0x1, P1 ;  /* 0x00000015520f8211 */ /* 0x000fca00008f0c0f */
[----:B------:R2:W-:Y:S04]  /*8830*/  @!P0 LDGSTS.E.BYPASS.LTC128B.128 [R140+0x23100], [R14.64], !P2 ;  /* 0x231000000e8c8fae */ /* 0x0005e8000d101d48 */
[----:B------:R-:W0:Y:S01]  /*8840*/  LDGDEPBAR ;  /* 0x00000000000079af */ /* 0x000e220000000000 */
[----:B------:R-:W-:Y:S02]  /*8850*/  WARPSYNC 0xffffffff ;  /* 0xffffffff00007948 */ /* 0x000fe40003800000 */
[C---:B--2---:R-:W-:Y:S01]  /*8860*/  IMAD.SHL.U32 R3, R4.reuse, 0x40, RZ ;  /* 0x0000004004037824 */ /* 0x044fe200078e00ff */
[----:B------:R-:W-:Y:S01]  /*8870*/  SHF.R.S32.HI R0, RZ, 0x1f, R4 ;  /* 0x0000001fff007819 */ /* 0x000fe20000011404 */
[----:B------:R-:W-:Y:S01]  /*8880*/  IMAD.WIDE.U32 R14, R4, c[0x0][0x1e0], RZ ;  /* 0x00007800040e7a25 */ /* 0x000fe200078e00ff */
[----:B------:R-:W-:Y:S02]  /*8890*/  BAR.SYNC.DEFER_BLOCKING 0x0 ;  /* 0x0000000000007b1d */ /* 0x000fe40000010000 */
[----:B------:R-:W-:Y:S01]  /*88a0*/  IADD3 R9, -R3, R226, -R7 ;  /* 0x000000e203097210 */ /* 0x000fe20007ffe907 */
[----:B------:R-:W-:-:S03]  /*88b0*/  IMAD R7, R0, c[0x0][0x1e0], RZ ;  /* 0x0000780000077a24 */ /* 0x000fc600078e02ff */
[C---:B------:R-:W-:Y:S01]  /*88c0*/  ISETP.GE.AND P1, PT, R9.reuse, 0x1, PT ;  /* 0x000000010900780c */ /* 0x040fe20003f26270 */
[----:B------:R-:W-:Y:S01]  /*88d0*/  IMAD R2, R4, c[0x0][0x1e4], R7 ;  /* 0x0000790004027a24 */ /* 0x000fe200078e0207 */
[C---:B------:R-:W-:Y:S01]  /*88e0*/  LEA R7, P2, R14.reuse, R236, 0x6 ;  /* 0x000000ec0e077211 */ /* 0x040fe200078430ff */
[----:B------:R-:W-:Y:S01]  /*88f0*/  ULDC.64 UR4, c[0x0][0x208] ;  /* 0x0000820000047ab9 */ /* 0x000fe20000000a00 */
[----:B------:R-:W-:Y:S01]  /*8900*/  ISETP.GE.AND P0, PT, R9, 0x21, PT ;  /* 0x000000210900780c */ /* 0x000fe20003f06270 */
[----:B------:R-:W-:Y:S01]  /*8910*/  IMAD.IADD R15, R15, 0x1, R2 ;  /* 0x000000010f0f7824 */ /* 0x000fe200078e0202 */
[----:B------:R-:W-:Y:S01]  /*8920*/  USHF.L.U32 UR7, UR4, 0x6, URZ ;  /* 0x0000000604077899 */ /* 0x000fe2000800063f */
[----:B------:R-:W-:Y:S01]  /*8930*/  IMAD.MOV.U32 R2, RZ, RZ, 0x20 ;  /* 0x00000020ff027424 */ /* 0x000fe200078e00ff */
[----:B------:R-:W-:Y:S01]  /*8940*/  UMOV UR6, 0x6 ;  /* 0x0000000600067882 */ /* 0x000fe20000000000 */
[----:B------:R-:W-:Y:S01]  /*8950*/  BSSY B0, `(.L_x_1875) ;  /* 0x000004c000007945 */ /* 0x000fe20003800000 */
[----:B------:R-:W-:Y:S01]  /*8960*/  LEA.HI.X R6, R14, R230, R15, 0x6, P2 ;  /* 0x000000e60e067211 */ /* 0x000fe200010f340f */
[----:B------:R-:W-:Y:S01]  /*8970*/  IMAD.WIDE.U32 R16, R2, c[0x0][0x1e0], RZ ;  /* 0x0000780002107a25 */ /* 0x000fe200078e00ff */
[----:B------:R-:W-:Y:S01]  /*8980*/  USHF.L.U64.HI UR5, UR4, UR6, UR5 ;  /* 0x0000000604057299 */ /* 0x000fe20008010205 */
[----:B------:R-:W-:-:S02]  /*8990*/  @P1 LEA R18, P2, R7, c[0x0][0x1c8], 0x1 ;  /* 0x0000720007121a11 */ /* 0x000fc400078408ff */
[----:B------:R-:W-:Y:S01]  /*89a0*/  @P1 ISETP.GE.AND P3, PT, R228, c[0x0][0x1d4], PT ;  /* 0x00007500e4001a0c */ /* 0x000fe20003f66270 */
[----:B------:R-:W-:Y:S01]  /*89b0*/  IMAD R15, R2, c[0x0][0x1e4], RZ ;  /* 0x00007900020f7a24 */ /* 0x000fe200078e02ff */
[----:B------:R-:W-:Y:S02]  /*89c0*/  @P1 LEA.HI.X R19, R7, c[0x0][0x1cc], R6, 0x1, P2 ;  /* 0x0000730007131a11 */ /* 0x000fe400010f0c06 */
[C---:B------:R-:W-:Y:S02]  /*89d0*/  @P1 ISETP.GE.AND P2, PT, R212.reuse, c[0x0][0x1d4], PT ;  /* 0x00007500d4001a0c */ /* 0x040fe40003f46270 */
[----:B------:R-:W-:-:S07]  /*89e0*/  @P0 ISETP.GE.AND P4, PT, R212, c[0x0][0x1d4], PT ;  /* 0x00007500d4000a0c */ /* 0x000fce0003f86270 */
[----:B------:R-:W-:Y:S01]  /*89f0*/  @!PT LDS RZ, [RZ] ;  /* 0x00000000fffff984 */ /* 0x000fe20000000800 */
[----:B------:R-:W-:Y:S01]  /*8a00*/  @!PT LDS RZ, [RZ] ;  /* 0x00000000fffff984 */ /* 0x000fe20000000800 */
[----:B------:R-:W-:Y:S01]  /*8a10*/  @!PT LDS RZ, [RZ] ;  /* 0x00000000fffff984 */ /* 0x000fe20000000800 */
[----:B------:R1:W-:Y:S01]  /*8a20*/  @P1 LDGSTS.E.BYPASS.LTC128B.128 [R140+0xc100], [R18.64], !P3 ;  /* 0x0c100000128c1fae */ /* 0x0003e2000d901d48 */
[----:B------:R-:W-:-:S03]  /*8a30*/  @P0 IADD3 R7, P3, R7, R16, RZ ;  /* 0x0000001007070210 */ /* 0x000fc60007f7e0ff */
[----:B------:R1:W-:Y:S01]  /*8a40*/  @P1 LDGSTS.E.BYPASS.LTC128B.128 [R140+0xe100], [R18.64+0x80], !P2 ;  /* 0x0e100080128c1fae */ /* 0x0003e2000d101d48 */
[----:B------:R-:W-:Y:S02]  /*8a50*/  @P0 ISETP.GE.AND P2, PT, R228, c[0x0][0x1d4], PT ;  /* 0x00007500e4000a0c */ /* 0x000fe40003f46270 */
[----:B------:R-:W-:Y:S01]  /*8a60*/  @P0 IADD3.X R6, R6, R17, R15, P3, !PT ;  /* 0x0000001106060210 */ /* 0x000fe20001ffe40f */
[----:B------:R-:W-:Y:S01]  /*8a70*/  IMAD R15, R0, c[0x0][0x208], RZ ;  /* 0x00008200000f7a24 */ /* 0x000fe200078e02ff */
[----:B------:R1:W-:Y:S01]  /*8a80*/  @P1 LDGSTS.E.BYPASS.LTC128B.128 [R140+0x10100], [R18.64+0x100], !P5 ;  /* 0x10100100128c1fae */ /* 0x0003e2000e901d48 */
[----:B------:R-:W-:Y:S01]  /*8a90*/  @P0 LEA R14, P1, R7, c[0x0][0x1c8], 0x1 ;  /* 0x00007200070e0a11 */ /* 0x000fe200078208ff */
[----:B------:R-:W-:Y:S01]  /*8aa0*/  IMAD.WIDE.U32 R16, R4, c[0x0][0x208], RZ ;  /* 0x0000820004107a25 */ /* 0x000fe200078e00ff */
[----:B------:R-:W-:-:S03]  /*8ab0*/  ISETP.GE.AND P3, PT, R228, c[0x0][0x1d4], PT ;  /* 0x00007500e4007a0c */ /* 0x000fc60003f66270 */
[----:B------:R-:W-:Y:S01]  /*8ac0*/  IMAD R0, R4, c[0x0][0x20c], R15 ;  /* 0x0000830004007a24 */ /* 0x000fe200078e020f */
[----:B------:R-:W-:Y:S02]  /*8ad0*/  @P0 LEA.HI.X R15, R7, c[0x0][0x1cc], R6, 0x1, P1 ;  /* 0x00007300070f0a11 */ /* 0x000fe400008f0c06 */
[----:B------:R-:W-:Y:S01]  /*8ae0*/  LEA R6, P1, R16, R232, 0x6 ;  /* 0x000000e810067211 */ /* 0x000fe200078230ff */
[----:B------:R-:W-:Y:S02]  /*8af0*/  IMAD.IADD R0, R17, 0x1, R0 ;  /* 0x0000000111007824 */ /* 0x000fe400078e0200 */
[----:B------:R1:W-:Y:S01]  /*8b00*/  @P0 LDGSTS.E.BYPASS.LTC128B.128 [R140+0xd100], [R14.64], !P2 ;  /* 0x0d1000000e8c0fae */ /* 0x0003e2000d101d48 */
[----:B------:R-:W-:Y:S02]  /*8b10*/  ISETP.GE.AND P2, PT, R212, c[0x0][0x1d4], PT ;  /* 0x00007500d4007a0c */ /* 0x000fe40003f46270 */
[----:B------:R-:W-:Y:S01]  /*8b20*/  LEA.HI.X R17, R16, R227, R0, 0x6, P1 ;  /* 0x000000e310117211 */ /* 0x000fe200008f3400 */
[----:B------:R1:W-:Y:S01]  /*8b30*/  @P0 LDGSTS.E.BYPASS.LTC128B.128 [R140+0xf100], [R14.64+0x80], !P4 ;  /* 0x0f1000800e8c0fae */ /* 0x0003e2000e101d48 */
[C---:B------:R-:W-:Y:S01]  /*8b40*/  ISETP.LT.OR P4, PT, R9.reuse, 0x1, P3 ;  /* 0x000000010900780c */ /* 0x040fe20001f81670 */
[----:B------:R-:W-:Y:S01]  /*8b50*/  IMAD.MOV.U32 R0, RZ, RZ, 0x40 ;  /* 0x00000040ff007424 */ /* 0x000fe200078e00ff */
[----:B------:R-:W-:Y:S01]  /*8b60*/  ISETP.LT.OR P1, PT, R9, 0x1, P2 ;  /* 0x000000010900780c */ /* 0x000fe20001721670 */
[----:B------:R1:W-:Y:S01]  /*8b70*/  @P0 LDGSTS.E.BYPASS.LTC128B.128 [R140+0x11100], [R14.64+0x100], !P5 ;  /* 0x111001000e8c0fae */ /* 0x0003e2000e901d48 */
[----:B------:R-:W-:-:S02]  /*8b80*/  LEA R16, P0, R6, c[0x0][0x1f8], 0x1 ;  /* 0x00007e0006107a11 */ /* 0x000fc400078008ff */
[C---:B------:R-:W-:Y:S01]  /*8b90*/  ISETP.LT.OR P3, PT, R9.reuse, 0x21, P3 ;  /* 0x000000210900780c */ /* 0x040fe20001f61670 */
[----:B------:R-:W0:Y:S01]  /*8ba0*/  LDGDEPBAR ;  /* 0x00000000000079af */ /* 0x000e220000000000 */
[----:B------:R-:W-:Y:S02]  /*8bb0*/  LEA.HI.X R17, R6, c[0x0][0x1fc], R17, 0x1, P0 ;  /* 0x00007f0006117a11 */ /* 0x000fe400000f0c11 */
[----:B------:R-:W-:Y:S02]  /*8bc0*/  ISETP.GE.AND P0, PT, R82, c[0x0][0x1d4], PT ;  /* 0x0000750052007a0c */ /* 0x000fe40003f06270 */
[C---:B------:R-:W-:Y:S01]  /*8bd0*/  ISETP.LT.OR P2, PT, R9.reuse, 0x21, P2 ;  /* 0x000000210900780c */ /* 0x040fe20001741670 */
[----:B------:R1:W-:Y:S01]  /*8be0*/  LDGSTS.E.BYPASS.LTC128B.128 [R140+0x100], [R16.64], !P4 ;  /* 0x00100000108c7fae */ /* 0x0003e2000e101d48 */
[----:B------:R-:W-:-:S03]  /*8bf0*/  ISETP.LT.OR P4, PT, R9, 0x1, P0 ;  /* 0x000000010900780c */ /* 0x000fc60000781670 */
[----:B------:R1:W-:Y:S01]  /*8c00*/  LDGSTS.E.BYPASS.LTC128B.128 [R140+0x2100], [R16.64+0x80], !P1 ;  /* 0x02100080108c7fae */ /* 0x0003e2000c901d48 */
[----:B------:R-:W-:Y:S02]  /*8c10*/  ISETP.LT.OR P1, PT, R9, 0x21, P0 ;  /* 0x000000210900780c */ /* 0x000fe40000721670 */
[----:B------:R-:W-:-:S04]  /*8c20*/  IADD3 R6, P0, R16, UR7, RZ ;  /* 0x0000000710067c10 */ /* 0x000fc8000ff1e0ff */
[----:B------:R-:W-:-:S03]  /*8c30*/  IADD3.X R7, R17, UR5, RZ, P0, !PT ;  /* 0x0000000511077c10 */ /* 0x000fc600087fe4ff */
[----:B------:R1:W-:Y:S01]  /*8c40*/  LDGSTS.E.BYPASS.LTC128B.128 [R140+0x4100], [R16.64+0x100], !P4 ;  /* 0x04100100108c7fae */ /* 0x0003e2000e101d48 */
[----:B------:R-:W-:-:S03]  /*8c50*/  ISETP.GT.AND P4, PT, R4, R231, PT ;  /* 0x000000e70400720c */ /* 0x000fc60003f84270 */
[----:B------:R1:W-:Y:S04]  /*8c60*/  LDGSTS.E.BYPASS.LTC128B.128 [R140+0x1100], [R6.64], !P3 ;  /* 0x01100000068c7fae */ /* 0x0003e8000d901d48 */
[----:B------:R1:W-:Y:S04]  /*8c70*/  LDGSTS.E.BYPASS.LTC128B.128 [R140+0x3100], [R6.64+0x80], !P2 ;  /* 0x03100080068c7fae */ /* 0x0003e8000d101d48 */
[----:B------:R1:W-:Y:S04]  /*8c80*/  LDGSTS.E.BYPASS.LTC128B.128 [R140+0x5100], [R6.64+0x100], !P1 ;  /* 0x05100100068c7fae */ /* 0x0003e8000c901d48 */
[----:B------:R-:W0:Y:S01]  /*8c90*/  LDGDEPBAR ;  /* 0x00000000000079af */ /* 0x000e220000000000 */
[----:B------:R-:W-:Y:S05]  /*8ca0*/  @!P4 BRA `(.L_x_1876) ;  /* 0x000001600000c947 */ /* 0x000fea0003800000 */
[----:B-1----:R-:W-:Y:S02]  /*8cb0*/  IADD3 R7, R8, -0x2, RZ ;  /* 0xfffffffe08077810 */ /* 0x002fe40007ffe0ff */
[----:B------:R-:W-:-:S02]  /*8cc0*/  ISETP.GE.AND P1, PT, R228, c[0x0][0x1d4], PT ;  /* 0x00007500e4007a0c */ /* 0x000fc40003f26270 */
[----:B------:R-:W-:Y:S01]  /*8cd0*/  SHF.R.S32.HI R4, RZ, 0x1f, R7 ;  /* 0x0000001fff047819 */ /* 0x000fe20000011407 */
[----:B------:R-:W-:-:S04]  /*8ce0*/  IMAD.WIDE.U32 R14, R7, c[0x0][0x1e0], RZ ;  /* 0x00007800070e7a25 */ /* 0x000fc800078e00ff */
[----:B------:R-:W-:Y:S01]  /*8cf0*/  IMAD R4, R4, c[0x0][0x1e0], RZ ;  /* 0x0000780004047a24 */ /* 0x000fe200078e02ff */
[----:B------:R-:W-:-:S03]  /*8d00*/  LEA R6, P0, R14, R236, 0x6 ;  /* 0x000000ec0e067211 */ /* 0x000fc600078030ff */
[----:B------:R-:W-:Y:S01]  /*8d10*/  IMAD R4, R7, c[0x0][0x1e4], R4 ;  /* 0x0000790007047a24 */ /* 0x000fe200078e0204 */
[----:B------:R-:W-:-:S03]  /*8d20*/  LEA R16, P2, R6, c[0x0][0x1c8], 0x1 ;  /* 0x0000720006107a11 */ /* 0x000fc600078408ff */
[----:B------:R-:W-:Y:S02]  /*8d30*/  IMAD.IADD R7, R15, 0x1, R4 ;  /* 0x000000010f077824 */ /* 0x000fe400078e0204 */
[----:B------:R-:W-:-:S03]  /*8d40*/  IMAD R4, R0, c[0x0][0x1e4], RZ ;  /* 0x0000790000047a24 */ /* 0x000fc600078e02ff */
[----:B------:R-:W-:Y:S01]  /*8d50*/  LEA.HI.X R7, R14, R230, R7, 0x6, P0 ;  /* 0x000000e60e077211 */ /* 0x000fe200000f3407 */
[----:B------:R-:W-:Y:S01]  /*8d60*/  IMAD.WIDE.U32 R14, R0, c[0x0][0x1e0], RZ ;  /* 0x00007800000e7a25 */ /* 0x000fe200078e00ff */
[----:B------:R-:W-:Y:S02]  /*8d70*/  ISETP.GE.AND P0, PT, R212, c[0x0][0x1d4], PT ;  /* 0x00007500d4007a0c */ /* 0x000fe40003f06270 */
[----:B------:R-:W-:Y:S02]  /*8d80*/  LEA.HI.X R17, R6, c[0x0][0x1cc], R7, 0x1, P2 ;  /* 0x0000730006117a11 */ /* 0x000fe400010f0c07 */
        /* <DEDUP_REMOVED lines=8> */
.L_x_1876:
[----:B------:R-:W-:Y:S05]  /*8e10*/  BSYNC B0 ;  /* 0x0000000000007941 */ /* 0x000fea0003800000 */
.L_x_1875:
[----:B------:R-:W-:Y:S01]  /*8e20*/  ISETP.LT.AND P0, PT, RZ, c[0x0][0x27c], PT ;  /* 0x00009f00ff007a0c */ /* 0x000fe20003f01270 */
[----:B------:R-:W0:Y:S01]  /*8e30*/  LDGDEPBAR ;  /* 0x00000000000079af */ /* 0x000e220000000000 */
[----:B------:R-:W-:-:S11]  /*8e40*/  ISETP.NE.AND P6, PT, R220, 0x1, PT ;  /* 0x00000001dc00780c */ /* 0x000fd60003fc5270 */
[----:B------:R-:W-:Y:S05]  /*8e50*/  @P0 BRA `(.L_x_1877) ;  /* 0x0000002000000947 */ /* 0x000fea0003800000 */
[----:B------:R-:W-:-:S04]  /*8e60*/  DEPBAR.LE SB0, 0x3 ;  /* 0x000080c00000791a */ /* 0x000fc80000000000 */
[----:B------:R-:W-:Y:S05]  /*8e70*/  BRA `(.L_x_1878) ;  /* 0x000072d000007947 */ /* 0x000fea0003800000 */
.L_x_1877:
[----:B------:R-:W-:Y:S01]  /*8e80*/  ULDC.U8 UR4, c[0x0][0x298] ;  /* 0x0000a60000047ab9 */ /* 0x000fe20000000000 */
[----:B-----5:R-:W-:Y:S01]  /*8e90*/  SHF.R.S32.HI R4, RZ, 0x1f, R81 ;  /* 0x0000001fff047819 */ /* 0x020fe20000011451 */
[----:B-1----:R-:W-:Y:S01]  /*8ea0*/  IMAD.WIDE.U32 R16, R81, c[0x0][0x280], RZ ;  /* 0x0000a00051107a25 */ /* 0x002fe200078e00ff */
[----:B------:R-:W-:Y:S01]  /*8eb0*/  ISETP.NE.AND P0, PT, RZ, UR4, PT ;  /* 0x00000004ff007c0c */ /* 0x000fe2000bf05270 */
[----:B------:R-:W-:Y:S01]  /*8ec0*/  BSSY B2, `(.L_x_1878) ;  /* 0x0000728000027945 */ /* 0x000fe20003800000 */
[C---:B------:R-:W-:Y:S01]  /*8ed0*/  IADD3 R14, R217.reuse, R224, RZ ;  /* 0x000000e0d90e7210 */ /* 0x040fe20007ffe0ff */
[C---:B------:R-:W-:Y:S01]  /*8ee0*/  IMAD R6, R4.reuse, c[0x0][0x280], RZ ;  /* 0x0000a00004067a24 */ /* 0x040fe200078e02ff */
[----:B------:R-:W-:Y:S01]  /*8ef0*/  IADD3 R9, R217, 0x40, RZ ;  /* 0x00000040d9097810 */ /* 0x000fe20007ffe0ff */
[----:B------:R-:W-:Y:S02]  /*8f00*/  IMAD R4, R4, c[0x0][0x290], RZ ;  /* 0x0000a40004047a24 */ /* 0x000fe400078e02ff */
[C---:B------:R-:W-:Y:S01]  /*8f10*/  IMAD R15, R81.reuse, c[0x0][0x284], R6 ;  /* 0x0000a100510f7a24 */ /* 0x040fe200078e0206 */
[----:B------:R-:W-:Y:S01]  /*8f20*/  LEA R6, R214, R14, 0x6 ;  /* 0x0000000ed6067211 */ /* 0x000fe200078e30ff */
[----:B------:R-:W-:-:S02]  /*8f30*/  IMAD R7, R81, c[0x0][0x294], R4 ;  /* 0x0000a50051077a24 */ /* 0x000fc400078e0204 */
[----:B------:R-:W-:Y:S01]  /*8f40*/  IMAD.WIDE.U32 R18, R81, c[0x0][0x290], RZ ;  /* 0x0000a40051127a25 */ /* 0x000fe200078e00ff */
[----:B------:R-:W-:-:S04]  /*8f50*/  IADD3 R15, R15, R17, RZ ;  /* 0x000000110f0f7210 */ /* 0x000fc80007ffe0ff */
[----:B------:R-:W-:Y:S01]  /*8f60*/  IADD3 R7, R7, R19, RZ ;  /* 0x0000001307077210 */ /* 0x000fe20007ffe0ff */
[----:B------:R-:W-:Y:S05]  /*8f70*/  @!P0 BRA `(.L_x_1879) ;  /* 0x0000386000008947 */ /* 0x000fea0003800000 */
[----:B------:R-:W-:Y:S01]  /*8f80*/  @P6 IMAD.HI.U32 R4, R6, c[0x0][0x2c8], RZ ;  /* 0x0000b20006046a27 */ /* 0x000fe200078e00ff */
[C---:B------:R-:W-:Y:S01]  /*8f90*/  IADD3 R28, R142.reuse, 0x20, RZ ;  /* 0x000000208e1c7810 */ /* 0x040fe20007ffe0ff */
[----:B------:R-:W-:Y:S01]  /*8fa0*/  BSSY B0, `(.L_x_1880) ;  /* 0x000006b000007945 */ /* 0x000fe20003800000 */
[----:B------:R-:W-:Y:S01]  /*8fb0*/  IADD3 R37, R142, 0x10, RZ ;  /* 0x000000108e257810 */ /* 0x000fe20007ffe0ff */
[----:B------:R-:W-:Y:S01]  /*8fc0*/  IMAD.MOV.U32 R23, RZ, RZ, R15 ;  /* 0x000000ffff177224 */ /* 0x000fe200078e000f */
[----:B------:R-:W-:Y:S01]  /*8fd0*/  @P6 SHF.R.U32.HI R6, RZ, c[0x0][0x2cc], R4 ;  /* 0x0000b300ff066a19 */ /* 0x000fe20000011604 */
[----:B------:R-:W-:Y:S01]  /*8fe0*/  IMAD.MOV.U32 R22, RZ, RZ, R16 ;  /* 0x000000ffff167224 */ /* 0x000fe200078e0010 */
[----:B------:R-:W-:Y:S01]  /*8ff0*/  CS2R R40, SRZ ;  /* 0x0000000000287805 */ /* 0x000fe2000001ff00 */
[----:B------:R-:W-:Y:S01]  /*9000*/  IMAD.MOV.U32 R17, RZ, RZ, R7 ;  /* 0x000000ffff117224 */ /* 0x000fe200078e0007 */
[----:B------:R-:W-:Y:S01]  /*9010*/  SHF.R.S32.HI R4, RZ, 0x1f, R6 ;  /* 0x0000001fff047819 */ /* 0x000fe20000011406 */
[----:B------:R-:W-:Y:S01]  /*9020*/  IMAD.WIDE.U32 R22, R6, c[0x0][0x280], R22 ;  /* 0x0000a00006167a25 */ /* 0x000fe200078e0016 */
[----:B------:R-:W-:Y:S01]  /*9030*/  CS2R R86, SRZ ;  /* 0x0000000000567805 */ /* 0x000fe2000001ff00 */
[----:B------:R-:W-:Y:S01]  /*9040*/  CS2R R94, SRZ ;  /* 0x00000000005e7805 */ /* 0x000fe2000001ff00 */
[----:B------:R-:W-:Y:S01]  /*9050*/  CS2R R108, SRZ ;  /* 0x00000000006c7805 */ /* 0x000fe2000001ff00 */
[----:B------:R-:W-:Y:S01]  /*9060*/  IMAD R15, R4, c[0x0][0x280], RZ ;  /* 0x0000a000040f7a24 */ /* 0x000fe200078e02ff */
[----:B------:R-:W-:Y:S01]  /*9070*/  LEA R20, P0, R22, c[0x0][0x270], 0x1 ;  /* 0x00009c0016147a11 */ /* 0x000fe200078008ff */
[----:B------:R-:W-:Y:S01]  /*9080*/  IMAD.MOV.U32 R16, RZ, RZ, R18 ;  /* 0x000000ffff107224 */ /* 0x000fe200078e0012 */
[----:B------:R-:W-:Y:S01]  /*9090*/  CS2R R114, SRZ ;  /* 0x0000000000727805 */ /* 0x000fe2000001ff00 */
[----:B------:R-:W-:Y:S01]  /*90a0*/  IMAD R15, R6, c[0x0][0x284], R15 ;  /* 0x0000a100060f7a24 */ /* 0x000fe200078e020f */
[----:B------:R-:W-:Y:S01]  /*90b0*/  CS2R R118, SRZ ;  /* 0x0000000000767805 */ /* 0x000fe2000001ff00 */
[----:B------:R-:W-:Y:S01]  /*90c0*/  IMAD R7, R4, c[0x0][0x290], RZ ;  /* 0x0000a40004077a24 */ /* 0x000fe200078e02ff */
[----:B------:R1:W2:Y:S01]  /*90d0*/  SHFL.IDX PT, R30, R20, RZ, 0x1c1f ;  /* 0x001c1fff141e7589 */ /* 0x0002a200000e0000 */
[----:B------:R-:W-:Y:S01]  /*90e0*/  IMAD.IADD R27, R23, 0x1, R15 ;  /* 0x00000001171b7824 */ /* 0x000fe200078e020f */
[----:B------:R-:W-:Y:S01]  /*90f0*/  CS2R R104, SRZ ;  /* 0x0000000000687805 */ /* 0x000fe2000001ff00 */
[----:B------:R-:W-:Y:S01]  /*9100*/  IMAD.WIDE.U32 R16, R6, c[0x0][0x290], R16 ;  /* 0x0000a40006107a25 */ /* 0x000fe200078e0010 */
[----:B------:R-:W-:Y:S01]  /*9110*/  CS2R R84, SRZ ;  /* 0x0000000000547805 */ /* 0x000fe2000001ff00 */
[----:B------:R-:W-:Y:S01]  /*9120*/  CS2R R92, SRZ ;  /* 0x00000000005c7805 */ /* 0x000fe2000001ff00 */
[----:B------:R-:W-:Y:S01]  /*9130*/  LEA.HI.X R27, R22, c[0x0][0x274], R27, 0x1, P0 ;  /* 0x00009d00161b7a11 */ /* 0x000fe200000f0c1b */
[----:B------:R-:W-:Y:S01]  /*9140*/  IMAD R26, R6, c[0x0][0x294], R7 ;  /* 0x0000a500061a7a24 */ /* 0x000fe200078e0207 */
[----:B------:R-:W-:Y:S01]  /*9150*/  ISETP.GE.AND P0, PT, R14, R5, PT ;  /* 0x000000050e00720c */ /* 0x000fe20003f06270 */
[----:B------:R-:W-:Y:S01]  /*9160*/  CS2R R106, SRZ ;  /* 0x00000000006a7805 */ /* 0x000fe2000001ff00 */
[----:B------:R-:W-:Y:S01]  /*9170*/  LEA R18, P1, R16, c[0x0][0x288], 0x1 ;  /* 0x0000a20010127a11 */ /* 0x000fe200078208ff */
[----:B------:R-:W-:Y:S01]  /*9180*/  IMAD.IADD R26, R17, 0x1, R26 ;  /* 0x00000001111a7824 */ /* 0x000fe200078e021a */
[----:B------:R-:W-:Y:S01]  /*9190*/  IADD3 R17, R142, 0x40, RZ ;  /* 0x000000408e117810 */ /* 0x000fe20007ffe0ff */
[----:B------:R1:W3:Y:S01]  /*91a0*/  SHFL.IDX PT, R31, R27, RZ, 0x1c1f ;  /* 0x001c1fff1b1f7589 */ /* 0x0002e200000e0000 */
[----:B------:R-:W-:Y:S01]  /*91b0*/  SHF.R.S32.HI R6, RZ, 0x1f, R137 ;  /* 0x0000001fff067819 */ /* 0x000fe20000011489 */
[----:B------:R-:W-:Y:S01]  /*91c0*/  CS2R R112, SRZ ;  /* 0x0000000000707805 */ /* 0x000fe2000001ff00 */
[----:B------:R-:W-:Y:S01]  /*91d0*/  LEA.HI.X R26, R16, c[0x0][0x28c], R26, 0x1, P1 ;  /* 0x0000a300101a7a11 */ /* 0x000fe200008f0c1a */
[----:B------:R1:W4:Y:S01]  /*91e0*/  SHFL.IDX PT, R22, R18, RZ, 0x1c1f ;  /* 0x001c1fff12167589 */ /* 0x00032200000e0000 */
[----:B------:R-:W-:Y:S01]  /*91f0*/  SHF.R.S32.HI R7, RZ, 0x1f, R136 ;  /* 0x0000001fff077819 */ /* 0x000fe20000011488 */
[----:B------:R-:W-:Y:S01]  /*9200*/  CS2R R116, SRZ ;  /* 0x0000000000747805 */ /* 0x000fe2000001ff00 */
[----:B------:R-:W-:Y:S01]  /*9210*/  CS2R R102, SRZ ;  /* 0x0000000000667805 */ /* 0x000fe2000001ff00 */
[----:B------:R1:W1:Y:S01]  /*9220*/  SHFL.IDX PT, R23, R26, RZ, 0x1c1f ;  /* 0x001c1fff1a177589 */ /* 0x00026200000e0000 */
[----:B------:R-:W-:-:S02]  /*9230*/  SHF.R.S32.HI R16, RZ, 0x1f, R17 ;  /* 0x0000001fff107819 */ /* 0x000fc40000011411 */
[----:B------:R-:W-:Y:S02]  /*9240*/  SHF.R.S32.HI R15, RZ, 0x1f, R28 ;  /* 0x0000001fff0f7819 */ /* 0x000fe4000001141c */
[----:B------:R-:W-:Y:S01]  /*9250*/  SHF.R.S32.HI R4, RZ, 0x1f, R37 ;  /* 0x0000001fff047819 */ /* 0x000fe20000011425 */
[----:B------:R-:W-:Y:S05]  /*9260*/  @P0 BRA `(.L_x_1881) ;  /* 0x000003e000000947 */ /* 0x000fea0003800000 */
[----:B--2---:R-:W-:Y:S01]  /*9270*/  ISETP.GE.AND P0, PT, R37, c[0x0][0x27c], PT ;  /* 0x00009f0025007a0c */ /* 0x004fe20003f06270 */
[----:B------:R-:W-:Y:S01]  /*9280*/  CS2R R118, SRZ ;  /* 0x0000000000767805 */ /* 0x000fe2000001ff00 */
[----:B------:R-:W-:Y:S01]  /*9290*/  ISETP.GE.AND P1, PT, R28, c[0x0][0x27c], PT ;  /* 0x00009f001c007a0c */ /* 0x000fe20003f26270 */
[----:B------:R-:W-:-:S10]  /*92a0*/  CS2R R116, SRZ ;  /* 0x0000000000747805 */ /* 0x000fd4000001ff00 */
[C---:B------:R-:W-:Y:S01]  /*92b0*/  @!P0 IMAD.SHL.U32 R21, R37.reuse, 0x2, RZ ;  /* 0x0000000225158824 */ /* 0x040fe200078e00ff */
[----:B------:R-:W-:-:S04]  /*92c0*/  @!P0 SHF.L.U64.HI R19, R37, 0x1, R4 ;  /* 0x0000000125138819 */ /* 0x000fc80000010204 */
[----:B------:R-:W-:-:S05]  /*92d0*/  @!P0 IADD3 R42, P2, R30, R21, RZ ;  /* 0x000000151e2a8210 */ /* 0x000fca0007f5e0ff */
[----:B---3--:R-:W-:Y:S01]  /*92e0*/  @!P0 IMAD.X R43, R31, 0x1, R19, P2 ;  /* 0x000000011f2b8824 */ /* 0x008fe200010e0613 */
[----:B----4-:R-:W-:Y:S01]  /*92f0*/  @!P0 IADD3 R38, P2, R22, R21, RZ ;  /* 0x0000001516268210 */ /* 0x010fe20007f5e0ff */
[----:B------:R-:W-:-:S03]  /*9300*/  @!P1 IMAD.SHL.U32 R21, R28, 0x2, RZ ;  /* 0x000000021c159824 */ /* 0x000fc600078e00ff */
[----:B------:R2:W5:Y:S01]  /*9310*/  @!P0 LD.E.64 R118, [R42.64] ;  /* 0x000000082a768980 */ /* 0x000562000c101b00 */
[----:B-1----:R-:W-:Y:S01]  /*9320*/  @!P0 IMAD.X R39, R23, 0x1, R19, P2 ;  /* 0x0000000117278824 */ /* 0x002fe200010e0613 */
[----:B------:R-:W-:Y:S02]  /*9330*/  @!P1 SHF.L.U64.HI R19, R28, 0x1, R15 ;  /* 0x000000011c139819 */ /* 0x000fe4000001020f */
[-C--:B------:R-:W-:Y:S02]  /*9340*/  @!P1 IADD3 R34, P2, R30, R21.reuse, RZ ;  /* 0x000000151e229210 */ /* 0x080fe40007f5e0ff */
[----:B------:R1:W5:Y:S01]  /*9350*/  @!P0 LD.E.64 R116, [R38.64] ;  /* 0x0000000826748980 */ /* 0x000362000c101b00 */
[----:B------:R-:W-:Y:S02]  /*9360*/  ISETP.GE.AND P0, PT, R137, c[0x0][0x27c], PT ;  /* 0x00009f0089007a0c */ /* 0x000fe40003f06270 */
[----:B------:R-:W-:Y:S01]  /*9370*/  @!P1 IMAD.X R35, R31, 0x1, R19, P2 ;  /* 0x000000011f239824 */ /* 0x000fe200010e0613 */
[----:B------:R-:W-:Y:S01]  /*9380*/  @!P1 IADD3 R32, P2, R22, R21, RZ ;  /* 0x0000001516209210 */ /* 0x000fe20007f5e0ff */
[----:B------:R-:W-:Y:S01]  /*9390*/  CS2R R114, SRZ ;  /* 0x0000000000727805 */ /* 0x000fe2000001ff00 */
[----:B------:R-:W-:-:S03]  /*93a0*/  CS2R R112, SRZ ;  /* 0x0000000000707805 */ /* 0x000fc6000001ff00 */
[----:B------:R-:W-:Y:S01]  /*93b0*/  @!P1 IMAD.X R33, R23, 0x1, R19, P2 ;  /* 0x0000000117219824 */ /* 0x000fe200010e0613 */
[----:B------:R-:W-:Y:S01]  /*93c0*/  ISETP.GE.AND P2, PT, R17, c[0x0][0x27c], PT ;  /* 0x00009f0011007a0c */ /* 0x000fe20003f46270 */
[----:B------:R3:W5:Y:S03]  /*93d0*/  @!P1 LD.E.64 R114, [R34.64] ;  /* 0x0000000822729980 */ /* 0x000766000c101b00 */
[C---:B------:R-:W-:Y:S01]  /*93e0*/  @!P0 IMAD.SHL.U32 R21, R137.reuse, 0x2, RZ ;  /* 0x0000000289158824 */ /* 0x040fe200078e00ff */
[----:B------:R4:W5:Y:S01]  /*93f0*/  @!P1 LD.E.64 R112, [R32.64] ;  /* 0x0000000820709980 */ /* 0x000962000c101b00 */
[----:B------:R-:W-:-:S03]  /*9400*/  @!P0 SHF.L.U64.HI R19, R137, 0x1, R6 ;  /* 0x0000000189138819 */ /* 0x000fc60000010206 */
[----:B-1----:R-:W-:-:S05]  /*9410*/  @!P0 IADD3 R38, P1, R30, R21, RZ ;  /* 0x000000151e268210 */ /* 0x002fca0007f3e0ff */
[--C-:B------:R-:W-:Y:S01]  /*9420*/  @!P0 IMAD.X R39, R31, 0x1, R19.reuse, P1 ;  /* 0x000000011f278824 */ /* 0x100fe200008e0613 */
[C---:B------:R-:W-:Y:S01]  /*9430*/  @!P0 IADD3 R44, P1, R22.reuse, R21, RZ ;  /* 0x00000015162c8210 */ /* 0x040fe20007f3e0ff */
[----:B------:R-:W-:Y:S01]  /*9440*/  CS2R R108, SRZ ;  /* 0x00000000006c7805 */ /* 0x000fe2000001ff00 */
[----:B------:R-:W-:Y:S01]  /*9450*/  CS2R R106, SRZ ;  /* 0x00000000006a7805 */ /* 0x000fe2000001ff00 */
[----:B------:R-:W-:Y:S02]  /*9460*/  @!P2 IMAD.SHL.U32 R21, R17, 0x2, RZ ;  /* 0x000000021115a824 */ /* 0x000fe400078e00ff */
[----:B------:R-:W-:Y:S01]  /*9470*/  @!P0 IMAD.X R45, R23, 0x1, R19, P1 ;  /* 0x00000001172d8824 */ /* 0x000fe200008e0613 */
[----:B------:R-:W-:Y:S01]  /*9480*/  @!P2 SHF.L.U64.HI R19, R17, 0x1, R16 ;  /* 0x000000011113a819 */ /* 0x000fe20000010210 */
[----:B------:R1:W5:Y:S04]  /*9490*/  @!P0 LD.E.64 R108, [R38.64] ;  /* 0x00000008266c8980 */ /* 0x000368000c101b00 */
[----:B------:R1:W5:Y:S01]  /*94a0*/  @!P0 LD.E.64 R106, [R44.64] ;  /* 0x000000082c6a8980 */ /* 0x000362000c101b00 */
[----:B----4-:R-:W-:-:S02]  /*94b0*/  @!P2 IADD3 R32, P0, R22, R21, RZ ;  /* 0x000000151620a210 */ /* 0x010fc40007f1e0ff */
[----:B------:R-:W-:-:S03]  /*94c0*/  ISETP.GE.AND P1, PT, R142, c[0x0][0x27c], PT ;  /* 0x00009f008e007a0c */ /* 0x000fc60003f26270 */
[----:B------:R-:W-:Y:S01]  /*94d0*/  @!P2 IMAD.X R33, R23, 0x1, R19, P0 ;  /* 0x000000011721a824 */ /* 0x000fe200000e0613 */
[----:B------:R-:W-:Y:S01]  /*94e0*/  ISETP.GE.AND P0, PT, R136, c[0x0][0x27c], PT ;  /* 0x00009f0088007a0c */ /* 0x000fe20003f06270 */
[----:B------:R-:W-:Y:S01]  /*94f0*/  CS2R R104, SRZ ;  /* 0x0000000000687805 */ /* 0x000fe2000001ff00 */
[----:B------:R-:W-:Y:S01]  /*9500*/  CS2R R102, SRZ ;  /* 0x0000000000667805 */ /* 0x000fe2000001ff00 */
[----:B---3--:R-:W-:-:S06]  /*9510*/  @!P2 IADD3 R34, P3, R30, R21, RZ ;  /* 0x000000151e22a210 */ /* 0x008fcc0007f7e0ff */
[----:B--2---:R-:W-:-:S04]  /*9520*/  @!P1 IMAD.WIDE R42, R142, 0x2, R30 ;  /* 0x000000028e2a9825 */ /* 0x004fc800078e021e */
[----:B------:R-:W-:Y:S01]  /*9530*/  @!P0 IMAD.SHL.U32 R21, R136, 0x2, RZ ;  /* 0x0000000288158824 */ /* 0x000fe200078e00ff */
[----:B------:R2:W5:Y:S01]  /*9540*/  @!P1 LD.E.64 R104, [R42.64] ;  /* 0x000000082a689980 */ /* 0x000562000c101b00 */
[----:B-1----:R-:W-:-:S04]  /*9550*/  @!P1 IMAD.WIDE R38, R142, 0x2, R22 ;  /* 0x000000028e269825 */ /* 0x002fc800078e0216 */
[----:B------:R-:W-:Y:S01]  /*9560*/  @!P2 IMAD.X R35, R31, 0x1, R19, P3 ;  /* 0x000000011f23a824 */ /* 0x000fe200018e0613 */
[----:B------:R2:W5:Y:S01]  /*9570*/  @!P1 LD.E.64 R102, [R38.64] ;  /* 0x0000000826669980 */ /* 0x000562000c101b00 */
[----:B------:R-:W-:Y:S02]  /*9580*/  @!P0 SHF.L.U64.HI R19, R136, 0x1, R7 ;  /* 0x0000000188138819 */ /* 0x000fe40000010207 */
[----:B------:R-:W-:-:S05]  /*9590*/  @!P0 IADD3 R30, P1, R30, R21, RZ ;  /* 0x000000151e1e8210 */ /* 0x000fca0007f3e0ff */
[--C-:B------:R-:W-:Y:S01]  /*95a0*/  @!P0 IMAD.X R31, R31, 0x1, R19.reuse, P1 ;  /* 0x000000011f1f8824 */ /* 0x100fe200008e0613 */
[----:B------:R-:W-:Y:S01]  /*95b0*/  @!P0 IADD3 R22, P1, R22, R21, RZ ;  /* 0x0000001516168210 */ /* 0x000fe20007f3e0ff */
[----:B------:R-:W-:Y:S01]  /*95c0*/  CS2R R94, SRZ ;  /* 0x00000000005e7805 */ /* 0x000fe2000001ff00 */
[----:B------:R-:W-:Y:S01]  /*95d0*/  CS2R R92, SRZ ;  /* 0x00000000005c7805 */ /* 0x000fe2000001ff00 */
[----:B------:R-:W-:Y:S01]  /*95e0*/  CS2R R86, SRZ ;  /* 0x0000000000567805 */ /* 0x000fe2000001ff00 */
[----:B------:R-:W-:Y:S01]  /*95f0*/  CS2R R84, SRZ ;  /* 0x0000000000547805 */ /* 0x000fe2000001ff00 */
[----:B------:R-:W-:Y:S02]  /*9600*/  @!P0 IMAD.X R23, R23, 0x1, R19, P1 ;  /* 0x0000000117178824 */ /* 0x000fe400008e0613 */
[----:B------:R2:W5:Y:S04]  /*9610*/  @!P2 LD.E.64 R94, [R34.64] ;  /* 0x00000008225ea980 */ /* 0x000568000c101b00 */
[----:B------:R2:W5:Y:S04]  /*9620*/  @!P2 LD.E.64 R92, [R32.64] ;  /* 0x00000008205ca980 */ /* 0x000568000c101b00 */
[----:B------:R2:W5:Y:S04]  /*9630*/  @!P0 LD.E.64 R86, [R30.64] ;  /* 0x000000081e568980 */ /* 0x000568000c101b00 */
[----:B------:R2:W5:Y:S02]  /*9640*/  @!P0 LD.E.64 R84, [R22.64] ;  /* 0x0000000816548980 */ /* 0x000564000c101b00 */
.L_x_1881:
[----:B--2---:R-:W-:Y:S05]  /*9650*/  BSYNC B0 ;  /* 0x0000000000007941 */ /* 0x004fea0003800000 */
.L_x_1880:
[----:B------:R-:W-:Y:S01]  /*9660*/  IADD3 R14, R14, 0x40, RZ ;  /* 0x000000400e0e7810 */ /* 0x000fe20007ffe0ff */
[----:B----45:R-:W-:Y:S01]  /*9670*/  IMAD.MOV.U32 R22, RZ, RZ, R86 ;  /* 0x000000ffff167224 */ /* 0x030fe200078e0056 */
[----:B-1----:R-:W1:Y:S01]  /*9680*/  SHFL.IDX PT, R20, R20, 0x1, 0x1c1f ;  /* 0x003c1f0014147f89 */ /* 0x002e6200000e0000 */
[----:B------:R-:W-:Y:S01]  /*9690*/  IMAD.MOV.U32 R21, RZ, RZ, R87 ;  /* 0x000000ffff157224 */ /* 0x000fe200078e0057 */
[----:B------:R-:W-:Y:S01]  /*96a0*/  ISETP.GE.AND P0, PT, R14, R5, PT ;  /* 0x000000050e00720c */ /* 0x000fe20003f06270 */
        /* <DEDUP_REMOVED lines=41> */
[----:B------:R2:W4:Y:S01]  /*9940*/  SHFL.IDX PT, R21, R27, 0x1, 0x1c1f ;  /* 0x003c1f001b157f89 */ /* 0x00052200000e0000 */
[----:B------:R-:W-:Y:S01]  /*9950*/  IMAD.MOV.U32 R14, RZ, RZ, R103 ;  /* 0x000000ffff0e7224 */ /* 0x000fe200078e0067 */
[----:B------:R-:W-:Y:S01]  /*9960*/  BSSY B0, `(.L_x_1882) ;  /* 0x0000051000007945 */ /* 0x000fe20003800000 */
[----:B------:R-:W-:Y:S01]  /*9970*/  PRMT R89, R25, 0x7610, R89 ;  /* 0x0000761019597816 */ /* 0x000fe20000000059 */
[----:B------:R2:W3:Y:S01]  /*9980*/  SHFL.IDX PT, R19, R26, 0x1, 0x1c1f ;  /* 0x003c1f001a137f89 */ /* 0x0004e200000e0000 */
[----:B------:R-:W-:Y:S01]  /*9990*/  PRMT R88, R23, 0x7610, R88 ;  /* 0x0000761017587816 */ /* 0x000fe20000000058 */
[----:B------:R-:W-:Y:S01]  /*99a0*/  CS2R R48, SRZ ;  /* 0x0000000000307805 */ /* 0x000fe2000001ff00 */
[----:B------:R-:W-:Y:S01]  /*99b0*/  PRMT R96, R22, 0x7610, R96 ;  /* 0x0000761016607816 */ /* 0x000fe20000000060 */
[----:B------:R-:W1:Y:S01]  /*99c0*/  SHFL.IDX PT, R18, R18, 0x1, 0x1c1f ;  /* 0x003c1f0012127f89 */ /* 0x000e6200000e0000 */
[----:B------:R-:W-:Y:S01]  /*99d0*/  PRMT R14, R14, 0x5410, R14 ;  /* 0x000054100e0e7816 */ /* 0x000fe2000000000e */
        /* <DEDUP_REMOVED lines=10> */
[----:B------:R-:W-:Y:S05]  /*9a80*/  @P0 BRA `(.L_x_1883) ;  /* 0x000003e000000947 */ /* 0x000fea0003800000 */
[----:B------:R-:W-:Y:S01]  /*9a90*/  ISETP.GE.AND P0, PT, R37, c[0x0][0x27c], PT ;  /* 0x00009f0025007a0c */ /* 0x000fe20003f06270 */
[----:B------:R-:W-:Y:S01]  /*9aa0*/  CS2R R70, SRZ ;  /* 0x0000000000467805 */ /* 0x000fe2000001ff00 */
[----:B------:R-:W-:Y:S01]  /*9ab0*/  ISETP.GE.AND P1, PT, R28, c[0x0][0x27c], PT ;  /* 0x00009f001c007a0c */ /* 0x000fe20003f26270 */
[----:B------:R-:W-:-:S10]  /*9ac0*/  CS2R R68, SRZ ;  /* 0x0000000000447805 */ /* 0x000fd4000001ff00 */
[C---:B------:R-:W-:Y:S01]  /*9ad0*/  @!P0 IMAD.SHL.U32 R25, R37.reuse, 0x2, RZ ;  /* 0x0000000225198824 */ /* 0x040fe200078e00ff */
[----:B------:R-:W-:-:S04]  /*9ae0*/  @!P0 SHF.L.U64.HI R23, R37, 0x1, R4 ;  /* 0x0000000125178819 */ /* 0x000fc80000010204 */
[----:B-1----:R-:W-:-:S05]  /*9af0*/  @!P0 IADD3 R32, P2, R20, R25, RZ ;  /* 0x0000001914208210 */ /* 0x002fca0007f5e0ff */
[----:B----4-:R-:W-:Y:S01]  /*9b00*/  @!P0 IMAD.X R33, R21, 0x1, R23, P2 ;  /* 0x0000000115218824 */ /* 0x010fe200010e0617 */
[----:B------:R-:W-:Y:S01]  /*9b10*/  @!P0 IADD3 R30, P2, R18, R25, RZ ;  /* 0x00000019121e8210 */ /* 0x000fe20007f5e0ff */
[C---:B------:R-:W-:Y:S01]  /*9b20*/  @!P1 IMAD.SHL.U32 R4, R28.reuse, 0x2, RZ ;  /* 0x000000021c049824 */ /* 0x040fe200078e00ff */
[----:B------:R-:W-:Y:S02]  /*9b30*/  @!P1 SHF.L.U64.HI R15, R28, 0x1, R15 ;  /* 0x000000011c0f9819 */ /* 0x000fe4000001020f */
[----:B------:R1:W5:Y:S01]  /*9b40*/  @!P0 LD.E.64 R70, [R32.64] ;  /* 0x0000000820468980 */ /* 0x000362000c101b00 */
[----:B---3--:R-:W-:Y:S01]  /*9b50*/  @!P0 IMAD.X R31, R19, 0x1, R23, P2 ;  /* 0x00000001131f8824 */ /* 0x008fe200010e0617 */
[----:B--2---:R-:W-:-:S04]  /*9b60*/  @!P1 IADD3 R26, P2, R20, R4, RZ ;  /* 0x00000004141a9210 */ /* 0x004fc80007f5e0ff */
[----:B------:R2:W5:Y:S01]  /*9b70*/  @!P0 LD.E.64 R68, [R30.64] ;  /* 0x000000081e448980 */ /* 0x000562000c101b00 */
[----:B------:R-:W-:Y:S01]  /*9b80*/  ISETP.GE.AND P0, PT, R137, c[0x0][0x27c], PT ;  /* 0x00009f0089007a0c */ /* 0x000fe20003f06270 */
[----:B------:R-:W-:Y:S01]  /*9b90*/  @!P1 IMAD.X R27, R21, 0x1, R15, P2 ;  /* 0x00000001151b9824 */ /* 0x000fe200010e060f */
[----:B------:R-:W-:Y:S01]  /*9ba0*/  @!P1 IADD3 R22, P2, R18, R4, RZ ;  /* 0x0000000412169210 */ /* 0x000fe20007f5e0ff */
[----:B------:R-:W-:Y:S01]  /*9bb0*/  CS2R R66, SRZ ;  /* 0x0000000000427805 */ /* 0x000fe2000001ff00 */
[----:B------:R-:W-:-:S03]  /*9bc0*/  CS2R R64, SRZ ;  /* 0x0000000000407805 */ /* 0x000fc6000001ff00 */
[----:B------:R-:W-:Y:S01]  /*9bd0*/  @!P1 IMAD.X R23, R19, 0x1, R15, P2 ;  /* 0x0000000113179824 */ /* 0x000fe200010e060f */
[----:B------:R-:W-:Y:S01]  /*9be0*/  ISETP.GE.AND P2, PT, R17, c[0x0][0x27c], PT ;  /* 0x00009f0011007a0c */ /* 0x000fe20003f46270 */
[----:B------:R3:W5:Y:S04]  /*9bf0*/  @!P1 LD.E.64 R66, [R26.64] ;  /* 0x000000081a429980 */ /* 0x000768000c101b00 */
[C---:B------:R-:W-:Y:S01]  /*9c00*/  @!P0 IMAD.SHL.U32 R4, R137.reuse, 0x2, RZ ;  /* 0x0000000289048824 */ /* 0x040fe200078e00ff */
[----:B------:R4:W5:Y:S01]  /*9c10*/  @!P1 LD.E.64 R64, [R22.64] ;  /* 0x0000000816409980 */ /* 0x000962000c101b00 */
[----:B------:R-:W-:-:S03]  /*9c20*/  @!P0 SHF.L.U64.HI R6, R137, 0x1, R6 ;  /* 0x0000000189068819 */ /* 0x000fc60000010206 */
[----:B--2---:R-:W-:-:S05]  /*9c30*/  @!P0 IADD3 R30, P1, R20, R4, RZ ;  /* 0x00000004141e8210 */ /* 0x004fca0007f3e0ff */
        /* <DEDUP_REMOVED lines=16> */
[----:B-1----:R-:W-:-:S04]  /*9d40*/  @!P1 IMAD.WIDE R32, R142, 0x2, R20 ;  /* 0x000000028e209825 */ /* 0x002fc800078e0214 */
[----:B------:R-:W-:Y:S01]  /*9d50*/  @!P0 IMAD.SHL.U32 R4, R136, 0x2, RZ ;  /* 0x0000000288048824 */ /* 0x000fe200078e00ff */
[----:B------:R1:W5:Y:S01]  /*9d60*/  @!P1 LD.E.64 R78, [R32.64] ;  /* 0x00000008204e9980 */ /* 0x000362000c101b00 */
[----:B--2---:R-:W-:Y:S01]  /*9d70*/  @!P1 IMAD.WIDE R30, R142, 0x2, R18 ;  /* 0x000000028e1e9825 */ /* 0x004fe200078e0212 */
[----:B------:R-:W-:-:S04]  /*9d80*/  @!P0 SHF.L.U64.HI R7, R136, 0x1, R7 ;  /* 0x0000000188078819 */ /* 0x000fc80000010207 */
[----:B------:R1:W5:Y:S01]  /*9d90*/  @!P1 LD.E.64 R76, [R30.64] ;  /* 0x000000081e4c9980 */ /* 0x000362000c101b00 */
[----:B------:R-:W-:Y:S01]  /*9da0*/  @!P0 IADD3 R20, P1, R20, R4, RZ ;  /* 0x0000000414148210 */ /* 0x000fe20007f3e0ff */
[----:B------:R-:W-:-:S04]  /*9db0*/  @!P2 IMAD.X R27, R21, 0x1, R16, P3 ;  /* 0x00000001151ba824 */ /* 0x000fc800018e0610 */
        /* <DEDUP_REMOVED lines=11> */
.L_x_1883:
[----:B------:R-:W-:Y:S05]  /*9e70*/  BSYNC B0 ;  /* 0x0000000000007941 */ /* 0x000fea0003800000 */
.L_x_1882:
[----:B-1---5:R-:W-:Y:S01]  /*9e80*/  IMAD.MOV.U32 R6, RZ, RZ, R41 ;  /* 0x000000ffff067224 */ /* 0x022fe200078e0029 */
[----:B------:R-:W-:Y:S01]  /*9e90*/  LOP3.LUT R18, R83, 0x18, R144, 0xf8, !PT ;  /* 0x0000001853127812 */ /* 0x000fe200078ef890 */
[----:B------:R-:W-:Y:S01]  /*9ea0*/  IMAD.MOV.U32 R4, RZ, RZ, R48 ;  /* 0x000000ffff047224 */ /* 0x000fe200078e0030 */
[----:B------:R-:W-:Y:S01]  /*9eb0*/  LOP3.LUT P0, RZ, R215, 0x4, RZ, 0xc0, !PT ;  /* 0x00000004d7ff7812 */ /* 0x000fe2000780c0ff */
[----:B------:R-:W-:Y:S01]  /*9ec0*/  IMAD.MOV.U32 R7, RZ, RZ, R40 ;  /* 0x000000ffff077224 */ /* 0x000fe200078e0028 */
[----:B------:R-:W-:Y:S01]  /*9ed0*/  PRMT R15, R6, 0x7610, R15 ;  /* 0x00007610060f7816 */ /* 0x000fe2000000000f */
[----:B------:R-:W-:Y:S01]  /*9ee0*/  IMAD.MOV.U32 R6, RZ, RZ, R59 ;  /* 0x000000ffff067224 */ /* 0x000fe200078e003b */
[----:B------:R-:W-:Y:S01]  /*9ef0*/  PRMT R22, R4, 0x7610, R22 ;  /* 0x0000761004167816 */ /* 0x000fe20000000016 */
[----:B------:R-:W-:Y:S01]  /*9f00*/  IMAD.MOV.U32 R4, RZ, RZ, R66 ;  /* 0x000000ffff047224 */ /* 0x000fe200078e0042 */
[----:B------:R-:W-:Y:S01]  /*9f10*/  PRMT R16, R7, 0x7610, R16 ;  /* 0x0000761007107816 */ /* 0x000fe20000000010 */
[----:B------:R-:W-:Y:S01]  /*9f20*/  IMAD.MOV.U32 R7, RZ, RZ, R58 ;  /* 0x000000ffff077224 */ /* 0x000fe200078e003a */
[----:B--2---:R-:W-:Y:S01]  /*9f30*/  PRMT R26, R6, 0x7610, R26 ;  /* 0x00007610061a7816 */ /* 0x004fe2000000001a */
[----:B------:R-:W-:Y:S01]  /*9f40*/  IMAD.MOV.U32 R6, RZ, RZ, R71 ;  /* 0x000000ffff067224 */ /* 0x000fe200078e0047 */
[----:B------:R-:W-:Y:S01]  /*9f50*/  PRMT R32, R4, 0x7610, R32 ;  /* 0x0000761004207816 */ /* 0x000fe20000000020 */
[----:B------:R-:W-:Y:S01]  /*9f60*/  IMAD.MOV.U32 R4, RZ, RZ, R78 ;  /* 0x000000ffff047224 */ /* 0x000fe200078e004e */
[----:B------:R-:W-:Y:S01]  /*9f70*/  LOP3.LUT R18, R12, R18, R13, 0xf6, !PT ;  /* 0x000000120c127212 */ /* 0x000fe200078ef60d */
[----:B------:R-:W-:Y:S01]  /*9f80*/  IMAD.MOV.U32 R12, RZ, RZ, R49 ;  /* 0x000000ffff0c7224 */ /* 0x000fe200078e0031 */
[----:B------:R-:W-:Y:S01]  /*9f90*/  PRMT R27, R7, 0x7610, R27 ;  /* 0x00007610071b7816 */ /* 0x000fe2000000001b */
[----:B------:R-:W-:Y:S01]  /*9fa0*/  IMAD.IADD R54, R5, 0x1, -R224 ;  /* 0x0000000105367824 */ /* 0x000fe200078e0ae0 */
[----:B------:R-:W-:Y:S01]  /*9fb0*/  PRMT R33, R6, 0x7610, R33 ;  /* 0x0000761006217816 */ /* 0x000fe20000000021 */
[----:B------:R-:W-:Y:S01]  /*9fc0*/  IMAD.MOV.U32 R7, RZ, RZ, R70 ;  /* 0x000000ffff077224 */ /* 0x000fe200078e0046 */
[----:B------:R-:W-:Y:S01]  /*9fd0*/  PRMT R43, R4, 0x7610, R43 ;  /* 0x00007610042b7816 */ /* 0x000fe2000000002b */
[----:B------:R-:W-:Y:S01]  /*9fe0*/  IMAD.MOV.U32 R6, RZ, RZ, R39 ;  /* 0x000000ffff067224 */ /* 0x000fe200078e0027 */
[----:B----4-:R-:W-:Y:S01]  /*9ff0*/  PRMT R21, R12, 0x7610, R21 ;  /* 0x000076100c157816 */ /* 0x010fe20000000015 */
[----:B------:R-:W-:Y:S01]  /*a000*/  IMAD.MOV.U32 R4, RZ, RZ, R46 ;  /* 0x000000ffff047224 */ /* 0x000fe200078e002e */
[----:B------:R-:W-:Y:S01]  /*a010*/  IMNMX R54, R54, 0x80, PT ;  /* 0x0000008036367817 */ /* 0x000fe20003800200 */
[----:B------:R-:W-:Y:S01]  /*a020*/  IMAD.MOV.U32 R12, RZ, RZ, R67 ;  /* 0x000000ffff0c7224 */ /* 0x000fe200078e0043 */
[----:B------:R-:W-:Y:S01]  /*a030*/  PRMT R34, R7, 0x7610, R34 ;  /* 0x0000761007227816 */ /* 0x000fe20000000022 */
[----:B------:R-:W-:Y:S01]  /*a040*/  IMAD.MOV.U32 R7, RZ, RZ, R38 ;  /* 0x000000ffff077224 */ /* 0x000fe200078e0026 */
[----:B------:R-:W-:Y:S01]  /*a050*/  PRMT R13, R6, 0x7610, R13 ;  /* 0x00007610060d7816 */ /* 0x000fe2000000000d */
[----:B------:R-:W-:Y:S01]  /*a060*/  IMAD.MOV.U32 R6, RZ, RZ, R57 ;  /* 0x000000ffff067224 */ /* 0x000fe200078e0039 */
[----:B------:R-:W-:Y:S01]  /*a070*/  PRMT R20, R4, 0x7610, R20 ;  /* 0x0000761004147816 */ /* 0x000fe20000000014 */
[----:B------:R-:W-:Y:S01]  /*a080*/  IMAD.MOV.U32 R4, RZ, RZ, R64 ;  /* 0x000000ffff047224 */ /* 0x000fe200078e0040 */
[----:B------:R-:W-:Y:S01]  /*a090*/  ISETP.GE.AND P1, PT, R217, R54, PT ;  /* 0x00000036d900720c */ /* 0x000fe20003f26270 */
[----:B------:R-:W-:Y:S01]  /*a0a0*/  IMAD.SHL.U32 R18, R18, 0x2, RZ ;  /* 0x0000000212127824 */ /* 0x000fe200078e00ff */
[----:B---3--:R-:W-:Y:S01]  /*a0b0*/  PRMT R31, R12, 0x7610, R31 ;  /* 0x000076100c1f7816 */ /* 0x008fe2000000001f */
        /* <DEDUP_REMOVED lines=15> */
[----:B------:R-:W-:-:S04]  /*a1b0*/  DEPBAR.LE SB0, 0x3 ;  /* 0x000080c00000791a */ /* 0x000fc80000000000 */
[----:B------:R-:W-:Y:S01]  /*a1c0*/  IADD3 R4, R18, 0x18100, RZ ;  /* 0x0001810012047810 */ /* 0x000fe20007ffe0ff */
[----:B------:R-:W-:Y:S01]  /*a1d0*/  BSSY B1, `(.L_x_1884) ;  /* 0x0000133000017945 */ /* 0x000fe20003800000 */
[----:B------:R-:W-:Y:S02]  /*a1e0*/  PRMT R19, R12, 0x7610, R19 ;  /* 0x000076100c137816 */ /* 0x000fe40000000013 */
[----:B------:R-:W-:Y:S02]  /*a1f0*/  IADD3 R12, R18, 0x18140, RZ ;  /* 0x00018140120c7810 */ /* 0x000fe40007ffe0ff */
[----:B------:R-:W-:Y:S02]  /*a200*/  PRMT R35, R7, 0x7610, R35 ;  /* 0x0000761007237816 */ /* 0x000fe40000000023 */
[----:B------:R-:W-:Y:S02]  /*a210*/  PRMT R45, R6, 0x7610, R45 ;  /* 0x00007610062d7816 */ /* 0x000fe4000000002d */
[----:B------:R-:W-:-:S02]  /*a220*/  PRMT R44, R5, 0x7610, R44 ;  /* 0x00007610052c7816 */ /* 0x000fc4000000002c */
[----:B------:R-:W-:Y:S01]  /*a230*/  @P0 IADD3 R12, R4, -0x40, RZ ;  /* 0xffffffc0040c0810 */ /* 0x000fe20007ffe0ff */
[----:B------:R-:W-:Y:S06]  /*a240*/  BAR.SYNC.DEFER_BLOCKING 0x0 ;  /* 0x0000000000007b1d */ /* 0x000fec0000010000 */
[----:B------:R-:W-:Y:S05]  /*a250*/  @P1 BRA `(.L_x_1885) ;  /* 0x000012a000001947 */ /* 0x000fea0003800000 */
[----:B------:R-:W-:Y:S01]  /*a260*/  ISETP.GE.AND P0, PT, R142, c[0x0][0x27c], PT ;  /* 0x00009f008e007a0c */ /* 0x000fe20003f06270 */
[----:B------:R-:W-:-:S12]  /*a270*/  BSSY B0, `(.L_x_1886) ;  /* 0x0000030000007945 */ /* 0x000fd80003800000 */
[----:B------:R-:W-:Y:S05]  /*a280*/  @P0 BRA `(.L_x_1887) ;  /* 0x000002e000000947 */ /* 0x000fea0003800000 */
[----:B------:R-:W1:Y:S01]  /*a290*/  LDS.128 R4, [R18+0x18100] ;  /* 0x0181000012047984 */ /* 0x000e620000000c00 */
[----:B------:R-:W-:Y:S02]  /*a2a0*/  SHF.R.U32.HI R83, RZ, 0x10, R103 ;  /* 0x00000010ff537819 */ /* 0x000fe40000011667 */
[----:B------:R-:W-:Y:S02]  /*a2b0*/  SHF.R.U32.HI R100, RZ, 0x10, R105 ;  /* 0x00000010ff647819 */ /* 0x000fe40000011669 */
[----:B------:R-:W-:Y:S02]  /*a2c0*/  PRMT R83, R14, 0x5432, R83 ;  /* 0x000054320e537816 */ /* 0x000fe40000000053 */
[----:B------:R-:W-:Y:S02]  /*a2d0*/  SHF.R.U64 R101, R104, 0x10, R105 ;  /* 0x0000001068657819 */ /* 0x000fe40000001269 */
[----:B------:R-:W-:Y:S02]  /*a2e0*/  SHF.R.U64 R99, R102, 0x10, R103 ;  /* 0x0000001066637819 */ /* 0x000fe40000001267 */
[----:B------:R-:W-:-:S02]  /*a2f0*/  PRMT R97, R97, 0x5410, R100 ;  /* 0x0000541061617816 */ /* 0x000fc40000000064 */
[----:B------:R-:W-:Y:S02]  /*a300*/  PRMT R98, R98, 0x5410, R101 ;  /* 0x0000541062627816 */ /* 0x000fe40000000065 */
[----:B------:R-:W-:Y:S02]  /*a310*/  PRMT R96, R96, 0x5410, R99 ;  /* 0x0000541060607816 */ /* 0x000fe40000000063 */
[----:B------:R-:W-:Y:S02]  /*a320*/  LOP3.LUT R105, R97, 0xffff0000, RZ, 0xc0, !PT ;  /* 0xffff000061697812 */ /* 0x000fe400078ec0ff */
[----:B------:R-:W-:Y:S02]  /*a330*/  LOP3.LUT R111, R98, 0xffff0000, RZ, 0xc0, !PT ;  /* 0xffff0000626f7812 */ /* 0x000fe400078ec0ff */
[----:B-1----:R-:W-:Y:S01]  /*a340*/  SHF.L.U32 R104, R4, 0x10, RZ ;  /* 0x0000001004687819 */ /* 0x002fe200000006ff */
[----:B------:R-:W-:Y:S01]  /*a350*/  IMAD.U32 R100, R6, 0x10000, RZ ;  /* 0x0001000006647824 */ /* 0x000fe200078e00ff */
[----:B------:R-:W-:Y:S01]  /*a360*/  LOP3.LUT R103, R4, 0xffff0000, RZ, 0xc0, !PT ;  /* 0xffff000004677812 */ /* 0x000fe200078ec0ff */
[----:B------:R-:W-:Y:S01]  /*a370*/  IMAD.U32 R4, R83, 0x10000, RZ ;  /* 0x0001000053047824 */ /* 0x000fe200078e00ff */
[----:B------:R-:W-:Y:S01]  /*a380*/  LOP3.LUT R99, R6, 0xffff0000, RZ, 0xc0, !PT ;  /* 0xffff000006637812 */ /* 0x000fe200078ec0ff */
[C---:B------:R-:W-:Y:S01]  /*a390*/  IMAD.U32 R6, R7.reuse, 0x10000, RZ ;  /* 0x0001000007067824 */ /* 0x040fe200078e00ff */
[----:B------:R-:W-:Y:S01]  /*a3a0*/  LOP3.LUT R101, R7, 0xffff0000, RZ, 0xc0, !PT ;  /* 0xffff000007657812 */ /* 0x000fe200078ec0ff */
[----:B------:R-:W-:Y:S01]  /*a3b0*/  IMAD.U32 R7, R97, 0x10000, RZ ;  /* 0x0001000061077824 */ /* 0x000fe200078e00ff */
[----:B------:R-:W-:Y:S01]  /*a3c0*/  LOP3.LUT R83, R83, 0xffff0000, RZ, 0xc0, !PT ;  /* 0xffff000053537812 */ /* 0x000fe200078ec0ff */
[----:B------:R-:W-:Y:S01]  /*a3d0*/  FMUL.FTZ R97, R99, R4 ;  /* 0x0000000463617220 */ /* 0x000fe20000410000 */
[----:B------:R-:W-:Y:S01]  /*a3e0*/  SHF.L.U32 R102, R5, 0x10, RZ ;  /* 0x0000001005667819 */ /* 0x000fe200000006ff */
[----:B------:R-:W-:Y:S01]  /*a3f0*/  FMUL.FTZ R99, R99, R7 ;  /* 0x0000000763637220 */ /* 0x000fe20000410000 */
[----:B------:R-:W-:Y:S01]  /*a400*/  LOP3.LUT R110, R5, 0xffff0000, RZ, 0xc0, !PT ;  /* 0xffff0000056e7812 */ /* 0x000fe200078ec0ff */
[----:B------:R-:W-:-:S02]  /*a410*/  FMUL.FTZ R5, R101, R83 ;  /* 0x0000005365057220 */ /* 0x000fc40000410000 */
[-C--:B------:R-:W-:Y:S02]  /*a420*/  FMUL.FTZ R101, R101, R105.reuse ;  /* 0x0000006965657220 */ /* 0x080fe40000410000 */
[----:B------:R-:W-:Y:S01]  /*a430*/  FFMA.FTZ R5, R6, R105, -R5 ;  /* 0x0000006906057223 */ /* 0x000fe20000010805 */
[----:B------:R-:W-:Y:S01]  /*a440*/  LOP3.LUT R105, R96, 0xffff0000, RZ, 0xc0, !PT ;  /* 0xffff000060697812 */ /* 0x000fe200078ec0ff */
[C---:B------:R-:W-:Y:S02]  /*a450*/  FFMA.FTZ R97, R100.reuse, R7, -R97 ;  /* 0x0000000764617223 */ /* 0x040fe40000010861 */
[----:B------:R-:W-:Y:S01]  /*a460*/  FFMA.FTZ R4, R100, R4, R99 ;  /* 0x0000000464047223 */ /* 0x000fe20000010063 */
[----:B------:R-:W-:Y:S01]  /*a470*/  SHF.L.U32 R99, R98, 0x10, RZ ;  /* 0x0000001062637819 */ /* 0x000fe200000006ff */
[----:B------:R-:W-:Y:S02]  /*a480*/  IMAD.U32 R7, R96, 0x10000, RZ ;  /* 0x0001000060077824 */ /* 0x000fe400078e00ff */
[----:B------:R-:W-:-:S02]  /*a490*/  FFMA.FTZ R96, R6, R83, R101 ;  /* 0x0000005306607223 */ /* 0x000fc40000010065 */
[C---:B------:R-:W-:Y:S02]  /*a4a0*/  FMUL.FTZ R6, R103.reuse, R7 ;  /* 0x0000000767067220 */ /* 0x040fe40000410000 */
[C---:B------:R-:W-:Y:S02]  /*a4b0*/  FMUL.FTZ R83, R110.reuse, R105 ;  /* 0x000000696e537220 */ /* 0x040fe40000410000 */
[----:B------:R-:W-:Y:S02]  /*a4c0*/  FMUL.FTZ R103, R103, R99 ;  /* 0x0000006367677220 */ /* 0x000fe40000410000 */
[----:B------:R-:W-:Y:S02]  /*a4d0*/  FMUL.FTZ R110, R110, R111 ;  /* 0x0000006f6e6e7220 */ /* 0x000fe40000410000 */
[----:B------:R-:W-:Y:S01]  /*a4e0*/  FFMA.FTZ R99, R104, R99, -R6 ;  /* 0x0000006368637223 */ /* 0x000fe20000010806 */
        /* <DEDUP_REMOVED lines=8> */
.L_x_1887:
[----:B------:R-:W-:Y:S05]  /*a570*/  BSYNC B0 ;  /* 0x0000000000007941 */ /* 0x000fea0003800000 */
.L_x_1886:
[----:B------:R-:W-:Y:S01]  /*a580*/  ISETP.GE.AND P0, PT, R37, c[0x0][0x27c], PT ;  /* 0x00009f0025007a0c */ /* 0x000fe20003f06270 */
[----:B------:R-:W-:-:S12]  /*a590*/  BSSY B0, `(.L_x_1888) ;  /* 0x0000030000007945 */ /* 0x000fd80003800000 */
[----:B------:R-:W-:Y:S05]  /*a5a0*/  @P0 BRA `(.L_x_1889) ;  /* 0x000002e000000947 */ /* 0x000fea0003800000 */
[----:B-1----:R-:W1:Y:S01]  /*a5b0*/  LDS.128 R4, [R12] ;  /* 0x000000000c047984 */ /* 0x002e620000000c00 */
[----:B------:R-:W-:Y:S02]  /*a5c0*/  SHF.R.U64 R98, R116, 0x10, R117 ;  /* 0x0000001074627819 */ /* 0x000fe40000001275 */
[----:B------:R-:W-:Y:S02]  /*a5d0*/  SHF.R.U64 R96, R118, 0x10, R119 ;  /* 0x0000001076607819 */ /* 0x000fe40000001277 */
[----:B------:R-:W-:Y:S02]  /*a5e0*/  SHF.R.U32.HI R117, RZ, 0x10, R117 ;  /* 0x00000010ff757819 */ /* 0x000fe40000011675 */
[----:B------:R-:W-:Y:S02]  /*a5f0*/  SHF.R.U32.HI R119, RZ, 0x10, R119 ;  /* 0x00000010ff777819 */ /* 0x000fe40000011677 */
[----:B------:R-:W-:Y:S02]  /*a600*/  PRMT R88, R88, 0x5410, R117 ;  /* 0x0000541058587816 */ /* 0x000fe40000000075 */
[----:B------:R-:W-:-:S02]  /*a610*/  PRMT R90, R90, 0x5410, R119 ;  /* 0x000054105a5a7816 */ /* 0x000fc40000000077 */
[----:B------:R-:W-:Y:S02]  /*a620*/  PRMT R91, R91, 0x5410, R96 ;  /* 0x000054105b5b7816 */ /* 0x000fe40000000060 */
[----:B------:R-:W-:Y:S02]  /*a630*/  LOP3.LUT R101, R90, 0xffff0000, RZ, 0xc0, !PT ;  /* 0xffff00005a657812 */ /* 0x000fe400078ec0ff */
[----:B------:R-:W-:Y:S01]  /*a640*/  PRMT R89, R89, 0x5410, R98 ;  /* 0x0000541059597816 */ /* 0x000fe20000000062 */
[C---:B-1----:R-:W-:Y:S01]  /*a650*/  IMAD.U32 R96, R6.reuse, 0x10000, RZ ;  /* 0x0001000006607824 */ /* 0x042fe200078e00ff */
[----:B------:R-:W-:Y:S01]  /*a660*/  LOP3.LUT R83, R6, 0xffff0000, RZ, 0xc0, !PT ;  /* 0xffff000006537812 */ /* 0x000fe200078ec0ff */
[C---:B------:R-:W-:Y:S01]  /*a670*/  IMAD.U32 R6, R7.reuse, 0x10000, RZ ;  /* 0x0001000007067824 */ /* 0x040fe200078e00ff */
[C---:B------:R-:W-:Y:S02]  /*a680*/  SHF.L.U32 R100, R4.reuse, 0x10, RZ ;  /* 0x0000001004647819 */ /* 0x040fe400000006ff */
[----:B------:R-:W-:Y:S01]  /*a690*/  LOP3.LUT R99, R4, 0xffff0000, RZ, 0xc0, !PT ;  /* 0xffff000004637812 */ /* 0x000fe200078ec0ff */
[----:B------:R-:W-:Y:S01]  /*a6a0*/  IMAD.U32 R4, R88, 0x10000, RZ ;  /* 0x0001000058047824 */ /* 0x000fe200078e00ff */
        /* <DEDUP_REMOVED lines=8> */
[C---:B------:R-:W-:Y:S02]  /*a730*/  FFMA.FTZ R83, R96.reuse, R4, R83 ;  /* 0x0000000460537223 */ /* 0x040fe40000010053 */
[----:B------:R-:W-:Y:S01]  /*a740*/  FFMA.FTZ R90, R96, R7, -R90 ;  /* 0x00000007605a7223 */ /* 0x000fe2000001085a */
[----:B------:R-:W-:Y:S01]  /*a750*/  SHF.L.U32 R7, R91, 0x10, RZ ;  /* 0x000000105b077819 */ /* 0x000fe200000006ff */
[C---:B------:R-:W-:Y:S01]  /*a760*/  IMAD.U32 R4, R89.reuse, 0x10000, RZ ;  /* 0x0001000059047824 */ /* 0x040fe200078e00ff */
[----:B------:R-:W-:Y:S01]  /*a770*/  LOP3.LUT R89, R89, 0xffff0000, RZ, 0xc0, !PT ;  /* 0xffff000059597812 */ /* 0x000fe200078ec0ff */
[-C--:B------:R-:W-:Y:S01]  /*a780*/  FMUL.FTZ R97, R97, R101.reuse ;  /* 0x0000006561617220 */ /* 0x080fe20000410000 */
[----:B------:R-:W-:Y:S01]  /*a790*/  LOP3.LUT R91, R91, 0xffff0000, RZ, 0xc0, !PT ;  /* 0xffff00005b5b7812 */ /* 0x000fe200078ec0ff */
[C---:B------:R-:W-:Y:S02]  /*a7a0*/  FFMA.FTZ R5, R6.reuse, R101, -R5 ;  /* 0x0000006506057223 */ /* 0x040fe40000010805 */
[----:B------:R-:W-:-:S02]  /*a7b0*/  FFMA.FTZ R88, R6, R88, R97 ;  /* 0x0000005806587223 */ /* 0x000fc40000010061 */
[CC--:B------:R-:W-:Y:S02]  /*a7c0*/  FMUL.FTZ R6, R99.reuse, R4.reuse ;  /* 0x0000000463067220 */ /* 0x0c0fe40000410000 */
        /* <DEDUP_REMOVED lines=11> */
[----:B------:R1:W-:Y:S02]  /*a880*/  STS.128 [R12], R4 ;  /* 0x000000040c007388 */ /* 0x0003e40000000c00 */
.L_x_1889:
[----:B------:R-:W-:Y:S05]  /*a890*/  BSYNC B0 ;  /* 0x0000000000007941 */ /* 0x000fea0003800000 */
.L_x_1888:
[----:B------:R-:W-:Y:S01]  /*a8a0*/  ISETP.GE.AND P0, PT, R28, c[0x0][0x27c], PT ;  /* 0x00009f001c007a0c */ /* 0x000fe20003f06270 */
[----:B------:R-:W-:-:S12]  /*a8b0*/  BSSY B0, `(.L_x_1890) ;  /* 0x0000030000007945 */ /* 0x000fd80003800000 */
[----:B------:R-:W-:Y:S05]  /*a8c0*/  @P0 BRA `(.L_x_1891) ;  /* 0x000002e000000947 */ /* 0x000fea0003800000 */
[----:B-1----:R-:W1:Y:S01]  /*a8d0*/  LDS.128 R4, [R18+0x1c100] ;  /* 0x01c1000012047984 */ /* 0x002e620000000c00 */
[--C-:B------:R-:W-:Y:S02]  /*a8e0*/  SHF.R.U64 R89, R112, 0x10, R113.reuse ;  /* 0x0000001070597819 */ /* 0x100fe40000001271 */
[----:B------:R-:W-:Y:S02]  /*a8f0*/  SHF.R.U32.HI R112, RZ, 0x10, R113 ;  /* 0x00000010ff707819 */ /* 0x000fe40000011671 */
[--C-:B------:R-:W-:Y:S02]  /*a900*/  SHF.R.U64 R83, R114, 0x10, R115.reuse ;  /* 0x0000001072537819 */ /* 0x100fe40000001273 */
[----:B------:R-:W-:Y:S02]  /*a910*/  SHF.R.U32.HI R114, RZ, 0x10, R115 ;  /* 0x00000010ff727819 */ /* 0x000fe40000011673 */
[----:B------:R-:W-:Y:S02]  /*a920*/  PRMT R75, R75, 0x5410, R112 ;  /* 0x000054104b4b7816 */ /* 0x000fe40000000070 */
        /* <DEDUP_REMOVED lines=40> */
.L_x_1891:
[----:B------:R-:W-:Y:S05]  /*abb0*/  BSYNC B0 ;  /* 0x0000000000007941 */ /* 0x000fea0003800000 */
.L_x_1890:
        /* <DEDUP_REMOVED lines=49> */
.L_x_1893:
[----:B------:R-:W-:Y:S05]  /*aed0*/  BSYNC B0 ;  /* 0x0000000000007941 */ /* 0x000fea0003800000 */
.L_x_1892:
        /* <DEDUP_REMOVED lines=49> */
.L_x_1895:
[----:B------:R-:W-:Y:S05]  /*b1f0*/  BSYNC B0 ;  /* 0x0000000000007941 */ /* 0x000fea0003800000 */
.L_x_1894:
[----:B------:R-:W-:-:S13]  /*b200*/  ISETP.GE.AND P0, PT, R136, c[0x0][0x27c], PT ;  /* 0x00009f0088007a0c */ /* 0x000fda0003f06270 */
[----:B------:R-:W-:Y:S05]  /*b210*/  @P0 BRA `(.L_x_1885) ;  /* 0x000002e000000947 */ /* 0x000fea0003800000 */
[----:B-1----:R-:W1:Y:S01]  /*b220*/  LDS.128 R4, [R12+0x8000] ;  /* 0x008000000c047984 */ /* 0x002e620000000c00 */
        /* <DEDUP_REMOVED lines=45> */
.L_x_1885:
[----:B------:R-:W-:Y:S05]  /*b500*/  BSYNC B1 ;  /* 0x0000000000017941 */ /* 0x000fea0003800000 */
.L_x_1884:
[----:B------:R-:W-:-:S13]  /*b510*/  ISETP.GE.AND P0, PT, R9, R54, PT ;  /* 0x000000360900720c */ /* 0x000fda0003f06270 */
[----:B------:R-:W-:Y:S05]  /*b520*/  @P0 BRA `(.L_x_1896) ;  /* 0x00004c1000000947 */ /* 0x000fea0003800000 */
[----:B------:R-:W-:Y:S01]  /*b530*/  ISETP.GE.AND P0, PT, R142, c[0x0][0x27c], PT ;  /* 0x00009f008e007a0c */ /* 0x000fe20003f06270 */
[----:B------:R-:W-:-:S12]  /*b540*/  BSSY B0, `(.L_x_1897) ;  /* 0x0000030000007945 */ /* 0x000fd80003800000 */
        /* <DEDUP_REMOVED lines=47> */
.L_x_1898:
[----:B------:R-:W-:Y:S05]  /*b840*/  BSYNC B0 ;  /* 0x0000000000007941 */ /* 0x000fea0003800000 */
.L_x_1897:
        /* <DEDUP_REMOVED lines=11> */
[----:B------:R-:W-:Y:S01]  /*b900*/  PRMT R36, R36, 0x5410, R37 ;  /* 0x0000541024247816 */ /* 0x000fe20000000025 */
[C---:B------:R-:W-:Y:S01]  /*b910*/  IMAD.U32 R42, R33.reuse, 0x10000, RZ ;  /* 0x00010000212a7824 */ /* 0x040fe200078e00ff */
[----:B------:R-:W-:Y:S02]  /*b920*/  LOP3.LUT R50, R33, 0xffff0000, RZ, 0xc0, !PT ;  /* 0xffff000021327812 */ /* 0x000fe400078ec0ff */
[C---:B-1----:R-:W-:Y:S01]  /*b930*/  LOP3.LUT R9, R6.reuse, 0xffff0000, RZ, 0xc0, !PT ;  /* 0xffff000006097812 */ /* 0x042fe200078ec0ff */
[----:B------:R-:W-:Y:S01]  /*b940*/  IMAD.U32 R37, R6, 0x10000, RZ ;  /* 0x0001000006257824 */ /* 0x000fe200078e00ff */
[C---:B------:R-:W-:Y:S01]  /*b950*/  SHF.L.U32 R45, R4.reuse, 0x10, RZ ;  /* 0x00000010042d7819 */ /* 0x040fe200000006ff */
[----:B------:R-:W-:Y:S01]  /*b960*/  IMAD.U32 R6, R7, 0x10000, RZ ;  /* 0x0001000007067824 */ /* 0x000fe200078e00ff */
[----:B------:R-:W-:Y:S01]  /*b970*/  LOP3.LUT R44, R4, 0xffff0000, RZ, 0xc0, !PT ;  /* 0xffff0000042c7812 */ /* 0x000fe200078ec0ff */
[----:B------:R-:W-:Y:S01]  /*b980*/  IMAD.U32 R4, R35, 0x10000, RZ ;  /* 0x0001000023047824 */ /* 0x000fe200078e00ff */
[----:B------:R-:W-:-:S02]  /*b990*/  LOP3.LUT R7, R7, 0xffff0000, RZ, 0xc0, !PT ;  /* 0xffff000007077812 */ /* 0x000fc400078ec0ff */
[----:B------:R-:W-:Y:S01]  /*b9a0*/  LOP3.LUT R35, R35, 0xffff0000, RZ, 0xc0, !PT ;  /* 0xffff000023237812 */ /* 0x000fe200078ec0ff */
[----:B------:R-:W-:Y:S01]  /*b9b0*/  FMUL.FTZ R33, R9, R4 ;  /* 0x0000000409217220 */ /* 0x000fe20000410000 */
[----:B------:R-:W-:Y:S01]  /*b9c0*/  SHF.L.U32 R43, R5, 0x10, RZ ;  /* 0x00000010052b7819 */ /* 0x000fe200000006ff */
[----:B------:R-:W-:Y:S01]  /*b9d0*/  FMUL.FTZ R9, R9, R42 ;  /* 0x0000002a09097220 */ /* 0x000fe20000410000 */
[----:B------:R-:W-:Y:S01]  /*b9e0*/  LOP3.LUT R51, R5, 0xffff0000, RZ, 0xc0, !PT ;  /* 0xffff000005337812 */ /* 0x000fe200078ec0ff */
[----:B------:R-:W-:Y:S02]  /*b9f0*/  FMUL.FTZ R5, R7, R35 ;  /* 0x0000002307057220 */ /* 0x000fe40000410000 */
[C---:B------:R-:W-:Y:S02]  /*ba00*/  FFMA.FTZ R4, R37.reuse, R4, R9 ;  /* 0x0000000425047223 */ /* 0x040fe40000010009 */
[----:B------:R-:W-:Y:S01]  /*ba10*/  FFMA.FTZ R33, R37, R42, -R33 ;  /* 0x0000002a25217223 */ /* 0x000fe20000010821 */
[----:B------:R-:W-:Y:S01]  /*ba20*/  SHF.L.U32 R37, R34, 0x10, RZ ;  /* 0x0000001022257819 */ /* 0x000fe200000006ff */
[C---:B------:R-:W-:Y:S01]  /*ba30*/  IMAD.U32 R9, R36.reuse, 0x10000, RZ ;  /* 0x0001000024097824 */ /* 0x040fe200078e00ff */
[----:B------:R-:W-:Y:S01]  /*ba40*/  LOP3.LUT R36, R36, 0xffff0000, RZ, 0xc0, !PT ;  /* 0xffff000024247812 */ /* 0x000fe200078ec0ff */
[-C--:B------:R-:W-:Y:S01]  /*ba50*/  FMUL.FTZ R7, R7, R50.reuse ;  /* 0x0000003207077220 */ /* 0x080fe20000410000 */
[----:B------:R-:W-:Y:S01]  /*ba60*/  LOP3.LUT R34, R34, 0xffff0000, RZ, 0xc0, !PT ;  /* 0xffff000022227812 */ /* 0x000fe200078ec0ff */
[----:B------:R-:W-:-:S02]  /*ba70*/  FFMA.FTZ R5, R6, R50, -R5 ;  /* 0x0000003206057223 */ /* 0x000fc40000010805 */
[----:B------:R-:W-:Y:S02]  /*ba80*/  FFMA.FTZ R42, R6, R35, R7 ;  /* 0x00000023062a7223 */ /* 0x000fe40000010007 */
[C---:B------:R-:W-:Y:S02]  /*ba90*/  FMUL.FTZ R6, R44.reuse, R9 ;  /* 0x000000092c067220 */ /* 0x040fe40000410000 */
[C---:B------:R-:W-:Y:S02]  /*baa0*/  FMUL.FTZ R7, R51.reuse, R36 ;  /* 0x0000002433077220 */ /* 0x040fe40000410000 */
[-C--:B------:R-:W-:Y:S02]  /*bab0*/  FMUL.FTZ R44, R44, R37.reuse ;  /* 0x000000252c2c7220 */ /* 0x080fe40000410000 */
[----:B------:R-:W-:Y:S02]  /*bac0*/  FMUL.FTZ R51, R51, R34 ;  /* 0x0000002233337220 */ /* 0x000fe40000410000 */
[C---:B------:R-:W-:Y:S01]  /*bad0*/  FFMA.FTZ R37, R45.reuse, R37, -R6 ;  /* 0x000000252d257223 */ /* 0x040fe20000010806 */
[----:B------:R-:W-:Y:S01]  /*bae0*/  F2FP.BF16.PACK_AB R6, R4, R33 ;  /* 0x000000210406723e */ /* 0x000fe200000010ff */
[----:B------:R-:W-:-:S02]  /*baf0*/  FFMA.FTZ R44, R45, R9, R44 ;  /* 0x000000092d2c7223 */ /* 0x000fc4000001002c */
[C---:B------:R-:W-:Y:S01]  /*bb00*/  FFMA.FTZ R34, R43.reuse, R34, -R7 ;  /* 0x000000222b227223 */ /* 0x040fe20000010807 */
[----:B------:R-:W-:Y:S01]  /*bb10*/  F2FP.BF16.PACK_AB R7, R42, R5 ;  /* 0x000000052a07723e */ /* 0x000fe200000010ff */
[----:B------:R-:W-:Y:S01]  /*bb20*/  FFMA.FTZ R51, R43, R36, R51 ;  /* 0x000000242b337223 */ /* 0x000fe20000010033 */
[----:B------:R-:W-:-:S04]  /*bb30*/  F2FP.BF16.PACK_AB R4, R44, R37 ;  /* 0x000000252c04723e */ /* 0x000fc800000010ff */
[----:B------:R-:W-:-:S05]  /*bb40*/  F2FP.BF16.PACK_AB R5, R51, R34 ;  /* 0x000000223305723e */ /* 0x000fca00000010ff */
[----:B------:R1:W-:Y:S02]  /*bb50*/  STS.128 [R12+0x2000], R4 ;  /* 0x002000040c007388 */ /* 0x0003e40000000c00 */
.L_x_1900:
[----:B------:R-:W-:Y:S05]  /*bb60*/  BSYNC B0 ;  /* 0x0000000000007941 */ /* 0x000fea0003800000 */
.L_x_1899:
        /* <DEDUP_REMOVED lines=49> */
.L_x_1902:
[----:B------:R-:W-:Y:S05]  /*be80*/  BSYNC B0 ;  /* 0x0000000000007941 */ /* 0x000fea0003800000 */
.L_x_1901:
        /* <DEDUP_REMOVED lines=15> */
[----:B------:R-:W-:Y:S01]  /*bf80*/  IMAD.U32 R6, R7, 0x10000, RZ ;  /* 0x0001000007067824 */ /* 0x000fe200078e00ff */
        /* <DEDUP_REMOVED lines=33> */
.L_x_1904:
[----:B------:R-:W-:Y:S05]  /*c1a0*/  BSYNC B0 ;  /* 0x0000000000007941 */ /* 0x000fea0003800000 */
.L_x_1903:
        /* <DEDUP_REMOVED lines=11> */
[----:B------:R-:W-:-:S04]  /*c260*/  PRMT R21, R21, 0x5410, R48 ;  /* 0x0000541015157816 */ /* 0x000fc80000000030 */
[C---:B------:R-:W-:Y:S01]  /*c270*/  LOP3.LUT R28, R21.reuse, 0xffff0000, RZ, 0xc0, !PT ;  /* 0xffff0000151c7812 */ /* 0x040fe200078ec0ff */
[----:B------:R-:W-:Y:S02]  /*c280*/  IMAD.U32 R26, R21, 0x10000, RZ ;  /* 0x00010000151a7824 */ /* 0x000fe400078e00ff */
[C---:B-1----:R-:W-:Y:S01]  /*c290*/  IMAD.U32 R17, R6.reuse, 0x10000, RZ ;  /* 0x0001000006117824 */ /* 0x042fe200078e00ff */
[----:B------:R-:W-:Y:S01]  /*c2a0*/  LOP3.LUT R9, R6, 0xffff0000, RZ, 0xc0, !PT ;  /* 0xffff000006097812 */ /* 0x000fe200078ec0ff */
[----:B------:R-:W-:Y:S01]  /*c2b0*/  IMAD.U32 R6, R7, 0x10000, RZ ;  /* 0x0001000007067824 */ /* 0x000fe200078e00ff */
[C---:B------:R-:W-:Y:S02]  /*c2c0*/  SHF.L.U32 R27, R4.reuse, 0x10, RZ ;  /* 0x00000010041b7819 */ /* 0x040fe400000006ff */
[----:B------:R-:W-:Y:S01]  /*c2d0*/  LOP3.LUT R25, R4, 0xffff0000, RZ, 0xc0, !PT ;  /* 0xffff000004197812 */ /* 0x000fe200078ec0ff */
[----:B------:R-:W-:Y:S01]  /*c2e0*/  IMAD.U32 R4, R19, 0x10000, RZ ;  /* 0x0001000013047824 */ /* 0x000fe200078e00ff */
[----:B------:R-:W-:-:S02]  /*c2f0*/  LOP3.LUT R7, R7, 0xffff0000, RZ, 0xc0, !PT ;  /* 0xffff000007077812 */ /* 0x000fc400078ec0ff */
[----:B------:R-:W-:Y:S01]  /*c300*/  LOP3.LUT R19, R19, 0xffff0000, RZ, 0xc0, !PT ;  /* 0xffff000013137812 */ /* 0x000fe200078ec0ff */
[----:B------:R-:W-:Y:S01]  /*c310*/  FMUL.FTZ R21, R9, R4 ;  /* 0x0000000409157220 */ /* 0x000fe20000410000 */
[----:B------:R-:W-:Y:S01]  /*c320*/  SHF.L.U32 R23, R5, 0x10, RZ ;  /* 0x0000001005177819 */ /* 0x000fe200000006ff */
[-C--:B------:R-:W-:Y:S01]  /*c330*/  FMUL.FTZ R9, R9, R26.reuse ;  /* 0x0000001a09097220 */ /* 0x080fe20000410000 */
[----:B------:R-:W-:Y:S01]  /*c340*/  LOP3.LUT R29, R5, 0xffff0000, RZ, 0xc0, !PT ;  /* 0xffff0000051d7812 */ /* 0x000fe200078ec0ff */
[-C--:B------:R-:W-:Y:S02]  /*c350*/  FMUL.FTZ R5, R7, R19.reuse ;  /* 0x0000001307057220 */ /* 0x080fe40000410000 */
[----:B------:R-:W-:Y:S02]  /*c360*/  FFMA.FTZ R21, R17, R26, -R21 ;  /* 0x0000001a11157223 */ /* 0x000fe40000010815 */
[-C--:B------:R-:W-:Y:S02]  /*c370*/  FMUL.FTZ R7, R7, R28.reuse ;  /* 0x0000001c07077220 */ /* 0x080fe40000410000 */
[----:B------:R-:W-:Y:S01]  /*c380*/  FFMA.FTZ R5, R6, R28, -R5 ;  /* 0x0000001c06057223 */ /* 0x000fe20000010805 */
[----:B------:R-:W-:Y:S01]  /*c390*/  SHF.L.U32 R28, R22, 0x10, RZ ;  /* 0x00000010161c7819 */ /* 0x000fe200000006ff */
[C---:B------:R-:W-:Y:S01]  /*c3a0*/  IMAD.U32 R26, R20.reuse, 0x10000, RZ ;  /* 0x00010000141a7824 */ /* 0x040fe200078e00ff */
[----:B------:R-:W-:Y:S01]  /*c3b0*/  LOP3.LUT R20, R20, 0xffff0000, RZ, 0xc0, !PT ;  /* 0xffff000014147812 */ /* 0x000fe200078ec0ff */
[----:B------:R-:W-:Y:S01]  /*c3c0*/  FFMA.FTZ R30, R6, R19, R7 ;  /* 0x00000013061e7223 */ /* 0x000fe20000010007 */
[----:B------:R-:W-:Y:S01]  /*c3d0*/  LOP3.LUT R22, R22, 0xffff0000, RZ, 0xc0, !PT ;  /* 0xffff000016167812 */ /* 0x000fe200078ec0ff */
[----:B------:R-:W-:-:S02]  /*c3e0*/  FMUL.FTZ R6, R25, R26 ;  /* 0x0000001a19067220 */ /* 0x000fc40000410000 */
[----:B------:R-:W-:Y:S02]  /*c3f0*/  FMUL.FTZ R7, R29, R20 ;  /* 0x000000141d077220 */ /* 0x000fe40000410000 */
[----:B------:R-:W-:Y:S02]  /*c400*/  FMUL.FTZ R25, R25, R28 ;  /* 0x0000001c19197220 */ /* 0x000fe40000410000 */
[----:B------:R-:W-:Y:S02]  /*c410*/  FMUL.FTZ R29, R29, R22 ;  /* 0x000000161d1d7220 */ /* 0x000fe40000410000 */
[----:B------:R-:W-:Y:S02]  /*c420*/  FFMA.FTZ R4, R17, R4, R9 ;  /* 0x0000000411047223 */ /* 0x000fe40000010009 */
[C---:B------:R-:W-:Y:S02]  /*c430*/  FFMA.FTZ R28, R27.reuse, R28, -R6 ;  /* 0x0000001c1b1c7223 */ /* 0x040fe40000010806 */
[----:B------:R-:W-:Y:S01]  /*c440*/  FFMA.FTZ R25, R27, R26, R25 ;  /* 0x0000001a1b197223 */ /* 0x000fe20000010019 */
[----:B------:R-:W-:Y:S01]  /*c450*/  F2FP.BF16.PACK_AB R6, R4, R21 ;  /* 0x000000150406723e */ /* 0x000fe200000010ff */
[C---:B------:R-:W-:Y:S01]  /*c460*/  FFMA.FTZ R22, R23.reuse, R22, -R7 ;  /* 0x0000001617167223 */ /* 0x040fe20000010807 */
[----:B------:R-:W-:Y:S01]  /*c470*/  F2FP.BF16.PACK_AB R7, R30, R5 ;  /* 0x000000051e07723e */ /* 0x000fe200000010ff */
[----:B------:R-:W-:Y:S01]  /*c480*/  FFMA.FTZ R29, R23, R20, R29 ;  /* 0x00000014171d7223 */ /* 0x000fe2000001001d */
[----:B------:R-:W-:-:S04]  /*c490*/  F2FP.BF16.PACK_AB R4, R25, R28 ;  /* 0x0000001c1904723e */ /* 0x000fc800000010ff */
[----:B------:R-:W-:-:S05]  /*c4a0*/  F2FP.BF16.PACK_AB R5, R29, R22 ;  /* 0x000000161d05723e */ /* 0x000fca00000010ff */
[----:B------:R1:W-:Y:S02]  /*c4b0*/  STS.128 [R18+0x22100], R4 ;  /* 0x0221000412007388 */ /* 0x0003e40000000c00 */
.L_x_1906:
[----:B------:R-:W-:Y:S05]  /*c4c0*/  BSYNC B0 ;  /* 0x0000000000007941 */ /* 0x000fea0003800000 */
.L_x_1905:
        /* <DEDUP_REMOVED lines=47> */
[----:B------:R1:W-:Y:S01]  /*c7c0*/  STS.128 [R12+0xa000], R4 ;  /* 0x00a000040c007388 */ /* 0x0003e20000000c00 */
[----:B------:R-:W-:Y:S05]  /*c7d0*/  BRA `(.L_x_1896) ;  /* 0x0000396000007947 */ /* 0x000fea0003800000 */
.L_x_1879:
        /* <DEDUP_REMOVED lines=21> */
[----:B------:R-:W-:Y:S01]  /*c930*/  CS2R R60, SRZ ;  /* 0x00000000003c7805 */ /* 0x000fe2000001ff00 */
        /* <DEDUP_REMOVED lines=8> */
[----:B------:R1:W2:Y:S01]  /*c9c0*/  SHFL.IDX PT, R26, R21, RZ, 0x1c1f ;  /* 0x001c1fff151a7589 */ /* 0x0002a200000e0000 */
[C---:B------:R-:W-:Y:S01]  /*c9d0*/  LEA R18, P1, R16.reuse, c[0x0][0x288], 0x1 ;  /* 0x0000a20010127a11 */ /* 0x040fe200078208ff */
[----:B------:R-:W-:Y:S01]  /*c9e0*/  IMAD.IADD R20, R17, 0x1, R20 ;  /* 0x0000000111147824 */ /* 0x000fe200078e0214 */
[----:B------:R-:W-:Y:S01]  /*c9f0*/  SHF.R.S32.HI R7, RZ, 0x1f, R144 ;  /* 0x0000001fff077819 */ /* 0x000fe20000011490 */
[----:B------:R1:W3:Y:S01]  /*ca00*/  SHFL.IDX PT, R27, R22, RZ, 0x1c1f ;  /* 0x001c1fff161b7589 */ /* 0x0002e200000e0000 */
[----:B------:R-:W-:Y:S01]  /*ca10*/  CS2R R48, SRZ ;  /* 0x0000000000307805 */ /* 0x000fe2000001ff00 */
[----:B------:R-:W-:Y:S01]  /*ca20*/  CS2R R58, SRZ ;  /* 0x00000000003a7805 */ /* 0x000fe2000001ff00 */
[----:B------:R-:W-:Y:S01]  /*ca30*/  LEA.HI.X R20, R16, c[0x0][0x28c], R20, 0x1, P1 ;  /* 0x0000a30010147a11 */ /* 0x000fe200008f0c14 */
        /* <DEDUP_REMOVED lines=19> */
[-C--:B--2---:R-:W-:Y:S02]  /*cb70*/  @!P0 IADD3 R32, P1, R26, R29.reuse, RZ ;  /* 0x0000001d1a208210 */ /* 0x084fe40007f3e0ff */
[----:B----4-:R-:W-:Y:S01]  /*cb80*/  @!P0 IADD3 R28, P3, R16, R29, RZ ;  /* 0x0000001d101c8210 */ /* 0x010fe20007f7e0ff */
[----:B---3--:R-:W-:Y:S01]  /*cb90*/  @!P2 IMAD.WIDE R34, R6, 0x2, R26 ;  /* 0x000000020622a825 */ /* 0x008fe200078e021a */
[----:B------:R-:W-:Y:S02]  /*cba0*/  @!P0 IADD3.X R33, R27, R15, RZ, P1, !PT ;  /* 0x0000000f1b218210 */ /* 0x000fe40000ffe4ff */
[----:B------:R-:W-:Y:S01]  /*cbb0*/  ISETP.GE.AND P1, PT, R138, c[0x0][0x27c], PT ;  /* 0x00009f008a007a0c */ /* 0x000fe20003f26270 */
[----:B-1----:R-:W-:Y:S01]  /*cbc0*/  @!P0 IMAD.X R29, R17, 0x1, R15, P3 ;  /* 0x00000001111d8824 */ /* 0x002fe200018e060f */
        /* <DEDUP_REMOVED lines=16> */
.L_x_1908:
[----:B------:R-:W-:Y:S05]  /*ccd0*/  BSYNC B0 ;  /* 0x0000000000007941 */ /* 0x000fea0003800000 */
.L_x_1907:
[----:B------:R-:W-:Y:S01]  /*cce0*/  IADD3 R4, R14, 0x40, RZ ;  /* 0x000000400e047810 */ /* 0x000fe20007ffe0ff */
[----:B-----5:R-:W-:Y:S01]  /*ccf0*/  IMAD.MOV.U32 R15, RZ, RZ, R54 ;  /* 0x000000ffff0f7224 */ /* 0x020fe200078e0036 */
[----:B-1-3--:R1:W3:Y:S01]  /*cd00*/  SHFL.IDX PT, R27, R22, 0x1, 0x1c1f ;  /* 0x003c1f00161b7f89 */ /* 0x00a2e200000e0000 */
        /* <DEDUP_REMOVED lines=40> */
[----:B----4-:R-:W-:Y:S01]  /*cf90*/  IMAD.MOV.U32 R16, RZ, RZ, R67 ;  /* 0x000000ffff107224 */ /* 0x010fe200078e0043 */
[----:B------:R-:W-:Y:S01]  /*cfa0*/  PRMT R14, R4, 0x7610, R14 ;  /* 0x00007610040e7816 */ /* 0x000fe2000000000e */
[----:B------:R-:W-:Y:S01]  /*cfb0*/  IMAD.MOV.U32 R6, RZ, RZ, R64 ;  /* 0x000000ffff067224 */ /* 0x000fe200078e0040 */
[----:B--2---:R-:W2:Y:S01]  /*cfc0*/  SHFL.IDX PT, R26, R21, 0x1, 0x1c1f ;  /* 0x003c1f00151a7f89 */ /* 0x004ea200000e0000 */
[----:B------:R-:W-:Y:S01]  /*cfd0*/  IMAD.MOV.U32 R4, RZ, RZ, R65 ;  /* 0x000000ffff047224 */ /* 0x000fe200078e0041 */
[----:B------:R-:W-:Y:S01]  /*cfe0*/  BSSY B0, `(.L_x_1909) ;  /* 0x0000034000007945 */ /* 0x000fe20003800000 */
[----:B------:R-:W-:Y:S01]  /*cff0*/  PRMT R120, R17, 0x7610, R120 ;  /* 0x0000761011787816 */ /* 0x000fe20000000078 */
[----:B------:R4:W2:Y:S01]  /*d000*/  SHFL.IDX PT, R19, R20, 0x1, 0x1c1f ;  /* 0x003c1f0014137f89 */ /* 0x0008a200000e0000 */
[----:B------:R-:W-:Y:S01]  /*d010*/  PRMT R119, R16, 0x7610, R119 ;  /* 0x0000761010777816 */ /* 0x000fe20000000077 */
[----:B------:R-:W-:Y:S01]  /*d020*/  CS2R R28, SRZ ;  /* 0x00000000001c7805 */ /* 0x000fe2000001ff00 */
[----:B------:R-:W-:Y:S01]  /*d030*/  PRMT R118, R6, 0x7610, R118 ;  /* 0x0000761006767816 */ /* 0x000fe20000000076 */
[----:B------:R-:W2:Y:S01]  /*d040*/  SHFL.IDX PT, R18, R18, 0x1, 0x1c1f ;  /* 0x003c1f0012127f89 */ /* 0x000ea200000e0000 */
[----:B------:R-:W-:Y:S01]  /*d050*/  PRMT R117, R4, 0x7610, R117 ;  /* 0x0000761004757816 */ /* 0x000fe20000000075 */
[----:B------:R-:W-:Y:S01]  /*d060*/  CS2R R38, SRZ ;  /* 0x0000000000267805 */ /* 0x000fe2000001ff00 */
[----:B------:R-:W-:Y:S01]  /*d070*/  CS2R R36, SRZ ;  /* 0x0000000000247805 */ /* 0x000fe2000001ff00 */
[----:B------:R-:W-:Y:S01]  /*d080*/  CS2R R46, SRZ ;  /* 0x00000000002e7805 */ /* 0x000fe2000001ff00 */
[----:B------:R-:W-:Y:S01]  /*d090*/  CS2R R44, SRZ ;  /* 0x00000000002c7805 */ /* 0x000fe2000001ff00 */
[----:B-1----:R-:W-:Y:S01]  /*d0a0*/  CS2R R22, SRZ ;  /* 0x0000000000167805 */ /* 0x002fe2000001ff00 */
[----:B------:R-:W-:Y:S01]  /*d0b0*/  CS2R R34, SRZ ;  /* 0x0000000000227805 */ /* 0x000fe2000001ff00 */
[----:B------:R-:W-:Y:S01]  /*d0c0*/  CS2R R32, SRZ ;  /* 0x0000000000207805 */ /* 0x000fe2000001ff00 */
[----:B------:R-:W-:Y:S01]  /*d0d0*/  CS2R R42, SRZ ;  /* 0x00000000002a7805 */ /* 0x000fe2000001ff00 */
[----:B------:R-:W-:Y:S01]  /*d0e0*/  CS2R R40, SRZ ;  /* 0x0000000000287805 */ /* 0x000fe2000001ff00 */
[----:B----4-:R-:W-:Y:S01]  /*d0f0*/  CS2R R20, SRZ ;  /* 0x0000000000147805 */ /* 0x010fe2000001ff00 */
[----:B------:R-:W-:Y:S05]  /*d100*/  @P0 BRA `(.L_x_1910) ;  /* 0x0000021000000947 */ /* 0x000fea0003800000 */
[----:B---3--:R-:W-:Y:S01]  /*d110*/  ISETP.GE.AND P0, PT, R144, c[0x0][0x27c], PT ;  /* 0x00009f0090007a0c */ /* 0x008fe20003f06270 */
        /* <DEDUP_REMOVED lines=11> */
[----:B------:R-:W-:Y:S01]  /*d1d0*/  @!P0 IADD3 R72, P3, R18, R4, RZ ;  /* 0x0000000412488210 */ /* 0x000fe20007f7e0ff */
        /* <DEDUP_REMOVED lines=20> */
.L_x_1910:
[----:B---3--:R-:W-:Y:S05]  /*d320*/  BSYNC B0 ;  /* 0x0000000000007941 */ /* 0x008fea0003800000 */
.L_x_1909:
[----:B-----5:R-:W-:Y:S01]  /*d330*/  IMAD.MOV.U32 R4, RZ, RZ, R30 ;  /* 0x000000ffff047224 */ /* 0x020fe200078e001e */
[----:B------:R-:W-:-:S04]  /*d340*/  DEPBAR.LE SB0, 0x3 ;  /* 0x000080c00000791a */ /* 0x000fc80000000000 */
[----:B------:R-:W-:Y:S01]  /*d350*/  PRMT R76, R4, 0x7610, R76 ;  /* 0x00007610044c7816 */ /* 0x000fe2000000004c */
[----:B-1----:R-:W-:Y:S01]  /*d360*/  IMAD.MOV.U32 R7, RZ, RZ, R28 ;  /* 0x000000ffff077224 */ /* 0x002fe200078e001c */
        /* <DEDUP_REMOVED lines=10> */
[----:B------:R-:W-:Y:S01]  /*d410*/  IMAD.IADD R100, R5, 0x1, -R224 ;  /* 0x0000000105647824 */ /* 0x000fe200078e0ae0 */
[----:B------:R-:W-:Y:S01]  /*d420*/  PRMT R85, R6, 0x7610, R85 ;  /* 0x0000761006557816 */ /* 0x000fe20000000055 */
[----:B------:R-:W-:Y:S01]  /*d430*/  IMAD.MOV.U32 R16, RZ, RZ, R31 ;  /* 0x000000ffff107224 */ /* 0x000fe200078e001f */
[----:B------:R-:W-:Y:S01]  /*d440*/  PRMT R99, R4, 0x7610, R99 ;  /* 0x0000761004637816 */ /* 0x000fe20000000063 */
        /* <DEDUP_REMOVED lines=11> */
[----:B------:R-:W-:Y:S01]  /*d500*/  BAR.SYNC.DEFER_BLOCKING 0x0 ;  /* 0x0000000000007b1d */ /* 0x000fe20000010000 */
[----:B------:R-:W-:Y:S01]  /*d510*/  IMAD.MOV.U32 R4, RZ, RZ, R34 ;  /* 0x000000ffff047224 */ /* 0x000fe200078e0022 */
[----:B------:R-:W-:Y:S01]  /*d520*/  ISETP.GE.AND P0, PT, R217, R100, PT ;  /* 0x00000064d900720c */ /* 0x000fe20003f06270 */
[----:B------:R-:W-:Y:S01]  /*d530*/  IMAD.MOV.U32 R5, RZ, RZ, R40 ;  /* 0x000000ffff057224 */ /* 0x000fe200078e0028 */
[----:B------:R-:W-:Y:S01]  /*d540*/  PRMT R87, R16, 0x7610, R87 ;  /* 0x0000761010577816 */ /* 0x000fe20000000057 */
[----:B------:R-:W-:Y:S01]  /*d550*/  IMAD.MOV.U32 R16, RZ, RZ, R47 ;  /* 0x000000ffff107224 */ /* 0x000fe200078e002f */
[----:B--2---:R-:W-:Y:S01]  /*d560*/  PRMT R26, R7, 0x7610, R26 ;  /* 0x00007610071a7816 */ /* 0x004fe2000000001a */
        /* <DEDUP_REMOVED lines=13> */
[----:B------:R-:W-:-:S02]  /*d640*/  PRMT R27, R16, 0x7610, R27 ;  /* 0x00007610101b7816 */ /* 0x000fc4000000001b */
[----:B------:R-:W-:Y:S02]  /*d650*/  PRMT R95, R7, 0x7610, R95 ;  /* 0x00007610075f7816 */ /* 0x000fe4000000005f */
[----:B------:R-:W-:Y:S02]  /*d660*/  PRMT R94, R6, 0x7610, R94 ;  /* 0x00007610065e7816 */ /* 0x000fe4000000005e */
[----:B------:R-:W-:Y:S02]  /*d670*/  PRMT R93, R5, 0x7610, R93 ;  /* 0x00007610055d7816 */ /* 0x000fe4000000005d */
[----:B------:R-:W-:Y:S01]  /*d680*/  PRMT R91, R4, 0x7610, R91 ;  /* 0x00007610045b7816 */ /* 0x000fe2000000005b */
[----:B------:R-:W-:Y:S05]  /*d690*/  @P0 BRA `(.L_x_1912) ;  /* 0x0000150000000947 */ /* 0x000fea0003800000 */
[----:B------:R-:W-:Y:S01]  /*d6a0*/  ISETP.GE.AND P0, PT, R144, c[0x0][0x27c], PT ;  /* 0x00009f0090007a0c */ /* 0x000fe20003f06270 */
[----:B------:R-:W-:-:S12]  /*d6b0*/  BSSY B0, `(.L_x_1913) ;  /* 0x000006c000007945 */ /* 0x000fd80003800000 */
        /* <DEDUP_REMOVED lines=8> */
[----:B------:R-:W-:Y:S01]  /*d740*/  SHF.R.U32.HI R68, RZ, 0x10, R69 ;  /* 0x00000010ff447819 */ /* 0x000fe20000011645 */
[----:B------:R-:W-:Y:S01]  /*d750*/  IMAD.SHL.U32 R116, R116, 0x2, RZ ;  /* 0x0000000274747824 */ /* 0x000fe200078e00ff */
[----:B------:R-:W-:-:S02]  /*d760*/  LEA.HI R4, R4, R5, RZ, 0x3 ;  /* 0x0000000504047211 */ /* 0x000fc400078f18ff */
[----:B------:R-:W-:Y:S02]  /*d770*/  LOP3.LUT R6, R83, 0x38, R6, 0xf8, !PT ;  /* 0x0000003853067812 */ /* 0x000fe400078ef806 */
[----:B------:R-:W1:Y:S01]  /*d780*/  LDS.128 R16, [R116+0x18100] ;  /* 0x0181000074107984 */ /* 0x000e620000000c00 */
[----:B------:R-:W-:Y:S01]  /*d790*/  IMAD.SHL.U32 R4, R4, 0x400, RZ ;  /* 0x0000040004047824 */ /* 0x000fe200078e00ff */
[----:B------:R-:W-:Y:S02]  /*d7a0*/  LOP3.LUT R115, R6, R13, RZ, 0x3c, !PT ;  /* 0x0000000d06737212 */ /* 0x000fe400078e3cff */
[--C-:B------:R-:W-:Y:S02]  /*d7b0*/  SHF.R.U64 R69, R70, 0x10, R71.reuse ;  /* 0x0000001046457819 */ /* 0x100fe40000001247 */
[----:B------:R-:W-:Y:S02]  /*d7c0*/  LOP3.LUT R4, R4, 0x7fffe000, RZ, 0xc0, !PT ;  /* 0x7fffe00004047812 */ /* 0x000fe400078ec0ff */
[----:B------:R-:W-:-:S02]  /*d7d0*/  SHF.R.U32.HI R70, RZ, 0x10, R71 ;  /* 0x00000010ff467819 */ /* 0x000fc40000011647 */
[----:B------:R-:W-:Y:S02]  /*d7e0*/  IADD3 R115, R115, R4, R12 ;  /* 0x0000000473737210 */ /* 0x000fe40007ffe00c */
[--C-:B------:R-:W-:Y:S02]  /*d7f0*/  SHF.R.U64 R71, R64, 0x10, R65.reuse ;  /* 0x0000001040477819 */ /* 0x100fe40000001241 */
[----:B------:R-:W-:Y:S01]  /*d800*/  SHF.R.U32.HI R64, RZ, 0x10, R65 ;  /* 0x00000010ff407819 */ /* 0x000fe20000011641 */
[----:B------:R-:W-:Y:S01]  /*d810*/  IMAD.SHL.U32 R115, R115, 0x2, RZ ;  /* 0x0000000273737824 */ /* 0x000fe200078e00ff */
[----:B------:R-:W-:Y:S02]  /*d820*/  PRMT R118, R118, 0x5410, R71 ;  /* 0x0000541076767816 */ /* 0x000fe40000000047 */
[----:B------:R-:W-:Y:S02]  /*d830*/  PRMT R122, R122, 0x5410, R125 ;  /* 0x000054107a7a7816 */ /* 0x000fe4000000007d */
[----:B------:R-:W2:Y:S01]  /*d840*/  LDS.128 R4, [R115+0x18100] ;  /* 0x0181000073047984 */ /* 0x000ea20000000c00 */
[--C-:B------:R-:W-:Y:S01]  /*d850*/  SHF.R.U64 R65, R66, 0x10, R67.reuse ;  /* 0x0000001042417819 */ /* 0x100fe20000001243 */
[----:B------:R-:W-:Y:S01]  /*d860*/  IMAD.U32 R128, R118, 0x10000, RZ ;  /* 0x0001000076807824 */ /* 0x000fe200078e00ff */
[----:B------:R-:W-:-:S02]  /*d870*/  SHF.R.U32.HI R66, RZ, 0x10, R67 ;  /* 0x00000010ff427819 */ /* 0x000fc40000011643 */
[----:B------:R-:W-:Y:S02]  /*d880*/  PRMT R117, R117, 0x5410, R64 ;  /* 0x0000541075757816 */ /* 0x000fe40000000040 */
[----:B------:R-:W-:Y:S02]  /*d890*/  PRMT R121, R121, 0x5410, R68 ;  /* 0x0000541079797816 */ /* 0x000fe40000000044 */
[----:B------:R-:W-:Y:S01]  /*d8a0*/  PRMT R123, R123, 0x5410, R70 ;  /* 0x000054107b7b7816 */ /* 0x000fe20000000046 */
[----:B------:R-:W-:Y:S01]  /*d8b0*/  IMAD.U32 R127, R117, 0x10000, RZ ;  /* 0x00010000757f7824 */ /* 0x000fe200078e00ff */
[----:B------:R-:W-:Y:S02]  /*d8c0*/  SHF.L.U32 R126, R122, 0x10, RZ ;  /* 0x000000107a7e7819 */ /* 0x000fe400000006ff */
[----:B------:R-:W-:Y:S02]  /*d8d0*/  PRMT R124, R124, 0x5410, R69 ;  /* 0x000054107c7c7816 */ /* 0x000fe40000000045 */
[----:B------:R-:W-:-:S02]  /*d8e0*/  PRMT R120, R120, 0x5410, R65 ;  /* 0x0000541078787816 */ /* 0x000fc40000000041 */
[----:B------:R-:W-:Y:S02]  /*d8f0*/  PRMT R119, R119, 0x5410, R66 ;  /* 0x0000541077777816 */ /* 0x000fe40000000042 */
[----:B------:R-:W-:Y:S01]  /*d900*/  LOP3.LUT R117, R117, 0xffff0000, RZ, 0xc0, !PT ;  /* 0xffff000075757812 */ /* 0x000fe200078ec0ff */
[C---:B-1----:R-:W-:Y:S01]  /*d910*/  IMAD.U32 R64, R17.reuse, 0x10000, RZ ;  /* 0x0001000011407824 */ /* 0x042fe200078e00ff */
[----:B------:R-:W-:Y:S01]  /*d920*/  LOP3.LUT R67, R17, 0xffff0000, RZ, 0xc0, !PT ;  /* 0xffff000011437812 */ /* 0x000fe200078ec0ff */
[----:B------:R-:W-:Y:S01]  /*d930*/  IMAD.U32 R65, R16, 0x10000, RZ ;  /* 0x0001000010417824 */ /* 0x000fe200078e00ff */
[C---:B------:R-:W-:Y:S01]  /*d940*/  SHF.L.U32 R17, R19.reuse, 0x10, RZ ;  /* 0x0000001013117819 */ /* 0x040fe200000006ff */
[----:B------:R-:W-:Y:S01]  /*d950*/  IMAD.U32 R66, R18, 0x10000, RZ ;  /* 0x0001000012427824 */ /* 0x000fe200078e00ff */
[----:B------:R-:W-:Y:S02]  /*d960*/  LOP3.LUT R68, R19, 0xffff0000, RZ, 0xc0, !PT ;  /* 0xffff000013447812 */ /* 0x000fe400078ec0ff */
[----:B------:R-:W-:-:S02]  /*d970*/  LOP3.LUT R16, R16, 0xffff0000, RZ, 0xc0, !PT ;  /* 0xffff000010107812 */ /* 0x000fc400078ec0ff */
[----:B------:R-:W-:Y:S01]  /*d980*/  LOP3.LUT R18, R18, 0xffff0000, RZ, 0xc0, !PT ;  /* 0xffff000012127812 */ /* 0x000fe200078ec0ff */
[----:B--2---:R-:W-:Y:S01]  /*d990*/  IMAD.U32 R129, R4, 0x10000, RZ ;  /* 0x0001000004817824 */ /* 0x004fe200078e00ff */
[C---:B------:R-:W-:Y:S01]  /*d9a0*/  LOP3.LUT R70, R5.reuse, 0xffff0000, RZ, 0xc0, !PT ;  /* 0xffff000005467812 */ /* 0x040fe200078ec0ff */
[----:B------:R-:W-:Y:S01]  /*d9b0*/  IMAD.U32 R19, R5, 0x10000, RZ ;  /* 0x0001000005137824 */ /* 0x000fe200078e00ff */
[C---:B------:R-:W-:Y:S01]  /*d9c0*/  LOP3.LUT R5, R6.reuse, 0xffff0000, RZ, 0xc0, !PT ;  /* 0xffff000006057812 */ /* 0x040fe200078ec0ff */
[----:B------:R-:W-:Y:S01]  /*d9d0*/  IMAD.U32 R69, R6, 0x10000, RZ ;  /* 0x0001000006457824 */ /* 0x000fe200078e00ff */
[----:B------:R-:W-:Y:S01]  /*d9e0*/  LOP3.LUT R125, R7, 0xffff0000, RZ, 0xc0, !PT ;  /* 0xffff0000077d7812 */ /* 0x000fe200078ec0ff */
[C---:B------:R-:W-:Y:S01]  /*d9f0*/  FMUL.FTZ R6, R129.reuse, R128 ;  /* 0x0000008081067220 */ /* 0x040fe20000410000 */
[----:B------:R-:W-:Y:S01]  /*da00*/  LOP3.LUT R4, R4, 0xffff0000, RZ, 0xc0, !PT ;  /* 0xffff000004047812 */ /* 0x000fe200078ec0ff */
[----:B------:R-:W-:Y:S02]  /*da10*/  FMUL.FTZ R130, R129, R126 ;  /* 0x0000007e81827220 */ /* 0x000fe40000410000 */
[----:B------:R-:W-:-:S02]  /*da20*/  IMAD.U32 R71, R7, 0x10000, RZ ;  /* 0x0001000007477824 */ /* 0x000fc400078e00ff */
[----:B------:R-:W-:Y:S01]  /*da30*/  FFMA.FTZ R7, R65, R126, -R6 ;  /* 0x0000007e41077223 */ /* 0x000fe20000010806 */
[----:B------:R-:W-:Y:S01]  /*da40*/  SHF.L.U32 R126, R119, 0x10, RZ ;  /* 0x00000010777e7819 */ /* 0x000fe200000006ff */
[----:B------:R-:W-:Y:S01]  /*da50*/  IMAD.U32 R6, R121, 0x10000, RZ ;  /* 0x0001000079067824 */ /* 0x000fe200078e00ff */
[----:B------:R-:W-:Y:S01]  /*da60*/  LOP3.LUT R119, R119, 0xffff0000, RZ, 0xc0, !PT ;  /* 0xffff000077777812 */ /* 0x000fe200078ec0ff */
[----:B------:R-:W-:Y:S01]  /*da70*/  FMUL.FTZ R129, R19, R127 ;  /* 0x0000007f13817220 */ /* 0x000fe20000410000 */
[----:B------:R-:W-:Y:S01]  /*da80*/  LOP3.LUT R121, R121, 0xffff0000, RZ, 0xc0, !PT ;  /* 0xffff000079797812 */ /* 0x000fe200078ec0ff */
[----:B------:R-:W-:Y:S02]  /*da90*/  FFMA.FTZ R65, R65, R128, R130 ;  /* 0x0000008041417223 */ /* 0x000fe40000010082 */
[C---:B------:R-:W-:Y:S01]  /*daa0*/  IMAD.U32 R128, R123.reuse, 0x10000, RZ ;  /* 0x000100007b807824 */ /* 0x040fe200078e00ff */
[----:B------:R-:W-:Y:S01]  /*dab0*/  LOP3.LUT R123, R123, 0xffff0000, RZ, 0xc0, !PT ;  /* 0xffff00007b7b7812 */ /* 0x000fe200078ec0ff */
[----:B------:R-:W-:-:S02]  /*dac0*/  FMUL.FTZ R130, R19, R6 ;  /* 0x0000000613827220 */ /* 0x000fc40000410000 */
[----:B------:R-:W-:Y:S01]  /*dad0*/  FFMA.FTZ R6, R64, R6, -R129 ;  /* 0x0000000640067223 */ /* 0x000fe20000010881 */
[----:B------:R-:W-:Y:S01]  /*dae0*/  LOP3.LUT R129, R118, 0xffff0000, RZ, 0xc0, !PT ;  /* 0xffff000076817812 */ /* 0x000fe200078ec0ff */
[C---:B------:R-:W-:Y:S02]  /*daf0*/  FMUL.FTZ R19, R71.reuse, R126 ;  /* 0x0000007e47137220 */ /* 0x040fe40000410000 */
[-C--:B------:R-:W-:Y:S02]  /*db00*/  FMUL.FTZ R71, R71, R128.reuse ;  /* 0x0000008047477220 */ /* 0x080fe40000410000 */
[----:B------:R-:W-:Y:S01]  /*db10*/  FFMA.FTZ R64, R64, R127, R130 ;  /* 0x0000007f40407223 */ /* 0x000fe20000010082 */
[----:B------:R-:W-:Y:S01]  /*db20*/  LOP3.LUT R127, R122, 0xffff0000, RZ, 0xc0, !PT ;  /* 0xffff00007a7f7812 */ /* 0x000fe200078ec0ff */
[C---:B------:R-:W-:Y:S02]  /*db30*/  FFMA.FTZ R19, R17.reuse, R128, -R19 ;  /* 0x0000008011137223 */ /* 0x040fe40000010813 */
[----:B------:R-:W-:-:S02]  /*db40*/  FFMA.FTZ R71, R17, R126, R71 ;  /* 0x0000007e11477223 */ /* 0x000fc40000010047 */
[----:B------:R-:W-:Y:S02]  /*db50*/  FMUL.FTZ R17, R4, R129 ;  /* 0x0000008104117220 */ /* 0x000fe40000410000 */
[C---:B------:R-:W-:Y:S01]  /*db60*/  IMAD.U32 R126, R124.reuse, 0x10000, RZ ;  /* 0x000100007c7e7824 */ /* 0x040fe200078e00ff */
[----:B------:R-:W-:Y:S01]  /*db70*/  LOP3.LUT R124, R124, 0xffff0000, RZ, 0xc0, !PT ;  /* 0xffff00007c7c7812 */ /* 0x000fe200078ec0ff */
[-C--:B------:R-:W-:Y:S02]  /*db80*/  FFMA.FTZ R122, R16, R127.reuse, -R17 ;  /* 0x0000007f107a7223 */ /* 0x080fe40000010811 */
[C---:B------:R-:W-:Y:S01]  /*db90*/  IMAD.U32 R17, R120.reuse, 0x10000, RZ ;  /* 0x0001000078117824 */ /* 0x040fe200078e00ff */
[----:B------:R-:W-:Y:S01]  /*dba0*/  LOP3.LUT R120, R120, 0xffff0000, RZ, 0xc0, !PT ;  /* 0xffff000078787812 */ /* 0x000fe200078ec0ff */
[----:B------:R-:W-:Y:S02]  /*dbb0*/  FMUL.FTZ R4, R4, R127 ;  /* 0x0000007f04047220 */ /* 0x000fe40000410000 */
[----:B------:R-:W-:-:S02]  /*dbc0*/  FMUL.FTZ R127, R69, R17 ;  /* 0x00000011457f7220 */ /* 0x000fc40000410000 */
[-C--:B------:R-:W-:Y:S02]  /*dbd0*/  FMUL.FTZ R69, R69, R126.reuse ;  /* 0x0000007e45457220 */ /* 0x080fe40000410000 */
[C---:B------:R-:W-:Y:S02]  /*dbe0*/  FFMA.FTZ R127, R66.reuse, R126, -R127 ;  /* 0x0000007e427f7223 */ /* 0x040fe4000001087f */
[----:B------:R-:W-:Y:S02]  /*dbf0*/  FFMA.FTZ R69, R66, R17, R69 ;  /* 0x0000001142457223 */ /* 0x000fe40000010045 */
[----:B------:R-:W-:Y:S02]  /*dc00*/  FMUL.FTZ R118, R70, R117 ;  /* 0x0000007546767220 */ /* 0x000fe40000410000 */
[----:B------:R-:W-:Y:S02]  /*dc10*/  FMUL.FTZ R17, R5, R120 ;  /* 0x0000007805117220 */ /* 0x000fe40000410000 */
[----:B------:R-:W-:-:S02]  /*dc20*/  FMUL.FTZ R66, R125, R119 ;  /* 0x000000777d427220 */ /* 0x000fc40000410000 */
[----:B------:R-:W-:Y:S02]  /*dc30*/  FMUL.FTZ R70, R70, R121 ;  /* 0x0000007946467220 */ /* 0x000fe40000410000 */
[-C--:B------:R-:W-:Y:S02]  /*dc40*/  FMUL.FTZ R5, R5, R124.reuse ;  /* 0x0000007c05057220 */ /* 0x080fe40000410000 */
        /* <DEDUP_REMOVED lines=14> */
[----:B------:R1:W-:Y:S01]  /*dd30*/  STS.128 [R116+0x18100], R16 ;  /* 0x0181001074007388 */ /* 0x0003e20000000c00 */
[----:B------:R-:W-:Y:S02]  /*dd40*/  F2FP.BF16.PACK_AB R6, R120, R69 ;  /* 0x000000457806723e */ /* 0x000fe400000010ff */
[----:B------:R-:W-:-:S05]  /*dd50*/  F2FP.BF16.PACK_AB R7, R68, R71 ;  /* 0x000000474407723e */ /* 0x000fca00000010ff */
[----:B------:R1:W-:Y:S02]  /*dd60*/  STS.128 [R115+0x18100], R4 ;  /* 0x0181000473007388 */ /* 0x0003e40000000c00 */
.L_x_1914:
[----:B------:R-:W-:Y:S05]  /*dd70*/  BSYNC B0 ;  /* 0x0000000000007941 */ /* 0x000fea0003800000 */
.L_x_1913:
[----:B------:R-:W-:Y:S01]  /*dd80*/  ISETP.GE.AND P0, PT, R139, c[0x0][0x27c], PT ;  /* 0x00009f008b007a0c */ /* 0x000fe20003f06270 */
[----:B------:R-:W-:-:S12]  /*dd90*/  BSSY B0, `(.L_x_1915) ;  /* 0x0000070000007945 */ /* 0x000fd80003800000 */
[----:B------:R-:W-:Y:S05]  /*dda0*/  @P0 BRA `(.L_x_1916) ;  /* 0x000006e000000947 */ /* 0x000fea0003800000 */
[----:B-1----:R-:W-:Y:S01]  /*ddb0*/  IMAD.MOV.U32 R6, RZ, RZ, c[0x0][0x27c] ;  /* 0x00009f00ff067624 */ /* 0x002fe200078e00ff */
[----:B------:R-:W-:Y:S02]  /*ddc0*/  LOP3.LUT R16, R83, 0x38, R90, 0xf8, !PT ;  /* 0x0000003853107812 */ /* 0x000fe400078ef85a */
[----:B------:R-:W-:Y:S02]  /*ddd0*/  LEA.HI R4, R92, R139, RZ, 0x6 ;  /* 0x0000008b5c047211 */ /* 0x000fe400078f30ff */
[----:B------:R-:W-:Y:S02]  /*dde0*/  LEA.HI R7, R6, R89, RZ, 0x1d ;  /* 0x0000005906077211 */ /* 0x000fe400078fe8ff */
[----:B------:R-:W-:Y:S01]  /*ddf0*/  LOP3.LUT R5, R16, R13, RZ, 0x3c, !PT ;  /* 0x0000000d10057212 */ /* 0x000fe200078e3cff */
[----:B------:R-:W-:Y:S01]  /*de00*/  IMAD.SHL.U32 R4, R4, 0x80, RZ ;  /* 0x0000008004047824 */ /* 0x000fe200078e00ff */
[----:B------:R-:W-:Y:S01]  /*de10*/  SHF.R.S32.HI R6, RZ, 0x1f, R7 ;  /* 0x0000001fff067819 */ /* 0x000fe20000011407 */
[----:B------:R-:W-:Y:S01]  /*de20*/  IMAD.SHL.U32 R16, R7, 0x8, RZ ;  /* 0x0000000807107824 */ /* 0x000fe200078e00ff */
[----:B------:R-:W-:-:S02]  /*de30*/  SHF.R.U64 R56, R56, 0x10, R57 ;  /* 0x0000001038387819 */ /* 0x000fc40000001239 */
        /* <DEDUP_REMOVED lines=9> */
[--C-:B------:R-:W-:Y:S01]  /*ded0*/  SHF.R.U64 R67, R60, 0x10, R61.reuse ;  /* 0x000000103c437819 */ /* 0x100fe2000000123d */
[----:B------:R-:W1:Y:S01]  /*dee0*/  LDS.128 R16, [R64] ;  /* 0x0000000040107984 */ /* 0x000e620000000c00 */
[----:B------:R-:W-:Y:S01]  /*def0*/  SHF.R.U32.HI R60, RZ, 0x10, R61 ;  /* 0x00000010ff3c7819 */ /* 0x000fe2000001163d */
[----:B------:R-:W-:Y:S01]  /*df00*/  IMAD.SHL.U32 R65, R65, 0x2, RZ ;  /* 0x0000000241417824 */ /* 0x000fe200078e00ff */
[----:B------:R-:W-:Y:S02]  /*df10*/  PRMT R15, R15, 0x5410, R56 ;  /* 0x000054100f0f7816 */ /* 0x000fe40000000038 */
[----:B------:R-:W-:-:S02]  /*df20*/  SHF.R.U64 R61, R62, 0x10, R63 ;  /* 0x000000103e3d7819 */ /* 0x000fc4000000123f */
[----:B------:R-:W2:Y:S01]  /*df30*/  LDS.128 R4, [R65+0x18100] ;  /* 0x0181000041047984 */ /* 0x000ea20000000c00 */
[----:B------:R-:W-:Y:S01]  /*df40*/  SHF.R.U32.HI R62, RZ, 0x10, R63 ;  /* 0x00000010ff3e7819 */ /* 0x000fe2000001163f */
[----:B------:R-:W-:Y:S01]  /*df50*/  IMAD.U32 R70, R15, 0x10000, RZ ;  /* 0x000100000f467824 */ /* 0x000fe200078e00ff */
[----:B------:R-:W-:Y:S02]  /*df60*/  PRMT R112, R112, 0x5410, R67 ;  /* 0x0000541070707816 */ /* 0x000fe40000000043 */
[----:B------:R-:W-:Y:S02]  /*df70*/  SHF.R.U64 R63, R58, 0x10, R59 ;  /* 0x000000103a3f7819 */ /* 0x000fe4000000123b */
[----:B------:R-:W-:Y:S01]  /*df80*/  SHF.R.U32.HI R57, RZ, 0x10, R57 ;  /* 0x00000010ff397819 */ /* 0x000fe20000011639 */
[----:B------:R-:W-:Y:S01]  /*df90*/  IMAD.U32 R66, R112, 0x10000, RZ ;  /* 0x0001000070427824 */ /* 0x000fe200078e00ff */
[----:B------:R-:W-:Y:S02]  /*dfa0*/  SHF.R.U32.HI R58, RZ, 0x10, R59 ;  /* 0x00000010ff3a7819 */ /* 0x000fe4000001163b */
[----:B------:R-:W-:-:S02]  /*dfb0*/  PRMT R111, R111, 0x5410, R60 ;  /* 0x000054106f6f7816 */ /* 0x000fc4000000003c */
[----:B------:R-:W-:Y:S02]  /*dfc0*/  PRMT R113, R113, 0x5410, R62 ;  /* 0x0000541071717816 */ /* 0x000fe4000000003e */
[----:B------:R-:W-:Y:S02]  /*dfd0*/  PRMT R114, R114, 0x5410, R61 ;  /* 0x0000541072727816 */ /* 0x000fe4000000003d */
[----:B------:R-:W-:Y:S02]  /*dfe0*/  PRMT R14, R14, 0x5410, R57 ;  /* 0x000054100e0e7816 */ /* 0x000fe40000000039 */
[----:B------:R-:W-:Y:S02]  /*dff0*/  PRMT R109, R109, 0x5410, R58 ;  /* 0x000054106d6d7816 */ /* 0x000fe4000000003a */
[----:B------:R-:W-:Y:S01]  /*e000*/  PRMT R110, R110, 0x5410, R63 ;  /* 0x000054106e6e7816 */ /* 0x000fe2000000003f */
[----:B------:R-:W-:Y:S01]  /*e010*/  IMAD.U32 R68, R14, 0x10000, RZ ;  /* 0x000100000e447824 */ /* 0x000fe200078e00ff */
[----:B------:R-:W-:-:S02]  /*e020*/  LOP3.LUT R15, R15, 0xffff0000, RZ, 0xc0, !PT ;  /* 0xffff00000f0f7812 */ /* 0x000fc400078ec0ff */
[----:B------:R-:W-:Y:S01]  /*e030*/  LOP3.LUT R14, R14, 0xffff0000, RZ, 0xc0, !PT ;  /* 0xffff00000e0e7812 */ /* 0x000fe200078ec0ff */
[C---:B-1----:R-:W-:Y:S01]  /*e040*/  IMAD.U32 R56, R17.reuse, 0x10000, RZ ;  /* 0x0001000011387824 */ /* 0x042fe200078e00ff */
[----:B------:R-:W-:Y:S01]  /*e050*/  LOP3.LUT R59, R17, 0xffff0000, RZ, 0xc0, !PT ;  /* 0xffff0000113b7812 */ /* 0x000fe200078ec0ff */
[C---:B------:R-:W-:Y:S01]  /*e060*/  IMAD.U32 R17, R19.reuse, 0x10000, RZ ;  /* 0x0001000013117824 */ /* 0x040fe200078e00ff */
[----:B------:R-:W-:Y:S01]  /*e070*/  LOP3.LUT R60, R19, 0xffff0000, RZ, 0xc0, !PT ;  /* 0xffff0000133c7812 */ /* 0x000fe200078ec0ff */
[C---:B------:R-:W-:Y:S01]  /*e080*/  IMAD.U32 R57, R16.reuse, 0x10000, RZ ;  /* 0x0001000010397824 */ /* 0x040fe200078e00ff */
[----:B------:R-:W-:Y:S01]  /*e090*/  LOP3.LUT R16, R16, 0xffff0000, RZ, 0xc0, !PT ;  /* 0xffff000010107812 */ /* 0x000fe200078ec0ff */
[----:B------:R-:W-:Y:S01]  /*e0a0*/  IMAD.U32 R58, R18, 0x10000, RZ ;  /* 0x00010000123a7824 */ /* 0x000fe200078e00ff */
[----:B--2---:R-:W-:Y:S01]  /*e0b0*/  LOP3.LUT R62, R5, 0xffff0000, RZ, 0xc0, !PT ;  /* 0xffff0000053e7812 */ /* 0x004fe200078ec0ff */
[----:B------:R-:W-:Y:S01]  /*e0c0*/  IMAD.U32 R69, R4, 0x10000, RZ ;  /* 0x0001000004457824 */ /* 0x000fe200078e00ff */
[----:B------:R-:W-:Y:S01]  /*e0d0*/  LOP3.LUT R67, R7, 0xffff0000, RZ, 0xc0, !PT ;  /* 0xffff000007437812 */ /* 0x000fe200078ec0ff */
[----:B------:R-:W-:Y:S01]  /*e0e0*/  IMAD.U32 R19, R5, 0x10000, RZ ;  /* 0x0001000005137824 */ /* 0x000fe200078e00ff */
[C---:B------:R-:W-:Y:S01]  /*e0f0*/  LOP3.LUT R5, R6.reuse, 0xffff0000, RZ, 0xc0, !PT ;  /* 0xffff000006057812 */ /* 0x040fe200078ec0ff */
[----:B------:R-:W-:Y:S01]  /*e100*/  IMAD.U32 R61, R6, 0x10000, RZ ;  /* 0x00010000063d7824 */ /* 0x000fe200078e00ff */
[----:B------:R-:W-:Y:S01]  /*e110*/  LOP3.LUT R4, R4, 0xffff0000, RZ, 0xc0, !PT ;  /* 0xffff000004047812 */ /* 0x000fe200078ec0ff */
[C---:B------:R-:W-:Y:S01]  /*e120*/  FMUL.FTZ R6, R69.reuse, R70 ;  /* 0x0000004645067220 */ /* 0x040fe20000410000 */
[----:B------:R-:W-:Y:S01]  /*e130*/  LOP3.LUT R18, R18, 0xffff0000, RZ, 0xc0, !PT ;  /* 0xffff000012127812 */ /* 0x000fe200078ec0ff */
[----:B------:R-:W-:-:S02]  /*e140*/  FMUL.FTZ R69, R69, R66 ;  /* 0x0000004245457220 */ /* 0x000fc40000410000 */
[----:B------:R-:W-:Y:S02]  /*e150*/  IMAD.U32 R63, R7, 0x10000, RZ ;  /* 0x00010000073f7824 */ /* 0x000fe400078e00ff */
[----:B------:R-:W-:Y:S02]  /*e160*/  FFMA.FTZ R7, R57, R66, -R6 ;  /* 0x0000004239077223 */ /* 0x000fe40000010806 */
[C---:B------:R-:W-:Y:S01]  /*e170*/  IMAD.U32 R6, R111.reuse, 0x10000, RZ ;  /* 0x000100006f067824 */ /* 0x040fe200078e00ff */
[----:B------:R-:W-:Y:S01]  /*e180*/  LOP3.LUT R111, R111, 0xffff0000, RZ, 0xc0, !PT ;  /* 0xffff00006f6f7812 */ /* 0x000fe200078ec0ff */
[C---:B------:R-:W-:Y:S01]  /*e190*/  IMAD.U32 R66, R109.reuse, 0x10000, RZ ;  /* 0x000100006d427824 */ /* 0x040fe200078e00ff */
[----:B------:R-:W-:Y:S01]  /*e1a0*/  LOP3.LUT R109, R109, 0xffff0000, RZ, 0xc0, !PT ;  /* 0xffff00006d6d7812 */ /* 0x000fe200078ec0ff */
[----:B------:R-:W-:Y:S02]  /*e1b0*/  FFMA.FTZ R57, R57, R70, R69 ;  /* 0x0000004639397223 */ /* 0x000fe40000010045 */
[C---:B------:R-:W-:Y:S01]  /*e1c0*/  IMAD.U32 R70, R113.reuse, 0x10000, RZ ;  /* 0x0001000071467824 */ /* 0x040fe200078e00ff */
[----:B------:R-:W-:Y:S01]  /*e1d0*/  LOP3.LUT R113, R113, 0xffff0000, RZ, 0xc0, !PT ;  /* 0xffff000071717812 */ /* 0x000fe200078ec0ff */
[----:B------:R-:W-:-:S02]  /*e1e0*/  FMUL.FTZ R71, R19, R68 ;  /* 0x0000004413477220 */ /* 0x000fc40000410000 */
[----:B------:R-:W-:Y:S02]  /*e1f0*/  FMUL.FTZ R69, R19, R6 ;  /* 0x0000000613457220 */ /* 0x000fe40000410000 */
[C---:B------:R-:W-:Y:S02]  /*e200*/  FMUL.FTZ R19, R63.reuse, R66 ;  /* 0x000000423f137220 */ /* 0x040fe40000410000 */
[----:B------:R-:W-:Y:S02]  /*e210*/  FMUL.FTZ R63, R63, R70 ;  /* 0x000000463f3f7220 */ /* 0x000fe40000410000 */
[C---:B------:R-:W-:Y:S02]  /*e220*/  FFMA.FTZ R6, R56.reuse, R6, -R71 ;  /* 0x0000000638067223 */ /* 0x040fe40000010847 */
[----:B------:R-:W-:Y:S01]  /*e230*/  FFMA.FTZ R56, R56, R68, R69 ;  /* 0x0000004438387223 */ /* 0x000fe20000010045 */
[----:B------:R-:W-:Y:S01]  /*e240*/  LOP3.LUT R69, R112, 0xffff0000, RZ, 0xc0, !PT ;  /* 0xffff000070457812 */ /* 0x000fe200078ec0ff */
[----:B------:R-:W-:-:S02]  /*e250*/  FFMA.FTZ R19, R17, R70, -R19 ;  /* 0x0000004611137223 */ /* 0x000fc40000010813 */
[----:B------:R-:W-:Y:S02]  /*e260*/  FFMA.FTZ R63, R17, R66, R63 ;  /* 0x00000042113f7223 */ /* 0x000fe4000001003f */
[C---:B------:R-:W-:Y:S02]  /*e270*/  FMUL.FTZ R17, R4.reuse, R15 ;  /* 0x0000000f04117220 */ /* 0x040fe40000410000 */
[-C--:B------:R-:W-:Y:S02]  /*e280*/  FMUL.FTZ R4, R4, R69.reuse ;  /* 0x0000004504047220 */ /* 0x080fe40000410000 */
[----:B------:R-:W-:Y:S02]  /*e290*/  FFMA.FTZ R68, R16, R69, -R17 ;  /* 0x0000004510447223 */ /* 0x000fe40000010811 */
[C---:B------:R-:W-:Y:S01]  /*e2a0*/  IMAD.U32 R17, R110.reuse, 0x10000, RZ ;  /* 0x000100006e117824 */ /* 0x040fe200078e00ff */
[----:B------:R-:W-:Y:S01]  /*e2b0*/  LOP3.LUT R110, R110, 0xffff0000, RZ, 0xc0, !PT ;  /* 0xffff00006e6e7812 */ /* 0x000fe200078ec0ff */
[C---:B------:R-:W-:Y:S01]  /*e2c0*/  IMAD.U32 R69, R114.reuse, 0x10000, RZ ;  /* 0x0001000072457824 */ /* 0x040fe200078e00ff */
[----:B------:R-:W-:Y:S01]  /*e2d0*/  LOP3.LUT R114, R114, 0xffff0000, RZ, 0xc0, !PT ;  /* 0xffff000072727812 */ /* 0x000fe200078ec0ff */
[----:B------:R-:W-:Y:S01]  /*e2e0*/  FFMA.FTZ R4, R16, R15, R4 ;  /* 0x0000000f10047223 */ /* 0x000fe20000010004 */
[----:B------:R-:W-:Y:S01]  /*e2f0*/  F2FP.BF16.PACK_AB R16, R68, R7 ;  /* 0x000000074410723e */ /* 0x000fe200000010ff */
[----:B------:R-:W-:-:S02]  /*e300*/  FMUL.FTZ R66, R62, R14 ;  /* 0x0000000e3e427220 */ /* 0x000fc40000410000 */
[C---:B------:R-:W-:Y:S01]  /*e310*/  FMUL.FTZ R15, R61.reuse, R17 ;  /* 0x000000113d0f7220 */ /* 0x040fe20000410000 */
[----:B------:R-:W-:Y:S01]  /*e320*/  F2FP.BF16.PACK_AB R4, R4, R57 ;  /* 0x000000390404723e */ /* 0x000fe200000010ff */
[----:B------:R-:W-:Y:S02]  /*e330*/  FMUL.FTZ R62, R62, R111 ;  /* 0x0000006f3e3e7220 */ /* 0x000fe40000410000 */
[----:B------:R-:W-:Y:S02]  /*e340*/  FMUL.FTZ R61, R61, R69 ;  /* 0x000000453d3d7220 */ /* 0x000fe40000410000 */
[C---:B------:R-:W-:Y:S02]  /*e350*/  FFMA.FTZ R111, R59.reuse, R111, -R66 ;  /* 0x0000006f3b6f7223 */ /* 0x040fe40000010842 */
[----:B------:R-:W-:Y:S02]  /*e360*/  FFMA.FTZ R59, R59, R14, R62 ;  /* 0x0000000e3b3b7223 */ /* 0x000fe4000001003e */
[----:B------:R-:W-:-:S02]  /*e370*/  FFMA.FTZ R61, R58, R17, R61 ;  /* 0x000000113a3d7223 */ /* 0x000fc4000001003d */
[----:B------:R-:W-:Y:S02]  /*e380*/  FMUL.FTZ R17, R5, R110 ;  /* 0x0000006e05117220 */ /* 0x000fe40000410000 */
[----:B------:R-:W-:Y:S02]  /*e390*/  FMUL.FTZ R14, R67, R109 ;  /* 0x0000006d430e7220 */ /* 0x000fe40000410000 */
[-C--:B------:R-:W-:Y:S02]  /*e3a0*/  FMUL.FTZ R5, R5, R114.reuse ;  /* 0x0000007205057220 */ /* 0x080fe40000410000 */
[----:B------:R-:W-:Y:S02]  /*e3b0*/  FMUL.FTZ R67, R67, R113 ;  /* 0x0000007143437220 */ /* 0x000fe40000410000 */
[----:B------:R-:W-:Y:S02]  /*e3c0*/  FFMA.FTZ R15, R58, R69, -R15 ;  /* 0x000000453a0f7223 */ /* 0x000fe4000001080f */
[----:B------:R-:W-:Y:S01]  /*e3d0*/  FFMA.FTZ R114, R18, R114, -R17 ;  /* 0x0000007212727223 */ /* 0x000fe20000010811 */
[----:B------:R-:W-:Y:S01]  /*e3e0*/  F2FP.BF16.PACK_AB R17, R111, R6 ;  /* 0x000000066f11723e */ /* 0x000fe200000010ff */
[----:B------:R-:W-:-:S02]  /*e3f0*/  FFMA.FTZ R14, R60, R113, -R14 ;  /* 0x000000713c0e7223 */ /* 0x000fc4000001080e */
[----:B------:R-:W-:Y:S01]  /*e400*/  FFMA.FTZ R110, R18, R110, R5 ;  /* 0x0000006e126e7223 */ /* 0x000fe20000010005 */
[----:B------:R-:W-:Y:S01]  /*e410*/  F2FP.BF16.PACK_AB R18, R114, R15 ;  /* 0x0000000f7212723e */ /* 0x000fe200000010ff */
[----:B------:R-:W-:Y:S01]  /*e420*/  FFMA.FTZ R60, R60, R109, R67 ;  /* 0x0000006d3c3c7223 */ /* 0x000fe20000010043 */
[----:B------:R-:W-:Y:S02]  /*e430*/  F2FP.BF16.PACK_AB R19, R14, R19 ;  /* 0x000000130e13723e */ /* 0x000fe400000010ff */
[----:B------:R-:W-:Y:S02]  /*e440*/  F2FP.BF16.PACK_AB R5, R59, R56 ;  /* 0x000000383b05723e */ /* 0x000fe400000010ff */
[----:B------:R-:W-:Y:S01]  /*e450*/  F2FP.BF16.PACK_AB R6, R110, R61 ;  /* 0x0000003d6e06723e */ /* 0x000fe200000010ff */
[----:B------:R1:W-:Y:S01]  /*e460*/  STS.128 [R64], R16 ;  /* 0x0000001040007388 */ /* 0x0003e20000000c00 */
[----:B------:R-:W-:-:S05]  /*e470*/  F2FP.BF16.PACK_AB R7, R60, R63 ;  /* 0x0000003f3c07723e */ /* 0x000fca00000010ff */
[----:B------:R1:W-:Y:S02]  /*e480*/  STS.128 [R65+0x18100], R4 ;  /* 0x0181000441007388 */ /* 0x0003e40000000c00 */
.L_x_1916:
[----:B------:R-:W-:Y:S05]  /*e490*/  BSYNC B0 ;  /* 0x0000000000007941 */ /* 0x000fea0003800000 */
.L_x_1915:
[----:B------:R-:W-:-:S13]  /*e4a0*/  ISETP.GE.AND P0, PT, R138, c[0x0][0x27c], PT ;  /* 0x00009f008a007a0c */ /* 0x000fda0003f06270 */
        /* <DEDUP_REMOVED lines=19> */
[----:B------:R-:W-:Y:S01]  /*e5e0*/  SHF.R.U32.HI R52, RZ, 0x10, R53 ;  /* 0x00000010ff347819 */ /* 0x000fe20000011635 */
[----:B------:R-:W1:Y:S01]  /*e5f0*/  LDS.128 R12, [R16] ;  /* 0x00000000100c7984 */ /* 0x000e620000000c00 */
[--C-:B------:R-:W-:Y:S01]  /*e600*/  SHF.R.U64 R53, R54, 0x10, R55.reuse ;  /* 0x0000001036357819 */ /* 0x100fe20000001237 */
[----:B------:R-:W-:Y:S01]  /*e610*/  IMAD.SHL.U32 R17, R17, 0x2, RZ ;  /* 0x0000000211117824 */ /* 0x000fe200078e00ff */
[----:B------:R-:W-:Y:S02]  /*e620*/  SHF.R.U32.HI R54, RZ, 0x10, R55 ;  /* 0x00000010ff367819 */ /* 0x000fe40000011637 */
[----:B------:R-:W-:-:S02]  /*e630*/  SHF.R.U64 R55, R48, 0x10, R49 ;  /* 0x0000001030377819 */ /* 0x000fc40000001231 */
[----:B------:R-:W2:Y:S01]  /*e640*/  LDS.128 R4, [R17+0x18100] ;  /* 0x0181000011047984 */ /* 0x000ea20000000c00 */
[----:B------:R-:W-:Y:S02]  /*e650*/  SHF.R.U32.HI R48, RZ, 0x10, R49 ;  /* 0x00000010ff307819 */ /* 0x000fe40000011631 */
[--C-:B------:R-:W-:Y:S02]  /*e660*/  SHF.R.U64 R49, R50, 0x10, R51.reuse ;  /* 0x0000001032317819 */ /* 0x100fe40000001233 */
[----:B------:R-:W-:Y:S02]  /*e670*/  SHF.R.U32.HI R50, RZ, 0x10, R51 ;  /* 0x00000010ff327819 */ /* 0x000fe40000011633 */
[----:B------:R-:W-:Y:S02]  /*e680*/  PRMT R106, R106, 0x5410, R19 ;  /* 0x000054106a6a7816 */ /* 0x000fe40000000013 */
[----:B------:R-:W-:Y:S02]  /*e690*/  PRMT R102, R102, 0x5410, R55 ;  /* 0x0000541066667816 */ /* 0x000fe40000000037 */
[----:B------:R-:W-:-:S02]  /*e6a0*/  PRMT R104, R104, 0x5410, R49 ;  /* 0x0000541068687816 */ /* 0x000fc40000000031 */
[----:B------:R-:W-:Y:S02]  /*e6b0*/  PRMT R103, R103, 0x5410, R50 ;  /* 0x0000541067677816 */ /* 0x000fe40000000032 */
[----:B------:R-:W-:Y:S01]  /*e6c0*/  PRMT R108, R108, 0x5410, R53 ;  /* 0x000054106c6c7816 */ /* 0x000fe20000000035 */
[C---:B------:R-:W-:Y:S01]  /*e6d0*/  IMAD.U32 R53, R106.reuse, 0x10000, RZ ;  /* 0x000100006a357824 */ /* 0x040fe200078e00ff */
[----:B------:R-:W-:Y:S01]  /*e6e0*/  PRMT R107, R107, 0x5410, R54 ;  /* 0x000054106b6b7816 */ /* 0x000fe20000000036 */
[----:B------:R-:W-:Y:S01]  /*e6f0*/  IMAD.U32 R58, R103, 0x10000, RZ ;  /* 0x00010000673a7824 */ /* 0x000fe200078e00ff */
[----:B------:R-:W-:Y:S02]  /*e700*/  PRMT R101, R101, 0x5410, R48 ;  /* 0x0000541065657816 */ /* 0x000fe40000000030 */
[----:B------:R-:W-:Y:S02]  /*e710*/  PRMT R105, R105, 0x5410, R52 ;  /* 0x0000541069697816 */ /* 0x000fe40000000034 */
[----:B------:R-:W-:Y:S01]  /*e720*/  LOP3.LUT R106, R106, 0xffff0000, RZ, 0xc0, !PT ;  /* 0xffff00006a6a7812 */ /* 0x000fe200078ec0ff */
[C---:B------:R-:W-:Y:S01]  /*e730*/  IMAD.U32 R57, R101.reuse, 0x10000, RZ ;  /* 0x0001000065397824 */ /* 0x040fe200078e00ff */
        /* <DEDUP_REMOVED lines=9> */
[C---:B--2---:R-:W-:Y:S01]  /*e7d0*/  LOP3.LUT R15, R4.reuse, 0xffff0000, RZ, 0xc0, !PT ;  /* 0xffff0000040f7812 */ /* 0x044fe200078ec0ff */
[----:B------:R-:W-:Y:S01]  /*e7e0*/  IMAD.U32 R50, R4, 0x10000, RZ ;  /* 0x0001000004327824 */ /* 0x000fe200078e00ff */
[C---:B------:R-:W-:Y:S01]  /*e7f0*/  LOP3.LUT R56, R5.reuse, 0xffff0000, RZ, 0xc0, !PT ;  /* 0xffff000005387812 */ /* 0x040fe200078ec0ff */
[----:B------:R-:W-:Y:S01]  /*e800*/  IMAD.U32 R4, R5, 0x10000, RZ ;  /* 0x0001000005047824 */ /* 0x000fe200078e00ff */
[----:B------:R-:W-:Y:S01]  /*e810*/  LOP3.LUT R54, R6, 0xffff0000, RZ, 0xc0, !PT ;  /* 0xffff000006367812 */ /* 0x000fe200078ec0ff */
[C---:B------:R-:W-:Y:S01]  /*e820*/  IMAD.U32 R5, R102.reuse, 0x10000, RZ ;  /* 0x0001000066057824 */ /* 0x040fe200078e00ff */
[----:B------:R-:W-:Y:S01]  /*e830*/  LOP3.LUT R102, R102, 0xffff0000, RZ, 0xc0, !PT ;  /* 0xffff000066667812 */ /* 0x000fe200078ec0ff */
[----:B------:R-:W-:Y:S01]  /*e840*/  IMAD.U32 R55, R6, 0x10000, RZ ;  /* 0x0001000006377824 */ /* 0x000fe200078e00ff */
[----:B------:R-:W-:Y:S01]  /*e850*/  LOP3.LUT R14, R14, 0xffff0000, RZ, 0xc0, !PT ;  /* 0xffff00000e0e7812 */ /* 0x000fe200078ec0ff */
[----:B------:R-:W-:-:S02]  /*e860*/  FMUL.FTZ R6, R50, R5 ;  /* 0x0000000532067220 */ /* 0x000fc40000410000 */
[-C--:B------:R-:W-:Y:S02]  /*e870*/  FMUL.FTZ R50, R50, R53.reuse ;  /* 0x0000003532327220 */ /* 0x080fe40000410000 */
[C---:B------:R-:W-:Y:S02]  /*e880*/  FFMA.FTZ R6, R19.reuse, R53, -R6 ;  /* 0x0000003513067223 */ /* 0x040fe40000010806 */
[----:B------:R-:W-:Y:S02]  /*e890*/  FFMA.FTZ R50, R19, R5, R50 ;  /* 0x0000000513327223 */ /* 0x000fe40000010032 */
[----:B------:R-:W-:Y:S02]  /*e8a0*/  FMUL.FTZ R53, R15, R102 ;  /* 0x000000660f357220 */ /* 0x000fe40000410000 */
[C---:B------:R-:W-:Y:S01]  /*e8b0*/  IMAD.U32 R5, R105.reuse, 0x10000, RZ ;  /* 0x0001000069057824 */ /* 0x040fe200078e00ff */
[----:B------:R-:W-:Y:S01]  /*e8c0*/  LOP3.LUT R105, R105, 0xffff0000, RZ, 0xc0, !PT ;  /* 0xffff000069697812 */ /* 0x000fe200078ec0ff */
[----:B------:R-:W-:-:S02]  /*e8d0*/  FMUL.FTZ R15, R15, R106 ;  /* 0x0000006a0f0f7220 */ /* 0x000fc40000410000 */
[C---:B------:R-:W-:Y:S02]  /*e8e0*/  FMUL.FTZ R19, R4.reuse, R57 ;  /* 0x0000003904137220 */ /* 0x040fe40000410000 */
[----:B------:R-:W-:Y:S02]  /*e8f0*/  FMUL.FTZ R4, R4, R5 ;  /* 0x0000000504047220 */ /* 0x000fe40000410000 */
[C---:B------:R-:W-:Y:S01]  /*e900*/  IMAD.U32 R52, R7.reuse, 0x10000, RZ ;  /* 0x0001000007347824 */ /* 0x040fe200078e00ff */
[----:B------:R-:W-:Y:S01]  /*e910*/  LOP3.LUT R7, R7, 0xffff0000, RZ, 0xc0, !PT ;  /* 0xffff000007077812 */ /* 0x000fe200078ec0ff */
[C---:B------:R-:W-:Y:S02]  /*e920*/  FFMA.FTZ R53, R18.reuse, R106, -R53 ;  /* 0x0000006a12357223 */ /* 0x040fe40000010835 */
[----:B------:R-:W-:Y:S02]  /*e930*/  FFMA.FTZ R15, R18, R102, R15 ;  /* 0x00000066120f7223 */ /* 0x000fe4000001000f */
[----:B------:R-:W-:-:S02]  /*e940*/  IMAD.U32 R18, R107, 0x10000, RZ ;  /* 0x000100006b127824 */ /* 0x000fc400078e00ff */
[C---:B------:R-:W-:Y:S02]  /*e950*/  FFMA.FTZ R19, R12.reuse, R5, -R19 ;  /* 0x000000050c137223 */ /* 0x040fe40000010813 */
[----:B------:R-:W-:Y:S02]  /*e960*/  FFMA.FTZ R5, R12, R57, R4 ;  /* 0x000000390c057223 */ /* 0x000fe40000010004 */
[C---:B------:R-:W-:Y:S02]  /*e970*/  FMUL.FTZ R4, R52.reuse, R58 ;  /* 0x0000003a34047220 */ /* 0x040fe40000410000 */
[-C--:B------:R-:W-:Y:S02]  /*e980*/  FMUL.FTZ R52, R52, R18.reuse ;  /* 0x0000001234347220 */ /* 0x080fe40000410000 */
[----:B------:R-:W-:Y:S02]  /*e990*/  IMAD.U32 R12, R104, 0x10000, RZ ;  /* 0x00010000680c7824 */ /* 0x000fe400078e00ff */
[----:B------:R-:W-:-:S02]  /*e9a0*/  FFMA.FTZ R18, R13, R18, -R4 ;  /* 0x000000120d127223 */ /* 0x000fc40000010804 */
[----:B------:R-:W-:Y:S02]  /*e9b0*/  IMAD.U32 R57, R108, 0x10000, RZ ;  /* 0x000100006c397824 */ /* 0x000fe400078e00ff */
[----:B------:R-:W-:Y:S02]  /*e9c0*/  FFMA.FTZ R58, R13, R58, R52 ;  /* 0x0000003a0d3a7223 */ /* 0x000fe40000010034 */
[C---:B------:R-:W-:Y:S02]  /*e9d0*/  FMUL.FTZ R4, R56.reuse, R101 ;  /* 0x0000006538047220 */ /* 0x040fe40000410000 */
[C---:B------:R-:W-:Y:S02]  /*e9e0*/  FMUL.FTZ R13, R55.reuse, R12 ;  /* 0x0000000c370d7220 */ /* 0x040fe40000410000 */
[----:B------:R-:W-:Y:S02]  /*e9f0*/  FMUL.FTZ R56, R56, R105 ;  /* 0x0000006938387220 */ /* 0x000fe40000410000 */
[----:B------:R-:W-:-:S02]  /*ea00*/  FMUL.FTZ R55, R55, R57 ;  /* 0x0000003937377220 */ /* 0x000fc40000410000 */
[----:B------:R-:W-:Y:S01]  /*ea10*/  FFMA.FTZ R52, R49, R105, -R4 ;  /* 0x0000006931347223 */ /* 0x000fe20000010804 */
[----:B------:R-:W-:Y:S01]  /*ea20*/  LOP3.LUT R4, R103, 0xffff0000, RZ, 0xc0, !PT ;  /* 0xffff000067047812 */ /* 0x000fe200078ec0ff */
[----:B------:R-:W-:Y:S01]  /*ea30*/  FFMA.FTZ R57, R48, R57, -R13 ;  /* 0x0000003930397223 */ /* 0x000fe2000001080d */
[----:B------:R-:W-:Y:S01]  /*ea40*/  LOP3.LUT R13, R104, 0xffff0000, RZ, 0xc0, !PT ;  /* 0xffff0000680d7812 */ /* 0x000fe200078ec0ff */
[----:B------:R-:W-:Y:S01]  /*ea50*/  FFMA.FTZ R56, R49, R101, R56 ;  /* 0x0000006531387223 */ /* 0x000fe20000010038 */
[----:B------:R-:W-:Y:S01]  /*ea60*/  LOP3.LUT R49, R108, 0xffff0000, RZ, 0xc0, !PT ;  /* 0xffff00006c317812 */ /* 0x000fe200078ec0ff */
[----:B------:R-:W-:Y:S02]  /*ea70*/  FFMA.FTZ R55, R48, R12, R55 ;  /* 0x0000000c30377223 */ /* 0x000fe40000010037 */
[----:B------:R-:W-:Y:S01]  /*ea80*/  FMUL.FTZ R48, R54, R13 ;  /* 0x0000000d36307220 */ /* 0x000fe20000410000 */
[----:B------:R-:W-:Y:S01]  /*ea90*/  F2FP.BF16.PACK_AB R5, R56, R5 ;  /* 0x000000053805723e */ /* 0x000fe200000010ff */
[----:B------:R-:W-:-:S02]  /*eaa0*/  FMUL.FTZ R59, R7, R4 ;  /* 0x00000004073b7220 */ /* 0x000fc40000410000 */
[-C--:B------:R-:W-:Y:S02]  /*eab0*/  FMUL.FTZ R54, R54, R49.reuse ;  /* 0x0000003136367220 */ /* 0x080fe40000410000 */
[-C--:B------:R-:W-:Y:S02]  /*eac0*/  FMUL.FTZ R12, R7, R60.reuse ;  /* 0x0000003c070c7220 */ /* 0x080fe40000410000 */
[C---:B------:R-:W-:Y:S02]  /*ead0*/  FFMA.FTZ R48, R14.reuse, R49, -R48 ;  /* 0x000000310e307223 */ /* 0x040fe40000010830 */
[C---:B------:R-:W-:Y:S02]  /*eae0*/  FFMA.FTZ R7, R51.reuse, R60, -R59 ;  /* 0x0000003c33077223 */ /* 0x040fe4000001083b */
[----:B------:R-:W-:Y:S01]  /*eaf0*/  FFMA.FTZ R54, R14, R13, R54 ;  /* 0x0000000d0e367223 */ /* 0x000fe20000010036 */
[----:B------:R-:W-:Y:S01]  /*eb00*/  F2FP.BF16.PACK_AB R13, R52, R19 ;  /* 0x00000013340d723e */ /* 0x000fe200000010ff */
[----:B------:R-:W-:Y:S01]  /*eb10*/  FFMA.FTZ R51, R51, R4, R12 ;  /* 0x0000000433337223 */ /* 0x000fe2000001000c */
[----:B------:R-:W-:-:S02]  /*eb20*/  F2FP.BF16.PACK_AB R4, R15, R50 ;  /* 0x000000320f04723e */ /* 0x000fc400000010ff */
[----:B------:R-:W-:Y:S02]  /*eb30*/  F2FP.BF16.PACK_AB R12, R53, R6 ;  /* 0x00000006350c723e */ /* 0x000fe400000010ff */
[----:B------:R-:W-:Y:S02]  /*eb40*/  F2FP.BF16.PACK_AB R14, R48, R57 ;  /* 0x00000039300e723e */ /* 0x000fe400000010ff */
[----:B------:R-:W-:Y:S02]  /*eb50*/  F2FP.BF16.PACK_AB R15, R7, R18 ;  /* 0x00000012070f723e */ /* 0x000fe400000010ff */
[----:B------:R-:W-:Y:S02]  /*eb60*/  F2FP.BF16.PACK_AB R6, R54, R55 ;  /* 0x000000373606723e */ /* 0x000fe400000010ff */
[----:B------:R-:W-:Y:S01]  /*eb70*/  F2FP.BF16.PACK_AB R7, R51, R58 ;  /* 0x0000003a3307723e */ /* 0x000fe200000010ff */
[----:B------:R1:W-:Y:S04]  /*eb80*/  STS.128 [R16], R12 ;  /* 0x0000000c10007388 */ /* 0x0003e80000000c00 */
[----:B------:R1:W-:Y:S02]  /*eb90*/  STS.128 [R17+0x18100], R4 ;  /* 0x0181000411007388 */ /* 0x0003e40000000c00 */
.L_x_1912:
[----:B------:R-:W-:Y:S05]  /*eba0*/  BSYNC B1 ;  /* 0x0000000000017941 */ /* 0x000fea0003800000 */
.L_x_1911:
[----:B------:R-:W-:-:S13]  /*ebb0*/  ISETP.GE.AND P0, PT, R9, R100, PT ;  /* 0x000000640900720c */ /* 0x000fda0003f06270 */
[----:B------:R-:W-:Y:S05]  /*ebc0*/  @P0 BRA `(.L_x_1896) ;  /* 0x0000157000000947 */ /* 0x000fea0003800000 */
[----:B------:R-:W-:Y:S01]  /*ebd0*/  ISETP.GE.AND P0, PT, R144, c[0x0][0x27c], PT ;  /* 0x00009f0090007a0c */ /* 0x000fe20003f06270 */
[----:B-1----:R-:W-:Y:S01]  /*ebe0*/  IMAD.SHL.U32 R17, R9, 0x40, RZ ;  /* 0x0000004009117824 */ /* 0x002fe200078e00ff */
[----:B------:R-:W-:Y:S01]  /*ebf0*/  SHF.R.S32.HI R4, RZ, 0x1f, R9 ;  /* 0x0000001fff047819 */ /* 0x000fe20000011409 */
        /* <DEDUP_REMOVED lines=18> */
[----:B------:R-:W-:Y:S01]  /*ed20*/  SHF.R.U64 R44, R44, 0x10, R45 ;  /* 0x000000102c2c7819 */ /* 0x000fe2000000122d */
[----:B------:R-:W-:Y:S01]  /*ed30*/  IMAD.SHL.U32 R4, R4, 0x400, RZ ;  /* 0x0000040004047824 */ /* 0x000fe200078e00ff */
[----:B------:R-:W-:Y:S02]  /*ed40*/  LOP3.LUT R6, R5, R16, RZ, 0x3c, !PT ;  /* 0x0000001005067212 */ /* 0x000fe400078e3cff */
[----:B------:R-:W-:Y:S02]  /*ed50*/  SHF.R.U64 R42, R42, 0x10, R43 ;  /* 0x000000102a2a7819 */ /* 0x000fe4000000122b */
[----:B------:R-:W-:-:S02]  /*ed60*/  LOP3.LUT R4, R4, 0x7fffe000, RZ, 0xc0, !PT ;  /* 0x7fffe00004047812 */ /* 0x000fc400078ec0ff */
[----:B------:R-:W-:Y:S02]  /*ed70*/  SHF.R.U32.HI R43, RZ, 0x10, R43 ;  /* 0x00000010ff2b7819 */ /* 0x000fe4000001162b */
[----:B------:R-:W-:Y:S02]  /*ed80*/  IADD3 R19, R6, R4, R9 ;  /* 0x0000000406137210 */ /* 0x000fe40007ffe009 */
[----:B------:R-:W-:Y:S02]  /*ed90*/  PRMT R93, R93, 0x5410, R40 ;  /* 0x000054105d5d7816 */ /* 0x000fe40000000028 */
[----:B------:R-:W-:Y:S01]  /*eda0*/  SHF.R.U64 R46, R46, 0x10, R47 ;  /* 0x000000102e2e7819 */ /* 0x000fe2000000122f */
[----:B------:R-:W-:Y:S01]  /*edb0*/  IMAD.SHL.U32 R19, R19, 0x2, RZ ;  /* 0x0000000213137824 */ /* 0x000fe200078e00ff */
[----:B------:R-:W-:Y:S02]  /*edc0*/  SHF.R.U32.HI R48, RZ, 0x10, R41 ;  /* 0x00000010ff307819 */ /* 0x000fe40000011629 */
[----:B------:R-:W-:-:S02]  /*edd0*/  PRMT R97, R97, 0x5410, R44 ;  /* 0x0000541061617816 */ /* 0x000fc4000000002c */
[----:B------:R-:W2:Y:S01]  /*ede0*/  LDS.128 R4, [R19+0x18100] ;  /* 0x0181000013047984 */ /* 0x000ea20000000c00 */
[----:B------:R-:W-:Y:S02]  /*edf0*/  SHF.R.U32.HI R45, RZ, 0x10, R45 ;  /* 0x00000010ff2d7819 */ /* 0x000fe4000001162d */
[----:B------:R-:W-:Y:S02]  /*ee00*/  PRMT R94, R94, 0x5410, R43 ;  /* 0x000054105e5e7816 */ /* 0x000fe4000000002b */
[----:B------:R-:W-:Y:S02]  /*ee10*/  SHF.L.U32 R52, R93, 0x10, RZ ;  /* 0x000000105d347819 */ /* 0x000fe400000006ff */
[----:B------:R-:W-:Y:S02]  /*ee20*/  PRMT R99, R99, 0x5410, R46 ;  /* 0x0000541063637816 */ /* 0x000fe4000000002e */
[----:B------:R-:W-:Y:S01]  /*ee30*/  PRMT R91, R91, 0x5410, R48 ;  /* 0x000054105b5b7816 */ /* 0x000fe20000000030 */
[----:B------:R-:W-:Y:S01]  /*ee40*/  IMAD.U32 R48, R97, 0x10000, RZ ;  /* 0x0001000061307824 */ /* 0x000fe200078e00ff */
[----:B------:R-:W-:-:S02]  /*ee50*/  SHF.R.U32.HI R47, RZ, 0x10, R47 ;  /* 0x00000010ff2f7819 */ /* 0x000fc4000001162f */
[----:B------:R-:W-:Y:S01]  /*ee60*/  PRMT R96, R96, 0x5410, R45 ;  /* 0x0000541060607816 */ /* 0x000fe2000000002d */
[----:B------:R-:W-:Y:S01]  /*ee70*/  IMAD.U32 R50, R91, 0x10000, RZ ;  /* 0x000100005b327824 */ /* 0x000fe200078e00ff */
[----:B------:R-:W-:Y:S02]  /*ee80*/  PRMT R98, R98, 0x5410, R47 ;  /* 0x0000541062627816 */ /* 0x000fe4000000002f */
[----:B------:R-:W-:Y:S01]  /*ee90*/  LOP3.LUT R93, R93, 0xffff0000, RZ, 0xc0, !PT ;  /* 0xffff00005d5d7812 */ /* 0x000fe200078ec0ff */
[C---:B-1----:R-:W-:Y:S01]  /*eea0*/  IMAD.U32 R40, R13.reuse, 0x10000, RZ ;  /* 0x000100000d287824 */ /* 0x042fe200078e00ff */
[----:B------:R-:W-:Y:S01]  /*eeb0*/  LOP3.LUT R43, R13, 0xffff0000, RZ, 0xc0, !PT ;  /* 0xffff00000d2b7812 */ /* 0x000fe200078ec0ff */
[C---:B------:R-:W-:Y:S01]  /*eec0*/  IMAD.U32 R13, R15.reuse, 0x10000, RZ ;  /* 0x000100000f0d7824 */ /* 0x040fe200078e00ff */
[----:B------:R-:W-:Y:S01]  /*eed0*/  LOP3.LUT R44, R15, 0xffff0000, RZ, 0xc0, !PT ;  /* 0xffff00000f2c7812 */ /* 0x000fe200078ec0ff */
[----:B------:R-:W-:Y:S01]  /*eee0*/  IMAD.U32 R41, R12, 0x10000, RZ ;  /* 0x000100000c297824 */ /* 0x000fe200078e00ff */
[----:B------:R-:W-:-:S02]  /*eef0*/  LOP3.LUT R97, R97, 0xffff0000, RZ, 0xc0, !PT ;  /* 0xffff000061617812 */ /* 0x000fc400078ec0ff */
[----:B------:R-:W-:Y:S01]  /*ef00*/  PRMT R95, R95, 0x5410, R42 ;  /* 0x000054105f5f7816 */ /* 0x000fe2000000002a */
[----:B------:R-:W-:Y:S01]  /*ef10*/  IMAD.U32 R42, R14, 0x10000, RZ ;  /* 0x000100000e2a7824 */ /* 0x000fe200078e00ff */
[----:B------:R-:W-:Y:S02]  /*ef20*/  LOP3.LUT R12, R12, 0xffff0000, RZ, 0xc0, !PT ;  /* 0xffff00000c0c7812 */ /* 0x000fe400078ec0ff */
[----:B------:R-:W-:Y:S02]  /*ef30*/  LOP3.LUT R91, R91, 0xffff0000, RZ, 0xc0, !PT ;  /* 0xffff00005b5b7812 */ /* 0x000fe400078ec0ff */
        /* <DEDUP_REMOVED lines=11> */
[C---:B------:R-:W-:Y:S01]  /*eff0*/  FFMA.FTZ R7, R41.reuse, R48, -R6 ;  /* 0x0000003029077223 */ /* 0x040fe20000010806 */
[----:B------:R-:W-:Y:S01]  /*f000*/  SHF.L.U32 R48, R94, 0x10, RZ ;  /* 0x000000105e307819 */ /* 0x000fe200000006ff */
[C---:B------:R-:W-:Y:S01]  /*f010*/  IMAD.U32 R6, R96.reuse, 0x10000, RZ ;  /* 0x0001000060067824 */ /* 0x040fe200078e00ff */
[----:B------:R-:W-:Y:S01]  /*f020*/  LOP3.LUT R96, R96, 0xffff0000, RZ, 0xc0, !PT ;  /* 0xffff000060607812 */ /* 0x000fe200078ec0ff */
[----:B------:R-:W-:Y:S01]  /*f030*/  FFMA.FTZ R41, R41, R52, R51 ;  /* 0x0000003429297223 */ /* 0x000fe20000010033 */
[----:B------:R-:W-:Y:S01]  /*f040*/  LOP3.LUT R94, R94, 0xffff0000, RZ, 0xc0, !PT ;  /* 0xffff00005e5e7812 */ /* 0x000fe200078ec0ff */
[C---:B------:R-:W-:Y:S01]  /*f050*/  IMAD.U32 R52, R98.reuse, 0x10000, RZ ;  /* 0x0001000062347824 */ /* 0x040fe200078e00ff */
[----:B------:R-:W-:Y:S01]  /*f060*/  LOP3.LUT R98, R98, 0xffff0000, RZ, 0xc0, !PT ;  /* 0xffff000062627812 */ /* 0x000fe200078ec0ff */
[----:B------:R-:W-:-:S02]  /*f070*/  FMUL.FTZ R53, R15, R50 ;  /* 0x000000320f357220 */ /* 0x000fc40000410000 */
[----:B------:R-:W-:Y:S02]  /*f080*/  FMUL.FTZ R51, R15, R6 ;  /* 0x000000060f337220 */ /* 0x000fe40000410000 */
[C---:B------:R-:W-:Y:S02]  /*f090*/  FMUL.FTZ R15, R47.reuse, R48 ;  /* 0x000000302f0f7220 */ /* 0x040fe40000410000 */
[-C--:B------:R-:W-:Y:S02]  /*f0a0*/  FMUL.FTZ R47, R47, R52.reuse ;  /* 0x000000342f2f7220 */ /* 0x080fe40000410000 */
[C---:B------:R-:W-:Y:S02]  /*f0b0*/  FFMA.FTZ R15, R13.reuse, R52, -R15 ;  /* 0x000000340d0f7223 */ /* 0x040fe4000001080f */
[----:B------:R-:W-:Y:S02]  /*f0c0*/  FFMA.FTZ R47, R13, R48, R47 ;  /* 0x000000300d2f7223 */ /* 0x000fe4000001002f */
[----:B------:R-:W-:-:S02]  /*f0d0*/  FFMA.FTZ R6, R40, R6, -R53 ;  /* 0x0000000628067223 */ /* 0x000fc40000010835 */
[----:B------:R-:W-:Y:S02]  /*f0e0*/  FMUL.FTZ R13, R4, R93 ;  /* 0x0000005d040d7220 */ /* 0x000fe40000410000 */
[----:B------:R-:W-:Y:S02]  /*f0f0*/  FFMA.FTZ R40, R40, R50, R51 ;  /* 0x0000003228287223 */ /* 0x000fe40000010033 */
[-C--:B------:R-:W-:Y:S02]  /*f100*/  FMUL.FTZ R4, R4, R97.reuse ;  /* 0x0000006104047220 */ /* 0x080fe40000410000 */
[C---:B------:R-:W-:Y:S01]  /*f110*/  IMAD.U32 R50, R95.reuse, 0x10000, RZ ;  /* 0x000100005f327824 */ /* 0x040fe200078e00ff */
[----:B------:R-:W-:Y:S01]  /*f120*/  LOP3.LUT R95, R95, 0xffff0000, RZ, 0xc0, !PT ;  /* 0xffff00005f5f7812 */ /* 0x000fe200078ec0ff */
[C---:B------:R-:W-:Y:S01]  /*f130*/  IMAD.U32 R51, R99.reuse, 0x10000, RZ ;  /* 0x0001000063337824 */ /* 0x040fe200078e00ff */
[----:B------:R-:W-:Y:S01]  /*f140*/  LOP3.LUT R99, R99, 0xffff0000, RZ, 0xc0, !PT ;  /* 0xffff000063637812 */ /* 0x000fe200078ec0ff */
[----:B------:R-:W-:-:S02]  /*f150*/  FFMA.FTZ R48, R12, R97, -R13 ;  /* 0x000000610c307223 */ /* 0x000fc4000001080d */
[----:B------:R-:W-:Y:S02]  /*f160*/  FFMA.FTZ R4, R12, R93, R4 ;  /* 0x0000005d0c047223 */ /* 0x000fe40000010004 */
[----:B------:R-:W-:Y:S02]  /*f170*/  FMUL.FTZ R13, R46, R91 ;  /* 0x0000005b2e0d7220 */ /* 0x000fe40000410000 */
[C---:B------:R-:W-:Y:S01]  /*f180*/  FMUL.FTZ R12, R45.reuse, R50 ;  /* 0x000000322d0c7220 */ /* 0x040fe20000410000 */
[----:B------:R-:W-:Y:S01]  /*f190*/  F2FP.BF16.PACK_AB R4, R4, R41 ;  /* 0x000000290404723e */ /* 0x000fe200000010ff */
[-C--:B------:R-:W-:Y:S02]  /*f1a0*/  FMUL.FTZ R46, R46, R96.reuse ;  /* 0x000000602e2e7220 */ /* 0x080fe40000410000 */
[----:B------:R-:W-:Y:S02]  /*f1b0*/  FMUL.FTZ R45, R45, R51 ;  /* 0x000000332d2d7220 */ /* 0x000fe40000410000 */
[----:B------:R-:W-:-:S02]  /*f1c0*/  FFMA.FTZ R13, R43, R96, -R13 ;  /* 0x000000602b0d7223 */ /* 0x000fc4000001080d */
[----:B------:R-:W-:Y:S02]  /*f1d0*/  FFMA.FTZ R43, R43, R91, R46 ;  /* 0x0000005b2b2b7223 */ /* 0x000fe4000001002e */
[----:B------:R-:W-:Y:S01]  /*f1e0*/  FFMA.FTZ R51, R42, R51, -R12 ;  /* 0x000000332a337223 */ /* 0x000fe2000001080c */
[----:B------:R-:W-:Y:S01]  /*f1f0*/  F2FP.BF16.PACK_AB R12, R48, R7 ;  /* 0x00000007300c723e */ /* 0x000fe200000010ff */
[----:B------:R-:W-:Y:S01]  /*f200*/  FFMA.FTZ R45, R42, R50, R45 ;  /* 0x000000322a2d7223 */ /* 0x000fe2000001002d */
[----:B------:R-:W-:Y:S01]  /*f210*/  F2FP.BF16.PACK_AB R13, R13, R6 ;  /* 0x000000060d0d723e */ /* 0x000fe200000010ff */
[C---:B------:R-:W-:Y:S02]  /*f220*/  FMUL.FTZ R42, R5.reuse, R95 ;  /* 0x0000005f052a7220 */ /* 0x040fe40000410000 */
[----:B------:R-:W-:Y:S02]  /*f230*/  FMUL.FTZ R46, R5, R99 ;  /* 0x00000063052e7220 */ /* 0x000fe40000410000 */
[----:B------:R-:W-:-:S02]  /*f240*/  FMUL.FTZ R5, R49, R94 ;  /* 0x0000005e31057220 */ /* 0x000fc40000410000 */
[-C--:B------:R-:W-:Y:S02]  /*f250*/  FMUL.FTZ R49, R49, R98.reuse ;  /* 0x0000006231317220 */ /* 0x080fe40000410000 */
[----:B------:R-:W-:Y:S02]  /*f260*/  FFMA.FTZ R42, R14, R99, -R42 ;  /* 0x000000630e2a7223 */ /* 0x000fe4000001082a */
[----:B------:R-:W-:Y:S01]  /*f270*/  FFMA.FTZ R98, R44, R98, -R5 ;  /* 0x000000622c627223 */ /* 0x000fe20000010805 */
[----:B------:R-:W-:Y:S01]  /*f280*/  F2FP.BF16.PACK_AB R5, R43, R40 ;  /* 0x000000282b05723e */ /* 0x000fe200000010ff */
        /* <DEDUP_REMOVED lines=8> */
.L_x_1918:
[----:B------:R-:W-:Y:S05]  /*f310*/  BSYNC B0 ;  /* 0x0000000000007941 */ /* 0x000fea0003800000 */
.L_x_1917:
[----:B------:R-:W-:Y:S01]  /*f320*/  ISETP.GE.AND P0, PT, R139, c[0x0][0x27c], PT ;  /* 0x00009f008b007a0c */ /* 0x000fe20003f06270 */
[----:B------:R-:W-:-:S12]  /*f330*/  BSSY B0, `(.L_x_1919) ;  /* 0x0000070000007945 */ /* 0x000fd80003800000 */
[----:B------:R-:W-:Y:S05]  /*f340*/  @P0 BRA `(.L_x_1920) ;  /* 0x000006e000000947 */ /* 0x000fea0003800000 */
[----:B-1----:R-:W-:Y:S01]  /*f350*/  IMAD.MOV.U32 R4, RZ, RZ, c[0x0][0x27c] ;  /* 0x00009f00ff047624 */ /* 0x002fe200078e00ff */
[----:B------:R-:W-:Y:S02]  /*f360*/  LEA.HI R92, R92, R139, RZ, 0x6 ;  /* 0x0000008b5c5c7211 */ /* 0x000fe400078f30ff */
        /* <DEDUP_REMOVED lines=14> */
[----:B------:R-:W1:Y:S01]  /*f450*/  LDS.128 R12, [R18] ;  /* 0x00000000120c7984 */ /* 0x000e620000000c00 */
[----:B------:R-:W-:-:S02]  /*f460*/  SHF.R.U64 R41, R36, 0x10, R37 ;  /* 0x0000001024297819 */ /* 0x000fc40000001225 */
[----:B------:R-:W-:Y:S02]  /*f470*/  IADD3 R19, R6, R4, R9 ;  /* 0x0000000406137210 */ /* 0x000fe40007ffe009 */
[----:B------:R-:W-:Y:S02]  /*f480*/  SHF.R.U32.HI R36, RZ, 0x10, R37 ;  /* 0x00000010ff247819 */ /* 0x000fe40000011625 */
[----:B------:R-:W-:Y:S01]  /*f490*/  SHF.R.U64 R32, R32, 0x10, R33 ;  /* 0x0000001020207819 */ /* 0x000fe20000001221 */
[----:B------:R-:W-:Y:S01]  /*f4a0*/  IMAD.SHL.U32 R19, R19, 0x2, RZ ;  /* 0x0000000213137824 */ /* 0x000fe200078e00ff */
[--C-:B------:R-:W-:Y:S02]  /*f4b0*/  SHF.R.U64 R37, R38, 0x10, R39.reuse ;  /* 0x0000001026257819 */ /* 0x100fe40000001227 */
[----:B------:R-:W-:Y:S02]  /*f4c0*/  SHF.R.U32.HI R38, RZ, 0x10, R39 ;  /* 0x00000010ff267819 */ /* 0x000fe40000011627 */
[----:B------:R-:W2:Y:S01]  /*f4d0*/  LDS.128 R4, [R19+0x18100] ;  /* 0x0181000013047984 */ /* 0x000ea20000000c00 */
[----:B------:R-:W-:-:S02]  /*f4e0*/  SHF.R.U64 R39, R34, 0x10, R35 ;  /* 0x0000001022277819 */ /* 0x000fc40000001223 */
[----:B------:R-:W-:Y:S02]  /*f4f0*/  SHF.R.U32.HI R35, RZ, 0x10, R35 ;  /* 0x00000010ff237819 */ /* 0x000fe40000011623 */
[----:B------:R-:W-:Y:S02]  /*f500*/  PRMT R81, R81, 0x5410, R32 ;  /* 0x0000541051517816 */ /* 0x000fe40000000020 */
[----:B------:R-:W-:Y:S02]  /*f510*/  PRMT R86, R86, 0x5410, R41 ;  /* 0x0000541056567816 */ /* 0x000fe40000000029 */
[----:B------:R-:W-:Y:S01]  /*f520*/  SHF.R.U32.HI R33, RZ, 0x10, R33 ;  /* 0x00000010ff217819 */ /* 0x000fe20000011621 */
[----:B------:R-:W-:Y:S01]  /*f530*/  IMAD.U32 R44, R81, 0x10000, RZ ;  /* 0x00010000512c7824 */ /* 0x000fe200078e00ff */
[----:B------:R-:W-:Y:S01]  /*f540*/  PRMT R82, R82, 0x5410, R35 ;  /* 0x0000541052527816 */ /* 0x000fe20000000023 */
[----:B------:R-:W-:Y:S01]  /*f550*/  IMAD.U32 R40, R86, 0x10000, RZ ;  /* 0x0001000056287824 */ /* 0x000fe200078e00ff */
[----:B------:R-:W-:-:S02]  /*f560*/  PRMT R85, R85, 0x5410, R36 ;  /* 0x0000541055557816 */ /* 0x000fc40000000024 */
[----:B------:R-:W-:Y:S02]  /*f570*/  PRMT R87, R87, 0x5410, R38 ;  /* 0x0000541057577816 */ /* 0x000fe40000000026 */
[----:B------:R-:W-:Y:S02]  /*f580*/  PRMT R88, R88, 0x5410, R37 ;  /* 0x0000541058587816 */ /* 0x000fe40000000025 */
[----:B------:R-:W-:Y:S02]  /*f590*/  PRMT R80, R80, 0x5410, R33 ;  /* 0x0000541050507816 */ /* 0x000fe40000000021 */
[----:B------:R-:W-:Y:S02]  /*f5a0*/  PRMT R84, R84, 0x5410, R39 ;  /* 0x0000541054547816 */ /* 0x000fe40000000027 */
[----:B------:R-:W-:Y:S01]  /*f5b0*/  LOP3.LUT R81, R81, 0xffff0000, RZ, 0xc0, !PT ;  /* 0xffff000051517812 */ /* 0x000fe200078ec0ff */
[C---:B------:R-:W-:Y:S01]  /*f5c0*/  IMAD.U32 R42, R80.reuse, 0x10000, RZ ;  /* 0x00010000502a7824 */ /* 0x040fe200078e00ff */
[----:B------:R-:W-:Y:S01]  /*f5d0*/  LOP3.LUT R80, R80, 0xffff0000, RZ, 0xc0, !PT ;  /* 0xffff000050507812 */ /* 0x000fe200078ec0ff */
[C---:B-1----:R-:W-:Y:S01]  /*f5e0*/  IMAD.U32 R32, R13.reuse, 0x10000, RZ ;  /* 0x000100000d207824 */ /* 0x042fe200078e00ff */
[----:B------:R-:W-:Y:S01]  /*f5f0*/  LOP3.LUT R35, R13, 0xffff0000, RZ, 0xc0, !PT ;  /* 0xffff00000d237812 */ /* 0x000fe200078ec0ff */
[C---:B------:R-:W-:Y:S01]  /*f600*/  IMAD.U32 R13, R15.reuse, 0x10000, RZ ;  /* 0x000100000f0d7824 */ /* 0x040fe200078e00ff */
[----:B------:R-:W-:Y:S01]  /*f610*/  LOP3.LUT R36, R15, 0xffff0000, RZ, 0xc0, !PT ;  /* 0xffff00000f247812 */ /* 0x000fe200078ec0ff */
[C---:B------:R-:W-:Y:S01]  /*f620*/  IMAD.U32 R33, R12.reuse, 0x10000, RZ ;  /* 0x000100000c217824 */ /* 0x040fe200078e00ff */
[----:B------:R-:W-:Y:S01]  /*f630*/  LOP3.LUT R12, R12, 0xffff0000, RZ, 0xc0, !PT ;  /* 0xffff00000c0c7812 */ /* 0x000fe200078ec0ff */
[C---:B------:R-:W-:Y:S01]  /*f640*/  IMAD.U32 R34, R14.reuse, 0x10000, RZ ;  /* 0x000100000e227824 */ /* 0x040fe200078e00ff */
        /* <DEDUP_REMOVED lines=35> */
[----:B------:R-:W-:-:S02]  /*f880*/  FFMA.FTZ R4, R12, R81, R4 ;  /* 0x000000510c047223 */ /* 0x000fc40000010004 */
[C---:B------:R-:W-:Y:S02]  /*f890*/  FMUL.FTZ R12, R37.reuse, R13 ;  /* 0x0000000d250c7220 */ /* 0x040fe40000410000 */
[----:B------:R-:W-:Y:S01]  /*f8a0*/  FMUL.FTZ R37, R37, R43 ;  /* 0x0000002b25257220 */ /* 0x000fe20000410000 */
[----:B------:R-:W-:Y:S01]  /*f8b0*/  F2FP.BF16.PACK_AB R4, R4, R33 ;  /* 0x000000210404723e */ /* 0x000fe200000010ff */
[----:B------:R-:W-:Y:S01]  /*f8c0*/  FFMA.FTZ R43, R34, R43, -R12 ;  /* 0x0000002b222b7223 */ /* 0x000fe2000001080c */
[----:B------:R-:W-:Y:S01]  /*f8d0*/  F2FP.BF16.PACK_AB R12, R42, R7 ;  /* 0x000000072a0c723e */ /* 0x000fe200000010ff */
[----:B------:R-:W-:Y:S02]  /*f8e0*/  FFMA.FTZ R37, R34, R13, R37 ;  /* 0x0000000d22257223 */ /* 0x000fe40000010025 */
[----:B------:R-:W-:Y:S02]  /*f8f0*/  FMUL.FTZ R40, R38, R80 ;  /* 0x0000005026287220 */ /* 0x000fe40000410000 */
[----:B------:R-:W-:-:S02]  /*f900*/  FMUL.FTZ R13, R5, R84 ;  /* 0x00000054050d7220 */ /* 0x000fc40000410000 */
[----:B------:R-:W-:Y:S02]  /*f910*/  FMUL.FTZ R34, R41, R82 ;  /* 0x0000005229227220 */ /* 0x000fe40000410000 */
[----:B------:R-:W-:Y:S02]  /*f920*/  FMUL.FTZ R38, R38, R85 ;  /* 0x0000005526267220 */ /* 0x000fe40000410000 */
[-C--:B------:R-:W-:Y:S02]  /*f930*/  FMUL.FTZ R5, R5, R88.reuse ;  /* 0x0000005805057220 */ /* 0x080fe40000410000 */
[----:B------:R-:W-:Y:S02]  /*f940*/  FMUL.FTZ R41, R41, R87 ;  /* 0x0000005729297220 */ /* 0x000fe40000410000 */
[----:B------:R-:W-:Y:S02]  /*f950*/  FFMA.FTZ R85, R35, R85, -R40 ;  /* 0x0000005523557223 */ /* 0x000fe40000010828 */
[----:B------:R-:W-:-:S02]  /*f960*/  FFMA.FTZ R88, R14, R88, -R13 ;  /* 0x000000580e587223 */ /* 0x000fc4000001080d */
[----:B------:R-:W-:Y:S01]  /*f970*/  FFMA.FTZ R34, R36, R87, -R34 ;  /* 0x0000005724227223 */ /* 0x000fe20000010822 */
[----:B------:R-:W-:Y:S01]  /*f980*/  F2FP.BF16.PACK_AB R13, R85, R6 ;  /* 0x00000006550d723e */ /* 0x000fe200000010ff */
[----:B------:R-:W-:Y:S02]  /*f990*/  FFMA.FTZ R35, R35, R80, R38 ;  /* 0x0000005023237223 */ /* 0x000fe40000010026 */
        /* <DEDUP_REMOVED lines=9> */
.L_x_1920:
[----:B------:R-:W-:Y:S05]  /*fa30*/  BSYNC B0 ;  /* 0x0000000000007941 */ /* 0x000fea0003800000 */
.L_x_1919:
[----:B------:R-:W-:-:S13]  /*fa40*/  ISETP.GE.AND P0, PT, R138, c[0x0][0x27c], PT ;  /* 0x00009f008a007a0c */ /* 0x000fda0003f06270 */
        /* <DEDUP_REMOVED lines=17> */
[----:B------:R-:W-:Y:S02]  /*fb60*/  SHF.R.U64 R17, R28, 0x10, R29 ;  /* 0x000000101c117819 */ /* 0x000fe4000000121d */
[----:B------:R-:W-:Y:S02]  /*fb70*/  IADD3 R9, R12, R6, R9 ;  /* 0x000000060c097210 */ /* 0x000fe40007ffe009 */
[----:B------:R-:W1:Y:S01]  /*fb80*/  LDS.128 R12, [R16] ;  /* 0x00000000100c7984 */ /* 0x000e620000000c00 */
[----:B------:R-:W-:Y:S02]  /*fb90*/  SHF.R.U32.HI R28, RZ, 0x10, R29 ;  /* 0x00000010ff1c7819 */ /* 0x000fe4000001161d */
[----:B------:R-:W-:Y:S01]  /*fba0*/  IMAD.SHL.U32 R9, R9, 0x2, RZ ;  /* 0x0000000209097824 */ /* 0x000fe200078e00ff */
[--C-:B------:R-:W-:Y:S02]  /*fbb0*/  SHF.R.U64 R29, R20, 0x10, R21.reuse ;  /* 0x00000010141d7819 */ /* 0x100fe40000001215 */
[----:B------:R-:W-:-:S02]  /*fbc0*/  SHF.R.U32.HI R20, RZ, 0x10, R21 ;  /* 0x00000010ff147819 */ /* 0x000fc40000011615 */
[----:B------:R-:W2:Y:S01]  /*fbd0*/  LDS.128 R4, [R9+0x18100] ;  /* 0x0181000009047984 */ /* 0x000ea20000000c00 */
[----:B------:R-:W-:Y:S02]  /*fbe0*/  PRMT R26, R26, 0x5410, R29 ;  /* 0x000054101a1a7816 */ /* 0x000fe4000000001d */
[----:B------:R-:W-:Y:S02]  /*fbf0*/  PRMT R74, R74, 0x5410, R17 ;  /* 0x000054104a4a7816 */ /* 0x000fe40000000011 */
[----:B------:R-:W-:Y:S02]  /*fc00*/  SHF.R.U64 R19, R30, 0x10, R31 ;  /* 0x000000101e137819 */ /* 0x000fe4000000121f */
[----:B------:R-:W-:Y:S01]  /*fc10*/  SHF.R.U64 R21, R22, 0x10, R23 ;  /* 0x0000001016157819 */ /* 0x000fe20000001217 */
[----:B------:R-:W-:Y:S01]  /*fc20*/  IMAD.U32 R35, R74, 0x10000, RZ ;  /* 0x000100004a237824 */ /* 0x000fe200078e00ff */
[----:B------:R-:W-:Y:S01]  /*fc30*/  SHF.R.U32.HI R30, RZ, 0x10, R31 ;  /* 0x00000010ff1e7819 */ /* 0x000fe2000001161f */
[----:B------:R-:W-:Y:S01]  /*fc40*/  IMAD.U32 R31, R26, 0x10000, RZ ;  /* 0x000100001a1f7824 */ /* 0x000fe200078e00ff */
[----:B------:R-:W-:-:S02]  /*fc50*/  PRMT R25, R25, 0x5410, R20 ;  /* 0x0000541019197816 */ /* 0x000fc40000000014 */
[----:B------:R-:W-:Y:S02]  /*fc60*/  SHF.R.U32.HI R22, RZ, 0x10, R23 ;  /* 0x00000010ff167819 */ /* 0x000fe40000011617 */
[----:B------:R-:W-:Y:S01]  /*fc70*/  PRMT R72, R72, 0x5410, R21 ;  /* 0x0000541048487816 */ /* 0x000fe20000000015 */
[----:B------:R-:W-:Y:S01]  /*fc80*/  IMAD.U32 R32, R25, 0x10000, RZ ;  /* 0x0001000019207824 */ /* 0x000fe200078e00ff */
[----:B------:R-:W-:Y:S02]  /*fc90*/  PRMT R73, R73, 0x5410, R28 ;  /* 0x0000541049497816 */ /* 0x000fe4000000001c */
[----:B------:R-:W-:Y:S02]  /*fca0*/  PRMT R27, R27, 0x5410, R22 ;  /* 0x000054101b1b7816 */ /* 0x000fe40000000016 */
[----:B------:R-:W-:Y:S02]  /*fcb0*/  PRMT R75, R75, 0x5410, R30 ;  /* 0x000054104b4b7816 */ /* 0x000fe4000000001e */
[----:B------:R-:W-:-:S02]  /*fcc0*/  PRMT R76, R76, 0x5410, R19 ;  /* 0x000054104c4c7816 */ /* 0x000fc40000000013 */
        /* <DEDUP_REMOVED lines=12> */
[----:B------:R-:W-:Y:S01]  /*fd90*/  LOP3.LUT R5, R6, 0xffff0000, RZ, 0xc0, !PT ;  /* 0xffff000006057812 */ /* 0x000fe200078ec0ff */
[C---:B------:R-:W-:Y:S01]  /*fda0*/  FMUL.FTZ R29, R34.reuse, R31 ;  /* 0x0000001f221d7220 */ /* 0x040fe20000410000 */
[C---:B------:R-:W-:Y:S01]  /*fdb0*/  LOP3.LUT R30, R7.reuse, 0xffff0000, RZ, 0xc0, !PT ;  /* 0xffff0000071e7812 */ /* 0x040fe200078ec0ff */
[----:B------:R-:W-:Y:S01]  /*fdc0*/  FMUL.FTZ R33, R34, R35 ;  /* 0x0000002322217220 */ /* 0x000fe20000410000 */
[----:B------:R-:W-:Y:S01]  /*fdd0*/  LOP3.LUT R4, R4, 0xffff0000, RZ, 0xc0, !PT ;  /* 0xffff000004047812 */ /* 0x000fe200078ec0ff */
[----:B------:R-:W-:-:S02]  /*fde0*/  IMAD.U32 R28, R7, 0x10000, RZ ;  /* 0x00010000071c7824 */ /* 0x000fc400078e00ff */
[----:B------:R-:W-:Y:S02]  /*fdf0*/  IMAD.U32 R22, R6, 0x10000, RZ ;  /* 0x0001000006167824 */ /* 0x000fe400078e00ff */
[C---:B------:R-:W-:Y:S02]  /*fe00*/  FFMA.FTZ R7, R18.reuse, R35, -R29 ;  /* 0x0000002312077223 */ /* 0x040fe4000001081d */
[C---:B------:R-:W-:Y:S01]  /*fe10*/  IMAD.U32 R34, R73.reuse, 0x10000, RZ ;  /* 0x0001000049227824 */ /* 0x040fe200078e00ff */
[----:B------:R-:W-:Y:S01]  /*fe20*/  LOP3.LUT R73, R73, 0xffff0000, RZ, 0xc0, !PT ;  /* 0xffff000049497812 */ /* 0x000fe200078ec0ff */
[----:B------:R-:W-:Y:S02]  /*fe30*/  FMUL.FTZ R6, R15, R32 ;  /* 0x000000200f067220 */ /* 0x000fe40000410000 */
[C---:B------:R-:W-:Y:S01]  /*fe40*/  IMAD.U32 R29, R27.reuse, 0x10000, RZ ;  /* 0x000100001b1d7824 */ /* 0x040fe200078e00ff */
[----:B------:R-:W-:Y:S01]  /*fe50*/  LOP3.LUT R27, R27, 0xffff0000, RZ, 0xc0, !PT ;  /* 0xffff00001b1b7812 */ /* 0x000fe200078ec0ff */
[----:B------:R-:W-:Y:S01]  /*fe60*/  FFMA.FTZ R18, R18, R31, R33 ;  /* 0x0000001f12127223 */ /* 0x000fe20000010021 */
[----:B------:R-:W-:Y:S01]  /*fe70*/  LOP3.LUT R33, R26, 0xffff0000, RZ, 0xc0, !PT ;  /* 0xffff00001a217812 */ /* 0x000fe200078ec0ff */
[C---:B------:R-:W-:Y:S01]  /*fe80*/  IMAD.U32 R31, R75.reuse, 0x10000, RZ ;  /* 0x000100004b1f7824 */ /* 0x040fe200078e00ff */
[----:B------:R-:W-:Y:S01]  /*fe90*/  LOP3.LUT R75, R75, 0xffff0000, RZ, 0xc0, !PT ;  /* 0xffff00004b4b7812 */ /* 0x000fe200078ec0ff */
[----:B------:R-:W-:-:S02]  /*fea0*/  FMUL.FTZ R15, R15, R34 ;  /* 0x000000220f0f7220 */ /* 0x000fc40000410000 */
[C---:B------:R-:W-:Y:S02]  /*feb0*/  FFMA.FTZ R6, R17.reuse, R34, -R6 ;  /* 0x0000002211067223 */ /* 0x040fe40000010806 */
[C---:B------:R-:W-:Y:S02]  /*fec0*/  FMUL.FTZ R34, R28.reuse, R29 ;  /* 0x0000001d1c227220 */ /* 0x040fe40000410000 */
[-C--:B------:R-:W-:Y:S02]  /*fed0*/  FMUL.FTZ R28, R28, R31.reuse ;  /* 0x0000001f1c1c7220 */ /* 0x080fe40000410000 */
[----:B------:R-:W-:Y:S02]  /*fee0*/  FFMA.FTZ R17, R17, R32, R15 ;  /* 0x0000002011117223 */ /* 0x000fe4000001000f */
[C---:B------:R-:W-:Y:S01]  /*fef0*/  FFMA.FTZ R15, R13.reuse, R31, -R34 ;  /* 0x0000001f0d0f7223 */ /* 0x040fe20000010822 */
[----:B------:R-:W-:Y:S01]  /*ff00*/  LOP3.LUT R31, R74, 0xffff0000, RZ, 0xc0, !PT ;  /* 0xffff00004a1f7812 */ /* 0x000fe200078ec0ff */
[----:B------:R-:W-:-:S02]  /*ff10*/  FFMA.FTZ R28, R13, R29, R28 ;  /* 0x0000001d0d1c7223 */ /* 0x000fc4000001001c */
[C---:B------:R-:W-:Y:S02]  /*ff20*/  FMUL.FTZ R13, R4.reuse, R33 ;  /* 0x00000021040d7220 */ /* 0x040fe40000410000 */
[-C--:B------:R-:W-:Y:S02]  /*ff30*/  FMUL.FTZ R4, R4, R31.reuse ;  /* 0x0000001f04047220 */ /* 0x080fe40000410000 */
[----:B------:R-:W-:Y:S02]  /*ff40*/  FFMA.FTZ R26, R12, R31, -R13 ;  /* 0x0000001f0c1a7223 */ /* 0x000fe4000001080d */
[C---:B------:R-:W-:Y:S01]  /*ff50*/  IMAD.U32 R29, R72.reuse, 0x10000, RZ ;  /* 0x00010000481d7824 */ /* 0x040fe200078e00ff */
[----:B------:R-:W-:Y:S01]  /*ff60*/  LOP3.LUT R72, R72, 0xffff0000, RZ, 0xc0, !PT ;  /* 0xffff000048487812 */ /* 0x000fe200078ec0ff */
[C---:B------:R-:W-:Y:S01]  /*ff70*/  IMAD.U32 R31, R76.reuse, 0x10000, RZ ;  /* 0x000100004c1f7824 */ /* 0x040fe200078e00ff */
[----:B------:R-:W-:Y:S01]  /*ff80*/  LOP3.LUT R76, R76, 0xffff0000, RZ, 0xc0, !PT ;  /* 0xffff00004c4c7812 */ /* 0x000fe200078ec0ff */
[----:B------:R-:W-:-:S02]  /*ff90*/  FMUL.FTZ R13, R23, R25 ;  /* 0x00000019170d7220 */ /* 0x000fc40000410000 */
[----:B------:R-:W-:Y:S02]  /*ffa0*/  FFMA.FTZ R33, R12, R33, R4 ;  /* 0x000000210c217223 */ /* 0x000fe40000010004 */
[----:B------:R-:W-:Y:S02]  /*ffb0*/  FMUL.FTZ R23, R23, R73 ;  /* 0x0000004917177220 */ /* 0x000fe40000410000 */
[C---:B------:R-:W-:Y:S02]  /*ffc0*/  FMUL.FTZ R4, R22.reuse, R29 ;  /* 0x0000001d16047220 */ /* 0x040fe40000410000 */
[----:B------:R-:W-:Y:S02]  /*ffd0*/  FMUL.FTZ R22, R22, R31 ;  /* 0x0000001f16167220 */ /* 0x000fe40000410000 */
[C---:B------:R-:W-:Y:S02]  /*ffe0*/  FFMA.FTZ R13, R20.reuse, R73, -R13 ;  /* 0x00000049140d7223 */ /* 0x040fe4000001080d */
[----:B------:R-:W-:-:S02]  /*fff0*/  FFMA.FTZ R20, R20, R25, R23 ;  /* 0x0000001914147223 */ /* 0x000fc40000010017 */
[----:B------:R-:W-:Y:S01]  /*10000*/  FFMA.FTZ R31, R19, R31, -R4 ;  /* 0x0000001f131f7223 */ /* 0x000fe20000010804 */
[----:B------:R-:W-:Y:S01]  /*10010*/  F2FP.BF16.PACK_AB R13, R13, R6 ;  /* 0x000000060d0d723e */ /* 0x000fe200000010ff */
[----:B------:R-:W-:Y:S02]  /*10020*/  FFMA.FTZ R22, R19, R29, R22 ;  /* 0x0000001d13167223 */ /* 0x000fe40000010016 */
[C---:B------:R-:W-:Y:S02]  /*10030*/  FMUL.FTZ R23, R5.reuse, R72 ;  /* 0x0000004805177220 */ /* 0x040fe40000410000 */
[----:B------:R-:W-:Y:S02]  /*10040*/  FMUL.FTZ R12, R30, R27 ;  /* 0x0000001b1e0c7220 */ /* 0x000fe40000410000 */
[----:B------:R-:W-:Y:S01]  /*10050*/  FMUL.FTZ R19, R5, R76 ;  /* 0x0000004c05137220 */ /* 0x000fe20000410000 */
[----:B------:R-:W-:Y:S01]  /*10060*/  F2FP.BF16.PACK_AB R5, R20, R17 ;  /* 0x000000111405723e */ /* 0x000fe200000010ff */
[----:B------:R-:W-:-:S02]  /*10070*/  FMUL.FTZ R4, R30, R75 ;  /* 0x0000004b1e047220 */ /* 0x000fc40000410000 */
[----:B------:R-:W-:Y:S02]  /*10080*/  FFMA.FTZ R76, R14, R76, -R23 ;  /* 0x0000004c0e4c7223 */ /* 0x000fe40000010817 */
[C---:B------:R-:W-:Y:S01]  /*10090*/  FFMA.FTZ R30, R21.reuse, R75, -R12 ;  /* 0x0000004b151e7223 */ /* 0x040fe2000001080c */
[----:B------:R-:W-:Y:S01]  /*100a0*/  F2FP.BF16.PACK_AB R12, R26, R7 ;  /* 0x000000071a0c723e */ /* 0x000fe200000010ff */
        /* <DEDUP_REMOVED lines=9> */
.L_x_1896:
[----:B------:R-:W-:Y:S05]  /*10140*/  BSYNC B2 ;  /* 0x0000000000027941 */ /* 0x000fea0003800000 */
.L_x_1878:
[----:B------:R-:W-:-:S04]  /*10150*/  DEPBAR.LE SB0, 0x2 ;  /* 0x000080800000791a */ /* 0x000fc80000000000 */
[----:B------:R-:W-:Y:S01]  /*10160*/  BAR.SYNC.DEFER_BLOCKING 0x0 ;  /* 0x0000000000007b1d */ /* 0x000fe20000010000 */
[----:B------:R-:W-:-:S04]  /*10170*/  LOP3.LUT P0, RZ, R24, 0x2, RZ, 0xc0, !PT ;  /* 0x0000000218ff7812 */ /* 0x000fc8000780c0ff */
[----:B------:R-:W-:Y:S01]  /*10180*/  SEL R198, R2, 0xffffffe0, !P0 ;  /* 0xffffffe002c67807 */ /* 0x000fe20004000000 */
[----:B------:R-:W-:Y:S04]  /*10190*/  BSSY B0, `(.L_x_1921) ;  /* 0x0000024000007945 */ /* 0x000fe80003800000 */
[----:B-1----:R-:W-:Y:S01]  /*101a0*/  IMAD.IADD R9, R194, 0x1, R198 ;  /* 0x00000001c2097824 */ /* 0x002fe200078e02c6 */
[----:B------:R1:W2:Y:S04]  /*101b0*/  LDSM.16.M88.4 R48, [R196] ;  /* 0x00000000c430783b */ /* 0x0002a80000000200 */
[----:B------:R1:W3:Y:S04]  /*101c0*/  LDSM.16.M88.4 R28, [R194] ;  /* 0x00000000c21c783b */ /* 0x0002e80000000200 */
[----:B------:R1:W4:Y:S04]  /*101d0*/  LDSM.16.M88.4 R20, [R194+0x800] ;  /* 0x00080000c214783b */ /* 0x0003280000000200 */
[----:B------:R1:W1:Y:S04]  /*101e0*/  LDSM.16.M88.4 R64, [R194+0x1000] ;  /* 0x00100000c240783b */ /* 0x0002680000000200 */
[----:B------:R1:W1:Y:S04]  /*101f0*/  LDSM.16.M88.4 R40, [R194+0x1800] ;  /* 0x00180000c228783b */ /* 0x0002680000000200 */
[----:B------:R1:W1:Y:S04]  /*10200*/  LDSM.16.M88.4 R56, [R193] ;  /* 0x00000000c138783b */ /* 0x0002680000000200 */
[----:B------:R1:W1:Y:S04]  /*10210*/  LDSM.16.M88.4 R36, [R9] ;  /* 0x000000000924783b */ /* 0x0002680000000200 */
[----:B------:R1:W1:Y:S04]  /*10220*/  LDSM.16.M88.4 R16, [R9+0x800] ;  /* 0x000800000910783b */ /* 0x0002680000000200 */
[----:B-----5:R1:W1:Y:S04]  /*10230*/  LDSM.16.M88.4 R80, [R9+0x1000] ;  /* 0x001000000950783b */ /* 0x0202680000000200 */
[----:B------:R1:W1:Y:S01]  /*10240*/  LDSM.16.M88.4 R52, [R9+0x1800] ;  /* 0x001800000934783b */ /* 0x0002620000000200 */
[----:B------:R-:W-:Y:S05]  /*10250*/  @!P4 BRA `(.L_x_1922) ;  /* 0x000001700000c947 */ /* 0x000fea0003800000 */
[----:B------:R-:W-:Y:S02]  /*10260*/  IADD3 R4, R8, -0x2, RZ ;  /* 0xfffffffe08047810 */ /* 0x000fe40007ffe0ff */
[----:B------:R-:W-:-:S02]  /*10270*/  ISETP.GE.AND P1, PT, R228, c[0x0][0x1d4], PT ;  /* 0x00007500e4007a0c */ /* 0x000fc40003f26270 */
        /* <DEDUP_REMOVED lines=21> */
.L_x_1922:
[----:B------:R-:W-:Y:S05]  /*103d0*/  BSYNC B0 ;  /* 0x0000000000007941 */ /* 0x000fea0003800000 */
.L_x_1921:
[----:B------:R-:W-:Y:S01]  /*103e0*/  LOP3.LUT P0, RZ, R24, 0x4, RZ, 0xc0, !PT ;  /* 0x0000000418ff7812 */ /* 0x000fe2000780c0ff */
[C---:B--23--:R-:W-:Y:S01]  /*103f0*/  HMMA.16816.F32.BF16 R32, R48.reuse, R28, RZ ;  /* 0x0000001c3020723c */ /* 0x04cfe200000418ff */
[----:B------:R-:W-:Y:S01]  /*10400*/  LDSM.16.M88.4 R44, [R192] ;  /* 0x00000000c02c783b */ /* 0x000fe20000000200 */
[----:B------:R-:W-:Y:S01]  /*10410*/  ULDC UR4, c[0x0][0x324] ;  /* 0x0000c90000047ab9 */ /* 0x000fe20000000800 */
[----:B------:R-:W-:Y:S01]  /*10420*/  SEL R199, R0, 0xffffffc0, !P0 ;  /* 0xffffffc000c77807 */ /* 0x000fe20004000000 */
[----:B------:R-:W-:Y:S01]  /*10430*/  ULOP3.LUT UR4, URZ, UR4, URZ, 0x33, !UPT ;  /* 0x000000043f047292 */ /* 0x000fe2000f8e333f */
[----:B------:R-:W0:Y:S02]  /*10440*/  LDGDEPBAR ;  /* 0x00000000000079af */ /* 0x000e240000000000 */
[----:B------:R-:W-:Y:S01]  /*10450*/  IADD3 R0, R199, R194, R198 ;  /* 0x000000c2c7007210 */ /* 0x000fe20007ffe0c6 */
[----:B------:R-:W-:Y:S01]  /*10460*/  HMMA.16816.F32.BF16 R28, R48, R30, RZ ;  /* 0x0000001e301c723c */ /* 0x000fe200000418ff */
[----:B------:R-:W-:-:S05]  /*10470*/  IMAD.IADD R2, R194, 0x1, R199 ;  /* 0x00000001c2027824 */ /* 0x000fca00078e02c7 */
[----:B----4-:R-:W2:Y:S02]  /*10480*/  LDSM.16.M88.4 R12, [R2] ;  /* 0x00000000020c783b */ /* 0x010ea40000000200 */
[C---:B------:R-:W-:Y:S02]  /*10490*/  HMMA.16816.F32.BF16 R24, R48.reuse, R20, RZ ;  /* 0x000000143018723c */ /* 0x040fe400000418ff */
[----:B------:R-:W3:Y:S04]  /*104a0*/  LDSM.16.M88.4 R4, [R2+0x800] ;  /* 0x000800000204783b */ /* 0x000ee80000000200 */
[----:B------:R-:W4:Y:S02]  /*104b0*/  LDSM.16.M88.4 R76, [R2+0x1000] ;  /* 0x00100000024c783b */ /* 0x000f240000000200 */
[C---:B------:R-:W-:Y:S02]  /*104c0*/  HMMA.16816.F32.BF16 R20, R48.reuse, R22, RZ ;  /* 0x000000163014723c */ /* 0x040fe400000418ff */
[----:B------:R-:W5:Y:S06]  /*104d0*/  LDSM.16.M88.4 R72, [R2+0x1800] ;  /* 0x001800000248783b */ /* 0x000f6c0000000200 */
[C---:B-1----:R-:W-:Y:S08]  /*104e0*/  HMMA.16816.F32.BF16 R68, R48.reuse, R64, RZ ;  /* 0x000000403044723c */ /* 0x042ff000000418ff */
[C---:B------:R-:W-:Y:S08]  /*104f0*/  HMMA.16816.F32.BF16 R64, R48.reuse, R66, RZ ;  /* 0x000000423040723c */ /* 0x040ff000000418ff */
[C---:B------:R-:W-:Y:S08]  /*10500*/  HMMA.16816.F32.BF16 R60, R48.reuse, R40, RZ ;  /* 0x00000028303c723c */ /* 0x040ff000000418ff */
[----:B------:R-:W-:Y:S01]  /*10510*/  HMMA.16816.F32.BF16 R48, R48, R42, RZ ;  /* 0x0000002a3030723c */ /* 0x000fe200000418ff */
[----:B------:R-:W-:Y:S07]  /*10520*/  LDSM.16.M88.4 R40, [R147] ;  /* 0x000000009328783b */ /* 0x000fee0000000200 */
[C---:B------:R-:W-:Y:S08]  /*10530*/  HMMA.16816.F32.BF16 R32, R56.reuse, R36, R32 ;  /* 0x000000243820723c */ /* 0x040ff00000041820 */
[C---:B------:R-:W-:Y:S01]  /*10540*/  HMMA.16816.F32.BF16 R28, R56.reuse, R38, R28 ;  /* 0x00000026381c723c */ /* 0x040fe2000004181c */
[----:B------:R-:W1:Y:S07]  /*10550*/  LDSM.16.M88.4 R36, [R0] ;  /* 0x000000000024783b */ /* 0x000e6e0000000200 */
        /* <DEDUP_REMOVED lines=8> */
[----:B------:R-:W1:Y:S04]  /*105e0*/  LDSM.16.M88.4 R52, [R0+0x1800] ;  /* 0x001800000034783b */ /* 0x000e680000000200 */
[----:B------:R-:W-:Y:S03]  /*105f0*/  LDSM.16.M88.4 R48, [R196+0x4000] ;  /* 0x00400000c430783b */ /* 0x000fe60000000200 */
        /* <DEDUP_REMOVED lines=11> */
[----:B------:R-:W5:Y:S04]  /*106b0*/  LDSM.16.M88.4 R72, [R194+0x3800] ;  /* 0x00380000c248783b */ /* 0x000f680000000200 */
[----:B------:R-:W-:Y:S03]  /*106c0*/  LDSM.16.M88.4 R44, [R9+0x2000] ;  /* 0x00200000092c783b */ /* 0x000fe60000000200 */
        /* <DEDUP_REMOVED lines=24> */
[----:B------:R-:W-:Y:S04]  /*10850*/  LDSM.16.M88.4 R48, [R0+0x2000] ;  /* 0x002000000030783b */ /* 0x000fe80000000200 */
[----:B------:R-:W-:Y:S03]  /*10860*/  LDSM.16.M88.4 R72, [R2+0x3800] ;  /* 0x003800000248783b */ /* 0x000fe60000000200 */
        /* <DEDUP_REMOVED lines=8> */
[----:B------:R-:W-:Y:S07]  /*108f0*/  LDSM.16.M88.4 R80, [R196+0x8000] ;  /* 0x00800000c450783b */ /* 0x000fee0000000200 */
[C---:B------:R-:W-:Y:S08]  /*10900*/  HMMA.16816.F32.BF16 R60, R36.reuse, R40, R60 ;  /* 0x00000028243c723c */ /* 0x040ff0000004183c */
[----:B------:R-:W-:Y:S01]  /*10910*/  HMMA.16816.F32.BF16 R56, R36, R42, R56 ;  /* 0x0000002a2438723c */ /* 0x000fe20000041838 */
[----:B------:R-:W5:Y:S04]  /*10920*/  LDSM.16.M88.4 R40, [R0+0x3000] ;  /* 0x003000000028783b */ /* 0x000f680000000200 */
        /* <DEDUP_REMOVED lines=11> */
[----:B------:R-:W-:Y:S01]  /*109e0*/  HMMA.16816.F32.BF16 R28, R16, R50, R28 ;  /* 0x00000032101c723c */ /* 0x000fe2000004181c */
[----:B------:R-:W-:Y:S07]  /*109f0*/  LDSM.16.M88.4 R48, [R9+0x4000] ;  /* 0x004000000930783b */ /* 0x000fee0000000200 */
[C---:B------:R-:W-:Y:S08]  /*10a00*/  HMMA.16816.F32.BF16 R60, R52.reuse, R72, R60 ;  /* 0x00000048343c723c */ /* 0x040ff0000004183c */
[----:B------:R-:W-:Y:S01]  /*10a10*/  HMMA.16816.F32.BF16 R56, R52, R74, R56 ;  /* 0x0000004a3438723c */ /* 0x000fe20000041838 */
[----:B------:R-:W1:Y:S04]  /*10a20*/  LDSM.16.M88.4 R52, [R193+0x8000] ;  /* 0x00800000c134783b */ /* 0x000e680000000200 */
[----:B------:R-:W1:Y:S03]  /*10a30*/  LDSM.16.M88.4 R72, [R194+0x5800] ;  /* 0x00580000c248783b */ /* 0x000e660000000200 */
[C---:B------:R-:W-:Y:S08]  /*10a40*/  HMMA.16816.F32.BF16 R24, R16.reuse, R44, R24 ;  /* 0x0000002c1018723c */ /* 0x040ff00000041818 */
[C---:B------:R-:W-:Y:S01]  /*10a50*/  HMMA.16816.F32.BF16 R20, R16.reuse, R46, R20 ;  /* 0x0000002e1014723c */ /* 0x040fe20000041814 */
[----:B------:R-:W1:Y:S07]  /*10a60*/  LDSM.16.M88.4 R44, [R9+0x4800] ;  /* 0x00480000092c783b */ /* 0x000e6e0000000200 */
[C---:B-----5:R-:W-:Y:S08]  /*10a70*/  HMMA.16816.F32.BF16 R68, R16.reuse, R40, R68 ;  /* 0x000000281044723c */ /* 0x060ff00000041844 */
[----:B------:R-:W-:Y:S01]  /*10a80*/  HMMA.16816.F32.BF16 R64, R16, R42, R64 ;  /* 0x0000002a1040723c */ /* 0x000fe20000041840 */
[----:B------:R-:W5:Y:S07]  /*10a90*/  LDSM.16.M88.4 R40, [R9+0x5000] ;  /* 0x005000000928783b */ /* 0x000f6e0000000200 */
[C---:B--2---:R-:W-:Y:S08]  /*10aa0*/  HMMA.16816.F32.BF16 R32, R80.reuse, R12, R32 ;  /* 0x0000000c5020723c */ /* 0x044ff00000041820 */
[----:B------:R-:W-:Y:S01]  /*10ab0*/  HMMA.16816.F32.BF16 R28, R80, R14, R28 ;  /* 0x0000000e501c723c */ /* 0x000fe2000004181c */
[----:B------:R-:W-:Y:S07]  /*10ac0*/  LDSM.16.M88.4 R12, [R2+0x4000] ;  /* 0x00400000020c783b */ /* 0x000fee0000000200 */
[C---:B------:R-:W-:Y:S08]  /*10ad0*/  HMMA.16816.F32.BF16 R60, R16.reuse, R36, R60 ;  /* 0x00000024103c723c */ /* 0x040ff0000004183c */
[----:B------:R-:W-:Y:S01]  /*10ae0*/  HMMA.16816.F32.BF16 R56, R16, R38, R56 ;  /* 0x000000261038723c */ /* 0x000fe20000041838 */
[----:B------:R-:W2:Y:S04]  /*10af0*/  LDSM.16.M88.4 R16, [R192+0x8000] ;  /* 0x00800000c010783b */ /* 0x000ea80000000200 */
[----:B------:R-:W2:Y:S03]  /*10b00*/  LDSM.16.M88.4 R36, [R9+0x5800] ;  /* 0x005800000924783b */ /* 0x000ea60000000200 */
[C---:B---3--:R-:W-:Y:S08]  /*10b10*/  HMMA.16816.F32.BF16 R24, R80.reuse, R4, R24 ;  /* 0x000000045018723c */ /* 0x048ff00000041818 */
[C---:B------:R-:W-:Y:S01]  /*10b20*/  HMMA.16816.F32.BF16 R20, R80.reuse, R6, R20 ;  /* 0x000000065014723c */ /* 0x040fe20000041814 */
[----:B------:R-:W3:Y:S07]  /*10b30*/  LDSM.16.M88.4 R4, [R2+0x4800] ;  /* 0x004800000204783b */ /* 0x000eee0000000200 */
[----:B----4-:R-:W-:Y:S08]  /*10b40*/  HMMA.16816.F32.BF16 R68, R80, R76, R68 ;  /* 0x0000004c5044723c */ /* 0x010ff00000041844 */
[C---:B-1----:R-:W-:Y:S08]  /*10b50*/  HMMA.16816.F32.BF16 R32, R52.reuse, R48, R32 ;  /* 0x000000303420723c */ /* 0x042ff00000041820 */
[----:B------:R-:W-:Y:S01]  /*10b60*/  HMMA.16816.F32.BF16 R28, R52, R50, R28 ;  /* 0x00000032341c723c */ /* 0x000fe2000004181c */
[----:B------:R-:W1:Y:S07]  /*10b70*/  LDSM.16.M88.4 R48, [R2+0x5000] ;  /* 0x005000000230783b */ /* 0x000e6e0000000200 */
[C---:B------:R-:W-:Y:S01]  /*10b80*/  HMMA.16816.F32.BF16 R64, R80.reuse, R78, R64 ;  /* 0x0000004e5040723c */ /* 0x040fe20000041840 */
[----:B------:R-:W-:Y:S07]  /*10b90*/  LDSM.16.M88.4 R76, [R147+0x8000] ;  /* 0x00800000934c783b */ /* 0x000fee0000000200 */
[C---:B------:R-:W-:Y:S08]  /*10ba0*/  HMMA.16816.F32.BF16 R60, R80.reuse, R72, R60 ;  /* 0x00000048503c723c */ /* 0x040ff0000004183c */
[----:B------:R-:W-:Y:S01]  /*10bb0*/  HMMA.16816.F32.BF16 R56, R80, R74, R56 ;  /* 0x0000004a5038723c */ /* 0x000fe20000041838 */
[----:B------:R4:W1:Y:S04]  /*10bc0*/  LDSM.16.M88.4 R80, [R2+0x5800] ;  /* 0x005800000250783b */ /* 0x0008680000000200 */
[----:B------:R-:W-:Y:S03]  /*10bd0*/  LDSM.16.M88.4 R72, [R0+0x4000] ;  /* 0x004000000048783b */ /* 0x000fe60000000200 */
[C---:B------:R-:W-:Y:S08]  /*10be0*/  HMMA.16816.F32.BF16 R24, R52.reuse, R44, R24 ;  /* 0x0000002c3418723c */ /* 0x040ff00000041818 */
[C---:B------:R-:W-:Y:S01]  /*10bf0*/  HMMA.16816.F32.BF16 R20, R52.reuse, R46, R20 ;  /* 0x0000002e3414723c */ /* 0x040fe20000041814 */
[----:B------:R-:W-:Y:S07]  /*10c00*/  LDSM.16.M88.4 R44, [R0+0x4800] ;  /* 0x00480000002c783b */ /* 0x000fee0000000200 */
[----:B-----5:R-:W-:Y:S01]  /*10c10*/  HMMA.16816.F32.BF16 R68, R52, R40, R68 ;  /* 0x000000283444723c */ /* 0x020fe20000041844 */
[----:B----4-:R-:W-:-:S04]  /*10c20*/  IMAD.IADD R2, R213, 0x1, R224 ;  /* 0x00000001d5027824 */ /* 0x010fc800078e02e0 */
[----:B------:R-:W-:-:S03]  /*10c30*/  @P6 IMAD.HI.U32 R9, R2, c[0x0][0x2c8], RZ ;  /* 0x0000b20002096a27 */ /* 0x000fc600078e00ff */
[C---:B--2---:R-:W-:Y:S08]  /*10c40*/  HMMA.16816.F32.BF16 R32, R16.reuse, R12, R32 ;  /* 0x0000000c1020723c */ /* 0x044ff00000041820 */
[----:B------:R-:W-:Y:S01]  /*10c50*/  HMMA.16816.F32.BF16 R28, R16, R14, R28 ;  /* 0x0000000e101c723c */ /* 0x000fe2000004181c */
[----:B------:R-:W2:Y:S07]  /*10c60*/  LDSM.16.M88.4 R12, [R0+0x5000] ;  /* 0x00500000000c783b */ /* 0x000eae0000000200 */
[C---:B------:R-:W-:Y:S08]  /*10c70*/  HMMA.16816.F32.BF16 R64, R52.reuse, R42, R64 ;  /* 0x0000002a3440723c */ /* 0x040ff00000041840 */
[C---:B------:R-:W-:Y:S08]  /*10c80*/  HMMA.16816.F32.BF16 R60, R52.reuse, R36, R60 ;  /* 0x00000024343c723c */ /* 0x040ff0000004183c */
[----:B------:R-:W-:Y:S08]  /*10c90*/  HMMA.16816.F32.BF16 R56, R52, R38, R56 ;  /* 0x000000263438723c */ /* 0x000ff00000041838 */
[C---:B---3--:R-:W-:Y:S08]  /*10ca0*/  HMMA.16816.F32.BF16 R24, R16.reuse, R4, R24 ;  /* 0x000000041018723c */ /* 0x048ff00000041818 */
[C---:B------:R-:W-:Y:S01]  /*10cb0*/  HMMA.16816.F32.BF16 R20, R16.reuse, R6, R20 ;  /* 0x000000061014723c */ /* 0x040fe20000041814 */
[----:B------:R3:W4:Y:S07]  /*10cc0*/  LDSM.16.M88.4 R4, [R0+0x5800] ;  /* 0x005800000004783b */ /* 0x00072e0000000200 */
[C---:B-1----:R-:W-:Y:S08]  /*10cd0*/  HMMA.16816.F32.BF16 R68, R16.reuse, R48, R68 ;  /* 0x000000301044723c */ /* 0x042ff00000041844 */
[----:B------:R-:W-:Y:S01]  /*10ce0*/  HMMA.16816.F32.BF16 R64, R16, R50, R64 ;  /* 0x000000321040723c */ /* 0x000fe20000041840 */
[----:B---3--:R-:W-:Y:S01]  /*10cf0*/  IMAD.MOV.U32 R0, RZ, RZ, R2 ;  /* 0x000000ffff007224 */ /* 0x008fe200078e0002 */
[----:B------:R-:W-:-:S06]  /*10d00*/  @P6 SHF.R.U32.HI R0, RZ, c[0x0][0x2cc], R9 ;  /* 0x0000b300ff006a19 */ /* 0x000fcc0000011609 */
[C---:B------:R-:W-:Y:S01]  /*10d10*/  HMMA.16816.F32.BF16 R60, R16.reuse, R80, R60 ;  /* 0x00000050103c723c */ /* 0x040fe2000004183c */
[----:B------:R-:W-:Y:S01]  /*10d20*/  ISETP.GE.AND P6, PT, R205, 0x1, PT ;  /* 0x00000001cd00780c */ /* 0x000fe20003fc6270 */
[----:B------:R-:W1:Y:S06]  /*10d30*/  SHFL.IDX PT, R2, R0, RZ, 0x1c1f ;  /* 0x001c1fff00027589 */ /* 0x000e6c00000e0000 */
[----:B------:R-:W-:Y:S08]  /*10d40*/  HMMA.16816.F32.BF16 R56, R16, R82, R56 ;  /* 0x000000521038723c */ /* 0x000ff00000041838 */
[C---:B--2---:R-:W-:Y:S07]  /*10d50*/  HMMA.16816.F32.BF16 R68, R76.reuse, R12, R68 ;  /* 0x0000000c4c44723c */ /* 0x044fee0000041844 */
[----:B------:R-:W-:Y:S01]  /*10d60*/  IADD3 R13, R226, 0x1, -R3 ;  /* 0x00000001e20d7810 */ /* 0x000fe20007ffe803 */
[----:B------:R-:W-:Y:S03]  /*10d70*/  HMMA.16816.F32.BF16 R64, R76, R14, R64 ;  /* 0x0000000e4c40723c */ /* 0x000fe60000041840 */
[----:B------:R-:W-:-:S04]  /*10d80*/  IADD3 R13, -R223, R13, -R218 ;  /* 0x0000000ddf0d7210 */ /* 0x000fc80007ffe9da */
[C---:B------:R-:W-:Y:S01]  /*10d90*/  IADD3 R15, R13.reuse, c[0x0][0x328], RZ ;  /* 0x0000ca000d0f7a10 */ /* 0x040fe20007ffe0ff */
[----:B----4-:R-:W-:Y:S01]  /*10da0*/  HMMA.16816.F32.BF16 R60, R76, R4, R60 ;  /* 0x000000044c3c723c */ /* 0x010fe2000004183c */
[----:B------:R-:W-:-:S06]  /*10db0*/  IADD3 R13, R13, UR4, RZ ;  /* 0x000000040d0d7c10 */ /* 0x000fcc000fffe0ff */
[----:B-1----:R-:W-:Y:S01]  /*10dc0*/  IMAD.IADD R5, R15, 0x1, R2 ;  /* 0x000000010f057824 */ /* 0x002fe200078e0202 */
[----:B------:R-:W-:Y:S01]  /*10dd0*/  IADD3 R4, -R218, R226, -R3 ;  /* 0x000000e2da047210 */ /* 0x000fe20007ffe903 */
[----:B------:R-:W-:Y:S03]  /*10de0*/  HMMA.16816.F32.BF16 R32, R76, R72, R32 ;  /* 0x000000484c20723c */ /* 0x000fe60000041820 */
[----:B------:R-:W-:-:S05]  /*10df0*/  IMNMX R12, R4, R5, PT ;  /* 0x00000005040c7217 */ /* 0x000fca0003800200 */
[C---:B------:R-:W-:Y:S08]  /*10e00*/  HMMA.16816.F32.BF16 R28, R76.reuse, R74, R28 ;  /* 0x0000004a4c1c723c */ /* 0x040ff0000004181c */
[C---:B------:R-:W-:Y:S08]  /*10e10*/  HMMA.16816.F32.BF16 R24, R76.reuse, R44, R24 ;  /* 0x0000002c4c18723c */ /* 0x040ff00000041818 */
[C---:B------:R-:W-:Y:S08]  /*10e20*/  HMMA.16816.F32.BF16 R20, R76.reuse, R46, R20 ;  /* 0x0000002e4c14723c */ /* 0x040ff00000041814 */
[----:B------:R-:W-:Y:S07]  /*10e30*/  HMMA.16816.F32.BF16 R56, R76, R6, R56 ;  /* 0x000000064c38723c */ /* 0x000fee0000041838 */
[----:B------:R-:W-:Y:S01]  /*10e40*/  IMAD.IADD R6, R13, 0x1, R2 ;  /* 0x000000010d067824 */ /* 0x000fe200078e0202 */
        /* <DEDUP_REMOVED lines=12> */
.L_x_1925:
[----:B------:R-:W-:-:S04]  /*10f10*/  MOV R2, c[0x0][0x32c] ;  /* 0x0000cb0000027a02 */ /* 0x000fc80000000f00 */
[----:B------:R-:W-:-:S13]  /*10f20*/  ISETP.NE.AND P0, PT, R2, 0x1, PT ;  /* 0x000000010200780c */ /* 0x000fda0003f05270 */
[----:B------:R-:W-:-:S05]  /*10f30*/  @P0 IMAD.HI.U32 R2, R14, c[0x0][0x330], RZ ;  /* 0x0000cc000e020a27 */ /* 0x000fca00078e00ff */
[----:B------:R-:W-:Y:S02]  /*10f40*/  @P0 SHF.R.U32.HI R14, RZ, c[0x0][0x334], R2 ;  /* 0x0000cd00ff0e0a19 */ /* 0x000fe40000011602 */
.L_x_1926:
[----:B------:R-:W-:Y:S05]  /*10f50*/  BSYNC B0 ;  /* 0x0000000000007941 */ /* 0x000fea0003800000 */
.L_x_1924:
[----:B------:R-:W-:-:S04]  /*10f60*/  IMAD R7, R14, c[0x0][0x32c], -R3 ;  /* 0x0000cb000e077a24 */ /* 0x000fc800078e0a03 */
[----:B------:R-:W-:-:S05]  /*10f70*/  IMAD.IADD R7, R7, 0x1, -R218 ;  /* 0x0000000107077824 */ /* 0x000fca00078e0ada */
[----:B------:R-:W-:Y:S02]  /*10f80*/  IADD3 R5, R7, c[0x0][0x32c], RZ ;  /* 0x0000cb0007057a10 */ /* 0x000fe40007ffe0ff */
[----:B------:R-:W-:Y:S02]  /*10f90*/  IMNMX R6, R6, R7, !PT ;  /* 0x0000000706067217 */ /* 0x000fe40007800200 */
[----:B------:R-:W-:Y:S02]  /*10fa0*/  IMNMX R12, R12, R5, PT ;  /* 0x000000050c0c7217 */ /* 0x000fe40003800200 */
.L_x_1923:
[----:B------:R-:W-:Y:S01]  /*10fb0*/  ISETP.GT.AND P1, PT, R8, RZ, PT ;  /* 0x000000ff0800720c */ /* 0x000fe20003f24270 */
[----:B------:R-:W1:Y:S03]  /*10fc0*/  SHFL.IDX PT, R2, R0, 0x1, 0x1c1f ;  /* 0x003c1f0000027f89 */ /* 0x000e6600000e0000 */
[C---:B------:R-:W-:Y:S02]  /*10fd0*/  ISETP.GT.AND P0, PT, R6.reuse, RZ, P1 ;  /* 0x000000ff0600720c */ /* 0x040fe40000f04270 */
[----:B------:R-:W-:-:S02]  /*10fe0*/  ISETP.GT.AND P3, PT, R6, 0x1, P1 ;  /* 0x000000010600780c */ /* 0x000fc40000f64270 */
[----:B------:R-:W-:Y:S02]  /*10ff0*/  ISETP.LT.OR P0, PT, R12, 0x1, P0 ;  /* 0x000000010c00780c */ /* 0x000fe40000701670 */
[----:B------:R-:W-:Y:S02]  /*11000*/  ISETP.GT.AND P2, PT, R6, 0x8, P1 ;  /* 0x000000080600780c */ /* 0x000fe40000f44270 */
        /* <DEDUP_REMOVED lines=59> */
.L_x_1929:
[----:B------:R-:W-:-:S04]  /*113c0*/  MOV R2, c[0x0][0x32c] ;  /* 0x0000cb0000027a02 */ /* 0x000fc80000000f00 */
[----:B------:R-:W-:-:S13]  /*113d0*/  ISETP.NE.AND P0, PT, R2, 0x1, PT ;  /* 0x000000010200780c */ /* 0x000fda0003f05270 */
[----:B------:R-:W-:-:S05]  /*113e0*/  @P0 IMAD.HI.U32 R2, R4, c[0x0][0x330], RZ ;  /* 0x0000cc0004020a27 */ /* 0x000fca00078e00ff */
[----:B------:R-:W-:Y:S02]  /*113f0*/  @P0 SHF.R.U32.HI R4, RZ, c[0x0][0x334], R2 ;  /* 0x0000cd00ff040a19 */ /* 0x000fe40000011602 */
.L_x_1930:
[----:B------:R-:W-:Y:S05]  /*11400*/  BSYNC B0 ;  /* 0x0000000000007941 */ /* 0x000fea0003800000 */
.L_x_1928:
[----:B------:R-:W-:-:S04]  /*11410*/  IMAD R3, R4, c[0x0][0x32c], -R3 ;  /* 0x0000cb0004037a24 */ /* 0x000fc800078e0a03 */
[----:B------:R-:W-:-:S05]  /*11420*/  IMAD.IADD R2, R3, 0x1, -R218 ;  /* 0x0000000103027824 */ /* 0x000fca00078e0ada */
[----:B------:R-:W-:Y:S02]  /*11430*/  IADD3 R3, R2, c[0x0][0x32c], RZ ;  /* 0x0000cb0002037a10 */ /* 0x000fe40007ffe0ff */
[----:B------:R-:W-:Y:S02]  /*11440*/  IMNMX R13, R13, R2, !PT ;  /* 0x000000020d0d7217 */ /* 0x000fe40007800200 */
[----:B------:R-:W-:Y:S02]  /*11450*/  IMNMX R0, R0, R3, PT ;  /* 0x0000000300007217 */ /* 0x000fe40003800200 */
.L_x_1927:
[----:B------:R-:W-:Y:S01]  /*11460*/  ISETP.GT.AND P2, PT, R13, RZ, P1 ;  /* 0x000000ff0d00720c */ /* 0x000fe20000f44270 */
[----:B------:R-:W-:-:S04]  /*11470*/  DEPBAR.LE SB0, 0x2 ;  /* 0x000080800000791a */ /* 0x000fc80000000000 */
[----:B------:R-:W-:Y:S01]  /*11480*/  BAR.SYNC.DEFER_BLOCKING 0x0 ;  /* 0x0000000000007b1d */ /* 0x000fe20000010000 */
[----:B------:R-:W-:Y:S01]  /*11490*/  ISETP.GT.AND P0, PT, R13, 0x1, P1 ;  /* 0x000000010d00780c */ /* 0x000fe20000f04270 */
[C---:B------:R-:W-:Y:S01]  /*114a0*/  IMAD.IADD R177, R195.reuse, 0x1, R146 ;  /* 0x00000001c3b17824 */ /* 0x040fe200078e0292 */
[C---:B------:R-:W-:Y:S01]  /*114b0*/  ISETP.LT.OR P3, PT, R0.reuse, 0x1, P2 ;  /* 0x000000010000780c */ /* 0x040fe20001761670 */
[----:B------:R-:W-:Y:S01]  /*114c0*/  IMAD.IADD R169, R195, 0x1, R141 ;  /* 0x00000001c3a97824 */ /* 0x000fe200078e028d */
[----:B------:R-:W-:Y:S01]  /*114d0*/  ISETP.LT.OR P2, PT, R0, 0x2, P0 ;  /* 0x000000020000780c */ /* 0x000fe20000741670 */
[----:B------:R-:W-:Y:S01]  /*114e0*/  BSSY B0, `(.L_x_1931) ;  /* 0x0000173000007945 */ /* 0x000fe20003800000 */
[----:B------:R-:W-:Y:S02]  /*114f0*/  ISETP.GT.AND P0, PT, R13, 0x8, P1 ;  /* 0x000000080d00780c */ /* 0x000fe40000f04270 */
[----:B------:R-:W-:Y:S02]  /*11500*/  FMNMX.FTZ R2, R32, R33, !PT ;  /* 0x0000002120027209 */ /* 0x000fe40007810000 */
[----:B------:R-:W-:-:S02]  /*11510*/  FSEL R34, R34, -INF , !P3 ;  /* 0xff80000022227808 */ /* 0x000fc40005800000 */
[----:B------:R-:W-:Y:S02]  /*11520*/  ISETP.LT.OR P0, PT, R0, 0x9, P0 ;  /* 0x000000090000780c */ /* 0x000fe40000701670 */
[----:B------:R-:W-:Y:S02]  /*11530*/  FSEL R6, R35, -INF , !P2 ;  /* 0xff80000023067808 */ /* 0x000fe40005000000 */
[C---:B------:R-:W-:Y:S02]  /*11540*/  ISETP.GT.AND P3, PT, R13.reuse, 0x9, P1 ;  /* 0x000000090d00780c */ /* 0x040fe40000f64270 */
[----:B------:R-:W-:Y:S02]  /*11550*/  ISETP.GT.AND P2, PT, R13, 0x10, P1 ;  /* 0x000000100d00780c */ /* 0x000fe40000f44270 */
[----:B------:R-:W-:Y:S02]  /*11560*/  FMNMX.FTZ R2, R9, R2, !PT ;  /* 0x0000000209027209 */ /* 0x000fe40007810000 */
[----:B------:R-:W-:Y:S01]  /*11570*/  FSEL R30, R30, -INF , !P0 ;  /* 0xff8000001e1e7808 */ /* 0x000fe20004000000 */
[----:B------:R-:W-:Y:S01]  /*11580*/  LDSM.16.MT88.4 R116, [R141] ;  /* 0x000000008d74783b */ /* 0x000fe20000004200 */
[----:B------:R-:W-:-:S02]  /*11590*/  ISETP.GT.AND P0, PT, R13, 0x11, P1 ;  /* 0x000000110d00780c */ /* 0x000fc40000f04270 */
[----:B------:R-:W-:Y:S01]  /*115a0*/  ISETP.LT.OR P3, PT, R0, 0xa, P3 ;  /* 0x0000000a0000780c */ /* 0x000fe20001f61670 */
[----:B------:R-:W-:Y:S01]  /*115b0*/  LDSM.16.MT88.4 R44, [R146+0x2000] ;  /* 0x00200000922c783b */ /* 0x000fe20000004200 */
[----:B------:R-:W-:Y:S02]  /*115c0*/  FMNMX.FTZ R3, R34, R6, !PT ;  /* 0x0000000622037209 */ /* 0x000fe40007810000 */
[C---:B------:R-:W-:Y:S01]  /*115d0*/  ISETP.LT.OR P2, PT, R0.reuse, 0x11, P2 ;  /* 0x000000110000780c */ /* 0x040fe20001741670 */
[----:B------:R-:W-:Y:S01]  /*115e0*/  LDSM.16.MT88.4 R108, [R177] ;  /* 0x00000000b16c783b */ /* 0x000fe20000004200 */
[----:B------:R-:W-:Y:S02]  /*115f0*/  FMNMX.FTZ R2, R29, R2, !PT ;  /* 0x000000021d027209 */ /* 0x000fe40007810000 */
[----:B------:R-:W-:Y:S01]  /*11600*/  ISETP.LT.OR P0, PT, R0, 0x12, P0 ;  /* 0x000000120000780c */ /* 0x000fe20000701670 */
[----:B------:R-:W-:Y:S01]  /*11610*/  LDSM.16.MT88.4 R52, [R177+0x2000] ;  /* 0x00200000b134783b */ /* 0x000fe20000004200 */
[----:B------:R-:W-:-:S02]  /*11620*/  FSEL R4, R31, -INF , !P3 ;  /* 0xff8000001f047808 */ /* 0x000fc40005800000 */
[----:B------:R-:W-:Y:S01]  /*11630*/  FMNMX.FTZ R3, R30, R3, !PT ;  /* 0x000000031e037209 */ /* 0x000fe20007810000 */
[----:B------:R-:W-:Y:S01]  /*11640*/  LDSM.16.MT88.4 R84, [R177+0x4000] ;  /* 0x00400000b154783b */ /* 0x000fe20000004200 */
[----:B------:R-:W-:Y:S02]  /*11650*/  FSEL R26, R26, -INF , !P2 ;  /* 0xff8000001a1a7808 */ /* 0x000fe40005000000 */
[----:B------:R-:W-:Y:S01]  /*11660*/  ISETP.GT.AND P2, PT, R13, 0x18, P1 ;  /* 0x000000180d00780c */ /* 0x000fe20000f44270 */
[----:B------:R-:W-:Y:S01]  /*11670*/  LDSM.16.MT88.4 R128, [R146] ;  /* 0x000000009280783b */ /* 0x000fe20000004200 */
[----:B------:R-:W-:Y:S02]  /*11680*/  FMNMX.FTZ R2, R7, R2, !PT ;  /* 0x0000000207027209 */ /* 0x000fe40007810000 */
[----:B------:R-:W-:Y:S01]  /*11690*/  FSEL R14, R27, -INF , !P0 ;  /* 0xff8000001b0e7808 */ /* 0x000fe20004000000 */
[----:B------:R-:W-:Y:S01]  /*116a0*/  LDSM.16.MT88.4 R124, [R219] ;  /* 0x00000000db7c783b */ /* 0x000fe20000004200 */
[----:B------:R-:W-:-:S02]  /*116b0*/  FMNMX.FTZ R3, R4, R3, !PT ;  /* 0x0000000304037209 */ /* 0x000fc40007810000 */
[----:B------:R-:W-:Y:S01]  /*116c0*/  ISETP.GT.AND P0, PT, R13, 0x19, P1 ;  /* 0x000000190d00780c */ /* 0x000fe20000f04270 */
[----:B------:R-:W-:Y:S01]  /*116d0*/  LDSM.16.MT88.4 R76, [R146+0x4000] ;  /* 0x00400000924c783b */ /* 0x000fe20000004200 */
[----:B------:R-:W-:Y:S02]  /*116e0*/  ISETP.LT.OR P2, PT, R0, 0x19, P2 ;  /* 0x000000190000780c */ /* 0x000fe40001741670 */
[----:B------:R-:W-:Y:S01]  /*116f0*/  FMNMX.FTZ R2, R25, R2, !PT ;  /* 0x0000000219027209 */ /* 0x000fe20007810000 */
[----:B------:R-:W-:Y:S01]  /*11700*/  LDSM.16.MT88.4 R92, [R141+0x4000] ;  /* 0x004000008d5c783b */ /* 0x000fe20000004200 */
[----:B------:R-:W-:Y:S02]  /*11710*/  FMNMX.FTZ R3, R26, R3, !PT ;  /* 0x000000031a037209 */ /* 0x000fe40007810000 */
[----:B------:R-:W-:Y:S01]  /*11720*/  ISETP.LT.OR P0, PT, R0, 0x1a, P0 ;  /* 0x0000001a0000780c */ /* 0x000fe20000701670 */
[----:B------:R-:W-:Y:S01]  /*11730*/  LDSM.16.MT88.4 R16, [R141+0x2800] ;  /* 0x002800008d10783b */ /* 0x000fe20000004200 */
[----:B------:R-:W-:-:S02]  /*11740*/  FSEL R22, R22, -INF , !P2 ;  /* 0xff80000016167808 */ /* 0x000fc40005000000 */
[----:B------:R-:W-:Y:S01]  /*11750*/  FMNMX.FTZ R2, R5, R2, !PT ;  /* 0x0000000205027209 */ /* 0x000fe20007810000 */
[----:B------:R-:W-:Y:S01]  /*11760*/  LDSM.16.MT88.4 R148, [R177+0x2800] ;  /* 0x00280000b194783b */ /* 0x000fe20000004200 */
[----:B------:R-:W-:Y:S02]  /*11770*/  ISETP.GT.AND P2, PT, R13, 0x20, P1 ;  /* 0x000000200d00780c */ /* 0x000fe40000f44270 */
[----:B------:R-:W-:Y:S01]  /*11780*/  FMNMX.FTZ R3, R14, R3, !PT ;  /* 0x000000030e037209 */ /* 0x000fe20007810000 */
[----:B------:R-:W-:Y:S01]  /*11790*/  LDSM.16.MT88.4 R36, [R177+0x4800] ;  /* 0x00480000b124783b */ /* 0x000fe20000004200 */
[----:B------:R-:W-:Y:S02]  /*117a0*/  FSEL R12, R23, -INF , !P0 ;  /* 0xff800000170c7808 */ /* 0x000fe40004000000 */
[----:B------:R-:W-:Y:S02]  /*117b0*/  ISETP.GT.AND P0, PT, R13, 0x21, P1 ;  /* 0x000000210d00780c */ /* 0x000fe40000f04270 */
[----:B------:R-:W-:-:S02]  /*117c0*/  FMNMX.FTZ R2, R21, R2, !PT ;  /* 0x0000000215027209 */ /* 0x000fc40007810000 */
[----:B------:R-:W-:Y:S02]  /*117d0*/  ISETP.LT.OR P2, PT, R0, 0x21, P2 ;  /* 0x000000210000780c */ /* 0x000fe40001741670 */
[----:B------:R-:W-:Y:S02]  /*117e0*/  FMNMX.FTZ R3, R22, R3, !PT ;  /* 0x0000000316037209 */ /* 0x000fe40007810000 */
[----:B------:R-:W-:Y:S02]  /*117f0*/  ISETP.LT.OR P0, PT, R0, 0x22, P0 ;  /* 0x000000220000780c */ /* 0x000fe40000701670 */
[----:B------:R-:W-:Y:S02]  /*11800*/  FMNMX.FTZ R2, R171, R2, !PT ;  /* 0x00000002ab027209 */ /* 0x000fe40007810000 */
[----:B------:R-:W-:Y:S02]  /*11810*/  FSEL R178, R70, -INF , !P2 ;  /* 0xff80000046b27808 */ /* 0x000fe40005000000 */
[----:B------:R-:W-:-:S02]  /*11820*/  ISETP.GT.AND P2, PT, R13, 0x28, P1 ;  /* 0x000000280d00780c */ /* 0x000fc40000f44270 */
[----:B------:R-:W-:Y:S02]  /*11830*/  FMNMX.FTZ R15, R12, R3, !PT ;  /* 0x000000030c0f7209 */ /* 0x000fe40007810000 */
[----:B------:R-:W-:Y:S02]  /*11840*/  FSEL R188, R71, -INF , !P0 ;  /* 0xff80000047bc7808 */ /* 0x000fe40004000000 */
[----:B------:R-:W-:Y:S01]  /*11850*/  FMNMX.FTZ R2, R181, R2, !PT ;  /* 0x00000002b5027209 */ /* 0x000fe20007810000 */
[----:B------:R-:W-:Y:S01]  /*11860*/  LDSM.16.MT88.4 R68, [R169+0x2000] ;  /* 0x00200000a944783b */ /* 0x000fe20000004200 */
[----:B------:R-:W-:Y:S02]  /*11870*/  ISETP.GT.AND P0, PT, R13, 0x29, P1 ;  /* 0x000000290d00780c */ /* 0x000fe40000f04270 */
[----:B------:R-:W-:Y:S02]  /*11880*/  ISETP.LT.OR P2, PT, R0, 0x29, P2 ;  /* 0x000000290000780c */ /* 0x000fe40001741670 */
[----:B------:R-:W-:-:S02]  /*11890*/  FMNMX.FTZ R15, R178, R15, !PT ;  /* 0x0000000fb20f7209 */ /* 0x000fc40007810000 */
[----:B------:R-:W-:Y:S02]  /*118a0*/  FMNMX.FTZ R2, R179, R2, !PT ;  /* 0x00000002b3027209 */ /* 0x000fe40007810000 */
[----:B------:R-:W-:Y:S02]  /*118b0*/  ISETP.LT.OR P0, PT, R0, 0x2a, P0 ;  /* 0x0000002a0000780c */ /* 0x000fe40000701670 */
[----:B------:R-:W-:Y:S02]  /*118c0*/  ISETP.GT.AND P3, PT, R13, 0x30, P1 ;  /* 0x000000300d00780c */ /* 0x000fe40000f64270 */
        /* <DEDUP_REMOVED lines=81> */
[----:B------:R-:W-:Y:S02]  /*11de0*/  FFMA.FTZ R183, R155, c[0x0][0x2d0], -R182 ;  /* 0x0000b4009bb77a23 */ /* 0x000fe400000108b6 */
[--C-:B------:R-:W-:Y:S02]  /*11df0*/  FFMA.FTZ R180, R180, c[0x0][0x2d0], -R175.reuse ;  /* 0x0000b400b4b47a23 */ /* 0x100fe400000108af */
[--C-:B------:R-:W-:Y:S01]  /*11e00*/  FFMA.FTZ R187, R154, c[0x0][0x2d0], -R175.reuse ;  /* 0x0000b4009abb7a23 */ /* 0x100fe200000108af */
[----:B------:R-:W3:Y:S01]  /*11e10*/  MUFU.EX2 R161, R161 ;  /* 0x000000a100a17308 */ /* 0x000ee20000000800 */
[----:B-----5:R-:W-:Y:S01]  /*11e20*/  F2FP.BF16.PACK_AB R101, R165, R166 ;  /* 0x000000a6a565723e */ /* 0x020fe200000010ff */
[----:B------:R-:W-:-:S02]  /*11e30*/  FFMA.FTZ R188, R152, c[0x0][0x2d0], -R175 ;  /* 0x0000b40098bc7a23 */ /* 0x000fc400000108af */
[----:B------:R-:W-:Y:S02]  /*11e40*/  FFMA.FTZ R182, R153, c[0x0][0x2d0], -R182 ;  /* 0x0000b40099b67a23 */ /* 0x000fe400000108b6 */
        /* <DEDUP_REMOVED lines=108> */
[C---:B------:R-:W-:Y:S01]  /*12510*/  F2FP.BF16.PACK_AB R5, R179.reuse, R178 ;  /* 0x000000b2b305723e */ /* 0x040fe200000010ff */
        /* <DEDUP_REMOVED lines=90> */
[----:B------:R-:W-:Y:S01]  /*12ac0*/  IMAD R3, R3, c[0x0][0x1e0], RZ ;  /* 0x0000780003037a24 */ /* 0x000fe200078e02ff */
[----:B------:R-:W-:-:S03]  /*12ad0*/  LEA R5, P0, R6, R236, 0x6 ;  /* 0x000000ec06057211 */ /* 0x000fc600078030ff */
[----:B------:R-:W-:Y:S01]  /*12ae0*/  IMAD R4, R4, c[0x0][0x1e4], R3 ;  /* 0x0000790004047a24 */ /* 0x000fe200078e0203 */
[----:B------:R-:W-:-:S03]  /*12af0*/  LEA R12, P2, R5, c[0x0][0x1c8], 0x1 ;  /* 0x00007200050c7a11 */ /* 0x000fc600078408ff */
[----:B------:R-:W-:-:S05]  /*12b00*/  IMAD.IADD R3, R7, 0x1, R4 ;  /* 0x0000000107037824 */ /* 0x000fca00078e0204 */
        /* <DEDUP_REMOVED lines=16> */
.L_x_1932:
[----:B------:R-:W-:Y:S05]  /*12c10*/  BSYNC B0 ;  /* 0x0000000000007941 */ /* 0x000fea0003800000 */
.L_x_1931:
[----:B------:R-:W-:Y:S01]  /*12c20*/  ISETP.NE.AND P0, PT, R220, 0x1, PT ;  /* 0x00000001dc00780c */ /* 0x000fe20003f05270 */
[----:B-1----:R-:W-:Y:S01]  /*12c30*/  IMAD.MOV.U32 R6, RZ, RZ, R224 ;  /* 0x000000ffff067224 */ /* 0x002fe200078e00e0 */
[----:B------:R-:W0:Y:S01]  /*12c40*/  LDGDEPBAR ;  /* 0x00000000000079af */ /* 0x000e220000000000 */
[----:B------:R-:W-:Y:S01]  /*12c50*/  IMAD.IADD R3, R226, 0x1, -R223 ;  /* 0x00000001e2037824 */ /* 0x000fe200078e0adf */
[----:B------:R-:W-:-:S09]  /*12c60*/  IADD3 R240, R8, -0x2, RZ ;  /* 0xfffffffe08f07810 */ /* 0x000fd20007ffe0ff */
        /* <DEDUP_REMOVED lines=16> */
.L_x_1935:
[----:B------:R-:W-:-:S13]  /*12d70*/  ISETP.NE.AND P0, PT, R4, 0x1, PT ;  /* 0x000000010400780c */ /* 0x000fda0003f05270 */
[----:B------:R-:W-:-:S05]  /*12d80*/  @P0 IMAD.HI.U32 R3, R7, c[0x0][0x330], RZ ;  /* 0x0000cc0007030a27 */ /* 0x000fca00078e00ff */
[----:B------:R-:W-:Y:S02]  /*12d90*/  @P0 SHF.R.U32.HI R7, RZ, c[0x0][0x334], R3 ;  /* 0x0000cd00ff070a19 */ /* 0x000fe40000011603 */
.L_x_1936:
[----:B------:R-:W-:Y:S05]  /*12da0*/  BSYNC B0 ;  /* 0x0000000000007941 */ /* 0x000fea0003800000 */
.L_x_1934:
[----:B------:R-:W-:-:S05]  /*12db0*/  IMAD R4, R7, R4, c[0x0][0x32c] ;  /* 0x0000cb0007047624 */ /* 0x000fca00078e0204 */
[----:B------:R-:W-:-:S04]  /*12dc0*/  IMNMX R5, R5, R4, PT ;  /* 0x0000000405057217 */ /* 0x000fc80003800200 */
.L_x_1933:
        /* <DEDUP_REMOVED lines=12> */
.L_x_1946:
[----:B------:R-:W-:Y:S04]  /*12e90*/  DEPBAR.LE SB0, 0x2 ;  /* 0x000080800000791a */ /* 0x000fe80000000000 */
[----:B------:R-:W-:Y:S01]  /*12ea0*/  WARPSYNC 0xffffffff ;  /* 0xffffffff00007948 */ /* 0x000fe20003800000 */
[----:B------:R-:W-:Y:S01]  /*12eb0*/  BAR.SYNC.DEFER_BLOCKING 0x0 ;  /* 0x0000000000007b1d */ /* 0x000fe20000010000 */
[----:B------:R-:W-:Y:S01]  /*12ec0*/  IMAD R9, R197, 0x6000, RZ ;  /* 0x00006000c5097824 */ /* 0x000fe200078e02ff */
[----:B------:R-:W-:Y:S02]  /*12ed0*/  ISETP.GE.AND P0, PT, R231, R240, PT ;  /* 0x000000f0e700720c */ /* 0x000fe40003f06270 */
[----:B------:R-:W-:Y:S01]  /*12ee0*/  ISETP.NE.AND P4, PT, R220, 0x1, PT ;  /* 0x00000001dc00780c */ /* 0x000fe20003f85270 */
[----:B------:R-:W-:Y:S04]  /*12ef0*/  IMAD.IADD R201, R194, 0x1, R9 ;  /* 0x00000001c2c97824 */ /* 0x000fe800078e0209 */
[C---:B------:R-:W-:Y:S01]  /*12f00*/  IMAD.IADD R200, R198.reuse, 0x1, R201 ;  /* 0x00000001c6c87824 */ /* 0x040fe200078e02c9 */
[----:B------:R-:W-:Y:S01]  /*12f10*/  IADD3 R202, R198, R201, R199 ;  /* 0x000000c9c6ca7210 */ /* 0x000fe20007ffe0c7 */
[----:B------:R-:W-:Y:S04]  /*12f20*/  IMAD.IADD R0, R199, 0x1, R201 ;  /* 0x00000001c7007824 */ /* 0x000fe800078e02c9 */
[----:B------:R-:W-:Y:S01]  /*12f30*/  @!P0 IADD3 R25, R240, -0x1, RZ ;  /* 0xfffffffff0198810 */ /* 0x000fe20007ffe0ff */
[----:B------:R-:W-:Y:S03]  /*12f40*/  @!P0 IMAD.MOV.U32 R2, RZ, RZ, c[0x0][0x208] ;  /* 0x00008200ff028624 */ /* 0x000fe600078e00ff */
[----:B------:R-:W-:Y:S01]  /*12f50*/  @!P0 SHF.R.S32.HI R26, RZ, 0x1f, R25 ;  /* 0x0000001fff1a8819 */ /* 0x000fe20000011419 */
[C---:B------:R-:W-:Y:S01]  /*12f60*/  @!P0 IMAD.WIDE.U32 R28, R25.reuse, c[0x0][0x208], RZ ;  /* 0x00008200191c8a25 */ /* 0x040fe200078e00ff */
[----:B------:R-:W-:Y:S03]  /*12f70*/  LDSM.16.M88.4 R148, [R196] ;  /* 0x00000000c494783b */ /* 0x000fe60000000200 */
[----:B------:R-:W-:Y:S01]  /*12f80*/  @!P0 IMAD R26, R26, c[0x0][0x208], RZ ;  /* 0x000082001a1a8a24 */ /* 0x000fe200078e02ff */
[----:B------:R-:W-:Y:S02]  /*12f90*/  ULDC UR4, c[0x0][0x324] ;  /* 0x0000c90000047ab9 */ /* 0x000fe40000000800 */
[----:B------:R-:W-:Y:S01]  /*12fa0*/  ULOP3.LUT UR4, URZ, UR4, URZ, 0x33, !UPT ;  /* 0x000000043f047292 */ /* 0x000fe2000f8e333f */
[----:B------:R-:W1:Y:S01]  /*12fb0*/  LDSM.16.M88.4 R152, [R201] ;  /* 0x00000000c998783b */ /* 0x000e620000000200 */
[----:B------:R-:W-:Y:S02]  /*12fc0*/  @!P0 IMAD R26, R25, c[0x0][0x20c], R26 ;  /* 0x00008300191a8a24 */ /* 0x000fe400078e021a */
[C---:B------:R-:W-:Y:S02]  /*12fd0*/  @!P0 IMAD.SHL.U32 R25, R28.reuse, 0x40, RZ ;  /* 0x000000401c198824 */ /* 0x040fe400078e00ff */
[----:B------:R-:W2:Y:S01]  /*12fe0*/  LDSM.16.M88.4 R156, [R201+0x800] ;  /* 0x00080000c99c783b */ /* 0x000ea20000000200 */
[----:B------:R-:W-:Y:S02]  /*12ff0*/  @!P0 IMAD.IADD R26, R29, 0x1, R26 ;  /* 0x000000011d1a8824 */ /* 0x000fe400078e021a */
[----:B------:R-:W-:Y:S01]  /*13000*/  @!P0 IADD3 R27, P3, R25, R232, RZ ;  /* 0x000000e8191b8210 */ /* 0x000fe20007f7e0ff */
[----:B------:R-:W-:Y:S01]  /*13010*/  @!P0 IMAD.MOV.U32 R29, RZ, RZ, c[0x0][0x20c] ;  /* 0x00008300ff1d8624 */ /* 0x000fe200078e00ff */
[----:B------:R-:W3:Y:S01]  /*13020*/  LDSM.16.M88.4 R160, [R201+0x1000] ;  /* 0x00100000c9a0783b */ /* 0x000ee20000000200 */
[----:B------:R-:W-:Y:S02]  /*13030*/  @!P0 SHF.L.U64.HI R26, R28, 0x6, R26 ;  /* 0x000000061c1a8819 */ /* 0x000fe4000001021a */
[C---:B------:R-:W-:Y:S02]  /*13040*/  @!P0 LEA R32, P2, R27.reuse, c[0x0][0x1f8], 0x1 ;  /* 0x00007e001b208a11 */ /* 0x040fe400078408ff */
[----:B------:R-:W4:Y:S01]  /*13050*/  LDSM.16.M88.4 R164, [R201+0x1800] ;  /* 0x00180000c9a4783b */ /* 0x000f220000000200 */
[----:B------:R-:W-:Y:S01]  /*13060*/  @!P0 IMAD.X R24, R26, 0x1, R227, P3 ;  /* 0x000000011a188824 */ /* 0x000fe200018e06e3 */
[----:B------:R-:W-:Y:S03]  /*13070*/  @!P0 LEA R25, P1, R2, R25, 0x5 ;  /* 0x0000001902198211 */ /* 0x000fe600078228ff */
[----:B------:R-:W-:Y:S01]  /*13080*/  LDSM.16.M88.4 R168, [R193] ;  /* 0x00000000c1a8783b */ /* 0x000fe20000000200 */
[----:B------:R-:W-:Y:S02]  /*13090*/  @!P0 LEA.HI.X R33, R27, c[0x0][0x1fc], R24, 0x1, P2 ;  /* 0x00007f001b218a11 */ /* 0x000fe400010f0c18 */
[----:B------:R-:W-:Y:S02]  /*130a0*/  @!P0 ISETP.GE.AND P2, PT, R228, c[0x0][0x1d4], PT ;  /* 0x00007500e4008a0c */ /* 0x000fe40003f46270 */
[----:B------:R-:W-:Y:S01]  /*130b0*/  LDSM.16.M88.4 R172, [R200+0x800] ;  /* 0x00080000c8ac783b */ /* 0x000fe20000000200 */
[----:B------:R-:W-:Y:S02]  /*130c0*/  @!P0 LEA.HI.X R2, R2, R26, R29, 0x5, P1 ;  /* 0x0000001a02028211 */ /* 0x000fe400008f2c1d */
[----:B------:R-:W-:Y:S02]  /*130d0*/  @!P0 ISETP.GE.AND P1, PT, R212, c[0x0][0x1d4], PT ;  /* 0x00007500d4008a0c */ /* 0x000fe40003f26270 */
[----:B------:R-:W-:Y:S01]  /*130e0*/  LDSM.16.M88.4 R176, [R200+0x1000] ;  /* 0x00100000c8b0783b */ /* 0x000fe20000000200 */
[----:B------:R-:W-:Y:S05]  /*130f0*/  @!P0 IADD3 R24, P3, R25, R232, RZ ;  /* 0x000000e819188210 */ /* 0x000fea0007f7e0ff */
[----:B------:R-:W-:Y:S01]  /*13100*/  @!P0 IMAD.X R25, R2, 0x1, R227, P3 ;  /* 0x0000000102198824 */ /* 0x000fe200018e06e3 */
[----:B------:R-:W-:Y:S01]  /*13110*/  @!P0 LEA R242, P3, R24, c[0x0][0x1f8], 0x1 ;  /* 0x00007e0018f28a11 */ /* 0x000fe200078608ff */
[----:B------:R-:W-:Y:S01]  /*13120*/  @!P0 IMAD R2, R234, 0x6000, R10 ;  /* 0x00006000ea028824 */ /* 0x000fe200078e020a */
[C---:B-1----:R-:W-:Y:S03]  /*13130*/  HMMA.16816.F32.BF16 R4, R148.reuse, R152, RZ ;  /* 0x000000989404723c */ /* 0x042fe600000418ff */
[----:B------:R-:W-:Y:S05]  /*13140*/  @!P0 LEA.HI.X R243, R24, c[0x0][0x1fc], R25, 0x1, P3 ;  /* 0x00007f0018f38a11 */ /* 0x000fea00018f0c19 */
        /* <DEDUP_REMOVED lines=13> */
[----:B------:R3:W-:Y:S05]  /*13220*/  @!P0 LDGSTS.E.BYPASS.LTC128B.128 [R2+0x1000], [R242.64], !P2 ;  /* 0x01000000f2028fae */ /* 0x0007ea000d101d48 */
[----:B------:R3:W-:Y:S05]  /*13230*/  @!P0 LDGSTS.E.BYPASS.LTC128B.128 [R2+0x3000], [R242.64+0x80], !P1 ;  /* 0x03000080f2028fae */ /* 0x0007ea000c901d48 */
[----:B------:R3:W-:Y:S01]  /*13240*/  @!P0 LDGSTS.E.BYPASS.LTC128B.128 [R2+0x5000], [R242.64+0x100], !P5 ;  /* 0x05000100f2028fae */ /* 0x0007e2000e901d48 */
[C---:B------:R-:W-:Y:S02]  /*13250*/  ISETP.GE.AND P0, PT, R234.reuse, 0x1, PT ;  /* 0x00000001ea00780c */ /* 0x040fe40003f06270 */
[----:B------:R-:W-:Y:S02]  /*13260*/  IADD3 R234, R234, 0x1, RZ ;  /* 0x00000001eaea7810 */ /* 0x000fe40007ffe0ff */
[----:B------:R-:W-:Y:S02]  /*13270*/  LDSM.16.M88.4 R180, [R192] ;  /* 0x00000000c0b4783b */ /* 0x000fe40000000200 */
[----:B------:R-:W-:Y:S03]  /*13280*/  SEL R234, R234, RZ, !P0 ;  /* 0x000000ffeaea7207 */ /* 0x000fe60004000000 */
[----:B------:R-:W5:Y:S01]  /*13290*/  LDSM.16.M88.4 R184, [R0] ;  /* 0x0000000000b8783b */ /* 0x000f620000000200 */
[C---:B----4-:R-:W-:Y:S04]  /*132a0*/  HMMA.16816.F32.BF16 R32, R148.reuse, R164, RZ ;  /* 0x000000a49420723c */ /* 0x050fe800000418ff */
[----:B------:R-:W4:Y:S04]  /*132b0*/  LDSM.16.M88.4 R188, [R0+0x800] ;  /* 0x0008000000bc783b */ /* 0x000f280000000200 */
[----:B------:R-:W-:Y:S01]  /*132c0*/  HMMA.16816.F32.BF16 R36, R148, R166, RZ ;  /* 0x000000a69424723c */ /* 0x000fe200000418ff */
[----:B------:R-:W2:Y:S05]  /*132d0*/  LDSM.16.M88.4 R160, [R0+0x1000] ;  /* 0x0010000000a0783b */ /* 0x000eaa0000000200 */
[----:B------:R-:W2:Y:S01]  /*132e0*/  LDSM.16.M88.4 R148, [R0+0x1800] ;  /* 0x001800000094783b */ /* 0x000ea20000000200 */
[----:B---3--:R-:W-:Y:S01]  /*132f0*/  IMAD.IADD R2, R199, 0x1, R200 ;  /* 0x00000001c7027824 */ /* 0x008fe200078e02c8 */
[C---:B-1----:R-:W-:Y:S03]  /*13300*/  HMMA.16816.F32.BF16 R4, R168.reuse, R152, R4 ;  /* 0x00000098a804723c */ /* 0x042fe60000041804 */
[----:B------:R-:W0:Y:S05]  /*13310*/  LDGDEPBAR ;  /* 0x00000000000079af */ /* 0x000e2a0000000000 */
[C---:B------:R-:W-:Y:S01]  /*13320*/  HMMA.16816.F32.BF16 R12, R168.reuse, R154, R12 ;  /* 0x0000009aa80c723c */ /* 0x040fe2000004180c */
[----:B------:R-:W-:Y:S05]  /*13330*/  LDSM.16.M88.4 R152, [R147] ;  /* 0x000000009398783b */ /* 0x000fea0000000200 */
[----:B------:R-:W1:Y:S02]  /*13340*/  LDSM.16.M88.4 R164, [R2] ;  /* 0x0000000002a4783b */ /* 0x000e640000000200 */
[C---:B------:R-:W-:Y:S08]  /*13350*/  HMMA.16816.F32.BF16 R16, R168.reuse, R172, R16 ;  /* 0x000000aca810723c */ /* 0x040ff00000041810 */
[C---:B------:R-:W-:Y:S01]  /*13360*/  HMMA.16816.F32.BF16 R20, R168.reuse, R174, R20 ;  /* 0x000000aea814723c */ /* 0x040fe20000041814 */
[----:B------:R-:W3:Y:S07]  /*13370*/  LDSM.16.M88.4 R172, [R2+0x800] ;  /* 0x0008000002ac783b */ /* 0x000eee0000000200 */
[C---:B------:R-:W-:Y:S08]  /*13380*/  HMMA.16816.F32.BF16 R24, R168.reuse, R176, R24 ;  /* 0x000000b0a818723c */ /* 0x040ff00000041818 */
[C---:B------:R-:W-:Y:S01]  /*13390*/  HMMA.16816.F32.BF16 R28, R168.reuse, R178, R28 ;  /* 0x000000b2a81c723c */ /* 0x040fe2000004181c */
[----:B------:R-:W1:Y:S07]  /*133a0*/  LDSM.16.M88.4 R176, [R2+0x1000] ;  /* 0x0010000002b0783b */ /* 0x000e6e0000000200 */
[C---:B--2---:R-:W-:Y:S08]  /*133b0*/  HMMA.16816.F32.BF16 R32, R168.reuse, R156, R32 ;  /* 0x0000009ca820723c */ /* 0x044ff00000041820 */
[----:B------:R-:W-:Y:S01]  /*133c0*/  HMMA.16816.F32.BF16 R36, R168, R158, R36 ;  /* 0x0000009ea824723c */ /* 0x000fe20000041824 */
[----:B------:R-:W2:Y:S05]  /*133d0*/  LDSM.16.M88.4 R156, [R2+0x1800] ;  /* 0x00180000029c783b */ /* 0x000eaa0000000200 */
[----:B------:R-:W-:Y:S02]  /*133e0*/  LDSM.16.M88.4 R168, [R196+0x4000] ;  /* 0x00400000c4a8783b */ /* 0x000fe40000000200 */
[C---:B-----5:R-:W-:Y:S08]  /*133f0*/  HMMA.16816.F32.BF16 R4, R180.reuse, R184, R4 ;  /* 0x000000b8b404723c */ /* 0x060ff00000041804 */
[C---:B------:R-:W-:Y:S01]  /*13400*/  HMMA.16816.F32.BF16 R12, R180.reuse, R186, R12 ;  /* 0x000000bab40c723c */ /* 0x040fe2000004180c */
[----:B------:R-:W5:Y:S07]  /*13410*/  LDSM.16.M88.4 R184, [R201+0x2000] ;  /* 0x00200000c9b8783b */ /* 0x000f6e0000000200 */
[C---:B----4-:R-:W-:Y:S08]  /*13420*/  HMMA.16816.F32.BF16 R16, R180.reuse, R188, R16 ;  /* 0x000000bcb410723c */ /* 0x050ff00000041810 */
[C---:B------:R-:W-:Y:S01]  /*13430*/  HMMA.16816.F32.BF16 R20, R180.reuse, R190, R20 ;  /* 0x000000beb414723c */ /* 0x040fe20000041814 */
[----:B------:R-:W4:Y:S07]  /*13440*/  LDSM.16.M88.4 R188, [R201+0x2800] ;  /* 0x00280000c9bc783b */ /* 0x000f2e0000000200 */
[C---:B------:R-:W-:Y:S08]  /*13450*/  HMMA.16816.F32.BF16 R24, R180.reuse, R160, R24 ;  /* 0x000000a0b418723c */ /* 0x040ff00000041818 */
[C---:B------:R-:W-:Y:S01]  /*13460*/  HMMA.16816.F32.BF16 R28, R180.reuse, R162, R28 ;  /* 0x000000a2b41c723c */ /* 0x040fe2000004181c */
[----:B------:R-:W2:Y:S07]  /*13470*/  LDSM.16.M88.4 R160, [R201+0x3000] ;  /* 0x00300000c9a0783b */ /* 0x000eae0000000200 */
[C---:B------:R-:W-:Y:S08]  /*13480*/  HMMA.16816.F32.BF16 R32, R180.reuse, R148, R32 ;  /* 0x00000094b420723c */ /* 0x040ff00000041820 */
[----:B------:R-:W-:Y:S01]  /*13490*/  HMMA.16816.F32.BF16 R36, R180, R150, R36 ;  /* 0x00000096b424723c */ /* 0x000fe20000041824 */
[----:B------:R-:W2:Y:S05]  /*134a0*/  LDSM.16.M88.4 R148, [R201+0x3800] ;  /* 0x00380000c994783b */ /* 0x000eaa0000000200 */
[----:B------:R-:W-:Y:S02]  /*134b0*/  LDSM.16.M88.4 R180, [R200+0x2800] ;  /* 0x00280000c8b4783b */ /* 0x000fe40000000200 */
[C---:B-1----:R-:W-:Y:S08]  /*134c0*/  HMMA.16816.F32.BF16 R4, R152.reuse, R164, R4 ;  /* 0x000000a49804723c */ /* 0x042ff00000041804 */
[C---:B------:R-:W-:Y:S01]  /*134d0*/  HMMA.16816.F32.BF16 R12, R152.reuse, R166, R12 ;  /* 0x000000a6980c723c */ /* 0x040fe2000004180c */
[----:B------:R-:W-:Y:S07]  /*134e0*/  LDSM.16.M88.4 R164, [R193+0x4000] ;  /* 0x00400000c1a4783b */ /* 0x000fee0000000200 */
[C---:B---3--:R-:W-:Y:S08]  /*134f0*/  HMMA.16816.F32.BF16 R16, R152.reuse, R172, R16 ;  /* 0x000000ac9810723c */ /* 0x048ff00000041810 */
[C---:B------:R-:W-:Y:S01]  /*13500*/  HMMA.16816.F32.BF16 R20, R152.reuse, R174, R20 ;  /* 0x000000ae9814723c */ /* 0x040fe20000041814 */
[----:B------:R-:W1:Y:S07]  /*13510*/  LDSM.16.M88.4 R172, [R200+0x2000] ;  /* 0x00200000c8ac783b */ /* 0x000e6e0000000200 */
[C---:B------:R-:W-:Y:S08]  /*13520*/  HMMA.16816.F32.BF16 R24, R152.reuse, R176, R24 ;  /* 0x000000b09818723c */ /* 0x040ff00000041818 */
[C---:B------:R-:W-:Y:S01]  /*13530*/  HMMA.16816.F32.BF16 R28, R152.reuse, R178, R28 ;  /* 0x000000b2981c723c */ /* 0x040fe2000004181c */
[----:B------:R-:W3:Y:S07]  /*13540*/  LDSM.16.M88.4 R176, [R200+0x3000] ;  /* 0x00300000c8b0783b */ /* 0x000eee0000000200 */
        /* <DEDUP_REMOVED lines=71> */
[----:B------:R1:W4:Y:S07]  /*139c0*/  LDSM.16.M88.4 R172, [R2+0x4000] ;  /* 0x0040000002ac783b */ /* 0x00032e0000000200 */
[C---:B------:R-:W-:Y:S08]  /*139d0*/  HMMA.16816.F32.BF16 R16, R156.reuse, R180, R16 ;  /* 0x000000b49c10723c */ /* 0x040ff00000041810 */
[C---:B------:R-:W-:Y:S01]  /*139e0*/  HMMA.16816.F32.BF16 R20, R156.reuse, R182, R20 ;  /* 0x000000b69c14723c */ /* 0x040fe20000041814 */
[----:B------:R-:W4:Y:S07]  /*139f0*/  LDSM.16.M88.4 R180, [R202+0x4800] ;  /* 0x00480000cab4783b */ /* 0x000f2e0000000200 */
[C---:B---3--:R-:W-:Y:S04]  /*13a00*/  HMMA.16816.F32.BF16 R24, R156.reuse, R176, R24 ;  /* 0x000000b09c18723c */ /* 0x048fe80000041818 */
[----:B-1----:R-:W-:Y:S04]  /*13a10*/  IMAD.IADD R2, R213, 0x1, R224 ;  /* 0x00000001d5027824 */ /* 0x002fe800078e02e0 */
[C---:B------:R-:W-:Y:S01]  /*13a20*/  HMMA.16816.F32.BF16 R28, R156.reuse, R178, R28 ;  /* 0x000000b29c1c723c */ /* 0x040fe2000004181c */
[----:B------:R-:W1:Y:S07]  /*13a30*/  LDSM.16.M88.4 R176, [R202+0x5000] ;  /* 0x00500000cab0783b */ /* 0x000e6e0000000200 */
[C---:B--2---:R-:W-:Y:S08]  /*13a40*/  HMMA.16816.F32.BF16 R32, R156.reuse, R152, R32 ;  /* 0x000000989c20723c */ /* 0x044ff00000041820 */
[----:B------:R-:W-:Y:S01]  /*13a50*/  HMMA.16816.F32.BF16 R36, R156, R154, R36 ;  /* 0x0000009a9c24723c */ /* 0x000fe20000041824 */
[----:B------:R-:W2:Y:S07]  /*13a60*/  LDSM.16.M88.4 R152, [R202+0x5800] ;  /* 0x00580000ca98783b */ /* 0x000eae0000000200 */
[C---:B-----5:R-:W-:Y:S08]  /*13a70*/  HMMA.16816.F32.BF16 R4, R168.reuse, R184, R4 ;  /* 0x000000b8a804723c */ /* 0x060ff00000041804 */
[C---:B------:R-:W-:Y:S08]  /*13a80*/  HMMA.16816.F32.BF16 R12, R168.reuse, R186, R12 ;  /* 0x000000baa80c723c */ /* 0x040ff0000004180c */
[C---:B----4-:R-:W-:Y:S07]  /*13a90*/  HMMA.16816.F32.BF16 R16, R168.reuse, R188, R16 ;  /* 0x000000bca810723c */ /* 0x050fee0000041810 */
[----:B------:R-:W-:Y:S01]  /*13aa0*/  IMAD.SHL.U32 R189, R240, 0x40, RZ ;  /* 0x00000040f0bd7824 */ /* 0x000fe200078e00ff */
[C---:B------:R-:W-:Y:S08]  /*13ab0*/  HMMA.16816.F32.BF16 R20, R168.reuse, R190, R20 ;  /* 0x000000bea814723c */ /* 0x040ff00000041814 */
[C---:B------:R-:W-:Y:S08]  /*13ac0*/  HMMA.16816.F32.BF16 R24, R168.reuse, R160, R24 ;  /* 0x000000a0a818723c */ /* 0x040ff00000041818 */
[C---:B------:R-:W-:Y:S08]  /*13ad0*/  HMMA.16816.F32.BF16 R28, R168.reuse, R162, R28 ;  /* 0x000000a2a81c723c */ /* 0x040ff0000004181c */
[C---:B------:R-:W-:Y:S08]  /*13ae0*/  HMMA.16816.F32.BF16 R32, R168.reuse, R148, R32 ;  /* 0x00000094a820723c */ /* 0x040ff00000041820 */
[----:B------:R-:W-:Y:S08]  /*13af0*/  HMMA.16816.F32.BF16 R36, R168, R150, R36 ;  /* 0x00000096a824723c */ /* 0x000ff00000041824 */
[C---:B------:R-:W-:Y:S08]  /*13b00*/  HMMA.16816.F32.BF16 R4, R164.reuse, R172, R4 ;  /* 0x000000aca404723c */ /* 0x040ff00000041804 */
[C---:B------:R-:W-:Y:S08]  /*13b10*/  HMMA.16816.F32.BF16 R12, R164.reuse, R174, R12 ;  /* 0x000000aea40c723c */ /* 0x040ff0000004180c */
[C---:B------:R-:W-:Y:S07]  /*13b20*/  HMMA.16816.F32.BF16 R16, R164.reuse, R180, R16 ;  /* 0x000000b4a410723c */ /* 0x040fee0000041810 */
[----:B------:R-:W-:Y:S01]  /*13b30*/  @P4 IMAD.HI.U32 R180, R2, c[0x0][0x2c8], RZ ;  /* 0x0000b20002b44a27 */ /* 0x000fe200078e00ff */
[C---:B------:R-:W-:Y:S04]  /*13b40*/  HMMA.16816.F32.BF16 R20, R164.reuse, R182, R20 ;  /* 0x000000b6a414723c */ /* 0x040fe80000041814 */
[----:B------:R-:W-:Y:S02]  /*13b50*/  @P4 SHF.R.U32.HI R2, RZ, c[0x0][0x2cc], R180 ;  /* 0x0000b300ff024a19 */ /* 0x000fe400000116b4 */
[----:B------:R-:W-:Y:S02]  /*13b60*/  ISETP.GE.AND P4, PT, R205, 0x1, PT ;  /* 0x00000001cd00780c */ /* 0x000fe40003f86270 */
[C---:B-1----:R-:W-:Y:S01]  /*13b70*/  HMMA.16816.F32.BF16 R24, R164.reuse, R176, R24 ;  /* 0x000000b0a418723c */ /* 0x042fe20000041818 */
[----:B------:R-:W1:Y:S03]  /*13b80*/  SHFL.IDX PT, R181, R2, RZ, 0x1c1f ;  /* 0x001c1fff02b57589 */ /* 0x000e6600000e0000 */
[----:B------:R-:W-:Y:S04]  /*13b90*/  IADD3 R180, -R218, 0x1, -R189 ;  /* 0x00000001dab47810 */ /* 0x000fe80007ffe9bd */
[C---:B------:R-:W-:Y:S04]  /*13ba0*/  HMMA.16816.F32.BF16 R28, R164.reuse, R178, R28 ;  /* 0x000000b2a41c723c */ /* 0x040fe8000004181c */
[----:B------:R-:W-:Y:S04]  /*13bb0*/  IADD3 R180, -R223, R180, R226 ;  /* 0x000000b4dfb47210 */ /* 0x000fe80007ffe1e2 */
[C---:B--2---:R-:W-:Y:S04]  /*13bc0*/  HMMA.16816.F32.BF16 R32, R164.reuse, R152, R32 ;  /* 0x00000098a420723c */ /* 0x044fe80000041820 */
[C---:B------:R-:W-:Y:S02]  /*13bd0*/  IADD3 R182, R180.reuse, c[0x0][0x328], RZ ;  /* 0x0000ca00b4b67a10 */ /* 0x040fe40007ffe0ff */
[----:B------:R-:W-:Y:S02]  /*13be0*/  IADD3 R180, R180, UR4, RZ ;  /* 0x00000004b4b47c10 */ /* 0x000fe4000fffe0ff */
[----:B------:R-:W-:Y:S04]  /*13bf0*/  HMMA.16816.F32.BF16 R36, R164, R154, R36 ;  /* 0x0000009aa424723c */ /* 0x000fe80000041824 */
[--C-:B-1----:R-:W-:Y:S02]  /*13c00*/  IMAD.IADD R186, R182, 0x1, R181.reuse ;  /* 0x00000001b6ba7824 */ /* 0x102fe400078e02b5 */
[----:B------:R-:W-:Y:S02]  /*13c10*/  IMAD.IADD R184, R180, 0x1, R181 ;  /* 0x00000001b4b87824 */ /* 0x000fe400078e02b5 */
        /* <DEDUP_REMOVED lines=14> */
.L_x_1940:
[----:B------:R-:W-:Y:S04]  /*13d00*/  MOV R0, c[0x0][0x32c] ;  /* 0x0000cb0000007a02 */ /* 0x000fe80000000f00 */
[----:B------:R-:W-:Y:S11]  /*13d10*/  ISETP.NE.AND P0, PT, R0, 0x1, PT ;  /* 0x000000010000780c */ /* 0x000ff60003f05270 */
[----:B------:R-:W-:Y:S02]  /*13d20*/  @!UPT UIADD3 URZ, URZ, URZ, URZ ;  /* 0x0000003f3f3ff290 */ /* 0x000fe4000fffe03f */
[----:B------:R-:W-:Y:S05]  /*13d30*/  @P0 IMAD.HI.U32 R0, R148, c[0x0][0x330], RZ ;  /* 0x0000cc0094000a27 */ /* 0x000fea00078e00ff */
[----:B------:R-:W-:Y:S02]  /*13d40*/  @P0 SHF.R.U32.HI R148, RZ, c[0x0][0x334], R0 ;  /* 0x0000cd00ff940a19 */ /* 0x000fe40000011600 */
.L_x_1941:
[----:B------:R-:W-:Y:S05]  /*13d50*/  BSYNC B0 ;  /* 0x0000000000007941 */ /* 0x000fea0003800000 */
.L_x_1939:
[----:B------:R-:W-:Y:S04]  /*13d60*/  IMAD R151, R148, c[0x0][0x32c], -R189 ;  /* 0x0000cb0094977a24 */ /* 0x000fe800078e0abd */
[----:B------:R-:W-:Y:S05]  /*13d70*/  IMAD.IADD R151, R151, 0x1, -R218 ;  /* 0x0000000197977824 */ /* 0x000fea00078e0ada */
[----:B------:R-:W-:Y:S02]  /*13d80*/  IADD3 R149, R151, c[0x0][0x32c], RZ ;  /* 0x0000cb0097957a10 */ /* 0x000fe40007ffe0ff */
[----:B------:R-:W-:Y:S02]  /*13d90*/  IMNMX R184, R184, R151, !PT ;  /* 0x00000097b8b87217 */ /* 0x000fe40007800200 */
[----:B------:R-:W-:Y:S02]  /*13da0*/  IMNMX R186, R186, R149, PT ;  /* 0x00000095baba7217 */ /* 0x000fe40003800200 */
.L_x_1938:
        /* <DEDUP_REMOVED lines=66> */
.L_x_1944:
[----:B------:R-:W-:Y:S04]  /*141d0*/  MOV R4, c[0x0][0x32c] ;  /* 0x0000cb0000047a02 */ /* 0x000fe80000000f00 */
[----:B------:R-:W-:Y:S11]  /*141e0*/  ISETP.NE.AND P0, PT, R4, 0x1, PT ;  /* 0x000000010400780c */ /* 0x000ff60003f05270 */
[----:B------:R-:W-:Y:S02]  /*141f0*/  @!UPT UIADD3 URZ, URZ, URZ, URZ ;  /* 0x0000003f3f3ff290 */ /* 0x000fe4000fffe03f */
[----:B------:R-:W-:Y:S05]  /*14200*/  @P0 IMAD.HI.U32 R4, R12, c[0x0][0x330], RZ ;  /* 0x0000cc000c040a27 */ /* 0x000fea00078e00ff */
[----:B------:R-:W-:Y:S02]  /*14210*/  @P0 SHF.R.U32.HI R12, RZ, c[0x0][0x334], R4 ;  /* 0x0000cd00ff0c0a19 */ /* 0x000fe40000011604 */
.L_x_1945:
[----:B------:R-:W-:Y:S05]  /*14220*/  BSYNC B0 ;  /* 0x0000000000007941 */ /* 0x000fea0003800000 */
.L_x_1943:
[----:B------:R-:W-:Y:S04]  /*14230*/  IMAD R189, R12, c[0x0][0x32c], -R189 ;  /* 0x0000cb000cbd7a24 */ /* 0x000fe800078e0abd */
[----:B------:R-:W-:Y:S05]  /*14240*/  IMAD.IADD R189, R189, 0x1, -R218 ;  /* 0x00000001bdbd7824 */ /* 0x000fea00078e0ada */
[----:B------:R-:W-:Y:S02]  /*14250*/  IADD3 R17, R189, c[0x0][0x32c], RZ ;  /* 0x0000cb00bd117a10 */ /* 0x000fe40007ffe0ff */
[----:B------:R-:W-:Y:S02]  /*14260*/  IMNMX R2, R2, R189, !PT ;  /* 0x000000bd02027217 */ /* 0x000fe40007800200 */
[----:B------:R-:W-:Y:S02]  /*14270*/  IMNMX R0, R0, R17, PT ;  /* 0x0000001100007217 */ /* 0x000fe40003800200 */
.L_x_1942:
        /* <DEDUP_REMOVED lines=23> */
[----:B------:R-:W-:Y:S02]  /*143f0*/  FMNMX.FTZ R7, R12, R7, !PT ;  /* 0x000000070c077209 */ /* 0x000fe40007810000 */
[----:B------:R-:W-:Y:S02]  /*14400*/  ISETP.LT.OR P2, PT, R0, 0xa, P0 ;  /* 0x0000000a0000780c */ /* 0x000fe40000741670 */
[----:B------:R-:W-:Y:S02]  /*14410*/  FMNMX.FTZ R4, R185, R4, !PT ;  /* 0x00000004b9047209 */ /* 0x000fe40007810000 */
[----:B------:R-:W-:Y:S02]  /*14420*/  ISETP.GT.AND P0, PT, R2, 0x11, P1 ;  /* 0x000000110200780c */ /* 0x000fe40000f04270 */
[----:B------:R-:W-:Y:S02]  /*14430*/  FSEL R6, R15, -INF , !P2 ;  /* 0xff8000000f067808 */ /* 0x000fe40005000000 */
[----:B------:R-:W-:Y:S02]  /*14440*/  ISETP.LT.OR P2, PT, R0, 0x11, P4 ;  /* 0x000000110000780c */ /* 0x000fe40002741670 */
[----:B------:R-:W-:Y:S02]  /*14450*/  FMNMX.FTZ R7, R14, R7, !PT ;  /* 0x000000070e077209 */ /* 0x000fe40007810000 */
        /* <DEDUP_REMOVED lines=36> */
[----:B------:R-:W-:Y:S02]  /*146a0*/  ISETP.GT.AND P0, PT, R2, 0x31, P1 ;  /* 0x000000310200780c */ /* 0x000fe40000f04270 */
[----:B------:R-:W-:Y:S02]  /*146b0*/  ISETP.LT.OR P3, PT, R0, 0x31, P3 ;  /* 0x000000310000780c */ /* 0x000fe40001f61670 */
[----:B------:R-:W-:Y:S02]  /*146c0*/  FMNMX.FTZ R15, R184, R15, !PT ;  /* 0x0000000fb80f7209 */ /* 0x000fe40007810000 */
[----:B------:R-:W-:Y:S02]  /*146d0*/  FSEL R158, R34, -INF , !P3 ;  /* 0xff800000229e7808 */ /* 0x000fe40005800000 */
[----:B------:R-:W-:Y:S02]  /*146e0*/  FMNMX.FTZ R15, R162, R15, !PT ;  /* 0x0000000fa20f7209 */ /* 0x000fe40007810000 */
[----:B------:R-:W-:Y:S02]  /*146f0*/  ISETP.LT.OR P2, PT, R0, 0x32, P0 ;  /* 0x000000320000780c */ /* 0x000fe40000741670 */
[----:B------:R-:W-:Y:S02]  /*14700*/  ISETP.GT.AND P4, PT, R2, 0x38, P1 ;  /* 0x000000380200780c */ /* 0x000fe40000f84270 */
[----:B------:R-:W-:Y:S02]  /*14710*/  FSEL R156, R35, -INF , !P2 ;  /* 0xff800000239c7808 */ /* 0x000fe40005000000 */
[----:B------:R-:W-:Y:S02]  /*14720*/  FMNMX.FTZ R15, R158, R15, !PT ;  /* 0x0000000f9e0f7209 */ /* 0x000fe40007810000 */
[----:B------:R-:W-:Y:S02]  /*14730*/  ISETP.GT.AND P0, PT, R2, 0x39, P1 ;  /* 0x000000390200780c */ /* 0x000fe40000f04270 */
[----:B------:R-:W-:Y:S02]  /*14740*/  ISETP.LT.OR P1, PT, R0, 0x39, P4 ;  /* 0x000000390000780c */ /* 0x000fe40002721670 */
[----:B------:R-:W-:Y:S02]  /*14750*/  FMNMX.FTZ R15, R156, R15, !PT ;  /* 0x0000000f9c0f7209 */ /* 0x000fe40007810000 */
[----:B------:R-:W-:Y:S02]  /*14760*/  FSEL R154, R38, -INF , !P1 ;  /* 0xff800000269a7808 */ /* 0x000fe40004800000 */
        /* <DEDUP_REMOVED lines=356> */
[C---:B------:R-:W-:Y:S04]  /*15db0*/  HMMA.16816.F32.BF16 R120, R148.reuse, R124, R32 ;  /* 0x0000007c9478723c */ /* 0x040fe80000041820 */
[----:B------:R-:W-:Y:S04]  /*15dc0*/  @P0 SHF.R.S32.HI R3, RZ, 0x1f, R20 ;  /* 0x0000001fff030819 */ /* 0x000fe80000011414 */
[C---:B------:R-:W-:Y:S04]  /*15dd0*/  HMMA.16816.F32.BF16 R124, R148.reuse, R126, R36 ;  /* 0x0000007e947c723c */ /* 0x040fe80000041824 */
[----:B------:R-:W-:Y:S04]  /*15de0*/  @P0 IMAD R3, R3, c[0x0][0x1e0], RZ ;  /* 0x0000780003030a24 */ /* 0x000fe800078e02ff */
[C---:B------:R-:W-:Y:S04]  /*15df0*/  HMMA.16816.F32.BF16 R40, R148.reuse, R152, R40 ;  /* 0x000000989428723c */ /* 0x040fe80000041828 */
[C---:B------:R-:W-:Y:S02]  /*15e00*/  @P0 IMAD R3, R20.reuse, c[0x0][0x1e4], R3 ;  /* 0x0000790014030a24 */ /* 0x040fe400078e0203 */
[----:B------:R-:W-:Y:S02]  /*15e10*/  @P0 IMAD.WIDE.U32 R20, R20, c[0x0][0x1e0], RZ ;  /* 0x0000780014140a25 */ /* 0x000fe400078e00ff */
        /* <DEDUP_REMOVED lines=8> */
[C---:B--2---:R-:W-:Y:S08]  /*15ea0*/  HMMA.16816.F32.BF16 R72, R148.reuse, R12, R72 ;  /* 0x0000000c9448723c */ /* 0x044ff00000041848 */
[C---:B------:R-:W-:Y:S01]  /*15eb0*/  HMMA.16816.F32.BF16 R76, R148.reuse, R14, R76 ;  /* 0x0000000e944c723c */ /* 0x040fe2000004184c */
[----:B------:R2:W3:Y:S07]  /*15ec0*/  LDSM.16.MT88.4 R12, [R9+0x5800] ;  /* 0x00580000090c783b */ /* 0x0004ee0000004200 */
[C---:B----4-:R-:W-:Y:S07]  /*15ed0*/  HMMA.16816.F32.BF16 R80, R148.reuse, R16, R80 ;  /* 0x000000109450723c */ /* 0x050fee0000041850 */
[----:B------:R-:W-:Y:S01]  /*15ee0*/  @P0 IADD3 R17, R21, R3, RZ ;  /* 0x0000000315110210 */ /* 0x000fe20007ffe0ff */
[C---:B------:R-:W-:Y:S01]  /*15ef0*/  HMMA.16816.F32.BF16 R84, R148.reuse, R18, R84 ;  /* 0x000000129454723c */ /* 0x040fe20000041854 */
[----:B------:R-:W-:Y:S03]  /*15f00*/  @P0 MOV R16, c[0x0][0x1e0] ;  /* 0x0000780000100a02 */ /* 0x000fe60000000f00 */
[C---:B------:R-:W-:Y:S02]  /*15f10*/  @P0 SHF.L.U32 R3, R20.reuse, 0x6, RZ ;  /* 0x0000000614030819 */ /* 0x040fe400000006ff */
[----:B------:R-:W-:Y:S02]  /*15f20*/  @P0 SHF.L.U64.HI R17, R20, 0x6, R17 ;  /* 0x0000000614110819 */ /* 0x000fe40000010211 */
[----:B------:R-:W-:Y:S01]  /*15f30*/  @P0 IADD3 R20, P3, R3, R236, RZ ;  /* 0x000000ec03140210 */ /* 0x000fe20007f7e0ff */
[C---:B-1----:R-:W-:Y:S03]  /*15f40*/  HMMA.16816.F32.BF16 R88, R148.reuse, R4, R88 ;  /* 0x000000049458723c */ /* 0x042fe60000041858 */
[----:B------:R-:W-:Y:S01]  /*15f50*/  @P0 LEA R18, P2, R20, c[0x0][0x1c8], 0x1 ;  /* 0x0000720014120a11 */ /* 0x000fe200078408ff */
[----:B--2---:R-:W-:Y:S01]  /*15f60*/  FADD.FTZ R9, R185, R182 ;  /* 0x000000b6b9097221 */ /* 0x004fe20000010000 */
[----:B------:R-:W-:Y:S02]  /*15f70*/  @P0 MOV R19, c[0x0][0x1e4] ;  /* 0x0000790000130a02 */ /* 0x000fe40000000f00 */
[----:B------:R-:W-:Y:S01]  /*15f80*/  @P0 LEA R21, P1, R16, R3, 0x5 ;  /* 0x0000000310150211 */ /* 0x000fe200078228ff */
[C---:B------:R-:W-:Y:S04]  /*15f90*/  HMMA.16816.F32.BF16 R92, R148.reuse, R6, R92 ;  /* 0x00000006945c723c */ /* 0x040fe8000004185c */
[----:B------:R-:W-:Y:S01]  /*15fa0*/  @P0 IADD3.X R3, R17, R230, RZ, P3, !PT ;  /* 0x000000e611030210 */ /* 0x000fe20001ffe4ff */
[----:B------:R-:W-:Y:S01]  /*15fb0*/  FADD.FTZ R9, R186, R9 ;  /* 0x00000009ba097221 */ /* 0x000fe20000010000 */
[----:B------:R-:W-:Y:S02]  /*15fc0*/  @P0 LEA.HI.X R17, R16, R17, R19, 0x5, P1 ;  /* 0x0000001110110211 */ /* 0x000fe400008f2c13 */
[----:B------:R-:W-:Y:S01]  /*15fd0*/  @P0 LEA.HI.X R19, R20, c[0x0][0x1cc], R3, 0x1, P2 ;  /* 0x0000730014130a11 */ /* 0x000fe200010f0c03 */
[----:B------:R-:W-:Y:S01]  /*15fe0*/  @P0 IMAD R3, R234, 0x6000, R11 ;  /* 0x00006000ea030824 */ /* 0x000fe200078e020b */
[----:B------:R-:W-:Y:S01]  /*15ff0*/  @P0 ISETP.GE.AND P2, PT, R228, c[0x0][0x1d4], PT ;  /* 0x00007500e4000a0c */ /* 0x000fe20003f46270 */
[C---:B---3--:R-:W-:Y:S03]  /*16000*/  HMMA.16816.F32.BF16 R96, R148.reuse, R12, R96 ;  /* 0x0000000c9460723c */ /* 0x048fe60000041860 */
[----:B------:R-:W-:Y:S01]  /*16010*/  @P0 ISETP.GE.AND P1, PT, R212, c[0x0][0x1d4], PT ;  /* 0x00007500d4000a0c */ /* 0x000fe20003f26270 */
[----:B------:R-:W-:Y:S01]  /*16020*/  FADD.FTZ R184, R184, R9 ;  /* 0x00000009b8b87221 */ /* 0x000fe20000010000 */
[----:B------:R-:W-:Y:S03]  /*16030*/  @P0 IADD3 R21, P3, R21, R236, RZ ;  /* 0x000000ec15150210 */ /* 0x000fe60007f7e0ff */
[----:B------:R-:W-:Y:S04]  /*16040*/  HMMA.16816.F32.BF16 R100, R148, R14, R100 ;  /* 0x0000000e9464723c */ /* 0x000fe80000041864 */
[----:B------:R-:W-:Y:S01]  /*16050*/  @!PT LDS RZ, [RZ] ;  /* 0x00000000fffff984 */ /* 0x000fe20000000800 */
[----:B------:R-:W-:Y:S01]  /*16060*/  @!PT LDS RZ, [RZ] ;  /* 0x00000000fffff984 */ /* 0x000fe20000000800 */
[----:B------:R-:W-:Y:S01]  /*16070*/  @!PT LDS RZ, [RZ] ;  /* 0x00000000fffff984 */ /* 0x000fe20000000800 */
[----:B------:R1:W-:Y:S01]  /*16080*/  @P0 LDGSTS.E.BYPASS.LTC128B.128 [R3], [R18.64], !P2 ;  /* 0x0000000012030fae */ /* 0x0003e2000d101d48 */
[----:B------:R-:W-:Y:S01]  /*16090*/  @P0 IADD3.X R16, R17, R230, RZ, P3, !PT ;  /* 0x000000e611100210 */ /* 0x000fe20001ffe4ff */
[----:B------:R-:W-:Y:S01]  /*160a0*/  FADD.FTZ R184, R189, R184 ;  /* 0x000000b8bdb87221 */ /* 0x000fe20000010000 */
[C---:B------:R-:W-:Y:S05]  /*160b0*/  @P0 LEA R4, P3, R21.reuse, c[0x0][0x1c8], 0x1 ;  /* 0x0000720015040a11 */ /* 0x040fea00078608ff */
[----:B------:R1:W-:Y:S01]  /*160c0*/  @P0 LDGSTS.E.BYPASS.LTC128B.128 [R3+0x2000], [R18.64+0x80], !P1 ;  /* 0x0200008012030fae */ /* 0x0003e2000c901d48 */
[----:B------:R-:W-:Y:S01]  /*160d0*/  @P0 LEA.HI.X R5, R21, c[0x0][0x1cc], R16, 0x1, P3 ;  /* 0x0000730015050a11 */ /* 0x000fe200018f0c10 */
[----:B------:R-:W-:Y:S04]  /*160e0*/  FADD.FTZ R241, R241, R184 ;  /* 0x000000b8f1f17221 */ /* 0x000fe80000010000 */
[----:B------:R-:W-:Y:S02]  /*160f0*/  FADD.FTZ R242, R242, R241 ;  /* 0x000000f1f2f27221 */ /* 0x000fe40000010000 */
[----:B------:R1:W-:Y:S02]  /*16100*/  @P0 LDGSTS.E.BYPASS.LTC128B.128 [R3+0x4000], [R18.64+0x100], !P5 ;  /* 0x0400010012030fae */ /* 0x0003e4000e901d48 */
[----:B------:R-:W-:Y:S04]  /*16110*/  FADD.FTZ R243, R243, R242 ;  /* 0x000000f2f3f37221 */ /* 0x000fe80000010000 */
[----:B------:R-:W-:Y:S02]  /*16120*/  FADD.FTZ R238, R244, R243 ;  /* 0x000000f3f4ee7221 */ /* 0x000fe40000010000 */
[----:B------:R1:W-:Y:S08]  /*16130*/  @P0 LDGSTS.E.BYPASS.LTC128B.128 [R3+0x1000], [R4.64], !P2 ;  /* 0x0100000004030fae */ /* 0x0003f0000d101d48 */
[----:B------:R1:W-:Y:S01]  /*16140*/  @P0 LDGSTS.E.BYPASS.LTC128B.128 [R3+0x3000], [R4.64+0x80], !P1 ;  /* 0x0300008004030fae */ /* 0x0003e2000c901d48 */
[C---:B------:R-:W-:Y:S02]  /*16150*/  ISETP.GE.AND P1, PT, R197.reuse, 0x1, PT ;  /* 0x00000001c500780c */ /* 0x040fe40003f26270 */
[----:B------:R-:W-:Y:S04]  /*16160*/  IADD3 R197, R197, 0x1, RZ ;  /* 0x00000001c5c57810 */ /* 0x000fe80007ffe0ff */
[----:B------:R-:W-:Y:S01]  /*16170*/  SEL R197, R197, RZ, !P1 ;  /* 0x000000ffc5c57207 */ /* 0x000fe20004800000 */
[----:B------:R1:W-:Y:S01]  /*16180*/  @P0 LDGSTS.E.BYPASS.LTC128B.128 [R3+0x5000], [R4.64+0x100], !P5 ;  /* 0x0500010004030fae */ /* 0x0003e2000e901d48 */
[C---:B------:R-:W-:Y:S02]  /*16190*/  ISETP.GT.AND P0, PT, R240.reuse, R239, PT ;  /* 0x000000eff000720c */ /* 0x040fe40003f04270 */
[----:B------:R-:W-:Y:S05]  /*161a0*/  IADD3 R240, R240, -0x1, RZ ;  /* 0xfffffffff0f07810 */ /* 0x000fea0007ffe0ff */
[----:B------:R-:W0:Y:S01]  /*161b0*/  LDGDEPBAR ;  /* 0x00000000000079af */ /* 0x000e220000000000 */
[----:B-1----:R-:W-:Y:S05]  /*161c0*/  MOV R3, R0 ;  /* 0x0000000000037202 */ /* 0x002fea0000000f00 */
[----:B------:R-:W-:-:S05]  /*161d0*/  @P0 BRA `(.L_x_1946) ;  /* 0xffffccb000000947 */ /* 0x000fca000383ffff */
.L_x_1937:
[----:B------:R-:W-:Y:S02]  /*161e0*/  ISETP.NE.AND P1, PT, R220, 0x1, PT ;  /* 0x00000001dc00780c */ /* 0x000fe40003f25270 */
[----:B------:R-:W-:-:S02]  /*161f0*/  IADD3 R6, R224, 0x7f, RZ ;  /* 0x0000007fe0067810 */ /* 0x000fc40007ffe0ff */
[----:B------:R-:W-:Y:S02]  /*16200*/  ISETP.GE.AND P0, PT, R205, 0x1, PT ;  /* 0x00000001cd00780c */ /* 0x000fe40003f06270 */
[----:B------:R-:W-:-:S07]  /*16210*/  IADD3 R3, R226, 0x1, -R223 ;  /* 0x00000001e2037810 */ /* 0x000fce0007ffe8df */
        /* <DEDUP_REMOVED lines=15> */
.L_x_1949:
[----:B------:R-:W-:-:S04]  /*16310*/  MOV R3, c[0x0][0x32c] ;  /* 0x0000cb0000037a02 */ /* 0x000fc80000000f00 */
[----:B------:R-:W-:-:S13]  /*16320*/  ISETP.NE.AND P0, PT, R3, 0x1, PT ;  /* 0x000000010300780c */ /* 0x000fda0003f05270 */
[----:B------:R-:W-:-:S05]  /*16330*/  @P0 IMAD.HI.U32 R3, R5, c[0x0][0x330], RZ ;  /* 0x0000cc0005030a27 */ /* 0x000fca00078e00ff */
[----:B------:R-:W-:Y:S02]  /*16340*/  @P0 SHF.R.U32.HI R5, RZ, c[0x0][0x334], R3 ;  /* 0x0000cd00ff050a19 */ /* 0x000fe40000011603 */
.L_x_1950:
[----:B------:R-:W-:Y:S05]  /*16350*/  BSYNC B0 ;  /* 0x0000000000007941 */ /* 0x000fea0003800000 */
.L_x_1948:
[----:B------:R-:W-:-:S05]  /*16360*/  IMAD R5, R5, c[0x0][0x32c], RZ ;  /* 0x0000cb0005057a24 */ /* 0x000fca00078e02ff */
[----:B------:R-:W-:-:S04]  /*16370*/  IMNMX R4, R4, R5, !PT ;  /* 0x0000000504047217 */ /* 0x000fc80007800200 */
.L_x_1947:
        /* <DEDUP_REMOVED lines=10> */
.L_x_1952:
        /* <DEDUP_REMOVED lines=11> */
[----:B------:R-:W-:Y:S02]  /*164d0*/  @!P0 MOV R2, c[0x0][0x208] ;  /* 0x0000820000028a02 */ /* 0x000fe40000000f00 */
[----:B------:R-:W-:Y:S01]  /*164e0*/  @!P0 MOV R169, c[0x0][0x20c] ;  /* 0x0000830000a98a02 */ /* 0x000fe20000000f00 */
[----:B------:R-:W-:Y:S01]  /*164f0*/  @!P0 IMAD R0, R0, c[0x0][0x208], RZ ;  /* 0x0000820000008a24 */ /* 0x000fe200078e02ff */
[----:B------:R-:W-:Y:S01]  /*16500*/  @!P0 SHF.L.U32 R167, R32, 0x6, RZ ;  /* 0x0000000620a78819 */ /* 0x000fe200000006ff */
[----:B------:R-:W-:Y:S01]  /*16510*/  @!P0 IMAD R180, R234, 0x6000, R10 ;  /* 0x00006000eab48824 */ /* 0x000fe200078e020a */
[----:B------:R-:W-:Y:S01]  /*16520*/  LDSM.16.M88.4 R36, [R196] ;  /* 0x00000000c424783b */ /* 0x000fe20000000200 */
[----:B------:R-:W-:Y:S01]  /*16530*/  @!P0 IMAD R0, R240, c[0x0][0x20c], R0 ;  /* 0x00008300f0008a24 */ /* 0x000fe200078e0200 */
[----:B------:R-:W-:Y:S02]  /*16540*/  @!P0 IADD3 R165, P3, R167, R232, RZ ;  /* 0x000000e8a7a58210 */ /* 0x000fe40007f7e0ff */
[----:B------:R-:W-:Y:S02]  /*16550*/  @!P0 LEA R167, P1, R2, R167, 0x5 ;  /* 0x000000a702a78211 */ /* 0x000fe400078228ff */
[----:B------:R-:W-:Y:S02]  /*16560*/  @!P0 IADD3 R0, R33, R0, RZ ;  /* 0x0000000021008210 */ /* 0x000fe40007ffe0ff */
[----:B------:R-:W1:Y:S01]  /*16570*/  LDSM.16.M88.4 R12, [R184] ;  /* 0x00000000b80c783b */ /* 0x000e620000000200 */
[C---:B------:R-:W-:Y:S02]  /*16580*/  @!P0 LEA R176, P2, R165.reuse, c[0x0][0x1f8], 0x1 ;  /* 0x00007e00a5b08a11 */ /* 0x040fe400078408ff */
[----:B------:R-:W-:Y:S04]  /*16590*/  @!P0 SHF.L.U64.HI R0, R32, 0x6, R0 ;  /* 0x0000000620008819 */ /* 0x000fe80000010200 */
[-C--:B------:R-:W-:Y:S01]  /*165a0*/  @!P0 IADD3.X R164, R0, R227.reuse, RZ, P3, !PT ;  /* 0x000000e300a48210 */ /* 0x080fe20001ffe4ff */
[----:B------:R-:W2:Y:S01]  /*165b0*/  LDSM.16.M88.4 R20, [R184+0x800] ;  /* 0x00080000b814783b */ /* 0x000ea20000000200 */
[----:B------:R-:W-:Y:S02]  /*165c0*/  @!P0 LEA.HI.X R2, R2, R0, R169, 0x5, P1 ;  /* 0x0000000002028211 */ /* 0x000fe400008f2ca9 */
[----:B------:R-:W-:Y:S02]  /*165d0*/  @!P0 LEA.HI.X R177, R165, c[0x0][0x1fc], R164, 0x1, P2 ;  /* 0x00007f00a5b18a11 */ /* 0x000fe400010f0ca4 */
[----:B------:R-:W-:Y:S02]  /*165e0*/  @!P0 IADD3 R0, P3, R167, R232, RZ ;  /* 0x000000e8a7008210 */ /* 0x000fe40007f7e0ff */
[----:B------:R-:W-:Y:S01]  /*165f0*/  @!P0 ISETP.GE.AND P2, PT, R228, c[0x0][0x1d4], PT ;  /* 0x00007500e4008a0c */ /* 0x000fe20003f46270 */
[----:B------:R-:W3:Y:S01]  /*16600*/  LDSM.16.M88.4 R28, [R184+0x1000] ;  /* 0x00100000b81c783b */ /* 0x000ee20000000200 */
[----:B------:R-:W-:Y:S07]  /*16610*/  @!P0 ISETP.GE.AND P1, PT, R212, c[0x0][0x1d4], PT ;  /* 0x00007500d4008a0c */ /* 0x000fee0003f26270 */
[----:B------:R-:W4:Y:S08]  /*16620*/  LDSM.16.M88.4 R148, [R184+0x1800] ;  /* 0x00180000b894783b */ /* 0x000f300000000200 */
[----:B------:R-:W-:Y:S01]  /*16630*/  LDSM.16.M88.4 R152, [R193] ;  /* 0x00000000c198783b */ /* 0x000fe20000000200 */
[C---:B-1----:R-:W-:Y:S07]  /*16640*/  HMMA.16816.F32.BF16 R4, R36.reuse, R12, RZ ;  /* 0x0000000c2404723c */ /* 0x042fee00000418ff */
[----:B------:R-:W1:Y:S01]  /*16650*/  LDSM.16.M88.4 R156, [R8] ;  /* 0x00000000089c783b */ /* 0x000e620000000200 */
[C---:B------:R-:W-:Y:S07]  /*16660*/  HMMA.16816.F32.BF16 R12, R36.reuse, R14, RZ ;  /* 0x0000000e240c723c */ /* 0x040fee00000418ff */
[----:B------:R-:W5:Y:S01]  /*16670*/  LDSM.16.M88.4 R160, [R8+0x800] ;  /* 0x0008000008a0783b */ /* 0x000f620000000200 */
[C---:B--2---:R-:W-:Y:S07]  /*16680*/  HMMA.16816.F32.BF16 R16, R36.reuse, R20, RZ ;  /* 0x000000142410723c */ /* 0x044fee00000418ff */
[----:B------:R-:W2:Y:S01]  /*16690*/  LDSM.16.M88.4 R164, [R8+0x1000] ;  /* 0x0010000008a4783b */ /* 0x000ea20000000200 */
[C---:B------:R-:W-:Y:S08]  /*166a0*/  HMMA.16816.F32.BF16 R20, R36.reuse, R22, RZ ;  /* 0x000000162414723c */ /* 0x040ff000000418ff */
[C---:B---3--:R-:W-:Y:S08]  /*166b0*/  HMMA.16816.F32.BF16 R24, R36.reuse, R28, RZ ;  /* 0x0000001c2418723c */ /* 0x048ff000000418ff */
[C---:B------:R-:W-:Y:S08]  /*166c0*/  HMMA.16816.F32.BF16 R28, R36.reuse, R30, RZ ;  /* 0x0000001e241c723c */ /* 0x040ff000000418ff */
[C---:B----4-:R-:W-:Y:S07]  /*166d0*/  HMMA.16816.F32.BF16 R32, R36.reuse, R148, RZ ;  /* 0x000000942420723c */ /* 0x050fee00000418ff */
[----:B------:R-:W-:Y:S01]  /*166e0*/  @!P0 IADD3.X R149, R2, R227, RZ, P3, !PT ;  /* 0x000000e302958210 */ /* 0x000fe20001ffe4ff */
[----:B------:R-:W-:Y:S01]  /*166f0*/  HMMA.16816.F32.BF16 R36, R36, R150, RZ ;  /* 0x000000962424723c */ /* 0x000fe200000418ff */
[C---:B------:R-:W-:Y:S03]  /*16700*/  @!P0 LEA R182, P3, R0.reuse, c[0x0][0x1f8], 0x1 ;  /* 0x00007e0000b68a11 */ /* 0x040fe600078608ff */
[C---:B------:R-:W-:Y:S02]  /*16710*/  IADD3 R2, R199.reuse, R8, RZ ;  /* 0x00000008c7027210 */ /* 0x040fe40007ffe0ff */
[----:B------:R-:W-:Y:S02]  /*16720*/  @!P0 LEA.HI.X R183, R0, c[0x0][0x1fc], R149, 0x1, P3 ;  /* 0x00007f0000b78a11 */ /* 0x000fe400018f0c95 */
[C---:B-1----:R-:W-:Y:S01]  /*16730*/  HMMA.16816.F32.BF16 R4, R152.reuse, R156, R4 ;  /* 0x0000009c9804723c */ /* 0x042fe20000041804 */
[----:B------:R-:W1:Y:S04]  /*16740*/  LDSM.16.M88.4 R148, [R8+0x1800] ;  /* 0x001800000894783b */ /* 0x000e680000000200 */
[----:B------:R-:W-:Y:S03]  /*16750*/  IADD3 R0, R199, R184, RZ ;  /* 0x000000b8c7007210 */ /* 0x000fe60007ffe0ff */
[C---:B------:R-:W-:Y:S01]  /*16760*/  HMMA.16816.F32.BF16 R12, R152.reuse, R158, R12 ;  /* 0x0000009e980c723c */ /* 0x040fe2000004180c */
[----:B------:R-:W-:Y:S01]  /*16770*/  @!PT LDS RZ, [RZ] ;  /* 0x00000000fffff984 */ /* 0x000fe20000000800 */
[----:B------:R-:W-:Y:S01]  /*16780*/  @!PT LDS RZ, [RZ] ;  /* 0x00000000fffff984 */ /* 0x000fe20000000800 */
[----:B------:R-:W-:Y:S01]  /*16790*/  @!PT LDS RZ, [RZ] ;  /* 0x00000000fffff984 */ /* 0x000fe20000000800 */
[----:B------:R3:W-:Y:S07]  /*167a0*/  @!P0 LDGSTS.E.BYPASS.LTC128B.128 [R180], [R176.64], !P2 ;  /* 0x00000000b0b48fae */ /* 0x0007ee000d101d48 */
[C---:B-----5:R-:W-:Y:S01]  /*167b0*/  HMMA.16816.F32.BF16 R16, R152.reuse, R160, R16 ;  /* 0x000000a09810723c */ /* 0x060fe20000041810 */
[----:B------:R3:W-:Y:S07]  /*167c0*/  @!P0 LDGSTS.E.BYPASS.LTC128B.128 [R180+0x2000], [R176.64+0x80], !P1 ;  /* 0x02000080b0b48fae */ /* 0x0007ee000c901d48 */
[C---:B------:R-:W-:Y:S01]  /*167d0*/  HMMA.16816.F32.BF16 R20, R152.reuse, R162, R20 ;  /* 0x000000a29814723c */ /* 0x040fe20000041814 */
[----:B------:R3:W-:Y:S07]  /*167e0*/  @!P0 LDGSTS.E.BYPASS.LTC128B.128 [R180+0x4000], [R176.64+0x100], !P5 ;  /* 0x04000100b0b48fae */ /* 0x0007ee000e901d48 */
[C---:B--2---:R-:W-:Y:S01]  /*167f0*/  HMMA.16816.F32.BF16 R24, R152.reuse, R164, R24 ;  /* 0x000000a49818723c */ /* 0x044fe20000041818 */
        /* <DEDUP_REMOVED lines=246> */
[----:B------:R-:W-:Y:S02]  /*17760*/  FMUL.FTZ R123, R3, R123 ;  /* 0x0000007b037b7220 */ /* 0x000fe40000410000 */
[--C-:B------:R-:W-:Y:S02]  /*17770*/  FFMA.FTZ R200, R34, c[0x0][0x2d0], -R179.reuse ;  /* 0x0000b40022c87a23 */ /* 0x100fe400000108b3 */
[--C-:B------:R-:W-:Y:S02]  /*17780*/  FFMA.FTZ R201, R35, c[0x0][0x2d0], -R179.reuse ;  /* 0x0000b40023c97a23 */ /* 0x100fe400000108b3 */
[C---:B------:R-:W-:Y:S02]  /*17790*/  FMUL.FTZ R124, R8.reuse, R124 ;  /* 0x0000007c087c7220 */ /* 0x040fe40000410000 */
[C---:B------:R-:W-:Y:S01]  /*177a0*/  FMUL.FTZ R125, R8.reuse, R125 ;  /* 0x0000007d087d7220 */ /* 0x040fe20000410000 */
        /* <DEDUP_REMOVED lines=16> */
[----:B-----5:R-:W-:Y:S01]  /*178b0*/  F2FP.BF16.PACK_AB R135, R178, R177 ;  /* 0x000000b1b287723e */ /* 0x020fe200000010ff */
[C---:B------:R-:W-:Y:S02]  /*178c0*/  FMUL.FTZ R50, R3.reuse, R50 ;  /* 0x0000003203327220 */ /* 0x040fe40000410000 */
[C---:B------:R-:W-:Y:S02]  /*178d0*/  FMUL.FTZ R51, R3.reuse, R51 ;  /* 0x0000003303337220 */ /* 0x040fe40000410000 */
[C---:B------:R-:W-:Y:S01]  /*178e0*/  FMUL.FTZ R52, R8.reuse, R52 ;  /* 0x0000003408347220 */ /* 0x040fe20000410000 */
[----:B------:R-:W2:Y:S01]  /*178f0*/  MUFU.EX2 R184, R184 ;  /* 0x000000b800b87308 */ /* 0x000ea20000000800 */
        /* <DEDUP_REMOVED lines=107> */
[C---:B-----5:R-:W-:Y:S01]  /*17fb0*/  F2FP.BF16.PACK_AB R17, R185.reuse, R186 ;  /* 0x000000bab911723e */ /* 0x060fe200000010ff */
        /* <DEDUP_REMOVED lines=8> */
[----:B------:R-:W-:Y:S04]  /*18040*/  FADD.FTZ R181, R181, R172 ;  /* 0x000000acb5b57221 */ /* 0x000fe80000010000 */
[C---:B------:R-:W-:Y:S04]  /*18050*/  HMMA.16816.F32.BF16 R104, R16.reuse, R156, R104 ;  /* 0x0000009c1068723c */ /* 0x040fe80000041868 */
[----:B------:R-:W-:Y:S04]  /*18060*/  FADD.FTZ R182, R182, R181 ;  /* 0x000000b5b6b67221 */ /* 0x000fe80000010000 */
[C---:B------:R-:W-:Y:S01]  /*18070*/  HMMA.16816.F32.BF16 R108, R16.reuse, R158, R108 ;  /* 0x0000009e106c723c */ /* 0x040fe2000004186c */
[----:B------:R-:W-:Y:S03]  /*18080*/  LDSM.16.MT88.4 R156, [R9+0x3000] ;  /* 0x00300000099c783b */ /* 0x000fe60000004200 */
        /* <DEDUP_REMOVED lines=27> */
[----:B------:R-:W-:Y:S01]  /*18240*/  MUFU.EX2 R162, R162 ;  /* 0x000000a200a27308 */ /* 0x000fe20000000800 */
[----:B------:R-:W1:Y:S02]  /*18250*/  LDSM.16.MT88.4 R132, [R168+0x4800] ;  /* 0x00480000a884783b */ /* 0x000e640000004200 */
[C---:B---3--:R-:W-:Y:S07]  /*18260*/  HMMA.16816.F32.BF16 R64, R16.reuse, R128, R64 ;  /* 0x000000801040723c */ /* 0x048fee0000041840 */
[----:B------:R-:W3:Y:S01]  /*18270*/  MUFU.EX2 R163, R163 ;  /* 0x000000a300a37308 */ /* 0x000ee20000000800 */
        /* <DEDUP_REMOVED lines=88> */
[----:B------:R-:W-:Y:S05]  /*18800*/  ISETP.GE.AND P0, PT, R28, R231, PT ;  /* 0x000000e71c00720c */ /* 0x000fea0003f06270 */
[C---:B------:R-:W-:Y:S08]  /*18810*/  HMMA.16816.F32.BF16 R112, R16.reuse, R32, R112 ;  /* 0x000000201070723c */ /* 0x040ff00000041870 */
[C---:B------:R-:W-:Y:S04]  /*18820*/  HMMA.16816.F32.BF16 R116, R16.reuse, R34, R116 ;  /* 0x000000221074723c */ /* 0x040fe80000041874 */
[----:B------:R-:W-:Y:S04]  /*18830*/  @P0 SHF.R.S32.HI R8, RZ, 0x1f, R28 ;  /* 0x0000001fff080819 */ /* 0x000fe8000001141c */
[C---:B------:R-:W-:Y:S04]  /*18840*/  HMMA.16816.F32.BF16 R120, R16.reuse, R36, R120 ;  /* 0x000000241078723c */ /* 0x040fe80000041878 */
[----:B------:R-:W-:Y:S01]  /*18850*/  @P0 IMAD R3, R8, c[0x0][0x1e0], RZ ;  /* 0x0000780008030a24 */ /* 0x000fe200078e02ff */
[----:B------:R-:W-:Y:S03]  /*18860*/  @P0 MOV R8, c[0x0][0x1e0] ;  /* 0x0000780000080a02 */ /* 0x000fe60000000f00 */
[C---:B------:R-:W-:Y:S04]  /*18870*/  HMMA.16816.F32.BF16 R124, R16.reuse, R38, R124 ;  /* 0x00000026107c723c */ /* 0x040fe8000004187c */
[C---:B------:R-:W-:Y:S02]  /*18880*/  @P0 IMAD R3, R28.reuse, c[0x0][0x1e4], R3 ;  /* 0x000079001c030a24 */ /* 0x040fe400078e0203 */
[----:B------:R-:W-:Y:S02]  /*18890*/  @P0 IMAD.WIDE.U32 R28, R28, c[0x0][0x1e0], RZ ;  /* 0x000078001c1c0a25 */ /* 0x000fe400078e00ff */
[C---:B------:R-:W-:Y:S04]  /*188a0*/  HMMA.16816.F32.BF16 R40, R16.reuse, R148, R40 ;  /* 0x000000941028723c */ /* 0x040fe80000041828 */
[C---:B----4-:R-:W-:Y:S02]  /*188b0*/  @P0 SHF.L.U32 R9, R28.reuse, 0x6, RZ ;  /* 0x000000061c090819 */ /* 0x050fe400000006ff */
[----:B------:R-:W-:Y:S02]  /*188c0*/  @P0 IADD3 R3, R29, R3, RZ ;  /* 0x000000031d030210 */ /* 0x000fe40007ffe0ff */
[C---:B------:R-:W-:Y:S04]  /*188d0*/  HMMA.16816.F32.BF16 R44, R16.reuse, R150, R44 ;  /* 0x00000096102c723c */ /* 0x040fe8000004182c */
[----:B------:R-:W-:Y:S04]  /*188e0*/  @P0 SHF.L.U64.HI R3, R28, 0x6, R3 ;  /* 0x000000061c030819 */ /* 0x000fe80000010203 */
[C---:B------:R-:W-:Y:S08]  /*188f0*/  HMMA.16816.F32.BF16 R48, R16.reuse, R152, R48 ;  /* 0x000000981030723c */ /* 0x040ff00000041830 */
[C---:B------:R-:W-:Y:S08]  /*18900*/  HMMA.16816.F32.BF16 R52, R16.reuse, R154, R52 ;  /* 0x0000009a1034723c */ /* 0x040ff00000041834 */
[C---:B--2---:R-:W-:Y:S07]  /*18910*/  HMMA.16816.F32.BF16 R56, R16.reuse, R20, R56 ;  /* 0x000000141038723c */ /* 0x044fee0000041838 */
[----:B------:R-:W-:Y:S01]  /*18920*/  @P0 IADD3 R20, P3, R9, R236, RZ ;  /* 0x000000ec09140210 */ /* 0x000fe20007f7e0ff */
[C---:B------:R-:W-:Y:S01]  /*18930*/  HMMA.16816.F32.BF16 R60, R16.reuse, R22, R60 ;  /* 0x00000016103c723c */ /* 0x040fe2000004183c */
[----:B------:R-:W-:Y:S03]  /*18940*/  @P0 MOV R21, c[0x0][0x1e4] ;  /* 0x0000790000150a02 */ /* 0x000fe60000000f00 */
[----:B------:R-:W-:Y:S03]  /*18950*/  @P0 LEA R9, P1, R8, R9, 0x5 ;  /* 0x0000000908090211 */ /* 0x000fe600078228ff */
[C---:B------:R-:W-:Y:S01]  /*18960*/  @P0 LEA R22, P2, R20.reuse, c[0x0][0x1c8], 0x1 ;  /* 0x0000720014160a11 */ /* 0x040fe200078408ff */
[C---:B-1----:R-:W-:Y:S04]  /*18970*/  HMMA.16816.F32.BF16 R64, R16.reuse, R4, R64 ;  /* 0x000000041040723c */ /* 0x042fe80000041840 */
[----:B------:R-:W-:Y:S02]  /*18980*/  @P0 IADD3.X R23, R3, R230, RZ, P3, !PT ;  /* 0x000000e603170210 */ /* 0x000fe40001ffe4ff */
[----:B------:R-:W-:Y:S02]  /*18990*/  @P0 IADD3 R9, P3, R9, R236, RZ ;  /* 0x000000ec09090210 */ /* 0x000fe40007f7e0ff */
[C---:B------:R-:W-:Y:S01]  /*189a0*/  HMMA.16816.F32.BF16 R68, R16.reuse, R6, R68 ;  /* 0x000000061044723c */ /* 0x040fe20000041844 */
[----:B------:R-:W1:Y:S03]  /*189b0*/  LDSM.16.MT88.4 R4, [R168+0x5800] ;  /* 0x00580000a804783b */ /* 0x000e660000004200 */
[----:B------:R-:W-:Y:S02]  /*189c0*/  @P0 LEA.HI.X R23, R20, c[0x0][0x1cc], R23, 0x1, P2 ;  /* 0x0000730014170a11 */ /* 0x000fe400010f0c17 */
[----:B------:R-:W-:Y:S02]  /*189d0*/  @P0 ISETP.GE.AND P2, PT, R228, c[0x0][0x1d4], PT ;  /* 0x00007500e4000a0c */ /* 0x000fe40003f46270 */
[C---:B---3--:R-:W-:Y:S04]  /*189e0*/  HMMA.16816.F32.BF16 R72, R16.reuse, R12, R72 ;  /* 0x0000000c1048723c */ /* 0x048fe80000041848 */
[----:B------:R-:W-:Y:S01]  /*189f0*/  @P0 LEA.HI.X R21, R8, R3, R21, 0x5, P1 ;  /* 0x0000000308150211 */ /* 0x000fe200008f2c15 */
[----:B------:R-:W-:Y:S01]  /*18a00*/  FADD.FTZ R3, R187, R186 ;  /* 0x000000babb037221 */ /* 0x000fe20000010000 */
[C---:B------:R-:W-:Y:S02]  /*18a10*/  ISETP.GE.AND P1, PT, R234.reuse, 0x1, PT ;  /* 0x00000001ea00780c */ /* 0x040fe40003f26270 */
[C---:B------:R-:W-:Y:S01]  /*18a20*/  HMMA.16816.F32.BF16 R76, R16.reuse, R14, R76 ;  /* 0x0000000e104c723c */ /* 0x040fe2000004184c */
[----:B------:R-:W2:Y:S03]  /*18a30*/  LDSM.16.MT88.4 R12, [R169+0x5800] ;  /* 0x00580000a90c783b */ /* 0x000ea60000004200 */
[----:B------:R-:W-:Y:S01]  /*18a40*/  IADD3 R234, R234, 0x1, RZ ;  /* 0x00000001eaea7810 */ /* 0x000fe20007ffe0ff */
[----:B------:R-:W-:Y:S01]  /*18a50*/  FADD.FTZ R3, R188, R3 ;  /* 0x00000003bc037221 */ /* 0x000fe20000010000 */
[----:B------:R-:W-:Y:S02]  /*18a60*/  @P0 IADD3.X R8, R21, R230, RZ, P3, !PT ;  /* 0x000000e615080210 */ /* 0x000fe40001ffe4ff */
[----:B------:R-:W-:Y:S01]  /*18a70*/  SEL R234, R234, RZ, !P1 ;  /* 0x000000ffeaea7207 */ /* 0x000fe20004800000 */
[C---:B-----5:R-:W-:Y:S03]  /*18a80*/  HMMA.16816.F32.BF16 R80, R16.reuse, R24, R80 ;  /* 0x000000181050723c */ /* 0x060fe60000041850 */
[----:B------:R-:W-:Y:S01]  /*18a90*/  @P0 ISETP.GE.AND P1, PT, R212, c[0x0][0x1d4], PT ;  /* 0x00007500d4000a0c */ /* 0x000fe20003f26270 */
[----:B------:R-:W-:Y:S02]  /*18aa0*/  FADD.FTZ R164, R164, R3 ;  /* 0x00000003a4a47221 */ /* 0x000fe40000010000 */
[----:B------:R-:W-:Y:S02]  /*18ab0*/  @P0 IMAD R3, R234, 0x6000, R11 ;  /* 0x00006000ea030824 */ /* 0x000fe400078e020b */
[C---:B------:R-:W-:Y:S03]  /*18ac0*/  HMMA.16816.F32.BF16 R84, R16.reuse, R26, R84 ;  /* 0x0000001a1054723c */ /* 0x040fe60000041854 */
[----:B------:R-:W-:Y:S01]  /*18ad0*/  @!PT LDS RZ, [RZ] ;  /* 0x00000000fffff984 */ /* 0x000fe20000000800 */
[----:B------:R-:W-:Y:S01]  /*18ae0*/  @!PT LDS RZ, [RZ] ;  /* 0x00000000fffff984 */ /* 0x000fe20000000800 */
[----:B------:R-:W-:Y:S01]  /*18af0*/  @!PT LDS RZ, [RZ] ;  /* 0x00000000fffff984 */ /* 0x000fe20000000800 */
[----:B------:R3:W-:Y:S01]  /*18b00*/  @P0 LDGSTS.E.BYPASS.LTC128B.128 [R3], [R22.64], !P2 ;  /* 0x0000000016030fae */ /* 0x0007e2000d101d48 */
[----:B------:R-:W-:Y:S04]  /*18b10*/  FADD.FTZ R165, R165, R164 ;  /* 0x000000a4a5a57221 */ /* 0x000fe80000010000 */
[C---:B-1----:R-:W-:Y:S03]  /*18b20*/  HMMA.16816.F32.BF16 R88, R16.reuse, R4, R88 ;  /* 0x000000041058723c */ /* 0x042fe60000041858 */
[----:B------:R3:W-:Y:S01]  /*18b30*/  @P0 LDGSTS.E.BYPASS.LTC128B.128 [R3+0x2000], [R22.64+0x80], !P1 ;  /* 0x0200008016030fae */ /* 0x0007e2000c901d48 */
[----:B------:R-:W-:Y:S03]  /*18b40*/  FADD.FTZ R166, R166, R165 ;  /* 0x000000a5a6a67221 */ /* 0x000fe60000010000 */
[C---:B------:R-:W-:Y:S01]  /*18b50*/  @P0 LEA R4, P3, R9.reuse, c[0x0][0x1c8], 0x1 ;  /* 0x0000720009040a11 */ /* 0x040fe200078608ff */
[C---:B------:R-:W-:Y:S03]  /*18b60*/  HMMA.16816.F32.BF16 R92, R16.reuse, R6, R92 ;  /* 0x00000006105c723c */ /* 0x040fe6000004185c */
[----:B------:R3:W-:Y:S01]  /*18b70*/  @P0 LDGSTS.E.BYPASS.LTC128B.128 [R3+0x4000], [R22.64+0x100], !P5 ;  /* 0x0400010016030fae */ /* 0x0007e2000e901d48 */
[----:B------:R-:W-:Y:S01]  /*18b80*/  @P0 LEA.HI.X R5, R9, c[0x0][0x1cc], R8, 0x1, P3 ;  /* 0x0000730009050a11 */ /* 0x000fe200018f0c08 */
[----:B------:R-:W-:Y:S01]  /*18b90*/  FADD.FTZ R167, R167, R166 ;  /* 0x000000a6a7a77221 */ /* 0x000fe20000010000 */
[----:B------:R-:W-:Y:S02]  /*18ba0*/  MOV R9, R2 ;  /* 0x0000000200097202 */ /* 0x000fe40000000f00 */
[C---:B--2---:R-:W-:Y:S03]  /*18bb0*/  HMMA.16816.F32.BF16 R96, R16.reuse, R12, R96 ;  /* 0x0000000c1060723c */ /* 0x044fe60000041860 */
[----:B------:R3:W-:Y:S01]  /*18bc0*/  @P0 LDGSTS.E.BYPASS.LTC128B.128 [R3+0x1000], [R4.64], !P2 ;  /* 0x0100000004030fae */ /* 0x0007e2000d101d48 */
[----:B------:R-:W-:Y:S01]  /*18bd0*/  FADD.FTZ R200, R200, R167 ;  /* 0x000000a7c8c87221 */ /* 0x000fe20000010000 */
[----:B------:R-:W-:Y:S03]  /*18be0*/  IADD3 R6, R197, 0x1, RZ ;  /* 0x00000001c5067810 */ /* 0x000fe60007ffe0ff */
[----:B------:R-:W-:Y:S03]  /*18bf0*/  HMMA.16816.F32.BF16 R100, R16, R14, R100 ;  /* 0x0000000e1064723c */ /* 0x000fe60000041864 */
[----:B------:R3:W-:Y:S01]  /*18c00*/  @P0 LDGSTS.E.BYPASS.LTC128B.128 [R3+0x3000], [R4.64+0x80], !P1 ;  /* 0x0300008004030fae */ /* 0x0007e2000c901d48 */
[----:B------:R-:W-:Y:S01]  /*18c10*/  FADD.FTZ R201, R201, R200 ;  /* 0x000000c8c9c97221 */ /* 0x000fe20000010000 */
[----:B------:R-:W-:Y:S03]  /*18c20*/  ISETP.GE.AND P1, PT, R197, 0x1, PT ;  /* 0x00000001c500780c */ /* 0x000fe60003f26270 */
[----:B------:R-:W-:Y:S01]  /*18c30*/  FADD.FTZ R180, R180, R201 ;  /* 0x000000c9b4b47221 */ /* 0x000fe20000010000 */
[----:B------:R-:W-:Y:S02]  /*18c40*/  SEL R197, R6, RZ, !P1 ;  /* 0x000000ff06c57207 */ /* 0x000fe40004800000 */
[----:B------:R3:W-:Y:S01]  /*18c50*/  @P0 LDGSTS.E.BYPASS.LTC128B.128 [R3+0x5000], [R4.64+0x100], !P5 ;  /* 0x0500010004030fae */ /* 0x0007e2000e901d48 */
[----:B------:R-:W-:Y:S01]  /*18c60*/  ISETP.GT.AND P0, PT, R190, R191, PT ;  /* 0x000000bfbe00720c */ /* 0x000fe20003f04270 */
[----:B------:R-:W-:Y:S01]  /*18c70*/  FADD.FTZ R238, R179, R180 ;  /* 0x000000b4b3ee7221 */ /* 0x000fe20000010000 */
[----:B------:R-:W-:Y:S05]  /*18c80*/  MOV R190, R240 ;  /* 0x000000f000be7202 */ /* 0x000fea0000000f00 */
[----:B------:R-:W0:Y:S01]  /*18c90*/  LDGDEPBAR ;  /* 0x00000000000079af */ /* 0x000e220000000000 */
[----:B---3--:R-:W-:Y:S05]  /*18ca0*/  MOV R3, R0 ;  /* 0x0000000000037202 */ /* 0x008fea0000000f00 */
[----:B------:R-:W-:-:S05]  /*18cb0*/  @P0 BRA `(.L_x_1952) ;  /* 0xffffd76000000947 */ /* 0x000fca000383ffff */
.L_x_1951:
[----:B------:R-:W-:-:S13]  /*18cc0*/  ISETP.GE.AND P0, PT, R240, R231, PT ;  /* 0x000000e7f000720c */ /* 0x000fda0003f06270 */
[----:B------:R-:W-:Y:S05]  /*18cd0*/  @!P0 BRA `(.L_x_1953) ;  /* 0x0000337000008947 */ /* 0x000fea0003800000 */
[----:B------:R-:W-:Y:S02]  /*18ce0*/  MOV R3, R0 ;  /* 0x0000000000037202 */ /* 0x000fe40000000f00 */
[----:B------:R-:W-:Y:S02]  /*18cf0*/  MOV R8, R2 ;  /* 0x0000000200087202 */ /* 0x000fe40000000f00 */
.L_x_1962:
        /* <DEDUP_REMOVED lines=8> */
[----:B------:R-:W-:Y:S05]  /*18d80*/  IADD3 R202, R198, R201, R199 ;  /* 0x000000c9c6ca7210 */ /* 0x000fea0007ffe0c7 */
[----:B------:R-:W-:Y:S01]  /*18d90*/  @!P0 IADD3 R7, R240, -0x1, RZ ;  /* 0xfffffffff0078810 */ /* 0x000fe20007ffe0ff */
[----:B------:R-:W-:Y:S02]  /*18da0*/  @!P0 IMAD.MOV.U32 R25, RZ, RZ, c[0x0][0x208] ;  /* 0x00008200ff198624 */ /* 0x000fe400078e00ff */
[----:B------:R-:W-:Y:S01]  /*18db0*/  @!P0 IMAD.MOV.U32 R2, RZ, RZ, c[0x0][0x20c] ;  /* 0x00008300ff028624 */ /* 0x000fe200078e00ff */
[----:B------:R-:W-:Y:S01]  /*18dc0*/  @!P0 SHF.R.S32.HI R16, RZ, 0x1f, R7 ;  /* 0x0000001fff108819 */ /* 0x000fe20000011407 */
[C---:B------:R-:W-:Y:S01]  /*18dd0*/  @!P0 IMAD.WIDE.U32 R4, R7.reuse, c[0x0][0x208], RZ ;  /* 0x0000820007048a25 */ /* 0x040fe200078e00ff */
[----:B------:R-:W-:Y:S03]  /*18de0*/  LDSM.16.M88.4 R36, [R196] ;  /* 0x00000000c424783b */ /* 0x000fe60000000200 */
[----:B------:R-:W-:Y:S01]  /*18df0*/  @!P0 IMAD R16, R16, c[0x0][0x208], RZ ;  /* 0x0000820010108a24 */ /* 0x000fe200078e02ff */
[----:B------:R-:W-:Y:S01]  /*18e00*/  ULDC UR4, c[0x0][0x324] ;  /* 0x0000c90000047ab9 */ /* 0x000fe20000000800 */
[C---:B------:R-:W-:Y:S01]  /*18e10*/  @!P0 IMAD.SHL.U32 R17, R4.reuse, 0x40, RZ ;  /* 0x0000004004118824 */ /* 0x040fe200078e00ff */
[----:B------:R-:W-:Y:S01]  /*18e20*/  ULOP3.LUT UR4, URZ, UR4, URZ, 0x33, !UPT ;  /* 0x000000043f047292 */ /* 0x000fe2000f8e333f */
[----:B------:R-:W1:Y:S01]  /*18e30*/  LDSM.16.M88.4 R12, [R201] ;  /* 0x00000000c90c783b */ /* 0x000e620000000200 */
[----:B------:R-:W-:Y:S02]  /*18e40*/  @!P0 IMAD R16, R7, c[0x0][0x20c], R16 ;  /* 0x0000830007108a24 */ /* 0x000fe400078e0210 */
[----:B------:R-:W-:Y:S02]  /*18e50*/  @!P0 IADD3 R19, P3, R17, R232, RZ ;  /* 0x000000e811138210 */ /* 0x000fe40007f7e0ff */
[----:B------:R-:W2:Y:S01]  /*18e60*/  LDSM.16.M88.4 R20, [R201+0x800] ;  /* 0x00080000c914783b */ /* 0x000ea20000000200 */
[----:B------:R-:W-:Y:S01]  /*18e70*/  @!P0 IMAD.IADD R16, R5, 0x1, R16 ;  /* 0x0000000105108824 */ /* 0x000fe200078e0210 */
[----:B------:R-:W-:Y:S02]  /*18e80*/  @!P0 LEA R32, P2, R19, c[0x0][0x1f8], 0x1 ;  /* 0x00007e0013208a11 */ /* 0x000fe400078408ff */
[C---:B------:R-:W-:Y:S01]  /*18e90*/  @!P0 LEA R17, P1, R25.reuse, R17, 0x5 ;  /* 0x0000001119118211 */ /* 0x040fe200078228ff */
[----:B------:R-:W3:Y:S01]  /*18ea0*/  LDSM.16.M88.4 R28, [R201+0x1000] ;  /* 0x00100000c91c783b */ /* 0x000ee20000000200 */
[----:B------:R-:W-:Y:S04]  /*18eb0*/  @!P0 SHF.L.U64.HI R16, R4, 0x6, R16 ;  /* 0x0000000604108819 */ /* 0x000fe80000010210 */
[----:B------:R-:W4:Y:S01]  /*18ec0*/  LDSM.16.M88.4 R148, [R201+0x1800] ;  /* 0x00180000c994783b */ /* 0x000f220000000200 */
[--C-:B------:R-:W-:Y:S01]  /*18ed0*/  @!P0 IMAD.X R0, R16, 0x1, R227.reuse, P3 ;  /* 0x0000000110008824 */ /* 0x100fe200018e06e3 */
[----:B------:R-:W-:Y:S02]  /*18ee0*/  @!P0 LEA.HI.X R2, R25, R16, R2, 0x5, P1 ;  /* 0x0000001019028211 */ /* 0x000fe400008f2c02 */
        /* <DEDUP_REMOVED lines=8> */
[----:B------:R-:W-:Y:S01]  /*18f70*/  @!P0 LEA R188, P3, R0, c[0x0][0x1f8], 0x1 ;  /* 0x00007e0000bc8a11 */ /* 0x000fe200078608ff */
[----:B------:R-:W-:Y:S02]  /*18f80*/  @!P0 IMAD R2, R234, 0x6000, R10 ;  /* 0x00006000ea028824 */ /* 0x000fe400078e020a */
[----:B------:R-:W4:Y:S01]  /*18f90*/  LDSM.16.M88.4 R164, [R200+0x1000] ;  /* 0x00100000c8a4783b */ /* 0x000f220000000200 */
[----:B------:R-:W-:Y:S01]  /*18fa0*/  @!P0 LEA.HI.X R189, R0, c[0x0][0x1fc], R25, 0x1, P3 ;  /* 0x00007f0000bd8a11 */ /* 0x000fe200018f0c19 */
[C---:B------:R-:W-:Y:S01]  /*18fb0*/  IMAD.IADD R0, R199.reuse, 0x1, R201 ;  /* 0x00000001c7007824 */ /* 0x040fe200078e02c9 */
        /* <DEDUP_REMOVED lines=12> */
[----:B------:R2:W-:Y:S05]  /*19080*/  @!P0 LDGSTS.E.BYPASS.LTC128B.128 [R2+0x3000], [R188.64+0x80], !P1 ;  /* 0x03000080bc028fae */ /* 0x0005ea000c901d48 */
[C---:B---3--:R-:W-:Y:S01]  /*19090*/  HMMA.16816.F32.BF16 R24, R36.reuse, R28, RZ ;  /* 0x0000001c2418723c */ /* 0x048fe200000418ff */
[----:B------:R2:W-:Y:S01]  /*190a0*/  @!P0 LDGSTS.E.BYPASS.LTC128B.128 [R2+0x5000], [R188.64+0x100], !P5 ;  /* 0x05000100bc028fae */ /* 0x0005e2000e901d48 */
[C---:B------:R-:W-:Y:S02]  /*190b0*/  ISETP.GE.AND P0, PT, R234.reuse, 0x1, PT ;  /* 0x00000001ea00780c */ /* 0x040fe40003f06270 */
[----:B------:R-:W-:Y:S02]  /*190c0*/  IADD3 R234, R234, 0x1, RZ ;  /* 0x00000001eaea7810 */ /* 0x000fe40007ffe0ff */
[----:B------:R-:W-:Y:S02]  /*190d0*/  LDSM.16.M88.4 R172, [R192] ;  /* 0x00000000c0ac783b */ /* 0x000fe40000000200 */
[C---:B------:R-:W-:Y:S01]  /*190e0*/  HMMA.16816.F32.BF16 R28, R36.reuse, R30, RZ ;  /* 0x0000001e241c723c */ /* 0x040fe200000418ff */
[----:B------:R-:W-:Y:S02]  /*190f0*/  SEL R234, R234, RZ, !P0 ;  /* 0x000000ffeaea7207 */ /* 0x000fe40004000000 */
        /* <DEDUP_REMOVED lines=111> */
[----:B------:R1:W3:Y:S05]  /*197f0*/  LDSM.16.M88.4 R148, [R0+0x5800] ;  /* 0x005800000094783b */ /* 0x0002ea0000000200 */
[----:B------:R-:W-:Y:S02]  /*19800*/  LDSM.16.M88.4 R160, [R147+0x8000] ;  /* 0x0080000093a0783b */ /* 0x000fe40000000200 */
[C---:B--2---:R-:W-:Y:S08]  /*19810*/  HMMA.16816.F32.BF16 R4, R156.reuse, R172, R4 ;  /* 0x000000ac9c04723c */ /* 0x044ff00000041804 */
[C---:B------:R-:W-:Y:S01]  /*19820*/  HMMA.16816.F32.BF16 R12, R156.reuse, R174, R12 ;  /* 0x000000ae9c0c723c */ /* 0x040fe2000004180c */
[----:B------:R2:W3:Y:S07]  /*19830*/  LDSM.16.M88.4 R172, [R2+0x4000] ;  /* 0x0040000002ac783b */ /* 0x0004ee0000000200 */
[C---:B------:R-:W-:Y:S04]  /*19840*/  HMMA.16816.F32.BF16 R16, R156.reuse, R188, R16 ;  /* 0x000000bc9c10723c */ /* 0x040fe80000041810 */
[----:B-1----:R-:W-:Y:S04]  /*19850*/  IMAD.IADD R0, R213, 0x1, R224 ;  /* 0x00000001d5007824 */ /* 0x002fe800078e02e0 */
[C---:B------:R-:W-:Y:S01]  /*19860*/  HMMA.16816.F32.BF16 R20, R156.reuse, R190, R20 ;  /* 0x000000be9c14723c */ /* 0x040fe20000041814 */
[----:B------:R-:W-:Y:S07]  /*19870*/  LDSM.16.M88.4 R188, [R202+0x4800] ;  /* 0x00480000cabc783b */ /* 0x000fee0000000200 */
[C---:B-----5:R-:W-:Y:S04]  /*19880*/  HMMA.16816.F32.BF16 R24, R156.reuse, R164, R24 ;  /* 0x000000a49c18723c */ /* 0x060fe80000041818 */
[----:B--2---:R-:W-:Y:S04]  /*19890*/  @P4 IMAD.HI.U32 R2, R0, c[0x0][0x2c8], RZ ;  /* 0x0000b20000024a27 */ /* 0x004fe800078e00ff */
[C---:B------:R-:W-:Y:S01]  /*198a0*/  HMMA.16816.F32.BF16 R28, R156.reuse, R166, R28 ;  /* 0x000000a69c1c723c */ /* 0x040fe2000004181c */
[----:B------:R-:W-:Y:S03]  /*198b0*/  LDSM.16.M88.4 R164, [R202+0x5000] ;  /* 0x00500000caa4783b */ /* 0x000fe60000000200 */
[----:B------:R-:W-:Y:S02]  /*198c0*/  @P4 SHF.R.U32.HI R0, RZ, c[0x0][0x2cc], R2 ;  /* 0x0000b300ff004a19 */ /* 0x000fe40000011602 */
[----:B------:R-:W-:Y:S02]  /*198d0*/  ISETP.GE.AND P4, PT, R205, 0x1, PT ;  /* 0x00000001cd00780c */ /* 0x000fe40003f86270 */
[C---:B------:R-:W-:Y:S08]  /*198e0*/  HMMA.16816.F32.BF16 R32, R156.reuse, R152, R32 ;  /* 0x000000989c20723c */ /* 0x040ff00000041820 */
[----:B------:R-:W-:Y:S01]  /*198f0*/  HMMA.16816.F32.BF16 R36, R156, R154, R36 ;  /* 0x0000009a9c24723c */ /* 0x000fe20000041824 */
[----:B------:R-:W-:Y:S06]  /*19900*/  LDSM.16.M88.4 R152, [R202+0x5800] ;  /* 0x00580000ca98783b */ /* 0x000fec0000000200 */
[----:B------:R-:W-:Y:S01]  /*19910*/  IMAD.SHL.U32 R159, R240, 0x40, RZ ;  /* 0x00000040f09f7824 */ /* 0x000fe200078e00ff */
[C---:B---3--:R-:W-:Y:S05]  /*19920*/  HMMA.16816.F32.BF16 R4, R168.reuse, R176, R4 ;  /* 0x000000b0a804723c */ /* 0x048fea0000041804 */
[----:B------:R-:W-:Y:S03]  /*19930*/  IADD3 R2, -R218, 0x1, -R159 ;  /* 0x00000001da027810 */ /* 0x000fe60007ffe99f */
[C---:B------:R-:W-:Y:S04]  /*19940*/  HMMA.16816.F32.BF16 R12, R168.reuse, R178, R12 ;  /* 0x000000b2a80c723c */ /* 0x040fe8000004180c */
[----:B------:R-:W-:Y:S04]  /*19950*/  IADD3 R2, -R223, R2, R226 ;  /* 0x00000002df027210 */ /* 0x000fe80007ffe1e2 */
[C---:B----4-:R-:W-:Y:S08]  /*19960*/  HMMA.16816.F32.BF16 R16, R168.reuse, R180, R16 ;  /* 0x000000b4a810723c */ /* 0x050ff00000041810 */
[C---:B------:R-:W-:Y:S08]  /*19970*/  HMMA.16816.F32.BF16 R20, R168.reuse, R182, R20 ;  /* 0x000000b6a814723c */ /* 0x040ff00000041814 */
[C---:B------:R-:W-:Y:S08]  /*19980*/  HMMA.16816.F32.BF16 R24, R168.reuse, R184, R24 ;  /* 0x000000b8a818723c */ /* 0x040ff00000041818 */
[C---:B------:R-:W-:Y:S08]  /*19990*/  HMMA.16816.F32.BF16 R28, R168.reuse, R186, R28 ;  /* 0x000000baa81c723c */ /* 0x040ff0000004181c */
[C---:B------:R-:W-:Y:S01]  /*199a0*/  HMMA.16816.F32.BF16 R32, R168.reuse, R148, R32 ;  /* 0x00000094a820723c */ /* 0x040fe20000041820 */
[----:B------:R-:W1:Y:S06]  /*199b0*/  SHFL.IDX PT, R149, R0, RZ, 0x1c1f ;  /* 0x001c1fff00957589 */ /* 0x000e6c00000e0000 */
[C---:B------:R-:W-:Y:S01]  /*199c0*/  IADD3 R148, R2.reuse, c[0x0][0x328], RZ ;  /* 0x0000ca0002947a10 */ /* 0x040fe20007ffe0ff */
[----:B------:R-:W-:Y:S04]  /*199d0*/  HMMA.16816.F32.BF16 R36, R168, R150, R36 ;  /* 0x00000096a824723c */ /* 0x000fe80000041824 */
[----:B------:R-:W-:Y:S04]  /*199e0*/  IADD3 R2, R2, UR4, RZ ;  /* 0x0000000402027c10 */ /* 0x000fe8000fffe0ff */
[C---:B------:R-:W-:Y:S08]  /*199f0*/  HMMA.16816.F32.BF16 R4, R160.reuse, R172, R4 ;  /* 0x000000aca004723c */ /* 0x040ff00000041804 */
[C---:B------:R-:W-:Y:S04]  /*19a00*/  HMMA.16816.F32.BF16 R12, R160.reuse, R174, R12 ;  /* 0x000000aea00c723c */ /* 0x040fe8000004180c */
[--C-:B-1----:R-:W-:Y:S04]  /*19a10*/  IMAD.IADD R150, R2, 0x1, R149.reuse ;  /* 0x0000000102967824 */ /* 0x102fe800078e0295 */
[C---:B------:R-:W-:Y:S08]  /*19a20*/  HMMA.16816.F32.BF16 R16, R160.reuse, R188, R16 ;  /* 0x000000bca010723c */ /* 0x040ff00000041810 */
[C---:B------:R-:W-:Y:S08]  /*19a30*/  HMMA.16816.F32.BF16 R20, R160.reuse, R190, R20 ;  /* 0x000000bea014723c */ /* 0x040ff00000041814 */
[C---:B------:R-:W-:Y:S08]  /*19a40*/  HMMA.16816.F32.BF16 R24, R160.reuse, R164, R24 ;  /* 0x000000a4a018723c */ /* 0x040ff00000041818 */
[C---:B------:R-:W-:Y:S08]  /*19a50*/  HMMA.16816.F32.BF16 R28, R160.reuse, R166, R28 ;  /* 0x000000a6a01c723c */ /* 0x040ff0000004181c */
[C---:B------:R-:W-:Y:S07]  /*19a60*/  HMMA.16816.F32.BF16 R32, R160.reuse, R152, R32 ;  /* 0x00000098a020723c */ /* 0x040fee0000041820 */
[----:B------:R-:W-:Y:S01]  /*19a70*/  IMAD.IADD R152, R148, 0x1, R149 ;  /* 0x0000000194987824 */ /* 0x000fe200078e0295 */
        /* <DEDUP_REMOVED lines=15> */
.L_x_1956:
[----:B------:R-:W-:Y:S04]  /*19b70*/  MOV R149, c[0x0][0x32c] ;  /* 0x0000cb0000957a02 */ /* 0x000fe80000000f00 */
[----:B------:R-:W-:Y:S11]  /*19b80*/  ISETP.NE.AND P0, PT, R149, 0x1, PT ;  /* 0x000000019500780c */ /* 0x000ff60003f05270 */
[----:B------:R-:W-:Y:S02]  /*19b90*/  @!UPT UIADD3 URZ, URZ, URZ, URZ ;  /* 0x0000003f3f3ff290 */ /* 0x000fe4000fffe03f */
[----:B------:R-:W-:Y:S05]  /*19ba0*/  @P0 IMAD.HI.U32 R149, R154, c[0x0][0x330], RZ ;  /* 0x0000cc009a950a27 */ /* 0x000fea00078e00ff */
[----:B------:R-:W-:Y:S02]  /*19bb0*/  @P0 SHF.R.U32.HI R154, RZ, c[0x0][0x334], R149 ;  /* 0x0000cd00ff9a0a19 */ /* 0x000fe40000011695 */
.L_x_1957:
[----:B------:R-:W-:Y:S05]  /*19bc0*/  BSYNC B0 ;  /* 0x0000000000007941 */ /* 0x000fea0003800000 */
.L_x_1955:
[----:B------:R-:W-:Y:S04]  /*19bd0*/  IMAD R151, R154, c[0x0][0x32c], -R159 ;  /* 0x0000cb009a977a24 */ /* 0x000fe800078e0a9f */
[----:B------:R-:W-:Y:S05]  /*19be0*/  IMAD.IADD R151, R151, 0x1, -R218 ;  /* 0x0000000197977824 */ /* 0x000fea00078e0ada */
[----:B------:R-:W-:Y:S02]  /*19bf0*/  IADD3 R149, R151, c[0x0][0x32c], RZ ;  /* 0x0000cb0097957a10 */ /* 0x000fe40007ffe0ff */
[----:B------:R-:W-:Y:S02]  /*19c00*/  IMNMX R150, R150, R151, !PT ;  /* 0x0000009796967217 */ /* 0x000fe40007800200 */
[----:B------:R-:W-:Y:S02]  /*19c10*/  IMNMX R152, R152, R149, PT ;  /* 0x0000009598987217 */ /* 0x000fe40003800200 */
.L_x_1954:
        /* <DEDUP_REMOVED lines=66> */
.L_x_1960:
[----:B------:R-:W-:Y:S04]  /*1a040*/  MOV R4, c[0x0][0x32c] ;  /* 0x0000cb0000047a02 */ /* 0x000fe80000000f00 */
[----:B------:R-:W-:Y:S11]  /*1a050*/  ISETP.NE.AND P0, PT, R4, 0x1, PT ;  /* 0x000000010400780c */ /* 0x000ff60003f05270 */
[----:B------:R-:W-:Y:S02]  /*1a060*/  @!UPT UIADD3 URZ, URZ, URZ, URZ ;  /* 0x0000003f3f3ff290 */ /* 0x000fe4000fffe03f */
[----:B------:R-:W-:Y:S05]  /*1a070*/  @P0 IMAD.HI.U32 R4, R12, c[0x0][0x330], RZ ;  /* 0x0000cc000c040a27 */ /* 0x000fea00078e00ff */
[----:B------:R-:W-:Y:S02]  /*1a080*/  @P0 SHF.R.U32.HI R12, RZ, c[0x0][0x334], R4 ;  /* 0x0000cd00ff0c0a19 */ /* 0x000fe40000011604 */
.L_x_1961:
[----:B------:R-:W-:Y:S05]  /*1a090*/  BSYNC B0 ;  /* 0x0000000000007941 */ /* 0x000fea0003800000 */
.L_x_1959:
[----:B------:R-:W-:Y:S04]  /*1a0a0*/  IMAD R159, R12, c[0x0][0x32c], -R159 ;  /* 0x0000cb000c9f7a24 */ /* 0x000fe800078e0a9f */
[----:B------:R-:W-:Y:S05]  /*1a0b0*/  IMAD.IADD R159, R159, 0x1, -R218 ;  /* 0x000000019f9f7824 */ /* 0x000fea00078e0ada */
[----:B------:R-:W-:Y:S02]  /*1a0c0*/  IADD3 R17, R159, c[0x0][0x32c], RZ ;  /* 0x0000cb009f117a10 */ /* 0x000fe40007ffe0ff */
[----:B------:R-:W-:Y:S02]  /*1a0d0*/  IMNMX R2, R2, R159, !PT ;  /* 0x0000009f02027217 */ /* 0x000fe40007800200 */
[----:B------:R-:W-:Y:S02]  /*1a0e0*/  IMNMX R0, R0, R17, PT ;  /* 0x0000001100007217 */ /* 0x000fe40003800200 */
.L_x_1958:
        /* <DEDUP_REMOVED lines=57> */
[----:B------:R-:W-:Y:S01]  /*1a480*/  ISETP.LT.OR P2, PT, R0, 0x29, P4 ;  /* 0x000000290000780c */ /* 0x000fe20002741670 */
[----:B------:R-:W1:Y:S01]  /*1a490*/  SHFL.BFLY PT, R4, R7, 0x2, 0x1f ;  /* 0x0c401f0007047f89 */ /* 0x000e6200000e0000 */
[----:B------:R-:W-:Y:S02]  /*1a4a0*/  ISETP.GT.AND P0, PT, R2, 0x29, P1 ;  /* 0x000000290200780c */ /* 0x000fe40000f04270 */
[----:B------:R-:W-:Y:S02]  /*1a4b0*/  FMNMX.FTZ R15, R184, R15, !PT ;  /* 0x0000000fb80f7209 */ /* 0x000fe40007810000 */
[----:B------:R-:W-:Y:S02]  /*1a4c0*/  FSEL R150, R30, -INF , !P2 ;  /* 0xff8000001e967808 */ /* 0x000fe40005000000 */
[----:B------:R-:W-:Y:S02]  /*1a4d0*/  ISETP.LT.OR P0, PT, R0, 0x2a, P0 ;  /* 0x0000002a0000780c */ /* 0x000fe40000701670 */
        /* <DEDUP_REMOVED lines=11> */
[----:B------:R-:W-:Y:S02]  /*1a590*/  FMNMX.FTZ R15, R170, R15, !PT ;  /* 0x0000000faa0f7209 */ /* 0x000fe40007810000 */
[----:B------:R-:W-:Y:S02]  /*1a5a0*/  ISETP.GT.AND P0, PT, R2, 0x39, P1 ;  /* 0x000000390200780c */ /* 0x000fe40000f04270 */
[C---:B------:R-:W-:Y:S02]  /*1a5b0*/  ISETP.LT.OR P1, PT, R0.reuse, 0x39, P4 ;  /* 0x000000390000780c */ /* 0x040fe40002721670 */
[----:B------:R-:W-:Y:S02]  /*1a5c0*/  ISETP.LT.OR P0, PT, R0, 0x3a, P0 ;  /* 0x0000003a0000780c */ /* 0x000fe40000701670 */
[----:B------:R-:W-:Y:S02]  /*1a5d0*/  FSEL R154, R38, -INF , !P1 ;  /* 0xff800000269a7808 */ /* 0x000fe40004800000 */
        /* <DEDUP_REMOVED lines=21> */
[--C-:B------:R-:W-:Y:S02]  /*1a730*/  FFMA.FTZ R159, R5, c[0x0][0x2d0], -R172.reuse ;  /* 0x0000b400059f7a23 */ /* 0x100fe400000108ac */
[----:B------:R-:W-:Y:S02]  /*1a740*/  FMUL.FTZ R5, R4, c[0x0][0x2d0] ;  /* 0x0000b40004057a20 */ /* 0x000fe40000410000 */
[--C-:B------:R-:W-:Y:S01]  /*1a750*/  FFMA.FTZ R165, R157, c[0x0][0x2d0], -R172.reuse ;  /* 0x0000b4009da57a23 */ /* 0x100fe200000108ac */
[----:B------:R-:W-:Y:S01]  /*1a760*/  MUFU.EX2 R160, R160 ;  /* 0x000000a000a07308 */ /* 0x000fe20000000800 */
[--C-:B------:R-:W-:Y:S01]  /*1a770*/  FFMA.FTZ R162, R13, c[0x0][0x2d0], -R172.reuse ;  /* 0x0000b4000da27a23 */ /* 0x100fe200000108ac */
[----:B------:R-:W-:Y:S01]  /*1a780*/  IADD3 R157, R195, R158, RZ ;  /* 0x0000009ec39d7210 */ /* 0x000fe20007ffe0ff */
[--C-:B------:R-:W-:Y:S02]  /*1a790*/  FFMA.FTZ R188, R149, c[0x0][0x2d0], -R172.reuse ;  /* 0x0000b40095bc7a23 */ /* 0x100fe400000108ac */
[--C-:B------:R-:W-:Y:S02]  /*1a7a0*/  FFMA.FTZ R173, R173, c[0x0][0x2d0], -R172.reuse ;  /* 0x0000b400adad7a23 */ /* 0x100fe400000108ac */
[----:B------:R-:W2:Y:S01]  /*1a7b0*/  LDSM.16.MT88.4 R24, [R157] ;  /* 0x000000009d18783b */ /* 0x000ea20000004200 */
[--C-:B------:R-:W-:Y:S02]  /*1a7c0*/  FFMA.FTZ R174, R179, c[0x0][0x2d0], -R172.reuse ;  /* 0x0000b400b3ae7a23 */ /* 0x100fe400000108ac */
        /* <DEDUP_REMOVED lines=74> */
[C---:B------:R-:W-:Y:S01]  /*1ac70*/  FMUL.FTZ R46, R3.reuse, R46 ;  /* 0x0000002e032e7220 */ /* 0x040fe20000410000 */
        /* <DEDUP_REMOVED lines=78> */
[----:B------:R-:W-:Y:S02]  /*1b160*/  FMUL.FTZ R89, R8, R89 ;  /* 0x0000005908597220 */ /* 0x000fe40000410000 */
[C---:B------:R-:W-:Y:S01]  /*1b170*/  FMUL.FTZ R90, R3.reuse, R90 ;  /* 0x0000005a035a7220 */ /* 0x040fe20000410000 */
[C---:B------:R-:W-:Y:S01]  /*1b180*/  HMMA.16816.F32.BF16 R84, R16.reuse, R22, R84 ;  /* 0x000000161054723c */ /* 0x040fe20000041854 */
[----:B------:R-:W1:Y:S03]  /*1b190*/  LDSM.16.MT88.4 R20, [R158+0x800] ;  /* 0x000800009e14783b */ /* 0x000e660000004200 */
[C---:B------:R-:W-:Y:S02]  /*1b1a0*/  FMUL.FTZ R91, R3.reuse, R91 ;  /* 0x0000005b035b7220 */ /* 0x040fe40000410000 */
[--C-:B------:R-:W-:Y:S02]  /*1b1b0*/  FFMA.FTZ R177, R180, c[0x0][0x2d0], -R153.reuse ;  /* 0x0000b400b4b17a23 */ /* 0x100fe40000010899 */
[--C-:B------:R-:W-:Y:S02]  /*1b1c0*/  FFMA.FTZ R180, R36, c[0x0][0x2d0], -R153.reuse ;  /* 0x0000b40024b47a23 */ /* 0x100fe40000010899 */
[----:B------:R-:W-:Y:S01]  /*1b1d0*/  LDSM.16.MT88.4 R36, [R9+0x800] ;  /* 0x000800000924783b */ /* 0x000fe20000004200 */
[C---:B--2---:R-:W-:Y:S01]  /*1b1e0*/  HMMA.16816.F32.BF16 R88, R16.reuse, R24, R88 ;  /* 0x000000181058723c */ /* 0x044fe20000041858 */
[----:B------:R-:W-:Y:S02]  /*1b1f0*/  MUFU.EX2 R177, R177 ;  /* 0x000000b100b17308 */ /* 0x000fe40000000800 */
[--C-:B------:R-:W-:Y:S02]  /*1b200*/  FFMA.FTZ R178, R178, c[0x0][0x2d0], -R153.reuse ;  /* 0x0000b400b2b27a23 */ /* 0x100fe40000010899 */
[C---:B------:R-:W-:Y:S02]  /*1b210*/  FMUL.FTZ R92, R8.reuse, R92 ;  /* 0x0000005c085c7220 */ /* 0x040fe40000410000 */
[C---:B------:R-:W-:Y:S02]  /*1b220*/  FMUL.FTZ R93, R8.reuse, R93 ;  /* 0x0000005d085d7220 */ /* 0x040fe40000410000 */
[C---:B------:R-:W-:Y:S02]  /*1b230*/  FMUL.FTZ R94, R3.reuse, R94 ;  /* 0x0000005e035e7220 */ /* 0x040fe40000410000 */
[----:B------:R-:W2:Y:S01]  /*1b240*/  MUFU.EX2 R178, R178 ;  /* 0x000000b200b27308 */ /* 0x000ea20000000800 */
[C---:B------:R-:W-:Y:S02]  /*1b250*/  FMUL.FTZ R95, R3.reuse, R95 ;  /* 0x0000005f035f7220 */ /* 0x040fe40000410000 */
[C---:B------:R-:W-:Y:S02]  /*1b260*/  FMUL.FTZ R96, R8.reuse, R96 ;  /* 0x0000006008607220 */ /* 0x040fe40000410000 */
[C---:B------:R-:W-:Y:S02]  /*1b270*/  FMUL.FTZ R97, R8.reuse, R97 ;  /* 0x0000006108617220 */ /* 0x040fe40000410000 */
[C---:B------:R-:W-:Y:S01]  /*1b280*/  FMUL.FTZ R98, R3.reuse, R98 ;  /* 0x0000006203627220 */ /* 0x040fe20000410000 */
[C---:B------:R-:W-:Y:S01]  /*1b290*/  HMMA.16816.F32.BF16 R92, R16.reuse, R26, R92 ;  /* 0x0000001a105c723c */ /* 0x040fe2000004185c */
[----:B------:R-:W1:Y:S01]  /*1b2a0*/  LDSM.16.MT88.4 R24, [R156+0x800] ;  /* 0x000800009c18783b */ /* 0x000e620000004200 */
[----:B------:R-:W2:Y:S01]  /*1b2b0*/  MUFU.EX2 R180, R180 ;  /* 0x000000b400b47308 */ /* 0x000ea20000000800 */
[C---:B------:R-:W-:Y:S02]  /*1b2c0*/  FMUL.FTZ R99, R3.reuse, R99 ;  /* 0x0000006303637220 */ /* 0x040fe40000410000 */
[C---:B------:R-:W-:Y:S02]  /*1b2d0*/  FMUL.FTZ R100, R8.reuse, R100 ;  /* 0x0000006408647220 */ /* 0x040fe40000410000 */
[----:B------:R-:W-:Y:S02]  /*1b2e0*/  FMUL.FTZ R101, R8, R101 ;  /* 0x0000006508657220 */ /* 0x000fe40000410000 */
[C---:B------:R-:W-:Y:S01]  /*1b2f0*/  FMUL.FTZ R102, R3.reuse, R102 ;  /* 0x0000006603667220 */ /* 0x040fe20000410000 */
[C---:B-----5:R-:W-:Y:S03]  /*1b300*/  HMMA.16816.F32.BF16 R96, R16.reuse, R28, R96 ;  /* 0x0000001c1060723c */ /* 0x060fe60000041860 */
[----:B------:R-:W-:Y:S02]  /*1b310*/  FMUL.FTZ R103, R3, R103 ;  /* 0x0000006703677220 */ /* 0x000fe40000410000 */
[--C-:B------:R-:W-:Y:S02]  /*1b320*/  FFMA.FTZ R184, R184, c[0x0][0x2d0], -R153.reuse ;  /* 0x0000b400b8b87a23 */ /* 0x100fe40000010899 */
[--C-:B------:R-:W-:Y:S02]  /*1b330*/  FFMA.FTZ R185, R182, c[0x0][0x2d0], -R153.reuse ;  /* 0x0000b400b6b97a23 */ /* 0x100fe40000010899 */
[--C-:B------:R-:W-:Y:S01]  /*1b340*/  FFMA.FTZ R182, R150, c[0x0][0x2d0], -R153.reuse ;  /* 0x0000b40096b67a23 */ /* 0x100fe20000010899 */
[----:B------:R-:W-:Y:S01]  /*1b350*/  HMMA.16816.F32.BF16 R100, R16, R30, R100 ;  /* 0x0000001e1064723c */ /* 0x000fe20000041864 */
[----:B------:R-:W5:Y:S01]  /*1b360*/  LDSM.16.MT88.4 R28, [R156+0x2800] ;  /* 0x002800009c1c783b */ /* 0x000f620000004200 */
[----:B------:R-:W-:Y:S01]  /*1b370*/  MUFU.EX2 R184, R184 ;  /* 0x000000b800b87308 */ /* 0x000fe20000000800 */
[--C-:B------:R-:W-:Y:S02]  /*1b380*/  FFMA.FTZ R171, R171, c[0x0][0x2d0], -R172.reuse ;  /* 0x0000b400abab7a23 */ /* 0x100fe400000108ac */
[--C-:B------:R-:W-:Y:S02]  /*1b390*/  FFMA.FTZ R190, R169, c[0x0][0x2d0], -R172.reuse ;  /* 0x0000b400a9be7a23 */ /* 0x100fe400000108ac */
[----:B---3--:R-:W-:Y:S01]  /*1b3a0*/  F2FP.BF16.PACK_AB R16, R174, R173 ;  /* 0x000000adae10723e */ /* 0x008fe200000010ff */
[--C-:B------:R-:W-:Y:S01]  /*1b3b0*/  FFMA.FTZ R167, R167, c[0x0][0x2d0], -R172.reuse ;  /* 0x0000b400a7a77a23 */ /* 0x100fe200000108ac */
[----:B----4-:R-:W-:Y:S01]  /*1b3c0*/  F2FP.BF16.PACK_AB R18, R176, R175 ;  /* 0x000000afb012723e */ /* 0x010fe200000010ff */
[----:B------:R-:W-:Y:S02]  /*1b3d0*/  LDSM.16.MT88.4 R148, [R157+0x3000] ;  /* 0x003000009d94783b */ /* 0x000fe40000004200 */
[----:B--2---:R-:W-:Y:S01]  /*1b3e0*/  F2FP.BF16.PACK_AB R17, R178, R177 ;  /* 0x000000b1b211723e */ /* 0x004fe200000010ff */
[----:B------:R-:W-:Y:S01]  /*1b3f0*/  FFMA.FTZ R172, R155, c[0x0][0x2d0], -R172 ;  /* 0x0000b4009bac7a23 */ /* 0x000fe200000108ac */
[----:B------:R-:W-:Y:S01]  /*1b400*/  F2FP.BF16.PACK_AB R19, R180, R179 ;  /* 0x000000b3b413723e */ /* 0x000fe200000010ff */
[--C-:B------:R-:W-:Y:S01]  /*1b410*/  FFMA.FTZ R169, R170, c[0x0][0x2d0], -R153.reuse ;  /* 0x0000b400aaa97a23 */ /* 0x100fe20000010899 */
[----:B------:R-:W2:Y:S01]  /*1b420*/  MUFU.EX2 R185, R185 ;  /* 0x000000b900b97308 */ /* 0x000ea20000000800 */
[--C-:B------:R-:W-:Y:S02]  /*1b430*/  FFMA.FTZ R170, R154, c[0x0][0x2d0], -R153.reuse ;  /* 0x0000b4009aaa7a23 */ /* 0x100fe40000010899 */
[--C-:B------:R-:W-:Y:S02]  /*1b440*/  FFMA.FTZ R168, R168, c[0x0][0x2d0], -R153.reuse ;  /* 0x0000b400a8a87a23 */ /* 0x100fe40000010899 */
[C---:B-1----:R-:W-:Y:S03]  /*1b450*/  HMMA.16816.F32.BF16 R4, R16.reuse, R20, R4 ;  /* 0x000000141004723c */ /* 0x042fe60000041804 */
[----:B------:R-:W-:Y:S02]  /*1b460*/  FFMA.FTZ R153, R152, c[0x0][0x2d0], -R153 ;  /* 0x0000b40098997a23 */ /* 0x000fe40000010899 */
[----:B------:R-:W1:Y:S01]  /*1b470*/  MUFU.EX2 R182, R182 ;  /* 0x000000b600b67308 */ /* 0x000e620000000800 */
[----:B------:R-:W-:Y:S02]  /*1b480*/  FFMA.FTZ R164, R3, R238, R164 ;  /* 0x000000ee03a47223 */ /* 0x000fe400000100a4 */
[C---:B------:R-:W-:Y:S01]  /*1b490*/  HMMA.16816.F32.BF16 R12, R16.reuse, R22, R12 ;  /* 0x00000016100c723c */ /* 0x040fe2000004180c */
[----:B------:R-:W3:Y:S03]  /*1b4a0*/  LDSM.16.MT88.4 R20, [R9+0x2800] ;  /* 0x002800000914783b */ /* 0x000ee60000004200 */
[----:B------:R-:W-:Y:S01]  /*1b4b0*/  FFMA.FTZ R165, R8, R235, R165 ;  /* 0x000000eb08a57223 */ /* 0x000fe200000100a5 */
[----:B------:R-:W-:Y:S01]  /*1b4c0*/  MOV R8, R2 ;  /* 0x0000000200087202 */ /* 0x000fe20000000f00 */
[----:B------:R-:W-:Y:S01]  /*1b4d0*/  FADD.FTZ R164, R163, R164 ;  /* 0x000000a4a3a47221 */ /* 0x000fe20000010000 */
[----:B------:R4:W-:Y:S01]  /*1b4e0*/  MUFU.EX2 R189, R153 ;  /* 0x0000009900bd7308 */ /* 0x0009e20000000800 */
[C---:B------:R-:W-:Y:S04]  /*1b4f0*/  HMMA.16816.F32.BF16 R104, R16.reuse, R32, R104 ;  /* 0x000000201068723c */ /* 0x040fe80000041868 */
[----:B------:R-:W-:Y:S02]  /*1b500*/  FADD.FTZ R160, R160, R165 ;  /* 0x000000a5a0a07221 */ /* 0x000fe40000010000 */
[----:B------:R-:W-:Y:S02]  /*1b510*/  FADD.FTZ R161, R161, R164 ;  /* 0x000000a4a1a17221 */ /* 0x000fe40000010000 */
[C---:B------:R-:W-:Y:S01]  /*1b520*/  HMMA.16816.F32.BF16 R108, R16.reuse, R34, R108 ;  /* 0x00000022106c723c */ /* 0x040fe2000004186c */
[----:B------:R-:W-:Y:S01]  /*1b530*/  LDSM.16.MT88.4 R32, [R157+0x4800] ;  /* 0x004800009d20783b */ /* 0x000fe20000004200 */
[----:B------:R-:W-:Y:S02]  /*1b540*/  MUFU.EX2 R171, R171 ;  /* 0x000000ab00ab7308 */ /* 0x000fe40000000800 */
[----:B------:R-:W-:Y:S02]  /*1b550*/  FADD.FTZ R159, R159, R160 ;  /* 0x000000a09f9f7221 */ /* 0x000fe40000010000 */
[----:B------:R-:W-:Y:S02]  /*1b560*/  FADD.FTZ R166, R166, R161 ;  /* 0x000000a1a6a67221 */ /* 0x000fe40000010000 */
[C---:B------:R-:W-:Y:S04]  /*1b570*/  HMMA.16816.F32.BF16 R112, R16.reuse, R24, R112 ;  /* 0x000000181070723c */ /* 0x040fe80000041870 */
[----:B------:R-:W1:Y:S01]  /*1b580*/  MUFU.EX2 R190, R190 ;  /* 0x000000be00be7308 */ /* 0x000e620000000800 */
[----:B------:R-:W-:Y:S01]  /*1b590*/  FADD.FTZ R162, R162, R159 ;  /* 0x0000009fa2a27221 */ /* 0x000fe20000010000 */
[----:B----4-:R-:W-:Y:S02]  /*1b5a0*/  LDSM.16.MT88.4 R152, [R156+0x3800] ;  /* 0x003800009c98783b */ /* 0x010fe40000004200 */
[C---:B------:R-:W-:Y:S04]  /*1b5b0*/  HMMA.16816.F32.BF16 R116, R16.reuse, R26, R116 ;  /* 0x0000001a1074723c */ /* 0x040fe80000041874 */
[----:B------:R-:W-:Y:S02]  /*1b5c0*/  FADD.FTZ R173, R173, R162 ;  /* 0x000000a2adad7221 */ /* 0x000fe40000010000 */
[----:B------:R-:W-:Y:S01]  /*1b5d0*/  MUFU.EX2 R167, R167 ;  /* 0x000000a700a77308 */ /* 0x000fe20000000800 */
[----:B------:R-:W4:Y:S01]  /*1b5e0*/  LDSM.16.MT88.4 R24, [R158+0x4800] ;  /* 0x004800009e18783b */ /* 0x000f220000004200 */
[C---:B------:R-:W-:Y:S04]  /*1b5f0*/  HMMA.16816.F32.BF16 R120, R16.reuse, R36, R120 ;  /* 0x000000241078723c */ /* 0x040fe80000041878 */
[----:B------:R-:W-:Y:S02]  /*1b600*/  FADD.FTZ R177, R177, R166 ;  /* 0x000000a6b1b17221 */ /* 0x000fe40000010000 */
[----:B------:R-:W-:Y:S02]  /*1b610*/  FADD.FTZ R174, R174, R173 ;  /* 0x000000adaeae7221 */ /* 0x000fe40000010000 */
[C---:B------:R-:W-:Y:S01]  /*1b620*/  HMMA.16816.F32.BF16 R124, R16.reuse, R38, R124 ;  /* 0x00000026107c723c */ /* 0x040fe2000004187c */
[----:B------:R-:W-:Y:S01]  /*1b630*/  LDSM.16.MT88.4 R36, [R157+0x1000] ;  /* 0x001000009d24783b */ /* 0x000fe20000004200 */
[----:B------:R-:W1:Y:S02]  /*1b640*/  MUFU.EX2 R172, R172 ;  /* 0x000000ac00ac7308 */ /* 0x000e640000000800 */
[----:B------:R-:W-:Y:S02]  /*1b650*/  FADD.FTZ R178, R178, R177 ;  /* 0x000000b1b2b27221 */ /* 0x000fe40000010000 */
[----:B------:R-:W-:Y:S02]  /*1b660*/  FADD.FTZ R175, R175, R174 ;  /* 0x000000aeafaf7221 */ /* 0x000fe40000010000 */
[C---:B------:R-:W-:Y:S04]  /*1b670*/  HMMA.16816.F32.BF16 R40, R16.reuse, R128, R40 ;  /* 0x000000801028723c */ /* 0x040fe80000041828 */
[----:B------:R-:W-:Y:S01]  /*1b680*/  MUFU.EX2 R169, R169 ;  /* 0x000000a900a97308 */ /* 0x000fe20000000800 */
[----:B------:R-:W-:Y:S02]  /*1b690*/  FADD.FTZ R179, R179, R178 ;  /* 0x000000b2b3b37221 */ /* 0x000fe40000010000 */
[----:B------:R-:W-:Y:S01]  /*1b6a0*/  FADD.FTZ R176, R176, R175 ;  /* 0x000000afb0b07221 */ /* 0x000fe20000010000 */
[C---:B------:R-:W-:Y:S01]  /*1b6b0*/  HMMA.16816.F32.BF16 R44, R16.reuse, R130, R44 ;  /* 0x00000082102c723c */ /* 0x040fe2000004182c */
[----:B------:R-:W-:Y:S03]  /*1b6c0*/  LDSM.16.MT88.4 R128, [R156+0x1000] ;  /* 0x001000009c80783b */ /* 0x000fe60000004200 */
[----:B------:R-:W-:Y:S02]  /*1b6d0*/  FADD.FTZ R179, R180, R179 ;  /* 0x000000b3b4b37221 */ /* 0x000fe40000010000 */
[----:B------:R-:W1:Y:S02]  /*1b6e0*/  MUFU.EX2 R168, R168 ;  /* 0x000000a800a87308 */ /* 0x000e640000000800 */
[C---:B------:R-:W-:Y:S08]  /*1b6f0*/  HMMA.16816.F32.BF16 R48, R16.reuse, R132, R48 ;  /* 0x000000841030723c */ /* 0x040ff00000041830 */
[C---:B------:R-:W-:Y:S01]  /*1b700*/  HMMA.16816.F32.BF16 R52, R16.reuse, R134, R52 ;  /* 0x000000861034723c */ /* 0x040fe20000041834 */
[----:B------:R-:W-:Y:S01]  /*1b710*/  LDSM.16.MT88.4 R132, [R158+0x3000] ;  /* 0x003000009e84783b */ /* 0x000fe20000004200 */
[----:B------:R-:W1:Y:S06]  /*1b720*/  MUFU.EX2 R170, R170 ;  /* 0x000000aa00aa7308 */ /* 0x000e6c0000000800 */
[C---:B-----5:R-:W-:Y:S08]  /*1b730*/  HMMA.16816.F32.BF16 R56, R16.reuse, R28, R56 ;  /* 0x0000001c1038723c */ /* 0x060ff00000041838 */
        /* <DEDUP_REMOVED lines=10> */
[----:B------:R-:W1:Y:S07]  /*1b7e0*/  LDSM.16.MT88.4 R32, [R9+0x1000] ;  /* 0x001000000920783b */ /* 0x000e6e0000004200 */
[C---:B-----5:R-:W-:Y:S08]  /*1b7f0*/  HMMA.16816.F32.BF16 R88, R16.reuse, R28, R88 ;  /* 0x0000001c1058723c */ /* 0x060ff00000041858 */
[C---:B------:R-:W-:Y:S01]  /*1b800*/  HMMA.16816.F32.BF16 R92, R16.reuse, R30, R92 ;  /* 0x0000001e105c723c */ /* 0x040fe2000004185c */
[----:B------:R-:W5:Y:S07]  /*1b810*/  LDSM.16.MT88.4 R28, [R156+0x3000] ;  /* 0x003000009c1c783b */ /* 0x000f6e0000004200 */
[C---:B---3--:R-:W-:Y:S08]  /*1b820*/  HMMA.16816.F32.BF16 R96, R16.reuse, R20, R96 ;  /* 0x000000141060723c */ /* 0x048ff00000041860 */
[----:B------:R-:W-:Y:S01]  /*1b830*/  HMMA.16816.F32.BF16 R100, R16, R22, R100 ;  /* 0x000000161064723c */ /* 0x000fe20000041864 */
[----:B------:R-:W3:Y:S06]  /*1b840*/  LDSM.16.MT88.4 R20, [R9+0x3000] ;  /* 0x003000000914783b */ /* 0x000eec0000004200 */
[----:B------:R-:W-:Y:S01]  /*1b850*/  F2FP.BF16.PACK_AB R16, R186, R183 ;  /* 0x000000b7ba10723e */ /* 0x000fe200000010ff */
[----:B------:R-:W-:Y:S01]  /*1b860*/  FADD.FTZ R183, R183, R176 ;  /* 0x000000b0b7b77221 */ /* 0x000fe20000010000 */
[----:B------:R-:W-:Y:S03]  /*1b870*/  F2FP.BF16.PACK_AB R18, R188, R181 ;  /* 0x000000b5bc12723e */ /* 0x000fe600000010ff */
[----:B--2---:R-:W-:Y:S01]  /*1b880*/  F2FP.BF16.PACK_AB R17, R185, R184 ;  /* 0x000000b8b911723e */ /* 0x004fe200000010ff */
[----:B------:R-:W-:Y:S01]  /*1b890*/  FADD.FTZ R184, R184, R179 ;  /* 0x000000b3b8b87221 */ /* 0x000fe20000010000 */
[----:B-1----:R-:W-:Y:S01]  /*1b8a0*/  F2FP.BF16.PACK_AB R19, R187, R182 ;  /* 0x000000b6bb13723e */ /* 0x002fe200000010ff */
        /* <DEDUP_REMOVED lines=19> */
[C---:B------:R-:W-:Y:S08]  /*1b9e0*/  HMMA.16816.F32.BF16 R44, R16.reuse, R134, R44 ;  /* 0x00000086102c723c */ /* 0x040ff0000004182c */
[C---:B------:R-:W-:Y:S08]  /*1b9f0*/  HMMA.16816.F32.BF16 R48, R16.reuse, R148, R48 ;  /* 0x000000941030723c */ /* 0x040ff00000041830 */
[C---:B------:R-:W-:Y:S01]  /*1ba00*/  HMMA.16816.F32.BF16 R52, R16.reuse, R150, R52 ;  /* 0x000000961034723c */ /* 0x040fe20000041834 */
[----:B------:R-:W-:Y:S07]  /*1ba10*/  LDSM.16.MT88.4 R148, [R157+0x3800] ;  /* 0x003800009d94783b */ /* 0x000fee0000004200 */
[C---:B-----5:R-:W-:Y:S08]  /*1ba20*/  HMMA.16816.F32.BF16 R56, R16.reuse, R28, R56 ;  /* 0x0000001c1038723c */ /* 0x060ff00000041838 */
        /* <DEDUP_REMOVED lines=14> */
[C---:B---3--:R-:W-:Y:S08]  /*1bb10*/  HMMA.16816.F32.BF16 R96, R16.reuse, R20, R96 ;  /* 0x000000141060723c */ /* 0x048ff00000041860 */
[----:B------:R-:W-:Y:S01]  /*1bb20*/  HMMA.16816.F32.BF16 R100, R16, R22, R100 ;  /* 0x000000161064723c */ /* 0x000fe20000041864 */
[----:B------:R-:W-:Y:S06]  /*1bb30*/  LDSM.16.MT88.4 R20, [R157+0x5800] ;  /* 0x005800009d14783b */ /* 0x000fec0000004200 */
        /* <DEDUP_REMOVED lines=9> */
[C---:B------:R-:W-:Y:S01]  /*1bbd0*/  HMMA.16816.F32.BF16 R132, R16.reuse, R128, R4 ;  /* 0x000000801084723c */ /* 0x040fe20000041804 */
[----:B------:R-:W3:Y:S02]  /*1bbe0*/  LDSM.16.MT88.4 R4, [R9+0x3800] ;  /* 0x003800000904783b */ /* 0x000ee40000004200 */
[----:B------:R-:W-:Y:S02]  /*1bbf0*/  FADD.FTZ R170, R170, R169 ;  /* 0x000000a9aaaa7221 */ /* 0x000fe40000010000 */
[----:B------:R-:W-:Y:S02]  /*1bc00*/  FADD.FTZ R235, R172, R167 ;  /* 0x000000a7aceb7221 */ /* 0x000fe40000010000 */
[----:B------:R-:W-:Y:S01]  /*1bc10*/  FADD.FTZ R238, R189, R170 ;  /* 0x000000aabdee7221 */ /* 0x000fe20000010000 */
[C---:B------:R-:W-:Y:S01]  /*1bc20*/  HMMA.16816.F32.BF16 R128, R16.reuse, R130, R12 ;  /* 0x000000821080723c */ /* 0x040fe2000004180c */
[----:B------:R-:W5:Y:S07]  /*1bc30*/  LDSM.16.MT88.4 R12, [R158+0x5800] ;  /* 0x005800009e0c783b */ /* 0x000f6e0000004200 */
[C---:B-1----:R-:W-:Y:S07]  /*1bc40*/  HMMA.16816.F32.BF16 R104, R16.reuse, R24, R104 ;  /* 0x000000181068723c */ /* 0x042fee0000041868 */
[----:B------:R-:W-:Y:S01]  /*1bc50*/  IADD3 R24, R240, -0x2, RZ ;  /* 0xfffffffef0187810 */ /* 0x000fe20007ffe0ff */
[C---:B------:R-:W-:Y:S03]  /*1bc60*/  HMMA.16816.F32.BF16 R108, R16.reuse, R26, R108 ;  /* 0x0000001a106c723c */ /* 0x040fe6000004186c */
[C---:B------:R-:W-:Y:S05]  /*1bc70*/  ISETP.GE.AND P0, PT, R24.reuse, R231, PT ;  /* 0x000000e71800720c */ /* 0x040fea0003f06270 */
[C---:B--2---:R-:W-:Y:S08]  /*1bc80*/  HMMA.16816.F32.BF16 R112, R16.reuse, R32, R112 ;  /* 0x000000201070723c */ /* 0x044ff00000041870 */
[C---:B------:R-:W-:Y:S04]  /*1bc90*/  HMMA.16816.F32.BF16 R116, R16.reuse, R34, R116 ;  /* 0x000000221074723c */ /* 0x040fe80000041874 */
[----:B------:R-:W-:Y:S04]  /*1bca0*/  @P0 SHF.R.S32.HI R3, RZ, 0x1f, R24 ;  /* 0x0000001fff030819 */ /* 0x000fe80000011418 */
[C---:B----4-:R-:W-:Y:S04]  /*1bcb0*/  HMMA.16816.F32.BF16 R120, R16.reuse, R28, R120 ;  /* 0x0000001c1078723c */ /* 0x050fe80000041878 */
        /* <DEDUP_REMOVED lines=13> */
[C---:B-----5:R-:W-:Y:S08]  /*1bd90*/  HMMA.16816.F32.BF16 R72, R16.reuse, R12, R72 ;  /* 0x0000000c1048723c */ /* 0x060ff00000041848 */
[C---:B------:R-:W-:Y:S01]  /*1bda0*/  HMMA.16816.F32.BF16 R76, R16.reuse, R14, R76 ;  /* 0x0000000e104c723c */ /* 0x040fe2000004184c */
[----:B------:R-:W2:Y:S07]  /*1bdb0*/  LDSM.16.MT88.4 R12, [R9+0x5800] ;  /* 0x00580000090c783b */ /* 0x000eae0000004200 */
[C---:B------:R-:W-:Y:S07]  /*1bdc0*/  HMMA.16816.F32.BF16 R80, R16.reuse, R20, R80 ;  /* 0x000000141050723c */ /* 0x040fee0000041850 */
[----:B------:R-:W-:Y:S01]  /*1bdd0*/  @P0 IADD3 R21, R25, R3, RZ ;  /* 0x0000000319150210 */ /* 0x000fe20007ffe0ff */
[C---:B------:R-:W-:Y:S01]  /*1bde0*/  HMMA.16816.F32.BF16 R84, R16.reuse, R22, R84 ;  /* 0x000000161054723c */ /* 0x040fe20000041854 */
[----:B------:R-:W-:Y:S03]  /*1bdf0*/  @P0 MOV R20, c[0x0][0x1e0] ;  /* 0x0000780000140a02 */ /* 0x000fe60000000f00 */
[C---:B------:R-:W-:Y:S02]  /*1be00*/  @P0 SHF.L.U32 R3, R24.reuse, 0x6, RZ ;  /* 0x0000000618030819 */ /* 0x040fe400000006ff */
[----:B------:R-:W-:Y:S02]  /*1be10*/  @P0 SHF.L.U64.HI R21, R24, 0x6, R21 ;  /* 0x0000000618150819 */ /* 0x000fe40000010215 */
[----:B------:R-:W-:Y:S01]  /*1be20*/  @P0 IADD3 R24, P3, R3, R236, RZ ;  /* 0x000000ec03180210 */ /* 0x000fe20007f7e0ff */
[C---:B-1----:R-:W-:Y:S03]  /*1be30*/  HMMA.16816.F32.BF16 R88, R16.reuse, R4, R88 ;  /* 0x000000041058723c */ /* 0x042fe60000041858 */
[----:B------:R-:W-:Y:S02]  /*1be40*/  @P0 LEA R22, P2, R24, c[0x0][0x1c8], 0x1 ;  /* 0x0000720018160a11 */ /* 0x000fe400078408ff */
[----:B------:R-:W-:Y:S02]  /*1be50*/  @P0 MOV R23, c[0x0][0x1e4] ;  /* 0x0000790000170a02 */ /* 0x000fe40000000f00 */
[C---:B------:R-:W-:Y:S01]  /*1be60*/  @P0 LEA R25, P1, R20.reuse, R3, 0x5 ;  /* 0x0000000314190211 */ /* 0x040fe200078228ff */
[C---:B------:R-:W-:Y:S04]  /*1be70*/  HMMA.16816.F32.BF16 R92, R16.reuse, R6, R92 ;  /* 0x00000006105c723c */ /* 0x040fe8000004185c */
[----:B------:R-:W-:Y:S02]  /*1be80*/  @P0 IADD3.X R3, R21, R230, RZ, P3, !PT ;  /* 0x000000e615030210 */ /* 0x000fe40001ffe4ff */
[----:B------:R-:W-:Y:S02]  /*1be90*/  @P0 LEA.HI.X R21, R20, R21, R23, 0x5, P1 ;  /* 0x0000001514150211 */ /* 0x000fe400008f2c17 */
[----:B------:R-:W-:Y:S01]  /*1bea0*/  @P0 LEA.HI.X R23, R24, c[0x0][0x1cc], R3, 0x1, P2 ;  /* 0x0000730018170a11 */ /* 0x000fe200010f0c03 */
[----:B------:R-:W-:Y:S01]  /*1beb0*/  @P0 IMAD R3, R234, 0x6000, R11 ;  /* 0x00006000ea030824 */ /* 0x000fe200078e020b */
[----:B------:R-:W-:Y:S01]  /*1bec0*/  @P0 ISETP.GE.AND P2, PT, R228, c[0x0][0x1d4], PT ;  /* 0x00007500e4000a0c */ /* 0x000fe20003f46270 */
[C---:B--2---:R-:W-:Y:S03]  /*1bed0*/  HMMA.16816.F32.BF16 R96, R16.reuse, R12, R96 ;  /* 0x0000000c1060723c */ /* 0x044fe60000041860 */
[----:B------:R-:W-:Y:S02]  /*1bee0*/  @P0 ISETP.GE.AND P1, PT, R212, c[0x0][0x1d4], PT ;  /* 0x00007500d4000a0c */ /* 0x000fe40003f26270 */
[----:B------:R-:W-:Y:S03]  /*1bef0*/  @P0 IADD3 R25, P3, R25, R236, RZ ;  /* 0x000000ec19190210 */ /* 0x000fe60007f7e0ff */
[----:B------:R-:W-:Y:S04]  /*1bf00*/  HMMA.16816.F32.BF16 R100, R16, R14, R100 ;  /* 0x0000000e1064723c */ /* 0x000fe80000041864 */
[----:B------:R-:W-:Y:S01]  /*1bf10*/  @!PT LDS RZ, [RZ] ;  /* 0x00000000fffff984 */ /* 0x000fe20000000800 */
[----:B------:R-:W-:Y:S01]  /*1bf20*/  @!PT LDS RZ, [RZ] ;  /* 0x00000000fffff984 */ /* 0x000fe20000000800 */
[----:B------:R-:W-:Y:S01]  /*1bf30*/  @!PT LDS RZ, [RZ] ;  /* 0x00000000fffff984 */ /* 0x000fe20000000800 */
[----:B------:R1:W-:Y:S01]  /*1bf40*/  @P0 LDGSTS.E.BYPASS.LTC128B.128 [R3], [R22.64], !P2 ;  /* 0x0000000016030fae */ /* 0x0003e2000d101d48 */
[----:B------:R-:W-:Y:S02]  /*1bf50*/  @P0 IADD3.X R20, R21, R230, RZ, P3, !PT ;  /* 0x000000e615140210 */ /* 0x000fe40001ffe4ff */
[C---:B------:R-:W-:Y:S05]  /*1bf60*/  @P0 LEA R4, P3, R25.reuse, c[0x0][0x1c8], 0x1 ;  /* 0x0000720019040a11 */ /* 0x040fea00078608ff */
[----:B------:R1:W-:Y:S01]  /*1bf70*/  @P0 LDGSTS.E.BYPASS.LTC128B.128 [R3+0x2000], [R22.64+0x80], !P1 ;  /* 0x0200008016030fae */ /* 0x0003e2000c901d48 */
[----:B------:R-:W-:Y:S07]  /*1bf80*/  @P0 LEA.HI.X R5, R25, c[0x0][0x1cc], R20, 0x1, P3 ;  /* 0x0000730019050a11 */ /* 0x000fee00018f0c14 */
[----:B------:R1:W-:Y:S08]  /*1bf90*/  @P0 LDGSTS.E.BYPASS.LTC128B.128 [R3+0x4000], [R22.64+0x100], !P5 ;  /* 0x0400010016030fae */ /* 0x0003f0000e901d48 */
[----:B------:R1:W-:Y:S08]  /*1bfa0*/  @P0 LDGSTS.E.BYPASS.LTC128B.128 [R3+0x1000], [R4.64], !P2 ;  /* 0x0100000004030fae */ /* 0x0003f0000d101d48 */
[----:B------:R1:W-:Y:S01]  /*1bfb0*/  @P0 LDGSTS.E.BYPASS.LTC128B.128 [R3+0x3000], [R4.64+0x80], !P1 ;  /* 0x0300008004030fae */ /* 0x0003e2000c901d48 */
[C---:B------:R-:W-:Y:S02]  /*1bfc0*/  ISETP.GE.AND P1, PT, R197.reuse, 0x1, PT ;  /* 0x00000001c500780c */ /* 0x040fe40003f26270 */
[----:B------:R-:W-:Y:S04]  /*1bfd0*/  IADD3 R197, R197, 0x1, RZ ;  /* 0x00000001c5c57810 */ /* 0x000fe80007ffe0ff */
[----:B------:R-:W-:Y:S01]  /*1bfe0*/  SEL R197, R197, RZ, !P1 ;  /* 0x000000ffc5c57207 */ /* 0x000fe20004800000 */
[----:B------:R1:W-:Y:S01]  /*1bff0*/  @P0 LDGSTS.E.BYPASS.LTC128B.128 [R3+0x5000], [R4.64+0x100], !P5 ;  /* 0x0500010004030fae */ /* 0x0003e2000e901d48 */
[----:B------:R-:W-:Y:S02]  /*1c000*/  ISETP.GE.AND P0, PT, R231, R240, PT ;  /* 0x000000f0e700720c */ /* 0x000fe40003f06270 */
[----:B------:R-:W-:Y:S05]  /*1c010*/  IADD3 R240, R240, -0x1, RZ ;  /* 0xfffffffff0f07810 */ /* 0x000fea0007ffe0ff */
[----:B------:R-:W0:Y:S01]  /*1c020*/  LDGDEPBAR ;  /* 0x00000000000079af */ /* 0x000e220000000000 */
[----:B-1----:R-:W-:Y:S05]  /*1c030*/  MOV R3, R0 ;  /* 0x0000000000037202 */ /* 0x002fea0000000f00 */
[----:B------:R-:W-:-:S05]  /*1c040*/  @!P0 BRA `(.L_x_1962) ;  /* 0xffffccb000008947 */ /* 0x000fca000383ffff */
.L_x_1953:
[----:B------:R-:W-:Y:S02]  /*1c050*/  MOV R5, 0x1f ;  /* 0x0000001f00057802 */ /* 0x000fe40000000f00 */
[----:B------:R-:W-:Y:S01]  /*1c060*/  MOV R4, 0xffffffff ;  /* 0xffffffff00047802 */ /* 0x000fe20000000f00 */
[----:B------:R-:W-:Y:S05]  /*1c070*/  BRA.DIV ~URZ, `(.L_x_1963) ;  /* 0x000052c27f007947 */ /* 0x000fea000b800000 */
[----:B------:R1:W2:Y:S02]  /*1c080*/  SHFL.BFLY PT, R7, R235, 0x2, 0x1f ;  /* 0x0c401f00eb077f89 */ /* 0x0002a400000e0000 */
.L_x_2036:
[----:B--2---:R-:W-:Y:S01]  /*1c090*/  FADD.FTZ R8, R7, R235 ;  /* 0x000000eb07087221 */ /* 0x004fe20000010000 */
[----:B------:R-:W-:Y:S05]  /*1c0a0*/  BRA.DIV ~URZ, `(.L_x_1964) ;  /* 0x000052e27f007947 */ /* 0x000fea000b800000 */
[----:B------:R-:W2:Y:S04]  /*1c0b0*/  SHFL.BFLY PT, R5, R238, 0x2, 0x1f ;  /* 0x0c401f00ee057f89 */ /* 0x000ea800000e0000 */
[----:B------:R-:W3:Y:S01]  /*1c0c0*/  SHFL.BFLY PT, R3, R8, 0x1, 0x1f ;  /* 0x0c201f0008037f89 */ /* 0x000ee200000e0000 */
[----:B--2---:R-:W-:-:S02]  /*1c0d0*/  FADD.FTZ R12, R5, R238 ;  /* 0x000000ee050c7221 */ /* 0x004fc40000010000 */
[----:B---3--:R-:W-:-:S03]  /*1c0e0*/  FADD.FTZ R3, R8, R3 ;  /* 0x0000000308037221 */ /* 0x008fc60000010000 */
[----:B------:R2:W3:Y:S04]  /*1c0f0*/  SHFL.BFLY PT, R7, R12, 0x1, 0x1f ;  /* 0x0c201f000c077f89 */ /* 0x0004e800000e0000 */
.L_x_2037:
[----:B------:R-:W-:Y:S01]  /*1c100*/  FSETP.NE.FTZ.AND P1, PT, R3, RZ, PT ;  /* 0x000000ff0300720b */ /* 0x000fe20003f35000 */
[----:B--23--:R-:W-:Y:S01]  /*1c110*/  FADD.FTZ R12, R7, R12 ;  /* 0x0000000c070c7221 */ /* 0x00cfe20000010000 */
[----:B------:R-:W-:Y:S02]  /*1c120*/  MOV R13, RZ ;  /* 0x000000ff000d7202 */ /* 0x000fe40000000f00 */
[----:B------:R-:W-:Y:S02]  /*1c130*/  MOV R8, RZ ;  /* 0x000000ff00087202 */ /* 0x000fe40000000f00 */
[----:B------:R-:W-:Y:S02]  /*1c140*/  FSETP.NE.FTZ.AND P0, PT, R12, RZ, PT ;  /* 0x000000ff0c00720b */ /* 0x000fe40003f15000 */
[----:B------:R-:W-:Y:S02]  /*1c150*/  MOV R9, 0xff800000 ;  /* 0xff80000000097802 */ /* 0x000fe40000000f00 */
[----:B------:R-:W-:-:S03]  /*1c160*/  MOV R16, 0xff800000 ;  /* 0xff80000000107802 */ /* 0x000fc60000000f00 */
[----:B------:R-:W2:Y:S01]  /*1c170*/  @P1 MUFU.LG2 R4, R3 ;  /* 0x0000000300041308 */ /* 0x000ea20000000c00 */
[----:B------:R-:W-:-:S05]  /*1c180*/  @P1 MOV R5, 0x3f317218 ;  /* 0x3f31721800051802 */ /* 0x000fca0000000f00 */
[----:B------:R-:W-:Y:S02]  /*1c190*/  @P1 FMUL.FTZ R5, R5, c[0x0][0x2d0] ;  /* 0x0000b40005051a20 */ /* 0x000fe40000410000 */
[----:B------:R-:W3:Y:S08]  /*1c1a0*/  @P1 MUFU.RCP R13, R3 ;  /* 0x00000003000d1308 */ /* 0x000ef00000001000 */
[----:B------:R-:W-:Y:S01]  /*1c1b0*/  @P0 MUFU.RCP R8, R12 ;  /* 0x0000000c00080308 */ /* 0x000fe20000001000 */
[----:B--2---:R-:W-:-:S04]  /*1c1c0*/  @P1 FMUL.FTZ R7, R4, 0.69314718246459960938 ;  /* 0x3f31721804071820 */ /* 0x004fc80000410000 */
[----:B------:R-:W-:-:S03]  /*1c1d0*/  @P1 FFMA.FTZ R9, R5, R2, R7 ;  /* 0x0000000205091223 */ /* 0x000fc60000010007 */
[----:B------:R-:W2:Y:S01]  /*1c1e0*/  @P0 MUFU.LG2 R12, R12 ;  /* 0x0000000c000c0308 */ /* 0x000ea20000000c00 */
[C---:B---3--:R-:W-:Y:S02]  /*1c1f0*/  FMUL.FTZ R132, R13.reuse, R132 ;  /* 0x000000840d847220 */ /* 0x048fe40000410000 */
        /* <DEDUP_REMOVED lines=46> */
[----:B------:R-:W-:Y:S01]  /*1c4e0*/  FMUL.FTZ R101, R13, R101 ;  /* 0x000000650d657220 */ /* 0x000fe20000410000 */
[----:B------:R-:W-:Y:S01]  /*1c4f0*/  @P0 MOV R13, 0x3f317218 ;  /* 0x3f317218000d0802 */ /* 0x000fe20000000f00 */
[----:B--2---:R-:W-:Y:S01]  /*1c500*/  @P0 FMUL.FTZ R17, R12, 0.69314718246459960938 ;  /* 0x3f3172180c110820 */ /* 0x004fe20000410000 */
[----:B------:R-:W-:Y:S01]  /*1c510*/  MOV R12, 0x1 ;  /* 0x00000001000c7802 */ /* 0x000fe20000000f00 */
[----:B------:R-:W-:-:S02]  /*1c520*/  FMUL.FTZ R134, R8, R134 ;  /* 0x0000008608867220 */ /* 0x000fc40000410000 */
[----:B------:R-:W-:Y:S02]  /*1c530*/  @P0 FMUL.FTZ R13, R13, c[0x0][0x2d0] ;  /* 0x0000b4000d0d0a20 */ /* 0x000fe40000410000 */
[----:B------:R-:W-:Y:S02]  /*1c540*/  FMUL.FTZ R135, R8, R135 ;  /* 0x0000008708877220 */ /* 0x000fe40000410000 */
[----:B------:R-:W-:Y:S01]  /*1c550*/  @P0 FFMA.FTZ R16, R13, R0, R17 ;  /* 0x000000000d100223 */ /* 0x000fe20000010011 */
[----:B------:R-:W-:Y:S01]  /*1c560*/  PRMT R0, R12, 0x7610, R0 ;  /* 0x000076100c007816 */ /* 0x000fe20000000000 */
        /* <DEDUP_REMOVED lines=46> */
.L_x_1862:
        /* <DEDUP_REMOVED lines=16> */
.L_x_1966:
[----:B------:R-:W-:Y:S05]  /*1c950*/  BSYNC B0 ;  /* 0x0000000000007941 */ /* 0x000fea0003800000 */
.L_x_1965:
[----:B------:R-:W-:Y:S01]  /*1c960*/  PRMT R0, R0, 0x9910, RZ ;  /* 0x0000991000007816 */ /* 0x000fe200000000ff */
[----:B------:R-:W-:Y:S01]  /*1c970*/  BSSY B1, `(.L_x_1967) ;  /* 0x0000341000017945 */ /* 0x000fe20003800000 */
[----:B------:R-:W-:Y:S01]  /*1c980*/  IMAD.MOV.U32 R8, RZ, RZ, R204 ;  /* 0x000000ffff087224 */ /* 0x000fe200078e00cc */
[----:B------:R-:W-:Y:S02]  /*1c990*/  IADD3 R13, R228, 0x80, RZ ;  /* 0x00000080e40d7810 */ /* 0x000fe40007ffe0ff */
[----:B------:R-:W-:-:S13]  /*1c9a0*/  ISETP.NE.AND P0, PT, R0, RZ, PT ;  /* 0x000000ff0000720c */ /* 0x000fda0003f05270 */
[----:B------:R-:W-:Y:S05]  /*1c9b0*/  @!P0 BRA `(.L_x_1968) ;  /* 0x0000279000008947 */ /* 0x000fea0003800000 */
[----:B------:R-:W-:Y:S01]  /*1c9c0*/  SHF.R.S32.HI R0, RZ, 0x1f, R211 ;  /* 0x0000001fff007819 */ /* 0x000fe200000114d3 */
[----:B------:R-:W-:Y:S01]  /*1c9d0*/  IMAD.SHL.U32 R19, R215, 0x40, RZ ;  /* 0x00000040d7137824 */ /* 0x000fe200078e00ff */
[----:B------:R-:W-:Y:S01]  /*1c9e0*/  WARPSYNC 0xffffffff ;  /* 0xffffffff00007948 */ /* 0x000fe20003800000 */
[----:B------:R-:W-:Y:S01]  /*1c9f0*/  BAR.SYNC.DEFER_BLOCKING 0x1, 0x100 ;  /* 0x0044000000007b1d */ /* 0x000fe20000010000 */
[----:B------:R-:W-:Y:S01]  /*1ca00*/  LEA.HI R20, R0, R211, RZ, 0x5 ;  /* 0x000000d300147211 */ /* 0x000fe200078f28ff */
[----:B------:R-:W-:Y:S01]  /*1ca10*/  IMAD.MOV.U32 R22, RZ, RZ, 0x20 ;  /* 0x00000020ff167424 */ /* 0x000fe200078e00ff */
[----:B------:R-:W-:Y:S02]  /*1ca20*/  LOP3.LUT R19, R19, 0x1c0, RZ, 0xc0, !PT ;  /* 0x000001c013137812 */ /* 0x000fe400078ec0ff */
[----:B------:R-:W-:Y:S02]  /*1ca30*/  SHF.R.S32.HI R12, RZ, 0x5, R20 ;  /* 0x00000005ff0c7819 */ /* 0x000fe40000011414 */
[----:B------:R-:W-:-:S02]  /*1ca40*/  SHF.R.U32.HI R18, RZ, 0x3, R19 ;  /* 0x00000003ff127819 */ /* 0x000fc40000011613 */
[----:B------:R-:W-:Y:S01]  /*1ca50*/  LOP3.LUT R21, R215, 0x1, RZ, 0xc0, !PT ;  /* 0x00000001d7157812 */ /* 0x000fe200078ec0ff */
[----:B------:R-:W-:Y:S01]  /*1ca60*/  IMAD.SHL.U32 R17, R12, 0x400, RZ ;  /* 0x000004000c117824 */ /* 0x000fe200078e00ff */
[----:B------:R-:W-:Y:S02]  /*1ca70*/  LOP3.LUT R18, R18, R19, RZ, 0xfc, !PT ;  /* 0x0000001312127212 */ /* 0x000fe400078efcff */
[----:B------:R-:W-:Y:S01]  /*1ca80*/  ISETP.NE.U32.AND P0, PT, R21, 0x1, PT ;  /* 0x000000011500780c */ /* 0x000fe20003f05070 */
[----:B------:R-:W-:Y:S01]  /*1ca90*/  IMAD R17, R214, 0x2, R17 ;  /* 0x00000002d6117824 */ /* 0x000fe200078e0211 */
[----:B------:R-:W-:Y:S02]  /*1caa0*/  F2FP.BF16.PACK_AB R32, R133, R132 ;  /* 0x000000848520723e */ /* 0x000fe400000010ff */
[----:B------:R-:W-:Y:S01]  /*1cab0*/  R2P PR, R215, 0x6 ;  /* 0x00000006d7007804 */ /* 0x000fe20000000000 */
[----:B------:R-:W-:Y:S01]  /*1cac0*/  IMAD.IADD R17, R17, 0x1, R18 ;  /* 0x0000000111117824 */ /* 0x000fe200078e0212 */
[----:B------:R-:W-:Y:S01]  /*1cad0*/  F2FP.BF16.PACK_AB R30, R135, R134 ;  /* 0x00000086871e723e */ /* 0x000fe200000010ff */
[----:B------:R-:W-:Y:S01]  /*1cae0*/  IMAD.MOV.U32 R18, RZ, RZ, 0x40 ;  /* 0x00000040ff127424 */ /* 0x000fe200078e00ff */
[----:B------:R-:W-:Y:S01]  /*1caf0*/  F2FP.BF16.PACK_AB R23, R129, R128 ;  /* 0x000000808117723e */ /* 0x000fe200000010ff */
[----:B------:R-:W-:Y:S01]  /*1cb00*/  IMAD.SHL.U32 R27, R17, 0x2, RZ ;  /* 0x00000002111b7824 */ /* 0x000fe200078e00ff */
[----:B------:R-:W-:-:S02]  /*1cb10*/  SEL R22, R22, 0xffffffe0, !P1 ;  /* 0xffffffe016167807 */ /* 0x000fc40004800000 */
[----:B------:R-:W-:Y:S02]  /*1cb20*/  SEL R18, R18, 0xffffffc0, !P2 ;  /* 0xffffffc012127807 */ /* 0x000fe40005000000 */
[C---:B------:R-:W-:Y:S01]  /*1cb30*/  IADD3 R17, R27.reuse, 0x80, RZ ;  /* 0x000000801b117810 */ /* 0x040fe20007ffe0ff */
[C---:B------:R-:W-:Y:S01]  /*1cb40*/  IMAD.IADD R21, R27.reuse, 0x1, R22 ;  /* 0x000000011b157824 */ /* 0x040fe200078e0216 */
[----:B------:R-:W-:Y:S01]  /*1cb50*/  IADD3 R24, R27, 0x70, RZ ;  /* 0x000000701b187810 */ /* 0x000fe20007ffe0ff */
[----:B------:R2:W-:Y:S01]  /*1cb60*/  STS [R27+0x80], R32 ;  /* 0x000080201b007388 */ /* 0x0005e20000000800 */
[----:B------:R-:W-:Y:S02]  /*1cb70*/  @P0 IADD3 R24, R17, 0x10, RZ ;  /* 0x0000001011180810 */ /* 0x000fe40007ffe0ff */
[----:B------:R-:W-:Y:S01]  /*1cb80*/  F2FP.BF16.PACK_AB R17, R131, R130 ;  /* 0x000000828311723e */ /* 0x000fe200000010ff */
[----:B------:R3:W-:Y:S01]  /*1cb90*/  STS [R27+0x480], R30 ;  /* 0x0004801e1b007388 */ /* 0x0007e20000000800 */
[----:B------:R-:W-:Y:S01]  /*1cba0*/  F2FP.BF16.PACK_AB R28, R105, R104 ;  /* 0x00000068691c723e */ /* 0x000fe200000010ff */
[----:B------:R-:W-:Y:S01]  /*1cbb0*/  IMAD.IADD R22, R22, 0x1, R24 ;  /* 0x0000000116167824 */ /* 0x000fe200078e0218 */
[----:B------:R-:W-:Y:S01]  /*1cbc0*/  F2FP.BF16.PACK_AB R26, R107, R106 ;  /* 0x0000006a6b1a723e */ /* 0x000fe200000010ff */
[----:B------:R4:W-:Y:S01]  /*1cbd0*/  STS [R24+0x400], R17 ;  /* 0x0004001118007388 */ /* 0x0009e20000000800 */
[----:B------:R-:W-:-:S02]  /*1cbe0*/  F2FP.BF16.PACK_AB R19, R109, R108 ;  /* 0x0000006c6d13723e */ /* 0x000fc400000010ff */
[----:B------:R-:W-:Y:S01]  /*1cbf0*/  F2FP.BF16.PACK_AB R25, R111, R110 ;  /* 0x0000006e6f19723e */ /* 0x000fe200000010ff */
[----:B------:R1:W-:Y:S01]  /*1cc00*/  STS [R24], R23 ;  /* 0x0000001718007388 */ /* 0x0003e20000000800 */
[----:B------:R-:W-:Y:S02]  /*1cc10*/  F2FP.BF16.PACK_AB R36, R113, R112 ;  /* 0x000000707124723e */ /* 0x000fe400000010ff */
[----:B------:R-:W-:Y:S01]  /*1cc20*/  F2FP.BF16.PACK_AB R34, R119, R118 ;  /* 0x000000767722723e */ /* 0x000fe200000010ff */
[----:B------:R1:W-:Y:S01]  /*1cc30*/  STS [R21+0x80], R28 ;  /* 0x0000801c15007388 */ /* 0x0003e20000000800 */
[----:B------:R-:W-:Y:S02]  /*1cc40*/  F2FP.BF16.PACK_AB R29, R127, R126 ;  /* 0x0000007e7f1d723e */ /* 0x000fe400000010ff */
[----:B------:R-:W-:Y:S01]  /*1cc50*/  F2FP.BF16.PACK_AB R31, R45, R44 ;  /* 0x0000002c2d1f723e */ /* 0x000fe200000010ff */
[----:B------:R1:W-:Y:S01]  /*1cc60*/  STS [R21+0x480], R26 ;  /* 0x0004801a15007388 */ /* 0x0003e20000000800 */
[----:B------:R-:W-:-:S02]  /*1cc70*/  F2FP.BF16.PACK_AB R33, R47, R46 ;  /* 0x0000002e2f21723e */ /* 0x000fc400000010ff */
[----:B------:R-:W-:Y:S01]  /*1cc80*/  ISETP.NE.U32.AND P0, PT, RZ, c[0x0][0x508], PT ;  /* 0x00014200ff007a0c */ /* 0x000fe20003f05070 */
[----:B------:R1:W-:Y:S01]  /*1cc90*/  STS [R22], R19 ;  /* 0x0000001316007388 */ /* 0x0003e20000000800 */
[----:B--2---:R-:W-:Y:S02]  /*1cca0*/  F2FP.BF16.PACK_AB R32, R117, R116 ;  /* 0x000000747520723e */ /* 0x004fe400000010ff */
[----:B------:R-:W-:Y:S01]  /*1ccb0*/  ISETP.NE.AND.EX P1, PT, RZ, c[0x0][0x50c], PT, P0 ;  /* 0x00014300ff007a0c */ /* 0x000fe20003f25300 */
[----:B------:R2:W-:Y:S01]  /*1ccc0*/  STS [R22+0x400], R25 ;  /* 0x0004001916007388 */ /* 0x0005e20000000800 */
[----:B---3--:R-:W-:Y:S02]  /*1ccd0*/  F2FP.BF16.PACK_AB R30, R115, R114 ;  /* 0x00000072731e723e */ /* 0x008fe400000010ff */
[----:B------:R-:W-:Y:S01]  /*1cce0*/  ISETP.NE.U32.AND P2, PT, RZ, c[0x0][0x500], PT ;  /* 0x00014000ff007a0c */ /* 0x000fe20003f45070 */
[----:B----4-:R-:W-:-:S03]  /*1ccf0*/  IMAD.IADD R17, R27, 0x1, R18 ;  /* 0x000000011b117824 */ /* 0x010fc600078e0212 */
[----:B------:R-:W-:Y:S01]  /*1cd00*/  ISETP.NE.AND.EX P2, PT, RZ, c[0x0][0x504], PT, P2 ;  /* 0x00014100ff007a0c */ /* 0x000fe20003f45320 */
[----:B-1----:R-:W-:Y:S01]  /*1cd10*/  IMAD.IADD R23, R18, 0x1, R24 ;  /* 0x0000000112177824 */ /* 0x002fe200078e0218 */
[----:B------:R1:W-:Y:S01]  /*1cd20*/  STS [R17+0x80], R36 ;  /* 0x0000802411007388 */ /* 0x0003e20000000800 */
[----:B------:R-:W-:-:S03]  /*1cd30*/  F2FP.BF16.PACK_AB R28, R121, R120 ;  /* 0x00000078791c723e */ /* 0x000fc600000010ff */
[----:B------:R3:W-:Y:S01]  /*1cd40*/  STS [R17+0x480], R30 ;  /* 0x0004801e11007388 */ /* 0x0007e20000000800 */
[----:B------:R-:W-:-:S03]  /*1cd50*/  F2FP.BF16.PACK_AB R26, R123, R122 ;  /* 0x0000007a7b1a723e */ /* 0x000fc600000010ff */
[----:B------:R4:W-:Y:S01]  /*1cd60*/  STS [R23], R32 ;  /* 0x0000002017007388 */ /* 0x0009e20000000800 */
[----:B------:R-:W-:-:S03]  /*1cd70*/  IMAD.IADD R19, R18, 0x1, R21 ;  /* 0x0000000112137824 */ /* 0x000fc600078e0215 */
[----:B------:R4:W-:Y:S01]  /*1cd80*/  STS [R23+0x400], R34 ;  /* 0x0004002217007388 */ /* 0x0009e20000000800 */
[----:B------:R-:W-:Y:S01]  /*1cd90*/  IMAD.IADD R18, R22, 0x1, R18 ;  /* 0x0000000116127824 */ /* 0x000fe200078e0212 */
[----:B--2---:R-:W-:Y:S02]  /*1cda0*/  F2FP.BF16.PACK_AB R25, R125, R124 ;  /* 0x0000007c7d19723e */ /* 0x004fe400000010ff */
[----:B------:R2:W-:Y:S04]  /*1cdb0*/  STS [R19+0x80], R28 ;  /* 0x0000801c13007388 */ /* 0x0005e80000000800 */
[----:B------:R2:W-:Y:S04]  /*1cdc0*/  STS [R19+0x480], R26 ;  /* 0x0004801a13007388 */ /* 0x0005e80000000800 */
[----:B------:R2:W-:Y:S01]  /*1cdd0*/  STS [R18], R25 ;  /* 0x0000001912007388 */ /* 0x0005e20000000800 */
[----:B-1----:R-:W-:-:S03]  /*1cde0*/  F2FP.BF16.PACK_AB R36, R63, R62 ;  /* 0x0000003e3f24723e */ /* 0x002fc600000010ff */
[----:B------:R1:W-:Y:S01]  /*1cdf0*/  STS [R18+0x400], R29 ;  /* 0x0004001d12007388 */ /* 0x0003e20000000800 */
[----:B---3--:R-:W-:Y:S02]  /*1ce00*/  F2FP.BF16.PACK_AB R30, R41, R40 ;  /* 0x00000028291e723e */ /* 0x008fe400000010ff */
[----:B----4-:R-:W-:-:S03]  /*1ce10*/  F2FP.BF16.PACK_AB R32, R43, R42 ;  /* 0x0000002a2b20723e */ /* 0x010fc600000010ff */
[----:B------:R3:W-:Y:S01]  /*1ce20*/  STS [R27+0x4080], R30 ;  /* 0x0040801e1b007388 */ /* 0x0007e20000000800 */
[----:B------:R-:W-:-:S03]  /*1ce30*/  F2FP.BF16.PACK_AB R34, R61, R60 ;  /* 0x0000003c3d22723e */ /* 0x000fc600000010ff */
[----:B------:R4:W-:Y:S01]  /*1ce40*/  STS [R27+0x4480], R32 ;  /* 0x004480201b007388 */ /* 0x0009e20000000800 */
[----:B--2---:R-:W-:-:S03]  /*1ce50*/  F2FP.BF16.PACK_AB R28, R49, R48 ;  /* 0x00000030311c723e */ /* 0x004fc600000010ff */
[----:B------:R2:W-:Y:S01]  /*1ce60*/  STS [R24+0x4000], R31 ;  /* 0x0040001f18007388 */ /* 0x0005e20000000800 */
[----:B------:R-:W-:-:S03]  /*1ce70*/  F2FP.BF16.PACK_AB R26, R51, R50 ;  /* 0x00000032331a723e */ /* 0x000fc600000010ff */
[----:B------:R2:W-:Y:S01]  /*1ce80*/  STS [R24+0x4400], R33 ;  /* 0x0044002118007388 */ /* 0x0005e20000000800 */
[----:B------:R-:W-:-:S03]  /*1ce90*/  F2FP.BF16.PACK_AB R25, R53, R52 ;  /* 0x000000343519723e */ /* 0x000fc600000010ff */
[----:B------:R2:W-:Y:S01]  /*1cea0*/  STS [R21+0x4080], R28 ;  /* 0x0040801c15007388 */ /* 0x0005e20000000800 */
[----:B-1----:R-:W-:-:S03]  /*1ceb0*/  F2FP.BF16.PACK_AB R29, R55, R54 ;  /* 0x00000036371d723e */ /* 0x002fc600000010ff */
[----:B------:R1:W-:Y:S04]  /*1cec0*/  STS [R21+0x4480], R26 ;  /* 0x0044801a15007388 */ /* 0x0003e80000000800 */
        /* <DEDUP_REMOVED lines=12> */
[----:B------:R1:W-:Y:S01]  /*1cf90*/  STS [R19+0x4080], R28 ;  /* 0x0040801c13007388 */ /* 0x0003e20000000800 */
[----:B------:R-:W-:-:S03]  /*1cfa0*/  F2FP.BF16.PACK_AB R25, R69, R68 ;  /* 0x000000444519723e */ /* 0x000fc600000010ff */
        /* <DEDUP_REMOVED lines=10> */
[----:B------:R-:W-:Y:S01]  /*1d050*/  STS [R24+0x8000], R31 ;  /* 0x0080001f18007388 */ /* 0x000fe20000000800 */
        /* <DEDUP_REMOVED lines=11> */
[----:B------:R-:W-:Y:S04]  /*1d110*/  STS [R17+0x8080], R34 ;  /* 0x0080802211007388 */ /* 0x000fe80000000800 */
[----:B------:R2:W-:Y:S01]  /*1d120*/  STS [R17+0x8480], R30 ;  /* 0x0084801e11007388 */ /* 0x0005e20000000800 */
[----:B-1----:R-:W-:-:S03]  /*1d130*/  F2FP.BF16.PACK_AB R24, R99, R98 ;  /* 0x000000626318723e */ /* 0x002fc600000010ff */
[----:B------:R1:W-:Y:S01]  /*1d140*/  STS [R23+0x8000], R36 ;  /* 0x0080002417007388 */ /* 0x0003e20000000800 */
[----:B------:R-:W-:-:S03]  /*1d150*/  F2FP.BF16.PACK_AB R28, R97, R96 ;  /* 0x00000060611c723e */ /* 0x000fc600000010ff */
[----:B------:R1:W-:Y:S01]  /*1d160*/  STS [R23+0x8400], R32 ;  /* 0x0084002017007388 */ /* 0x0003e20000000800 */
[----:B---3--:R-:W-:Y:S01]  /*1d170*/  F2FP.BF16.PACK_AB R21, R103, R102 ;  /* 0x000000666715723e */ /* 0x008fe200000010ff */
[----:B------:R-:W-:Y:S02]  /*1d180*/  IMAD.MOV.U32 R26, RZ, RZ, 0x4 ;  /* 0x00000004ff1a7424 */ /* 0x000fe400078e00ff */
[----:B------:R1:W-:Y:S01]  /*1d190*/  STS [R19+0x8080], R28 ;  /* 0x0080801c13007388 */ /* 0x0003e20000000800 */
[----:B----4-:R-:W-:-:S03]  /*1d1a0*/  F2FP.BF16.PACK_AB R25, R101, R100 ;  /* 0x000000646519723e */ /* 0x010fc600000010ff */
[----:B------:R1:W-:Y:S01]  /*1d1b0*/  STS [R19+0x8480], R24 ;  /* 0x0084801813007388 */ /* 0x0003e20000000800 */
[----:B--2---:R-:W-:-:S03]  /*1d1c0*/  IMAD.MOV.U32 R22, RZ, RZ, c[0x0][0x388] ;  /* 0x0000e200ff167624 */ /* 0x004fc600078e00ff */
[----:B------:R1:W-:Y:S04]  /*1d1d0*/  STS [R18+0x8000], R25 ;  /* 0x0080001912007388 */ /* 0x0003e80000000800 */
[----:B------:R1:W-:Y:S01]  /*1d1e0*/  STS [R18+0x8400], R21 ;  /* 0x0084001512007388 */ /* 0x0003e20000000800 */
[----:B------:R-:W-:Y:S02]  /*1d1f0*/  IMAD.MOV.U32 R17, RZ, RZ, RZ ;  /* 0x000000ffff117224 */ /* 0x000fe400078e00ff */
[CC--:B------:R-:W-:Y:S01]  /*1d200*/  @P1 IMAD.WIDE R30, R207.reuse, R26.reuse, c[0x0][0x508] ;  /* 0x00014200cf1e1625 */ /* 0x0c0fe200078e021a */
[----:B------:R-:W-:Y:S03]  /*1d210*/  BAR.SYNC.DEFER_BLOCKING 0x1, 0x100 ;  /* 0x0044000000007b1d */ /* 0x000fe60000010000 */
[----:B------:R-:W-:-:S03]  /*1d220*/  IMAD.WIDE R26, R207, R26, c[0x0][0x500] ;  /* 0x00014000cf1a7625 */ /* 0x000fc600078e021a */
        /* <DEDUP_REMOVED lines=9> */
.L_x_1969:
[----:B-1----:R-:W-:Y:S01]  /*1d2c0*/  IMAD.MOV.U32 R25, RZ, RZ, 0x368 ;  /* 0x00000368ff197424 */ /* 0x002fe200078e00ff */
[----:B------:R-:W-:Y:S01]  /*1d2d0*/  ISETP.GT.AND P2, PT, R206, 0x1, PT ;  /* 0x00000001ce00780c */ /* 0x000fe20003f44270 */
[----:B------:R-:W-:Y:S01]  /*1d2e0*/  IMAD.MOV.U32 R18, RZ, RZ, c[0x0][0x4e8] ;  /* 0x00013a00ff127624 */ /* 0x000fe200078e00ff */
[----:B------:R-:W-:-:S02]  /*1d2f0*/  ISETP.NE.U32.AND P0, PT, RZ, c[0x0][0x500], PT ;  /* 0x00014000ff007a0c */ /* 0x000fc40003f05070 */
[----:B------:R-:W-:Y:S02]  /*1d300*/  SEL R25, R25, 0x328, P2 ;  /* 0x0000032819197807 */ /* 0x000fe40001000000 */
        /* <DEDUP_REMOVED lines=13> */
[C---:B------:R-:W-:Y:S02]  /*1d3e0*/  IMAD R24, R26.reuse, R19, R24 ;  /* 0x000000131a187224 */ /* 0x040fe400078e0218 */
[----:B------:R-:W-:-:S04]  /*1d3f0*/  IMAD.WIDE.U32 R26, R26, R21, RZ ;  /* 0x000000151a1a7225 */ /* 0x000fc800078e00ff */
[----:B--2---:R-:W-:-:S04]  /*1d400*/  IMAD.WIDE.U32 R34, R36, R221, RZ ;  /* 0x000000dd24227225 */ /* 0x004fc800078e00ff */
[----:B------:R-:W-:-:S04]  /*1d410*/  @P3 IMAD.HI.U32 R19, R18, c[0x0][0x4ec], RZ ;  /* 0x00013b0012133a27 */ /* 0x000fc800078e00ff */
[----:B------:R-:W-:Y:S01]  /*1d420*/  IMAD R23, R37, R221, RZ ;  /* 0x000000dd25177224 */ /* 0x000fe200078e02ff */
[----:B------:R-:W-:Y:S01]  /*1d430*/  @P3 SHF.R.U32.HI R28, RZ, c[0x0][0x4f0], R19 ;  /* 0x00013c00ff1c3a19 */ /* 0x000fe20000011613 */
[----:B------:R-:W-:Y:S01]  /*1d440*/  IMAD.IADD R24, R27, 0x1, R24 ;  /* 0x000000011b187824 */ /* 0x000fe200078e0218 */
[----:B-----5:R-:W-:Y:S01]  /*1d450*/  IADD3 R27, P1, P0, R26, R34, R17 ;  /* 0x000000221a1b7210 */ /* 0x020fe2000783e011 */
[----:B------:R-:W-:Y:S01]  /*1d460*/  IMAD.IADD R23, R35, 0x1, R23 ;  /* 0x0000000123177824 */ /* 0x000fe200078e0217 */
[----:B------:R-:W-:Y:S01]  /*1d470*/  SHF.R.S32.HI R19, RZ, 0x1f, R17 ;  /* 0x0000001fff137819 */ /* 0x000fe20000011411 */
[-C--:B---3--:R-:W-:Y:S02]  /*1d480*/  IMAD R26, R33, R29.reuse, RZ ;  /* 0x0000001d211a7224 */ /* 0x088fe400078e02ff */
[----:B------:R-:W-:Y:S01]  /*1d490*/  IMAD.WIDE.U32 R32, R32, R29, RZ ;  /* 0x0000001d20207225 */ /* 0x000fe200078e00ff */
[----:B------:R-:W-:Y:S02]  /*1d4a0*/  IADD3.X R23, R24, R23, R19, P1, P0 ;  /* 0x0000001718177210 */ /* 0x000fe40000fe0413 */
[----:B------:R-:W-:Y:S01]  /*1d4b0*/  SHF.R.S32.HI R24, RZ, 0x1f, R28 ;  /* 0x0000001fff187819 */ /* 0x000fe2000001141c */
[----:B------:R-:W-:Y:S01]  /*1d4c0*/  IMAD.IADD R26, R33, 0x1, R26 ;  /* 0x00000001211a7824 */ /* 0x000fe200078e021a */
[----:B------:R-:W-:Y:S01]  /*1d4d0*/  IADD3 R32, P1, P0, R28, R27, R32 ;  /* 0x0000001b1c207210 */ /* 0x000fe2000783e020 */
[----:B----4-:R-:W-:Y:S01]  /*1d4e0*/  IMAD.MOV R25, RZ, RZ, -R28 ;  /* 0x000000ffff197224 */ /* 0x010fe200078e0a1c */
[----:B------:R-:W-:-:S02]  /*1d4f0*/  SHF.R.S32.HI R29, RZ, 0x1f, R20 ;  /* 0x0000001fff1d7819 */ /* 0x000fc40000011414 */
[----:B------:R-:W-:Y:S01]  /*1d500*/  IADD3.X R33, R24, R23, R26, P1, P0 ;  /* 0x0000001718217210 */ /* 0x000fe20000fe041a */
[----:B------:R-:W-:Y:S01]  /*1d510*/  IMAD R25, R25, c[0x0][0x4e8], R18 ;  /* 0x00013a0019197a24 */ /* 0x000fe200078e0212 */
[----:B------:R-:W-:Y:S01]  /*1d520*/  LOP3.LUT R24, R20, 0xffffffe0, RZ, 0xc0, !PT ;  /* 0xffffffe014187812 */ /* 0x000fe200078ec0ff */
[----:B------:R-:W-:Y:S01]  /*1d530*/  IMAD.MOV.U32 R23, RZ, RZ, c[0x0][0x4ac] ;  /* 0x00012b00ff177624 */ /* 0x000fe200078e00ff */
[----:B------:R-:W-:Y:S01]  /*1d540*/  LEA.HI R20, R29, R12, RZ, 0x3 ;  /* 0x0000000c1d147211 */ /* 0x000fe200078f18ff */
[-C--:B------:R-:W-:Y:S01]  /*1d550*/  IMAD R27, R31, R25.reuse, RZ ;  /* 0x000000191f1b7224 */ /* 0x080fe200078e02ff */
[----:B------:R-:W-:Y:S01]  /*1d560*/  SHF.R.S32.HI R28, RZ, 0x1f, R25 ;  /* 0x0000001fff1c7819 */ /* 0x000fe20000011419 */
[----:B------:R-:W-:Y:S01]  /*1d570*/  IMAD.WIDE.U32 R32, R30, R25, R32 ;  /* 0x000000191e207225 */ /* 0x000fe200078e0020 */
[----:B------:R-:W-:Y:S02]  /*1d580*/  SEL R23, R23, c[0x0][0x454], P2 ;  /* 0x0001150017177a07 */ /* 0x000fe40001000000 */
[----:B------:R-:W-:Y:S01]  /*1d590*/  LOP3.LUT R31, R20, 0xffffff8, RZ, 0xc0, !PT ;  /* 0x0ffffff8141f7812 */ /* 0x000fe200078ec0ff */
[----:B------:R-:W-:-:S02]  /*1d5a0*/  IMAD.MOV.U32 R25, RZ, RZ, c[0x0][0x4a8] ;  /* 0x00012a00ff197624 */ /* 0x000fc400078e00ff */
[----:B------:R-:W-:Y:S02]  /*1d5b0*/  IMAD.IADD R24, R211, 0x1, -R24 ;  /* 0x00000001d3187824 */ /* 0x000fe400078e0a18 */
[----:B------:R-:W-:Y:S01]  /*1d5c0*/  IMAD R27, R30, R28, R27 ;  /* 0x0000001c1e1b7224 */ /* 0x000fe200078e021b */
[----:B------:R-:W-:Y:S01]  /*1d5d0*/  SEL R25, R25, c[0x0][0x450], P2 ;  /* 0x0001140019197a07 */ /* 0x000fe20001000000 */
[----:B------:R-:W-:Y:S01]  /*1d5e0*/  IMAD.IADD R31, R12, 0x1, -R31 ;  /* 0x000000010c1f7824 */ /* 0x000fe200078e0a1f */
[----:B------:R-:W-:Y:S01]  /*1d5f0*/  SHF.R.S32.HI R29, RZ, 0x1f, R24 ;  /* 0x0000001fff1d7819 */ /* 0x000fe20000011418 */
[----:B------:R-:W-:Y:S01]  /*1d600*/  IMAD.IADD R27, R33, 0x1, R27 ;  /* 0x00000001211b7824 */ /* 0x000fe200078e021b */
[----:B------:R-:W-:Y:S01]  /*1d610*/  LEA R25, P0, R32, R25, 0x2 ;  /* 0x0000001920197211 */ /* 0x000fe200078010ff */
[----:B------:R-:W-:Y:S01]  /*1d620*/  IMAD R20, R22, c[0x0][0x4e8], RZ ;  /* 0x00013a0016147a24 */ /* 0x000fe200078e02ff */
[----:B------:R-:W-:Y:S02]  /*1d630*/  LEA.HI R29, R29, R24, RZ, 0x2 ;  /* 0x000000181d1d7211 */ /* 0x000fe400078f10ff */
[----:B------:R-:W-:Y:S01]  /*1d640*/  LEA.HI.X R23, R32, R23, R27, 0x2, P0 ;  /* 0x0000001720177211 */ /* 0x000fe200000f141b */
[----:B------:R-:W-:Y:S01]  /*1d650*/  SHFL.IDX PT, R28, R25, RZ, 0x1c1f ;  /* 0x001c1fff191c7589 */ /* 0x000fe200000e0000 */
[----:B------:R-:W-:-:S02]  /*1d660*/  SHF.R.S32.HI R12, RZ, 0x2, R29 ;  /* 0x00000002ff0c7819 */ /* 0x000fc4000001141d */
[----:B------:R-:W-:Y:S01]  /*1d670*/  LOP3.LUT P0, RZ, R24, 0x3, RZ, 0xc0, !PT ;  /* 0x0000000318ff7812 */ /* 0x000fe2000780c0ff */
[----:B------:R-:W1:Y:S02]  /*1d680*/  SHFL.IDX PT, R29, R23, RZ, 0x1c1f ;  /* 0x001c1fff171d7589 */ /* 0x000e6400000e0000 */
[----:B------:R-:W-:Y:S02]  /*1d690*/  IMAD R27, R31, 0x10, R12 ;  /* 0x000000101f1b7824 */ /* 0x000fe400078e020c */
[----:B------:R-:W-:Y:S02]  /*1d6a0*/  SHFL.IDX PT, R32, R25, 0x1, 0x1c1f ;  /* 0x003c1f0019207f89 */ /* 0x000fe400000e0000 */
[----:B------:R-:W-:Y:S02]  /*1d6b0*/  IMAD.IADD R27, R27, 0x1, R224 ;  /* 0x000000011b1b7824 */ /* 0x000fe400078e02e0 */
[----:B------:R-:W2:Y:S03]  /*1d6c0*/  SHFL.IDX PT, R33, R23, 0x1, 0x1c1f ;  /* 0x003c1f0017217f89 */ /* 0x000ea600000e0000 */
[----:B------:R-:W-:-:S02]  /*1d6d0*/  IADD3 R31, R27, 0x8, RZ ;  /* 0x000000081b1f7810 */ /* 0x000fc40007ffe0ff */
[-C--:B------:R-:W-:Y:S02]  /*1d6e0*/  ISETP.GE.OR P1, PT, R27, R20.reuse, P0 ;  /* 0x000000141b00720c */ /* 0x080fe40000726670 */
[----:B------:R-:W-:-:S11]  /*1d6f0*/  ISETP.GE.OR P0, PT, R31, R20, P0 ;  /* 0x000000141f00720c */ /* 0x000fd60000706670 */
[----:B-1----:R1:W-:Y:S01]  /*1d700*/  @!P1 ST.E [R28.64], R9 ;  /* 0x000000091c009985 */ /* 0x0023e2000c101908 */
[----:B------:R-:W-:-:S04]  /*1d710*/  ISETP.GE.AND P1, PT, R31, R20, PT ;  /* 0x000000141f00720c */ /* 0x000fc80003f26270 */
[----:B------:R-:W-:Y:S01]  /*1d720*/  P2R R12, PR, RZ, 0x2 ;  /* 0x00000002ff0c7803 */ /* 0x000fe20000000000 */
[----:B--2---:R1:W-:Y:S01]  /*1d730*/  @!P0 ST.E [R32.64], R16 ;  /* 0x0000001020008985 */ /* 0x0043e2000c101908 */
[----:B------:R-:W-:Y:S01]  /*1d740*/  ISETP.GE.AND P0, PT, R27, R20, PT ;  /* 0x000000141b00720c */ /* 0x000fe20003f06270 */
[----:B------:R-:W-:Y:S05]  /*1d750*/  @P2 BRA `(.L_x_1970) ;  /* 0x0000084000002947 */ /* 0x000fea0003800000 */
[-C--:B------:R-:W-:Y:S01]  /*1d760*/  LEA.HI R3, R0, R211.reuse, RZ, 0x3 ;  /* 0x000000d300037211 */ /* 0x080fe200078f18ff */
[----:B------:R-:W-:Y:S01]  /*1d770*/  IMAD R2, R19, c[0x0][0x3a0], RZ ;  /* 0x0000e80013027a24 */ /* 0x000fe200078e02ff */
[----:B------:R2:W3:Y:S01]  /*1d780*/  LDS.128 R64, [R140+0x80] ;  /* 0x000080008c407984 */ /* 0x0004e20000000c00 */
[----:B------:R-:W-:Y:S01]  /*1d790*/  IMAD.WIDE.U32 R4, R17, c[0x0][0x3a0], RZ ;  /* 0x0000e80011047a25 */ /* 0x000fe200078e00ff */
[----:B------:R-:W-:Y:S02]  /*1d7a0*/  LOP3.LUT R0, R3, 0xfffffff8, RZ, 0xc0, !PT ;  /* 0xfffffff803007812 */ /* 0x000fe400078ec0ff */
[----:B------:R-:W-:Y:S01]  /*1d7b0*/  SHF.R.S32.HI R3, RZ, 0x3, R3 ;  /* 0x00000003ff037819 */ /* 0x000fe20000011403 */
[----:B------:R-:W-:Y:S01]  /*1d7c0*/  IMAD R17, R17, c[0x0][0x3a4], R2 ;  /* 0x0000e90011117a24 */ /* 0x000fe200078e0202 */
[----:B------:R-:W-:Y:S01]  /*1d7d0*/  IADD3 R0, -R0, R211, RZ ;  /* 0x000000d300007210 */ /* 0x000fe20007ffe1ff */
[----:B------:R2:W4:Y:S01]  /*1d7e0*/  LDS.128 R60, [R140+0x1080] ;  /* 0x001080008c3c7984 */ /* 0x0005220000000c00 */
[----:B------:R-:W-:-:S02]  /*1d7f0*/  MOV R6, R4 ;  /* 0x0000000400067202 */ /* 0x000fc40000000f00 */
[----:B------:R-:W-:Y:S01]  /*1d800*/  IADD3 R7, R5, R17, RZ ;  /* 0x0000001105077210 */ /* 0x000fe20007ffe0ff */
[----:B------:R2:W1:Y:S01]  /*1d810*/  LDS.128 R56, [R140+0x2080] ;  /* 0x002080008c387984 */ /* 0x0004620000000c00 */
[----:B------:R-:W-:Y:S02]  /*1d820*/  LEA R5, R0, R3, 0x5 ;  /* 0x0000000300057211 */ /* 0x000fe400078e28ff */
[----:B------:R-:W-:Y:S01]  /*1d830*/  SHF.R.S32.HI R2, RZ, 0x1f, R21 ;  /* 0x0000001fff027819 */ /* 0x000fe20000011415 */
[C---:B------:R-:W-:Y:S01]  /*1d840*/  IMAD.WIDE.U32 R6, R221.reuse, c[0x0][0x3e8], R6 ;  /* 0x0000fa00dd067a25 */ /* 0x040fe200078e0006 */
[----:B------:R2:W1:Y:S03]  /*1d850*/  LDS.128 R52, [R140+0x3080] ;  /* 0x003080008c347984 */ /* 0x0004660000000c00 */
[----:B------:R-:W-:Y:S01]  /*1d860*/  IMAD.IADD R0, R224, 0x1, R5 ;  /* 0x00000001e0007824 */ /* 0x000fe200078e0205 */
[----:B------:R2:W1:Y:S01]  /*1d870*/  LDS.128 R48, [R140+0x4080] ;  /* 0x004080008c307984 */ /* 0x0004620000000c00 */
[----:B------:R-:W-:-:S02]  /*1d880*/  IMAD R7, R221, c[0x0][0x3ec], R7 ;  /* 0x0000fb00dd077a24 */ /* 0x000fc400078e0207 */
[----:B------:R-:W-:Y:S01]  /*1d890*/  @P3 IMAD.HI.U32 R4, R0, c[0x0][0x4ec], RZ ;  /* 0x00013b0000043a27 */ /* 0x000fe200078e00ff */
[----:B-1----:R-:W-:Y:S01]  /*1d8a0*/  MOV R9, R0 ;  /* 0x0000000000097202 */ /* 0x002fe20000000f00 */
[----:B------:R2:W1:Y:S02]  /*1d8b0*/  LDS.128 R44, [R140+0x5080] ;  /* 0x005080008c2c7984 */ /* 0x0004640000000c00 */
[----:B------:R-:W-:Y:S01]  /*1d8c0*/  IMAD.WIDE.U32 R16, R21, c[0x0][0x3f0], R6 ;  /* 0x0000fc0015107a25 */ /* 0x000fe200078e0006 */
[----:B------:R-:W-:Y:S01]  /*1d8d0*/  @P3 SHF.R.U32.HI R9, RZ, c[0x0][0x4f0], R4 ;  /* 0x00013c00ff093a19 */ /* 0x000fe20000011604 */
[----:B------:R2:W1:Y:S02]  /*1d8e0*/  LDS.128 R40, [R140+0x6080] ;  /* 0x006080008c287984 */ /* 0x0004640000000c00 */
[----:B------:R-:W-:Y:S01]  /*1d8f0*/  IMAD R2, R2, c[0x0][0x3f0], RZ ;  /* 0x0000fc0002027a24 */ /* 0x000fe200078e02ff */
[----:B------:R-:W-:Y:S01]  /*1d900*/  SHF.R.S32.HI R12, RZ, 0x1f, R9 ;  /* 0x0000001fff0c7819 */ /* 0x000fe20000011409 */
[----:B------:R2:W1:Y:S01]  /*1d910*/  LDS.128 R36, [R140+0x7080] ;  /* 0x007080008c247984 */ /* 0x0004620000000c00 */
[----:B------:R-:W-:Y:S01]  /*1d920*/  IADD3 R15, -R9, RZ, RZ ;  /* 0x000000ff090f7210 */ /* 0x000fe20007ffe1ff */
[----:B------:R-:W-:Y:S01]  /*1d930*/  IMAD R2, R21, c[0x0][0x3f4], R2 ;  /* 0x0000fd0015027a24 */ /* 0x000fe200078e0202 */
[----:B------:R-:W-:Y:S01]  /*1d940*/  IADD3 R21, R3, R224, RZ ;  /* 0x000000e003157210 */ /* 0x000fe20007ffe0ff */
[----:B------:R2:W1:Y:S01]  /*1d950*/  LDS.128 R32, [R140+0x8080] ;  /* 0x008080008c207984 */ /* 0x0004620000000c00 */
[----:B------:R-:W-:-:S02]  /*1d960*/  IMAD R12, R12, c[0x0][0x3e0], RZ ;  /* 0x0000f8000c0c7a24 */ /* 0x000fc400078e02ff */
[----:B------:R-:W-:Y:S01]  /*1d970*/  IMAD.IADD R17, R17, 0x1, R2 ;  /* 0x0000000111117824 */ /* 0x000fe200078e0202 */
[----:B------:R2:W1:Y:S01]  /*1d980*/  LDS.128 R28, [R140+0x9080] ;  /* 0x009080008c1c7984 */ /* 0x0004620000000c00 */
[----:B------:R-:W-:Y:S02]  /*1d990*/  IMAD R15, R15, c[0x0][0x4e8], R0 ;  /* 0x00013a000f0f7a24 */ /* 0x000fe400078e0200 */
[C---:B------:R-:W-:Y:S01]  /*1d9a0*/  IMAD R12, R9.reuse, c[0x0][0x3e4], R12 ;  /* 0x0000f900090c7a24 */ /* 0x040fe200078e020c */
[----:B------:R2:W1:Y:S01]  /*1d9b0*/  LDS.128 R24, [R140+0xa080] ;  /* 0x00a080008c187984 */ /* 0x0004620000000c00 */
[----:B------:R-:W-:Y:S01]  /*1d9c0*/  IMAD.WIDE.U32 R16, R9, c[0x0][0x3e0], R16 ;  /* 0x0000f80009107a25 */ /* 0x000fe200078e0010 */
[----:B------:R-:W-:Y:S02]  /*1d9d0*/  SHF.R.S32.HI R0, RZ, 0x1f, R15 ;  /* 0x0000001fff007819 */ /* 0x000fe4000001140f */
[----:B------:R2:W1:Y:S02]  /*1d9e0*/  LDS.128 R4, [R140+0xb080] ;  /* 0x00b080008c047984 */ /* 0x0004640000000c00 */
        /* <DEDUP_REMOVED lines=8> */
[----:B---34-:R3:W4:Y:S02]  /*1da70*/  SHFL.IDX PT, R22, R14, RZ, 0x181f ;  /* 0x00181fff0e167589 */ /* 0x01872400000e0000 */
.L_x_2038:
[----:B------:R-:W-:Y:S05]  /*1da80*/  BRA.DIV ~URZ, `(.L_x_1972) ;  /* 0x00003a527f007947 */ /* 0x000fea000b800000 */
[----:B------:R2:W3:Y:S02]  /*1da90*/  SHFL.IDX PT, R9, R2, RZ, 0x181f ;  /* 0x00181fff02097589 */ /* 0x0004e400000e0000 */
.L_x_2039:
        /* <DEDUP_REMOVED lines=16> */
[----:B------:R3:W-:Y:S04]  /*1dba0*/  @!P1 ST.E.128 [R16.64], R48 ;  /* 0x0000003010009985 */ /* 0x0007e8000c101d08 */
[----:B-1----:R3:W-:Y:S02]  /*1dbb0*/  @!P0 ST.E.128 [R68.64], R32 ;  /* 0x0000002044008985 */ /* 0x0027e4000c101d08 */
.L_x_1974:
[----:B------:R-:W-:Y:S05]  /*1dbc0*/  BSYNC B0 ;  /* 0x0000000000007941 */ /* 0x000fea0003800000 */
.L_x_1973:
[----:B------:R-:W-:Y:S05]  /*1dbd0*/  BRA.DIV ~URZ, `(.L_x_1975) ;  /* 0x000039627f007947 */ /* 0x000fea000b800000 */
[----:B----4-:R4:W2:Y:S04]  /*1dbe0*/  SHFL.IDX PT, R22, R14, 0x1, 0x181f ;  /* 0x00381f000e167f89 */ /* 0x0108a800000e0000 */
[----:B---3--:R4:W3:Y:S02]  /*1dbf0*/  SHFL.IDX PT, R17, R2, 0x1, 0x181f ;  /* 0x00381f0002117f89 */ /* 0x0088e400000e0000 */
.L_x_2040:
        /* <DEDUP_REMOVED lines=8> */
[-C--:B------:R-:W-:Y:S02]  /*1dc80*/  @!P1 LEA R16, P4, R212, R17.reuse, 0x1 ;  /* 0x00000011d4109211 */ /* 0x080fe400078808ff */
[C---:B-1----:R-:W-:Y:S02]  /*1dc90*/  @!P0 LEA R32, P3, R13.reuse, R17, 0x1 ;  /* 0x000000110d208211 */ /* 0x042fe400078608ff */
[-C--:B--2---:R-:W-:Y:S02]  /*1dca0*/  @!P2 LEA.HI.X R19, R228, R22.reuse, R15, 0x1, P5 ;  /* 0x00000016e413a211 */ /* 0x084fe400028f0c0f */
[-C--:B------:R-:W-:Y:S02]  /*1dcb0*/  @!P1 LEA.HI.X R17, R212, R22.reuse, R3, 0x1, P4 ;  /* 0x00000016d4119211 */ /* 0x080fe400020f0c03 */
[----:B------:R-:W-:Y:S01]  /*1dcc0*/  @!P0 LEA.HI.X R33, R13, R22, R12, 0x1, P3 ;  /* 0x000000160d218211 */ /* 0x000fe200018f0c0c */
[----:B------:R1:W-:Y:S04]  /*1dcd0*/  @!P2 ST.E.128 [R18.64], R60 ;  /* 0x0000003c1200a985 */ /* 0x0003e8000c101d08 */
[----:B------:R1:W-:Y:S04]  /*1dce0*/  @!P1 ST.E.128 [R16.64], R44 ;  /* 0x0000002c10009985 */ /* 0x0003e8000c101d08 */
[----:B------:R1:W-:Y:S02]  /*1dcf0*/  @!P0 ST.E.128 [R32.64], R28 ;  /* 0x0000001c20008985 */ /* 0x0003e4000c101d08 */
.L_x_1977:
[----:B------:R-:W-:Y:S05]  /*1dd00*/  BSYNC B0 ;  /* 0x0000000000007941 */ /* 0x000fea0003800000 */
.L_x_1976:
[----:B------:R-:W-:Y:S05]  /*1dd10*/  BRA.DIV ~URZ, `(.L_x_1978) ;  /* 0x000038f27f007947 */ /* 0x000fea000b800000 */
[----:B--2---:R2:W4:Y:S02]  /*1dd20*/  SHFL.IDX PT, R22, R14, 0x2, 0x181f ;  /* 0x00581f000e167f89 */ /* 0x00452400000e0000 */
.L_x_2041:
[----:B------:R-:W-:Y:S05]  /*1dd30*/  BRA.DIV ~URZ, `(.L_x_1979) ;  /* 0x000039427f007947 */ /* 0x000fea000b800000 */
[----:B-1-3--:R1:W3:Y:S02]  /*1dd40*/  SHFL.IDX PT, R17, R2, 0x2, 0x181f ;  /* 0x00581f0002117f89 */ /* 0x00a2e400000e0000 */
.L_x_2042:
        /* <DEDUP_REMOVED lines=15> */
[----:B------:R3:W-:Y:S02]  /*1de40*/  @!P0 ST.E.128 [R28.64], R24 ;  /* 0x000000181c008985 */ /* 0x0007e4000c101d08 */
.L_x_1981:
[----:B------:R-:W-:Y:S05]  /*1de50*/  BSYNC B0 ;  /* 0x0000000000007941 */ /* 0x000fea0003800000 */
.L_x_1980:
[----:B------:R-:W-:Y:S05]  /*1de60*/  BRA.DIV ~URZ, `(.L_x_1982) ;  /* 0x000038827f007947 */ /* 0x000fea000b800000 */
[----:B--2-4-:R-:W2:Y:S04]  /*1de70*/  SHFL.IDX PT, R14, R14, 0x3, 0x181f ;  /* 0x00781f000e0e7f89 */ /* 0x014ea800000e0000 */
[----:B------:R4:W1:Y:S02]  /*1de80*/  SHFL.IDX PT, R9, R2, 0x3, 0x181f ;  /* 0x00781f0002097f89 */ /* 0x00086400000e0000 */
.L_x_2043:
[----:B------:R-:W-:-:S04]  /*1de90*/  IADD3 R21, R21, 0x60, RZ ;  /* 0x0000006015157810 */ /* 0x000fc80007ffe0ff */
[----:B------:R-:W-:-:S13]  /*1dea0*/  ISETP.GE.AND P0, PT, R21, R20, PT ;  /* 0x000000141500720c */ /* 0x000fda0003f06270 */
[----:B------:R-:W-:Y:S05]  /*1deb0*/  @P0 BRA `(.L_x_1983) ;  /* 0x00001ec000000947 */ /* 0x000fea0003800000 */
[----:B------:R-:W-:Y:S02]  /*1dec0*/  ISETP.GE.AND P1, PT, R228, c[0x0][0x3c8], PT ;  /* 0x0000f200e4007a0c */ /* 0x000fe40003f26270 */
[----:B------:R-:W-:-:S11]  /*1ded0*/  ISETP.GE.AND P0, PT, R212, c[0x0][0x3c8], PT ;  /* 0x0000f200d4007a0c */ /* 0x000fd60003f06270 */
[-C--:B-1-3--:R-:W-:Y:S02]  /*1dee0*/  @!P1 LEA R16, P3, R228, R9.reuse, 0x1 ;  /* 0x00000009e4109211 */ /* 0x08afe400078608ff */
[----:B----4-:R-:W-:Y:S02]  /*1def0*/  @!P0 LEA R2, P2, R212, R9, 0x1 ;  /* 0x00000009d4028211 */ /* 0x010fe400078408ff */
[-C--:B--2---:R-:W-:Y:S02]  /*1df00*/  @!P1 LEA.HI.X R17, R228, R14.reuse, R15, 0x1, P3 ;  /* 0x0000000ee4119211 */ /* 0x084fe400018f0c0f */
        /* <DEDUP_REMOVED lines=9> */
.L_x_1970:
[----:B------:R-:W-:Y:S01]  /*1dfa0*/  IMAD R0, R19, c[0x0][0x408], RZ ;  /* 0x0001020013007a24 */ /* 0x000fe200078e02ff */
[----:B------:R-:W-:Y:S01]  /*1dfb0*/  MOV R13, R18 ;  /* 0x00000012000d7202 */ /* 0x000fe20000000f00 */
[----:B------:R-:W-:-:S04]  /*1dfc0*/  IMAD.WIDE.U32 R22, R17, c[0x0][0x408], RZ ;  /* 0x0001020011167a25 */ /* 0x000fc800078e00ff */
[----:B------:R-:W-:Y:S02]  /*1dfd0*/  IMAD R0, R17, c[0x0][0x40c], R0 ;  /* 0x0001030011007a24 */ /* 0x000fe400078e0200 */
[----:B-1----:R-:W-:-:S03]  /*1dfe0*/  @P3 IMAD.HI.U32 R9, R18, c[0x0][0x4ec], RZ ;  /* 0x00013b0012093a27 */ /* 0x002fc600078e00ff */
[----:B------:R-:W-:Y:S02]  /*1dff0*/  IADD3 R23, R23, R0, RZ ;  /* 0x0000000017177210 */ /* 0x000fe40007ffe0ff */
[----:B------:R-:W-:Y:S02]  /*1e000*/  SHF.R.S32.HI R0, RZ, 0x1f, R21 ;  /* 0x0000001fff007819 */ /* 0x000fe40000011415 */
[----:B------:R-:W-:Y:S01]  /*1e010*/  @P3 SHF.R.U32.HI R13, RZ, c[0x0][0x4f0], R9 ;  /* 0x00013c00ff0d3a19 */ /* 0x000fe20000011609 */
[----:B------:R-:W-:-:S03]  /*1e020*/  IMAD.WIDE.U32 R16, R221, c[0x0][0x438], R22 ;  /* 0x00010e00dd107a25 */ /* 0x000fc600078e0016 */
[----:B------:R-:W-:Y:S01]  /*1e030*/  IADD3 R9, -R13, RZ, RZ ;  /* 0x000000ff0d097210 */ /* 0x000fe20007ffe1ff */
[----:B------:R-:W-:Y:S02]  /*1e040*/  IMAD R0, R0, c[0x0][0x440], RZ ;  /* 0x0001100000007a24 */ /* 0x000fe400078e02ff */
[----:B------:R-:W-:Y:S02]  /*1e050*/  IMAD R17, R221, c[0x0][0x43c], R17 ;  /* 0x00010f00dd117a24 */ /* 0x000fe400078e0211 */
[C---:B------:R-:W-:Y:S02]  /*1e060*/  IMAD R0, R21.reuse, c[0x0][0x444], R0 ;  /* 0x0001110015007a24 */ /* 0x040fe400078e0200 */
[----:B------:R-:W-:-:S04]  /*1e070*/  IMAD.WIDE.U32 R16, R21, c[0x0][0x440], R16 ;  /* 0x0001100015107a25 */ /* 0x000fc800078e0010 */
[----:B------:R-:W-:Y:S01]  /*1e080*/  IMAD R9, R9, c[0x0][0x4e8], R18 ;  /* 0x00013a0009097a24 */ /* 0x000fe200078e0212 */
[----:B------:R-:W-:Y:S02]  /*1e090*/  IADD3 R17, R17, R0, RZ ;  /* 0x0000000011117210 */ /* 0x000fe40007ffe0ff */
[----:B------:R-:W-:-:S03]  /*1e0a0*/  SHF.R.S32.HI R0, RZ, 0x1f, R13 ;  /* 0x0000001fff007819 */ /* 0x000fc6000001140d */
[----:B------:R-:W-:-:S04]  /*1e0b0*/  IMAD.WIDE.U32 R16, R225, c[0x0][0x448], R16 ;  /* 0x00011200e1107a25 */ /* 0x000fc800078e0010 */
        /* <DEDUP_REMOVED lines=14> */
.L_x_2044:
[----:B------:R-:W-:Y:S05]  /*1e1a0*/  BRA.DIV ~URZ, `(.L_x_1985) ;  /* 0x000036727f007947 */ /* 0x000fea000b800000 */
[----:B------:R3:W4:Y:S02]  /*1e1b0*/  SHFL.IDX PT, R0, R167, RZ, 0x1c1f ;  /* 0x001c1fffa7007589 */ /* 0x00072400000e0000 */
.L_x_2045:
        /* <DEDUP_REMOVED lines=54> */
[-C--:B----4-:R-:W-:Y:S02]  /*1e520*/  @!P1 LEA R18, P5, R218, R0.reuse, 0x2 ;  /* 0x00000000da129211 */ /* 0x090fe400078a10ff */
[----:B------:R-:W-:Y:S02]  /*1e530*/  @!P0 LEA R16, P2, R152, R0, 0x2 ;  /* 0x0000000098108211 */ /* 0x000fe400078410ff */
[-C--:B--2---:R-:W-:Y:S02]  /*1e540*/  @!P1 LEA.HI.X R19, R218, R168.reuse, R155, 0x2, P5 ;  /* 0x000000a8da139211 */ /* 0x084fe400028f149b */
[----:B------:R-:W-:Y:S02]  /*1e550*/  @!P0 LEA.HI.X R17, R152, R168, R151, 0x2, P2 ;  /* 0x000000a898118211 */ /* 0x000fe400010f1497 */
[----:B------:R-:W-:Y:S01]  /*1e560*/  ISETP.GE.AND P2, PT, R39, c[0x0][0x3c8], PT ;  /* 0x0000f20027007a0c */ /* 0x000fe20003f46270 */
[----:B------:R2:W-:Y:S01]  /*1e570*/  @!P1 ST.E.64 [R18.64], R132 ;  /* 0x0000008412009985 */ /* 0x0005e2000c101b08 */
[----:B------:R-:W-:-:S02]  /*1e580*/  ISETP.GE.AND P1, PT, R37, c[0x0][0x3c8], PT ;  /* 0x0000f20025007a0c */ /* 0x000fc40003f26270 */
[-C--:B------:R-:W-:Y:S01]  /*1e590*/  @!P3 LEA R170, P5, R93, R0.reuse, 0x2 ;  /* 0x000000005daab211 */ /* 0x080fe200078a10ff */
[----:B------:R4:W-:Y:S01]  /*1e5a0*/  @!P0 ST.E.64 [R16.64], R128 ;  /* 0x0000008010008985 */ /* 0x0009e2000c101b08 */
[----:B------:R-:W-:Y:S02]  /*1e5b0*/  @!P4 LEA R172, P0, R83, R0, 0x2 ;  /* 0x0000000053acc211 */ /* 0x000fe400078010ff */
[-C--:B------:R-:W-:Y:S02]  /*1e5c0*/  @!P3 LEA.HI.X R171, R93, R168.reuse, R92, 0x2, P5 ;  /* 0x000000a85dabb211 */ /* 0x080fe400028f145c */
[----:B------:R-:W-:-:S03]  /*1e5d0*/  @!P4 LEA.HI.X R173, R83, R168, R82, 0x2, P0 ;  /* 0x000000a853adc211 */ /* 0x000fc600000f1452 */
[----:B------:R-:W-:Y:S01]  /*1e5e0*/  @!P2 LEA R174, P5, R39, R0, 0x2 ;  /* 0x0000000027aea211 */ /* 0x000fe200078a10ff */
        /* <DEDUP_REMOVED lines=12> */
[----:B------:R-:W-:Y:S02]  /*1e6b0*/  @!P3 LEA.HI.X R17, R29, R168, R28, 0x2, P5 ;  /* 0x000000a81d11b211 */ /* 0x000fe400028f141c */
[-C--:B-----5:R-:W-:Y:S02]  /*1e6c0*/  @!P4 LEA R104, P0, R25, R0.reuse, 0x2 ;  /* 0x000000001968c211 */ /* 0x0a0fe400078010ff */
[----:B-1----:R-:W-:Y:S01]  /*1e6d0*/  @!P2 LEA R108, P5, R23, R0, 0x2 ;  /* 0x00000000176ca211 */ /* 0x002fe200078a10ff */
[----:B------:R1:W-:Y:S01]  /*1e6e0*/  @!P3 ST.E.64 [R16.64], R120 ;  /* 0x000000781000b985 */ /* 0x0003e2000c101b08 */
[----:B------:R-:W-:Y:S02]  /*1e6f0*/  @!P4 LEA.HI.X R105, R25, R168, R24, 0x2, P0 ;  /* 0x000000a81969c211 */ /* 0x000fe400000f1418 */
[----:B------:R-:W-:-:S03]  /*1e700*/  ISETP.GE.AND P3, PT, R156, c[0x0][0x3c8], PT ;  /* 0x0000f2009c007a0c */ /* 0x000fc60003f66270 */
[----:B---3--:R-:W-:Y:S01]  /*1e710*/  @!P1 LEA R112, P0, R21, R0, 0x2 ;  /* 0x0000000015709211 */ /* 0x008fe200078010ff */
[----:B------:R3:W-:Y:S01]  /*1e720*/  @!P4 ST.E.64 [R104.64], R124 ;  /* 0x0000007c6800c985 */ /* 0x0007e2000c101b08 */
[-C--:B------:R-:W-:Y:S02]  /*1e730*/  @!P2 LEA.HI.X R109, R23, R168.reuse, R22, 0x2, P5 ;  /* 0x000000a8176da211 */ /* 0x080fe400028f1416 */
        /* <DEDUP_REMOVED lines=8> */
[----:B-1----:R-:W-:-:S03]  /*1e7c0*/  @!P4 LEA R16, P0, R165, R0, 0x2 ;  /* 0x00000000a510c211 */ /* 0x002fc600078010ff */
[----:B------:R1:W-:Y:S01]  /*1e7d0*/  @!P3 ST.E.64 [R18.64], R48 ;  /* 0x000000301200b985 */ /* 0x0003e2000c101b08 */
        /* <DEDUP_REMOVED lines=8> */
[----:B------:R-:W-:Y:S02]  /*1e860*/  @!P1 LEA.HI.X R41, R161, R168, R158, 0x2, P0 ;  /* 0x000000a8a1299211 */ /* 0x000fe400000f149e */
[----:B------:R-:W-:Y:S02]  /*1e870*/  ISETP.GE.AND P2, PT, R85, c[0x0][0x3c8], PT ;  /* 0x0000f20055007a0c */ /* 0x000fe40003f46270 */
[----:B-----5:R-:W-:Y:S01]  /*1e880*/  @!P3 LEA R44, P5, R159, R0, 0x2 ;  /* 0x000000009f2cb211 */ /* 0x020fe200078a10ff */
[----:B------:R3:W-:Y:S01]  /*1e890*/  @!P1 ST.E.64 [R40.64], R60 ;  /* 0x0000003c28009985 */ /* 0x0007e2000c101b08 */
[----:B------:R-:W-:-:S02]  /*1e8a0*/  ISETP.GE.AND P1, PT, R81, c[0x0][0x3c8], PT ;  /* 0x0000f20051007a0c */ /* 0x000fc40003f26270 */
[----:B------:R-:W-:Y:S02]  /*1e8b0*/  @!P3 LEA.HI.X R45, R159, R168, R154, 0x2, P5 ;  /* 0x000000a89f2db211 */ /* 0x000fe400028f149a */
        /* <DEDUP_REMOVED lines=8> */
[----:B------:R-:W-:Y:S02]  /*1e940*/  @!P2 LEA.HI.X R17, R85, R168, R84, 0x2, P0 ;  /* 0x000000a85511a211 */ /* 0x000fe400000f1454 */
[----:B------:R-:W-:-:S03]  /*1e950*/  ISETP.GE.AND P4, PT, R31, c[0x0][0x3c8], PT ;  /* 0x0000f2001f007a0c */ /* 0x000fc60003f86270 */
[----:B------:R2:W-:Y:S01]  /*1e960*/  @!P2 ST.E.64 [R16.64], R72 ;  /* 0x000000481000a985 */ /* 0x0005e2000c101b08 */
[----:B------:R-:W-:Y:S02]  /*1e970*/  ISETP.GE.AND P2, PT, R27, c[0x0][0x3c8], PT ;  /* 0x0000f2001b007a0c */ /* 0x000fe40003f46270 */
[----:B---3--:R-:W-:Y:S01]  /*1e980*/  @!P6 LEA R40, P0, R35, R0, 0x2 ;  /* 0x000000002328e211 */ /* 0x008fe200078010ff */
[----:B------:R3:W-:Y:S01]  /*1e990*/  @!P1 ST.E.64 [R48.64], R76 ;  /* 0x0000004c30009985 */ /* 0x0007e2000c101b08 */
[----:B------:R-:W-:Y:S02]  /*1e9a0*/  ISETP.GE.AND P1, PT, R157, c[0x0][0x3c8], PT ;  /* 0x0000f2009d007a0c */ /* 0x000fe40003f26270 */
[----:B------:R-:W-:Y:S02]  /*1e9b0*/  @!P6 LEA.HI.X R41, R35, R168, R34, 0x2, P0 ;  /* 0x000000a82329e211 */ /* 0x000fe400000f1422 */
[----:B------:R-:W-:-:S03]  /*1e9c0*/  ISETP.GE.AND P0, PT, R164, c[0x0][0x3c8], PT ;  /* 0x0000f200a4007a0c */ /* 0x000fc60003f06270 */
[----:B------:R3:W-:Y:S01]  /*1e9d0*/  @!P6 ST.E.64 [R40.64], R2 ;  /* 0x000000022800e985 */ /* 0x0007e2000c101b08 */
[----:B----4-:R-:W-:-:S04]  /*1e9e0*/  @!P4 LEA R44, P6, R31, R0, 0x2 ;  /* 0x000000001f2cc211 */ /* 0x010fc800078c10ff */
[----:B------:R-:W-:Y:S02]  /*1e9f0*/  @!P4 LEA.HI.X R45, R31, R168, R30, 0x2, P6 ;  /* 0x000000a81f2dc211 */ /* 0x000fe400030f141e */
[----:B-1----:R-:W-:-:S04]  /*1ea00*/  @!P5 LEA R18, P3, R33, R0, 0x2 ;  /* 0x000000002112d211 */ /* 0x002fc800078610ff */
[----:B------:R-:W-:Y:S02]  /*1ea10*/  @!P5 LEA.HI.X R19, R33, R168, R32, 0x2, P3 ;  /* 0x000000a82113d211 */ /* 0x000fe400018f1420 */
[----:B------:R-:W-:-:S03]  /*1ea20*/  @!P2 LEA R52, P3, R27, R0, 0x2 ;  /* 0x000000001b34a211 */ /* 0x000fc600078610ff */
[----:B------:R1:W-:Y:S01]  /*1ea30*/  @!P5 ST.E.64 [R18.64], R4 ;  /* 0x000000041200d985 */ /* 0x0003e2000c101b08 */
[----:B--2---:R-:W-:Y:S02]  /*1ea40*/  @!P1 LEA R16, P5, R157, R0, 0x2 ;  /* 0x000000009d109211 */ /* 0x004fe400078a10ff */
[----:B------:R-:W-:Y:S01]  /*1ea50*/  @!P2 LEA.HI.X R53, R27, R168, R26, 0x2, P3 ;  /* 0x000000a81b35a211 */ /* 0x000fe200018f141a */
[----:B------:R1:W-:Y:S01]  /*1ea60*/  @!P4 ST.E.64 [R44.64], R88 ;  /* 0x000000582c00c985 */ /* 0x0003e2000c101b08 */
[C---:B---3--:R-:W-:Y:S02]  /*1ea70*/  @!P0 LEA R48, P3, R164.reuse, R0, 0x2 ;  /* 0x00000000a4308211 */ /* 0x048fe400078610ff */
[-C--:B------:R-:W-:Y:S01]  /*1ea80*/  @!P1 LEA.HI.X R17, R157, R168.reuse, R150, 0x2, P5 ;  /* 0x000000a89d119211 */ /* 0x080fe200028f1496 */
[----:B------:R1:W-:Y:S01]  /*1ea90*/  @!P2 ST.E.64 [R52.64], R6 ;  /* 0x000000063400a985 */ /* 0x0003e2000c101b08 */
[----:B------:R-:W-:-:S03]  /*1eaa0*/  @!P0 LEA.HI.X R49, R164, R168, R153, 0x2, P3 ;  /* 0x000000a8a4318211 */ /* 0x000fc600018f1499 */
[----:B------:R1:W-:Y:S04]  /*1eab0*/  @!P1 ST.E.64 [R16.64], R96 ;  /* 0x0000006010009985 */ /* 0x0003e8000c101b08 */
[----:B------:R1:W-:Y:S02]  /*1eac0*/  @!P0 ST.E.64 [R48.64], R100 ;  /* 0x0000006430008985 */ /* 0x0003e4000c101b08 */
.L_x_1987:
[----:B------:R-:W-:Y:S05]  /*1ead0*/  BSYNC B0 ;  /* 0x0000000000007941 */ /* 0x000fea0003800000 */
.L_x_1986:
[----:B------:R-:W-:Y:S05]  /*1eae0*/  BRA.DIV ~URZ, `(.L_x_1988) ;  /* 0x00002da27f007947 */ /* 0x000fea000b800000 */
[----:B-1----:R-:W1:Y:S04]  /*1eaf0*/  SHFL.IDX PT, R166, R166, 0x1, 0x1c1f ;  /* 0x003c1f00a6a67f89 */ /* 0x002e6800000e0000 */
[----:B----4-:R4:W3:Y:S02]  /*1eb00*/  SHFL.IDX PT, R0, R167, 0x1, 0x1c1f ;  /* 0x003c1f00a7007f89 */ /* 0x0108e400000e0000 */
.L_x_2046:
[----:B------:R-:W-:-:S13]  /*1eb10*/  ISETP.NE.AND P0, PT, R12, RZ, PT ;  /* 0x000000ff0c00720c */ /* 0x000fda0003f05270 */
[----:B------:R-:W-:Y:S05]  /*1eb20*/  @P0 BRA `(.L_x_1983) ;  /* 0x0000125000000947 */ /* 0x000fea0003800000 */
[----:B------:R-:W-:Y:S02]  /*1eb30*/  ISETP.GE.AND P3, PT, R152, c[0x0][0x3c8], PT ;  /* 0x0000f20098007a0c */ /* 0x000fe40003f66270 */
[----:B------:R-:W-:Y:S02]  /*1eb40*/  ISETP.GE.AND P4, PT, R218, c[0x0][0x3c8], PT ;  /* 0x0000f200da007a0c */ /* 0x000fe40003f86270 */
[----:B------:R-:W-:Y:S02]  /*1eb50*/  ISETP.GE.AND P2, PT, R93, c[0x0][0x3c8], PT ;  /* 0x0000f2005d007a0c */ /* 0x000fe40003f46270 */
[----:B------:R-:W-:Y:S02]  /*1eb60*/  ISETP.GE.AND P1, PT, R83, c[0x0][0x3c8], PT ;  /* 0x0000f20053007a0c */ /* 0x000fe40003f26270 */
[----:B------:R-:W-:-:S05]  /*1eb70*/  ISETP.GE.AND P0, PT, R39, c[0x0][0x3c8], PT ;  /* 0x0000f20027007a0c */ /* 0x000fca0003f06270 */
[-C--:B---3--:R-:W-:Y:S02]  /*1eb80*/  @!P3 LEA R2, P5, R152, R0.reuse, 0x2 ;  /* 0x000000009802b211 */ /* 0x088fe400078a10ff */
[----:B------:R-:W-:Y:S02]  /*1eb90*/  @!P4 LEA R6, P6, R218, R0, 0x2 ;  /* 0x00000000da06c211 */ /* 0x000fe400078c10ff */
[----:B-1----:R-:W-:Y:S02]  /*1eba0*/  @!P3 LEA.HI.X R3, R152, R166, R151, 0x2, P5 ;  /* 0x000000a69803b211 */ /* 0x002fe400028f1497 */
[----:B------:R-:W-:Y:S02]  /*1ebb0*/  @!P2 LEA R4, P5, R93, R0, 0x2 ;  /* 0x000000005d04a211 */ /* 0x000fe400078a10ff */
[----:B------:R-:W-:Y:S02]  /*1ebc0*/  @!P4 LEA.HI.X R7, R218, R166, R155, 0x2, P6 ;  /* 0x000000a6da07c211 */ /* 0x000fe400030f149b */
[----:B------:R-:W-:-:S02]  /*1ebd0*/  @!P1 LEA R18, P6, R83, R0, 0x2 ;  /* 0x0000000053129211 */ /* 0x000fc400078c10ff */
[----:B------:R-:W-:Y:S01]  /*1ebe0*/  @!P2 LEA.HI.X R5, R93, R166, R92, 0x2, P5 ;  /* 0x000000a65d05a211 */ /* 0x000fe200028f145c */
[----:B------:R1:W-:Y:S01]  /*1ebf0*/  @!P4 ST.E.64 [R6.64], R134 ;  /* 0x000000860600c985 */ /* 0x0003e2000c101b08 */
[----:B------:R-:W-:Y:S02]  /*1ec00*/  @!P0 LEA R16, P5, R39, R0, 0x2 ;  /* 0x0000000027108211 */ /* 0x000fe400078a10ff */
[-C--:B------:R-:W-:Y:S01]  /*1ec10*/  @!P1 LEA.HI.X R19, R83, R166.reuse, R82, 0x2, P6 ;  /* 0x000000a653139211 */ /* 0x080fe200030f1452 */
[----:B------:R3:W-:Y:S01]  /*1ec20*/  @!P3 ST.E.64 [R2.64], R130 ;  /* 0x000000820200b985 */ /* 0x0007e2000c101b08 */
        /* <DEDUP_REMOVED lines=9> */
[----:B------:R-:W-:-:S04]  /*1ecc0*/  @!P6 LEA R40, P0, R37, R0, 0x2 ;  /* 0x000000002528e211 */ /* 0x000fc800078010ff */
[----:B------:R-:W-:Y:S02]  /*1ecd0*/  @!P5 LEA R38, P1, R29, R0, 0x2 ;  /* 0x000000001d26d211 */ /* 0x000fe400078210ff */
[-C--:B------:R-:W-:Y:S02]  /*1ece0*/  @!P6 LEA.HI.X R41, R37, R166.reuse, R36, 0x2, P0 ;  /* 0x000000a62529e211 */ /* 0x080fe400000f1424 */
[----:B------:R-:W-:Y:S02]  /*1ecf0*/  @!P5 LEA.HI.X R39, R29, R166, R28, 0x2, P1 ;  /* 0x000000a61d27d211 */ /* 0x000fe400008f141c */
[----:B------:R-:W-:Y:S01]  /*1ed00*/  ISETP.GE.AND P1, PT, R156, c[0x0][0x3c8], PT ;  /* 0x0000f2009c007a0c */ /* 0x000fe20003f26270 */
[----:B------:R-:W-:Y:S01]  /*1ed10*/  @!P6 ST.E.64 [R40.64], R118 ;  /* 0x000000762800e985 */ /* 0x000fe2000c101b08 */
[----:B-1----:R-:W-:Y:S02]  /*1ed20*/  @!P4 LEA R6, P0, R25, R0, 0x2 ;  /* 0x000000001906c211 */ /* 0x002fe400078010ff */
[----:B------:R-:W-:Y:S01]  /*1ed30*/  ISETP.GE.AND P6, PT, R165, c[0x0][0x3c8], PT ;  /* 0x0000f200a5007a0c */ /* 0x000fe20003fc6270 */
[----:B------:R-:W-:Y:S01]  /*1ed40*/  @!P5 ST.E.64 [R38.64], R122 ;  /* 0x0000007a2600d985 */ /* 0x000fe2000c101b08 */
[----:B------:R-:W-:-:S02]  /*1ed50*/  @!P4 LEA.HI.X R7, R25, R166, R24, 0x2, P0 ;  /* 0x000000a61907c211 */ /* 0x000fc400000f1418 */
[----:B---3--:R-:W-:Y:S02]  /*1ed60*/  @!P3 LEA R2, P0, R23, R0, 0x2 ;  /* 0x000000001702b211 */ /* 0x008fe400078010ff */
[----:B------:R-:W-:Y:S01]  /*1ed70*/  ISETP.GE.AND P5, PT, R163, c[0x0][0x3c8], PT ;  /* 0x0000f200a3007a0c */ /* 0x000fe20003fa6270 */
[----:B------:R-:W-:Y:S01]  /*1ed80*/  @!P4 ST.E.64 [R6.64], R126 ;  /* 0x0000007e0600c985 */ /* 0x000fe2000c101b08 */
[----:B------:R-:W-:Y:S02]  /*1ed90*/  @!P3 LEA.HI.X R3, R23, R166, R22, 0x2, P0 ;  /* 0x000000a61703b211 */ /* 0x000fe400000f1416 */
[----:B-----5:R-:W-:Y:S02]  /*1eda0*/  @!P2 LEA R4, P0, R21, R0, 0x2 ;  /* 0x000000001504a211 */ /* 0x020fe400078010ff */
[----:B------:R-:W-:Y:S01]  /*1edb0*/  ISETP.GE.AND P4, PT, R161, c[0x0][0x3c8], PT ;  /* 0x0000f200a1007a0c */ /* 0x000fe20003f86270 */
[----:B------:R1:W-:Y:S01]  /*1edc0*/  @!P3 ST.E.64 [R2.64], R42 ;  /* 0x0000002a0200b985 */ /* 0x0003e2000c101b08 */
[----:B------:R-:W-:-:S02]  /*1edd0*/  @!P2 LEA.HI.X R5, R21, R166, R20, 0x2, P0 ;  /* 0x000000a61505a211 */ /* 0x000fc400000f1414 */
[C---:B------:R-:W-:Y:S02]  /*1ede0*/  @!P1 LEA R12, P0, R156.reuse, R0, 0x2 ;  /* 0x000000009c0c9211 */ /* 0x040fe400078010ff */
[----:B------:R-:W-:Y:S01]  /*1edf0*/  ISETP.GE.AND P3, PT, R159, c[0x0][0x3c8], PT ;  /* 0x0000f2009f007a0c */ /* 0x000fe20003f66270 */
[----:B------:R3:W-:Y:S01]  /*1ee00*/  @!P2 ST.E.64 [R4.64], R46 ;  /* 0x0000002e0400a985 */ /* 0x0007e2000c101b08 */
[----:B------:R-:W-:Y:S02]  /*1ee10*/  @!P1 LEA.HI.X R13, R156, R166, R13, 0x2, P0 ;  /* 0x000000a69c0d9211 */ /* 0x000fe400000f140d */
[-C--:B----4-:R-:W-:Y:S02]  /*1ee20*/  @!P6 LEA R18, P0, R165, R0.reuse, 0x2 ;  /* 0x00000000a512e211 */ /* 0x090fe400078010ff */
[----:B------:R-:W-:Y:S01]  /*1ee30*/  ISETP.GE.AND P2, PT, R149, c[0x0][0x3c8], PT ;  /* 0x0000f20095007a0c */ /* 0x000fe20003f46270 */
[----:B------:R4:W-:Y:S01]  /*1ee40*/  @!P1 ST.E.64 [R12.64], R50 ;  /* 0x000000320c009985 */ /* 0x0009e2000c101b08 */
[----:B--2---:R-:W-:-:S02]  /*1ee50*/  @!P5 LEA R16, P1, R163, R0, 0x2 ;  /* 0x00000000a310d211 */ /* 0x004fc400078210ff */
[----:B------:R-:W-:Y:S02]  /*1ee60*/  @!P6 LEA.HI.X R19, R165, R166, R162, 0x2, P0 ;  /* 0x000000a6a513e211 */ /* 0x000fe400000f14a2 */
        /* <DEDUP_REMOVED lines=9> */
[----:B-1----:R-:W-:Y:S02]  /*1ef00*/  @!P3 LEA R2, P0, R159, R0, 0x2 ;  /* 0x000000009f02b211 */ /* 0x002fe400078010ff */
[----:B------:R-:W-:Y:S02]  /*1ef10*/  ISETP.GE.AND P4, PT, R33, c[0x0][0x3c8], PT ;  /* 0x0000f20021007a0c */ /* 0x000fe40003f86270 */
[----:B------:R-:W-:Y:S02]  /*1ef20*/  @!P3 LEA.HI.X R3, R159, R166, R154, 0x2, P0 ;  /* 0x000000a69f03b211 */ /* 0x000fe400000f149a */
[----:B---3--:R-:W-:-:S03]  /*1ef30*/  @!P2 LEA R4, P0, R149, R0, 0x2 ;  /* 0x000000009504a211 */ /* 0x008fc600078010ff */
[----:B------:R1:W-:Y:S01]  /*1ef40*/  @!P3 ST.E.64 [R2.64], R66 ;  /* 0x000000420200b985 */ /* 0x0003e2000c101b08 */
[----:B------:R-:W-:Y:S02]  /*1ef50*/  @!P2 LEA.HI.X R5, R149, R166, R148, 0x2, P0 ;  /* 0x000000a69505a211 */ /* 0x000fe400000f1494 */
[----:B------:R-:W-:Y:S02]  /*1ef60*/  @!P1 LEA R6, P0, R85, R0, 0x2 ;  /* 0x0000000055069211 */ /* 0x000fe400078010ff */
[----:B------:R-:W-:Y:S01]  /*1ef70*/  ISETP.GE.AND P3, PT, R31, c[0x0][0x3c8], PT ;  /* 0x0000f2001f007a0c */ /* 0x000fe20003f66270 */
[----:B------:R3:W-:Y:S01]  /*1ef80*/  @!P2 ST.E.64 [R4.64], R70 ;  /* 0x000000460400a985 */ /* 0x0007e2000c101b08 */
[----:B------:R-:W-:Y:S02]  /*1ef90*/  @!P1 LEA.HI.X R7, R85, R166, R84, 0x2, P0 ;  /* 0x000000a655079211 */ /* 0x000fe400000f1454 */
[-C--:B------:R-:W-:Y:S02]  /*1efa0*/  @!P6 LEA R22, P0, R81, R0.reuse, 0x2 ;  /* 0x000000005116e211 */ /* 0x080fe400078010ff */
[----:B------:R-:W-:Y:S01]  /*1efb0*/  ISETP.GE.AND P2, PT, R27, c[0x0][0x3c8], PT ;  /* 0x0000f2001b007a0c */ /* 0x000fe20003f46270 */
[----:B------:R5:W-:Y:S01]  /*1efc0*/  @!P1 ST.E.64 [R6.64], R74 ;  /* 0x0000004a06009985 */ /* 0x000be2000c101b08 */
[----:B----4-:R-:W-:-:S02]  /*1efd0*/  @!P5 LEA R12, P1, R35, R0, 0x2 ;  /* 0x00000000230cd211 */ /* 0x010fc400078210ff */
[----:B------:R-:W-:Y:S02]  /*1efe0*/  @!P6 LEA.HI.X R23, R81, R166, R80, 0x2, P0 ;  /* 0x000000a65117e211 */ /* 0x000fe400000f1450 */
[----:B--2---:R-:W-:Y:S02]  /*1eff0*/  @!P4 LEA R16, P0, R33, R0, 0x2 ;  /* 0x000000002110c211 */ /* 0x004fe400078010ff */
        /* <DEDUP_REMOVED lines=17> */
[----:B--2---:R-:W-:-:S04]  /*1f110*/  LEA R2, P0, R164, R0, 0x2 ;  /* 0x00000000a4027211 */ /* 0x004fc800078010ff */
[----:B------:R-:W-:-:S05]  /*1f120*/  LEA.HI.X R3, R164, R166, R153, 0x2, P0 ;  /* 0x000000a6a4037211 */ /* 0x000fca00000f1499 */
[----:B------:R1:W-:Y:S01]  /*1f130*/  ST.E.64 [R2.64], R102 ;  /* 0x0000006602007985 */ /* 0x0003e2000c101b08 */
[----:B------:R-:W-:Y:S05]  /*1f140*/  BRA `(.L_x_1983) ;  /* 0x00000c3000007947 */ /* 0x000fea0003800000 */
.L_x_1968:
        /* <DEDUP_REMOVED lines=18> */
.L_x_1989:
        /* <DEDUP_REMOVED lines=13> */
[----:B------:R-:W-:-:S03]  /*1f340*/  IMAD.MOV.U32 R7, RZ, RZ, c[0x0][0x4e8] ;  /* 0x00013a00ff077624 */ /* 0x000fc600078e00ff */
[----:B------:R-:W-:Y:S02]  /*1f350*/  SEL R26, R26, 0x328, P2 ;  /* 0x000003281a1a7807 */ /* 0x000fe40001000000 */
[----:B------:R-:W-:Y:S02]  /*1f360*/  ISETP.NE.AND P0, PT, R7, 0x1, PT ;  /* 0x000000010700780c */ /* 0x000fe40003f05270 */
[----:B------:R-:W2:Y:S01]  /*1f370*/  LDC.64 R24, c[0x0][R26+0x170] ;  /* 0x00005c001a187b82 */ /* 0x000ea20000000a00 */
[----:B------:R-:W-:Y:S02]  /*1f380*/  MOV R7, R3 ;  /* 0x0000000300077202 */ /* 0x000fe40000000f00 */
[----:B------:R-:W-:-:S05]  /*1f390*/  SEL R225, R225, RZ, P2 ;  /* 0x000000ffe1e17207 */ /* 0x000fca0001000000 */
[----:B------:R-:W3:Y:S03]  /*1f3a0*/  LDC.64 R22, c[0x0][R26+0x168] ;  /* 0x00005a001a167b82 */ /* 0x000ee60000000a00 */
[----:B------:R-:W-:-:S05]  /*1f3b0*/  @P0 IMAD.HI.U32 R14, R3, c[0x0][0x4ec], RZ ;  /* 0x00013b00030e0a27 */ /* 0x000fca00078e00ff */
[----:B------:R-:W4:Y:S01]  /*1f3c0*/  LDC.64 R20, c[0x0][R26+0x178] ;  /* 0x00005e001a147b82 */ /* 0x000f220000000a00 */
[----:B------:R-:W-:-:S05]  /*1f3d0*/  @P0 SHF.R.U32.HI R7, RZ, c[0x0][0x4f0], R14 ;  /* 0x00013c00ff070a19 */ /* 0x000fca000001160e */
[----:B------:R-:W-:Y:S02]  /*1f3e0*/  IMAD.MOV R14, RZ, RZ, -R7 ;  /* 0x000000ffff0e7224 */ /* 0x000fe400078e0a07 */
[----:B------:R-:W5:Y:S02]  /*1f3f0*/  LDC.64 R18, c[0x0][R26+0x160] ;  /* 0x000058001a127b82 */ /* 0x000f640000000a00 */
[----:B------:R-:W-:Y:S01]  /*1f400*/  IMAD R3, R14, c[0x0][0x4e8], R3 ;  /* 0x00013a000e037a24 */ /* 0x000fe200078e0203 */
[----:B------:R-:W-:Y:S01]  /*1f410*/  SHF.R.S32.HI R14, RZ, 0x1f, R7 ;  /* 0x0000001fff0e7819 */ /* 0x000fe20000011407 */
        /* <DEDUP_REMOVED lines=10> */
[----:B------:R-:W-:-:S04]  /*1f4c0*/  IADD3.X R9, R9, R12, R6, P1, P0 ;  /* 0x0000000c09097210 */ /* 0x000fc80000fe0406 */
[----:B------:R-:W-:Y:S02]  /*1f4d0*/  IADD3 R12, R21, R15, RZ ;  /* 0x0000000f150c7210 */ /* 0x000fe40007ffe0ff */
[----:B------:R-:W-:Y:S01]  /*1f4e0*/  IADD3 R16, P1, P0, R7, R16, R20 ;  /* 0x0000001007107210 */ /* 0x000fe2000783e014 */
[----:B-----5:R-:W-:Y:S01]  /*1f4f0*/  IMAD R7, R19, R3, RZ ;  /* 0x0000000313077224 */ /* 0x020fe200078e02ff */
[----:B------:R-:W-:Y:S02]  /*1f500*/  SHF.R.S32.HI R15, RZ, 0x1f, R3 ;  /* 0x0000001fff0f7819 */ /* 0x000fe40000011403 */
[----:B------:R-:W-:Y:S01]  /*1f510*/  IADD3.X R17, R14, R9, R12, P1, P0 ;  /* 0x000000090e117210 */ /* 0x000fe20000fe040c */
[----:B------:R-:W-:Y:S02]  /*1f520*/  IMAD.MOV.U32 R9, RZ, RZ, c[0x0][0x4a8] ;  /* 0x00012a00ff097624 */ /* 0x000fe400078e00ff */
[C---:B------:R-:W-:Y:S02]  /*1f530*/  IMAD R7, R18.reuse, R15, R7 ;  /* 0x0000000f12077224 */ /* 0x040fe400078e0207 */
[----:B------:R-:W-:Y:S01]  /*1f540*/  IMAD.WIDE.U32 R16, R18, R3, R16 ;  /* 0x0000000312107225 */ /* 0x000fe200078e0010 */
[----:B------:R-:W-:-:S02]  /*1f550*/  MOV R3, c[0x0][0x4ac] ;  /* 0x00012b0000037a02 */ /* 0x000fc40000000f00 */
[----:B------:R-:W-:Y:S01]  /*1f560*/  SEL R9, R9, c[0x0][0x450], P2 ;  /* 0x0001140009097a07 */ /* 0x000fe20001000000 */
[----:B------:R-:W-:Y:S01]  /*1f570*/  IMAD.IADD R12, R17, 0x1, R7 ;  /* 0x00000001110c7824 */ /* 0x000fe200078e0207 */
[----:B------:R-:W-:Y:S02]  /*1f580*/  SEL R3, R3, c[0x0][0x454], P2 ;  /* 0x0001150003037a07 */ /* 0x000fe40001000000 */
[----:B------:R-:W-:-:S04]  /*1f590*/  LEA R14, P0, R16, R9, 0x2 ;  /* 0x00000009100e7211 */ /* 0x000fc800078010ff */
[----:B------:R-:W-:Y:S02]  /*1f5a0*/  LEA.HI.X R15, R16, R3, R12, 0x2, P0 ;  /* 0x00000003100f7211 */ /* 0x000fe400000f140c */
[----:B------:R-:W-:-:S05]  /*1f5b0*/  MOV R3, 0xff800000 ;  /* 0xff80000000037802 */ /* 0x000fca0000000f00 */
[----:B------:R2:W-:Y:S02]  /*1f5c0*/  STG.E [R14.64], R3 ;  /* 0x000000030e007986 */ /* 0x0005e4000c101908 */
.L_x_1991:
[----:B------:R-:W-:Y:S05]  /*1f5d0*/  BSYNC B0 ;  /* 0x0000000000007941 */ /* 0x000fea0003800000 */
.L_x_1990:
[----:B------:R-:W-:-:S13]  /*1f5e0*/  ISETP.GT.AND P0, PT, R206, 0x1, PT ;  /* 0x00000001ce00780c */ /* 0x000fda0003f04270 */
[----:B------:R-:W-:Y:S05]  /*1f5f0*/  @P0 BRA `(.L_x_1983) ;  /* 0x0000078000000947 */ /* 0x000fea0003800000 */
[----:B------:R-:W-:Y:S01]  /*1f600*/  IMAD R7, R6, c[0x0][0x3a0], RZ ;  /* 0x0000e80006077a24 */ /* 0x000fe200078e02ff */
[----:B------:R-:W-:Y:S01]  /*1f610*/  SHF.R.S32.HI R6, RZ, 0x1f, R211 ;  /* 0x0000001fff067819 */ /* 0x000fe200000114d3 */
[----:B--2---:R-:W-:-:S03]  /*1f620*/  IMAD.WIDE.U32 R14, R0, c[0x0][0x3a0], RZ ;  /* 0x0000e800000e7a25 */ /* 0x004fc600078e00ff */
[----:B------:R-:W-:Y:S01]  /*1f630*/  LEA.HI R3, R6, R211, RZ, 0x3 ;  /* 0x000000d306037211 */ /* 0x000fe200078f18ff */
[----:B------:R-:W-:Y:S01]  /*1f640*/  IMAD R7, R0, c[0x0][0x3a4], R7 ;  /* 0x0000e90000077a24 */ /* 0x000fe200078e0207 */
[----:B------:R-:W-:Y:S01]  /*1f650*/  MOV R6, c[0x0][0x4e8] ;  /* 0x00013a0000067a02 */ /* 0x000fe20000000f00 */
[----:B------:R-:W-:Y:S01]  /*1f660*/  IMAD R4, R4, c[0x0][0x3f0], RZ ;  /* 0x0000fc0004047a24 */ /* 0x000fe200078e02ff */
[----:B------:R-:W-:Y:S02]  /*1f670*/  LOP3.LUT R0, R3, 0xfffffff8, RZ, 0xc0, !PT ;  /* 0xfffffff803007812 */ /* 0x000fe400078ec0ff */
[----:B------:R-:W-:Y:S01]  /*1f680*/  IADD3 R15, R15, R7, RZ ;  /* 0x000000070f0f7210 */ /* 0x000fe20007ffe0ff */
[----:B------:R-:W-:Y:S01]  /*1f690*/  IMAD R4, R5, c[0x0][0x3f4], R4 ;  /* 0x0000fd0005047a24 */ /* 0x000fe200078e0204 */
[----:B------:R-:W-:Y:S02]  /*1f6a0*/  ISETP.NE.AND P0, PT, R6, 0x1, PT ;  /* 0x000000010600780c */ /* 0x000fe40003f05270 */
[----:B------:R-:W-:Y:S01]  /*1f6b0*/  SHF.R.S32.HI R7, RZ, 0x3, R3 ;  /* 0x00000003ff077819 */ /* 0x000fe20000011403 */
[----:B------:R-:W-:Y:S01]  /*1f6c0*/  IMAD.WIDE.U32 R14, R221, c[0x0][0x3e8], R14 ;  /* 0x0000fa00dd0e7a25 */ /* 0x000fe200078e000e */
[----:B------:R-:W-:-:S03]  /*1f6d0*/  IADD3 R0, -R0, R211, RZ ;  /* 0x000000d300007210 */ /* 0x000fc60007ffe1ff */
[----:B------:R-:W-:Y:S01]  /*1f6e0*/  IMAD R15, R221, c[0x0][0x3ec], R15 ;  /* 0x0000fb00dd0f7a24 */ /* 0x000fe200078e020f */
[----:B------:R-:W-:-:S03]  /*1f6f0*/  LEA R3, R0, R7, 0x5 ;  /* 0x0000000700037211 */ /* 0x000fc600078e28ff */
[----:B------:R-:W-:-:S04]  /*1f700*/  IMAD.WIDE.U32 R14, R5, c[0x0][0x3f0], R14 ;  /* 0x0000fc00050e7a25 */ /* 0x000fc800078e000e */
[----:B------:R-:W-:Y:S01]  /*1f710*/  IMAD.IADD R3, R224, 0x1, R3 ;  /* 0x00000001e0037824 */ /* 0x000fe200078e0203 */
[----:B------:R-:W-:Y:S02]  /*1f720*/  IADD3 R15, R15, R4, RZ ;  /* 0x000000040f0f7210 */ /* 0x000fe40007ffe0ff */
[----:B------:R-:W-:Y:S01]  /*1f730*/  IADD3 R224, R7, R224, RZ ;  /* 0x000000e007e07210 */ /* 0x000fe20007ffe0ff */
[----:B------:R-:W-:Y:S01]  /*1f740*/  @P0 IMAD.HI.U32 R0, R3, c[0x0][0x4ec], RZ ;  /* 0x00013b0003000a27 */ /* 0x000fe200078e00ff */
[----:B------:R-:W-:-:S04]  /*1f750*/  MOV R6, R3 ;  /* 0x0000000300067202 */ /* 0x000fc80000000f00 */
[----:B------:R-:W-:-:S04]  /*1f760*/  @P0 SHF.R.U32.HI R6, RZ, c[0x0][0x4f0], R0 ;  /* 0x00013c00ff060a19 */ /* 0x000fc80000011600 */
[--C-:B------:R-:W-:Y:S01]  /*1f770*/  SHF.R.S32.HI R0, RZ, 0x1f, R6.reuse ;  /* 0x0000001fff007819 */ /* 0x100fe20000011406 */
[----:B------:R-:W-:Y:S02]  /*1f780*/  IMAD.MOV R4, RZ, RZ, -R6 ;  /* 0x000000ffff047224 */ /* 0x000fe400078e0a06 */
[----:B------:R-:W-:-:S04]  /*1f790*/  IMAD.WIDE.U32 R14, R6, c[0x0][0x3e0], R14 ;  /* 0x0000f800060e7a25 */ /* 0x000fc800078e000e */
[----:B------:R-:W-:Y:S02]  /*1f7a0*/  IMAD R5, R0, c[0x0][0x3e0], RZ ;  /* 0x0000f80000057a24 */ /* 0x000fe400078e02ff */
[----:B------:R-:W-:Y:S02]  /*1f7b0*/  IMAD R4, R4, c[0x0][0x4e8], R3 ;  /* 0x00013a0004047a24 */ /* 0x000fe400078e0203 */
[----:B------:R-:W-:-:S03]  /*1f7c0*/  IMAD R5, R6, c[0x0][0x3e4], R5 ;  /* 0x0000f90006057a24 */ /* 0x000fc600078e0205 */
[----:B------:R-:W-:Y:S02]  /*1f7d0*/  SHF.R.S32.HI R3, RZ, 0x1f, R4 ;  /* 0x0000001fff037819 */ /* 0x000fe40000011404 */
[----:B------:R-:W-:-:S03]  /*1f7e0*/  IADD3 R15, R15, R5, RZ ;  /* 0x000000050f0f7210 */ /* 0x000fc60007ffe0ff */
[----:B------:R-:W-:Y:S02]  /*1f7f0*/  IMAD R3, R3, c[0x0][0x3d8], RZ ;  /* 0x0000f60003037a24 */ /* 0x000fe400078e02ff */
[----:B------:R-:W-:-:S04]  /*1f800*/  IMAD.WIDE.U32 R14, R4, c[0x0][0x3d8], R14 ;  /* 0x0000f600040e7a25 */ /* 0x000fc800078e000e */
[----:B------:R-:W-:Y:S01]  /*1f810*/  IMAD R4, R4, c[0x0][0x3dc], R3 ;  /* 0x0000f70004047a24 */ /* 0x000fe200078e0203 */
[----:B------:R-:W-:-:S04]  /*1f820*/  LEA R3, P0, R14, c[0x0][0x380], 0x1 ;  /* 0x0000e0000e037a11 */ /* 0x000fc800078008ff */
[----:B------:R-:W-:-:S04]  /*1f830*/  IADD3 R4, R15, R4, RZ ;  /* 0x000000040f047210 */ /* 0x000fc80007ffe0ff */
[----:B------:R-:W-:Y:S01]  /*1f840*/  LEA.HI.X R4, R14, c[0x0][0x384], R4, 0x1, P0 ;  /* 0x0000e1000e047a11 */ /* 0x000fe200000f0c04 */
[----:B------:R-:W-:Y:S05]  /*1f850*/  BRA.DIV ~URZ, `(.L_x_1992) ;  /* 0x000021027f007947 */ /* 0x000fea000b800000 */
[----:B------:R2:W3:Y:S02]  /*1f860*/  SHFL.IDX PT, R5, R4, RZ, 0x181f ;  /* 0x00181fff04057589 */ /* 0x0004e400000e0000 */
.L_x_2047:
[----:B------:R-:W-:Y:S05]  /*1f870*/  BRA.DIV ~URZ, `(.L_x_1993) ;  /* 0x000021527f007947 */ /* 0x000fea000b800000 */
[----:B------:R4:W1:Y:S02]  /*1f880*/  SHFL.IDX PT, R9, R3, RZ, 0x181f ;  /* 0x00181fff03097589 */ /* 0x00086400000e0000 */
.L_x_2048:
        /* <DEDUP_REMOVED lines=19> */
.L_x_1995:
[----:B------:R-:W-:Y:S05]  /*1f9c0*/  BSYNC B0 ;  /* 0x0000000000007941 */ /* 0x000fea0003800000 */
.L_x_1994:
[----:B------:R-:W-:Y:S05]  /*1f9d0*/  BRA.DIV ~URZ, `(.L_x_1996) ;  /* 0x000020527f007947 */ /* 0x000fea000b800000 */
[----:B---3--:R3:W2:Y:S04]  /*1f9e0*/  SHFL.IDX PT, R5, R4, 0x1, 0x181f ;  /* 0x00381f0004057f89 */ /* 0x0086a800000e0000 */
[----:B-1----:R3:W1:Y:S02]  /*1f9f0*/  SHFL.IDX PT, R9, R3, 0x1, 0x181f ;  /* 0x00381f0003097f89 */ /* 0x00266400000e0000 */
.L_x_2049:
        /* <DEDUP_REMOVED lines=16> */
.L_x_1998:
[----:B------:R-:W-:Y:S05]  /*1fb00*/  BSYNC B0 ;  /* 0x0000000000007941 */ /* 0x000fea0003800000 */
.L_x_1997:
[----:B------:R-:W-:Y:S05]  /*1fb10*/  BRA.DIV ~URZ, `(.L_x_1999) ;  /* 0x00001fd27f007947 */ /* 0x000fea000b800000 */
[----:B--2---:R2:W3:Y:S02]  /*1fb20*/  SHFL.IDX PT, R5, R4, 0x2, 0x181f ;  /* 0x00581f0004057f89 */ /* 0x0044e400000e0000 */
.L_x_2050:
[----:B------:R-:W-:Y:S05]  /*1fb30*/  BRA.DIV ~URZ, `(.L_x_2000) ;  /* 0x000020227f007947 */ /* 0x000fea000b800000 */
[----:B-1----:R1:W2:Y:S02]  /*1fb40*/  SHFL.IDX PT, R9, R3, 0x2, 0x181f ;  /* 0x00581f0003097f89 */ /* 0x0022a400000e0000 */
.L_x_2051:
        /* <DEDUP_REMOVED lines=16> */
.L_x_2002:
[----:B------:R-:W-:Y:S05]  /*1fc50*/  BSYNC B0 ;  /* 0x0000000000007941 */ /* 0x000fea0003800000 */
.L_x_2001:
[----:B------:R-:W-:Y:S05]  /*1fc60*/  BRA.DIV ~URZ, `(.L_x_2003) ;  /* 0x00001f527f007947 */ /* 0x000fea000b800000 */
[----:B--23--:R-:W2:Y:S04]  /*1fc70*/  SHFL.IDX PT, R4, R4, 0x3, 0x181f ;  /* 0x00781f0004047f89 */ /* 0x00cea800000e0000 */
[----:B------:R3:W1:Y:S02]  /*1fc80*/  SHFL.IDX PT, R9, R3, 0x3, 0x181f ;  /* 0x00781f0003097f89 */ /* 0x00066400000e0000 */
.L_x_2052:
        /* <DEDUP_REMOVED lines=15> */
.L_x_1983:
[----:B------:R-:W-:Y:S05]  /*1fd80*/  BSYNC B1 ;  /* 0x0000000000017941 */ /* 0x000fea0003800000 */
.L_x_1967:
[----:B------:R-:W-:-:S13]  /*1fd90*/  ISETP.NE.AND P0, PT, R216, RZ, PT ;  /* 0x000000ffd800720c */ /* 0x000fda0003f05270 */
[----:B------:R-:W-:Y:S01]  /*1fda0*/  @P0 WARPSYNC 0xffffffff ;  /* 0xffffffff00000948 */ /* 0x000fe20003800000 */
[----:B------:R-:W-:Y:S06]  /*1fdb0*/  @P0 BAR.SYNC.DEFER_BLOCKING 0x5, 0x100 ;  /* 0x0144000000000b1d */ /* 0x000fec0000010000 */
[----:B------:R-:W4:Y:S04]  /*1fdc0*/  @P0 LDS.128 R204, [0x24100] ;  /* 0x02410000ffcc0984 */ /* 0x000f280000000c00 */
[----:B------:R-:W-:Y:S06]  /*1fdd0*/  @P0 BAR.ARV 0x4, 0x100 ;  /* 0x0104000000000b1d */ /* 0x000fec0000002000 */
[----:B------:R-:W-:Y:S05]  /*1fde0*/  @P0 BRA `(.L_x_2004) ;  /* 0x00000e9000000947 */ /* 0x000fea0003800000 */
[----:B-12-4-:R-:W-:Y:S01]  /*1fdf0*/  LOP3.LUT R2, R211, 0x1f, RZ, 0xc0, !PT ;  /* 0x0000001fd3027812 */ /* 0x016fe200078ec0ff */
[----:B------:R-:W-:-:S03]  /*1fe00*/  IMAD.MOV.U32 R4, RZ, RZ, RZ ;  /* 0x000000ffff047224 */ /* 0x000fc600078e00ff */
[----:B------:R-:W-:Y:S01]  /*1fe10*/  ISETP.NE.AND P6, PT, R2, 0x1f, PT ;  /* 0x0000001f0200780c */ /* 0x000fe20003fc5270 */
[----:B------:R-:W-:Y:S10]  /*1fe20*/  BRA.DIV ~URZ, `(.L_x_2005) ;  /* 0x00001e527f007947 */ /* 0x000ff4000b800000 */
[----:B---3--:R1:W2:Y:S02]  /*1fe30*/  SHFL.IDX PT, R3, R8, RZ, 0x1f ;  /* 0x00001fff08037589 */ /* 0x0082a400000e0000 */
.L_x_2053:
[----:B------:R-:W-:Y:S05]  /*1fe40*/  BRA.DIV ~URZ, `(.L_x_2006) ;  /* 0x00001ea27f007947 */ /* 0x000fea000b800000 */
[----:B-1----:R-:W1:Y:S02]  /*1fe50*/  SHFL.IDX PT, R8, R8, 0x1, 0x1f ;  /* 0x00201f0008087f89 */ /* 0x002e6400000e0000 */
.L_x_2054:
        /* <DEDUP_REMOVED lines=18> */
.L_x_2055:
        /* <DEDUP_REMOVED lines=16> */
.L_x_2056:
[----:B----4-:R-:W-:Y:S01]  /*20080*/  IMAD R5, R9, c[0x0][0x538], RZ ;  /* 0x00014e0009057a24 */ /* 0x010fe200078e02ff */
[----:B------:R-:W-:Y:S04]  /*20090*/  BSSY B1, `(.L_x_2009) ;  /* 0x00000b9000017945 */ /* 0x000fe80003800000 */
[----:B-1----:R-:W-:-:S04]  /*200a0*/  IADD3 R204, R5, R8, RZ ;  /* 0x0000000805cc7210 */ /* 0x002fc80007ffe0ff */
[----:B--2---:R-:W-:-:S13]  /*200b0*/  ISETP.GT.AND P0, PT, R204, R3, PT ;  /* 0x00000003cc00720c */ /* 0x004fda0003f04270 */
[----:B------:R-:W-:Y:S05]  /*200c0*/  @P0 BRA `(.L_x_2010) ;  /* 0x0000024000000947 */ /* 0x000fea0003800000 */
.L_x_2014:
        /* <DEDUP_REMOVED lines=16> */
.L_x_2057:
        /* <DEDUP_REMOVED lines=16> */
.L_x_2058:
[----:B--2---:R-:W-:-:S05]  /*202d0*/  IMAD R5, R9, c[0x0][0x538], RZ ;  /* 0x00014e0009057a24 */ /* 0x004fca00078e02ff */
[----:B------:R-:W-:-:S04]  /*202e0*/  IADD3 R204, R5, R204, RZ ;  /* 0x000000cc05cc7210 */ /* 0x000fc80007ffe0ff */
[----:B------:R-:W-:-:S13]  /*202f0*/  ISETP.GT.AND P0, PT, R204, R3, PT ;  /* 0x00000003cc00720c */ /* 0x000fda0003f04270 */
[----:B-1----:R-:W-:Y:S05]  /*20300*/  @!P0 BRA `(.L_x_2014) ;  /* 0xfffffdc000008947 */ /* 0x002fea000383ffff */
.L_x_2010:
[----:B------:R-:W-:-:S05]  /*20310*/  IADD3 R204, -R5, R204, RZ ;  /* 0x000000cc05cc7210 */ /* 0x000fca0007ffe1ff */
[----:B------:R-:W-:-:S05]  /*20320*/  IMAD R0, R7, c[0x0][0x538], R204 ;  /* 0x00014e0007007a24 */ /* 0x000fca00078e02cc */
[----:B------:R-:W-:Y:S01]  /*20330*/  ISETP.GT.AND P0, PT, R0, R3, PT ;  /* 0x000000030000720c */ /* 0x000fe20003f04270 */
[----:B------:R-:W-:-:S12]  /*20340*/  BRA.DIV ~URZ, `(.L_x_2015) ;  /* 0x00001df27f007947 */ /* 0x000fd8000b800000 */
[----:B------:R-:W-:-:S04]  /*20350*/  VOTE.ANY R5, PT, !P0 ;  /* 0x0000000000057806 */ /* 0x000fc800040e0100 */
.L_x_2059:
[----:B------:R-:W1:Y:S02]  /*20360*/  POPC R6, R5 ;  /* 0x0000000500067309 */ /* 0x000e640000000000 */
[----:B-1----:R-:W-:Y:S01]  /*20370*/  IADD3 R207, R6, R207, RZ ;  /* 0x000000cf06cf7210 */ /* 0x002fe20007ffe0ff */
[----:B------:R-:W-:Y:S05]  /*20380*/  BRA.DIV ~URZ, `(.L_x_2016) ;  /* 0x00001df27f007947 */ /* 0x000fea000b800000 */
[----:B------:R1:W2:Y:S04]  /*20390*/  SHFL.IDX PT, R205, R205, R6, 0x1f ;  /* 0x00001f06cdcd7589 */ /* 0x0002a800000e0000 */
[----:B------:R1:W4:Y:S02]  /*203a0*/  SHFL.IDX PT, R4, R4, R6, 0x1f ;  /* 0x00001f0604047589 */ /* 0x00032400000e0000 */
.L_x_2060:
[----:B------:R-:W-:Y:S01]  /*203b0*/  ISETP.NE.AND P0, PT, R5, RZ, PT ;  /* 0x000000ff0500720c */ /* 0x000fe20003f05270 */
[----:B------:R-:W-:-:S12]  /*203c0*/  BSSY B0, `(.L_x_2017) ;  /* 0x0000005000007945 */ /* 0x000fd80003800000 */
[----:B------:R-:W-:Y:S05]  /*203d0*/  @!P0 BRA `(.L_x_2018) ;  /* 0x0000003000008947 */ /* 0x000fea0003800000 */
[----:B------:R-:W-:Y:S01]  /*203e0*/  IADD3 R16, R6, -0x1, RZ ;  /* 0xffffffff06107810 */ /* 0x000fe20007ffe0ff */
[----:B------:R-:W-:Y:S05]  /*203f0*/  BRA.DIV ~URZ, `(.L_x_2019) ;  /* 0x00001e527f007947 */ /* 0x000fea000b800000 */
[----:B------:R1:W3:Y:S02]  /*20400*/  SHFL.IDX PT, R13, R7, R16, 0x1f ;  /* 0x00001f10070d7589 */ /* 0x0002e400000e0000 */
.L_x_2018:
[----:B------:R-:W-:Y:S05]  /*20410*/  BSYNC B0 ;  /* 0x0000000000007941 */ /* 0x000fea0003800000 */
.L_x_2017:
[----:B----4-:R-:W-:Y:S01]  /*20420*/  ISETP.NE.AND P0, PT, R4, 0x1, PT ;  /* 0x000000010400780c */ /* 0x010fe20003f05270 */
[----:B---3--:R-:W-:Y:S01]  /*20430*/  IMAD R204, R13, c[0x0][0x538], R204 ;  /* 0x00014e000dcc7a24 */ /* 0x008fe200078e02cc */
[----:B------:R-:W-:Y:S04]  /*20440*/  BSSY B0, `(.L_x_2020) ;  /* 0x0000076000007945 */ /* 0x000fe80003800000 */
[----:B-1----:R-:W-:-:S07]  /*20450*/  IADD3 R6, -R204, R3, RZ ;  /* 0x00000003cc067210 */ /* 0x002fce0007ffe1ff */
[----:B------:R-:W-:Y:S05]  /*20460*/  @!P0 BRA `(.L_x_2021) ;  /* 0x0000037000008947 */ /* 0x000fea0003800000 */
[-C--:B--2---:R-:W-:Y:S02]  /*20470*/  IABS R7, R205.reuse ;  /* 0x000000cd00077213 */ /* 0x084fe40000000000 */
[----:B------:R-:W-:Y:S02]  /*20480*/  IABS R3, R4 ;  /* 0x0000000400037213 */ /* 0x000fe40000000000 */
[----:B------:R-:W1:Y:S01]  /*20490*/  I2F.RP R9, R7 ;  /* 0x0000000700097306 */ /* 0x000e620000209400 */
[----:B------:R-:W-:Y:S02]  /*204a0*/  IABS R5, R6 ;  /* 0x0000000600057213 */ /* 0x000fe40000000000 */
[----:B------:R-:W-:-:S05]  /*204b0*/  IABS R0, R205 ;  /* 0x000000cd00007213 */ /* 0x000fca0000000000 */
[----:B------:R-:W2:Y:S01]  /*204c0*/  I2F.RP R8, R3 ;  /* 0x0000000300087306 */ /* 0x000ea20000209400 */
[----:B------:R-:W-:-:S07]  /*204d0*/  IMAD.MOV R0, RZ, RZ, -R0 ;  /* 0x000000ffff007224 */ /* 0x000fce00078e0a00 */
[----:B-1----:R-:W1:Y:S08]  /*204e0*/  MUFU.RCP R14, R9 ;  /* 0x00000009000e7308 */ /* 0x002e700000001000 */
[----:B--2---:R-:W-:Y:S01]  /*204f0*/  MUFU.RCP R8, R8 ;  /* 0x0000000800087308 */ /* 0x004fe20000001000 */
[----:B-1----:R-:W-:-:S07]  /*20500*/  IADD3 R14, R14, 0xffffffe, RZ ;  /* 0x0ffffffe0e0e7810 */ /* 0x002fce0007ffe0ff */
[----:B------:R-:W1:Y:S02]  /*20510*/  F2I.FTZ.U32.TRUNC.NTZ R15, R14 ;  /* 0x0000000e000f7305 */ /* 0x000e64000021f000 */
[----:B-1----:R-:W-:Y:S02]  /*20520*/  IMAD.MOV R12, RZ, RZ, -R15 ;  /* 0x000000ffff0c7224 */ /* 0x002fe400078e0a0f */
[----:B------:R-:W-:Y:S02]  /*20530*/  IMAD.MOV.U32 R14, RZ, RZ, RZ ;  /* 0x000000ffff0e7224 */ /* 0x000fe400078e00ff */
[----:B------:R-:W-:-:S04]  /*20540*/  IMAD R12, R12, R7, RZ ;  /* 0x000000070c0c7224 */ /* 0x000fc800078e02ff */
[----:B------:R-:W-:Y:S01]  /*20550*/  IMAD.HI.U32 R12, R15, R12, R14 ;  /* 0x0000000c0f0c7227 */ /* 0x000fe200078e000e */
[----:B------:R-:W-:-:S04]  /*20560*/  IADD3 R14, R8, 0xffffffe, RZ ;  /* 0x0ffffffe080e7810 */ /* 0x000fc80007ffe0ff */
[----:B------:R-:W1:Y:S01]  /*20570*/  F2I.FTZ.U32.TRUNC.NTZ R15, R14 ;  /* 0x0000000e000f7305 */ /* 0x000e62000021f000 */
[----:B------:R-:W-:-:S04]  /*20580*/  IMAD.HI.U32 R12, R12, R5, RZ ;  /* 0x000000050c0c7227 */ /* 0x000fc800078e00ff */
[----:B------:R-:W-:-:S05]  /*20590*/  IMAD R0, R12, R0, R5 ;  /* 0x000000000c007224 */ /* 0x000fca00078e0205 */
[----:B------:R-:W-:Y:S01]  /*205a0*/  ISETP.GT.U32.AND P0, PT, R7, R0, PT ;  /* 0x000000000700720c */ /* 0x000fe20003f04070 */
[----:B-1----:R-:W-:Y:S02]  /*205b0*/  IMAD.MOV R8, RZ, RZ, -R15 ;  /* 0x000000ffff087224 */ /* 0x002fe400078e0a0f */
[----:B------:R-:W-:-:S10]  /*205c0*/  IMAD.MOV.U32 R14, RZ, RZ, RZ ;  /* 0x000000ffff0e7224 */ /* 0x000fd400078e00ff */
        /* <DEDUP_REMOVED lines=13> */
[----:B------:R-:W-:-:S05]  /*206a0*/  IABS R5, R12 ;  /* 0x0000000c00057213 */ /* 0x000fca0000000000 */
        /* <DEDUP_REMOVED lines=19> */
.L_x_2021:
        /* <DEDUP_REMOVED lines=54> */
[----:B------:R-:W-:Y:S01]  /*20b40*/  ISETP.GE.U32.AND P2, PT, R3, R8, PT ;  /* 0x000000080300720c */ /* 0x000fe20003f46070 */
[----:B------:R-:W-:-:S12]  /*20b50*/  IMAD.MOV R3, RZ, RZ, -R4 ;  /* 0x000000ffff037224 */ /* 0x000fd800078e0a04 */
[----:B------:R-:W-:-:S05]  /*20b60*/  @P2 IADD3 R12, R12, 0x1, RZ ;  /* 0x000000010c0c2810 */ /* 0x000fca0007ffe0ff */
[----:B------:R-:W-:Y:S01]  /*20b70*/  @!P1 IMAD.MOV R12, RZ, RZ, -R12 ;  /* 0x000000ffff0c9224 */ /* 0x000fe200078e0a0c */
[----:B------:R-:W-:-:S05]  /*20b80*/  @!P0 LOP3.LUT R12, RZ, R4, RZ, 0x33, !PT ;  /* 0x00000004ff0c8212 */ /* 0x000fca00078e33ff */
[----:B------:R-:W-:Y:S02]  /*20b90*/  IMAD R206, R12, R3, R5 ;  /* 0x000000030cce7224 */ /* 0x000fe400078e0205 */
.L_x_2022:
[----:B------:R-:W-:Y:S05]  /*20ba0*/  BSYNC B0 ;  /* 0x0000000000007941 */ /* 0x000fea0003800000 */
.L_x_2020:
[----:B------:R-:W-:-:S04]  /*20bb0*/  LOP3.LUT R12, RZ, R12, RZ, 0x33, !PT ;  /* 0x0000000cff0c7212 */ /* 0x000fc800078e33ff */
[----:B------:R-:W-:Y:S01]  /*20bc0*/  IADD3 R205, R12, R205, RZ ;  /* 0x000000cd0ccd7210 */ /* 0x000fe20007ffe0ff */
[----:B------:R-:W-:Y:S05]  /*20bd0*/  BRA `(.L_x_2023) ;  /* 0x0000004000007947 */ /* 0x000fea0003800000 */
.L_x_2011:
[----:B------:R-:W-:Y:S01]  /*20be0*/  IMAD.MOV.U32 R204, RZ, RZ, R3 ;  /* 0x000000ffffcc7224 */ /* 0x000fe200078e0003 */
[----:B------:R-:W-:Y:S01]  /*20bf0*/  MOV R206, RZ ;  /* 0x000000ff00ce7202 */ /* 0x000fe20000000f00 */
[----:B------:R-:W-:Y:S01]  /*20c00*/  IMAD.MOV.U32 R205, RZ, RZ, RZ ;  /* 0x000000ffffcd7224 */ /* 0x000fe200078e00ff */
[----:B------:R-:W-:Y:S02]  /*20c10*/  MOV R207, c[0x0][0x53c] ;  /* 0x00014f0000cf7a02 */ /* 0x000fe40000000f00 */
.L_x_2023:
[----:B------:R-:W-:Y:S05]  /*20c20*/  BSYNC B1 ;  /* 0x0000000000017941 */ /* 0x000fea0003800000 */
.L_x_2009:
[----:B------:R-:W-:Y:S01]  /*20c30*/  WARPSYNC 0xffffffff ;  /* 0xffffffff00007948 */ /* 0x000fe20003800000 */
[----:B------:R-:W-:Y:S01]  /*20c40*/  BAR.SYNC.DEFER_BLOCKING 0x4, 0x100 ;  /* 0x0104000000007b1d */ /* 0x000fe20000010000 */
[----:B------:R-:W-:-:S13]  /*20c50*/  ISETP.NE.AND P0, PT, R2, RZ, PT ;  /* 0x000000ff0200720c */ /* 0x000fda0003f05270 */
[----:B------:R1:W-:Y:S04]  /*20c60*/  @!P0 STS.128 [0x24100], R204 ;  /* 0x024100ccff008388 */ /* 0x0003e80000000c00 */
[----:B------:R-:W-:Y:S06]  /*20c70*/  BAR.ARV 0x5, 0x100 ;  /* 0x0144000000007b1d */ /* 0x000fec0000002000 */
.L_x_2004:
[----:B----4-:R-:W-:-:S13]  /*20c80*/  ISETP.GE.AND P0, PT, R207, c[0x0][0x53c], PT ;  /* 0x00014f00cf007a0c */ /* 0x010fda0003f06270 */
[----:B-123--:R-:W-:Y:S01]  /*20c90*/  @P0 CALL.REL.NOINC `(.L_x_2024) ;  /* 0x0000001000000944 */ /* 0x00efe20003c00000 */
[----:B------:R-:W-:Y:S05]  /*20ca0*/  BRA `(.L_x_2025) ;  /* 0xfffe087000007947 */ /* 0x000fea000383ffff */
.L_x_2024:
[----:B------:R-:W-:Y:S05]  /*20cb0*/  EXIT ;  /* 0x000000000000794d */ /* 0x000fea0003800000 */
.L_x_1801:
[----:B------:R-:W-:Y:S02]  /*20cc0*/  MOV R5, 0x1 ;  /* 0x0000000100057802 */ /* 0x000fe40000000f00 */
[----:B------:R-:W-:Y:S02]  /*20cd0*/  MOV R0, 0x20cf0 ;  /* 0x00020cf000007802 */ /* 0x000fe40000000f00 */
[----:B------:R-:W-:Y:S05]  /*20ce0*/  CALL.REL.NOINC `($__internal_40_$__cuda_sm70_shflsync_up_p) ;  /* 0x0000166000007944 */ /* 0x000fea0003c00000 */
[----:B-12---:R-:W-:Y:S05]  /*20cf0*/  BRA `(.L_x_2026) ;  /* 0xfffdf77000007947 */ /* 0x006fea000383ffff */
.L_x_1802:
[----:B------:R-:W-:Y:S02]  /*20d00*/  MOV R5, 0x2 ;  /* 0x0000000200057802 */ /* 0x000fe40000000f00 */
[----:B------:R-:W-:Y:S02]  /*20d10*/  MOV R0, 0x20d30 ;  /* 0x00020d3000007802 */ /* 0x000fe40000000f00 */
[----:B------:R-:W-:Y:S05]  /*20d20*/  CALL.REL.NOINC `($__internal_40_$__cuda_sm70_shflsync_up_p) ;  /* 0x0000162000007944 */ /* 0x000fea0003c00000 */
[----:B--2---:R-:W-:Y:S01]  /*20d30*/  SEL R0, R5, RZ, P4 ;  /* 0x000000ff05007207 */ /* 0x004fe20002000000 */
[----:B------:R-:W-:-:S04]  /*20d40*/  IMAD.MOV.U32 R5, RZ, RZ, 0x4 ;  /* 0x00000004ff057424 */ /* 0x000fc800078e00ff */
[----:B-1----:R-:W-:Y:S01]  /*20d50*/  IMAD.IADD R7, R7, 0x1, R0 ;  /* 0x0000000107077824 */ /* 0x002fe200078e0200 */
        /* <DEDUP_REMOVED lines=13> */
[----:B------:R-:W-:Y:S01]  /*20e30*/  IMAD.MOV.U32 R16, RZ, RZ, 0x1f ;  /* 0x0000001fff107424 */ /* 0x000fe200078e00ff */
[----:B------:R-:W-:-:S03]  /*20e40*/  MOV R9, 0x1f ;  /* 0x0000001f00097802 */ /* 0x000fc60000000f00 */
[----:B-1----:R-:W-:Y:S01]  /*20e50*/  IMAD.IADD R7, R7, 0x1, R0 ;  /* 0x0000000107077824 */ /* 0x002fe200078e0200 */
[----:B------:R-:W-:-:S03]  /*20e60*/  MOV R0, 0x20e90 ;  /* 0x00020e9000007802 */ /* 0x000fc60000000f00 */
[----:B------:R-:W-:Y:S02]  /*20e70*/  IMAD.MOV.U32 R17, RZ, RZ, R7 ;  /* 0x000000ffff117224 */ /* 0x000fe400078e0007 */
[----:B------:R-:W-:Y:S05]  /*20e80*/  CALL.REL.NOINC `($__internal_39_$__cuda_sm70_shflsync_idx_p) ;  /* 0x0000147000007944 */ /* 0x000fea0003c00000 */
[----:B-12---:R-:W-:Y:S05]  /*20e90*/  BRA `(.L_x_2027) ;  /* 0xfffdf6d000007947 */ /* 0x006fea000383ffff */
.L_x_1804:
[----:B------:R-:W-:Y:S02]  /*20ea0*/  SEL R5, RZ, 0x1, P0 ;  /* 0x00000001ff057807 */ /* 0x000fe40000000000 */
[----:B------:R-:W-:Y:S02]  /*20eb0*/  MOV R0, 0x20ed0 ;  /* 0x00020ed000007802 */ /* 0x000fe40000000f00 */
[----:B------:R-:W-:Y:S05]  /*20ec0*/  CALL.REL.NOINC `($__internal_41_$__cuda_sm70_votesync_ballot) ;  /* 0x000014d000007944 */ /* 0x000fea0003c00000 */
[----:B------:R-:W-:Y:S05]  /*20ed0*/  BRA `(.L_x_2028) ;  /* 0xfffdf72000007947 */ /* 0x000fea000383ffff */
.L_x_1805:
[----:B------:R-:W-:Y:S01]  /*20ee0*/  IMAD.MOV.U32 R17, RZ, RZ, R4 ;  /* 0x000000ffff117224 */ /* 0x000fe200078e0004 */
[----:B------:R-:W-:Y:S01]  /*20ef0*/  MOV R16, R6 ;  /* 0x0000000600107202 */ /* 0x000fe20000000f00 */
[----:B------:R-:W-:Y:S01]  /*20f00*/  IMAD.MOV.U32 R9, RZ, RZ, 0x1f ;  /* 0x0000001fff097424 */ /* 0x000fe200078e00ff */
[----:B------:R-:W-:Y:S02]  /*20f10*/  MOV R0, 0x20f30 ;  /* 0x00020f3000007802 */ /* 0x000fe40000000f00 */
[----:B------:R-:W-:Y:S05]  /*20f20*/  CALL.REL.NOINC `($__internal_39_$__cuda_sm70_shflsync_idx_p) ;  /* 0x000013d000007944 */ /* 0x000fea0003c00000 */
[----:B--2---:R-:W-:Y:S01]  /*20f30*/  IMAD.MOV.U32 R4, RZ, RZ, R9 ;  /* 0x000000ffff047224 */ /* 0x004fe200078e0009 */
[----:B-1----:R-:W-:Y:S01]  /*20f40*/  MOV R17, R3 ;  /* 0x0000000300117202 */ /* 0x002fe20000000f00 */
[----:B------:R-:W-:Y:S01]  /*20f50*/  IMAD.MOV.U32 R11, RZ, RZ, RZ ;  /* 0x000000ffff0b7224 */ /* 0x000fe200078e00ff */
[----:B------:R-:W-:Y:S01]  /*20f60*/  MOV R16, R6 ;  /* 0x0000000600107202 */ /* 0x000fe20000000f00 */
[----:B------:R-:W-:Y:S01]  /*20f70*/  IMAD.MOV.U32 R9, RZ, RZ, 0x1f ;  /* 0x0000001fff097424 */ /* 0x000fe200078e00ff */
[----:B------:R-:W-:-:S02]  /*20f80*/  MOV R0, 0x20fa0 ;  /* 0x00020fa000007802 */ /* 0x000fc40000000f00 */
[----:B------:R-:W-:Y:S05]  /*20f90*/  CALL.REL.NOINC `($__internal_39_$__cuda_sm70_shflsync_idx_p) ;  /* 0x0000136000007944 */ /* 0x000fea0003c00000 */
[----:B--2---:R-:W-:Y:S01]  /*20fa0*/  MOV R3, R9 ;  /* 0x0000000900037202 */ /* 0x004fe20000000f00 */
[----:B-1----:R-:W-:Y:S05]  /*20fb0*/  BRA `(.L_x_2029) ;  /* 0xfffdf6a000007947 */ /* 0x002fea000383ffff */
.L_x_1808:
[----:B------:R-:W-:Y:S01]  /*20fc0*/  IMAD.MOV.U32 R17, RZ, RZ, R7 ;  /* 0x000000ffff117224 */ /* 0x000fe200078e0007 */
[----:B------:R-:W-:-:S02]  /*20fd0*/  MOV R9, 0x1f ;  /* 0x0000001f00097802 */ /* 0x000fc40000000f00 */
[----:B------:R-:W-:Y:S02]  /*20fe0*/  MOV R0, 0x21000 ;  /* 0x0002100000007802 */ /* 0x000fe40000000f00 */
[----:B-123--:R-:W-:Y:S05]  /*20ff0*/  CALL.REL.NOINC `($__internal_39_$__cuda_sm70_shflsync_idx_p) ;  /* 0x0000130000007944 */ /* 0x00efea0003c00000 */
[----:B--2---:R-:W-:Y:S01]  /*21000*/  MOV R11, R9 ;  /* 0x00000009000b7202 */ /* 0x004fe20000000f00 */
[----:B-1----:R-:W-:Y:S05]  /*21010*/  BRA `(.L_x_1807) ;  /* 0xfffdf6a000007947 */ /* 0x002fea000383ffff */
.L_x_1863:
[----:B------:R-:W-:Y:S01]  /*21020*/  IMAD.MOV.U32 R17, RZ, RZ, R6 ;  /* 0x000000ffff117224 */ /* 0x000fe200078e0006 */
[----:B------:R-:W-:Y:S01]  /*21030*/  MOV R16, RZ ;  /* 0x000000ff00107202 */ /* 0x000fe20000000f00 */
[----:B------:R-:W-:Y:S01]  /*21040*/  IMAD.MOV.U32 R9, RZ, RZ, 0x181f ;  /* 0x0000181fff097424 */ /* 0x000fe200078e00ff */
[----:B------:R-:W-:Y:S02]  /*21050*/  MOV R0, 0x21070 ;  /* 0x0002107000007802 */ /* 0x000fe40000000f00 */
[----:B-----5:R-:W-:Y:S05]  /*21060*/  CALL.REL.NOINC `($__internal_39_$__cuda_sm70_shflsync_idx_p) ;  /* 0x0000129000007944 */ /* 0x020fea0003c00000 */
[----:B--2---:R-:W-:Y:S01]  /*21070*/  MOV R21, R9 ;  /* 0x0000000900157202 */ /* 0x004fe20000000f00 */
[----:B-1----:R-:W-:Y:S05]  /*21080*/  BRA `(.L_x_2030) ;  /* 0xfffe72c000007947 */ /* 0x002fea000383ffff */
.L_x_1864:
[----:B------:R-:W-:Y:S01]  /*21090*/  IMAD.MOV.U32 R17, RZ, RZ, R14 ;  /* 0x000000ffff117224 */ /* 0x000fe200078e000e */
[----:B------:R-:W-:Y:S01]  /*210a0*/  MOV R16, RZ ;  /* 0x000000ff00107202 */ /* 0x000fe20000000f00 */
[----:B------:R-:W-:Y:S01]  /*210b0*/  IMAD.MOV.U32 R9, RZ, RZ, 0x181f ;  /* 0x0000181fff097424 */ /* 0x000fe200078e00ff */
[----:B------:R-:W-:Y:S02]  /*210c0*/  MOV R0, 0x210e0 ;  /* 0x000210e000007802 */ /* 0x000fe40000000f00 */
[----:B-12--5:R-:W-:Y:S05]  /*210d0*/  CALL.REL.NOINC `($__internal_39_$__cuda_sm70_shflsync_idx_p) ;  /* 0x0000122000007944 */ /* 0x026fea0003c00000 */
[----:B-12---:R-:W-:Y:S05]  /*210e0*/  BRA `(.L_x_2031) ;  /* 0xfffe728000007947 */ /* 0x006fea000383ffff */
.L_x_1867:
[----:B--2---:R-:W-:Y:S01]  /*210f0*/  IMAD.MOV.U32 R17, RZ, RZ, R6 ;  /* 0x000000ffff117224 */ /* 0x004fe200078e0006 */
[----:B------:R-:W-:Y:S01]  /*21100*/  MOV R16, 0x1 ;  /* 0x0000000100107802 */ /* 0x000fe20000000f00 */
[----:B----4-:R-:W-:Y:S01]  /*21110*/  IMAD.MOV.U32 R9, RZ, RZ, 0x181f ;  /* 0x0000181fff097424 */ /* 0x010fe200078e00ff */
[----:B------:R-:W-:-:S02]  /*21120*/  MOV R0, 0x21140 ;  /* 0x0002114000007802 */ /* 0x000fc40000000f00 */
[----:B-1-3-5:R-:W-:Y:S05]  /*21130*/  CALL.REL.NOINC `($__internal_39_$__cuda_sm70_shflsync_idx_p) ;  /* 0x000011c000007944 */ /* 0x02afea0003c00000 */
[----:B--2---:R-:W-:Y:S01]  /*21140*/  IMAD.MOV.U32 R21, RZ, RZ, R9 ;  /* 0x000000ffff157224 */ /* 0x004fe200078e0009 */
[----:B-1----:R-:W-:Y:S01]  /*21150*/  MOV R16, 0x1 ;  /* 0x0000000100107802 */ /* 0x002fe20000000f00 */
[----:B------:R-:W-:Y:S01]  /*21160*/  IMAD.MOV.U32 R17, RZ, RZ, R14 ;  /* 0x000000ffff117224 */ /* 0x000fe200078e000e */
[----:B------:R-:W-:-:S02]  /*21170*/  MOV R9, 0x181f ;  /* 0x0000181f00097802 */ /* 0x000fc40000000f00 */
[----:B------:R-:W-:Y:S02]  /*21180*/  MOV R0, 0x211a0 ;  /* 0x000211a000007802 */ /* 0x000fe40000000f00 */
[----:B------:R-:W-:Y:S05]  /*21190*/  CALL.REL.NOINC `($__internal_39_$__cuda_sm70_shflsync_idx_p) ;  /* 0x0000116000007944 */ /* 0x000fea0003c00000 */
[----:B-12---:R-:W-:Y:S05]  /*211a0*/  BRA `(.L_x_2032) ;  /* 0xfffe732000007947 */ /* 0x006fea000383ffff */
.L_x_1870:
[----:B-1----:R-:W-:Y:S01]  /*211b0*/  IMAD.MOV.U32 R17, RZ, RZ, R6 ;  /* 0x000000ffff117224 */ /* 0x002fe200078e0006 */
[----:B------:R-:W-:Y:S01]  /*211c0*/  MOV R16, 0x2 ;  /* 0x0000000200107802 */ /* 0x000fe20000000f00 */
[----:B----4-:R-:W-:Y:S01]  /*211d0*/  IMAD.MOV.U32 R9, RZ, RZ, 0x181f ;  /* 0x0000181fff097424 */ /* 0x010fe200078e00ff */
[----:B------:R-:W-:Y:S02]  /*211e0*/  MOV R0, 0x21200 ;  /* 0x0002120000007802 */ /* 0x000fe40000000f00 */
[----:B--23-5:R-:W-:Y:S05]  /*211f0*/  CALL.REL.NOINC `($__internal_39_$__cuda_sm70_shflsync_idx_p) ;  /* 0x0000110000007944 */ /* 0x02cfea0003c00000 */
[----:B--2---:R-:W-:Y:S01]  /*21200*/  MOV R21, R9 ;  /* 0x0000000900157202 */ /* 0x004fe20000000f00 */
[----:B-1----:R-:W-:Y:S05]  /*21210*/  BRA `(.L_x_2033) ;  /* 0xfffe73e000007947 */ /* 0x002fea000383ffff */
.L_x_1871:
[----:B------:R-:W-:Y:S01]  /*21220*/  IMAD.MOV.U32 R17, RZ, RZ, R14 ;  /* 0x000000ffff117224 */ /* 0x000fe200078e000e */
[----:B------:R-:W-:Y:S01]  /*21230*/  MOV R16, 0x2 ;  /* 0x0000000200107802 */ /* 0x000fe20000000f00 */
[----:B----4-:R-:W-:Y:S01]  /*21240*/  IMAD.MOV.U32 R9, RZ, RZ, 0x181f ;  /* 0x0000181fff097424 */ /* 0x010fe200078e00ff */
[----:B------:R-:W-:Y:S02]  /*21250*/  MOV R0, 0x21270 ;  /* 0x0002127000007802 */ /* 0x000fe40000000f00 */
[----:B-123-5:R-:W-:Y:S05]  /*21260*/  CALL.REL.NOINC `($__internal_39_$__cuda_sm70_shflsync_idx_p) ;  /* 0x0000109000007944 */ /* 0x02efea0003c00000 */
[----:B-12---:R-:W-:Y:S05]  /*21270*/  BRA `(.L_x_2034) ;  /* 0xfffe73a000007947 */ /* 0x006fea000383ffff */
.L_x_1874:
[----:B-1----:R-:W-:Y:S01]  /*21280*/  IMAD.MOV.U32 R17, RZ, RZ, R6 ;  /* 0x000000ffff117224 */ /* 0x002fe200078e0006 */
[----:B------:R-:W-:Y:S01]  /*21290*/  MOV R16, 0x3 ;  /* 0x0000000300107802 */ /* 0x000fe20000000f00 */
[----:B------:R-:W-:Y:S01]  /*212a0*/  IMAD.MOV.U32 R9, RZ, RZ, 0x181f ;  /* 0x0000181fff097424 */ /* 0x000fe200078e00ff */
[----:B------:R-:W-:-:S02]  /*212b0*/  MOV R0, 0x212d0 ;  /* 0x000212d000007802 */ /* 0x000fc40000000f00 */
[----:B--2345:R-:W-:Y:S05]  /*212c0*/  CALL.REL.NOINC `($__internal_39_$__cuda_sm70_shflsync_idx_p) ;  /* 0x0000103000007944 */ /* 0x03cfea0003c00000 */
[----:B--2---:R-:W-:Y:S01]  /*212d0*/  IMAD.MOV.U32 R21, RZ, RZ, R9 ;  /* 0x000000ffff157224 */ /* 0x004fe200078e0009 */
[----:B-1----:R-:W-:Y:S01]  /*212e0*/  MOV R16, 0x3 ;  /* 0x0000000300107802 */ /* 0x002fe20000000f00 */
[----:B------:R-:W-:Y:S01]  /*212f0*/  IMAD.MOV.U32 R17, RZ, RZ, R14 ;  /* 0x000000ffff117224 */ /* 0x000fe200078e000e */
[----:B------:R-:W-:-:S02]  /*21300*/  MOV R9, 0x181f ;  /* 0x0000181f00097802 */ /* 0x000fc40000000f00 */
[----:B------:R-:W-:Y:S02]  /*21310*/  MOV R0, 0x21330 ;  /* 0x0002133000007802 */ /* 0x000fe40000000f00 */
[----:B------:R-:W-:Y:S05]  /*21320*/  CALL.REL.NOINC `($__internal_39_$__cuda_sm70_shflsync_idx_p) ;  /* 0x00000fd000007944 */ /* 0x000fea0003c00000 */
[----:B-12---:R-:W-:Y:S05]  /*21330*/  BRA `(.L_x_2035) ;  /* 0xfffe742000007947 */ /* 0x006fea000383ffff */
.L_x_1963:
[----:B------:R-:W-:Y:S01]  /*21340*/  IMAD.MOV.U32 R8, RZ, RZ, R235 ;  /* 0x000000ffff087224 */ /* 0x000fe200078e00eb */
[----:B------:R-:W-:Y:S02]  /*21350*/  MOV R7, 0x2 ;  /* 0x0000000200077802 */ /* 0x000fe40000000f00 */
[----:B------:R-:W-:Y:S02]  /*21360*/  MOV R6, 0x21380 ;  /* 0x0002138000067802 */ /* 0x000fe40000000f00 */
[----:B------:R-:W-:Y:S05]  /*21370*/  CALL.REL.NOINC `($__internal_38_$__cuda_sm70_shflsync_bfly_p) ;  /* 0x00000f3000007944 */ /* 0x000fea0003c00000 */
[----:B-12---:R-:W-:Y:S05]  /*21380*/  BRA `(.L_x_2036) ;  /* 0xffffad0000007947 */ /* 0x006fea000383ffff */
.L_x_1964:
[----:B------:R-:W-:Y:S02]  /*21390*/  MOV R7, 0x1 ;  /* 0x0000000100077802 */ /* 0x000fe40000000f00 */
[----:B------:R-:W-:Y:S02]  /*213a0*/  MOV R6, 0x213c0 ;  /* 0x000213c000067802 */ /* 0x000fe40000000f00 */
[----:B-1----:R-:W-:Y:S05]  /*213b0*/  CALL.REL.NOINC `($__internal_38_$__cuda_sm70_shflsync_bfly_p) ;  /* 0x00000ef000007944 */ /* 0x002fea0003c00000 */
[----:B--2---:R-:W-:Y:S01]  /*213c0*/  FADD.FTZ R3, R8, R7 ;  /* 0x0000000708037221 */ /* 0x004fe20000010000 */
[----:B-1----:R-:W-:Y:S02]  /*213d0*/  MOV R8, R238 ;  /* 0x000000ee00087202 */ /* 0x002fe40000000f00 */
[----:B------:R-:W-:Y:S02]  /*213e0*/  MOV R7, 0x2 ;  /* 0x0000000200077802 */ /* 0x000fe40000000f00 */
[----:B------:R-:W-:-:S02]  /*213f0*/  MOV R6, 0x21410 ;  /* 0x0002141000067802 */ /* 0x000fc40000000f00 */
[----:B------:R-:W-:Y:S05]  /*21400*/  CALL.REL.NOINC `($__internal_38_$__cuda_sm70_shflsync_bfly_p) ;  /* 0x00000ea000007944 */ /* 0x000fea0003c00000 */
[----:B--2---:R-:W-:Y:S01]  /*21410*/  FADD.FTZ R12, R238, R7 ;  /* 0x00000007ee0c7221 */ /* 0x004fe20000010000 */
[----:B------:R-:W-:-:S02]  /*21420*/  MOV R7, 0x1 ;  /* 0x0000000100077802 */ /* 0x000fc40000000f00 */
[----:B------:R-:W-:Y:S02]  /*21430*/  MOV R6, 0x21460 ;  /* 0x0002146000067802 */ /* 0x000fe40000000f00 */
[----:B-1----:R-:W-:Y:S02]  /*21440*/  MOV R8, R12 ;  /* 0x0000000c00087202 */ /* 0x002fe40000000f00 */
[----:B------:R-:W-:Y:S05]  /*21450*/  CALL.REL.NOINC `($__internal_38_$__cuda_sm70_shflsync_bfly_p) ;  /* 0x00000e5000007944 */ /* 0x000fea0003c00000 */
[----:B-12---:R-:W-:Y:S05]  /*21460*/  BRA `(.L_x_2037) ;  /* 0xffffac9000007947 */ /* 0x006fea000383ffff */
.L_x_1971:
[----:B---34-:R-:W-:Y:S01]  /*21470*/  IMAD.MOV.U32 R17, RZ, RZ, R14 ;  /* 0x000000ffff117224 */ /* 0x018fe200078e000e */
[----:B------:R-:W-:Y:S01]  /*21480*/  MOV R16, RZ ;  /* 0x000000ff00107202 */ /* 0x000fe20000000f00 */
[----:B------:R-:W-:Y:S01]  /*21490*/  IMAD.MOV.U32 R9, RZ, RZ, 0x181f ;  /* 0x0000181fff097424 */ /* 0x000fe200078e00ff */
[----:B------:R-:W-:Y:S02]  /*214a0*/  MOV R0, 0x214c0 ;  /* 0x000214c000007802 */ /* 0x000fe40000000f00 */
[----:B-12---:R-:W-:Y:S05]  /*214b0*/  CALL.REL.NOINC `($__internal_39_$__cuda_sm70_shflsync_idx_p) ;  /* 0x00000e4000007944 */ /* 0x006fea0003c00000 */
[----:B--2---:R-:W-:Y:S01]  /*214c0*/  MOV R22, R9 ;  /* 0x0000000900167202 */ /* 0x004fe20000000f00 */
[----:B-1----:R-:W-:Y:S05]  /*214d0*/  BRA `(.L_x_2038) ;  /* 0xffffc5a000007947 */ /* 0x002fea000383ffff */
.L_x_1972:
[----:B------:R-:W-:Y:S01]  /*214e0*/  IMAD.MOV.U32 R17, RZ, RZ, R2 ;  /* 0x000000ffff117224 */ /* 0x000fe200078e0002 */
[----:B------:R-:W-:Y:S01]  /*214f0*/  MOV R16, RZ ;  /* 0x000000ff00107202 */ /* 0x000fe20000000f00 */
[----:B------:R-:W-:Y:S01]  /*21500*/  IMAD.MOV.U32 R9, RZ, RZ, 0x181f ;  /* 0x0000181fff097424 */ /* 0x000fe200078e00ff */
[----:B------:R-:W-:Y:S02]  /*21510*/  MOV R0, 0x21530 ;  /* 0x0002153000007802 */ /* 0x000fe40000000f00 */
[----:B-1234-:R-:W-:Y:S05]  /*21520*/  CALL.REL.NOINC `($__internal_39_$__cuda_sm70_shflsync_idx_p) ;  /* 0x00000dd000007944 */ /* 0x01efea0003c00000 */
[----:B-12---:R-:W-:Y:S05]  /*21530*/  BRA `(.L_x_2039) ;  /* 0xffffc56000007947 */ /* 0x006fea000383ffff */
.L_x_1975:
[----:B---3--:R-:W-:Y:S01]  /*21540*/  IMAD.MOV.U32 R17, RZ, RZ, R14 ;  /* 0x000000ffff117224 */ /* 0x008fe200078e000e */
[----:B------:R-:W-:Y:S01]  /*21550*/  MOV R16, 0x1 ;  /* 0x0000000100107802 */ /* 0x000fe20000000f00 */
[----:B------:R-:W-:Y:S01]  /*21560*/  IMAD.MOV.U32 R9, RZ, RZ, 0x181f ;  /* 0x0000181fff097424 */ /* 0x000fe200078e00ff */
[----:B------:R-:W-:-:S02]  /*21570*/  MOV R0, 0x21590 ;  /* 0x0002159000007802 */ /* 0x000fc40000000f00 */
[----:B-12-4-:R-:W-:Y:S05]  /*21580*/  CALL.REL.NOINC `($__internal_39_$__cuda_sm70_shflsync_idx_p) ;  /* 0x00000d7000007944 */ /* 0x016fea0003c00000 */
[----:B--2---:R-:W-:Y:S01]  /*21590*/  IMAD.MOV.U32 R22, RZ, RZ, R9 ;  /* 0x000000ffff167224 */ /* 0x004fe200078e0009 */
[----:B-1----:R-:W-:Y:S01]  /*215a0*/  MOV R16, 0x1 ;  /* 0x0000000100107802 */ /* 0x002fe20000000f00 */
[----:B------:R-:W-:Y:S01]  /*215b0*/  IMAD.MOV.U32 R17, RZ, RZ, R2 ;  /* 0x000000ffff117224 */ /* 0x000fe200078e0002 */
[----:B------:R-:W-:-:S02]  /*215c0*/  MOV R9, 0x181f ;  /* 0x0000181f00097802 */ /* 0x000fc40000000f00 */
[----:B------:R-:W-:Y:S02]  /*215d0*/  MOV R0, 0x215f0 ;  /* 0x000215f000007802 */ /* 0x000fe40000000f00 */
[----:B------:R-:W-:Y:S05]  /*215e0*/  CALL.REL.NOINC `($__internal_39_$__cuda_sm70_shflsync_idx_p) ;  /* 0x00000d1000007944 */ /* 0x000fea0003c00000 */
[----:B-12---:R-:W-:Y:S01]  /*215f0*/  MOV R17, R9 ;  /* 0x0000000900117202 */ /* 0x006fe20000000f00 */
[----:B------:R-:W-:Y:S05]  /*21600*/  BRA `(.L_x_2040) ;  /* 0xffffc5f000007947 */ /* 0x000fea000383ffff */
.L_x_1978:
[----:B-1-3--:R-:W-:Y:S01]  /*21610*/  IMAD.MOV.U32 R17, RZ, RZ, R14 ;  /* 0x000000ffff117224 */ /* 0x00afe200078e000e */
[----:B------:R-:W-:Y:S01]  /*21620*/  MOV R16, 0x2 ;  /* 0x0000000200107802 */ /* 0x000fe20000000f00 */
[----:B------:R-:W-:Y:S01]  /*21630*/  IMAD.MOV.U32 R9, RZ, RZ, 0x181f ;  /* 0x0000181fff097424 */ /* 0x000fe200078e00ff */
[----:B------:R-:W-:Y:S02]  /*21640*/  MOV R0, 0x21660 ;  /* 0x0002166000007802 */ /* 0x000fe40000000f00 */
[----:B--2-4-:R-:W-:Y:S05]  /*21650*/  CALL.REL.NOINC `($__internal_39_$__cuda_sm70_shflsync_idx_p) ;  /* 0x00000ca000007944 */ /* 0x014fea0003c00000 */
[----:B--2---:R-:W-:Y:S01]  /*21660*/  MOV R22, R9 ;  /* 0x0000000900167202 */ /* 0x004fe20000000f00 */
[----:B-1----:R-:W-:Y:S05]  /*21670*/  BRA `(.L_x_2041) ;  /* 0xffffc6b000007947 */ /* 0x002fea000383ffff */
.L_x_1979:
[----:B-1-3--:R-:W-:Y:S01]  /*21680*/  IMAD.MOV.U32 R17, RZ, RZ, R2 ;  /* 0x000000ffff117224 */ /* 0x00afe200078e0002 */
[----:B------:R-:W-:Y:S01]  /*21690*/  MOV R16, 0x2 ;  /* 0x0000000200107802 */ /* 0x000fe20000000f00 */
[----:B------:R-:W-:Y:S01]  /*216a0*/  IMAD.MOV.U32 R9, RZ, RZ, 0x181f ;  /* 0x0000181fff097424 */ /* 0x000fe200078e00ff */
[----:B------:R-:W-:Y:S02]  /*216b0*/  MOV R0, 0x216d0 ;  /* 0x000216d000007802 */ /* 0x000fe40000000f00 */
[----:B--2-4-:R-:W-:Y:S05]  /*216c0*/  CALL.REL.NOINC `($__internal_39_$__cuda_sm70_shflsync_idx_p) ;  /* 0x00000c3000007944 */ /* 0x014fea0003c00000 */
[----:B-12---:R-:W-:Y:S01]  /*216d0*/  MOV R17, R9 ;  /* 0x0000000900117202 */ /* 0x006fe20000000f00 */
[----:B------:R-:W-:Y:S05]  /*216e0*/  BRA `(.L_x_2042) ;  /* 0xffffc66000007947 */ /* 0x000fea000383ffff */
.L_x_1982:
        /* <DEDUP_REMOVED lines=11> */
[----:B-12---:R-:W-:Y:S05]  /*217a0*/  BRA `(.L_x_2043) ;  /* 0xffffc6e000007947 */ /* 0x006fea000383ffff */
.L_x_1984:
[----:B------:R-:W-:Y:S01]  /*217b0*/  IMAD.MOV.U32 R17, RZ, RZ, R166 ;  /* 0x000000ffff117224 */ /* 0x000fe200078e00a6 */
[----:B------:R-:W-:Y:S01]  /*217c0*/  MOV R16, RZ ;  /* 0x000000ff00107202 */ /* 0x000fe20000000f00 */
[----:B------:R-:W-:Y:S01]  /*217d0*/  IMAD.MOV.U32 R9, RZ, RZ, 0x1c1f ;  /* 0x00001c1fff097424 */ /* 0x000fe200078e00ff */
[----:B------:R-:W-:Y:S02]  /*217e0*/  MOV R0, 0x21800 ;  /* 0x0002180000007802 */ /* 0x000fe40000000f00 */
[----:B------:R-:W-:Y:S05]  /*217f0*/  CALL.REL.NOINC `($__internal_39_$__cuda_sm70_shflsync_idx_p) ;  /* 0x00000b0000007944 */ /* 0x000fea0003c00000 */
[----:B--2---:R-:W-:Y:S01]  /*21800*/  MOV R168, R9 ;  /* 0x0000000900a87202 */ /* 0x004fe20000000f00 */
[----:B-1----:R-:W-:Y:S05]  /*21810*/  BRA `(.L_x_2044) ;  /* 0xffffc98000007947 */ /* 0x002fea000383ffff */
.L_x_1985:
[----:B------:R-:W-:Y:S01]  /*21820*/  IMAD.MOV.U32 R17, RZ, RZ, R167 ;  /* 0x000000ffff117224 */ /* 0x000fe200078e00a7 */
[----:B------:R-:W-:Y:S01]  /*21830*/  MOV R16, RZ ;  /* 0x000000ff00107202 */ /* 0x000fe20000000f00 */
[----:B------:R-:W-:Y:S01]  /*21840*/  IMAD.MOV.U32 R9, RZ, RZ, 0x1c1f ;  /* 0x00001c1fff097424 */ /* 0x000fe200078e00ff */
[----:B------:R-:W-:Y:S02]  /*21850*/  MOV R0, 0x21870 ;  /* 0x0002187000007802 */ /* 0x000fe40000000f00 */
[----:B-12---:R-:W-:Y:S05]  /*21860*/  CALL.REL.NOINC `($__internal_39_$__cuda_sm70_shflsync_idx_p) ;  /* 0x00000a9000007944 */ /* 0x006fea0003c00000 */
[----:B--2---:R-:W-:Y:S01]  /*21870*/  MOV R0, R9 ;  /* 0x0000000900007202 */ /* 0x004fe20000000f00 */
[----:B-1----:R-:W-:Y:S05]  /*21880*/  BRA `(.L_x_2045) ;  /* 0xffffc93000007947 */ /* 0x002fea000383ffff */
.L_x_1988:
[----:B-1----:R-:W-:Y:S01]  /*21890*/  IMAD.MOV.U32 R17, RZ, RZ, R166 ;  /* 0x000000ffff117224 */ /* 0x002fe200078e00a6 */
[----:B------:R-:W-:Y:S01]  /*218a0*/  MOV R16, 0x1 ;  /* 0x0000000100107802 */ /* 0x000fe20000000f00 */
[----:B------:R-:W-:Y:S01]  /*218b0*/  IMAD.MOV.U32 R9, RZ, RZ, 0x1c1f ;  /* 0x00001c1fff097424 */ /* 0x000fe200078e00ff */
[----:B----4-:R-:W-:-:S02]  /*218c0*/  MOV R0, 0x218e0 ;  /* 0x000218e000007802 */ /* 0x010fc40000000f00 */
[----:B--23--:R-:W-:Y:S05]  /*218d0*/  CALL.REL.NOINC `($__internal_39_$__cuda_sm70_shflsync_idx_p) ;  /* 0x00000a2000007944 */ /* 0x00cfea0003c00000 */
[----:B--2---:R-:W-:Y:S01]  /*218e0*/  IMAD.MOV.U32 R166, RZ, RZ, R9 ;  /* 0x000000ffffa67224 */ /* 0x004fe200078e0009 */
[----:B-1----:R-:W-:Y:S01]  /*218f0*/  MOV R16, 0x1 ;  /* 0x0000000100107802 */ /* 0x002fe20000000f00 */
[----:B------:R-:W-:Y:S01]  /*21900*/  IMAD.MOV.U32 R17, RZ, RZ, R167 ;  /* 0x000000ffff117224 */ /* 0x000fe200078e00a7 */
[----:B------:R-:W-:-:S02]  /*21910*/  MOV R9, 0x1c1f ;  /* 0x00001c1f00097802 */ /* 0x000fc40000000f00 */
[----:B------:R-:W-:Y:S02]  /*21920*/  MOV R0, 0x21940 ;  /* 0x0002194000007802 */ /* 0x000fe40000000f00 */
[----:B------:R-:W-:Y:S05]  /*21930*/  CALL.REL.NOINC `($__internal_39_$__cuda_sm70_shflsync_idx_p) ;  /* 0x000009c000007944 */ /* 0x000fea0003c00000 */
[----:B--2---:R-:W-:Y:S01]  /*21940*/  MOV R0, R9 ;  /* 0x0000000900007202 */ /* 0x004fe20000000f00 */
[----:B-1----:R-:W-:Y:S05]  /*21950*/  BRA `(.L_x_2046) ;  /* 0xffffd1b000007947 */ /* 0x002fea000383ffff */
.L_x_1992:
[----:B------:R-:W-:Y:S01]  /*21960*/  IMAD.MOV.U32 R17, RZ, RZ, R4 ;  /* 0x000000ffff117224 */ /* 0x000fe200078e0004 */
[----:B------:R-:W-:Y:S01]  /*21970*/  MOV R16, RZ ;  /* 0x000000ff00107202 */ /* 0x000fe20000000f00 */
[----:B------:R-:W-:Y:S01]  /*21980*/  IMAD.MOV.U32 R9, RZ, RZ, 0x181f ;  /* 0x0000181fff097424 */ /* 0x000fe200078e00ff */
[----:B------:R-:W-:Y:S02]  /*21990*/  MOV R0, 0x219b0 ;  /* 0x000219b000007802 */ /* 0x000fe40000000f00 */
[----:B-1----:R-:W-:Y:S05]  /*219a0*/  CALL.REL.NOINC `($__internal_39_$__cuda_sm70_shflsync_idx_p) ;  /* 0x0000095000007944 */ /* 0x002fea0003c00000 */
[----:B--2---:R-:W-:Y:S01]  /*219b0*/  MOV R5, R9 ;  /* 0x0000000900057202 */ /* 0x004fe20000000f00 */
[----:B-1----:R-:W-:Y:S05]  /*219c0*/  BRA `(.L_x_2047) ;  /* 0xffffdea000007947 */ /* 0x002fea000383ffff */
.L_x_1993:
[----:B------:R-:W-:Y:S01]  /*219d0*/  IMAD.MOV.U32 R17, RZ, RZ, R3 ;  /* 0x000000ffff117224 */ /* 0x000fe200078e0003 */
[----:B------:R-:W-:Y:S01]  /*219e0*/  MOV R16, RZ ;  /* 0x000000ff00107202 */ /* 0x000fe20000000f00 */
[----:B------:R-:W-:Y:S01]  /*219f0*/  IMAD.MOV.U32 R9, RZ, RZ, 0x181f ;  /* 0x0000181fff097424 */ /* 0x000fe200078e00ff */
[----:B------:R-:W-:Y:S02]  /*21a00*/  MOV R0, 0x21a20 ;  /* 0x00021a2000007802 */ /* 0x000fe40000000f00 */
[----:B-123--:R-:W-:Y:S05]  /*21a10*/  CALL.REL.NOINC `($__internal_39_$__cuda_sm70_shflsync_idx_p) ;  /* 0x000008e000007944 */ /* 0x00efea0003c00000 */
[----:B-12---:R-:W-:Y:S05]  /*21a20*/  BRA `(.L_x_2048) ;  /* 0xffffde6000007947 */ /* 0x006fea000383ffff */
.L_x_1996:
[----:B-1----:R-:W-:Y:S01]  /*21a30*/  IMAD.MOV.U32 R17, RZ, RZ, R4 ;  /* 0x000000ffff117224 */ /* 0x002fe200078e0004 */
[----:B------:R-:W-:Y:S01]  /*21a40*/  MOV R16, 0x1 ;  /* 0x0000000100107802 */ /* 0x000fe20000000f00 */
[----:B------:R-:W-:Y:S01]  /*21a50*/  IMAD.MOV.U32 R9, RZ, RZ, 0x181f ;  /* 0x0000181fff097424 */ /* 0x000fe200078e00ff */
[----:B------:R-:W-:-:S02]  /*21a60*/  MOV R0, 0x21a80 ;  /* 0x00021a8000007802 */ /* 0x000fc40000000f00 */
[----:B--234-:R-:W-:Y:S05]  /*21a70*/  CALL.REL.NOINC `($__internal_39_$__cuda_sm70_shflsync_idx_p) ;  /* 0x0000088000007944 */ /* 0x01cfea0003c00000 */
[----:B--2---:R-:W-:Y:S01]  /*21a80*/  IMAD.MOV.U32 R5, RZ, RZ, R9 ;  /* 0x000000ffff057224 */ /* 0x004fe200078e0009 */
[----:B-1----:R-:W-:Y:S01]  /*21a90*/  MOV R16, 0x1 ;  /* 0x0000000100107802 */ /* 0x002fe20000000f00 */
[----:B------:R-:W-:Y:S01]  /*21aa0*/  IMAD.MOV.U32 R17, RZ, RZ, R3 ;  /* 0x000000ffff117224 */ /* 0x000fe200078e0003 */
[----:B------:R-:W-:-:S02]  /*21ab0*/  MOV R9, 0x181f ;  /* 0x0000181f00097802 */ /* 0x000fc40000000f00 */
[----:B------:R-:W-:Y:S02]  /*21ac0*/  MOV R0, 0x21ae0 ;  /* 0x00021ae000007802 */ /* 0x000fe40000000f00 */
[----:B------:R-:W-:Y:S05]  /*21ad0*/  CALL.REL.NOINC `($__internal_39_$__cuda_sm70_shflsync_idx_p) ;  /* 0x0000082000007944 */ /* 0x000fea0003c00000 */
[----:B-12---:R-:W-:Y:S05]  /*21ae0*/  BRA `(.L_x_2049) ;  /* 0xffffdf1000007947 */ /* 0x006fea000383ffff */
.L_x_1999:
[----:B-1----:R-:W-:Y:S01]  /*21af0*/  IMAD.MOV.U32 R17, RZ, RZ, R4 ;  /* 0x000000ffff117224 */ /* 0x002fe200078e0004 */
[----:B------:R-:W-:Y:S01]  /*21b00*/  MOV R16, 0x2 ;  /* 0x0000000200107802 */ /* 0x000fe20000000f00 */
[----:B------:R-:W-:Y:S01]  /*21b10*/  IMAD.MOV.U32 R9, RZ, RZ, 0x181f ;  /* 0x0000181fff097424 */ /* 0x000fe200078e00ff */
[----:B------:R-:W-:Y:S02]  /*21b20*/  MOV R0, 0x21b40 ;  /* 0x00021b4000007802 */ /* 0x000fe40000000f00 */
[----:B--234-:R-:W-:Y:S05]  /*21b30*/  CALL.REL.NOINC `($__internal_39_$__cuda_sm70_shflsync_idx_p) ;  /* 0x000007c000007944 */ /* 0x01cfea0003c00000 */
[----:B--2---:R-:W-:Y:S01]  /*21b40*/  MOV R5, R9 ;  /* 0x0000000900057202 */ /* 0x004fe20000000f00 */
[----:B-1----:R-:W-:Y:S05]  /*21b50*/  BRA `(.L_x_2050) ;  /* 0xffffdfd000007947 */ /* 0x002fea000383ffff */
.L_x_2000:
[----:B-1----:R-:W-:Y:S01]  /*21b60*/  IMAD.MOV.U32 R17, RZ, RZ, R3 ;  /* 0x000000ffff117224 */ /* 0x002fe200078e0003 */
[----:B------:R-:W-:Y:S01]  /*21b70*/  MOV R16, 0x2 ;  /* 0x0000000200107802 */ /* 0x000fe20000000f00 */
[----:B------:R-:W-:Y:S01]  /*21b80*/  IMAD.MOV.U32 R9, RZ, RZ, 0x181f ;  /* 0x0000181fff097424 */ /* 0x000fe200078e00ff */
[----:B------:R-:W-:Y:S02]  /*21b90*/  MOV R0, 0x21bb0 ;  /* 0x00021bb000007802 */ /* 0x000fe40000000f00 */
[----:B--234-:R-:W-:Y:S05]  /*21ba0*/  CALL.REL.NOINC `($__internal_39_$__cuda_sm70_shflsync_idx_p) ;  /* 0x0000075000007944 */ /* 0x01cfea0003c00000 */
[----:B-12---:R-:W-:Y:S05]  /*21bb0*/  BRA `(.L_x_2051) ;  /* 0xffffdf9000007947 */ /* 0x006fea000383ffff */
.L_x_2003:
[----:B--2---:R-:W-:Y:S01]  /*21bc0*/  IMAD.MOV.U32 R17, RZ, RZ, R4 ;  /* 0x000000ffff117224 */ /* 0x004fe200078e0004 */
        /* <DEDUP_REMOVED lines=11> */
.L_x_2005:
[----:B---3--:R-:W-:Y:S01]  /*21c80*/  IMAD.MOV.U32 R17, RZ, RZ, R8 ;  /* 0x000000ffff117224 */ /* 0x008fe200078e0008 */
[----:B------:R-:W-:Y:S01]  /*21c90*/  MOV R16, RZ ;  /* 0x000000ff00107202 */ /* 0x000fe20000000f00 */
[----:B------:R-:W-:Y:S01]  /*21ca0*/  IMAD.MOV.U32 R9, RZ, RZ, 0x1f ;  /* 0x0000001fff097424 */ /* 0x000fe200078e00ff */
[----:B------:R-:W-:Y:S02]  /*21cb0*/  MOV R0, 0x21cd0 ;  /* 0x00021cd000007802 */ /* 0x000fe40000000f00 */
[----:B------:R-:W-:Y:S05]  /*21cc0*/  CALL.REL.NOINC `($__internal_39_$__cuda_sm70_shflsync_idx_p) ;  /* 0x0000063000007944 */ /* 0x000fea0003c00000 */
[----:B--2---:R-:W-:Y:S01]  /*21cd0*/  MOV R3, R9 ;  /* 0x0000000900037202 */ /* 0x004fe20000000f00 */
[----:B-1----:R-:W-:Y:S05]  /*21ce0*/  BRA `(.L_x_2053) ;  /* 0xffffe15000007947 */ /* 0x002fea000383ffff */
.L_x_2006:
[----:B------:R-:W-:Y:S01]  /*21cf0*/  IMAD.MOV.U32 R17, RZ, RZ, R8 ;  /* 0x000000ffff117224 */ /* 0x000fe200078e0008 */
[----:B------:R-:W-:Y:S01]  /*21d00*/  MOV R16, 0x1 ;  /* 0x0000000100107802 */ /* 0x000fe20000000f00 */
[----:B------:R-:W-:Y:S01]  /*21d10*/  IMAD.MOV.U32 R9, RZ, RZ, 0x1f ;  /* 0x0000001fff097424 */ /* 0x000fe200078e00ff */
[----:B------:R-:W-:Y:S02]  /*21d20*/  MOV R0, 0x21d40 ;  /* 0x00021d4000007802 */ /* 0x000fe40000000f00 */
[----:B-12---:R-:W-:Y:S05]  /*21d30*/  CALL.REL.NOINC `($__internal_39_$__cuda_sm70_shflsync_idx_p) ;  /* 0x000005c000007944 */ /* 0x006fea0003c00000 */
[----:B--2---:R-:W-:Y:S01]  /*21d40*/  MOV R8, R9 ;  /* 0x0000000900087202 */ /* 0x004fe20000000f00 */
[----:B-1----:R-:W-:Y:S05]  /*21d50*/  BRA `(.L_x_2054) ;  /* 0xffffe10000007947 */ /* 0x002fea000383ffff */
.L_x_2007:
[----:B------:R-:W-:Y:S02]  /*21d60*/  MOV R5, 0x1 ;  /* 0x0000000100057802 */ /* 0x000fe40000000f00 */
[----:B------:R-:W-:-:S02]  /*21d70*/  MOV R0, 0x21d90 ;  /* 0x00021d9000007802 */ /* 0x000fc40000000f00 */
[----:B-12---:R-:W-:Y:S05]  /*21d80*/  CALL.REL.NOINC `($__internal_40_$__cuda_sm70_shflsync_up_p) ;  /* 0x000005c000007944 */ /* 0x006fea0003c00000 */
[----:B-12---:R-:W-:Y:S05]  /*21d90*/  BRA `(.L_x_2055) ;  /* 0xffffe1e000007947 */ /* 0x006fea000383ffff */
.L_x_2008:
[----:B------:R-:W-:Y:S02]  /*21da0*/  MOV R5, 0x2 ;  /* 0x0000000200057802 */ /* 0x000fe40000000f00 */
[----:B------:R-:W-:-:S02]  /*21db0*/  MOV R0, 0x21dd0 ;  /* 0x00021dd000007802 */ /* 0x000fc40000000f00 */
[----:B-12---:R-:W-:Y:S05]  /*21dc0*/  CALL.REL.NOINC `($__internal_40_$__cuda_sm70_shflsync_up_p) ;  /* 0x0000058000007944 */ /* 0x006fea0003c00000 */
        /* <DEDUP_REMOVED lines=23> */
.L_x_2012:
[----:B---3--:R-:W-:Y:S01]  /*21f40*/  IMAD.MOV.U32 R7, RZ, RZ, R6 ;  /* 0x000000ffff077224 */ /* 0x008fe200078e0006 */
[----:B------:R-:W-:Y:S02]  /*21f50*/  MOV R5, 0x1 ;  /* 0x0000000100057802 */ /* 0x000fe40000000f00 */
[----:B------:R-:W-:Y:S02]  /*21f60*/  MOV R0, 0x21f80 ;  /* 0x00021f8000007802 */ /* 0x000fe40000000f00 */
[----:B------:R-:W-:Y:S05]  /*21f70*/  CALL.REL.NOINC `($__internal_40_$__cuda_sm70_shflsync_up_p) ;  /* 0x000003d000007944 */ /* 0x000fea0003c00000 */
[----:B-12---:R-:W-:Y:S05]  /*21f80*/  BRA `(.L_x_2057) ;  /* 0xffffe24000007947 */ /* 0x006fea000383ffff */
.L_x_2013:
[----:B---3--:R-:W-:Y:S01]  /*21f90*/  IMAD.MOV.U32 R7, RZ, RZ, R6 ;  /* 0x000000ffff077224 */ /* 0x008fe200078e0006 */
[----:B------:R-:W-:Y:S02]  /*21fa0*/  MOV R5, 0x2 ;  /* 0x0000000200057802 */ /* 0x000fe40000000f00 */
[----:B------:R-:W-:Y:S02]  /*21fb0*/  MOV R0, 0x21fd0 ;  /* 0x00021fd000007802 */ /* 0x000fe40000000f00 */
[----:B------:R-:W-:Y:S05]  /*21fc0*/  CALL.REL.NOINC `($__internal_40_$__cuda_sm70_shflsync_up_p) ;  /* 0x0000038000007944 */ /* 0x000fea0003c00000 */
[----:B-12---:R-:W-:Y:S01]  /*21fd0*/  SEL R7, R5, RZ, P1 ;  /* 0x000000ff05077207 */ /* 0x006fe20000800000 */
[----:B------:R-:W-:Y:S01]  /*21fe0*/  IMAD.MOV.U32 R5, RZ, RZ, 0x4 ;  /* 0x00000004ff057424 */ /* 0x000fe200078e00ff */
[----:B------:R-:W-:-:S03]  /*21ff0*/  MOV R0, 0x22020 ;  /* 0x0002202000007802 */ /* 0x000fc60000000f00 */
[----:B------:R-:W-:Y:S02]  /*22000*/  IMAD.IADD R7, R6, 0x1, R7 ;  /* 0x0000000106077824 */ /* 0x000fe400078e0207 */
        /* <DEDUP_REMOVED lines=19> */
.L_x_2015:
[----:B------:R-:W-:Y:S02]  /*22140*/  SEL R5, RZ, 0x1, P0 ;  /* 0x00000001ff057807 */ /* 0x000fe40000000000 */
[----:B------:R-:W-:Y:S02]  /*22150*/  MOV R0, 0x22170 ;  /* 0x0002217000007802 */ /* 0x000fe40000000f00 */
[----:B---3--:R-:W-:Y:S05]  /*22160*/  CALL.REL.NOINC `($__internal_41_$__cuda_sm70_votesync_ballot) ;  /* 0x0000023000007944 */ /* 0x008fea0003c00000 */
[----:B------:R-:W-:Y:S05]  /*22170*/  BRA `(.L_x_2059) ;  /* 0xffffe1e000007947 */ /* 0x000fea000383ffff */
.L_x_2016:
[----:B------:R-:W-:Y:S01]  /*22180*/  IMAD.MOV.U32 R17, RZ, RZ, R205 ;  /* 0x000000ffff117224 */ /* 0x000fe200078e00cd */
[----:B------:R-:W-:Y:S01]  /*22190*/  MOV R16, R6 ;  /* 0x0000000600107202 */ /* 0x000fe20000000f00 */
[----:B------:R-:W-:Y:S01]  /*221a0*/  IMAD.MOV.U32 R9, RZ, RZ, 0x1f ;  /* 0x0000001fff097424 */ /* 0x000fe200078e00ff */
[----:B------:R-:W-:Y:S02]  /*221b0*/  MOV R0, 0x221d0 ;  /* 0x000221d000007802 */ /* 0x000fe40000000f00 */
[----:B---3--:R-:W-:Y:S05]  /*221c0*/  CALL.REL.NOINC `($__internal_39_$__cuda_sm70_shflsync_idx_p) ;  /* 0x0000013000007944 */ /* 0x008fea0003c00000 */
[----:B--2---:R-:W-:Y:S01]  /*221d0*/  IMAD.MOV.U32 R205, RZ, RZ, R9 ;  /* 0x000000ffffcd7224 */ /* 0x004fe200078e0009 */
[----:B-1----:R-:W-:Y:S01]  /*221e0*/  MOV R16, R6 ;  /* 0x0000000600107202 */ /* 0x002fe20000000f00 */
[----:B------:R-:W-:Y:S01]  /*221f0*/  IMAD.MOV.U32 R17, RZ, RZ, R4 ;  /* 0x000000ffff117224 */ /* 0x000fe200078e0004 */
[----:B------:R-:W-:Y:S02]  /*22200*/  MOV R9, 0x1f ;  /* 0x0000001f00097802 */ /* 0x000fe40000000f00 */
[----:B------:R-:W-:-:S02]  /*22210*/  MOV R0, 0x22230 ;  /* 0x0002223000007802 */ /* 0x000fc40000000f00 */
[----:B------:R-:W-:Y:S05]  /*22220*/  CALL.REL.NOINC `($__internal_39_$__cuda_sm70_shflsync_idx_p) ;  /* 0x000000d000007944 */ /* 0x000fea0003c00000 */
[----:B--2---:R-:W-:Y:S01]  /*22230*/  MOV R4, R9 ;  /* 0x0000000900047202 */ /* 0x004fe20000000f00 */
[----:B-1----:R-:W-:Y:S05]  /*22240*/  BRA `(.L_x_2060) ;  /* 0xffffe16000007947 */ /* 0x002fea000383ffff */
.L_x_2019:
[----:B------:R-:W-:Y:S01]  /*22250*/  IMAD.MOV.U32 R17, RZ, RZ, R7 ;  /* 0x000000ffff117224 */ /* 0x000fe200078e0007 */
[----:B------:R-:W-:-:S02]  /*22260*/  MOV R9, 0x1f ;  /* 0x0000001f00097802 */ /* 0x000fc40000000f00 */
[----:B------:R-:W-:Y:S02]  /*22270*/  MOV R0, 0x22290 ;  /* 0x0002229000007802 */ /* 0x000fe40000000f00 */
[----:B-1234-:R-:W-:Y:S05]  /*22280*/  CALL.REL.NOINC `($__internal_39_$__cuda_sm70_shflsync_idx_p) ;  /* 0x0000007000007944 */ /* 0x01efea0003c00000 */
[----:B--2---:R-:W-:Y:S01]  /*22290*/  MOV R13, R9 ;  /* 0x00000009000d7202 */ /* 0x004fe20000000f00 */
[----:B-1----:R-:W-:Y:S05]  /*222a0*/  BRA `(.L_x_2018) ;  /* 0xffffe16000007947 */ /* 0x002fea000383ffff */
        .weak           $__internal_38_$__cuda_sm70_shflsync_bfly_p
        .type           $__internal_38_$__cuda_sm70_shflsync_bfly_p,@function
        .size           $__internal_38_$__cuda_sm70_shflsync_bfly_p,($__internal_39_$__cuda_sm70_shflsync_idx_p - $__internal_38_$__cuda_sm70_shflsync_bfly_p)
$__internal_38_$__cuda_sm70_shflsync_bfly_p:
[----:B------:R-:W-:Y:S01]  /*222b0*/  MOV R14, R6 ;  /* 0x00000006000e7202 */ /* 0x000fe20000000f00 */
[----:B------:R-:W-:Y:S04]  /*222c0*/  WARPSYNC R4 ;  /* 0x0000000400007348 */ /* 0x000fe80003800000 */
[----:B------:R-:W-:Y:S01]  /*222d0*/  MOV R15, 0x0 ;  /* 0x00000000000f7802 */ /* 0x000fe20000000f00 */
[----:B------:R1:W2:Y:S03]  /*222e0*/  SHFL.BFLY PT, R7, R8, R7, R5 ;  /* 0x0c00000708077389 */ /* 0x0002a600000e0005 */
[----:B------:R-:W-:Y:S05]  /*222f0*/  RET.REL.NODEC R14 `(_ZN7cutlass13device_kernelIN5flash19enable_sm80_to_sm89INS1_16FlashAttnFwdSm80INS1_25CollectiveMainloopFwdSm80ILi8ELi2ELb0EN4cute5tupleIJNS5_1CILi128EEENS7_ILi64EEENS7_ILi192EEEEEELi192ENS_10bfloat16_tEfNS_4arch4Sm80ELb0ELb1ELb0ELb1ELb0ELb1ELb1ELb1EEENS1_21CollectiveEpilogueFwdINS6_IJS8_SA_S9_EEENS6_IJNS7_ILi1EEESI_SI_EEESC_SE_Li256ELb1ELb1ELb1ELb0EEENS1_36VarlenDynamicPersistentTileSchedulerILi128ELi64ELi256ELi256ELb1ELb1ELb0ELb1ELb0ELb1EEEEEEEEEvNT_6ParamsE) ;  /* 0xfffddd000e007950 */ /* 0x000fea0003c3ffff */
        .weak           $__internal_39_$__cuda_sm70_shflsync_idx_p
        .type           $__internal_39_$__cuda_sm70_shflsync_idx_p,@function
        .size           $__internal_39_$__cuda_sm70_shflsync_idx_p,($__internal_40_$__cuda_sm70_shflsync_up_p - $__internal_39_$__cuda_sm70_shflsync_idx_p)
$__internal_39_$__cuda_sm70_shflsync_idx_p:
[----:B------:R-:W-:Y:S01]  /*22300*/  MOV R18, R0 ;  /* 0x0000000000127202 */ /* 0x000fe20000000f00 */
[----:B------:R-:W-:Y:S04]  /*22310*/  WARPSYNC R208 ;  /* 0x000000d000007348 */ /* 0x000fe80003800000 */
[----:B------:R-:W-:Y:S01]  /*22320*/  MOV R19, 0x0 ;  /* 0x0000000000137802 */ /* 0x000fe20000000f00 */
[----:B------:R1:W2:Y:S03]  /*22330*/  SHFL.IDX PT, R9, R17, R16, R9 ;  /* 0x0000001011097389 */ /* 0x0002a600000e0009 */
[----:B------:R-:W-:Y:S05]  /*22340*/  RET.REL.NODEC R18 `(_ZN7cutlass13device_kernelIN5flash19enable_sm80_to_sm89INS1_16FlashAttnFwdSm80INS1_25CollectiveMainloopFwdSm80ILi8ELi2ELb0EN4cute5tupleIJNS5_1CILi128EEENS7_ILi64EEENS7_ILi192EEEEEELi192ENS_10bfloat16_tEfNS_4arch4Sm80ELb0ELb1ELb0ELb1ELb0ELb1ELb1ELb1EEENS1_21CollectiveEpilogueFwdINS6_IJS8_SA_S9_EEENS6_IJNS7_ILi1EEESI_SI_EEESC_SE_Li256ELb1ELb1ELb1ELb0EEENS1_36VarlenDynamicPersistentTileSchedulerILi128ELi64ELi256ELi256ELb1ELb1ELb0ELb1ELb0ELb1EEEEEEEEEvNT_6ParamsE) ;  /* 0xfffddcb012007950 */ /* 0x000fea0003c3ffff */
        .weak           $__internal_40_$__cuda_sm70_shflsync_up_p
        .type           $__internal_40_$__cuda_sm70_shflsync_up_p,@function
        .size           $__internal_40_$__cuda_sm70_shflsync_up_p,($__internal_41_$__cuda_sm70_votesync_ballot - $__internal_40_$__cuda_sm70_shflsync_up_p)
$__internal_40_$__cuda_sm70_shflsync_up_p:
[----:B------:R-:W-:Y:S01]  /*22350*/  MOV R14, R0 ;  /* 0x00000000000e7202 */ /* 0x000fe20000000f00 */
[----:B------:R-:W-:Y:S04]  /*22360*/  WARPSYNC R209 ;  /* 0x000000d100007348 */ /* 0x000fe80003800000 */
[----:B------:R-:W-:Y:S01]  /*22370*/  MOV R15, 0x0 ;  /* 0x00000000000f7802 */ /* 0x000fe20000000f00 */
[----:B------:R1:W2:Y:S03]  /*22380*/  SHFL.UP PT, R5, R7, R5, R210 ;  /* 0x0400000507057389 */ /* 0x0002a600000e00d2 */
[----:B------:R-:W-:Y:S05]  /*22390*/  RET.REL.NODEC R14 `(_ZN7cutlass13device_kernelIN5flash19enable_sm80_to_sm89INS1_16FlashAttnFwdSm80INS1_25CollectiveMainloopFwdSm80ILi8ELi2ELb0EN4cute5tupleIJNS5_1CILi128EEENS7_ILi64EEENS7_ILi192EEEEEELi192ENS_10bfloat16_tEfNS_4arch4Sm80ELb0ELb1ELb0ELb1ELb0ELb1ELb1ELb1EEENS1_21CollectiveEpilogueFwdINS6_IJS8_SA_S9_EEENS6_IJNS7_ILi1EEESI_SI_EEESC_SE_Li256ELb1ELb1ELb1ELb0EEENS1_36VarlenDynamicPersistentTileSchedulerILi128ELi64ELi256ELi256ELb1ELb1ELb0ELb1ELb0ELb1EEEEEEEEEvNT_6ParamsE) ;  /* 0xfffddc600e007950 */ /* 0x000fea0003c3ffff */
        .weak           $__internal_41_$__cuda_sm70_votesync_ballot
        .type           $__internal_41_$__cuda_sm70_votesync_ballot,@function
        .size           $__internal_41_$__cuda_sm70_votesync_ballot,(.L_x_2504 - $__internal_41_$__cuda_sm70_votesync_ballot)
$__internal_41_$__cuda_sm70_votesync_ballot:
[----:B------:R-:W-:Y:S01]  /*223a0*/  ISETP.NE.U32.AND P0, PT, R5, 0x1, PT ;  /* 0x000000010500780c */ /* 0x000fe20003f05070 */
[----:B------:R-:W-:Y:S01]  /*223b0*/  IMAD.MOV.U32 R8, RZ, RZ, R0 ;  /* 0x000000ffff087224 */ /* 0x000fe200078e0000 */
[----:B------:R-:W-:Y:S04]  /*223c0*/  WARPSYNC R203 ;  /* 0x000000cb00007348 */ /* 0x000fe80003800000 */
[----:B------:R-:W-:-:S07]  /*223d0*/  IMAD.MOV.U32 R9, RZ, RZ, 0x0 ;  /* 0x00000000ff097424 */ /* 0x000fce00078e00ff */
[----:B------:R-:W-:-:S04]  /*223e0*/  VOTE.ANY R6, PT, !P0 ;  /* 0x0000000000067806 */ /* 0x000fc800040e0100 */
[----:B------:R-:W-:Y:S01]  /*223f0*/  LOP3.LUT R5, R6, R203, RZ, 0xc0, !PT ;  /* 0x000000cb06057212 */ /* 0x000fe200078ec0ff */
[----:B------:R-:W-:Y:S06]  /*22400*/  RET.REL.NODEC R8 `(_ZN7cutlass13device_kernelIN5flash19enable_sm80_to_sm89INS1_16FlashAttnFwdSm80INS1_25CollectiveMainloopFwdSm80ILi8ELi2ELb0EN4cute5tupleIJNS5_1CILi128EEENS7_ILi64EEENS7_ILi192EEEEEELi192ENS_10bfloat16_tEfNS_4arch4Sm80ELb0ELb1ELb0ELb1ELb0ELb1ELb1ELb1EEENS1_21CollectiveEpilogueFwdINS6_IJS8_SA_S9_EEENS6_IJNS7_ILi1EEESI_SI_EEESC_SE_Li256ELb1ELb1ELb1ELb0EEENS1_36VarlenDynamicPersistentTileSchedulerILi128ELi64ELi256ELi256ELb1ELb1ELb0ELb1ELb0ELb1EEEEEEEEEvNT_6ParamsE) ;  /* 0xfffddbf008007950 */ /* 0x000fec0003c3ffff */
.L_x_2061:
        /* <DEDUP_REMOVED lines=15> */
.L_x_2504:


//--------------------- .text._ZN7cutlass13device_kernelIN5flash19enable_sm80_to_sm89INS1_16FlashAttnFwdSm80INS1_25CollectiveMainloopFwdSm80ILi8ELi2ELb1EN4cute5tupleIJNS5_1CILi128EEENS7_ILi96EEENS7_ILi192EEEEEELi192ENS_10bfloat16_tEfNS_4arch4Sm80ELb1ELb0ELb0ELb0ELb0ELb0ELb1ELb1EEENS1_21CollectiveEpilogueFwdINS6_IJS8_SA_S9_EEENS6_IJNS7_ILi1EEESI_SI_EEESC_SE_Li256ELb0ELb1ELb1ELb0EEENS1_30DynamicPersistentTileSchedulerILi256ELi256ELb1ELb1ELb0EEEEEEEEEvNT_6ParamsE --------------------------
	.section	.text._ZN7cutlass13device_kernelIN5flash19enable_sm80_to_sm89INS1_16FlashAttnFwdSm80INS1_25CollectiveMainloopFwdSm80ILi8ELi2ELb1EN4cute5tupleIJNS5_1CILi128EEENS7_ILi96EEENS7_ILi192EEEEEELi192ENS_10bfloat16_tEfNS_4arch4Sm80ELb1ELb0ELb0ELb0ELb0ELb0ELb1ELb1EEENS1_21CollectiveEpilogueFwdINS6_IJS8_SA_S9_EEENS6_IJNS7_ILi1EEESI_SI_EEESC_SE_Li256ELb0ELb1ELb1ELb0EEENS1_30DynamicPersistentTileSchedulerILi256ELi256ELb1ELb1ELb0EEEEEEEEEvNT_6ParamsE,"ax",@progbits
	.sectioninfo	@"SHI_REGISTERS=255"
	.align	128
.text._ZN7cutlass13device_kernelIN5flash19enable_sm80_to_sm89INS1_16FlashAttnFwdSm80INS1_25CollectiveMainloopFwdSm80ILi8ELi2ELb1EN4cute5tupleIJNS5_1CILi128EEENS7_ILi96EEENS7_ILi192EEEEEELi192ENS_10bfloat16_tEfNS_4arch4Sm80ELb1ELb0ELb0ELb0ELb0ELb0ELb1ELb1EEENS1_21CollectiveEpilogueFwdINS6_IJS8_SA_S9_EEENS6_IJNS7_ILi1EEESI_SI_EEESC_SE_Li256ELb0ELb1ELb1ELb0EEENS1_30DynamicPersistentTileSchedulerILi256ELi256ELb1ELb1ELb0EEEEEEEEEvNT_6ParamsE:
        .type           _ZN7cutlass13device_kernelIN5flash19enable_sm80_to_sm89INS1_16FlashAttnFwdSm80INS1_25CollectiveMainloopFwdSm80ILi8ELi2ELb1EN4cute5tupleIJNS5_1CILi128EEENS7_ILi96EEENS7_ILi192EEEEEELi192ENS_10bfloat16_tEfNS_4arch4Sm80ELb1ELb0ELb0ELb0ELb0ELb0ELb1ELb1EEENS1_21CollectiveEpilogueFwdINS6_IJS8_SA_S9_EEENS6_IJNS7_ILi1EEESI_SI_EEESC_SE_Li256ELb0ELb1ELb1ELb0EEENS1_30DynamicPersistentTileSchedulerILi256ELi256ELb1ELb1ELb0EEEEEEEEEvNT_6ParamsE,@function
        .size           _ZN7cutlass13device_kernelIN5flash19enable_sm80_to_sm89INS1_16FlashAttnFwdSm80INS1_25CollectiveMainloopFwdSm80ILi8ELi2ELb1EN4cute5tupleIJNS5_1CILi128EEENS7_ILi96EEENS7_ILi192EEEEEELi192ENS_10bfloat16_tEfNS_4arch4Sm80ELb1ELb0ELb0ELb0ELb0ELb0ELb1ELb1EEENS1_21CollectiveEpilogueFwdINS6_IJS8_SA_S9_EEENS6_IJNS7_ILi1EEESI_SI_EEESC_SE_Li256ELb0ELb1ELb1ELb0EEENS1_30DynamicPersistentTileSchedulerILi256ELi256ELb1ELb1ELb0EEEEEEEEEvNT_6ParamsE,(.L_x_2509 - _ZN7cutlass13device_kernelIN5flash19enable_sm80_to_sm89INS1_16FlashAttnFwdSm80INS1_25CollectiveMainloopFwdSm80ILi8ELi2ELb1EN4cute5tupleIJNS5_1CILi128EEENS7_ILi96EEENS7_ILi192EEEEEELi192ENS_10bfloat16_tEfNS_4arch4Sm80ELb1ELb0ELb0ELb0ELb0ELb0ELb1ELb1EEENS1_21CollectiveEpilogueFwdINS6_IJS8_SA_S9_EEENS6_IJNS7_ILi1EEESI_SI_EEESC_SE_Li256ELb0ELb1ELb1ELb0EEENS1_30DynamicPersistentTileSchedulerILi256ELi256ELb1ELb1ELb0EEEEEEEEEvNT_6ParamsE)
        .other          _ZN7cutlass13device_kernelIN5flash19enable_sm80_to_sm89INS1_16FlashAttnFwdSm80INS1_25CollectiveMainloopFwdSm80ILi8ELi2ELb1EN4cute5tupleIJNS5_1CILi128EEENS7_ILi96EEENS7_ILi192EEEEEELi192ENS_10bfloat16_tEfNS_4arch4Sm80ELb1ELb0ELb0ELb0ELb0ELb0ELb1ELb1EEENS1_21CollectiveEpilogueFwdINS6_IJS8_SA_S9_EEENS6_IJNS7_ILi1EEESI_SI_EEESC_SE_Li256ELb0ELb1ELb1ELb0EEENS1_30DynamicPersistentTileSchedulerILi256ELi256ELb1ELb1ELb0EEEEEEEEEvNT_6ParamsE,@"STO_CUDA_ENTRY STV_DEFAULT"
_ZN7cutlass13device_kernelIN5flash19enable_sm80_to_sm89INS1_16FlashAttnFwdSm80INS1_25CollectiveMainloopFwdSm80ILi8ELi2ELb1EN4cute5tupleIJNS5_1CILi128EEENS7_ILi96EEENS7_ILi192EEEEEELi192ENS_10bfloat16_tEfNS_4arch4Sm80ELb1ELb0ELb0ELb0ELb0ELb0ELb1ELb1EEENS1_21CollectiveEpilogueFwdINS6_IJS8_SA_S9_EEENS6_IJNS7_ILi1EEESI_SI_EEESC_SE_Li256ELb0ELb1ELb1ELb0EEENS1_30DynamicPersistentTileSchedulerILi256ELi256ELb1ELb1ELb0EEEEEEEEEvNT_6ParamsE:
        /* <DEDUP_REMOVED lines=13> */
[----:B------:R-:W-:Y:S02]  /*00d0*/  ULDC.64 UR6, c[0x0][0x118] ;  /* 0x0000460000067ab9 */ /* 0x000fe40000000a00 */
[CC--:B------:R-:W-:Y:S02]  /*00e0*/  LEA.HI R2, R8.reuse, R18.reuse, RZ, 0x4 ;  /* 0x0000001208027211 */ /* 0x0c0fe400078f20ff */
[----:B------:R-:W-:Y:S02]  /*00f0*/  LEA.HI R9, R8, R18, RZ, 0x3 ;  /* 0x0000001208097211 */ /* 0x000fe400078f18ff */
[----:B------:R-:W-:Y:S02]  /*0100*/  SHF.R.S32.HI R3, RZ, 0x4, R2 ;  /* 0x00000004ff037819 */ /* 0x000fe40000011402 */
[----:B------:R-:W-:-:S02]  /*0110*/  SHF.R.S32.HI R6, RZ, 0x3, R9 ;  /* 0x00000003ff067819 */ /* 0x000fc40000011409 */
[----:B------:R-:W-:Y:S02]  /*0120*/  LEA.HI R0, R2, R3, RZ, 0x1 ;  /* 0x0000000302007211 */ /* 0x000fe400078f08ff */
[-C--:B------:R-:W-:Y:S02]  /*0130*/  LEA.HI R4, R8, R18.reuse, RZ, 0x2 ;  /* 0x0000001208047211 */ /* 0x080fe400078f10ff */
[----:B------:R-:W-:Y:S02]  /*0140*/  LOP3.LUT R0, R0, 0xfffffffe, RZ, 0xc0, !PT ;  /* 0xfffffffe00007812 */ /* 0x000fe400078ec0ff */
[-C--:B------:R-:W-:Y:S02]  /*0150*/  LEA.HI R5, R8, R18.reuse, RZ, 0x6 ;  /* 0x0000001208057211 */ /* 0x080fe400078f30ff */
[----:B------:R-:W-:Y:S01]  /*0160*/  LOP3.LUT R4, R4, 0xfffffffc, RZ, 0xc0, !PT ;  /* 0xfffffffc04047812 */ /* 0x000fe200078ec0ff */
[----:B------:R-:W-:Y:S01]  /*0170*/  IMAD.IADD R11, R3, 0x1, -R0 ;  /* 0x00000001030b7824 */ /* 0x000fe200078e0a00 */
[----:B------:R-:W-:Y:S01]  /*0180*/  LOP3.LUT R3, R9, 0xfffffff8, RZ, 0xc0, !PT ;  /* 0xfffffff809037812 */ /* 0x000fe200078ec0ff */
[----:B------:R-:W-:Y:S01]  /*0190*/  IMAD.SHL.U32 R5, R5, 0x8, RZ ;  /* 0x0000000805057824 */ /* 0x000fe200078e00ff */
[----:B------:R-:W-:Y:S01]  /*01a0*/  LOP3.LUT R0, R2, 0xfffffff0, RZ, 0xc0, !PT ;  /* 0xfffffff002007812 */ /* 0x000fe200078ec0ff */
[----:B------:R-:W-:Y:S01]  /*01b0*/  IMAD.SHL.U32 R2, R6, 0x40, RZ ;  /* 0x0000004006027824 */ /* 0x000fe200078e00ff */
[----:B------:R-:W-:Y:S01]  /*01c0*/  LEA.HI R8, R8, R18, RZ, 0x5 ;  /* 0x0000001208087211 */ /* 0x000fe200078f28ff */
[C---:B------:R-:W-:Y:S01]  /*01d0*/  IMAD.IADD R15, R18.reuse, 0x1, -R3 ;  /* 0x00000001120f7824 */ /* 0x040fe200078e0a03 */
[----:B------:R-:W-:Y:S01]  /*01e0*/  LOP3.LUT R6, R5, 0x7ffffe00, RZ, 0xc0, !PT ;  /* 0x7ffffe0005067812 */ /* 0x000fe200078ec0ff */
[----:B------:R-:W-:Y:S01]  /*01f0*/  IMAD.IADD R3, R18, 0x1, -R0 ;  /* 0x0000000112037824 */ /* 0x000fe200078e0a00 */
[----:B------:R-:W-:Y:S01]  /*0200*/  LOP3.LUT R0, R2, 0x1c0, RZ, 0xc0, !PT ;  /* 0x000001c002007812 */ /* 0x000fe200078ec0ff */
[----:B------:R-:W-:Y:S01]  /*0210*/  IMAD.SHL.U32 R16, R15, 0x8, RZ ;  /* 0x000000080f107824 */ /* 0x000fe200078e00ff */
[----:B------:R-:W-:Y:S01]  /*0220*/  SHF.R.S32.HI R214, RZ, 0x5, R8 ;  /* 0x00000005ffd67819 */ /* 0x000fe20000011408 */
[----:B------:R-:W-:Y:S01]  /*0230*/  IMAD.IADD R4, R18, 0x1, -R4 ;  /* 0x0000000112047824 */ /* 0x000fe200078e0a04 */
[----:B------:R-:W-:-:S02]  /*0240*/  SHF.R.S32.HI R7, RZ, 0x1f, R3 ;  /* 0x0000001fff077819 */ /* 0x000fc40000011403 */
[----:B------:R-:W-:Y:S01]  /*0250*/  SHF.R.U32.HI R5, RZ, 0x3, R0 ;  /* 0x00000003ff057819 */ /* 0x000fe20000011600 */
[----:B------:R-:W-:Y:S01]  /*0260*/  STL [R1+0x18], R16 ;  /* 0x0000181001007387 */ /* 0x000fe20000100800 */
[----:B------:R-:W-:Y:S02]  /*0270*/  LOP3.LUT R2, R0, 0x38, R16, 0xf8, !PT ;  /* 0x0000003800027812 */ /* 0x000fe400078ef810 */
[----:B------:R-:W-:Y:S02]  /*0280*/  LEA.HI R0, R4, R4, RZ, 0x1 ;  /* 0x0000000404007211 */ /* 0x000fe400078f08ff */
[----:B------:R-:W-:Y:S02]  /*0290*/  LEA.HI R10, R7, R3, RZ, 0x3 ;  /* 0x00000003070a7211 */ /* 0x000fe400078f18ff */
[----:B------:R-:W-:Y:S02]  /*02a0*/  LOP3.LUT R0, R0, 0x1ffffffe, RZ, 0xc0, !PT ;  /* 0x1ffffffe00007812 */ /* 0x000fe400078ec0ff */
[----:B------:R-:W-:-:S02]  /*02b0*/  LOP3.LUT R13, R6, R2, R5, 0xf6, !PT ;  /* 0x00000002060d7212 */ /* 0x000fc400078ef605 */
[----:B------:R-:W-:Y:S01]  /*02c0*/  SHF.R.S32.HI R2, RZ, 0x1f, R8 ;  /* 0x0000001fff027819 */ /* 0x000fe20000011408 */
[----:B------:R-:W-:Y:S01]  /*02d0*/  IMAD.IADD R12, R4, 0x1, -R0 ;  /* 0x00000001040c7824 */ /* 0x000fe200078e0a00 */
[----:B------:R-:W-:Y:S02]  /*02e0*/  LOP3.LUT R6, R10, 0xfffffff8, RZ, 0xc0, !PT ;  /* 0xfffffff80a067812 */ /* 0x000fe400078ec0ff */
[----:B------:R-:W-:Y:S02]  /*02f0*/  LOP3.LUT R5, R8, 0xffffffe0, RZ, 0xc0, !PT ;  /* 0xffffffe008057812 */ /* 0x000fe400078ec0ff */
[----:B------:R-:W-:Y:S01]  /*0300*/  LEA.HI R0, R2, R214, RZ, 0x3 ;  /* 0x000000d602007211 */ /* 0x000fe200078f18ff */
[----:B------:R-:W-:Y:S02]  /*0310*/  IMAD.IADD R8, R3, 0x1, -R6 ;  /* 0x0000000103087824 */ /* 0x000fe400078e0a06 */
[----:B------:R-:W-:Y:S01]  /*0320*/  IMAD.SHL.U32 R2, R15, 0x40, RZ ;  /* 0x000000400f027824 */ /* 0x000fe200078e00ff */
[----:B------:R-:W-:Y:S01]  /*0330*/  LOP3.LUT R7, R0, 0xffffff8, RZ, 0xc0, !PT ;  /* 0x0ffffff800077812 */ /* 0x000fe200078ec0ff */
[C---:B------:R-:W-:Y:S01]  /*0340*/  IMAD.SHL.U32 R0, R8.reuse, 0x40, RZ ;  /* 0x0000004008007824 */ /* 0x040fe200078e00ff */
[----:B------:R-:W-:Y:S01]  /*0350*/  R2P PR, R8, 0x6 ;  /* 0x0000000608007804 */ /* 0x000fe20000000000 */
[----:B------:R-:W-:Y:S01]  /*0360*/  IMAD.IADD R18, R18, 0x1, -R5 ;  /* 0x0000000112127824 */ /* 0x000fe200078e0a05 */
[----:B------:R-:W-:Y:S01]  /*0370*/  LOP3.LUT R2, R2, 0x1c0, RZ, 0xc0, !PT ;  /* 0x000001c002027812 */ /* 0x000fe200078ec0ff */
[----:B------:R-:W-:Y:S01]  /*0380*/  IMAD.SHL.U32 R3, R11, 0x8, RZ ;  /* 0x000000080b037824 */ /* 0x000fe200078e00ff */
[----:B------:R-:W-:Y:S01]  /*0390*/  LOP3.LUT R0, R0, 0x1c0, RZ, 0xc0, !PT ;  /* 0x000001c000007812 */ /* 0x000fe200078ec0ff */
[----:B------:R-:W-:Y:S01]  /*03a0*/  IMAD.IADD R7, R214, 0x1, -R7 ;  /* 0x00000001d6077824 */ /* 0x000fe200078e0a07 */
[----:B------:R-:W-:-:S02]  /*03b0*/  SHF.R.S32.HI R6, RZ, 0x1f, R18 ;  /* 0x0000001fff067819 */ /* 0x000fc40000011412 */
[----:B------:R-:W-:Y:S02]  /*03c0*/  LOP3.LUT R9, R2, 0x8, R9, 0xf8, !PT ;  /* 0x0000000802097812 */ /* 0x000fe400078ef809 */
[----:B------:R-:W-:Y:S02]  /*03d0*/  SHF.R.U32.HI R4, RZ, 0x3, R2 ;  /* 0x00000003ff047819 */ /* 0x000fe40000011602 */
[----:B------:R-:W-:Y:S01]  /*03e0*/  LOP3.LUT R2, R0, 0x8, R3, 0xf8, !PT ;  /* 0x0000000800027812 */ /* 0x000fe200078ef803 */
[----:B------:R-:W-:Y:S01]  /*03f0*/  IMAD.SHL.U32 R3, R10, 0x40, RZ ;  /* 0x000000400a037824 */ /* 0x000fe200078e00ff */
[----:B------:R-:W-:Y:S02]  /*0400*/  SHF.R.U32.HI R0, RZ, 0x3, R0 ;  /* 0x00000003ff007819 */ /* 0x000fe40000011600 */
[----:B------:R-:W-:Y:S02]  /*0410*/  LEA.HI R6, R6, R18, RZ, 0x2 ;  /* 0x0000001206067211 */ /* 0x000fe400078f10ff */
[----:B------:R-:W-:-:S02]  /*0420*/  LOP3.LUT R0, R2, R0, RZ, 0x3c, !PT ;  /* 0x0000000002007212 */ /* 0x000fc400078e3cff */
[----:B------:R-:W-:Y:S02]  /*0430*/  SHF.R.S32.HI R5, RZ, 0x2, R6 ;  /* 0x00000002ff057819 */ /* 0x000fe40000011406 */
[----:B------:R-:W-:Y:S02]  /*0440*/  LOP3.LUT R0, R0, 0x7ffffe00, R3, 0xf8, !PT ;  /* 0x7ffffe0000007812 */ /* 0x000fe400078ef803 */
[----:B------:R-:W-:Y:S01]  /*0450*/  LOP3.LUT R3, R6, 0x7ffffffc, RZ, 0xc0, !PT ;  /* 0x7ffffffc06037812 */ /* 0x000fe200078ec0ff */
[----:B------:R-:W-:Y:S01]  /*0460*/  IMAD R15, R7, 0x10, R5 ;  /* 0x00000010070f7824 */ /* 0x000fe200078e0205 */
[C---:B------:R-:W-:Y:S01]  /*0470*/  IADD3 R6, R16.reuse, 0x40, RZ ;  /* 0x0000004010067810 */ /* 0x040fe20007ffe0ff */
[----:B------:R-:W-:Y:S01]  /*0480*/  IMAD.SHL.U32 R5, R13, 0x2, RZ ;  /* 0x000000020d057824 */ /* 0x000fe200078e00ff */
[----:B------:R-:W-:Y:S01]  /*0490*/  IADD3 R7, R16, 0x80, RZ ;  /* 0x0000008010077810 */ /* 0x000fe20007ffe0ff */
[----:B------:R-:W-:Y:S01]  /*04a0*/  IMAD.IADD R3, R18, 0x1, -R3 ;  /* 0x0000000112037824 */ /* 0x000fe200078e0a03 */
[----:B------:R-:W-:Y:S01]  /*04b0*/  STL [R1+0x94], R15 ;  /* 0x0000940f01007387 */ /* 0x000fe20000100800 */
[----:B------:R-:W-:-:S02]  /*04c0*/  LOP3.LUT R4, R9, R4, RZ, 0x3c, !PT ;  /* 0x0000000409047212 */ /* 0x000fc400078e3cff */
[----:B------:R-:W-:Y:S01]  /*04d0*/  LEA R212, R0, 0x100, 0x1 ;  /* 0x0000010000d47811 */ /* 0x000fe200078e08ff */
[----:B------:R-:W-:Y:S01]  /*04e0*/  STL [R1+0x70], R14 ;  /* 0x0000700e01007387 */ /* 0x000fe20000100800 */
[----:B------:R-:W-:Y:S01]  /*04f0*/  SEL R209, R209, 0xffffffe0, !P1 ;  /* 0xffffffe0d1d17807 */ /* 0x000fe20004800000 */
[----:B------:R-:W-:Y:S02]  /*0500*/  IMAD R2, R11, 0x200, R4 ;  /* 0x000002000b027824 */ /* 0x000fe400078e0204 */
[----:B------:R1:W-:Y:S01]  /*0510*/  STL [R1+0x20], R6 ;  /* 0x0000200601007387 */ /* 0x0003e20000100800 */
[----:B------:R-:W-:Y:S02]  /*0520*/  IMAD.MOV.U32 R4, RZ, RZ, 0x40 ;  /* 0x00000040ff047424 */ /* 0x000fe400078e00ff */
[----:B------:R-:W-:Y:S01]  /*0530*/  LEA R211, R2, 0x12100, 0x1 ;  /* 0x0001210002d37811 */ /* 0x000fe200078e08ff */
[----:B------:R2:W-:Y:S01]  /*0540*/  STL [R1+0x14], R7 ;  /* 0x0000140701007387 */ /* 0x0005e20000100800 */
[----:B------:R-:W-:Y:S01]  /*0550*/  IMAD R214, R214, 0x800, R212 ;  /* 0x00000800d6d67824 */ /* 0x000fe200078e02d4 */
[----:B------:R-:W-:-:S02]  /*0560*/  SEL R0, R4, 0xffffffc0, !P2 ;  /* 0xffffffc004007807 */ /* 0x000fc40005000000 */
[----:B------:R-:W-:Y:S01]  /*0570*/  STL [R1+0x24], R5 ;  /* 0x0000240501007387 */ /* 0x000fe20000100800 */
[----:B------:R-:W-:Y:S02]  /*0580*/  IMAD.IADD R216, R209, 0x1, R214 ;  /* 0x00000001d1d87824 */ /* 0x000fe400078e02d6 */
[----:B------:R-:W-:Y:S02]  /*0590*/  IMAD.IADD R213, R212, 0x1, R0 ;  /* 0x00000001d4d57824 */ /* 0x000fe400078e0200 */
[C---:B------:R-:W-:Y:S02]  /*05a0*/  IMAD.IADD R216, R0.reuse, 0x1, R216 ;  /* 0x0000000100d87824 */ /* 0x040fe400078e02d8 */
[----:B------:R-:W-:Y:S02]  /*05b0*/  IMAD.IADD R215, R0, 0x1, R214 ;  /* 0x0000000100d77824 */ /* 0x000fe400078e02d6 */
[----:B-1----:R-:W-:Y:S02]  /*05c0*/  IMAD.SHL.U32 R6, R3, 0x2, RZ ;  /* 0x0000000203067824 */ /* 0x002fe400078e00ff */
[----:B------:R-:W-:Y:S01]  /*05d0*/  IMAD R3, R12, 0x8, R15 ;  /* 0x000000080c037824 */ /* 0x000fe200078e020f */
[----:B--2---:R-:W-:-:S02]  /*05e0*/  IADD3 R7, R5, 0x100, RZ ;  /* 0x0000010005077810 */ /* 0x004fc40007ffe0ff */
[----:B------:R-:W-:Y:S02]  /*05f0*/  IADD3 R2, R6, 0xb8, RZ ;  /* 0x000000b806027810 */ /* 0x000fe40007ffe0ff */
[----:B------:R1:W-:Y:S04]  /*0600*/  STL [R1+0x8c], R3 ;  /* 0x00008c0301007387 */ /* 0x0003e80000100800 */
[----:B------:R-:W-:Y:S04]  /*0610*/  STL [R1+0x38], R6 ;  /* 0x0000380601007387 */ /* 0x000fe80000100800 */
[----:B------:R-:W-:Y:S01]  /*0620*/  STL [R1+0x34], R7 ;  /* 0x0000340701007387 */ /* 0x000fe20000100800 */
[----:B-1----:R-:W-:-:S02]  /*0630*/  IADD3 R3, R5, 0x12100, RZ ;  /* 0x0001210005037810 */ /* 0x002fc40007ffe0ff */
[----:B------:R-:W-:-:S03]  /*0640*/  IADD3 R5, R6, 0xa8, RZ ;  /* 0x000000a806057810 */ /* 0x000fc60007ffe0ff */
[----:B------:R1:W-:Y:S01]  /*0650*/  STL [R1+0x30], R3 ;  /* 0x0000300301007387 */ /* 0x0003e20000100800 */
[----:B------:R-:W-:-:S03]  /*0660*/  SHF.R.S32.HI R4, RZ, 0x1f, R5 ;  /* 0x0000001fff047819 */ /* 0x000fc60000011405 */
[----:B------:R-:W-:Y:S01]  /*0670*/  STL [R1+0x7c], R5 ;  /* 0x00007c0501007387 */ /* 0x000fe20000100800 */
[----:B-1----:R-:W-:-:S05]  /*0680*/  IADD3 R3, R6, 0xb0, RZ ;  /* 0x000000b006037810 */ /* 0x002fca0007ffe0ff */
[----:B------:R1:W-:Y:S04]  /*0690*/  STL [R1+0x78], R3 ;  /* 0x0000780301007387 */ /* 0x0003e80000100800 */
[----:B------:R-:W-:Y:S04]  /*06a0*/  STL [R1+0x88], R4 ;  /* 0x0000880401007387 */ /* 0x000fe80000100800 */
[----:B------:R2:W-:Y:S01]  /*06b0*/  STL [R1+0x74], R2 ;  /* 0x0000740201007387 */ /* 0x0005e20000100800 */
[----:B-1----:R-:W-:-:S05]  /*06c0*/  SHF.R.S32.HI R3, RZ, 0x1f, R3 ;  /* 0x0000001fff037819 */ /* 0x002fca0000011403 */
[----:B------:R1:W-:Y:S01]  /*06d0*/  STL [R1+0x84], R3 ;  /* 0x0000840301007387 */ /* 0x0003e20000100800 */
[----:B--2---:R-:W-:-:S05]  /*06e0*/  SHF.R.S32.HI R2, RZ, 0x1f, R2 ;  /* 0x0000001fff027819 */ /* 0x004fca0000011402 */
[----:B------:R1:W-:Y:S02]  /*06f0*/  STL [R1+0x80], R2 ;  /* 0x0000800201007387 */ /* 0x0003e40000100800 */
.L_x_2091:
[----:B------:R-:W2:Y:S01]  /*0700*/  LDL R4, [R1+0x70] ;  /* 0x0000700001047983 */ /* 0x000ea20000100800 */
[----:B------:R-:W-:Y:S01]  /*0710*/  IMAD.MOV.U32 R0, RZ, RZ, c[0x0][0x560] ;  /* 0x00015800ff007624 */ /* 0x000fe200078e00ff */
[----:B------:R-:W-:Y:S01]  /*0720*/  YIELD ;  /* 0x0000000000007946 */ /* 0x000fe20003800000 */
[----:B------:R-:W-:Y:S03]  /*0730*/  BSSY B0, `(.L_x_2062) ;  /* 0x0000016000007945 */ /* 0x000fe60003800000 */
[----:B------:R-:W-:-:S13]  /*0740*/  ISETP.NE.AND P0, PT, R0, 0x1, PT ;  /* 0x000000010000780c */ /* 0x000fda0003f05270 */
[----:B--2---:R-:W-:Y:S01]  /*0750*/  @P0 IMAD.HI.U32 R0, R4, c[0x0][0x564], RZ ;  /* 0x0001590004000a27 */ /* 0x004fe200078e00ff */
[----:B-1----:R-:W-:-:S04]  /*0760*/  MOV R3, R4 ;  /* 0x0000000400037202 */ /* 0x002fc80000000f00 */
[----:B------:R-:W-:-:S04]  /*0770*/  @P0 SHF.R.U32.HI R3, RZ, c[0x0][0x568], R0 ;  /* 0x00015a00ff030a19 */ /* 0x000fc80000011600 */
[----:B------:R-:W-:Y:S01]  /*0780*/  ISETP.GE.AND P0, PT, R3, c[0x0][0x578], PT ;  /* 0x00015e0003007a0c */ /* 0x000fe20003f06270 */
[----:B------:R-:W-:-:S04]  /*0790*/  IMAD.MOV R2, RZ, RZ, -R3 ;  /* 0x000000ffff027224 */ /* 0x000fc800078e0a03 */
        /* <DEDUP_REMOVED lines=9> */
.L_x_2063:
[----:B------:R-:W-:-:S04]  /*0830*/  MOV R0, c[0x0][0x554] ;  /* 0x0001550000007a02 */ /* 0x000fc80000000f00 */
[----:B------:R-:W-:Y:S02]  /*0840*/  ISETP.NE.AND P0, PT, R0, 0x1, PT ;  /* 0x000000010000780c */ /* 0x000fe40003f05270 */
[----:B------:R-:W-:-:S11]  /*0850*/  MOV R0, R2 ;  /* 0x0000000200007202 */ /* 0x000fd60000000f00 */
[----:B------:R-:W-:-:S05]  /*0860*/  @P0 IMAD.HI.U32 R4, R2, c[0x0][0x558], RZ ;  /* 0x0001560002040a27 */ /* 0x000fca00078e00ff */
[----:B------:R-:W-:-:S05]  /*0870*/  @P0 SHF.R.U32.HI R0, RZ, c[0x0][0x55c], R4 ;  /* 0x00015700ff000a19 */ /* 0x000fca0000011604 */
[----:B------:R-:W-:Y:S02]  /*0880*/  IMAD R4, R0, c[0x0][0x554], RZ ;  /* 0x0001550000047a24 */ /* 0x000fe400078e02ff */
.L_x_2064:
[----:B------:R-:W-:Y:S05]  /*0890*/  BSYNC B0 ;  /* 0x0000000000007941 */ /* 0x000fea0003800000 */
.L_x_2062:
        /* <DEDUP_REMOVED lines=28> */
[----:B------:R-:W-:-:S04]  /*0a60*/  IMAD.HI R5, R5, 0x2aaaaaab, RZ ;  /* 0x2aaaaaab05057827 */ /* 0x000fc800078e02ff */
[----:B------:R-:W-:Y:S01]  /*0a70*/  IMAD R0, R3, c[0x0][0x554], R0 ;  /* 0x0001550003007a24 */ /* 0x000fe200078e0200 */
[----:B------:R-:W-:-:S03]  /*0a80*/  SHF.R.U32.HI R3, RZ, 0x1f, R5 ;  /* 0x0000001fff037819 */ /* 0x000fc60000011605 */
[----:B------:R-:W-:Y:S01]  /*0a90*/  @P0 IMAD.HI.U32 R2, R0, c[0x0][0x54c], RZ ;  /* 0x0001530000020a27 */ /* 0x000fe200078e00ff */
[----:B------:R-:W-:-:S03]  /*0aa0*/  LEA.HI.SX32 R3, R5, R3, 0x1c ;  /* 0x0000000305037211 */ /* 0x000fc600078fe2ff */
[----:B------:R-:W-:Y:S01]  /*0ab0*/  IMAD.MOV.U32 R11, RZ, RZ, R0 ;  /* 0x000000ffff0b7224 */ /* 0x000fe200078e0000 */
[----:B------:R-:W-:Y:S01]  /*0ac0*/  @P0 SHF.R.U32.HI R11, RZ, c[0x0][0x550], R2 ;  /* 0x00015400ff0b0a19 */ /* 0x000fe20000011602 */
[----:B------:R-:W-:Y:S01]  /*0ad0*/  IMAD.MOV.U32 R2, RZ, RZ, RZ ;  /* 0x000000ffff027224 */ /* 0x000fe200078e00ff */
[----:B------:R-:W-:Y:S02]  /*0ae0*/  IMNMX R8, R3, UR4, PT ;  /* 0x0000000403087c17 */ /* 0x000fe4000b800200 */
[----:B------:R-:W-:Y:S01]  /*0af0*/  IADD3 R3, -R11, RZ, RZ ;  /* 0x000000ff0b037210 */ /* 0x000fe20007ffe1ff */
[----:B------:R1:W-:Y:S01]  /*0b00*/  STL [R1+0x5c], R11 ;  /* 0x00005c0b01007387 */ /* 0x0003e20000100800 */
[----:B------:R-:W-:-:S03]  /*0b10*/  ISETP.GE.AND P0, PT, R8, 0x1, PT ;  /* 0x000000010800780c */ /* 0x000fc60003f06270 */
[----:B------:R-:W-:-:S05]  /*0b20*/  IMAD R12, R3, c[0x0][0x548], R0 ;  /* 0x00015200030c7a24 */ /* 0x000fca00078e0200 */
[----:B------:R1:W-:Y:S05]  /*0b30*/  STL [R1+0x58], R12 ;  /* 0x0000580c01007387 */ /* 0x0003ea0000100800 */
[----:B------:R-:W-:Y:S05]  /*0b40*/  @!P0 BRA `(.L_x_2066) ;  /* 0x000001f000008947 */ /* 0x000fea0003800000 */
[----:B------:R-:W-:-:S04]  /*0b50*/  SHF.R.U32.HI R0, RZ, 0x10, R10 ;  /* 0x00000010ff007819 */ /* 0x000fc8000001160a */
        /* <DEDUP_REMOVED lines=8> */
[----:B------:R-:W2:Y:S02]  /*0be0*/  F2I.FTZ.U32.TRUNC.NTZ R3, R2 ;  /* 0x0000000200037305 */ /* 0x000ea4000021f000 */
[----:B--2---:R-:W-:-:S04]  /*0bf0*/  IMAD.MOV R2, RZ, RZ, -R3 ;  /* 0x000000ffff027224 */ /* 0x004fc800078e0a03 */
[----:B------:R-:W-:Y:S01]  /*0c00*/  IMAD.MOV.U32 R6, RZ, RZ, R2 ;  /* 0x000000ffff067224 */ /* 0x000fe200078e0002 */
[----:B------:R-:W-:-:S03]  /*0c10*/  IABS R2, R0 ;  /* 0x0000000000027213 */ /* 0x000fc60000000000 */
[----:B------:R-:W-:Y:S02]  /*0c20*/  IMAD R6, R6, R4, RZ ;  /* 0x0000000406067224 */ /* 0x000fe400078e02ff */
[----:B------:R-:W-:Y:S02]  /*0c30*/  IMAD.MOV R7, RZ, RZ, -R2 ;  /* 0x000000ffff077224 */ /* 0x000fe400078e0a02 */
[----:B------:R-:W-:-:S04]  /*0c40*/  IMAD.MOV.U32 R2, RZ, RZ, RZ ;  /* 0x000000ffff027224 */ /* 0x000fc800078e00ff */
        /* <DEDUP_REMOVED lines=15> */
.L_x_2066:
[----:B------:R-:W-:Y:S05]  /*0d40*/  BSYNC B0 ;  /* 0x0000000000007941 */ /* 0x000fea0003800000 */
.L_x_2065:
[----:B------:R-:W-:Y:S01]  /*0d50*/  LOP3.LUT R0, R10, 0xffff, RZ, 0xc0, !PT ;  /* 0x0000ffff0a007812 */ /* 0x000fe200078ec0ff */
[----:B------:R-:W-:Y:S01]  /*0d60*/  CS2R R16, SRZ ;  /* 0x0000000000107805 */ /* 0x000fe2000001ff00 */
[----:B------:R-:W-:Y:S01]  /*0d70*/  CS2R R98, SRZ ;  /* 0x0000000000627805 */ /* 0x000fe2000001ff00 */
[----:B------:R-:W-:Y:S01]  /*0d80*/  CS2R R96, SRZ ;  /* 0x0000000000607805 */ /* 0x000fe2000001ff00 */
        /* <DEDUP_REMOVED lines=53> */
[----:B--2---:R-:W-:Y:S01]  /*10e0*/  ISETP.NE.U32.AND P0, PT, RZ, c[0x0][0x340], PT ;  /* 0x0000d000ff007a0c */ /* 0x004fe20003f05070 */
[----:B------:R-:W2:Y:S04]  /*10f0*/  LDL.64 R4, [R1+0x18] ;  /* 0x0000180001047983 */ /* 0x000ea80000100a00 */
[----:B------:R3:W2:Y:S01]  /*1100*/  LDL.64 R200, [R1+0x18] ;  /* 0x0000180001c87983 */ /* 0x0006a20000100a00 */
[----:B------:R-:W-:-:S03]  /*1110*/  ISETP.NE.AND.EX P0, PT, RZ, c[0x0][0x344], PT, P0 ;  /* 0x0000d100ff007a0c */ /* 0x000fc60003f05300 */
[----:B------:R-:W4:Y:S04]  /*1120*/  LDL R143, [R1+0x20] ;  /* 0x00002000018f7983 */ /* 0x000f280000100800 */
[----:B------:R-:W5:Y:S04]  /*1130*/  LDL R142, [R1+0x14] ;  /* 0x00001400018e7983 */ /* 0x000f680000100800 */
[----:B------:R-:W1:Y:S02]  /*1140*/  S2R R13, SR_TID.X ;  /* 0x00000000000d7919 */ /* 0x000e640000002100 */
[----:B------:R-:W-:-:S05]  /*1150*/  @P0 MOV R2, 0x4 ;  /* 0x0000000400020802 */ /* 0x000fca0000000f00 */
[----:B------:R-:W-:-:S05]  /*1160*/  @P0 IMAD.WIDE R2, R11, R2, c[0x0][0x340] ;  /* 0x0000d0000b020625 */ /* 0x000fca00078e0202 */
[----:B------:R3:W4:Y:S01]  /*1170*/  @P0 LDG.E R9, [R2.64] ;  /* 0x0000000602090981 */ /* 0x000722000c1e1900 */
[----:B-1----:R-:W-:-:S04]  /*1180*/  SHF.R.S32.HI R26, RZ, 0x1f, R13 ;  /* 0x0000001fff1a7819 */ /* 0x002fc8000001140d */
[----:B------:R-:W-:-:S04]  /*1190*/  LEA.HI R26, R26, R13, RZ, 0x3 ;  /* 0x0000000d1a1a7211 */ /* 0x000fc800078f18ff */
[----:B------:R-:W-:-:S04]  /*11a0*/  SHF.R.S32.HI R26, RZ, 0x3, R26 ;  /* 0x00000003ff1a7819 */ /* 0x000fc8000001141a */
[----:B------:R-:W-:-:S05]  /*11b0*/  SHF.R.S32.HI R0, RZ, 0x1f, R26 ;  /* 0x0000001fff007819 */ /* 0x000fca000001141a */
[C---:B---3--:R-:W-:Y:S02]  /*11c0*/  IMAD R2, R0.reuse, c[0x0][0x1e0], RZ ;  /* 0x0000780000027a24 */ /* 0x048fe400078e02ff */
[----:B------:R-:W-:Y:S01]  /*11d0*/  IMAD R0, R0, c[0x0][0x208], RZ ;  /* 0x0000820000007a24 */ /* 0x000fe200078e02ff */
[----:B------:R-:W-:Y:S01]  /*11e0*/  SHF.R.S32.HI R10, RZ, 0x1f, R12 ;  /* 0x0000001fff0a7819 */ /* 0x000fe2000001140c */
[C---:B------:R-:W-:Y:S02]  /*11f0*/  IMAD R6, R26.reuse, c[0x0][0x1e4], R2 ;  /* 0x000079001a067a24 */ /* 0x040fe400078e0202 */
[----:B------:R-:W-:Y:S01]  /*1200*/  IMAD R0, R26, c[0x0][0x20c], R0 ;  /* 0x000083001a007a24 */ /* 0x000fe200078e0200 */
[----:B------:R-:W-:Y:S01]  /*1210*/  SHF.R.S32.HI R8, RZ, 0x1f, R11 ;  /* 0x0000001fff087819 */ /* 0x000fe2000001140b */
[----:B------:R-:W-:Y:S01]  /*1220*/  WARPSYNC 0xffffffff ;  /* 0xffffffff00007948 */ /* 0x000fe20003800000 */
[----:B------:R-:W-:Y:S02]  /*1230*/  IADD3 R188, R209, R214, RZ ;  /* 0x000000d6d1bc7210 */ /* 0x000fe40007ffe0ff */
[----:B--2---:R-:W-:-:S04]  /*1240*/  MOV R200, R4 ;  /* 0x0000000400c87202 */ /* 0x004fc80000000f00 */
[----:B------:R-:W-:-:S05]  /*1250*/  SHF.R.S32.HI R201, RZ, 0x1f, R200 ;  /* 0x0000001fffc97819 */ /* 0x000fca00000114c8 */
[----:B------:R-:W-:-:S04]  /*1260*/  IMAD.WIDE.U32 R4, R26, c[0x0][0x1e0], R200 ;  /* 0x000078001a047a25 */ /* 0x000fc800078e00c8 */
[----:B------:R-:W-:Y:S01]  /*1270*/  IMAD.WIDE.U32 R2, R26, c[0x0][0x208], R200 ;  /* 0x000082001a027a25 */ /* 0x000fe200078e00c8 */
[----:B------:R-:W-:-:S03]  /*1280*/  IADD3 R5, R5, R6, RZ ;  /* 0x0000000605057210 */ /* 0x000fc60007ffe0ff */
[----:B------:R-:W-:Y:S02]  /*1290*/  IMAD.IADD R3, R3, 0x1, R0 ;  /* 0x0000000103037824 */ /* 0x000fe400078e0200 */
[C---:B------:R-:W-:Y:S02]  /*12a0*/  IMAD R6, R10.reuse, c[0x0][0x1e8], RZ ;  /* 0x00007a000a067a24 */ /* 0x040fe400078e02ff */
[----:B------:R-:W-:Y:S02]  /*12b0*/  IMAD R0, R10, c[0x0][0x210], RZ ;  /* 0x000084000a007a24 */ /* 0x000fe400078e02ff */
[C---:B------:R-:W-:Y:S02]  /*12c0*/  IMAD R6, R12.reuse, c[0x0][0x1ec], R6 ;  /* 0x00007b000c067a24 */ /* 0x040fe400078e0206 */
[----:B------:R-:W-:-:S04]  /*12d0*/  IMAD.WIDE.U32 R4, R12, c[0x0][0x1e8], R4 ;  /* 0x00007a000c047a25 */ /* 0x000fc800078e0004 */
[C---:B------:R-:W-:Y:S02]  /*12e0*/  IMAD R0, R12.reuse, c[0x0][0x214], R0 ;  /* 0x000085000c007a24 */ /* 0x040fe400078e0200 */
[----:B------:R-:W-:Y:S01]  /*12f0*/  IMAD.WIDE.U32 R2, R12, c[0x0][0x210], R2 ;  /* 0x000084000c027a25 */ /* 0x000fe200078e0002 */
[----:B------:R-:W-:-:S04]  /*1300*/  IADD3 R7, R5, R6, RZ ;  /* 0x0000000605077210 */ /* 0x000fc80007ffe0ff */
[----:B------:R-:W-:Y:S01]  /*1310*/  IADD3 R5, R3, R0, RZ ;  /* 0x0000000003057210 */ /* 0x000fe20007ffe0ff */
[----:B------:R-:W-:Y:S01]  /*1320*/  IMAD.MOV.U32 R6, RZ, RZ, R4 ;  /* 0x000000ffff067224 */ /* 0x000fe200078e0004 */
[----:B----4-:R-:W-:Y:S01]  /*1330*/  @P0 SHF.R.S32.HI R3, RZ, 0x1f, R9 ;  /* 0x0000001fff030819 */ /* 0x010fe20000011409 */
[----:B------:R-:W-:Y:S01]  /*1340*/  @!P0 IMAD.MOV.U32 R3, RZ, RZ, R8 ;  /* 0x000000ffff038224 */ /* 0x000fe200078e0008 */
[----:B------:R-:W-:Y:S02]  /*1350*/  MOV R4, R2 ;  /* 0x0000000200047202 */ /* 0x000fe40000000f00 */
[----:B------:R-:W-:Y:S01]  /*1360*/  @P0 MOV R2, R9 ;  /* 0x0000000900020202 */ /* 0x000fe20000000f00 */
[C---:B------:R-:W-:Y:S01]  /*1370*/  IMAD R0, R3.reuse, c[0x0][0x1f0], RZ ;  /* 0x00007c0003007a24 */ /* 0x040fe200078e02ff */
[----:B------:R-:W-:Y:S01]  /*1380*/  @!P0 MOV R2, R11 ;  /* 0x0000000b00028202 */ /* 0x000fe20000000f00 */
[----:B------:R-:W-:-:S04]  /*1390*/  IMAD R3, R3, c[0x0][0x218], RZ ;  /* 0x0000860003037a24 */ /* 0x000fc800078e02ff */
[----:B------:R-:W-:-:S04]  /*13a0*/  IMAD.WIDE.U32 R22, R2, c[0x0][0x1f0], R6 ;  /* 0x00007c0002167a25 */ /* 0x000fc800078e0006 */
[----:B------:R-:W-:-:S04]  /*13b0*/  IMAD.WIDE.U32 R24, R2, c[0x0][0x218], R4 ;  /* 0x0000860002187a25 */ /* 0x000fc800078e0004 */
[C---:B------:R-:W-:Y:S02]  /*13c0*/  IMAD R0, R2.reuse, c[0x0][0x1f4], R0 ;  /* 0x00007d0002007a24 */ /* 0x040fe400078e0200 */
[----:B------:R-:W-:Y:S01]  /*13d0*/  IMAD R2, R2, c[0x0][0x21c], R3 ;  /* 0x0000870002027a24 */ /* 0x000fe200078e0203 */
[----:B------:R1:W-:Y:S02]  /*13e0*/  STL [R1+0x1c], R201 ;  /* 0x00001cc901007387 */ /* 0x0003e40000100800 */
[----:B------:R-:W-:Y:S02]  /*13f0*/  IADD3 R20, R23, R0, RZ ;  /* 0x0000000017147210 */ /* 0x000fe40007ffe0ff */
[----:B------:R-:W-:Y:S01]  /*1400*/  IADD3 R21, R25, R2, RZ ;  /* 0x0000000219157210 */ /* 0x000fe20007ffe0ff */
[----:B------:R1:W-:Y:S04]  /*1410*/  STL.64 [R1+0x48], R22 ;  /* 0x0000481601007387 */ /* 0x0003e80000100a00 */
[----:B------:R1:W-:Y:S04]  /*1420*/  STL.64 [R1+0x40], R24 ;  /* 0x0000401801007387 */ /* 0x0003e80000100a00 */
[----:B------:R1:W-:Y:S04]  /*1430*/  STL [R1+0x50], R21 ;  /* 0x0000501501007387 */ /* 0x0003e80000100800 */
[----:B------:R1:W-:Y:S01]  /*1440*/  STL [R1+0x54], R20 ;  /* 0x0000541401007387 */ /* 0x0003e20000100800 */
[----:B-----5:R-:W-:-:S02]  /*1450*/  SHF.R.S32.HI R17, RZ, 0x1f, R142 ;  /* 0x0000001fff117819 */ /* 0x020fc4000001148e */
[----:B------:R-:W-:Y:S02]  /*1460*/  SHF.R.S32.HI R16, RZ, 0x1f, R143 ;  /* 0x0000001fff107819 */ /* 0x000fe4000001148f */
[----:B------:R-:W2:Y:S01]  /*1470*/  LDL R19, [R1+0x24] ;  /* 0x0000240001137983 */ /* 0x000ea20000100800 */
[----:B------:R-:W-:Y:S01]  /*1480*/  SHF.R.S32.HI R141, RZ, 0x1f, R13 ;  /* 0x0000001fff8d7819 */ /* 0x000fe2000001140d */
[----:B------:R-:W-:Y:S02]  /*1490*/  IMAD R5, R10, c[0x0][0x1b8], RZ ;  /* 0x00006e000a057a24 */ /* 0x000fe400078e02ff */
[----:B------:R-:W-:Y:S01]  /*14a0*/  IMAD.WIDE.U32 R2, R12, c[0x0][0x1b8], RZ ;  /* 0x00006e000c027a25 */ /* 0x000fe200078e00ff */
[----:B------:R-:W-:-:S03]  /*14b0*/  LEA.HI R141, R141, R13, RZ, 0x3 ;  /* 0x0000000d8d8d7211 */ /* 0x000fc600078f18ff */
[----:B------:R-:W-:Y:S01]  /*14c0*/  IMAD R5, R12, c[0x0][0x1bc], R5 ;  /* 0x00006f000c057a24 */ /* 0x000fe200078e0205 */
[----:B------:R-:W-:Y:S01]  /*14d0*/  LOP3.LUT R141, R141, 0xfffffff8, RZ, 0xc0, !PT ;  /* 0xfffffff88d8d7812 */ /* 0x000fe200078ec0ff */
[----:B------:R-:W-:Y:S02]  /*14e0*/  IMAD R6, R8, c[0x0][0x1c0], RZ ;  /* 0x0000700008067a24 */ /* 0x000fe400078e02ff */
[----:B------:R-:W-:Y:S02]  /*14f0*/  IMAD.IADD R3, R3, 0x1, R5 ;  /* 0x0000000103037824 */ /* 0x000fe400078e0205 */
[----:B------:R-:W-:Y:S02]  /*1500*/  IMAD.IADD R141, R13, 0x1, -R141 ;  /* 0x000000010d8d7824 */ /* 0x000fe400078e0a8d */
[----:B------:R-:W-:-:S04]  /*1510*/  IMAD.WIDE.U32 R2, R11, c[0x0][0x1c0], R2 ;  /* 0x000070000b027a25 */ /* 0x000fc800078e0002 */
[----:B------:R-:W-:-:S04]  /*1520*/  IMAD R4, R141, 0x20, R26 ;  /* 0x000000208d047824 */ /* 0x000fc800078e021a */
[----:B------:R-:W-:-:S04]  /*1530*/  IMAD.IADD R4, R140, 0x1, R4 ;  /* 0x000000018c047824 */ /* 0x000fc800078e0204 */
[----:B------:R-:W-:-:S04]  /*1540*/  @P2 IMAD.HI.U32 R7, R4, c[0x0][0x2c8], RZ ;  /* 0x0000b20004072a27 */ /* 0x000fc800078e00ff */
[----:B------:R-:W-:Y:S01]  /*1550*/  IMAD.MOV.U32 R0, RZ, RZ, R4 ;  /* 0x000000ffff007224 */ /* 0x000fe200078e0004 */
[----:B------:R-:W-:Y:S01]  /*1560*/  @P2 SHF.R.U32.HI R0, RZ, c[0x0][0x2cc], R7 ;  /* 0x0000b300ff002a19 */ /* 0x000fe20000011607 */
[----:B------:R-:W-:-:S03]  /*1570*/  IMAD R7, R11, c[0x0][0x1c4], R6 ;  /* 0x000071000b077a24 */ /* 0x000fc600078e0206 */
[--C-:B------:R-:W-:Y:S01]  /*1580*/  SHF.R.S32.HI R6, RZ, 0x1f, R0.reuse ;  /* 0x0000001fff067819 */ /* 0x100fe20000011400 */
[----:B------:R-:W-:-:S04]  /*1590*/  IMAD.MOV R5, RZ, RZ, -R0 ;  /* 0x000000ffff057224 */ /* 0x000fc800078e0a00 */
[----:B------:R-:W-:Y:S02]  /*15a0*/  IMAD R4, R5, c[0x0][0x2c4], R4 ;  /* 0x0000b10005047a24 */ /* 0x000fe400078e0204 */
[----:B------:R-:W-:Y:S02]  /*15b0*/  IMAD R5, R6, c[0x0][0x1b0], RZ ;  /* 0x00006c0006057a24 */ /* 0x000fe400078e02ff */
[----:B------:R-:W-:Y:S02]  /*15c0*/  IMAD.IADD R3, R3, 0x1, R7 ;  /* 0x0000000103037824 */ /* 0x000fe400078e0207 */
[C---:B------:R-:W-:Y:S01]  /*15d0*/  IMAD R6, R0.reuse, c[0x0][0x1b4], R5 ;  /* 0x00006d0000067a24 */ /* 0x040fe200078e0205 */
[----:B------:R-:W-:Y:S01]  /*15e0*/  SHF.R.S32.HI R5, RZ, 0x1f, R4 ;  /* 0x0000001fff057819 */ /* 0x000fe20000011404 */
[----:B------:R-:W-:-:S04]  /*15f0*/  IMAD.WIDE.U32 R2, R0, c[0x0][0x1b0], R2 ;  /* 0x00006c0000027a25 */ /* 0x000fc800078e0002 */
[----:B------:R-:W-:Y:S02]  /*1600*/  IMAD R0, R5, c[0x0][0x1a8], RZ ;  /* 0x00006a0005007a24 */ /* 0x000fe400078e02ff */
[----:B------:R-:W-:Y:S02]  /*1610*/  IMAD.IADD R3, R3, 0x1, R6 ;  /* 0x0000000103037824 */ /* 0x000fe400078e0206 */
[C---:B------:R-:W-:Y:S02]  /*1620*/  IMAD R0, R4.reuse, c[0x0][0x1ac], R0 ;  /* 0x00006b0004007a24 */ /* 0x040fe400078e0200 */
[----:B------:R-:W-:-:S04]  /*1630*/  IMAD.WIDE.U32 R2, R4, c[0x0][0x1a8], R2 ;  /* 0x00006a0004027a25 */ /* 0x000fc800078e0002 */
[----:B------:R-:W-:Y:S01]  /*1640*/  IMAD.IADD R12, R3, 0x1, R0 ;  /* 0x00000001030c7824 */ /* 0x000fe200078e0200 */
[----:B------:R-:W-:-:S04]  /*1650*/  LEA R0, P0, R2, c[0x0][0x160], 0x1 ;  /* 0x0000580002007a11 */ /* 0x000fc800078008ff */
[----:B------:R-:W-:Y:S02]  /*1660*/  LEA.HI.X R12, R2, c[0x0][0x164], R12, 0x1, P0 ;  /* 0x00005900020c7a11 */ /* 0x000fe400000f0c0c */
[----:B------:R-:W3:Y:S04]  /*1670*/  SHFL.IDX PT, R2, R0, RZ, 0x181f ;  /* 0x00181fff00027589 */ /* 0x000ee800000e0000 */
[----:B------:R-:W4:Y:S01]  /*1680*/  SHFL.IDX PT, R3, R12, RZ, 0x181f ;  /* 0x00181fff0c037589 */ /* 0x000f2200000e0000 */
[----:B------:R-:W-:Y:S02]  /*1690*/  IMAD R18, R18, c[0x0][0x168], RZ ;  /* 0x00005a0012127a24 */ /* 0x000fe400078e02ff */
[----:B------:R-:W-:Y:S01]  /*16a0*/  IMAD.IADD R11, R26, 0x1, R140 ;  /* 0x000000011a0b7824 */ /* 0x000fe200078e028c */
[----:B------:R-:W5:Y:S04]  /*16b0*/  SHFL.IDX PT, R6, R0, 0x1, 0x181f ;  /* 0x00381f0000067f89 */ /* 0x000f6800000e0000 */
[----:B------:R-:W-:-:S02]  /*16c0*/  ISETP.GE.AND P5, PT, R11, R18, PT ;  /* 0x000000120b00720c */ /* 0x000fc40003fa6270 */
[----:B------:R-:W-:Y:S01]  /*16d0*/  ISETP.GE.AND P6, PT, R200, c[0x0][0x198], PT ;  /* 0x00006600c8007a0c */ /* 0x000fe20003fc6270 */
[----:B------:R-:W1:Y:S01]  /*16e0*/  SHFL.IDX PT, R7, R12, 0x1, 0x181f ;  /* 0x00381f000c077f89 */ /* 0x000e6200000e0000 */
[----:B------:R-:W-:Y:S02]  /*16f0*/  IADD3 R9, R11, 0x20, RZ ;  /* 0x000000200b097810 */ /* 0x000fe40007ffe0ff */
[----:B------:R-:W-:Y:S02]  /*1700*/  ISETP.GE.AND P3, PT, R143, c[0x0][0x198], PT ;  /* 0x000066008f007a0c */ /* 0x000fe40003f66270 */
[----:B------:R-:W-:Y:S01]  /*1710*/  ISETP.GE.AND P1, PT, R142, c[0x0][0x198], PT ;  /* 0x000066008e007a0c */ /* 0x000fe20003f26270 */
[----:B------:R-:W-:Y:S01]  /*1720*/  BAR.SYNC.DEFER_BLOCKING 0x0 ;  /* 0x0000000000007b1d */ /* 0x000fe20000010000 */
[----:B------:R-:W-:-:S03]  /*1730*/  ISETP.GE.AND P4, PT, R9, R18, PT ;  /* 0x000000120900720c */ /* 0x000fc60003f86270 */
[----:B---3--:R-:W-:Y:S01]  /*1740*/  @!P5 LEA R8, P0, R143, R2, 0x1 ;  /* 0x000000028f08d211 */ /* 0x008fe200078008ff */
[----:B----4-:R-:W-:-:S03]  /*1750*/  @!P5 IMAD.WIDE R4, R200, 0x2, R2 ;  /* 0x00000002c804d825 */ /* 0x010fc600078e0202 */
[----:B------:R-:W-:Y:S02]  /*1760*/  @!P5 LEA.HI.X R9, R143, R3, R16, 0x1, P0 ;  /* 0x000000038f09d211 */ /* 0x000fe400000f0c10 */
[----:B------:R-:W-:-:S04]  /*1770*/  @!P5 LEA R2, P0, R142, R2, 0x1 ;  /* 0x000000028e02d211 */ /* 0x000fc800078008ff */
[----:B------:R-:W-:Y:S02]  /*1780*/  @!P5 LEA.HI.X R3, R142, R3, R17, 0x1, P0 ;  /* 0x000000038e03d211 */ /* 0x000fe400000f0c11 */
[----:B-----5:R-:W-:Y:S02]  /*1790*/  @!P4 LEA R10, P0, R143, R6, 0x1 ;  /* 0x000000068f0ac211 */ /* 0x020fe400078008ff */
[----:B------:R-:W-:Y:S01]  /*17a0*/  IADD3 R13, R11, 0x60, RZ ;  /* 0x000000600b0d7810 */ /* 0x000fe20007ffe0ff */
[----:B-1----:R-:W-:-:S04]  /*17b0*/  @!P4 IMAD.WIDE R14, R200, 0x2, R6 ;  /* 0x00000002c80ec825 */ /* 0x002fc800078e0206 */
[----:B------:R-:W-:-:S04]  /*17c0*/  IMAD.MOV.U32 R100, RZ, RZ, -0x60 ;  /* 0xffffffa0ff647424 */ /* 0x000fc800078e00ff */
[----:B------:R-:W-:Y:S02]  /*17d0*/  IMAD R100, R207, R100, 0x60 ;  /* 0x00000060cf647424 */ /* 0x000fe400078e0264 */
[----:B------:R-:W-:Y:S02]  /*17e0*/  IMAD.MOV.U32 R23, RZ, RZ, R20 ;  /* 0x000000ffff177224 */ /* 0x000fe400078e0014 */
[----:B------:R-:W-:Y:S01]  /*17f0*/  IMAD.MOV.U32 R20, RZ, RZ, c[0x0][0x1e0] ;  /* 0x00007800ff147624 */ /* 0x000fe200078e00ff */
[----:B------:R-:W-:Y:S01]  /*1800*/  @!PT LDS RZ, [RZ] ;  /* 0x00000000fffff984 */ /* 0x000fe20000000800 */
[----:B------:R-:W-:Y:S01]  /*1810*/  @!PT LDS RZ, [RZ] ;  /* 0x00000000fffff984 */ /* 0x000fe20000000800 */
[----:B------:R-:W-:Y:S01]  /*1820*/  @!PT LDS RZ, [RZ] ;  /* 0x00000000fffff984 */ /* 0x000fe20000000800 */
[----:B--2---:R1:W-:Y:S04]  /*1830*/  @!P5 LDGSTS.E.BYPASS.LTC128B.128 [R19+0x100], [R4.64], !P6 ;  /* 0x001000000413dfae */ /* 0x0043e8000f101d46 */
[----:B------:R2:W-:Y:S04]  /*1840*/  @!P5 LDGSTS.E.BYPASS.LTC128B.128 [R19+0x4100], [R8.64], !P3 ;  /* 0x041000000813dfae */ /* 0x0005e8000d901d46 */
[----:B------:R3:W-:Y:S04]  /*1850*/  @!P5 LDGSTS.E.BYPASS.LTC128B.128 [R19+0x8100], [R2.64], !P1 ;  /* 0x081000000213dfae */ /* 0x0007e8000c901d46 */
[----:B------:R4:W-:Y:S04]  /*1860*/  @!P4 LDGSTS.E.BYPASS.LTC128B.128 [R19+0x1100], [R14.64], !P6 ;  /* 0x011000000e13cfae */ /* 0x0009e8000f101d46 */
[----:B-1----:R-:W1:Y:S04]  /*1870*/  SHFL.IDX PT, R4, R0, 0x2, 0x181f ;  /* 0x00581f0000047f89 */ /* 0x002e6800000e0000 */
[----:B------:R-:W5:Y:S01]  /*1880*/  SHFL.IDX PT, R5, R12, 0x2, 0x181f ;  /* 0x00581f000c057f89 */ /* 0x000f6200000e0000 */
[----:B--2---:R-:W-:-:S03]  /*1890*/  IADD3 R8, R11, 0x40, RZ ;  /* 0x000000400b087810 */ /* 0x004fc60007ffe0ff */
[----:B---3--:R-:W2:Y:S01]  /*18a0*/  SHFL.IDX PT, R2, R0, 0x3, 0x181f ;  /* 0x00781f0000027f89 */ /* 0x008ea200000e0000 */
[----:B------:R-:W-:Y:S02]  /*18b0*/  ISETP.GE.AND P5, PT, R8, R18, PT ;  /* 0x000000120800720c */ /* 0x000fe40003fa6270 */
[----:B------:R-:W-:Y:S01]  /*18c0*/  @!P4 LEA.HI.X R11, R143, R7, R16, 0x1, P0 ;  /* 0x000000078f0bc211 */ /* 0x000fe200000f0c10 */
[----:B------:R3:W1:Y:S01]  /*18d0*/  SHFL.IDX PT, R3, R12, 0x3, 0x181f ;  /* 0x00781f000c037f89 */ /* 0x00066200000e0000 */
[----:B------:R-:W-:-:S03]  /*18e0*/  @!P4 LEA R8, P0, R142, R6, 0x1 ;  /* 0x000000068e08c211 */ /* 0x000fc600078008ff */
[----:B------:R1:W-:Y:S01]  /*18f0*/  @!P4 LDGSTS.E.BYPASS.LTC128B.128 [R19+0x5100], [R10.64], !P3 ;  /* 0x051000000a13cfae */ /* 0x0003e2000d901d46 */
[----:B------:R-:W-:Y:S02]  /*1900*/  @!P4 LEA.HI.X R9, R142, R7, R17, 0x1, P0 ;  /* 0x000000078e09c211 */ /* 0x000fe400000f0c11 */
[----:B------:R-:W-:-:S03]  /*1910*/  ISETP.GE.AND P0, PT, R13, R18, PT ;  /* 0x000000120d00720c */ /* 0x000fc60003f06270 */
[----:B------:R2:W-:Y:S01]  /*1920*/  @!P4 LDGSTS.E.BYPASS.LTC128B.128 [R19+0x9100], [R8.64], !P1 ;  /* 0x091000000813cfae */ /* 0x0005e2000c901d46 */
[----:B------:R-:W-:Y:S02]  /*1930*/  IADD3 R18, R207, -0x1, RZ ;  /* 0xffffffffcf127810 */ /* 0x000fe40007ffe0ff */
[----:B-1----:R-:W-:-:S04]  /*1940*/  @!P5 LEA R10, P4, R143, R4, 0x1 ;  /* 0x000000048f0ad211 */ /* 0x002fc800078808ff */
[----:B-----5:R-:W-:Y:S02]  /*1950*/  @!P5 LEA.HI.X R11, R143, R5, R16, 0x1, P4 ;  /* 0x000000058f0bd211 */ /* 0x020fe400020f0c10 */
[----:B--2---:R-:W-:Y:S01]  /*1960*/  @!P5 LEA R8, P4, R142, R4, 0x1 ;  /* 0x000000048e08d211 */ /* 0x004fe200078808ff */
[----:B---3--:R-:W-:-:S03]  /*1970*/  @!P5 IMAD.WIDE R12, R200, 0x2, R4 ;  /* 0x00000002c80cd825 */ /* 0x008fc600078e0204 */
[C---:B------:R-:W-:Y:S02]  /*1980*/  @!P5 LEA.HI.X R9, R142.reuse, R5, R17, 0x1, P4 ;  /* 0x000000058e09d211 */ /* 0x040fe400020f0c11 */
[CC--:B------:R-:W-:Y:S01]  /*1990*/  @!P0 LEA R6, P4, R143.reuse, R2.reuse, 0x1 ;  /* 0x000000028f068211 */ /* 0x0c0fe200078808ff */
[----:B------:R1:W-:Y:S03]  /*19a0*/  @!P5 LDGSTS.E.BYPASS.LTC128B.128 [R19+0x2100], [R12.64], !P6 ;  /* 0x021000000c13dfae */ /* 0x0003e6000f101d46 */
[----:B------:R-:W-:Y:S01]  /*19b0*/  @!P0 LEA.HI.X R7, R143, R3, R16, 0x1, P4 ;  /* 0x000000038f078211 */ /* 0x000fe200020f0c10 */
[----:B------:R2:W-:Y:S01]  /*19c0*/  @!P5 LDGSTS.E.BYPASS.LTC128B.128 [R19+0x6100], [R10.64], !P3 ;  /* 0x061000000a13dfae */ /* 0x0005e2000d901d46 */
[----:B------:R-:W-:-:S03]  /*19d0*/  @!P0 LEA R4, P4, R142, R2, 0x1 ;  /* 0x000000028e048211 */ /* 0x000fc600078808ff */
[----:B------:R3:W-:Y:S01]  /*19e0*/  @!P5 LDGSTS.E.BYPASS.LTC128B.128 [R19+0xa100], [R8.64], !P1 ;  /* 0x0a1000000813dfae */ /* 0x0007e2000c901d46 */
[----:B------:R-:W-:Y:S01]  /*19f0*/  @!P0 LEA.HI.X R5, R142, R3, R17, 0x1, P4 ;  /* 0x000000038e058211 */ /* 0x000fe200020f0c11 */
[----:B------:R-:W-:-:S05]  /*1a00*/  @!P0 IMAD.WIDE R2, R200, 0x2, R2 ;  /* 0x00000002c8028825 */ /* 0x000fca00078e0202 */
[----:B------:R5:W-:Y:S04]  /*1a10*/  @!P0 LDGSTS.E.BYPASS.LTC128B.128 [R19+0x3100], [R2.64], !P6 ;  /* 0x0310000002138fae */ /* 0x000be8000f101d46 */
[----:B------:R4:W-:Y:S04]  /*1a20*/  @!P0 LDGSTS.E.BYPASS.LTC128B.128 [R19+0x7100], [R6.64], !P3 ;  /* 0x0710000006138fae */ /* 0x0009e8000d901d46 */
[----:B------:R4:W-:Y:S01]  /*1a30*/  @!P0 LDGSTS.E.BYPASS.LTC128B.128 [R19+0xb100], [R4.64], !P1 ;  /* 0x0b10000004138fae */ /* 0x0009e2000c901d46 */
[----:B-1----:R-:W-:-:S03]  /*1a40*/  IMAD.WIDE.U32 R12, R20, 0x40, RZ ;  /* 0x00000040140c7825 */ /* 0x002fc600078e00ff */
[----:B------:R-:W0:Y:S01]  /*1a50*/  LDGDEPBAR ;  /* 0x00000000000079af */ /* 0x000e220000000000 */
[----:B--2---:R-:W-:Y:S02]  /*1a60*/  SHF.R.S32.HI R10, RZ, 0x1f, R18 ;  /* 0x0000001fff0a7819 */ /* 0x004fe40000011412 */
[----:B---3--:R-:W-:-:S03]  /*1a70*/  IADD3 R8, R100, c[0x0][0x1d0], -R26 ;  /* 0x0000740064087a10 */ /* 0x008fc60007ffe81a */
[----:B------:R-:W-:Y:S01]  /*1a80*/  IMAD R0, R10, c[0x0][0x1e0], RZ ;  /* 0x000078000a007a24 */ /* 0x000fe200078e02ff */
[----:B------:R-:W-:-:S03]  /*1a90*/  ISETP.GE.AND P6, PT, R8, 0x21, PT ;  /* 0x000000210800780c */ /* 0x000fc60003fc6270 */
[C---:B------:R-:W-:Y:S02]  /*1aa0*/  IMAD R0, R18.reuse, c[0x0][0x1e4], R0 ;  /* 0x0000790012007a24 */ /* 0x040fe400078e0200 */
[----:B-----5:R-:W-:Y:S01]  /*1ab0*/  IMAD.WIDE.U32 R2, R18, c[0x0][0x1e0], RZ ;  /* 0x0000780012027a25 */ /* 0x020fe200078e00ff */
[----:B------:R-:W-:-:S03]  /*1ac0*/  ISETP.GE.AND P4, PT, R8, 0x1, PT ;  /* 0x000000010800780c */ /* 0x000fc60003f86270 */
[----:B------:R-:W-:Y:S02]  /*1ad0*/  IMAD.IADD R0, R3, 0x1, R0 ;  /* 0x0000000103007824 */ /* 0x000fe400078e0200 */
[----:B------:R-:W-:-:S04]  /*1ae0*/  IMAD.WIDE.U32 R2, R2, 0x60, R22 ;  /* 0x0000006002027825 */ /* 0x000fc800078e0016 */
[----:B------:R-:W-:Y:S01]  /*1af0*/  IMAD R0, R0, 0x60, RZ ;  /* 0x0000006000007824 */ /* 0x000fe200078e02ff */
[----:B------:R-:W-:Y:S01]  /*1b00*/  ISETP.GE.AND P5, PT, R8, 0x41, PT ;  /* 0x000000410800780c */ /* 0x000fe20003fa6270 */
[----:B------:R-:W-:Y:S02]  /*1b10*/  IMAD.MOV.U32 R9, RZ, RZ, c[0x0][0x1e4] ;  /* 0x00007900ff097624 */ /* 0x000fe400078e00ff */
[----:B------:R-:W-:Y:S01]  /*1b20*/  IMAD.IADD R0, R3, 0x1, R0 ;  /* 0x0000000103007824 */ /* 0x000fe200078e0200 */
[----:B------:R-:W-:Y:S02]  /*1b30*/  @P6 LEA R3, P0, R20, R2, 0x5 ;  /* 0x0000000214036211 */ /* 0x000fe400078028ff */
[----:B----4-:R-:W-:Y:S02]  /*1b40*/  @P4 LEA R6, P1, R2, c[0x0][0x1c8], 0x1 ;  /* 0x0000720002064a11 */ /* 0x010fe400078208ff */
[----:B------:R-:W-:Y:S02]  /*1b50*/  @P4 ISETP.GE.AND P3, PT, R200, c[0x0][0x1d4], PT ;  /* 0x00007500c8004a0c */ /* 0x000fe40003f66270 */
[----:B------:R-:W-:-:S02]  /*1b60*/  @P6 LEA.HI.X R5, R20, R0, R9, 0x5, P0 ;  /* 0x0000000014056211 */ /* 0x000fc400000f2c09 */
[----:B------:R-:W-:Y:S02]  /*1b70*/  @P4 ISETP.GE.AND P0, PT, R143, c[0x0][0x1d4], PT ;  /* 0x000075008f004a0c */ /* 0x000fe40003f06270 */
[----:B------:R-:W-:Y:S02]  /*1b80*/  @P4 LEA.HI.X R7, R2, c[0x0][0x1cc], R0, 0x1, P1 ;  /* 0x0000730002074a11 */ /* 0x000fe400008f0c00 */
[----:B------:R-:W-:-:S04]  /*1b90*/  @P6 LEA R4, P1, R3, c[0x0][0x1c8], 0x1 ;  /* 0x0000720003046a11 */ /* 0x000fc800078208ff */
[----:B------:R-:W-:Y:S01]  /*1ba0*/  @P6 LEA.HI.X R5, R3, c[0x0][0x1cc], R5, 0x1, P1 ;  /* 0x0000730003056a11 */ /* 0x000fe200008f0c05 */
[----:B------:R1:W-:Y:S01]  /*1bb0*/  @P4 LDGSTS.E.BYPASS.LTC128B.128 [R19+0x12100], [R6.64], !P3 ;  /* 0x1210000006134fae */ /* 0x0003e2000d901d46 */
[----:B------:R-:W-:Y:S01]  /*1bc0*/  @P5 IADD3 R3, P1, R2, R12, RZ ;  /* 0x0000000c02035210 */ /* 0x000fe20007f3e0ff */
[----:B------:R-:W-:Y:S02]  /*1bd0*/  IMAD.SHL.U32 R2, R9, 0x40, RZ ;  /* 0x0000004009027824 */ /* 0x000fe400078e00ff */
[----:B------:R1:W-:Y:S03]  /*1be0*/  @P4 LDGSTS.E.BYPASS.LTC128B.128 [R19+0x15100], [R6.64+0x80], !P0 ;  /* 0x1510008006134fae */ /* 0x0003e6000c101d46 */
[----:B------:R-:W-:Y:S02]  /*1bf0*/  @P5 IADD3.X R0, R0, R13, R2, P1, !PT ;  /* 0x0000000d00005210 */ /* 0x000fe40000ffe402 */
[----:B------:R-:W-:-:S02]  /*1c00*/  @P5 LEA R2, P0, R3, c[0x0][0x1c8], 0x1 ;  /* 0x0000720003025a11 */ /* 0x000fc400078008ff */
[----:B------:R-:W-:Y:S02]  /*1c10*/  @P4 ISETP.GE.AND P3, PT, R142, c[0x0][0x1d4], PT ;  /* 0x000075008e004a0c */ /* 0x000fe40003f66270 */
[----:B------:R-:W-:Y:S02]  /*1c20*/  @P6 ISETP.GE.AND P1, PT, R200, c[0x0][0x1d4], PT ;  /* 0x00007500c8006a0c */ /* 0x000fe40003f26270 */
[----:B------:R-:W-:Y:S02]  /*1c30*/  @P5 LEA.HI.X R3, R3, c[0x0][0x1cc], R0, 0x1, P0 ;  /* 0x0000730003035a11 */ /* 0x000fe400000f0c00 */
[----:B------:R-:W-:-:S07]  /*1c40*/  @P6 ISETP.GE.AND P0, PT, R143, c[0x0][0x1d4], PT ;  /* 0x000075008f006a0c */ /* 0x000fce0003f06270 */
[----:B------:R1:W-:Y:S01]  /*1c50*/  @P4 LDGSTS.E.BYPASS.LTC128B.128 [R19+0x18100], [R6.64+0x100], !P3 ;  /* 0x1810010006134fae */ /* 0x0003e2000d901d46 */
[----:B------:R-:W-:Y:S02]  /*1c60*/  @P6 ISETP.GE.AND P4, PT, R142, c[0x0][0x1d4], PT ;  /* 0x000075008e006a0c */ /* 0x000fe40003f86270 */
[----:B------:R-:W-:Y:S01]  /*1c70*/  @P5 ISETP.GE.AND P3, PT, R200, c[0x0][0x1d4], PT ;  /* 0x00007500c8005a0c */ /* 0x000fe20003f66270 */
[----:B------:R2:W-:Y:S01]  /*1c80*/  @P6 LDGSTS.E.BYPASS.LTC128B.128 [R19+0x13100], [R4.64], !P1 ;  /* 0x1310000004136fae */ /* 0x0005e2000c901d46 */
[----:B------:R-:W-:-:S03]  /*1c90*/  @P5 ISETP.GE.AND P1, PT, R143, c[0x0][0x1d4], PT ;  /* 0x000075008f005a0c */ /* 0x000fc60003f26270 */
[----:B------:R2:W-:Y:S01]  /*1ca0*/  @P6 LDGSTS.E.BYPASS.LTC128B.128 [R19+0x16100], [R4.64+0x80], !P0 ;  /* 0x1610008004136fae */ /* 0x0005e2000c101d46 */
[----:B------:R-:W-:-:S05]  /*1cb0*/  @P5 ISETP.GE.AND P0, PT, R142, c[0x0][0x1d4], PT ;  /* 0x000075008e005a0c */ /* 0x000fca0003f06270 */
[----:B------:R2:W-:Y:S04]  /*1cc0*/  @P6 LDGSTS.E.BYPASS.LTC128B.128 [R19+0x19100], [R4.64+0x100], !P4 ;  /* 0x1910010004136fae */ /* 0x0005e8000e101d46 */
[----:B------:R3:W-:Y:S04]  /*1cd0*/  @P5 LDGSTS.E.BYPASS.LTC128B.128 [R19+0x14100], [R2.64], !P3 ;  /* 0x1410000002135fae */ /* 0x0007e8000d901d46 */
[----:B------:R3:W-:Y:S04]  /*1ce0*/  @P5 LDGSTS.E.BYPASS.LTC128B.128 [R19+0x17100], [R2.64+0x80], !P1 ;  /* 0x1710008002135fae */ /* 0x0007e8000c901d46 */
[----:B------:R3:W-:Y:S04]  /*1cf0*/  @P5 LDGSTS.E.BYPASS.LTC128B.128 [R19+0x1a100], [R2.64+0x100], !P0 ;  /* 0x1a10010002135fae */ /* 0x0007e8000c101d46 */
[----:B------:R-:W0:Y:S01]  /*1d00*/  LDGDEPBAR ;  /* 0x00000000000079af */ /* 0x000e220000000000 */
[----:B------:R-:W-:-:S02]  /*1d10*/  IMAD R0, R10, c[0x0][0x208], RZ ;  /* 0x000082000a007a24 */ /* 0x000fc400078e02ff */
[----:B-1----:R-:W-:-:S04]  /*1d20*/  IMAD.WIDE.U32 R6, R18, c[0x0][0x208], RZ ;  /* 0x0000820012067a25 */ /* 0x002fc800078e00ff */
[----:B------:R-:W-:Y:S02]  /*1d30*/  IMAD R0, R18, c[0x0][0x20c], R0 ;  /* 0x0000830012007a24 */ /* 0x000fe400078e0200 */
[----:B------:R-:W-:Y:S01]  /*1d40*/  IMAD.MOV.U32 R14, RZ, RZ, R24 ;  /* 0x000000ffff0e7224 */ /* 0x000fe200078e0018 */
[----:B------:R-:W-:-:S04]  /*1d50*/  DEPBAR.LE SB0, 0x1 ;  /* 0x000080400000791a */ /* 0x000fc80000000000 */
[----:B------:R-:W-:Y:S01]  /*1d60*/  BAR.SYNC.DEFER_BLOCKING 0x0 ;  /* 0x0000000000007b1d */ /* 0x000fe20000010000 */
[----:B------:R-:W-:Y:S02]  /*1d70*/  IMAD.IADD R0, R7, 0x1, R0 ;  /* 0x0000000107007824 */ /* 0x000fe400078e0200 */
[----:B------:R-:W-:Y:S02]  /*1d80*/  IMAD.MOV.U32 R15, RZ, RZ, R21 ;  /* 0x000000ffff0f7224 */ /* 0x000fe400078e0015 */
[----:B------:R-:W-:Y:S02]  /*1d90*/  IMAD R0, R0, 0x60, RZ ;  /* 0x0000006000007824 */ /* 0x000fe400078e02ff */
[----:B--2---:R-:W-:-:S04]  /*1da0*/  IMAD.WIDE.U32 R4, R6, 0x60, R14 ;  /* 0x0000006006047825 */ /* 0x004fc800078e000e */
[----:B------:R-:W-:Y:S01]  /*1db0*/  IMAD.MOV.U32 R16, RZ, RZ, c[0x0][0x208] ;  /* 0x00008200ff107624 */ /* 0x000fe200078e00ff */
[----:B---3--:R-:W-:Y:S01]  /*1dc0*/  LEA R2, P0, R4, c[0x0][0x1f8], 0x1 ;  /* 0x00007e0004027a11 */ /* 0x008fe200078008ff */
[----:B------:R-:W-:Y:S02]  /*1dd0*/  IMAD.IADD R0, R5, 0x1, R0 ;  /* 0x0000000105007824 */ /* 0x000fe400078e0200 */
[----:B------:R-:W-:Y:S02]  /*1de0*/  IMAD.MOV.U32 R10, RZ, RZ, 0x6 ;  /* 0x00000006ff0a7424 */ /* 0x000fe400078e00ff */
[----:B------:R-:W-:Y:S01]  /*1df0*/  IMAD.SHL.U32 R17, R16, 0x40, RZ ;  /* 0x0000004010117824 */ /* 0x000fe200078e00ff */
[----:B------:R-:W-:Y:S02]  /*1e00*/  LEA.HI.X R3, R4, c[0x0][0x1fc], R0, 0x1, P0 ;  /* 0x00007f0004037a11 */ /* 0x000fe400000f0c00 */
[----:B------:R-:W-:Y:S01]  /*1e10*/  SHF.L.U64.HI R16, R16, R10, c[0x0][0x20c] ;  /* 0x0000830010107619 */ /* 0x000fe2000001020a */
[----:B------:R1:W2:Y:S01]  /*1e20*/  LDSM.16.M88.4 R156, [R188] ;  /* 0x00000000bc9c783b */ /* 0x0002a20000000200 */
[----:B------:R-:W-:-:S03]  /*1e30*/  IADD3 R12, P3, P1, R17, 0x80, R2 ;  /* 0x00000080110c7810 */ /* 0x000fc6000797e002 */
[----:B------:R1:W3:Y:S04]  /*1e40*/  LDSM.16.M88.4 R172, [R188+0x4000] ;  /* 0x00400000bcac783b */ /* 0x0002e80000000200 */
[----:B------:R-:W4:Y:S04]  /*1e50*/  LDSM.16.M88.4 R188, [R188+0x8000] ;  /* 0x00800000bcbc783b */ /* 0x000f280000000200 */
[----:B------:R1:W1:Y:S04]  /*1e60*/  LDSM.16.M88.4 R152, [R214] ;  /* 0x00000000d698783b */ /* 0x0002680000000200 */
[----:B------:R1:W1:Y:S04]  /*1e70*/  LDSM.16.M88.4 R160, [R215] ;  /* 0x00000000d7a0783b */ /* 0x0002680000000200 */
[----:B------:R1:W1:Y:S04]  /*1e80*/  LDSM.16.M88.4 R164, [R216] ;  /* 0x00000000d8a4783b */ /* 0x0002680000000200 */
[----:B------:R1:W1:Y:S04]  /*1e90*/  LDSM.16.M88.4 R168, [R214+0x4000] ;  /* 0x00400000d6a8783b */ /* 0x0002680000000200 */
[----:B------:R1:W1:Y:S04]  /*1ea0*/  LDSM.16.M88.4 R176, [R215+0x4000] ;  /* 0x00400000d7b0783b */ /* 0x0002680000000200 */
[----:B------:R1:W1:Y:S04]  /*1eb0*/  LDSM.16.M88.4 R180, [R216+0x4000] ;  /* 0x00400000d8b4783b */ /* 0x0002680000000200 */
[----:B------:R1:W1:Y:S04]  /*1ec0*/  LDSM.16.M88.4 R184, [R214+0x8000] ;  /* 0x00800000d6b8783b */ /* 0x0002680000000200 */
[----:B------:R1:W1:Y:S04]  /*1ed0*/  LDSM.16.M88.4 R192, [R215+0x8000] ;  /* 0x00800000d7c0783b */ /* 0x0002680000000200 */
[----:B------:R1:W1:Y:S01]  /*1ee0*/  LDSM.16.M88.4 R196, [R216+0x8000] ;  /* 0x00800000d8c4783b */ /* 0x0002620000000200 */
[----:B------:R-:W-:-:S03]  /*1ef0*/  IADD3.X R13, R16, RZ, R3, P3, P1 ;  /* 0x000000ff100d7210 */ /* 0x000fc60001fe2403 */
[----:B------:R-:W-:Y:S01]  /*1f00*/  BAR.SYNC.DEFER_BLOCKING 0x0 ;  /* 0x0000000000007b1d */ /* 0x000fe20000010000 */
[----:B------:R-:W-:Y:S02]  /*1f10*/  IADD3 R10, P3, P1, R17, 0x100, R2 ;  /* 0x00000100110a7810 */ /* 0x000fe4000797e002 */
[----:B------:R-:W-:Y:S02]  /*1f20*/  ISETP.GE.AND P6, PT, R200, c[0x0][0x1d4], PT ;  /* 0x00007500c8007a0c */ /* 0x000fe40003fc6270 */
[----:B------:R-:W-:Y:S02]  /*1f30*/  ISETP.GE.AND P5, PT, R143, c[0x0][0x1d4], PT ;  /* 0x000075008f007a0c */ /* 0x000fe40003fa6270 */
[----:B------:R-:W-:Y:S02]  /*1f40*/  IADD3 R4, P0, R17, R2, RZ ;  /* 0x0000000211047210 */ /* 0x000fe40007f1e0ff */
[----:B------:R-:W-:Y:S02]  /*1f50*/  IADD3.X R11, R16, RZ, R3, P3, P1 ;  /* 0x000000ff100b7210 */ /* 0x000fe40001fe2403 */
[----:B------:R-:W-:-:S02]  /*1f60*/  ISETP.LT.OR P3, PT, R8, 0x1, P6 ;  /* 0x000000010800780c */ /* 0x000fc40003761670 */
[----:B------:R-:W-:Y:S01]  /*1f70*/  ISETP.LT.OR P1, PT, R8, 0x1, P5 ;  /* 0x000000010800780c */ /* 0x000fe20002f21670 */
[----:B------:R-:W-:Y:S01]  /*1f80*/  IMAD.X R5, R16, 0x1, R3, P0 ;  /* 0x0000000110057824 */ /* 0x000fe200000e0603 */
[----:B------:R-:W-:Y:S02]  /*1f90*/  IADD3 R6, P0, R4, R17, RZ ;  /* 0x0000001104067210 */ /* 0x000fe40007f1e0ff */
[----:B------:R-:W-:-:S03]  /*1fa0*/  ISETP.GE.AND P4, PT, R142, c[0x0][0x1d4], PT ;  /* 0x000075008e007a0c */ /* 0x000fc60003f86270 */
[----:B------:R-:W-:Y:S01]  /*1fb0*/  IMAD.X R7, R5, 0x1, R16, P0 ;  /* 0x0000000105077824 */ /* 0x000fe200000e0610 */
[----:B------:R-:W-:-:S03]  /*1fc0*/  ISETP.LT.OR P0, PT, R8, 0x1, P4 ;  /* 0x000000010800780c */ /* 0x000fc60002701670 */
[----:B------:R-:W-:Y:S01]  /*1fd0*/  @!PT LDS RZ, [RZ] ;  /* 0x00000000fffff984 */ /* 0x000fe20000000800 */
[----:B------:R-:W-:Y:S01]  /*1fe0*/  @!PT LDS RZ, [RZ] ;  /* 0x00000000fffff984 */ /* 0x000fe20000000800 */
[----:B------:R-:W-:Y:S01]  /*1ff0*/  @!PT LDS RZ, [RZ] ;  /* 0x00000000fffff984 */ /* 0x000fe20000000800 */
[----:B------:R1:W-:Y:S01]  /*2000*/  LDGSTS.E.BYPASS.LTC128B.128 [R19+0x100], [R2.64], !P3 ;  /* 0x0010000002137fae */ /* 0x0003e2000d901d46 */
[----:B------:R-:W-:-:S03]  /*2010*/  ISETP.LT.OR P3, PT, R8, 0x21, P6 ;  /* 0x000000210800780c */ /* 0x000fc60003761670 */
[----:B------:R1:W-:Y:S01]  /*2020*/  LDGSTS.E.BYPASS.LTC128B.128 [R19+0x3100], [R2.64+0x80], !P1 ;  /* 0x0310008002137fae */ /* 0x0003e2000c901d46 */
[C---:B------:R-:W-:Y:S02]  /*2030*/  ISETP.LT.OR P1, PT, R8.reuse, 0x21, P5 ;  /* 0x000000210800780c */ /* 0x040fe40002f21670 */
[C---:B------:R-:W-:Y:S01]  /*2040*/  ISETP.LT.OR P6, PT, R8.reuse, 0x41, P6 ;  /* 0x000000410800780c */ /* 0x040fe200037c1670 */
[----:B------:R1:W-:Y:S01]  /*2050*/  STL.64 [R1+0x68], R22 ;  /* 0x0000681601007387 */ /* 0x0003e20000100a00 */
[----:B------:R-:W-:-:S03]  /*2060*/  ISETP.LT.OR P5, PT, R8, 0x41, P5 ;  /* 0x000000410800780c */ /* 0x000fc60002fa1670 */
[----:B------:R1:W-:Y:S01]  /*2070*/  LDGSTS.E.BYPASS.LTC128B.128 [R19+0x6100], [R2.64+0x100], !P0 ;  /* 0x0610010002137fae */ /* 0x0003e2000c101d46 */
[C---:B------:R-:W-:Y:S02]  /*2080*/  ISETP.LT.OR P0, PT, R8.reuse, 0x21, P4 ;  /* 0x000000210800780c */ /* 0x040fe40002701670 */
[----:B------:R-:W-:Y:S01]  /*2090*/  ISETP.LT.OR P4, PT, R8, 0x41, P4 ;  /* 0x000000410800780c */ /* 0x000fe20002781670 */
[----:B------:R1:W-:Y:S04]  /*20a0*/  LDGSTS.E.BYPASS.LTC128B.128 [R19+0x1100], [R4.64], !P3 ;  /* 0x0110000004137fae */ /* 0x0003e8000d901d46 */
[----:B------:R1:W-:Y:S01]  /*20b0*/  LDGSTS.E.BYPASS.LTC128B.128 [R19+0x4100], [R12.64], !P1 ;  /* 0x041000000c137fae */ /* 0x0003e2000c901d46 */
[----:B------:R-:W-:Y:S01]  /*20c0*/  ISETP.GT.AND P1, PT, R18, R217, PT ;  /* 0x000000d91200720c */ /* 0x000fe20003f24270 */
[----:B------:R-:W-:Y:S04]  /*20d0*/  BSSY B0, `(.L_x_2068) ;  /* 0x0000028000007945 */ /* 0x000fe80003800000 */
[----:B------:R1:W-:Y:S04]  /*20e0*/  LDGSTS.E.BYPASS.LTC128B.128 [R19+0x7100], [R10.64], !P0 ;  /* 0x071000000a137fae */ /* 0x0003e8000c101d46 */
[----:B------:R1:W-:Y:S04]  /*20f0*/  LDGSTS.E.BYPASS.LTC128B.128 [R19+0x2100], [R6.64], !P6 ;  /* 0x0210000006137fae */ /* 0x0003e8000f101d46 */
[----:B------:R1:W-:Y:S04]  /*2100*/  LDGSTS.E.BYPASS.LTC128B.128 [R19+0x5100], [R6.64+0x80], !P5 ;  /* 0x0510008006137fae */ /* 0x0003e8000e901d46 */
[----:B------:R1:W-:Y:S04]  /*2110*/  LDGSTS.E.BYPASS.LTC128B.128 [R19+0x8100], [R6.64+0x100], !P4 ;  /* 0x0810010006137fae */ /* 0x0003e8000e101d46 */
[----:B------:R-:W0:Y:S01]  /*2120*/  LDGDEPBAR ;  /* 0x00000000000079af */ /* 0x000e220000000000 */
[----:B------:R-:W-:Y:S05]  /*2130*/  @!P1 BRA `(.L_x_2069) ;  /* 0x0000021000009947 */ /* 0x000fea0003800000 */
[----:B--234-:R-:W-:Y:S01]  /*2140*/  IADD3 R0, R207, -0x2, RZ ;  /* 0xfffffffecf007810 */ /* 0x01cfe20007ffe0ff */
[C---:B-1----:R-:W-:Y:S01]  /*2150*/  IMAD.SHL.U32 R6, R20.reuse, 0x40, RZ ;  /* 0x0000004014067824 */ /* 0x042fe200078e00ff */
[----:B------:R-:W-:-:S02]  /*2160*/  SHF.L.U64.HI R7, R20, 0x6, R9 ;  /* 0x0000000614077819 */ /* 0x000fc40000010209 */
[----:B------:R-:W-:Y:S01]  /*2170*/  SHF.R.S32.HI R2, RZ, 0x1f, R0 ;  /* 0x0000001fff027819 */ /* 0x000fe20000011400 */
[----:B------:R-:W-:Y:S01]  /*2180*/  IMAD.WIDE.U32 R4, R0, c[0x0][0x1e0], RZ ;  /* 0x0000780000047a25 */ /* 0x000fe200078e00ff */
[----:B------:R-:W-:-:S03]  /*2190*/  ISETP.GE.AND P4, PT, R200, c[0x0][0x1d4], PT ;  /* 0x00007500c8007a0c */ /* 0x000fc60003f86270 */
[----:B------:R-:W-:-:S04]  /*21a0*/  IMAD R2, R2, c[0x0][0x1e0], RZ ;  /* 0x0000780002027a24 */ /* 0x000fc800078e02ff */
[----:B------:R-:W-:-:S04]  /*21b0*/  IMAD R0, R0, c[0x0][0x1e4], R2 ;  /* 0x0000790000007a24 */ /* 0x000fc800078e0202 */
[----:B------:R-:W-:Y:S02]  /*21c0*/  IMAD.IADD R0, R5, 0x1, R0 ;  /* 0x0000000105007824 */ /* 0x000fe400078e0200 */
[----:B------:R-:W-:-:S04]  /*21d0*/  IMAD.WIDE.U32 R4, R4, 0x60, R22 ;  /* 0x0000006004047825 */ /* 0x000fc800078e0016 */
[----:B------:R-:W-:Y:S01]  /*21e0*/  IMAD R0, R0, 0x60, RZ ;  /* 0x0000006000007824 */ /* 0x000fe200078e02ff */
[----:B------:R-:W-:-:S03]  /*21f0*/  LEA R2, P3, R4, c[0x0][0x1c8], 0x1 ;  /* 0x0000720004027a11 */ /* 0x000fc600078608ff */
[----:B------:R-:W-:Y:S01]  /*2200*/  IMAD.IADD R0, R5, 0x1, R0 ;  /* 0x0000000105007824 */ /* 0x000fe200078e0200 */
[----:B------:R-:W-:-:S04]  /*2210*/  IADD3 R10, P5, P0, R6, 0x80, R2 ;  /* 0x00000080060a7810 */ /* 0x000fc800078be002 */
[----:B------:R-:W-:Y:S02]  /*2220*/  LEA.HI.X R3, R4, c[0x0][0x1cc], R0, 0x1, P3 ;  /* 0x0000730004037a11 */ /* 0x000fe400018f0c00 */
[----:B------:R-:W-:Y:S02]  /*2230*/  ISETP.GE.AND P3, PT, R143, c[0x0][0x1d4], PT ;  /* 0x000075008f007a0c */ /* 0x000fe40003f66270 */
[C-C-:B------:R-:W-:Y:S01]  /*2240*/  IADD3.X R11, R7.reuse, RZ, R3.reuse, P5, P0 ;  /* 0x000000ff070b7210 */ /* 0x140fe20002fe0403 */
[----:B------:R1:W-:Y:S01]  /*2250*/  LDGSTS.E.BYPASS.LTC128B.128 [R19+0x1b100], [R2.64], !P4 ;  /* 0x1b10000002137fae */ /* 0x0003e2000e101d46 */
[----:B------:R-:W-:Y:S02]  /*2260*/  IADD3 R8, P6, P5, R6, 0x100, R2 ;  /* 0x0000010006087810 */ /* 0x000fe40007dde002 */
[----:B------:R-:W-:Y:S02]  /*2270*/  ISETP.GE.AND P0, PT, R142, c[0x0][0x1d4], PT ;  /* 0x000075008e007a0c */ /* 0x000fe40003f06270 */
[----:B------:R-:W-:-:S02]  /*2280*/  IADD3.X R9, R7, RZ, R3, P6, P5 ;  /* 0x000000ff07097210 */ /* 0x000fc400037ea403 */
[----:B------:R-:W-:-:S03]  /*2290*/  IADD3 R4, P6, R6, R2, RZ ;  /* 0x0000000206047210 */ /* 0x000fc60007fde0ff */
[----:B------:R1:W-:Y:S01]  /*22a0*/  LDGSTS.E.BYPASS.LTC128B.128 [R19+0x1e100], [R2.64+0x80], !P3 ;  /* 0x1e10008002137fae */ /* 0x0003e2000d901d46 */
[----:B------:R-:W-:Y:S01]  /*22b0*/  IADD3 R6, P5, R4, R6, RZ ;  /* 0x0000000604067210 */ /* 0x000fe20007fbe0ff */
[----:B------:R-:W-:-:S04]  /*22c0*/  IMAD.X R5, R7, 0x1, R3, P6 ;  /* 0x0000000107057824 */ /* 0x000fc800030e0603 */
        /* <DEDUP_REMOVED lines=8> */
.L_x_2069:
[----:B--234-:R-:W-:Y:S05]  /*2350*/  BSYNC B0 ;  /* 0x0000000000007941 */ /* 0x01cfea0003800000 */
.L_x_2068:
[----:B------:R-:W0:Y:S01]  /*2360*/  LDGDEPBAR ;  /* 0x00000000000079af */ /* 0x000e220000000000 */
[----:B------:R-:W-:Y:S01]  /*2370*/  IMAD.MOV.U32 R210, RZ, RZ, 0x20 ;  /* 0x00000020ffd27424 */ /* 0x000fe200078e00ff */
[----:B------:R-:W-:Y:S01]  /*2380*/  LOP3.LUT P0, RZ, R141, 0x2, RZ, 0xc0, !PT ;  /* 0x000000028dff7812 */ /* 0x000fe2000780c0ff */
[----:B------:R-:W-:Y:S03]  /*2390*/  BSSY B0, `(.L_x_2070) ;  /* 0x0000034000007945 */ /* 0x000fe60003800000 */
[----:B------:R-:W-:-:S05]  /*23a0*/  SEL R210, R210, 0xffffffe0, !P0 ;  /* 0xffffffe0d2d27807 */ /* 0x000fca0004000000 */
[----:B-1----:R-:W-:Y:S01]  /*23b0*/  IMAD.IADD R3, R211, 0x1, R210 ;  /* 0x00000001d3037824 */ /* 0x002fe200078e02d2 */
[----:B------:R-:W-:-:S04]  /*23c0*/  DEPBAR.LE SB0, 0x2 ;  /* 0x000080800000791a */ /* 0x000fc80000000000 */
[----:B------:R-:W-:Y:S06]  /*23d0*/  BAR.SYNC.DEFER_BLOCKING 0x0 ;  /* 0x0000000000007b1d */ /* 0x000fec0000010000 */
[----:B------:R1:W2:Y:S04]  /*23e0*/  LDSM.16.M88.4 R20, [R211] ;  /* 0x00000000d314783b */ /* 0x0002a80000000200 */
[----:B------:R1:W3:Y:S04]  /*23f0*/  LDSM.16.M88.4 R24, [R211+0x800] ;  /* 0x00080000d318783b */ /* 0x0002e80000000200 */
[----:B------:R1:W4:Y:S04]  /*2400*/  LDSM.16.M88.4 R36, [R211+0x1000] ;  /* 0x00100000d324783b */ /* 0x0003280000000200 */
[----:B------:R1:W1:Y:S04]  /*2410*/  LDSM.16.M88.4 R40, [R211+0x1800] ;  /* 0x00180000d328783b */ /* 0x0002680000000200 */
[----:B------:R1:W1:Y:S04]  /*2420*/  LDSM.16.M88.4 R44, [R211+0x2000] ;  /* 0x00200000d32c783b */ /* 0x0002680000000200 */
[----:B------:R1:W1:Y:S04]  /*2430*/  LDSM.16.M88.4 R48, [R211+0x2800] ;  /* 0x00280000d330783b */ /* 0x0002680000000200 */
[----:B------:R1:W1:Y:S04]  /*2440*/  LDSM.16.M88.4 R32, [R3] ;  /* 0x000000000320783b */ /* 0x0002680000000200 */
[----:B------:R1:W1:Y:S04]  /*2450*/  LDSM.16.M88.4 R28, [R3+0x800] ;  /* 0x00080000031c783b */ /* 0x0002680000000200 */
[----:B------:R1:W1:Y:S04]  /*2460*/  LDSM.16.M88.4 R64, [R3+0x1000] ;  /* 0x001000000340783b */ /* 0x0002680000000200 */
[----:B------:R1:W1:Y:S04]  /*2470*/  LDSM.16.M88.4 R56, [R3+0x1800] ;  /* 0x001800000338783b */ /* 0x0002680000000200 */
[----:B------:R1:W1:Y:S04]  /*2480*/  LDSM.16.M88.4 R92, [R3+0x2000] ;  /* 0x00200000035c783b */ /* 0x0002680000000200 */
[----:B------:R1:W1:Y:S01]  /*2490*/  LDSM.16.M88.4 R96, [R3+0x2800] ;  /* 0x002800000360783b */ /* 0x0002620000000200 */
[----:B------:R-:W-:Y:S05]  /*24a0*/  @!P1 BRA `(.L_x_2071) ;  /* 0x0000022000009947 */ /* 0x000fea0003800000 */
[----:B--23--:R-:W-:Y:S02]  /*24b0*/  IADD3 R0, R207, -0x2, RZ ;  /* 0xfffffffecf007810 */ /* 0x00cfe40007ffe0ff */
[----:B------:R-:W-:-:S02]  /*24c0*/  ISETP.GE.AND P3, PT, R200, c[0x0][0x1d4], PT ;  /* 0x00007500c8007a0c */ /* 0x000fc40003f66270 */
[----:B------:R-:W-:Y:S01]  /*24d0*/  SHF.R.S32.HI R2, RZ, 0x1f, R0 ;  /* 0x0000001fff027819 */ /* 0x000fe20000011400 */
[----:B------:R-:W-:Y:S01]  /*24e0*/  IMAD.WIDE.U32 R6, R0, c[0x0][0x208], RZ ;  /* 0x0000820000067a25 */ /* 0x000fe200078e00ff */
[----:B------:R-:W-:Y:S02]  /*24f0*/  ISETP.GE.AND P1, PT, R143, c[0x0][0x1d4], PT ;  /* 0x000075008f007a0c */ /* 0x000fe40003f26270 */
[----:B------:R-:W-:Y:S01]  /*2500*/  ISETP.GE.AND P0, PT, R142, c[0x0][0x1d4], PT ;  /* 0x000075008e007a0c */ /* 0x000fe20003f06270 */
        /* <DEDUP_REMOVED lines=28> */
.L_x_2071:
[----:B--23--:R-:W-:Y:S05]  /*26d0*/  BSYNC B0 ;  /* 0x0000000000007941 */ /* 0x00cfea0003800000 */
.L_x_2070:
[C---:B------:R-:W-:Y:S08]  /*26e0*/  HMMA.16816.F32.BF16 R16, R152.reuse, R20, RZ ;  /* 0x000000149810723c */ /* 0x040ff000000418ff */
[C---:B------:R-:W-:Y:S08]  /*26f0*/  HMMA.16816.F32.BF16 R12, R152.reuse, R22, RZ ;  /* 0x00000016980c723c */ /* 0x040ff000000418ff */
[C---:B------:R-:W-:Y:S08]  /*2700*/  HMMA.16816.F32.BF16 R8, R152.reuse, R24, RZ ;  /* 0x000000189808723c */ /* 0x040ff000000418ff */
[----:B------:R-:W-:Y:S01]  /*2710*/  HMMA.16816.F32.BF16 R4, R152, R26, RZ ;  /* 0x0000001a9804723c */ /* 0x000fe200000418ff */
[----:B------:R-:W-:Y:S01]  /*2720*/  IMAD.MOV.U32 R0, RZ, RZ, 0x40 ;  /* 0x00000040ff007424 */ /* 0x000fe200078e00ff */
[----:B------:R-:W-:Y:S01]  /*2730*/  LOP3.LUT P0, RZ, R141, 0x4, RZ, 0xc0, !PT ;  /* 0x000000048dff7812 */ /* 0x000fe2000780c0ff */
[----:B------:R-:W2:Y:S04]  /*2740*/  LDL R102, [R1+0x8c] ;  /* 0x00008c0001667983 */ /* 0x000ea80000100800 */
[----:B------:R-:W3:Y:S01]  /*2750*/  LDL R101, [R1+0x38] ;  /* 0x0000380001657983 */ /* 0x000ee20000100800 */
[C---:B-1----:R-:W-:Y:S03]  /*2760*/  HMMA.16816.F32.BF16 R80, R156.reuse, R32, R16 ;  /* 0x000000209c50723c */ /* 0x042fe60000041810 */
[----:B------:R-:W0:Y:S05]  /*2770*/  LDGDEPBAR ;  /* 0x00000000000079af */ /* 0x000e2a0000000000 */
[C---:B------:R-:W-:Y:S08]  /*2780*/  HMMA.16816.F32.BF16 R76, R156.reuse, R34, R12 ;  /* 0x000000229c4c723c */ /* 0x040ff0000004180c */
[C---:B------:R-:W-:Y:S08]  /*2790*/  HMMA.16816.F32.BF16 R88, R156.reuse, R28, R8 ;  /* 0x0000001c9c58723c */ /* 0x040ff00000041808 */
[----:B------:R-:W-:Y:S08]  /*27a0*/  HMMA.16816.F32.BF16 R84, R156, R30, R4 ;  /* 0x0000001e9c54723c */ /* 0x000ff00000041804 */
[C---:B----4-:R-:W-:Y:S08]  /*27b0*/  HMMA.16816.F32.BF16 R32, R152.reuse, R36, RZ ;  /* 0x000000249820723c */ /* 0x050ff000000418ff */
[----:B------:R-:W-:Y:S01]  /*27c0*/  HMMA.16816.F32.BF16 R28, R152, R38, RZ ;  /* 0x00000026981c723c */ /* 0x000fe200000418ff */
[----:B------:R-:W-:-:S07]  /*27d0*/  SEL R208, R0, 0xffffffc0, !P0 ;  /* 0xffffffc000d07807 */ /* 0x000fce0004000000 */
[----:B------:R-:W-:Y:S01]  /*27e0*/  HMMA.16816.F32.BF16 R24, R152, R40, RZ ;  /* 0x000000289818723c */ /* 0x000fe200000418ff */
[----:B------:R-:W-:-:S05]  /*27f0*/  IMAD.IADD R2, R211, 0x1, R208 ;  /* 0x00000001d3027824 */ /* 0x000fca00078e02d0 */
[----:B------:R-:W-:Y:S02]  /*2800*/  LDSM.16.M88.4 R68, [R2+0x800] ;  /* 0x000800000244783b */ /* 0x000fe40000000200 */
[C---:B------:R-:W-:Y:S02]  /*2810*/  HMMA.16816.F32.BF16 R20, R152.reuse, R42, RZ ;  /* 0x0000002a9814723c */ /* 0x040fe400000418ff */
[----:B------:R-:W-:Y:S06]  /*2820*/  LDSM.16.M88.4 R40, [R2+0x1000] ;  /* 0x001000000228783b */ /* 0x000fec0000000200 */
[C---:B------:R-:W-:Y:S08]  /*2830*/  HMMA.16816.F32.BF16 R16, R152.reuse, R44, RZ ;  /* 0x0000002c9810723c */ /* 0x040ff000000418ff */
[C---:B------:R-:W-:Y:S01]  /*2840*/  HMMA.16816.F32.BF16 R12, R152.reuse, R46, RZ ;  /* 0x0000002e980c723c */ /* 0x040fe200000418ff */
[----:B------:R-:W1:Y:S07]  /*2850*/  LDSM.16.M88.4 R44, [R2] ;  /* 0x00000000022c783b */ /* 0x000e6e0000000200 */
[----:B------:R-:W-:Y:S08]  /*2860*/  HMMA.16816.F32.BF16 R8, R152, R48, RZ ;  /* 0x000000309808723c */ /* 0x000ff000000418ff */
[C---:B------:R-:W-:Y:S01]  /*2870*/  HMMA.16816.F32.BF16 R72, R156.reuse, R64, R32 ;  /* 0x000000409c48723c */ /* 0x040fe20000041820 */
[----:B------:R-:W4:Y:S07]  /*2880*/  LDSM.16.M88.4 R32, [R2+0x1800] ;  /* 0x001800000220783b */ /* 0x000f2e0000000200 */
[C---:B------:R-:W-:Y:S01]  /*2890*/  HMMA.16816.F32.BF16 R64, R156.reuse, R66, R28 ;  /* 0x000000429c40723c */ /* 0x040fe2000004181c */
[----:B------:R-:W5:Y:S07]  /*28a0*/  LDSM.16.M88.4 R28, [R2+0x2000] ;  /* 0x00200000021c783b */ /* 0x000f6e0000000200 */
[----:B------:R-:W-:Y:S01]  /*28b0*/  HMMA.16816.F32.BF16 R60, R156, R56, R24 ;  /* 0x000000389c3c723c */ /* 0x000fe20000041818 */
[----:B------:R-:W1:Y:S01]  /*28c0*/  LDSM.16.M88.4 R24, [R2+0x2800] ;  /* 0x002800000218783b */ /* 0x000e620000000200 */
[----:B------:R-:W-:-:S06]  /*28d0*/  IADD3 R0, R208, R211, R210 ;  /* 0x000000d3d0007210 */ /* 0x000fcc0007ffe0d2 */
[----:B------:R-:W-:Y:S08]  /*28e0*/  HMMA.16816.F32.BF16 R4, R152, R50, RZ ;  /* 0x000000329804723c */ /* 0x000ff000000418ff */
[C---:B------:R-:W-:Y:S08]  /*28f0*/  HMMA.16816.F32.BF16 R56, R156.reuse, R58, R20 ;  /* 0x0000003a9c38723c */ /* 0x040ff00000041814 */
[C---:B------:R-:W-:Y:S01]  /*2900*/  HMMA.16816.F32.BF16 R52, R156.reuse, R92, R16 ;  /* 0x0000005c9c34723c */ /* 0x040fe20000041810 */
[----:B------:R-:W4:Y:S07]  /*2910*/  LDSM.16.M88.4 R16, [R0] ;  /* 0x000000000010783b */ /* 0x000f2e0000000200 */
[C---:B------:R-:W-:Y:S08]  /*2920*/  HMMA.16816.F32.BF16 R48, R156.reuse, R94, R12 ;  /* 0x0000005e9c30723c */ /* 0x040ff0000004180c */
[----:B------:R-:W-:Y:S08]  /*2930*/  HMMA.16816.F32.BF16 R36, R156, R96, R8 ;  /* 0x000000609c24723c */ /* 0x000ff00000041808 */
[C---:B-1----:R-:W-:Y:S08]  /*2940*/  HMMA.16816.F32.BF16 R8, R160.reuse, R46, R76 ;  /* 0x0000002ea008723c */ /* 0x042ff0000004184c */
[----:B------:R-:W-:Y:S08]  /*2950*/  HMMA.16816.F32.BF16 R12, R160, R44, R80 ;  /* 0x0000002ca00c723c */ /* 0x000ff00000041850 */
[----:B------:R-:W-:Y:S08]  /*2960*/  HMMA.16816.F32.BF16 R20, R156, R98, R4 ;  /* 0x000000629c14723c */ /* 0x000ff00000041804 */
[C---:B------:R-:W-:Y:S08]  /*2970*/  HMMA.16816.F32.BF16 R72, R160.reuse, R40, R72 ;  /* 0x00000028a048723c */ /* 0x040ff00000041848 */
[C---:B------:R-:W-:Y:S01]  /*2980*/  HMMA.16816.F32.BF16 R80, R160.reuse, R42, R64 ;  /* 0x0000002aa050723c */ /* 0x040fe20000041840 */
[----:B------:R-:W1:Y:S07]  /*2990*/  LDSM.16.M88.4 R40, [R0+0x800] ;  /* 0x000800000028783b */ /* 0x000e6e0000000200 */
[C---:B------:R-:W-:Y:S08]  /*29a0*/  HMMA.16816.F32.BF16 R4, R160.reuse, R68, R88 ;  /* 0x00000044a004723c */ /* 0x040ff00000041858 */
[C---:B------:R-:W-:Y:S08]  /*29b0*/  HMMA.16816.F32.BF16 R84, R160.reuse, R70, R84 ;  /* 0x00000046a054723c */ /* 0x040ff00000041854 */
[C---:B----4-:R-:W-:Y:S01]  /*29c0*/  HMMA.16816.F32.BF16 R68, R160.reuse, R34, R56 ;  /* 0x00000022a044723c */ /* 0x050fe20000041838 */
[----:B------:R-:W4:Y:S07]  /*29d0*/  LDSM.16.M88.4 R56, [R0+0x1000] ;  /* 0x001000000038783b */ /* 0x000f2e0000000200 */
[C---:B-----5:R-:W-:Y:S01]  /*29e0*/  HMMA.16816.F32.BF16 R92, R160.reuse, R28, R52 ;  /* 0x0000001ca05c723c */ /* 0x060fe20000041834 */
[----:B------:R-:W5:Y:S07]  /*29f0*/  LDSM.16.M88.4 R52, [R0+0x1800] ;  /* 0x001800000034783b */ /* 0x000f6e0000000200 */
[C---:B------:R-:W-:Y:S01]  /*2a00*/  HMMA.16816.F32.BF16 R96, R160.reuse, R32, R60 ;  /* 0x00000020a060723c */ /* 0x040fe2000004183c */
[----:B------:R-:W-:Y:S07]  /*2a10*/  LDSM.16.M88.4 R32, [R211+0x3000] ;  /* 0x00300000d320783b */ /* 0x000fee0000000200 */
[C---:B------:R-:W-:Y:S01]  /*2a20*/  HMMA.16816.F32.BF16 R76, R160.reuse, R30, R48 ;  /* 0x0000001ea04c723c */ /* 0x040fe20000041830 */
[----:B------:R-:W2:Y:S04]  /*2a30*/  LDSM.16.M88.4 R48, [R0+0x2000] ;  /* 0x002000000030783b */ /* 0x000ea80000000200 */
[----:B------:R-:W-:Y:S03]  /*2a40*/  LDSM.16.M88.4 R28, [R211+0x3800] ;  /* 0x00380000d31c783b */ /* 0x000fe60000000200 */
[----:B------:R-:W-:Y:S01]  /*2a50*/  HMMA.16816.F32.BF16 R88, R160, R24, R36 ;  /* 0x00000018a058723c */ /* 0x000fe20000041824 */
[----:B------:R-:W2:Y:S07]  /*2a60*/  LDSM.16.M88.4 R36, [R0+0x2800] ;  /* 0x002800000024783b */ /* 0x000eae0000000200 */
[----:B------:R-:W-:Y:S08]  /*2a70*/  HMMA.16816.F32.BF16 R44, R164, R18, R8 ;  /* 0x00000012a42c723c */ /* 0x000ff00000041808 */
[----:B------:R-:W-:Y:S01]  /*2a80*/  HMMA.16816.F32.BF16 R64, R160, R26, R20 ;  /* 0x0000001aa040723c */ /* 0x000fe20000041814 */
[----:B------:R-:W2:Y:S07]  /*2a90*/  LDSM.16.M88.4 R24, [R211+0x4000] ;  /* 0x00400000d318783b */ /* 0x000eae0000000200 */
[C---:B------:R-:W-:Y:S08]  /*2aa0*/  HMMA.16816.F32.BF16 R60, R164.reuse, R16, R12 ;  /* 0x00000010a43c723c */ /* 0x040ff0000004180c */
[C---:B-1----:R-:W-:Y:S08]  /*2ab0*/  HMMA.16816.F32.BF16 R20, R164.reuse, R40, R4 ;  /* 0x00000028a414723c */ /* 0x042ff00000041804 */
[C---:B------:R-:W-:Y:S01]  /*2ac0*/  HMMA.16816.F32.BF16 R16, R164.reuse, R42, R84 ;  /* 0x0000002aa410723c */ /* 0x040fe20000041854 */
[----:B------:R-:W1:Y:S07]  /*2ad0*/  LDSM.16.M88.4 R40, [R211+0x4800] ;  /* 0x00480000d328783b */ /* 0x000e6e0000000200 */
[C---:B----4-:R-:W-:Y:S08]  /*2ae0*/  HMMA.16816.F32.BF16 R12, R164.reuse, R56, R72 ;  /* 0x00000038a40c723c */ /* 0x050ff00000041848 */
[C---:B------:R-:W-:Y:S01]  /*2af0*/  HMMA.16816.F32.BF16 R8, R164.reuse, R58, R80 ;  /* 0x0000003aa408723c */ /* 0x040fe20000041850 */
[----:B------:R-:W4:Y:S07]  /*2b00*/  LDSM.16.M88.4 R56, [R211+0x5000] ;  /* 0x00500000d338783b */ /* 0x000f2e0000000200 */
[C---:B-----5:R-:W-:Y:S08]  /*2b10*/  HMMA.16816.F32.BF16 R4, R164.reuse, R52, R96 ;  /* 0x00000034a404723c */ /* 0x060ff00000041860 */
[C---:B------:R-:W-:Y:S08]  /*2b20*/  HMMA.16816.F32.BF16 R52, R164.reuse, R54, R68 ;  /* 0x00000036a434723c */ /* 0x040ff00000041844 */
[C---:B--2---:R-:W-:Y:S08]  /*2b30*/  HMMA.16816.F32.BF16 R68, R164.reuse, R48, R92 ;  /* 0x00000030a444723c */ /* 0x044ff0000004185c */
[----:B------:R-:W-:Y:S01]  /*2b40*/  HMMA.16816.F32.BF16 R76, R164, R50, R76 ;  /* 0x00000032a44c723c */ /* 0x000fe2000004184c */
[----:B------:R-:W2:Y:S07]  /*2b50*/  LDSM.16.M88.4 R48, [R211+0x5800] ;  /* 0x00580000d330783b */ /* 0x000eae0000000200 */
[----:B------:R-:W-:Y:S01]  /*2b60*/  HMMA.16816.F32.BF16 R80, R168, R34, R44 ;  /* 0x00000022a850723c */ /* 0x000fe2000004182c */
[----:B------:R-:W5:Y:S07]  /*2b70*/  LDSM.16.M88.4 R44, [R3+0x3000] ;  /* 0x00300000032c783b */ /* 0x000f6e0000000200 */
[C---:B------:R-:W-:Y:S08]  /*2b80*/  HMMA.16816.F32.BF16 R96, R164.reuse, R36, R88 ;  /* 0x00000024a460723c */ /* 0x040ff00000041858 */
[----:B------:R-:W-:Y:S01]  /*2b90*/  HMMA.16816.F32.BF16 R84, R164, R38, R64 ;  /* 0x00000026a454723c */ /* 0x000fe20000041840 */
[----:B------:R-:W1:Y:S07]  /*2ba0*/  LDSM.16.M88.4 R36, [R3+0x3800] ;  /* 0x003800000324783b */ /* 0x000e6e0000000200 */
[C---:B------:R-:W-:Y:S01]  /*2bb0*/  HMMA.16816.F32.BF16 R92, R168.reuse, R32, R60 ;  /* 0x00000020a85c723c */ /* 0x040fe2000004183c */
[----:B------:R-:W2:Y:S07]  /*2bc0*/  LDSM.16.M88.4 R32, [R3+0x4000] ;  /* 0x004000000320783b */ /* 0x000eae0000000200 */
[C---:B------:R-:W-:Y:S08]  /*2bd0*/  HMMA.16816.F32.BF16 R88, R168.reuse, R28, R20 ;  /* 0x0000001ca858723c */ /* 0x040ff00000041814 */
[C---:B------:R-:W-:Y:S01]  /*2be0*/  HMMA.16816.F32.BF16 R72, R168.reuse, R30, R16 ;  /* 0x0000001ea848723c */ /* 0x040fe20000041810 */
[----:B------:R-:W2:Y:S07]  /*2bf0*/  LDSM.16.M88.4 R28, [R3+0x4800] ;  /* 0x00480000031c783b */ /* 0x000eae0000000200 */
[C---:B------:R-:W-:Y:S08]  /*2c00*/  HMMA.16816.F32.BF16 R64, R168.reuse, R24, R12 ;  /* 0x00000018a840723c */ /* 0x040ff0000004180c */
[C---:B------:R-:W-:Y:S01]  /*2c10*/  HMMA.16816.F32.BF16 R60, R168.reuse, R26, R8 ;  /* 0x0000001aa83c723c */ /* 0x040fe20000041808 */
[----:B------:R-:W3:Y:S07]  /*2c20*/  LDSM.16.M88.4 R24, [R3+0x5000] ;  /* 0x005000000318783b */ /* 0x000eee0000000200 */
[C---:B-1----:R-:W-:Y:S08]  /*2c30*/  HMMA.16816.F32.BF16 R20, R168.reuse, R40, R4 ;  /* 0x00000028a814723c */ /* 0x042ff00000041804 */
[C---:B------:R-:W-:Y:S01]  /*2c40*/  HMMA.16816.F32.BF16 R16, R168.reuse, R42, R52 ;  /* 0x0000002aa810723c */ /* 0x040fe20000041834 */
[----:B------:R-:W1:Y:S07]  /*2c50*/  LDSM.16.M88.4 R40, [R3+0x5800] ;  /* 0x005800000328783b */ /* 0x000e6e0000000200 */
[C---:B----4-:R-:W-:Y:S08]  /*2c60*/  HMMA.16816.F32.BF16 R12, R168.reuse, R56, R68 ;  /* 0x00000038a80c723c */ /* 0x050ff00000041844 */
[C---:B------:R-:W-:Y:S01]  /*2c70*/  HMMA.16816.F32.BF16 R8, R168.reuse, R58, R76 ;  /* 0x0000003aa808723c */ /* 0x040fe2000004184c */
[----:B------:R-:W-:Y:S07]  /*2c80*/  LDSM.16.M88.4 R56, [R2+0x4000] ;  /* 0x004000000238783b */ /* 0x000fee0000000200 */
[----:B--2---:R-:W-:Y:S08]  /*2c90*/  HMMA.16816.F32.BF16 R4, R168, R48, R96 ;  /* 0x00000030a804723c */ /* 0x004ff00000041860 */
[C---:B-----5:R-:W-:Y:S08]  /*2ca0*/  HMMA.16816.F32.BF16 R52, R172.reuse, R44, R92 ;  /* 0x0000002cac34723c */ /* 0x060ff0000004185c */
[----:B------:R-:W-:Y:S01]  /*2cb0*/  HMMA.16816.F32.BF16 R76, R172, R46, R80 ;  /* 0x0000002eac4c723c */ /* 0x000fe20000041850 */
[----:B------:R-:W2:Y:S07]  /*2cc0*/  LDSM.16.M88.4 R44, [R2+0x3000] ;  /* 0x00300000022c783b */ /* 0x000eae0000000200 */
[----:B------:R-:W-:Y:S08]  /*2cd0*/  HMMA.16816.F32.BF16 R48, R168, R50, R84 ;  /* 0x00000032a830723c */ /* 0x000ff00000041854 */
[C---:B------:R-:W-:Y:S08]  /*2ce0*/  HMMA.16816.F32.BF16 R96, R172.reuse, R36, R88 ;  /* 0x00000024ac60723c */ /* 0x040ff00000041858 */
[C---:B------:R-:W-:Y:S01]  /*2cf0*/  HMMA.16816.F32.BF16 R84, R172.reuse, R38, R72 ;  /* 0x00000026ac54723c */ /* 0x040fe20000041848 */
[----:B------:R-:W4:Y:S07]  /*2d00*/  LDSM.16.M88.4 R36, [R2+0x4800] ;  /* 0x004800000224783b */ /* 0x000f2e0000000200 */
[C---:B------:R-:W-:Y:S08]  /*2d10*/  HMMA.16816.F32.BF16 R92, R172.reuse, R32, R64 ;  /* 0x00000020ac5c723c */ /* 0x040ff00000041840 */
[C---:B------:R-:W-:Y:S01]  /*2d20*/  HMMA.16816.F32.BF16 R80, R172.reuse, R34, R60 ;  /* 0x00000022ac50723c */ /* 0x040fe2000004183c */
[----:B------:R-:W5:Y:S04]  /*2d30*/  LDSM.16.M88.4 R32, [R2+0x5000] ;  /* 0x005000000220783b */ /* 0x000f680000000200 */
[----:B------:R-:W2:Y:S03]  /*2d40*/  LDSM.16.M88.4 R60, [R2+0x3800] ;  /* 0x00380000023c783b */ /* 0x000ea60000000200 */
[C---:B------:R-:W-:Y:S08]  /*2d50*/  HMMA.16816.F32.BF16 R88, R172.reuse, R28, R20 ;  /* 0x0000001cac58723c */ /* 0x040ff00000041814 */
[C---:B------:R-:W-:Y:S01]  /*2d60*/  HMMA.16816.F32.BF16 R72, R172.reuse, R30, R16 ;  /* 0x0000001eac48723c */ /* 0x040fe20000041810 */
[----:B------:R-:W4:Y:S04]  /*2d70*/  LDSM.16.M88.4 R28, [R2+0x5800] ;  /* 0x00580000021c783b */ /* 0x000f280000000200 */
[----:B------:R-:W4:Y:S03]  /*2d80*/  LDSM.16.M88.4 R16, [R0+0x3000] ;  /* 0x003000000010783b */ /* 0x000f260000000200 */
[C---:B---3--:R-:W-:Y:S08]  /*2d90*/  HMMA.16816.F32.BF16 R68, R172.reuse, R24, R12 ;  /* 0x00000018ac44723c */ /* 0x048ff0000004180c */
[C---:B------:R-:W-:Y:S08]  /*2da0*/  HMMA.16816.F32.BF16 R64, R172.reuse, R26, R8 ;  /* 0x0000001aac40723c */ /* 0x040ff00000041808 */
[C---:B-1----:R-:W-:Y:S08]  /*2db0*/  HMMA.16816.F32.BF16 R24, R172.reuse, R40, R4 ;  /* 0x00000028ac18723c */ /* 0x042ff00000041804 */
[----:B------:R-:W-:Y:S01]  /*2dc0*/  HMMA.16816.F32.BF16 R20, R172, R42, R48 ;  /* 0x0000002aac14723c */ /* 0x000fe20000041830 */
[----:B------:R-:W1:Y:S07]  /*2dd0*/  LDSM.16.M88.4 R40, [R0+0x3800] ;  /* 0x003800000028783b */ /* 0x000e6e0000000200 */
[C---:B--2---:R-:W-:Y:S08]  /*2de0*/  HMMA.16816.F32.BF16 R8, R176.reuse, R46, R76 ;  /* 0x0000002eb008723c */ /* 0x044ff0000004184c */
[C---:B------:R-:W-:Y:S08]  /*2df0*/  HMMA.16816.F32.BF16 R48, R176.reuse, R56, R92 ;  /* 0x00000038b030723c */ /* 0x040ff0000004185c */
[C---:B------:R-:W-:Y:S01]  /*2e00*/  HMMA.16816.F32.BF16 R76, R176.reuse, R58, R80 ;  /* 0x0000003ab04c723c */ /* 0x040fe20000041850 */
[----:B------:R-:W-:Y:S07]  /*2e10*/  LDSM.16.M88.4 R56, [R0+0x4800] ;  /* 0x004800000038783b */ /* 0x000fee0000000200 */
[C---:B----4-:R-:W-:Y:S08]  /*2e20*/  HMMA.16816.F32.BF16 R92, R176.reuse, R36, R88 ;  /* 0x00000024b05c723c */ /* 0x050ff00000041858 */
[C---:B------:R-:W-:Y:S01]  /*2e30*/  HMMA.16816.F32.BF16 R80, R176.reuse, R38, R72 ;  /* 0x00000026b050723c */ /* 0x040fe20000041848 */
[----:B------:R-:W2:Y:S07]  /*2e40*/  LDSM.16.M88.4 R36, [R0+0x4000] ;  /* 0x004000000024783b */ /* 0x000eae0000000200 */
[C---:B-----5:R-:W-:Y:S08]  /*2e50*/  HMMA.16816.F32.BF16 R88, R176.reuse, R32, R68 ;  /* 0x00000020b058723c */ /* 0x060ff00000041844 */
[C---:B------:R-:W-:Y:S01]  /*2e60*/  HMMA.16816.F32.BF16 R72, R176.reuse, R34, R64 ;  /* 0x00000022b048723c */ /* 0x040fe20000041840 */
[----:B------:R-:W3:Y:S07]  /*2e70*/  LDSM.16.M88.4 R32, [R0+0x5800] ;  /* 0x005800000020783b */ /* 0x000eee0000000200 */
[C---:B------:R-:W-:Y:S01]  /*2e80*/  HMMA.16816.F32.BF16 R12, R176.reuse, R44, R52 ;  /* 0x0000002cb00c723c */ /* 0x040fe20000041834 */
[----:B------:R-:W4:Y:S07]  /*2e90*/  LDSM.16.M88.4 R52, [R0+0x5000] ;  /* 0x005000000034783b */ /* 0x000f2e0000000200 */
[C---:B------:R-:W-:Y:S08]  /*2ea0*/  HMMA.16816.F32.BF16 R4, R176.reuse, R60, R96 ;  /* 0x0000003cb004723c */ /* 0x040ff00000041860 */
[C---:B------:R-:W-:Y:S08]  /*2eb0*/  HMMA.16816.F32.BF16 R44, R176.reuse, R62, R84 ;  /* 0x0000003eb02c723c */ /* 0x040ff00000041854 */
[C---:B------:R-:W-:Y:S01]  /*2ec0*/  HMMA.16816.F32.BF16 R84, R176.reuse, R28, R24 ;  /* 0x0000001cb054723c */ /* 0x040fe20000041818 */
[----:B------:R-:W-:Y:S07]  /*2ed0*/  LDSM.16.M88.4 R24, [R211+0x6800] ;  /* 0x00680000d318783b */ /* 0x000fee0000000200 */
[----:B------:R-:W-:Y:S01]  /*2ee0*/  HMMA.16816.F32.BF16 R68, R176, R30, R20 ;  /* 0x0000001eb044723c */ /* 0x000fe20000041814 */
[----:B------:R-:W5:Y:S04]  /*2ef0*/  LDSM.16.M88.4 R28, [R211+0x6000] ;  /* 0x00600000d31c783b */ /* 0x000f680000000200 */
[----:B------:R-:W3:Y:S03]  /*2f00*/  LDSM.16.M88.4 R20, [R211+0x7000] ;  /* 0x00700000d314783b */ /* 0x000ee60000000200 */
[C---:B------:R-:W-:Y:S08]  /*2f10*/  HMMA.16816.F32.BF16 R64, R180.reuse, R16, R12 ;  /* 0x00000010b440723c */ /* 0x040ff0000004180c */
[C---:B------:R-:W-:Y:S08]  /*2f20*/  HMMA.16816.F32.BF16 R60, R180.reuse, R18, R8 ;  /* 0x00000012b43c723c */ /* 0x040ff00000041808 */
[C---:B-1----:R-:W-:Y:S08]  /*2f30*/  HMMA.16816.F32.BF16 R16, R180.reuse, R40, R4 ;  /* 0x00000028b410723c */ /* 0x042ff00000041804 */
[C---:B------:R-:W-:Y:S01]  /*2f40*/  HMMA.16816.F32.BF16 R12, R180.reuse, R42, R44 ;  /* 0x0000002ab40c723c */ /* 0x040fe2000004182c */
[----:B------:R-:W1:Y:S07]  /*2f50*/  LDSM.16.M88.4 R40, [R211+0x7800] ;  /* 0x00780000d328783b */ /* 0x000e6e0000000200 */
[C---:B--2---:R-:W-:Y:S01]  /*2f60*/  HMMA.16816.F32.BF16 R8, R180.reuse, R36, R48 ;  /* 0x00000024b408723c */ /* 0x044fe20000041830 */
[----:B------:R-:W-:Y:S07]  /*2f70*/  LDSM.16.M88.4 R48, [R3+0x6000] ;  /* 0x006000000330783b */ /* 0x000fee0000000200 */
[C---:B------:R-:W-:Y:S08]  /*2f80*/  HMMA.16816.F32.BF16 R4, R180.reuse, R38, R76 ;  /* 0x00000026b404723c */ /* 0x040ff0000004184c */
[C---:B------:R-:W-:Y:S08]  /*2f90*/  HMMA.16816.F32.BF16 R36, R180.reuse, R56, R92 ;  /* 0x00000038b424723c */ /* 0x040ff0000004185c */
[C---:B------:R-:W-:Y:S08]  /*2fa0*/  HMMA.16816.F32.BF16 R44, R180.reuse, R58, R80 ;  /* 0x0000003ab42c723c */ /* 0x040ff00000041850 */
[C---:B---3--:R-:W-:Y:S08]  /*2fb0*/  HMMA.16816.F32.BF16 R92, R180.reuse, R32, R84 ;  /* 0x00000020b45c723c */ /* 0x048ff00000041854 */
[C---:B------:R-:W-:Y:S01]  /*2fc0*/  HMMA.16816.F32.BF16 R80, R180.reuse, R34, R68 ;  /* 0x00000022b450723c */ /* 0x040fe20000041844 */
[----:B------:R-:W2:Y:S07]  /*2fd0*/  LDSM.16.M88.4 R32, [R211+0x8000] ;  /* 0x00800000d320783b */ /* 0x000eae0000000200 */
[C---:B----4-:R-:W-:Y:S08]  /*2fe0*/  HMMA.16816.F32.BF16 R56, R180.reuse, R52, R88 ;  /* 0x00000034b438723c */ /* 0x050ff00000041858 */
[----:B------:R-:W-:Y:S01]  /*2ff0*/  HMMA.16816.F32.BF16 R72, R180, R54, R72 ;  /* 0x00000036b448723c */ /* 0x000fe20000041848 */
[----:B------:R-:W3:Y:S07]  /*3000*/  LDSM.16.M88.4 R52, [R211+0x8800] ;  /* 0x00880000d334783b */ /* 0x000eee0000000200 */
[C---:B-----5:R-:W-:Y:S08]  /*3010*/  HMMA.16816.F32.BF16 R88, R184.reuse, R28, R64 ;  /* 0x0000001cb858723c */ /* 0x060ff00000041840 */
[C---:B------:R-:W-:Y:S01]  /*3020*/  HMMA.16816.F32.BF16 R76, R184.reuse, R30, R60 ;  /* 0x0000001eb84c723c */ /* 0x040fe2000004183c */
[----:B------:R-:W4:Y:S07]  /*3030*/  LDSM.16.M88.4 R28, [R3+0x6800] ;  /* 0x00680000031c783b */ /* 0x000f2e0000000200 */
[C---:B------:R-:W-:Y:S08]  /*3040*/  HMMA.16816.F32.BF16 R84, R184.reuse, R24, R16 ;  /* 0x00000018b854723c */ /* 0x040ff00000041810 */
[C---:B------:R-:W-:Y:S01]  /*3050*/  HMMA.16816.F32.BF16 R68, R184.reuse, R26, R12 ;  /* 0x0000001ab844723c */ /* 0x040fe2000004180c */
[----:B------:R-:W5:Y:S07]  /*3060*/  LDSM.16.M88.4 R24, [R3+0x7000] ;  /* 0x007000000318783b */ /* 0x000f6e0000000200 */
[C---:B------:R-:W-:Y:S08]  /*3070*/  HMMA.16816.F32.BF16 R64, R184.reuse, R20, R8 ;  /* 0x00000014b840723c */ /* 0x040ff00000041808 */
[C---:B------:R-:W-:Y:S01]  /*3080*/  HMMA.16816.F32.BF16 R16, R184.reuse, R22, R4 ;  /* 0x00000016b810723c */ /* 0x040fe20000041804 */
[----:B------:R-:W4:Y:S07]  /*3090*/  LDSM.16.M88.4 R20, [R3+0x7800] ;  /* 0x007800000314783b */ /* 0x000f2e0000000200 */
[C---:B-1----:R-:W-:Y:S08]  /*30a0*/  HMMA.16816.F32.BF16 R12, R184.reuse, R40, R36 ;  /* 0x00000028b80c723c */ /* 0x042ff00000041824 */
[C---:B------:R-:W-:Y:S01]  /*30b0*/  HMMA.16816.F32.BF16 R8, R184.reuse, R42, R44 ;  /* 0x0000002ab808723c */ /* 0x040fe2000004182c */
[----:B------:R-:W-:Y:S07]  /*30c0*/  LDSM.16.M88.4 R44, [R3+0x8800] ;  /* 0x00880000032c783b */ /* 0x000fee0000000200 */
[C---:B--2---:R-:W-:Y:S08]  /*30d0*/  HMMA.16816.F32.BF16 R4, R184.reuse, R32, R56 ;  /* 0x00000020b804723c */ /* 0x044ff00000041838 */
[C---:B------:R-:W-:Y:S01]  /*30e0*/  HMMA.16816.F32.BF16 R36, R184.reuse, R34, R72 ;  /* 0x00000022b824723c */ /* 0x040fe20000041848 */
[----:B------:R-:W1:Y:S07]  /*30f0*/  LDSM.16.M88.4 R32, [R3+0x8000] ;  /* 0x008000000320783b */ /* 0x000e6e0000000200 */
[C---:B---3--:R-:W-:Y:S08]  /*3100*/  HMMA.16816.F32.BF16 R40, R184.reuse, R52, R92 ;  /* 0x00000034b828723c */ /* 0x048ff0000004185c */
[----:B------:R-:W-:Y:S01]  /*3110*/  HMMA.16816.F32.BF16 R56, R184, R54, R80 ;  /* 0x00000036b838723c */ /* 0x000fe20000041850 */
[----:B------:R-:W2:Y:S07]  /*3120*/  LDSM.16.M88.4 R52, [R2+0x6000] ;  /* 0x006000000234783b */ /* 0x000eae0000000200 */
[C---:B----4-:R-:W-:Y:S08]  /*3130*/  HMMA.16816.F32.BF16 R80, R188.reuse, R28, R84 ;  /* 0x0000001cbc50723c */ /* 0x050ff00000041854 */
[C---:B------:R-:W-:Y:S08]  /*3140*/  HMMA.16816.F32.BF16 R60, R188.reuse, R48, R88 ;  /* 0x00000030bc3c723c */ /* 0x040ff00000041858 */
[C---:B------:R-:W-:Y:S01]  /*3150*/  HMMA.16816.F32.BF16 R72, R188.reuse, R50, R76 ;  /* 0x00000032bc48723c */ /* 0x040fe2000004184c */
[----:B------:R-:W3:Y:S07]  /*3160*/  LDSM.16.M88.4 R48, [R2+0x6800] ;  /* 0x006800000230783b */ /* 0x000eee0000000200 */
[C---:B-----5:R-:W-:Y:S08]  /*3170*/  HMMA.16816.F32.BF16 R84, R188.reuse, R24, R64 ;  /* 0x00000018bc54723c */ /* 0x060ff00000041840 */
[C---:B------:R-:W-:Y:S01]  /*3180*/  HMMA.16816.F32.BF16 R76, R188.reuse, R30, R68 ;  /* 0x0000001ebc4c723c */ /* 0x040fe20000041844 */
[----:B------:R-:W-:Y:S07]  /*3190*/  LDSM.16.M88.4 R28, [R2+0x8800] ;  /* 0x00880000021c783b */ /* 0x000fee0000000200 */
[C---:B------:R-:W-:Y:S08]  /*31a0*/  HMMA.16816.F32.BF16 R64, R188.reuse, R20, R12 ;  /* 0x00000014bc40723c */ /* 0x040ff0000004180c */
[C---:B------:R-:W-:Y:S01]  /*31b0*/  HMMA.16816.F32.BF16 R88, R188.reuse, R22, R8 ;  /* 0x00000016bc58723c */ /* 0x040fe20000041808 */
[----:B------:R-:W4:Y:S07]  /*31c0*/  LDSM.16.M88.4 R20, [R2+0x7800] ;  /* 0x007800000214783b */ /* 0x000f2e0000000200 */
[C---:B------:R-:W-:Y:S01]  /*31d0*/  HMMA.16816.F32.BF16 R68, R188.reuse, R26, R16 ;  /* 0x0000001abc44723c */ /* 0x040fe20000041810 */
[----:B------:R-:W5:Y:S04]  /*31e0*/  LDSM.16.M88.4 R16, [R2+0x8000] ;  /* 0x008000000210783b */ /* 0x000f680000000200 */
[----:B------:R2:W4:Y:S03]  /*31f0*/  LDSM.16.M88.4 R24, [R2+0x7000] ;  /* 0x007000000218783b */ /* 0x0005260000000200 */
[C---:B-1----:R-:W-:Y:S08]  /*3200*/  HMMA.16816.F32.BF16 R12, R188.reuse, R32, R4 ;  /* 0x00000020bc0c723c */ /* 0x042ff00000041804 */
[C---:B------:R-:W-:Y:S08]  /*3210*/  HMMA.16816.F32.BF16 R8, R188.reuse, R34, R36 ;  /* 0x00000022bc08723c */ /* 0x040ff00000041824 */
[----:B------:R-:W-:Y:S01]  /*3220*/  HMMA.16816.F32.BF16 R4, R188, R44, R40 ;  /* 0x0000002cbc04723c */ /* 0x000fe20000041828 */
[----:B------:R-:W1:Y:S07]  /*3230*/  LDSM.16.M88.4 R40, [R0+0x6000] ;  /* 0x006000000028783b */ /* 0x000e6e0000000200 */
[----:B--2---:R-:W-:Y:S01]  /*3240*/  HMMA.16816.F32.BF16 R36, R192, R52, R60 ;  /* 0x00000034c024723c */ /* 0x004fe2000004183c */
[----:B------:R-:W-:-:S07]  /*3250*/  IMAD.IADD R102, R102, 0x1, R140 ;  /* 0x0000000166667824 */ /* 0x000fce00078e028c */
[----:B---3--:R-:W-:Y:S08]  /*3260*/  HMMA.16816.F32.BF16 R60, R192, R50, R76 ;  /* 0x00000032c03c723c */ /* 0x008ff0000004184c */
[----:B------:R-:W-:Y:S08]  /*3270*/  HMMA.16816.F32.BF16 R32, R188, R46, R56 ;  /* 0x0000002ebc20723c */ /* 0x000ff00000041838 */
[C---:B----4-:R-:W-:Y:S08]  /*3280*/  HMMA.16816.F32.BF16 R76, R192.reuse, R20, R64 ;  /* 0x00000014c04c723c */ /* 0x050ff00000041840 */
[C---:B-----5:R-:W-:Y:S08]  /*3290*/  HMMA.16816.F32.BF16 R64, R192.reuse, R16, R12 ;  /* 0x00000010c040723c */ /* 0x060ff0000004180c */
[C---:B------:R-:W-:Y:S01]  /*32a0*/  HMMA.16816.F32.BF16 R44, R192.reuse, R18, R8 ;  /* 0x00000012c02c723c */ /* 0x040fe20000041808 */
[----:B------:R-:W-:Y:S01]  /*32b0*/  @P2 IMAD.HI.U32 R2, R102, c[0x0][0x2c8], RZ ;  /* 0x0000b20066022a27 */ /* 0x000fe200078e00ff */
[----:B------:R-:W-:Y:S06]  /*32c0*/  LDSM.16.M88.4 R8, [R0+0x8000] ;  /* 0x008000000008783b */ /* 0x000fec0000000200 */
[C---:B------:R-:W-:Y:S01]  /*32d0*/  HMMA.16816.F32.BF16 R16, R192.reuse, R28, R4 ;  /* 0x0000001cc010723c */ /* 0x040fe20000041804 */
[----:B------:R-:W2:Y:S07]  /*32e0*/  LDSM.16.M88.4 R4, [R0+0x7800] ;  /* 0x007800000004783b */ /* 0x000eae0000000200 */
[C---:B------:R-:W-:Y:S01]  /*32f0*/  HMMA.16816.F32.BF16 R56, R192.reuse, R48, R80 ;  /* 0x00000030c038723c */ /* 0x040fe20000041850 */
[----:B------:R-:W-:Y:S07]  /*3300*/  LDSM.16.M88.4 R48, [R0+0x6800] ;  /* 0x006800000030783b */ /* 0x000fee0000000200 */
[C---:B------:R-:W-:Y:S08]  /*3310*/  HMMA.16816.F32.BF16 R52, R192.reuse, R54, R72 ;  /* 0x00000036c034723c */ /* 0x040ff00000041848 */
[C---:B------:R-:W-:Y:S01]  /*3320*/  HMMA.16816.F32.BF16 R80, R192.reuse, R26, R68 ;  /* 0x0000001ac050723c */ /* 0x040fe20000041844 */
[----:B------:R-:W-:Y:S07]  /*3330*/  LDSM.16.M88.4 R68, [R0+0x7000] ;  /* 0x007000000044783b */ /* 0x000fee0000000200 */
[----:B------:R-:W-:Y:S01]  /*3340*/  HMMA.16816.F32.BF16 R72, R192, R22, R88 ;  /* 0x00000016c048723c */ /* 0x000fe20000041858 */
[----:B------:R3:W-:Y:S01]  /*3350*/  LDSM.16.M88.4 R20, [R0+0x8800] ;  /* 0x008800000014783b */ /* 0x0007e20000000200 */
[----:B------:R-:W-:-:S04]  /*3360*/  DEPBAR.LE SB0, 0x2 ;  /* 0x000080800000791a */ /* 0x000fc80000000000 */
[----:B---3--:R-:W-:Y:S01]  /*3370*/  IMAD.MOV.U32 R0, RZ, RZ, R102 ;  /* 0x000000ffff007224 */ /* 0x008fe200078e0066 */
[----:B------:R-:W-:-:S05]  /*3380*/  @P2 SHF.R.U32.HI R0, RZ, c[0x0][0x2cc], R2 ;  /* 0x0000b300ff002a19 */ /* 0x000fca0000011602 */
[----:B------:R-:W-:Y:S04]  /*3390*/  SHFL.IDX PT, R12, R0, RZ, 0x1c1f ;  /* 0x001c1fff000c7589 */ /* 0x000fe800000e0000 */
[----:B------:R3:W4:Y:S01]  /*33a0*/  SHFL.IDX PT, R3, R0, 0x1, 0x1c1f ;  /* 0x003c1f0000037f89 */ /* 0x00072200000e0000 */
[C---:B------:R-:W-:Y:S08]  /*33b0*/  HMMA.16816.F32.BF16 R84, R192.reuse, R24, R84 ;  /* 0x00000018c054723c */ /* 0x040ff00000041854 */
[----:B------:R-:W-:Y:S08]  /*33c0*/  HMMA.16816.F32.BF16 R24, R192, R30, R32 ;  /* 0x0000001ec018723c */ /* 0x000ff00000041820 */
[----:B-1----:R-:W-:Y:S01]  /*33d0*/  HMMA.16816.F32.BF16 R28, R196, R40, R36 ;  /* 0x00000028c41c723c */ /* 0x002fe20000041824 */
[----:B---3--:R-:W-:-:S04]  /*33e0*/  IADD3 R0, R100, c[0x0][0x1d0], RZ ;  /* 0x0000740064007a10 */ /* 0x008fc80007ffe0ff */
[----:B------:R-:W-:-:S03]  /*33f0*/  IADD3 R2, -R101, 0x1, R0 ;  /* 0x0000000165027810 */ /* 0x000fc60007ffe100 */
[----:B------:R-:W-:Y:S01]  /*3400*/  HMMA.16816.F32.BF16 R32, R196, R42, R52 ;  /* 0x0000002ac420723c */ /* 0x000fe20000041834 */
[----:B------:R-:W-:Y:S01]  /*3410*/  IADD3 R2, R2, -c[0x0][0x168], RZ ;  /* 0x80005a0002027a10 */ /* 0x000fe20007ffe0ff */
[----:B------:R-:W-:-:S06]  /*3420*/  IMAD.IADD R0, R0, 0x1, -R101 ;  /* 0x0000000100007824 */ /* 0x000fcc00078e0a65 */
[----:B--2---:R-:W-:Y:S01]  /*3430*/  HMMA.16816.F32.BF16 R76, R196, R4, R76 ;  /* 0x00000004c44c723c */ /* 0x004fe2000004184c */
[----:B----4-:R-:W-:-:S06]  /*3440*/  IMAD.IADD R3, R2, 0x1, R3 ;  /* 0x0000000102037824 */ /* 0x010fcc00078e0203 */
[----:B------:R-:W-:Y:S01]  /*3450*/  IMAD.IADD R4, R2, 0x1, R12 ;  /* 0x0000000102047824 */ /* 0x000fe200078e020c */
[----:B------:R-:W-:Y:S04]  /*3460*/  HMMA.16816.F32.BF16 R36, R196, R48, R56 ;  /* 0x00000030c424723c */ /* 0x000fe80000041838 */
[----:B------:R-:W-:-:S04]  /*3470*/  IMNMX R2, R0, R4, PT ;  /* 0x0000000400027217 */ /* 0x000fc80003800200 */
[C---:B------:R-:W-:Y:S01]  /*3480*/  ISETP.GT.AND P4, PT, R2.reuse, RZ, PT ;  /* 0x000000ff0200720c */ /* 0x040fe20003f84270 */
[----:B------:R-:W-:Y:S01]  /*3490*/  HMMA.16816.F32.BF16 R40, R196, R50, R60 ;  /* 0x00000032c428723c */ /* 0x000fe2000004183c */
[----:B------:R-:W-:Y:S02]  /*34a0*/  ISETP.GT.AND P3, PT, R2, 0x1, PT ;  /* 0x000000010200780c */ /* 0x000fe40003f64270 */
[----:B------:R-:W-:Y:S02]  /*34b0*/  FSEL R5, R28, -INF , P4 ;  /* 0xff8000001c057808 */ /* 0x000fe40002000000 */
[----:B------:R-:W-:-:S03]  /*34c0*/  ISETP.GT.AND P4, PT, R2, 0x8, PT ;  /* 0x000000080200780c */ /* 0x000fc60003f84270 */
[----:B------:R-:W-:Y:S01]  /*34d0*/  HMMA.16816.F32.BF16 R72, R196, R6, R72 ;  /* 0x00000006c448723c */ /* 0x000fe20000041848 */
[----:B------:R-:W-:-:S06]  /*34e0*/  IMNMX R0, R0, R3, PT ;  /* 0x0000000300007217 */ /* 0x000fcc0003800200 */
[----:B------:R-:W-:Y:S01]  /*34f0*/  FSEL R6, R29, -INF , P3 ;  /* 0xff8000001d067808 */ /* 0x000fe20001800000 */
[C---:B------:R-:W-:Y:S01]  /*3500*/  HMMA.16816.F32.BF16 R48, R196.reuse, R68, R84 ;  /* 0x00000044c430723c */ /* 0x040fe20000041854 */
[----:B------:R-:W-:Y:S02]  /*3510*/  ISETP.GT.AND P3, PT, R2, 0x9, PT ;  /* 0x000000090200780c */ /* 0x000fe40003f64270 */
[----:B------:R-:W-:Y:S02]  /*3520*/  FSEL R7, R32, -INF , P4 ;  /* 0xff80000020077808 */ /* 0x000fe40002000000 */
[----:B------:R-:W-:Y:S02]  /*3530*/  FMNMX.FTZ R3, R5, R6, !PT ;  /* 0x0000000605037209 */ /* 0x000fe40007810000 */
[----:B------:R-:W-:Y:S01]  /*3540*/  ISETP.GT.AND P4, PT, R2, 0x10, PT ;  /* 0x000000100200780c */ /* 0x000fe20003f84270 */
[----:B------:R-:W-:Y:S01]  /*3550*/  HMMA.16816.F32.BF16 R64, R196, R8, R64 ;  /* 0x00000008c440723c */ /* 0x000fe20000041840 */
[----:B------:R-:W-:-:S06]  /*3560*/  FMNMX.FTZ R3, R7, R3, !PT ;  /* 0x0000000307037209 */ /* 0x000fcc0007810000 */
[----:B------:R-:W-:Y:S01]  /*3570*/  FSEL R8, R33, -INF , P3 ;  /* 0xff80000021087808 */ /* 0x000fe20001800000 */
[C---:B------:R-:W-:Y:S01]  /*3580*/  HMMA.16816.F32.BF16 R80, R196.reuse, R70, R80 ;  /* 0x00000046c450723c */ /* 0x040fe20000041850 */
[----:B------:R-:W-:Y:S02]  /*3590*/  ISETP.GT.AND P3, PT, R2, 0x11, PT ;  /* 0x000000110200780c */ /* 0x000fe40003f64270 */
[----:B------:R-:W-:Y:S02]  /*35a0*/  FSEL R9, R36, -INF , P4 ;  /* 0xff80000024097808 */ /* 0x000fe40002000000 */
[----:B------:R-:W-:Y:S02]  /*35b0*/  FMNMX.FTZ R3, R8, R3, !PT ;  /* 0x0000000308037209 */ /* 0x000fe40007810000 */
[----:B------:R-:W-:Y:S01]  /*35c0*/  ISETP.GT.AND P1, PT, R0, RZ, PT ;  /* 0x000000ff0000720c */ /* 0x000fe20003f24270 */
[----:B------:R-:W-:Y:S01]  /*35d0*/  HMMA.16816.F32.BF16 R52, R196, R10, R44 ;  /* 0x0000000ac434723c */ /* 0x000fe2000004182c */
[----:B------:R-:W-:-:S02]  /*35e0*/  ISETP.GT.AND P4, PT, R2, 0x18, PT ;  /* 0x000000180200780c */ /* 0x000fc40003f84270 */
[----:B------:R-:W-:-:S04]  /*35f0*/  FMNMX.FTZ R3, R9, R3, !PT ;  /* 0x0000000309037209 */ /* 0x000fc80007810000 */
[----:B------:R-:W-:Y:S02]  /*3600*/  FSEL R10, R37, -INF , P3 ;  /* 0xff800000250a7808 */ /* 0x000fe40001800000 */
[----:B------:R-:W-:Y:S02]  /*3610*/  ISETP.GT.AND P0, PT, R0, 0x1, PT ;  /* 0x000000010000780c */ /* 0x000fe40003f04270 */
[----:B------:R-:W-:Y:S02]  /*3620*/  FSEL R12, R30, -INF , P1 ;  /* 0xff8000001e0c7808 */ /* 0x000fe40000800000 */
[----:B------:R-:W-:Y:S02]  /*3630*/  ISETP.GT.AND P1, PT, R0, 0x8, PT ;  /* 0x000000080000780c */ /* 0x000fe40003f24270 */
[----:B------:R-:W-:Y:S02]  /*3640*/  ISETP.GT.AND P3, PT, R2, 0x19, PT ;  /* 0x000000190200780c */ /* 0x000fe40003f64270 */
[----:B------:R-:W-:-:S02]  /*3650*/  FSEL R11, R40, -INF , P4 ;  /* 0xff800000280b7808 */ /* 0x000fc40002000000 */
[----:B------:R-:W-:Y:S01]  /*3660*/  FMNMX.FTZ R3, R10, R3, !PT ;  /* 0x000000030a037209 */ /* 0x000fe20007810000 */
[----:B------:R-:W-:Y:S01]  /*3670*/  HMMA.16816.F32.BF16 R44, R196, R20, R16 ;  /* 0x00000014c42c723c */ /* 0x000fe20000041810 */
[----:B------:R-:W-:Y:S02]  /*3680*/  FSEL R13, R31, -INF , P0 ;  /* 0xff8000001f0d7808 */ /* 0x000fe40000000000 */
[----:B------:R-:W-:Y:S02]  /*3690*/  ISETP.GT.AND P0, PT, R0, 0x9, PT ;  /* 0x000000090000780c */ /* 0x000fe40003f04270 */
[----:B------:R-:W-:Y:S02]  /*36a0*/  FSEL R14, R34, -INF , P1 ;  /* 0xff800000220e7808 */ /* 0x000fe40000800000 */
[----:B------:R-:W-:Y:S02]  /*36b0*/  FSEL R17, R41, -INF , P3 ;  /* 0xff80000029117808 */ /* 0x000fe40001800000 */
[----:B------:R-:W-:-:S02]  /*36c0*/  ISETP.GT.AND P4, PT, R2, 0x20, PT ;  /* 0x000000200200780c */ /* 0x000fc40003f84270 */
[----:B------:R-:W-:Y:S02]  /*36d0*/  FMNMX.FTZ R3, R11, R3, !PT ;  /* 0x000000030b037209 */ /* 0x000fe40007810000 */
[----:B------:R-:W-:Y:S02]  /*36e0*/  ISETP.GT.AND P1, PT, R0, 0x10, PT ;  /* 0x000000100000780c */ /* 0x000fe40003f24270 */
[----:B------:R-:W-:Y:S02]  /*36f0*/  FSEL R16, R35, -INF , P0 ;  /* 0xff80000023107808 */ /* 0x000fe40000000000 */
[----:B------:R-:W-:Y:S02]  /*3700*/  ISETP.GT.AND P3, PT, R2, 0x21, PT ;  /* 0x000000210200780c */ /* 0x000fe40003f64270 */
[----:B------:R-:W-:Y:S02]  /*3710*/  FSEL R56, R48, -INF , P4 ;  /* 0xff80000030387808 */ /* 0x000fe40002000000 */
[----:B------:R-:W-:-:S02]  /*3720*/  FMNMX.FTZ R3, R17, R3, !PT ;  /* 0x0000000311037209 */ /* 0x000fc40007810000 */
[----:B------:R-:W-:Y:S02]  /*3730*/  ISETP.GT.AND P0, PT, R0, 0x11, PT ;  /* 0x000000110000780c */ /* 0x000fe40003f04270 */
[----:B------:R-:W-:Y:S02]  /*3740*/  FSEL R18, R38, -INF , P1 ;  /* 0xff80000026127808 */ /* 0x000fe40000800000 */
[----:B------:R-:W-:Y:S01]  /*3750*/  ISETP.GT.AND P1, PT, R0, 0x18, PT ;  /* 0x000000180000780c */ /* 0x000fe20003f24270 */
[----:B------:R-:W-:Y:S01]  /*3760*/  HMMA.16816.F32.BF16 R20, R196, R22, R24 ;  /* 0x00000016c414723c */ /* 0x000fe20000041818 */
[----:B------:R-:W-:Y:S02]  /*3770*/  FSEL R59, R49, -INF , P3 ;  /* 0xff800000313b7808 */ /* 0x000fe40001800000 */
[----:B------:R-:W-:Y:S02]  /*3780*/  ISETP.GT.AND P4, PT, R2, 0x28, PT ;  /* 0x000000280200780c */ /* 0x000fe40003f84270 */
[----:B------:R-:W-:-:S02]  /*3790*/  FMNMX.FTZ R3, R56, R3, !PT ;  /* 0x0000000338037209 */ /* 0x000fc40007810000 */
[----:B------:R-:W-:Y:S02]  /*37a0*/  FSEL R19, R39, -INF , P0 ;  /* 0xff80000027137808 */ /* 0x000fe40000000000 */
[----:B------:R-:W-:Y:S02]  /*37b0*/  ISETP.GT.AND P0, PT, R0, 0x19, PT ;  /* 0x000000190000780c */ /* 0x000fe40003f04270 */
[----:B------:R-:W-:Y:S02]  /*37c0*/  FSEL R24, R42, -INF , P1 ;  /* 0xff8000002a187808 */ /* 0x000fe40000800000 */
[----:B------:R-:W-:Y:S02]  /*37d0*/  ISETP.GT.AND P1, PT, R0, 0x20, PT ;  /* 0x000000200000780c */ /* 0x000fe40003f24270 */
[----:B------:R-:W-:Y:S02]  /*37e0*/  ISETP.GT.AND P3, PT, R2, 0x29, PT ;  /* 0x000000290200780c */ /* 0x000fe40003f64270 */
[----:B------:R-:W-:-:S02]  /*37f0*/  FSEL R58, R80, -INF , P4 ;  /* 0xff800000503a7808 */ /* 0x000fc40002000000 */
[----:B------:R-:W-:Y:S02]  /*3800*/  FMNMX.FTZ R3, R59, R3, !PT ;  /* 0x000000033b037209 */ /* 0x000fe40007810000 */
[----:B------:R-:W-:Y:S01]  /*3810*/  FSEL R25, R43, -INF , P0 ;  /* 0xff8000002b197808 */ /* 0x000fe20000000000 */
[----:B------:R-:W-:Y:S01]  /*3820*/  BAR.SYNC.DEFER_BLOCKING 0x0 ;  /* 0x0000000000007b1d */ /* 0x000fe20000010000 */
[----:B------:R-:W-:Y:S02]  /*3830*/  ISETP.GT.AND P0, PT, R0, 0x21, PT ;  /* 0x000000210000780c */ /* 0x000fe40003f04270 */
[----:B------:R-:W-:Y:S02]  /*3840*/  FSEL R85, R50, -INF , P1 ;  /* 0xff80000032557808 */ /* 0x000fe40000800000 */
[----:B------:R-:W-:Y:S02]  /*3850*/  ISETP.GT.AND P1, PT, R2, 0x30, PT ;  /* 0x000000300200780c */ /* 0x000fe40003f24270 */
[----:B------:R-:W-:-:S02]  /*3860*/  FSEL R57, R81, -INF , P3 ;  /* 0xff80000051397808 */ /* 0x000fc40001800000 */
[----:B------:R-:W-:Y:S02]  /*3870*/  FMNMX.FTZ R3, R58, R3, !PT ;  /* 0x000000033a037209 */ /* 0x000fe40007810000 */
[----:B------:R-:W-:Y:S02]  /*3880*/  FMNMX.FTZ R4, R12, R13, !PT ;  /* 0x0000000d0c047209 */ /* 0x000fe40007810000 */
[----:B------:R-:W-:Y:S02]  /*3890*/  FSEL R84, R51, -INF , P0 ;  /* 0xff80000033547808 */ /* 0x000fe40000000000 */
[----:B------:R-:W-:Y:S02]  /*38a0*/  ISETP.GT.AND P0, PT, R2, 0x31, PT ;  /* 0x000000310200780c */ /* 0x000fe40003f04270 */
[----:B------:R-:W-:Y:S02]  /*38b0*/  FSEL R61, R76, -INF , P1 ;  /* 0xff8000004c3d7808 */ /* 0x000fe40000800000 */
[----:B------:R-:W-:-:S02]  /*38c0*/  FMNMX.FTZ R3, R57, R3, !PT ;  /* 0x0000000339037209 */ /* 0x000fc40007810000 */
[----:B------:R-:W-:Y:S02]  /*38d0*/  FMNMX.FTZ R4, R14, R4, !PT ;  /* 0x000000040e047209 */ /* 0x000fe40007810000 */
[----:B------:R-:W-:Y:S01]  /*38e0*/  ISETP.GT.AND P5, PT, R2, 0x38, PT ;  /* 0x000000380200780c */ /* 0x000fe20003fa4270 */
[----:B------:R-:W-:Y:S01]  /*38f0*/  LDSM.16.MT88.4 R48, [R212] ;  /* 0x00000000d430783b */ /* 0x000fe20000004200 */
[----:B------:R-:W-:Y:S02]  /*3900*/  FSEL R60, R77, -INF , P0 ;  /* 0xff8000004d3c7808 */ /* 0x000fe40000000000 */
[----:B------:R-:W-:Y:S01]  /*3910*/  FMNMX.FTZ R3, R61, R3, !PT ;  /* 0x000000033d037209 */ /* 0x000fe20007810000 */
[----:B------:R-:W-:Y:S01]  /*3920*/  STL [R1+0x3c], R102 ;  /* 0x00003c6601007387 */ /* 0x000fe20000100800 */
[----:B------:R-:W-:Y:S02]  /*3930*/  FMNMX.FTZ R4, R16, R4, !PT ;  /* 0x0000000410047209 */ /* 0x000fe40007810000 */
        /* <DEDUP_REMOVED lines=8> */
[----:B------:R-:W-:-:S02]  /*39c0*/  ISETP.GT.AND P1, PT, R2, 0x41, PT ;  /* 0x000000410200780c */ /* 0x000fc40003f24270 */
[----:B------:R-:W-:Y:S02]  /*39d0*/  FMNMX.FTZ R4, R19, R4, !PT ;  /* 0x0000000413047209 */ /* 0x000fe40007810000 */
[----:B------:R-:W-:Y:S02]  /*39e0*/  FSEL R86, R64, -INF , P3 ;  /* 0xff80000040567808 */ /* 0x000fe40001800000 */
[----:B------:R-:W-:Y:S02]  /*39f0*/  FMNMX.FTZ R3, R87, R3, !PT ;  /* 0x0000000357037209 */ /* 0x000fe40007810000 */
[----:B------:R-:W-:Y:S02]  /*3a00*/  FSEL R96, R65, -INF , P1 ;  /* 0xff80000041607808 */ /* 0x000fe40000800000 */
[----:B------:R-:W-:Y:S02]  /*3a10*/  FMNMX.FTZ R4, R24, R4, !PT ;  /* 0x0000000418047209 */ /* 0x000fe40007810000 */
[----:B------:R-:W-:-:S02]  /*3a20*/  ISETP.GT.AND P0, PT, R2, 0x48, PT ;  /* 0x000000480200780c */ /* 0x000fc40003f04270 */
[----:B------:R-:W-:Y:S02]  /*3a30*/  ISETP.GT.AND P1, PT, R0, 0x28, PT ;  /* 0x000000280000780c */ /* 0x000fe40003f24270 */
[----:B------:R-:W-:Y:S02]  /*3a40*/  FMNMX.FTZ R3, R86, R3, !PT ;  /* 0x0000000356037209 */ /* 0x000fe40007810000 */
[----:B------:R-:W-:Y:S02]  /*3a50*/  FMNMX.FTZ R4, R25, R4, !PT ;  /* 0x0000000419047209 */ /* 0x000fe40007810000 */
[----:B------:R-:W-:Y:S02]  /*3a60*/  FSEL R99, R52, -INF , P0 ;  /* 0xff80000034637808 */ /* 0x000fe40000000000 */
[----:B------:R-:W-:Y:S02]  /*3a70*/  FSEL R63, R82, -INF , P1 ;  /* 0xff800000523f7808 */ /* 0x000fe40000800000 */
[----:B------:R-:W-:-:S02]  /*3a80*/  ISETP.GT.AND P6, PT, R2, 0x49, PT ;  /* 0x000000490200780c */ /* 0x000fc40003fc4270 */
[C---:B------:R-:W-:Y:S02]  /*3a90*/  ISETP.GT.AND P5, PT, R2.reuse, 0x50, PT ;  /* 0x000000500200780c */ /* 0x040fe40003fa4270 */
[C---:B------:R-:W-:Y:S02]  /*3aa0*/  ISETP.GT.AND P4, PT, R2.reuse, 0x51, PT ;  /* 0x000000510200780c */ /* 0x040fe40003f84270 */
[----:B------:R-:W-:Y:S02]  /*3ab0*/  ISETP.GT.AND P3, PT, R2, 0x58, PT ;  /* 0x000000580200780c */ /* 0x000fe40003f64270 */
[----:B------:R-:W-:Y:S02]  /*3ac0*/  ISETP.GT.AND P0, PT, R0, 0x29, PT ;  /* 0x000000290000780c */ /* 0x000fe40003f04270 */
[----:B------:R-:W-:Y:S02]  /*3ad0*/  ISETP.GT.AND P1, PT, R2, 0x59, PT ;  /* 0x000000590200780c */ /* 0x000fe40003f24270 */
[----:B------:R-:W-:-:S02]  /*3ae0*/  FMNMX.FTZ R2, R96, R3, !PT ;  /* 0x0000000360027209 */ /* 0x000fc40007810000 */
[----:B------:R-:W-:Y:S02]  /*3af0*/  FMNMX.FTZ R3, R85, R4, !PT ;  /* 0x0000000455037209 */ /* 0x000fe40007810000 */
[----:B------:R-:W-:Y:S02]  /*3b00*/  FSEL R64, R83, -INF , P0 ;  /* 0xff80000053407808 */ /* 0x000fe40000000000 */
[----:B------:R-:W-:Y:S02]  /*3b10*/  FSEL R83, R53, -INF , P6 ;  /* 0xff80000035537808 */ /* 0x000fe40003000000 */
[----:B------:R-:W-:Y:S02]  /*3b20*/  FMNMX.FTZ R2, R99, R2, !PT ;  /* 0x0000000263027209 */ /* 0x000fe40007810000 */
[----:B------:R-:W-:Y:S02]  /*3b30*/  FMNMX.FTZ R3, R84, R3, !PT ;  /* 0x0000000354037209 */ /* 0x000fe40007810000 */
        /* <DEDUP_REMOVED lines=9> */
[----:B------:R-:W-:Y:S02]  /*3bd0*/  FMNMX.FTZ R141, R107, R2, !PT ;  /* 0x000000026b8d7209 */ /* 0x000fe40007810000 */
[----:B------:R-:W-:Y:S02]  /*3be0*/  FSEL R81, R79, -INF , P5 ;  /* 0xff8000004f517808 */ /* 0x000fe40002800000 */
[----:B------:R-:W-:Y:S02]  /*3bf0*/  ISETP.GT.AND P0, PT, R0, 0x38, PT ;  /* 0x000000380000780c */ /* 0x000fe40003f04270 */
[----:B------:R-:W-:-:S02]  /*3c00*/  FMNMX.FTZ R2, R65, R3, !PT ;  /* 0x0000000341027209 */ /* 0x000fc40007810000 */
[----:B------:R-:W-:Y:S02]  /*3c10*/  FSEL R106, R20, -INF , P3 ;  /* 0xff800000146a7808 */ /* 0x000fe40001800000 */
[----:B------:R-:W-:Y:S02]  /*3c20*/  FSEL R111, R21, -INF , P1 ;  /* 0xff800000156f7808 */ /* 0x000fe40000800000 */
[----:B------:R-:W-:Y:S02]  /*3c30*/  ISETP.GT.AND P1, PT, R0, 0x39, PT ;  /* 0x000000390000780c */ /* 0x000fe40003f24270 */
[----:B------:R-:W-:Y:S02]  /*3c40*/  FSEL R80, R74, -INF , P0 ;  /* 0xff8000004a507808 */ /* 0x000fe40000000000 */
[----:B------:R-:W-:Y:S02]  /*3c50*/  FMNMX.FTZ R2, R81, R2, !PT ;  /* 0x0000000251027209 */ /* 0x000fe40007810000 */
[----:B------:R-:W-:-:S02]  /*3c60*/  FMNMX.FTZ R141, R106, R141, !PT ;  /* 0x0000008d6a8d7209 */ /* 0x000fc40007810000 */
[----:B------:R-:W-:Y:S02]  /*3c70*/  FSEL R82, R75, -INF , P1 ;  /* 0xff8000004b527808 */ /* 0x000fe40000800000 */
[----:B------:R-:W-:Y:S02]  /*3c80*/  ISETP.GT.AND P1, PT, R0, 0x40, PT ;  /* 0x000000400000780c */ /* 0x000fe40003f24270 */
[----:B------:R-:W-:Y:S02]  /*3c90*/  FMNMX.FTZ R2, R80, R2, !PT ;  /* 0x0000000250027209 */ /* 0x000fe40007810000 */
[----:B------:R-:W-:Y:S02]  /*3ca0*/  FMNMX.FTZ R141, R111, R141, !PT ;  /* 0x0000008d6f8d7209 */ /* 0x000fe40007810000 */
[----:B------:R-:W-:Y:S02]  /*3cb0*/  ISETP.GT.AND P0, PT, R0, 0x41, PT ;  /* 0x000000410000780c */ /* 0x000fe40003f04270 */
[----:B------:R-:W-:-:S02]  /*3cc0*/  FSEL R66, R66, -INF , P1 ;  /* 0xff80000042427808 */ /* 0x000fc40000800000 */
[----:B------:R-:W-:Y:S01]  /*3cd0*/  FMNMX.FTZ R2, R82, R2, !PT ;  /* 0x0000000252027209 */ /* 0x000fe20007810000 */
[----:B------:R-:W1:Y:S01]  /*3ce0*/  SHFL.BFLY PT, R3, R141, 0x2, 0x1f ;  /* 0x0c401f008d037f89 */ /* 0x000e6200000e0000 */
[----:B------:R-:W-:Y:S02]  /*3cf0*/  FSEL R67, R67, -INF , P0 ;  /* 0xff80000043437808 */ /* 0x000fe40000000000 */
[----:B------:R-:W-:Y:S02]  /*3d00*/  ISETP.GT.AND P1, PT, R0, 0x48, PT ;  /* 0x000000480000780c */ /* 0x000fe40003f24270 */
[----:B------:R-:W-:Y:S02]  /*3d10*/  FMNMX.FTZ R2, R66, R2, !PT ;  /* 0x0000000242027209 */ /* 0x000fe40007810000 */
[----:B------:R-:W-:Y:S02]  /*3d20*/  ISETP.GT.AND P0, PT, R0, 0x49, PT ;  /* 0x000000490000780c */ /* 0x000fe40003f04270 */
[----:B------:R-:W-:-:S02]  /*3d30*/  FSEL R97, R54, -INF , P1 ;  /* 0xff80000036617808 */ /* 0x000fc40000800000 */
[----:B------:R-:W-:Y:S02]  /*3d40*/  FMNMX.FTZ R2, R67, R2, !PT ;  /* 0x0000000243027209 */ /* 0x000fe40007810000 */
[----:B------:R-:W-:Y:S02]  /*3d50*/  FSEL R98, R55, -INF , P0 ;  /* 0xff80000037627808 */ /* 0x000fe40000000000 */
[C---:B------:R-:W-:Y:S02]  /*3d60*/  ISETP.GT.AND P1, PT, R0.reuse, 0x50, PT ;  /* 0x000000500000780c */ /* 0x040fe40003f24270 */
        /* <DEDUP_REMOVED lines=10> */
[----:B-1----:R-:W-:Y:S02]  /*3e10*/  FMNMX.FTZ R141, R141, R3, !PT ;  /* 0x000000038d8d7209 */ /* 0x002fe40007810000 */
[----:B------:R-:W-:Y:S02]  /*3e20*/  FSEL R109, R23, -INF , P0 ;  /* 0xff800000176d7808 */ /* 0x000fe40000000000 */
[----:B------:R-:W-:Y:S01]  /*3e30*/  FMNMX.FTZ R140, R108, R140, !PT ;  /* 0x0000008c6c8c7209 */ /* 0x000fe20007810000 */
[----:B------:R-:W1:Y:S03]  /*3e40*/  SHFL.BFLY PT, R0, R141, 0x1, 0x1f ;  /* 0x0c201f008d007f89 */ /* 0x000e6600000e0000 */
[----:B------:R-:W-:-:S05]  /*3e50*/  FMNMX.FTZ R140, R109, R140, !PT ;  /* 0x0000008c6d8c7209 */ /* 0x000fca0007810000 */
[----:B------:R-:W2:Y:S01]  /*3e60*/  SHFL.BFLY PT, R3, R140, 0x2, 0x1f ;  /* 0x0c401f008c037f89 */ /* 0x000ea200000e0000 */
[----:B-1----:R-:W-:-:S04]  /*3e70*/  FMNMX.FTZ R141, R141, R0, !PT ;  /* 0x000000008d8d7209 */ /* 0x002fc80007810000 */
[C---:B------:R-:W-:Y:S01]  /*3e80*/  FSETP.NEU.FTZ.AND P0, PT, R141.reuse, -INF , PT ;  /* 0xff8000008d00780b */ /* 0x040fe20003f1d000 */
[----:B------:R-:W-:Y:S01]  /*3e90*/  FMUL.FTZ R2, R141, c[0x0][0x2d0] ;  /* 0x0000b4008d027a20 */ /* 0x000fe20000410000 */
[----:B--2---:R-:W-:-:S04]  /*3ea0*/  FMNMX.FTZ R140, R140, R3, !PT ;  /* 0x000000038c8c7209 */ /* 0x004fc80007810000 */
[----:B------:R-:W-:Y:S01]  /*3eb0*/  FSEL R2, R2, RZ, P0 ;  /* 0x000000ff02027208 */ /* 0x000fe20000000000 */
[----:B------:R-:W1:Y:S04]  /*3ec0*/  SHFL.BFLY PT, R3, R140, 0x1, 0x1f ;  /* 0x0c201f008c037f89 */ /* 0x000e6800000e0000 */
[----:B------:R-:W-:-:S04]  /*3ed0*/  FFMA.FTZ R0, R5, c[0x0][0x2d0], -R2 ;  /* 0x0000b40005007a23 */ /* 0x000fc80000010802 */
[----:B------:R2:W-:Y:S02]  /*3ee0*/  MUFU.EX2 R149, R0 ;  /* 0x0000000000957308 */ /* 0x0005e40000000800 */
[----:B--2---:R-:W-:-:S06]  /*3ef0*/  FFMA.FTZ R0, R6, c[0x0][0x2d0], -R2 ;  /* 0x0000b40006007a23 */ /* 0x004fcc0000010802 */
[----:B------:R2:W3:Y:S01]  /*3f00*/  MUFU.EX2 R148, R0 ;  /* 0x0000000000947308 */ /* 0x0004e20000000800 */
[----:B-1----:R-:W-:Y:S01]  /*3f10*/  FMNMX.FTZ R140, R140, R3, !PT ;  /* 0x000000038c8c7209 */ /* 0x002fe20007810000 */
[----:B--2---:R-:W-:-:S06]  /*3f20*/  FFMA.FTZ R0, R7, c[0x0][0x2d0], -R2 ;  /* 0x0000b40007007a23 */ /* 0x004fcc0000010802 */
[----:B------:R1:W-:Y:S01]  /*3f30*/  MUFU.EX2 R150, R0 ;  /* 0x0000000000967308 */ /* 0x0003e20000000800 */
[----:B------:R-:W-:Y:S01]  /*3f40*/  FSETP.NEU.FTZ.AND P0, PT, R140, -INF , PT ;  /* 0xff8000008c00780b */ /* 0x000fe20003f1d000 */
[----:B-1----:R-:W-:-:S06]  /*3f50*/  FFMA.FTZ R0, R8, c[0x0][0x2d0], -R2 ;  /* 0x0000b40008007a23 */ /* 0x002fcc0000010802 */
[----:B------:R1:W2:Y:S01]  /*3f60*/  MUFU.EX2 R202, R0 ;  /* 0x0000000000ca7308 */ /* 0x0002a20000000800 */
[--C-:B------:R-:W-:Y:S02]  /*3f70*/  FFMA.FTZ R3, R10, c[0x0][0x2d0], -R2.reuse ;  /* 0x0000b4000a037a23 */ /* 0x100fe40000010802 */
[----:B-1----:R-:W-:-:S05]  /*3f80*/  FFMA.FTZ R0, R9, c[0x0][0x2d0], -R2 ;  /* 0x0000b40009007a23 */ /* 0x002fca0000010802 */
[----:B------:R1:W-:Y:S02]  /*3f90*/  MUFU.EX2 R201, R0 ;  /* 0x0000000000c97308 */ /* 0x0003e40000000800 */
[----:B-1----:R-:W-:-:S05]  /*3fa0*/  FMUL.FTZ R0, R140, c[0x0][0x2d0] ;  /* 0x0000b4008c007a20 */ /* 0x002fca0000410000 */
[----:B------:R-:W-:Y:S01]  /*3fb0*/  FSEL R0, R0, RZ, P0 ;  /* 0x000000ff00007208 */ /* 0x000fe20000000000 */
[----:B------:R1:W-:Y:S04]  /*3fc0*/  MUFU.EX2 R204, R3 ;  /* 0x0000000300cc7308 */ /* 0x0003e80000000800 */
[----:B------:R-:W-:-:S04]  /*3fd0*/  FFMA.FTZ R4, R12, c[0x0][0x2d0], -R0 ;  /* 0x0000b4000c047a23 */ /* 0x000fc80000010800 */
[----:B------:R4:W-:Y:S01]  /*3fe0*/  MUFU.EX2 R143, R4 ;  /* 0x00000004008f7308 */ /* 0x0009e20000000800 */
[----:B-1----:R-:W-:-:S07]  /*3ff0*/  FFMA.FTZ R3, R11, c[0x0][0x2d0], -R2 ;  /* 0x0000b4000b037a23 */ /* 0x002fce0000010802 */
[----:B------:R1:W-:Y:S01]  /*4000*/  MUFU.EX2 R205, R3 ;  /* 0x0000000300cd7308 */ /* 0x0003e20000000800 */
[----:B----4-:R-:W-:-:S07]  /*4010*/  FFMA.FTZ R4, R13, c[0x0][0x2d0], -R0 ;  /* 0x0000b4000d047a23 */ /* 0x010fce0000010800 */
[----:B------:R4:W5:Y:S01]  /*4020*/  MUFU.EX2 R142, R4 ;  /* 0x00000004008e7308 */ /* 0x0009620000000800 */
[----:B-1----:R-:W-:-:S05]  /*4030*/  IMAD.IADD R3, R212, 0x1, R209 ;  /* 0x00000001d4037824 */ /* 0x002fca00078e02d1 */
[----:B------:R-:W1:Y:S01]  /*4040*/  LDSM.16.MT88.4 R8, [R3] ;  /* 0x000000000308783b */ /* 0x000e620000004200 */
[----:B----4-:R-:W-:-:S03]  /*4050*/  FFMA.FTZ R4, R14, c[0x0][0x2d0], -R0 ;  /* 0x0000b4000e047a23 */ /* 0x010fc60000010800 */
[----:B------:R-:W-:Y:S04]  /*4060*/  LDSM.16.MT88.4 R44, [R3+0x3800] ;  /* 0x00380000032c783b */ /* 0x000fe80000004200 */
[----:B------:R-:W4:Y:S01]  /*4070*/  LDSM.16.MT88.4 R12, [R3+0x3000] ;  /* 0x00300000030c783b */ /* 0x000f220000004200 */
[----:B------:R5:W-:Y:S01]  /*4080*/  MUFU.EX2 R144, R4 ;  /* 0x0000000400907308 */ /* 0x000be20000000800 */
[----:B---3--:R-:W-:Y:S02]  /*4090*/  F2FP.BF16.PACK_AB R20, R148, R149 ;  /* 0x000000959414723e */ /* 0x008fe400000010ff */
[----:B--2---:R-:W-:Y:S01]  /*40a0*/  F2FP.BF16.PACK_AB R22, R202, R150 ;  /* 0x00000096ca16723e */ /* 0x004fe200000010ff */
[----:B------:R-:W2:Y:S01]  /*40b0*/  LDSM.16.MT88.4 R32, [R3+0x800] ;  /* 0x000800000320783b */ /* 0x000ea20000004200 */
[----:B-----5:R-:W-:-:S03]  /*40c0*/  F2FP.BF16.PACK_AB R21, R142, R143 ;  /* 0x0000008f8e15723e */ /* 0x020fc600000010ff */
[----:B------:R-:W3:Y:S04]  /*40d0*/  LDSM.16.MT88.4 R36, [R3+0x6000] ;  /* 0x006000000324783b */ /* 0x000ee80000004200 */
[----:B------:R-:W5:Y:S01]  /*40e0*/  LDSM.16.MT88.4 R52, [R3+0x6800] ;  /* 0x006800000334783b */ /* 0x000f620000004200 */
[----:B------:R-:W-:-:S03]  /*40f0*/  FFMA.FTZ R4, R16, c[0x0][0x2d0], -R0 ;  /* 0x0000b40010047a23 */ /* 0x000fc60000010800 */
[----:B------:R-:W-:Y:S01]  /*4100*/  LDSM.16.MT88.4 R136, [R3+0x5800] ;  /* 0x005800000388783b */ /* 0x000fe20000004200 */
[----:B------:R1:W1:Y:S02]  /*4110*/  MUFU.EX2 R146, R4 ;  /* 0x0000000400927308 */ /* 0x0002640000000800 */
[----:B-1----:R-:W-:-:S06]  /*4120*/  FFMA.FTZ R4, R17, c[0x0][0x2d0], -R2 ;  /* 0x0000b40011047a23 */ /* 0x002fcc0000010802 */
[----:B------:R1:W-:Y:S01]  /*4130*/  MUFU.EX2 R206, R4 ;  /* 0x0000000400ce7308 */ /* 0x0003e20000000800 */
[----:B------:R-:W-:Y:S01]  /*4140*/  F2FP.BF16.PACK_AB R23, R146, R144 ;  /* 0x000000909217723e */ /* 0x000fe200000010ff */
[----:B-1----:R-:W-:-:S06]  /*4150*/  FFMA.FTZ R4, R18, c[0x0][0x2d0], -R0 ;  /* 0x0000b40012047a23 */ /* 0x002fcc0000010800 */
[----:B------:R1:W-:Y:S02]  /*4160*/  MUFU.EX2 R145, R4 ;  /* 0x0000000400917308 */ /* 0x0003e40000000800 */
[----:B-1----:R-:W-:-:S06]  /*4170*/  FFMA.FTZ R4, R19, c[0x0][0x2d0], -R0 ;  /* 0x0000b40013047a23 */ /* 0x002fcc0000010800 */
[----:B------:R1:W1:Y:S02]  /*4180*/  MUFU.EX2 R151, R4 ;  /* 0x0000000400977308 */ /* 0x0002640000000800 */
[----:B-1----:R-:W-:-:S06]  /*4190*/  FFMA.FTZ R4, R24, c[0x0][0x2d0], -R0 ;  /* 0x0000b40018047a23 */ /* 0x002fcc0000010800 */
[----:B------:R1:W-:Y:S01]  /*41a0*/  MUFU.EX2 R200, R4 ;  /* 0x0000000400c87308 */ /* 0x0003e20000000800 */
[----:B------:R-:W-:Y:S01]  /*41b0*/  HMMA.16816.F32.BF16 R28, R20, R8, RZ ;  /* 0x00000008141c723c */ /* 0x000fe200000418ff */
[----:B-1----:R-:W-:-:S06]  /*41c0*/  FFMA.FTZ R4, R25, c[0x0][0x2d0], -R0 ;  /* 0x0000b40019047a23 */ /* 0x002fcc0000010800 */
[----:B------:R1:W1:Y:S01]  /*41d0*/  MUFU.EX2 R203, R4 ;  /* 0x0000000400cb7308 */ /* 0x0002620000000800 */
[C---:B----4-:R-:W-:Y:S08]  /*41e0*/  HMMA.16816.F32.BF16 R24, R20.reuse, R14, RZ ;  /* 0x0000000e1418723c */ /* 0x050ff000000418ff */
[----:B-1----:R-:W-:Y:S01]  /*41f0*/  HMMA.16816.F32.BF16 R4, R20, R12, RZ ;  /* 0x0000000c1404723c */ /* 0x002fe200000418ff */
[----:B------:R-:W-:-:S07]  /*4200*/  F2FP.BF16.PACK_AB R16, R204, R201 ;  /* 0x000000c9cc10723e */ /* 0x000fce00000010ff */
[----:B------:R-:W-:Y:S01]  /*4210*/  HMMA.16816.F32.BF16 R8, R20, R10, RZ ;  /* 0x0000000a1408723c */ /* 0x000fe200000418ff */
[----:B------:R-:W-:Y:S02]  /*4220*/  F2FP.BF16.PACK_AB R17, R151, R145 ;  /* 0x000000919711723e */ /* 0x000fe400000010ff */
[----:B------:R-:W-:Y:S02]  /*4230*/  F2FP.BF16.PACK_AB R18, R206, R205 ;  /* 0x000000cdce12723e */ /* 0x000fe400000010ff */
[----:B------:R-:W-:-:S07]  /*4240*/  F2FP.BF16.PACK_AB R19, R203, R200 ;  /* 0x000000c8cb13723e */ /* 0x000fce00000010ff */
[C---:B------:R-:W-:Y:S08]  /*4250*/  HMMA.16816.F32.BF16 R76, R16.reuse, R46, R24 ;  /* 0x0000002e104c723c */ /* 0x040ff00000041818 */
[C---:B------:R-:W-:Y:S08]  /*4260*/  HMMA.16816.F32.BF16 R100, R16.reuse, R44, R4 ;  /* 0x0000002c1064723c */ /* 0x040ff00000041804 */
[C---:B--2---:R-:W-:Y:S01]  /*4270*/  HMMA.16816.F32.BF16 R92, R16.reuse, R32, R28 ;  /* 0x00000020105c723c */ /* 0x044fe2000004181c */
[--C-:B------:R-:W-:Y:S01]  /*4280*/  FFMA.FTZ R4, R56, c[0x0][0x2d0], -R2.reuse ;  /* 0x0000b40038047a23 */ /* 0x100fe20000010802 */
[----:B------:R-:W-:Y:S03]  /*4290*/  LDSM.16.MT88.4 R44, [R213+0x800] ;  /* 0x00080000d52c783b */ /* 0x000fe60000004200 */
[----:B------:R1:W-:Y:S03]  /*42a0*/  MUFU.EX2 R27, R4 ;  /* 0x00000004001b7308 */ /* 0x0003e60000000800 */
[----:B------:R-:W-:Y:S01]  /*42b0*/  HMMA.16816.F32.BF16 R88, R16, R34, R8 ;  /* 0x000000221058723c */ /* 0x000fe20000041808 */
[----:B------:R-:W2:Y:S01]  /*42c0*/  LDSM.16.MT88.4 R32, [R213] ;  /* 0x00000000d520783b */ /* 0x000ea20000004200 */
[----:B-1----:R-:W-:-:S04]  /*42d0*/  FFMA.FTZ R4, R59, c[0x0][0x2d0], -R2 ;  /* 0x0000b4003b047a23 */ /* 0x002fc80000010802 */
[----:B------:R1:W-:Y:S02]  /*42e0*/  MUFU.EX2 R147, R4 ;  /* 0x0000000400937308 */ /* 0x0003e40000000800 */
[----:B---3--:R-:W-:Y:S01]  /*42f0*/  HMMA.16816.F32.BF16 R12, R20, R38, RZ ;  /* 0x00000026140c723c */ /* 0x008fe200000418ff */
[----:B-1----:R-:W-:-:S05]  /*4300*/  FFMA.FTZ R4, R58, c[0x0][0x2d0], -R2 ;  /* 0x0000b4003a047a23 */ /* 0x002fca0000010802 */
[----:B------:R1:W-:Y:S02]  /*4310*/  MUFU.EX2 R120, R4 ;  /* 0x0000000400787308 */ /* 0x0003e40000000800 */
[C---:B------:R-:W-:Y:S01]  /*4320*/  HMMA.16816.F32.BF16 R8, R20.reuse, R36, RZ ;  /* 0x000000241408723c */ /* 0x040fe200000418ff */
[----:B------:R-:W-:Y:S01]  /*4330*/  IMAD.IADD R24, R209, 0x1, R213 ;  /* 0x00000001d1187824 */ /* 0x000fe200078e02d5 */
[----:B------:R-:W-:Y:S04]  /*4340*/  LDSM.16.MT88.4 R36, [R3+0x1000] ;  /* 0x001000000324783b */ /* 0x000fe80000004200 */
[----:B------:R-:W3:Y:S02]  /*4350*/  LDSM.16.MT88.4 R116, [R24] ;  /* 0x000000001874783b */ /* 0x000ee40000004200 */
[----:B------:R-:W-:Y:S02]  /*4360*/  HMMA.16816.F32.BF16 R28, R20, R48, RZ ;  /* 0x00000030141c723c */ /* 0x000fe400000418ff */
[----:B------:R-:W-:Y:S01]  /*4370*/  LDSM.16.MT88.4 R112, [R24+0x800] ;  /* 0x000800001870783b */ /* 0x000fe20000004200 */
[----:B-1----:R-:W-:-:S05]  /*4380*/  FFMA.FTZ R4, R57, c[0x0][0x2d0], -R2 ;  /* 0x0000b40039047a23 */ /* 0x002fca0000010802 */
[----:B-----5:R-:W-:Y:S01]  /*4390*/  HMMA.16816.F32.BF16 R72, R16, R54, R12 ;  /* 0x000000361048723c */ /* 0x020fe2000004180c */
[----:B------:R-:W-:Y:S01]  /*43a0*/  LDSM.16.MT88.4 R56, [R3+0x7000] ;  /* 0x007000000338783b */ /* 0x000fe20000004200 */
[----:B------:R1:W4:Y:S02]  /*43b0*/  MUFU.EX2 R123, R4 ;  /* 0x00000004007b7308 */ /* 0x0003240000000800 */
[----:B-1----:R-:W-:-:S06]  /*43c0*/  FFMA.FTZ R4, R61, c[0x0][0x2d0], -R2 ;  /* 0x0000b4003d047a23 */ /* 0x002fcc0000010802 */
[----:B------:R1:W-:Y:S02]  /*43d0*/  MUFU.EX2 R121, R4 ;  /* 0x0000000400797308 */ /* 0x0003e40000000800 */
[----:B-1----:R-:W-:-:S06]  /*43e0*/  FFMA.FTZ R4, R60, c[0x0][0x2d0], -R2 ;  /* 0x0000b4003c047a23 */ /* 0x002fcc0000010802 */
[----:B------:R1:W-:Y:S02]  /*43f0*/  MUFU.EX2 R122, R4 ;  /* 0x00000004007a7308 */ /* 0x0003e40000000800 */
[----:B-1----:R-:W-:-:S06]  /*4400*/  FFMA.FTZ R4, R62, c[0x0][0x2d0], -R2 ;  /* 0x0000b4003e047a23 */ /* 0x002fcc0000010802 */
[----:B------:R1:W-:Y:S01]  /*4410*/  MUFU.EX2 R124, R4 ;  /* 0x00000004007c7308 */ /* 0x0003e20000000800 */
[----:B--2---:R-:W-:Y:S01]  /*4420*/  HMMA.16816.F32.BF16 R12, R20, R32, RZ ;  /* 0x00000020140c723c */ /* 0x004fe200000418ff */
[----:B-1----:R-:W-:-:S06]  /*4430*/  FFMA.FTZ R4, R85, c[0x0][0x2d0], -R0 ;  /* 0x0000b40055047a23 */ /* 0x002fcc0000010800 */
[----:B------:R1:W-:Y:S01]  /*4440*/  MUFU.EX2 R25, R4 ;  /* 0x0000000400197308 */ /* 0x0003e20000000800 */
[C---:B------:R-:W-:Y:S08]  /*4450*/  HMMA.16816.F32.BF16 R68, R16.reuse, R52, R8 ;  /* 0x000000341044723c */ /* 0x040ff00000041808 */
[----:B------:R-:W-:Y:S01]  /*4460*/  HMMA.16816.F32.BF16 R236, R16, R40, R28 ;  /* 0x0000002810ec723c */ /* 0x000fe2000004181c */
[----:B------:R-:W2:Y:S07]  /*4470*/  LDSM.16.MT88.4 R28, [R3+0x4000] ;  /* 0x00400000031c783b */ /* 0x000eae0000004200 */
[C---:B------:R-:W-:Y:S01]  /*4480*/  HMMA.16816.F32.BF16 R32, R20.reuse, R34, RZ ;  /* 0x000000221420723c */ /* 0x040fe200000418ff */
[--C-:B-1----:R-:W-:Y:S01]  /*4490*/  FFMA.FTZ R4, R84, c[0x0][0x2d0], -R0.reuse ;  /* 0x0000b40054047a23 */ /* 0x102fe20000010800 */
[----:B------:R-:W-:Y:S03]  /*44a0*/  LDSM.16.MT88.4 R52, [R3+0x7800] ;  /* 0x007800000334783b */ /* 0x000fe60000004200 */
[----:B------:R1:W5:Y:S03]  /*44b0*/  MUFU.EX2 R26, R4 ;  /* 0x00000004001a7308 */ /* 0x0003660000000800 */
[----:B------:R-:W-:Y:S01]  /*44c0*/  HMMA.16816.F32.BF16 R8, R20, R50, RZ ;  /* 0x000000321408723c */ /* 0x000fe200000418ff */
[----:B-1----:R-:W-:-:S04]  /*44d0*/  FFMA.FTZ R4, R63, c[0x0][0x2d0], -R0 ;  /* 0x0000b4003f047a23 */ /* 0x002fc80000010800 */
[----:B------:R1:W-:Y:S02]  /*44e0*/  MUFU.EX2 R5, R4 ;  /* 0x0000000400057308 */ /* 0x0003e40000000800 */
[----:B-1----:R-:W-:-:S06]  /*44f0*/  FFMA.FTZ R4, R64, c[0x0][0x2d0], -R0 ;  /* 0x0000b40040047a23 */ /* 0x002fcc0000010800 */
[----:B------:R1:W1:Y:S01]  /*4500*/  MUFU.EX2 R6, R4 ;  /* 0x0000000400067308 */ /* 0x0002620000000800 */
[----:B------:R-:W-:Y:S01]  /*4510*/  HMMA.16816.F32.BF16 R228, R16, R44, R12 ;  /* 0x0000002c10e4723c */ /* 0x000fe2000004180c */
[----:B-1----:R-:W-:Y:S02]  /*4520*/  FFMA.FTZ R4, R87, c[0x0][0x2d0], -R2 ;  /* 0x0000b40057047a23 */ /* 0x002fe40000010802 */
[----:B----4-:R-:W-:-:S04]  /*4530*/  IMAD.MOV.U32 R87, RZ, RZ, R123 ;  /* 0x000000ffff577224 */ /* 0x010fc800078e007b */
[----:B------:R1:W-:Y:S01]  /*4540*/  MUFU.EX2 R84, R4 ;  /* 0x0000000400547308 */ /* 0x0003e20000000800 */
[----:B------:R-:W-:Y:S02]  /*4550*/  F2FP.BF16.PACK_AB R12, R147, R27 ;  /* 0x0000001b930c723e */ /* 0x000fe400000010ff */
[----:B------:R-:W-:Y:S01]  /*4560*/  HMMA.16816.F32.BF16 R232, R16, R42, R8 ;  /* 0x0000002a10e8723c */ /* 0x000fe20000041808 */
[----:B-----5:R-:W-:Y:S02]  /*4570*/  F2FP.BF16.PACK_AB R13, R26, R25 ;  /* 0x000000191a0d723e */ /* 0x020fe400000010ff */
[----:B------:R-:W-:Y:S01]  /*4580*/  F2FP.BF16.PACK_AB R14, R87, R120 ;  /* 0x00000078570e723e */ /* 0x000fe200000010ff */
[----:B-1----:R-:W-:Y:S02]  /*4590*/  FFMA.FTZ R4, R86, c[0x0][0x2d0], -R2 ;  /* 0x0000b40056047a23 */ /* 0x002fe40000010802 */
[----:B------:R-:W-:Y:S02]  /*45a0*/  IMAD.MOV.U32 R86, RZ, RZ, R6 ;  /* 0x000000ffff567224 */ /* 0x000fe400078e0006 */
[----:B------:R1:W-:Y:S01]  /*45b0*/  MUFU.EX2 R6, R4 ;  /* 0x0000000400067308 */ /* 0x0003e20000000800 */
[----:B---3--:R-:W-:Y:S02]  /*45c0*/  HMMA.16816.F32.BF16 R8, R20, R116, RZ ;  /* 0x000000741408723c */ /* 0x008fe400000418ff */
[----:B------:R-:W-:-:S06]  /*45d0*/  F2FP.BF16.PACK_AB R15, R86, R5 ;  /* 0x00000005560f723e */ /* 0x000fcc00000010ff */
[----:B------:R-:W-:Y:S01]  /*45e0*/  HMMA.16816.F32.BF16 R224, R16, R46, R32 ;  /* 0x0000002e10e0723c */ /* 0x000fe20000041820 */
[----:B------:R-:W3:Y:S01]  /*45f0*/  LDSM.16.MT88.4 R44, [R3+0x1800] ;  /* 0x00180000032c783b */ /* 0x000ee20000004200 */
[----:B-1----:R-:W-:-:S04]  /*4600*/  FFMA.FTZ R4, R96, c[0x0][0x2d0], -R2 ;  /* 0x0000b40060047a23 */ /* 0x002fc80000010802 */
[----:B------:R1:W-:Y:S02]  /*4610*/  MUFU.EX2 R116, R4 ;  /* 0x0000000400747308 */ /* 0x0003e40000000800 */
[----:B------:R-:W-:Y:S07]  /*4620*/  HMMA.16816.F32.BF16 R60, R12, R36, R92 ;  /* 0x000000240c3c723c */ /* 0x000fee000004185c */
[----:B------:R-:W-:Y:S02]  /*4630*/  IMAD.MOV.U32 R95, RZ, RZ, R5 ;  /* 0x000000ffff5f7224 */ /* 0x000fe400078e0005 */
[----:B-1----:R-:W-:-:S04]  /*4640*/  FFMA.FTZ R4, R65, c[0x0][0x2d0], -R0 ;  /* 0x0000b40041047a23 */ /* 0x002fc80000010800 */
[----:B------:R1:W-:Y:S01]  /*4650*/  MUFU.EX2 R92, R4 ;  /* 0x00000004005c7308 */ /* 0x0003e20000000800 */
[----:B------:R-:W-:Y:S01]  /*4660*/  HMMA.16816.F32.BF16 R48, R12, R38, R88 ;  /* 0x000000260c30723c */ /* 0x000fe20000041858 */
[----:B-1----:R-:W-:-:S06]  /*4670*/  FFMA.FTZ R4, R81, c[0x0][0x2d0], -R0 ;  /* 0x0000b40051047a23 */ /* 0x002fcc0000010800 */
[----:B------:R1:W4:Y:S01]  /*4680*/  MUFU.EX2 R5, R4 ;  /* 0x0000000400057308 */ /* 0x0003220000000800 */
[C---:B--2---:R-:W-:Y:S08]  /*4690*/  HMMA.16816.F32.BF16 R40, R12.reuse, R28, R100 ;  /* 0x0000001c0c28723c */ /* 0x044ff00000041864 */
[----:B------:R-:W-:Y:S01]  /*46a0*/  HMMA.16816.F32.BF16 R36, R12, R30, R76 ;  /* 0x0000001e0c24723c */ /* 0x000fe2000004184c */
[----:B------:R-:W2:Y:S01]  /*46b0*/  LDSM.16.MT88.4 R28, [R3+0x4800] ;  /* 0x00480000031c783b */ /* 0x000ea20000004200 */
[----:B-1----:R-:W-:-:S04]  /*46c0*/  FFMA.FTZ R4, R80, c[0x0][0x2d0], -R0 ;  /* 0x0000b40050047a23 */ /* 0x002fc80000010800 */
[----:B------:R1:W-:Y:S02]  /*46d0*/  MUFU.EX2 R252, R4 ;  /* 0x0000000400fc7308 */ /* 0x0003e40000000800 */
[----:B------:R-:W-:Y:S01]  /*46e0*/  HMMA.16816.F32.BF16 R32, R12, R56, R68 ;  /* 0x000000380c20723c */ /* 0x000fe20000041844 */
[----:B-1----:R-:W-:-:S05]  /*46f0*/  FFMA.FTZ R4, R82, c[0x0][0x2d0], -R0 ;  /* 0x0000b40052047a23 */ /* 0x002fca0000010800 */
[----:B------:R1:W5:Y:S02]  /*4700*/  MUFU.EX2 R250, R4 ;  /* 0x0000000400fa7308 */ /* 0x0003640000000800 */
[----:B------:R-:W-:Y:S01]  /*4710*/  HMMA.16816.F32.BF16 R56, R12, R58, R72 ;  /* 0x0000003a0c38723c */ /* 0x000fe20000041848 */
[----:B------:R-:W-:Y:S02]  /*4720*/  IMAD.MOV.U32 R85, RZ, RZ, R124 ;  /* 0x000000ffff557224 */ /* 0x000fe400078e007c */
[----:B------:R-:W-:Y:S02]  /*4730*/  IMAD.MOV.U32 R93, RZ, RZ, R122 ;  /* 0x000000ffff5d7224 */ /* 0x000fe400078e007a */
[----:B------:R-:W-:Y:S02]  /*4740*/  IMAD.MOV.U32 R94, RZ, RZ, R121 ;  /* 0x000000ffff5e7224 */ /* 0x000fe400078e0079 */
[----:B-1----:R-:W-:-:S04]  /*4750*/  FFMA.FTZ R4, R99, c[0x0][0x2d0], -R2 ;  /* 0x0000b40063047a23 */ /* 0x002fc80000010802 */
[----:B------:R1:W-:Y:S01]  /*4760*/  MUFU.EX2 R251, R4 ;  /* 0x0000000400fb7308 */ /* 0x0003e20000000800 */
[----:B----4-:R-:W-:Y:S01]  /*4770*/  IMAD.MOV.U32 R75, RZ, RZ, R5 ;  /* 0x000000ffff4b7224 */ /* 0x010fe200078e0005 */
[----:B------:R-:W-:Y:S01]  /*4780*/  HMMA.16816.F32.BF16 R220, R16, R112, R8 ;  /* 0x0000007010dc723c */ /* 0x000fe20000041808 */
[----:B-1----:R-:W-:-:S06]  /*4790*/  FFMA.FTZ R4, R83, c[0x0][0x2d0], -R2 ;  /* 0x0000b40053047a23 */ /* 0x002fcc0000010802 */
[----:B------:R-:W-:Y:S01]  /*47a0*/  F2FP.BF16.PACK_AB R8, R93, R94 ;  /* 0x0000005e5d08723e */ /* 0x000fe200000010ff */
[----:B------:R-:W-:Y:S01]  /*47b0*/  IMAD.MOV.U32 R73, RZ, RZ, R6 ;  /* 0x000000ffff497224 */ /* 0x000fe200078e0006 */
[----:B------:R-:W-:Y:S01]  /*47c0*/  F2FP.BF16.PACK_AB R9, R75, R92 ;  /* 0x0000005c4b09723e */ /* 0x000fe200000010ff */
[----:B------:R1:W-:Y:S01]  /*47d0*/  MUFU.EX2 R249, R4 ;  /* 0x0000000400f97308 */ /* 0x0003e20000000800 */
[----:B------:R-:W-:Y:S01]  /*47e0*/  F2FP.BF16.PACK_AB R10, R84, R85 ;  /* 0x00000055540a723e */ /* 0x000fe200000010ff */
[----:B------:R-:W-:Y:S01]  /*47f0*/  LDSM.16.MT88.4 R80, [R3+0x8800] ;  /* 0x008800000350783b */ /* 0x000fe20000004200 */
[----:B-----5:R-:W-:Y:S01]  /*4800*/  F2FP.BF16.PACK_AB R11, R250, R252 ;  /* 0x000000fcfa0b723e */ /* 0x020fe200000010ff */
[----:B-1----:R-:W-:-:S04]  /*4810*/  FFMA.FTZ R4, R104, c[0x0][0x2d0], -R2 ;  /* 0x0000b40068047a23 */ /* 0x002fc80000010802 */
[----:B------:R1:W-:Y:S02]  /*4820*/  MUFU.EX2 R248, R4 ;  /* 0x0000000400f87308 */ /* 0x0003e40000000800 */
[C---:B---3--:R-:W-:Y:S08]  /*4830*/  HMMA.16816.F32.BF16 R60, R8.reuse, R44, R60 ;  /* 0x0000002c083c723c */ /* 0x048ff0000004183c */
[----:B------:R-:W-:Y:S01]  /*4840*/  HMMA.16816.F32.BF16 R48, R8, R46, R48 ;  /* 0x0000002e0830723c */ /* 0x000fe20000041830 */
[----:B------:R-:W3:Y:S01]  /*4850*/  LDSM.16.MT88.4 R44, [R3+0x2000] ;  /* 0x00200000032c783b */ /* 0x000ee20000004200 */
[----:B-1----:R-:W-:-:S04]  /*4860*/  FFMA.FTZ R4, R66, c[0x0][0x2d0], -R0 ;  /* 0x0000b40042047a23 */ /* 0x002fc80000010800 */
[----:B------:R1:W-:Y:S02]  /*4870*/  MUFU.EX2 R247, R4 ;  /* 0x0000000400f77308 */ /* 0x0003e40000000800 */
[----:B-1----:R-:W-:-:S06]  /*4880*/  FFMA.FTZ R4, R67, c[0x0][0x2d0], -R0 ;  /* 0x0000b40043047a23 */ /* 0x002fcc0000010800 */
[----:B------:R1:W4:Y:S01]  /*4890*/  MUFU.EX2 R246, R4 ;  /* 0x0000000400f67308 */ /* 0x0003220000000800 */
[----:B--2---:R-:W-:Y:S01]  /*48a0*/  HMMA.16816.F32.BF16 R132, R8, R28, R40 ;  /* 0x0000001c0884723c */ /* 0x004fe20000041828 */
[----:B------:R-:W-:Y:S01]  /*48b0*/  LDSM.16.MT88.4 R40, [R3+0x5000] ;  /* 0x005000000328783b */ /* 0x000fe20000004200 */
[----:B-1----:R-:W-:-:S05]  /*48c0*/  FFMA.FTZ R4, R97, c[0x0][0x2d0], -R0 ;  /* 0x0000b40061047a23 */ /* 0x002fca0000010800 */
[----:B------:R1:W-:Y:S01]  /*48d0*/  MUFU.EX2 R245, R4 ;  /* 0x0000000400f57308 */ /* 0x0003e20000000800 */
[----:B------:R-:W-:Y:S01]  /*48e0*/  HMMA.16816.F32.BF16 R64, R8, R30, R36 ;  /* 0x0000001e0840723c */ /* 0x000fe20000041824 */
[----:B------:R-:W2:Y:S01]  /*48f0*/  LDSM.16.MT88.4 R28, [R3+0x8000] ;  /* 0x00800000031c783b */ /* 0x000ea20000004200 */
[----:B-1----:R-:W-:-:S05]  /*4900*/  FFMA.FTZ R4, R98, c[0x0][0x2d0], -R0 ;  /* 0x0000b40062047a23 */ /* 0x002fca0000010800 */
[----:B------:R1:W5:Y:S02]  /*4910*/  MUFU.EX2 R244, R4 ;  /* 0x0000000400f47308 */ /* 0x0003640000000800 */
[----:B-1----:R-:W-:-:S06]  /*4920*/  FFMA.FTZ R4, R107, c[0x0][0x2d0], -R2 ;  /* 0x0000b4006b047a23 */ /* 0x002fcc0000010802 */
[----:B------:R1:W1:Y:S01]  /*4930*/  MUFU.EX2 R243, R4 ;  /* 0x0000000400f37308 */ /* 0x0002620000000800 */
[----:B------:R-:W-:Y:S01]  /*4940*/  HMMA.16816.F32.BF16 R36, R8, R52, R32 ;  /* 0x000000340824723c */ /* 0x000fe20000041820 */
[--C-:B-1----:R-:W-:Y:S02]  /*4950*/  FFMA.FTZ R4, R106, c[0x0][0x2d0], -R2.reuse ;  /* 0x0000b4006a047a23 */ /* 0x102fe40000010802 */
[----:B------:R-:W-:-:S04]  /*4960*/  FFMA.FTZ R2, R111, c[0x0][0x2d0], -R2 ;  /* 0x0000b4006f027a23 */ /* 0x000fc80000010802 */
[----:B------:R1:W-:Y:S01]  /*4970*/  MUFU.EX2 R241, R2 ;  /* 0x0000000200f17308 */ /* 0x0003e20000000800 */
[----:B------:R-:W-:Y:S01]  /*4980*/  HMMA.16816.F32.BF16 R32, R8, R54, R56 ;  /* 0x000000360820723c */ /* 0x000fe20000041838 */
[----:B----4-:R-:W-:Y:S01]  /*4990*/  F2FP.BF16.PACK_AB R5, R246, R247 ;  /* 0x000000f7f605723e */ /* 0x010fe200000010ff */
[----:B------:R-:W-:Y:S01]  /*49a0*/  IMAD.MOV.U32 R117, RZ, RZ, R217 ;  /* 0x000000ffff757224 */ /* 0x000fe200078e00d9 */
[----:B------:R-:W-:Y:S01]  /*49b0*/  F2FP.BF16.PACK_AB R6, R249, R251 ;  /* 0x000000fbf906723e */ /* 0x000fe200000010ff */
[----:B------:R-:W-:Y:S01]  /*49c0*/  LDSM.16.MT88.4 R52, [R212+0x3000] ;  /* 0x00300000d434783b */ /* 0x000fe20000004200 */
[----:B-----5:R-:W-:Y:S01]  /*49d0*/  F2FP.BF16.PACK_AB R7, R244, R245 ;  /* 0x000000f5f407723e */ /* 0x020fe200000010ff */
[--C-:B-1----:R-:W-:Y:S02]  /*49e0*/  FFMA.FTZ R2, R105, c[0x0][0x2d0], -R0.reuse ;  /* 0x0000b40069027a23 */ /* 0x102fe40000010800 */
[----:B------:R-:W1:Y:S02]  /*49f0*/  LDSM.16.MT88.4 R104, [R3+0x2800] ;  /* 0x002800000368783b */ /* 0x000e640000004200 */
[----:B------:R4:W-:Y:S08]  /*4a00*/  MUFU.EX2 R240, R2 ;  /* 0x0000000200f07308 */ /* 0x0009f00000000800 */
[----:B------:R5:W-:Y:S01]  /*4a10*/  MUFU.EX2 R242, R4 ;  /* 0x0000000400f27308 */ /* 0x000be20000000800 */
[----:B----4-:R-:W-:-:S07]  /*4a20*/  FFMA.FTZ R2, R110, c[0x0][0x2d0], -R0 ;  /* 0x0000b4006e027a23 */ /* 0x010fce0000010800 */
[----:B------:R4:W1:Y:S01]  /*4a30*/  MUFU.EX2 R219, R2 ;  /* 0x0000000200db7308 */ /* 0x0008620000000800 */
[----:B-----5:R-:W-:-:S07]  /*4a40*/  F2FP.BF16.PACK_AB R4, R116, R73 ;  /* 0x000000497404723e */ /* 0x020fce00000010ff */
[----:B---3--:R-:W-:Y:S01]  /*4a50*/  HMMA.16816.F32.BF16 R100, R4, R44, R60 ;  /* 0x0000002c0464723c */ /* 0x008fe2000004183c */
[--C-:B----4-:R-:W-:Y:S02]  /*4a60*/  FFMA.FTZ R2, R108, c[0x0][0x2d0], -R0.reuse ;  /* 0x0000b4006c027a23 */ /* 0x110fe40000010800 */
[----:B------:R-:W-:-:S05]  /*4a70*/  FFMA.FTZ R0, R109, c[0x0][0x2d0], -R0 ;  /* 0x0000b4006d007a23 */ /* 0x000fca0000010800 */
[C---:B------:R-:W-:Y:S01]  /*4a80*/  HMMA.16816.F32.BF16 R44, R4.reuse, R46, R48 ;  /* 0x0000002e042c723c */ /* 0x040fe20000041830 */
[----:B------:R-:W-:Y:S01]  /*4a90*/  MUFU.EX2 R218, R2 ;  /* 0x0000000200da7308 */ /* 0x000fe20000000800 */
[----:B------:R-:W-:Y:S01]  /*4aa0*/  F2FP.BF16.PACK_AB R96, R243, R248 ;  /* 0x000000f8f360723e */ /* 0x000fe200000010ff */
[----:B------:R-:W3:Y:S06]  /*4ab0*/  LDSM.16.MT88.4 R48, [R212+0x3800] ;  /* 0x00380000d430783b */ /* 0x000eec0000004200 */
[----:B------:R-:W4:Y:S01]  /*4ac0*/  MUFU.EX2 R217, R0 ;  /* 0x0000000000d97308 */ /* 0x000f220000000800 */
[----:B--2---:R-:W-:Y:S01]  /*4ad0*/  HMMA.16816.F32.BF16 R36, R4, R28, R36 ;  /* 0x0000001c0424723c */ /* 0x004fe20000041824 */
[----:B-1----:R-:W-:-:S02]  /*4ae0*/  F2FP.BF16.PACK_AB R97, R219, R240 ;  /* 0x000000f0db61723e */ /* 0x002fc400000010ff */
[----:B------:R-:W-:-:S05]  /*4af0*/  F2FP.BF16.PACK_AB R98, R241, R242 ;  /* 0x000000f2f162723e */ /* 0x000fca00000010ff */
[----:B------:R-:W-:Y:S01]  /*4b00*/  HMMA.16816.F32.BF16 R32, R4, R30, R32 ;  /* 0x0000001e0420723c */ /* 0x000fe20000041820 */
[----:B----4-:R-:W-:-:S07]  /*4b10*/  F2FP.BF16.PACK_AB R99, R217, R218 ;  /* 0x000000dad963723e */ /* 0x010fce00000010ff */
[----:B------:R-:W-:Y:S08]  /*4b20*/  HMMA.16816.F32.BF16 R132, R4, R40, R132 ;  /* 0x000000280484723c */ /* 0x000ff00000041884 */
[----:B------:R-:W-:Y:S08]  /*4b30*/  HMMA.16816.F32.BF16 R100, R96, R104, R100 ;  /* 0x000000686064723c */ /* 0x000ff00000041864 */
[----:B------:R-:W-:Y:S08]  /*4b40*/  HMMA.16816.F32.BF16 R40, R4, R42, R64 ;  /* 0x0000002a0428723c */ /* 0x000ff00000041840 */
[C---:B------:R-:W-:Y:S01]  /*4b50*/  HMMA.16816.F32.BF16 R104, R96.reuse, R106, R44 ;  /* 0x0000006a6068723c */ /* 0x040fe2000004182c */
[----:B------:R-:W1:Y:S07]  /*4b60*/  LDSM.16.MT88.4 R44, [R213+0x3000] ;  /* 0x00300000d52c783b */ /* 0x000e6e0000004200 */
[C---:B------:R-:W-:Y:S08]  /*4b70*/  HMMA.16816.F32.BF16 R76, R96.reuse, R80, R36 ;  /* 0x00000050604c723c */ /* 0x040ff00000041824 */
[----:B------:R-:W-:Y:S08]  /*4b80*/  HMMA.16816.F32.BF16 R80, R96, R82, R32 ;  /* 0x000000526050723c */ /* 0x000ff00000041820 */
[C---:B------:R-:W-:Y:S08]  /*4b90*/  HMMA.16816.F32.BF16 R32, R20.reuse, R52, RZ ;  /* 0x000000341420723c */ /* 0x040ff000000418ff */
[C---:B------:R-:W-:Y:S01]  /*4ba0*/  HMMA.16816.F32.BF16 R28, R20.reuse, R54, RZ ;  /* 0x00000036141c723c */ /* 0x040fe200000418ff */
[----:B------:R-:W2:Y:S07]  /*4bb0*/  LDSM.16.MT88.4 R52, [R24+0x3000] ;  /* 0x003000001834783b */ /* 0x000eae0000004200 */
[----:B------:R-:W-:Y:S08]  /*4bc0*/  HMMA.16816.F32.BF16 R36, R20, R118, RZ ;  /* 0x000000761424723c */ /* 0x000ff000000418ff */
[C---:B------:R-:W-:Y:S08]  /*4bd0*/  HMMA.16816.F32.BF16 R132, R96.reuse, R136, R132 ;  /* 0x000000886084723c */ /* 0x040ff00000041884 */
[----:B------:R-:W-:Y:S01]  /*4be0*/  HMMA.16816.F32.BF16 R136, R96, R138, R40 ;  /* 0x0000008a6088723c */ /* 0x000fe20000041828 */
[----:B------:R-:W4:Y:S07]  /*4bf0*/  LDSM.16.MT88.4 R40, [R213+0x3800] ;  /* 0x00380000d528783b */ /* 0x000f2e0000004200 */
[C---:B---3--:R-:W-:Y:S08]  /*4c00*/  HMMA.16816.F32.BF16 R68, R16.reuse, R48, R32 ;  /* 0x000000301044723c */ /* 0x048ff00000041820 */
[C---:B------:R-:W-:Y:S01]  /*4c10*/  HMMA.16816.F32.BF16 R128, R16.reuse, R50, R28 ;  /* 0x000000321080723c */ /* 0x040fe2000004181c */
[----:B------:R-:W3:Y:S07]  /*4c20*/  LDSM.16.MT88.4 R48, [R24+0x3800] ;  /* 0x003800001830783b */ /* 0x000eee0000004200 */
[----:B------:R-:W-:Y:S08]  /*4c30*/  HMMA.16816.F32.BF16 R60, R16, R114, R36 ;  /* 0x00000072103c723c */ /* 0x000ff00000041824 */
[C---:B-1----:R-:W-:Y:S08]  /*4c40*/  HMMA.16816.F32.BF16 R36, R20.reuse, R44, RZ ;  /* 0x0000002c1424723c */ /* 0x042ff000000418ff */
[----:B--2---:R-:W-:Y:S01]  /*4c50*/  HMMA.16816.F32.BF16 R28, R20, R52, RZ ;  /* 0x00000034141c723c */ /* 0x004fe200000418ff */
[----:B------:R-:W-:-:S07]  /*4c60*/  IMAD.MOV.U32 R74, RZ, RZ, R120 ;  /* 0x000000ffff4a7224 */ /* 0x000fce00078e0078 */
[----:B------:R-:W-:Y:S08]  /*4c70*/  HMMA.16816.F32.BF16 R32, R20, R46, RZ ;  /* 0x0000002e1420723c */ /* 0x000ff000000418ff */
[C---:B----4-:R-:W-:Y:S01]  /*4c80*/  HMMA.16816.F32.BF16 R120, R16.reuse, R40, R36 ;  /* 0x000000281078723c */ /* 0x050fe20000041824 */
[----:B------:R-:W1:Y:S07]  /*4c90*/  LDSM.16.MT88.4 R36, [R212+0x6000] ;  /* 0x00600000d424783b */ /* 0x000e6e0000004200 */
[----:B---3--:R-:W-:Y:S08]  /*4ca0*/  HMMA.16816.F32.BF16 R124, R16, R48, R28 ;  /* 0x00000030107c723c */ /* 0x008ff0000004181c */
[----:B------:R-:W-:Y:S08]  /*4cb0*/  HMMA.16816.F32.BF16 R28, R20, R54, RZ ;  /* 0x00000036141c723c */ /* 0x000ff000000418ff */
[C---:B------:R-:W-:Y:S01]  /*4cc0*/  HMMA.16816.F32.BF16 R44, R16.reuse, R42, R32 ;  /* 0x0000002a102c723c */ /* 0x040fe20000041820 */
[----:B------:R-:W2:Y:S11]  /*4cd0*/  LDSM.16.MT88.4 R32, [R212+0x6800] ;  /* 0x00680000d420783b */ /* 0x000eb60000004200 */
[----:B------:R-:W-:Y:S04]  /*4ce0*/  @!UPT UIADD3 URZ, URZ, URZ, URZ ;  /* 0x0000003f3f3ff290 */ /* 0x000fe8000fffe03f */
[----:B------:R-:W-:Y:S08]  /*4cf0*/  HMMA.16816.F32.BF16 R88, R16, R50, R28 ;  /* 0x000000321058723c */ /* 0x000ff0000004181c */
[----:B-1----:R-:W-:Y:S01]  /*4d00*/  HMMA.16816.F32.BF16 R28, R20, R36, RZ ;  /* 0x00000024141c723c */ /* 0x002fe200000418ff */
[----:B------:R-:W-:Y:S02]  /*4d10*/  FADD.FTZ R0, R143, R142 ;  /* 0x0000008e8f007221 */ /* 0x000fe40000010000 */
[----:B------:R-:W-:-:S02]  /*4d20*/  IMAD.MOV.U32 R142, RZ, RZ, R117 ;  /* 0x000000ffff8e7224 */ /* 0x000fc400078e0075 */
[----:B------:R-:W-:Y:S11]  /*4d30*/  IMAD.MOV.U32 R143, RZ, RZ, R116 ;  /* 0x000000ffff8f7224 */ /* 0x000ff600078e0074 */
[----:B------:R-:W-:Y:S08]  /*4d40*/  @!UPT UIADD3 URZ, URZ, URZ, URZ ;  /* 0x0000003f3f3ff290 */ /* 0x000ff0000fffe03f */
[----:B--2---:R-:W-:Y:S08]  /*4d50*/  HMMA.16816.F32.BF16 R116, R16, R32, R28 ;  /* 0x000000201074723c */ /* 0x004ff0000004181c */
[----:B------:R-:W-:Y:S01]  /*4d60*/  HMMA.16816.F32.BF16 R28, R20, R38, RZ ;  /* 0x00000026141c723c */ /* 0x000fe200000418ff */
[----:B------:R-:W1:Y:S11]  /*4d70*/  LDSM.16.MT88.4 R36, [R213+0x6000] ;  /* 0x00600000d524783b */ /* 0x000e760000004200 */
[----:B------:R-:W-:Y:S11]  /*4d80*/  @!UPT UIADD3 URZ, URZ, URZ, URZ ;  /* 0x0000003f3f3ff290 */ /* 0x000ff6000fffe03f */
[----:B------:R-:W-:Y:S01]  /*4d90*/  @!UPT UIADD3 URZ, URZ, URZ, URZ ;  /* 0x0000003f3f3ff290 */ /* 0x000fe2000fffe03f */
[----:B------:R-:W-:Y:S01]  /*4da0*/  HMMA.16816.F32.BF16 R112, R16, R34, R28 ;  /* 0x000000221070723c */ /* 0x000fe2000004181c */
[----:B------:R-:W2:Y:S07]  /*4db0*/  LDSM.16.MT88.4 R32, [R213+0x6800] ;  /* 0x00680000d520783b */ /* 0x000eae0000004200 */
[----:B-1----:R-:W-:Y:S11]  /*4dc0*/  HMMA.16816.F32.BF16 R28, R20, R36, RZ ;  /* 0x00000024141c723c */ /* 0x002ff600000418ff */
[----:B------:R-:W-:Y:S11]  /*4dd0*/  @!UPT UIADD3 URZ, URZ, URZ, URZ ;  /* 0x0000003f3f3ff290 */ /* 0x000ff6000fffe03f */
[----:B------:R-:W-:Y:S02]  /*4de0*/  @!UPT UIADD3 URZ, URZ, URZ, URZ ;  /* 0x0000003f3f3ff290 */ /* 0x000fe4000fffe03f */
[----:B--2---:R-:W-:Y:S08]  /*4df0*/  HMMA.16816.F32.BF16 R108, R16, R32, R28 ;  /* 0x00000020106c723c */ /* 0x004ff0000004181c */
[----:B------:R-:W-:Y:S01]  /*4e00*/  HMMA.16816.F32.BF16 R28, R20, R38, RZ ;  /* 0x00000026141c723c */ /* 0x000fe200000418ff */
[----:B------:R-:W-:Y:S02]  /*4e10*/  IMAD.MOV.U32 R65, RZ, RZ, R93 ;  /* 0x000000ffff417224 */ /* 0x000fe400078e005d */
[----:B------:R-:W-:-:S02]  /*4e20*/  IMAD.MOV.U32 R66, RZ, RZ, R92 ;  /* 0x000000ffff427224 */ /* 0x000fc400078e005c */
[----:B------:R-:W-:Y:S02]  /*4e30*/  IMAD.MOV.U32 R67, RZ, RZ, R94 ;  /* 0x000000ffff437224 */ /* 0x000fe400078e005e */
[----:B------:R-:W-:Y:S11]  /*4e40*/  IMAD.MOV.U32 R58, RZ, RZ, R95 ;  /* 0x000000ffff3a7224 */ /* 0x000ff600078e005f */
[----:B------:R-:W-:Y:S06]  /*4e50*/  @!UPT UIADD3 URZ, URZ, URZ, URZ ;  /* 0x0000003f3f3ff290 */ /* 0x000fec000fffe03f */
[----:B------:R-:W-:Y:S01]  /*4e60*/  HMMA.16816.F32.BF16 R92, R16, R34, R28 ;  /* 0x00000022105c723c */ /* 0x000fe2000004181c */
[----:B------:R-:W1:Y:S01]  /*4e70*/  LDSM.16.MT88.4 R28, [R24+0x6000] ;  /* 0x00600000181c783b */ /* 0x000e620000004200 */
[----:B------:R-:W-:-:S04]  /*4e80*/  FADD.FTZ R2, R149, R148 ;  /* 0x0000009495027221 */ /* 0x000fc80000010000 */
[----:B------:R-:W-:-:S04]  /*4e90*/  FADD.FTZ R2, R150, R2 ;  /* 0x0000000296027221 */ /* 0x000fc80000010000 */
[----:B------:R-:W-:Y:S01]  /*4ea0*/  FADD.FTZ R2, R202, R2 ;  /* 0x00000002ca027221 */ /* 0x000fe20000010000 */
[C---:B-1----:R-:W-:Y:S08]  /*4eb0*/  HMMA.16816.F32.BF16 R32, R20.reuse, R28, RZ ;  /* 0x0000001c1420723c */ /* 0x042ff000000418ff */
[----:B------:R-:W-:Y:S01]  /*4ec0*/  HMMA.16816.F32.BF16 R20, R20, R30, RZ ;  /* 0x0000001e1414723c */ /* 0x000fe200000418ff */
[----:B------:R-:W1:Y:S01]  /*4ed0*/  LDSM.16.MT88.4 R28, [R24+0x6800] ;  /* 0x00680000181c783b */ /* 0x000e620000004200 */
[----:B------:R-:W-:-:S04]  /*4ee0*/  FADD.FTZ R2, R201, R2 ;  /* 0x00000002c9027221 */ /* 0x000fc80000010000 */
[----:B------:R-:W-:-:S04]  /*4ef0*/  FADD.FTZ R2, R204, R2 ;  /* 0x00000002cc027221 */ /* 0x000fc80000010000 */
[----:B------:R-:W-:Y:S02]  /*4f00*/  FADD.FTZ R2, R205, R2 ;  /* 0x00000002cd027221 */ /* 0x000fe40000010000 */
[----:B------:R-:W-:Y:S02]  /*4f10*/  IMAD.MOV.U32 R56, RZ, RZ, R86 ;  /* 0x000000ffff387224 */ /* 0x000fe400078e0056 */
[----:B------:R-:W-:Y:S02]  /*4f20*/  FADD.FTZ R2, R206, R2 ;  /* 0x00000002ce027221 */ /* 0x000fe40000010000 */
[----:B------:R-:W-:Y:S02]  /*4f30*/  IMAD.MOV.U32 R57, RZ, RZ, R87 ;  /* 0x000000ffff397224 */ /* 0x000fe400078e0057 */
[----:B------:R-:W-:Y:S02]  /*4f40*/  IMAD.MOV.U32 R205, RZ, RZ, R84 ;  /* 0x000000ffffcd7224 */ /* 0x000fe400078e0054 */
[----:B------:R-:W-:-:S02]  /*4f50*/  IMAD.MOV.U32 R206, RZ, RZ, R85 ;  /* 0x000000ffffce7224 */ /* 0x000fc400078e0055 */
[C---:B-1----:R-:W-:Y:S08]  /*4f60*/  HMMA.16816.F32.BF16 R84, R16.reuse, R28, R32 ;  /* 0x0000001c1054723c */ /* 0x042ff00000041820 */
[----:B------:R-:W-:Y:S01]  /*4f70*/  HMMA.16816.F32.BF16 R32, R16, R30, R20 ;  /* 0x0000001e1020723c */ /* 0x000fe20000041814 */
[----:B------:R-:W1:Y:S01]  /*4f80*/  LDSM.16.MT88.4 R16, [R212+0x1000] ;  /* 0x00100000d410783b */ /* 0x000e620000004200 */
[----:B------:R-:W-:-:S02]  /*4f90*/  IMAD.MOV.U32 R64, RZ, RZ, R75 ;  /* 0x000000ffff407224 */ /* 0x000fc400078e004b */
[----:B------:R-:W-:Y:S01]  /*4fa0*/  IMAD.MOV.U32 R204, RZ, RZ, R73 ;  /* 0x000000ffffcc7224 */ /* 0x000fe200078e0049 */
[----:B------:R-:W2:Y:S01]  /*4fb0*/  LDSM.16.MT88.4 R20, [R213+0x1000] ;  /* 0x00100000d514783b */ /* 0x000ea20000004200 */
[----:B------:R-:W-:Y:S02]  /*4fc0*/  IMAD.MOV.U32 R59, RZ, RZ, R74 ;  /* 0x000000ffff3b7224 */ /* 0x000fe400078e004a */
[----:B------:R-:W-:-:S04]  /*4fd0*/  FADD.FTZ R0, R144, R0 ;  /* 0x0000000090007221 */ /* 0x000fc80000010000 */
[----:B------:R-:W-:-:S04]  /*4fe0*/  FADD.FTZ R0, R146, R0 ;  /* 0x0000000092007221 */ /* 0x000fc80000010000 */
[----:B------:R-:W-:Y:S01]  /*4ff0*/  FADD.FTZ R0, R145, R0 ;  /* 0x0000000091007221 */ /* 0x000fe20000010000 */
[----:B-1----:R-:W-:Y:S07]  /*5000*/  HMMA.16816.F32.BF16 R72, R12, R16, R236 ;  /* 0x000000100c48723c */ /* 0x002fee00000418ec */
[----:B------:R-:W-:Y:S02]  /*5010*/  IMAD.MOV.U32 R239, RZ, RZ, R64 ;  /* 0x000000ffffef7224 */ /* 0x000fe400078e0040 */
[----:B------:R-:W-:-:S02]  /*5020*/  IMAD.MOV.U32 R238, RZ, RZ, R65 ;  /* 0x000000ffffee7224 */ /* 0x000fc400078e0041 */
[----:B------:R-:W-:Y:S02]  /*5030*/  IMAD.MOV.U32 R237, RZ, RZ, R66 ;  /* 0x000000ffffed7224 */ /* 0x000fe400078e0042 */
[----:B------:R-:W-:Y:S02]  /*5040*/  IMAD.MOV.U32 R236, RZ, RZ, R67 ;  /* 0x000000ffffec7224 */ /* 0x000fe400078e0043 */
[----:B------:R-:W-:Y:S01]  /*5050*/  HMMA.16816.F32.BF16 R64, R12, R18, R232 ;  /* 0x000000120c40723c */ /* 0x000fe200000418e8 */
[----:B------:R-:W1:Y:S01]  /*5060*/  LDSM.16.MT88.4 R16, [R24+0x1000] ;  /* 0x001000001810783b */ /* 0x000e620000004200 */
[----:B------:R-:W-:-:S04]  /*5070*/  FADD.FTZ R0, R151, R0 ;  /* 0x0000000097007221 */ /* 0x000fc80000010000 */
[----:B------:R-:W-:-:S04]  /*5080*/  FADD.FTZ R0, R200, R0 ;  /* 0x00000000c8007221 */ /* 0x000fc80000010000 */
[----:B------:R-:W-:-:S04]  /*5090*/  FADD.FTZ R0, R203, R0 ;  /* 0x00000000cb007221 */ /* 0x000fc80000010000 */
[----:B------:R-:W-:Y:S01]  /*50a0*/  FADD.FTZ R0, R25, R0 ;  /* 0x0000000019007221 */ /* 0x000fe20000010000 */
[----:B--2---:R-:W-:Y:S01]  /*50b0*/  HMMA.16816.F32.BF16 R48, R12, R22, R224 ;  /* 0x000000160c30723c */ /* 0x004fe200000418e0 */
[----:B------:R-:W-:Y:S02]  /*50c0*/  IMAD.MOV.U32 R235, RZ, RZ, R56 ;  /* 0x000000ffffeb7224 */ /* 0x000fe400078e0038 */
[----:B------:R-:W-:Y:S02]  /*50d0*/  FADD.FTZ R3, R26, R0 ;  /* 0x000000001a037221 */ /* 0x000fe40000010000 */
[----:B------:R-:W-:Y:S02]  /*50e0*/  IMAD.MOV.U32 R234, RZ, RZ, R57 ;  /* 0x000000ffffea7224 */ /* 0x000fe400078e0039 */
[----:B------:R-:W-:Y:S02]  /*50f0*/  IMAD.MOV.U32 R233, RZ, RZ, R58 ;  /* 0x000000ffffe97224 */ /* 0x000fe400078e003a */
[----:B------:R-:W-:-:S02]  /*5100*/  IMAD.MOV.U32 R0, RZ, RZ, R59 ;  /* 0x000000ffff007224 */ /* 0x000fc400078e003b */
        /* <DEDUP_REMOVED lines=9> */
[----:B------:R-:W-:Y:S01]  /*51a0*/  HMMA.16816.F32.BF16 R44, R12, R18, R44 ;  /* 0x000000120c2c723c */ /* 0x000fe2000004182c */
[----:B------:R-:W1:Y:S01]  /*51b0*/  LDSM.16.MT88.4 R16, [R212+0x7000] ;  /* 0x00700000d410783b */ /* 0x000e620000004200 */
[----:B------:R-:W-:-:S04]  /*51c0*/  FADD.FTZ R2, R27, R2 ;  /* 0x000000021b027221 */ /* 0x000fc80000010000 */
[----:B------:R-:W-:Y:S02]  /*51d0*/  FADD.FTZ R2, R147, R2 ;  /* 0x0000000293027221 */ /* 0x000fe40000010000 */
        /* <DEDUP_REMOVED lines=11> */
[----:B------:R-:W1:Y:S04]  /*5290*/  LDSM.16.MT88.4 R16, [R213+0x1800] ;  /* 0x00180000d510783b */ /* 0x000e680000004200 */
[----:B------:R-:W3:Y:S03]  /*52a0*/  LDSM.16.MT88.4 R12, [R24+0x1800] ;  /* 0x00180000180c783b */ /* 0x000ee60000004200 */
        /* <DEDUP_REMOVED lines=20> */
[----:B------:R-:W-:Y:S01]  /*53f0*/  LDSM.16.MT88.4 R20, [R212+0x2000] ;  /* 0x00200000d414783b */ /* 0x000fe20000004200 */
[----:B------:R-:W-:-:S02]  /*5400*/  FADD.FTZ R0, R0, R2 ;  /* 0x0000000200007221 */ /* 0x000fc40000010000 */
[----:B------:R-:W-:Y:S01]  /*5410*/  FADD.FTZ R3, R233, R3 ;  /* 0x00000003e9037221 */ /* 0x000fe20000010000 */
[----:B------:R-:W-:Y:S03]  /*5420*/  LDSM.16.MT88.4 R144, [R212+0x2800] ;  /* 0x00280000d490783b */ /* 0x000fe60000004200 */
[C---:B-1----:R-:W-:Y:S08]  /*5430*/  HMMA.16816.F32.BF16 R32, R8.reuse, R16, R128 ;  /* 0x000000100820723c */ /* 0x042ff00000041880 */
[C---:B------:R-:W-:Y:S01]  /*5440*/  HMMA.16816.F32.BF16 R28, R8.reuse, R18, R124 ;  /* 0x00000012081c723c */ /* 0x040fe2000004187c */
[----:B------:R-:W-:Y:S07]  /*5450*/  LDSM.16.MT88.4 R16, [R213+0x2000] ;  /* 0x00200000d510783b */ /* 0x000fee0000004200 */
[C---:B---3--:R-:W-:Y:S01]  /*5460*/  HMMA.16816.F32.BF16 R128, R8.reuse, R12, R120 ;  /* 0x0000000c0880723c */ /* 0x048fe20000041878 */
[----:B------:R-:W-:Y:S07]  /*5470*/  LDSM.16.MT88.4 R120, [R24+0x2800] ;  /* 0x002800001878783b */ /* 0x000fee0000004200 */
[----:B------:R-:W-:Y:S01]  /*5480*/  HMMA.16816.F32.BF16 R92, R8, R14, R92 ;  /* 0x0000000e085c723c */ /* 0x000fe2000004185c */
[----:B------:R-:W1:Y:S04]  /*5490*/  LDSM.16.MT88.4 R12, [R24+0x2000] ;  /* 0x00200000180c783b */ /* 0x000e680000004200 */
[----:B------:R-:W2:Y:S03]  /*54a0*/  LDSM.16.MT88.4 R8, [R212+0x5000] ;  /* 0x00500000d408783b */ /* 0x000ea60000004200 */
[C---:B-1----:R-:W-:Y:S08]  /*54b0*/  HMMA.16816.F32.BF16 R88, R4.reuse, R14, R84 ;  /* 0x0000000e0458723c */ /* 0x042ff00000041854 */
[C---:B--2---:R-:W-:Y:S08]  /*54c0*/  HMMA.16816.F32.BF16 R124, R4.reuse, R8, R68 ;  /* 0x00000008047c723c */ /* 0x044ff00000041844 */
[C---:B------:R-:W-:Y:S01]  /*54d0*/  HMMA.16816.F32.BF16 R84, R4.reuse, R10, R60 ;  /* 0x0000000a0454723c */ /* 0x040fe2000004183c */
[----:B------:R-:W1:Y:S07]  /*54e0*/  LDSM.16.MT88.4 R8, [R213+0x8000] ;  /* 0x00800000d508783b */ /* 0x000e6e0000004200 */
[C---:B------:R-:W-:Y:S01]  /*54f0*/  HMMA.16816.F32.BF16 R116, R4.reuse, R12, R116 ;  /* 0x0000000c0474723c */ /* 0x040fe20000041874 */
[----:B------:R-:W2:Y:S07]  /*5500*/  LDSM.16.MT88.4 R12, [R212+0x8000] ;  /* 0x00800000d40c783b */ /* 0x000eae0000004200 */
[C---:B------:R-:W-:Y:S01]  /*5510*/  HMMA.16816.F32.BF16 R44, R4.reuse, R22, R112 ;  /* 0x00000016042c723c */ /* 0x040fe20000041870 */
[----:B------:R-:W-:Y:S07]  /*5520*/  LDSM.16.MT88.4 R112, [R213+0x2800] ;  /* 0x00280000d570783b */ /* 0x000fee0000004200 */
[----:B------:R-:W-:Y:S01]  /*5530*/  HMMA.16816.F32.BF16 R148, R4, R20, R148 ;  /* 0x000000140494723c */ /* 0x000fe20000041894 */
[----:B------:R-:W-:Y:S01]  /*5540*/  LDSM.16.MT88.4 R20, [R213+0x5000] ;  /* 0x00500000d514783b */ /* 0x000fe20000004200 */
[----:B------:R-:W-:-:S06]  /*5550*/  FADD.FTZ R2, R234, R0 ;  /* 0x00000000ea027221 */ /* 0x000fcc0000010000 */
[C---:B-1----:R-:W-:Y:S08]  /*5560*/  HMMA.16816.F32.BF16 R32, R4.reuse, R8, R32 ;  /* 0x000000080420723c */ /* 0x042ff00000041820 */
[----:B------:R-:W-:Y:S01]  /*5570*/  HMMA.16816.F32.BF16 R28, R4, R10, R28 ;  /* 0x0000000a041c723c */ /* 0x000fe2000004181c */
[----:B------:R-:W1:Y:S01]  /*5580*/  LDSM.16.MT88.4 R8, [R24+0x8000] ;  /* 0x008000001808783b */ /* 0x000e620000004200 */
[----:B------:R-:W-:-:S02]  /*5590*/  FADD.FTZ R0, R235, R3 ;  /* 0x00000003eb007221 */ /* 0x000fc40000010000 */
[----:B------:R-:W-:Y:S02]  /*55a0*/  FADD.FTZ R2, R236, R2 ;  /* 0x00000002ec027221 */ /* 0x000fe40000010000 */
[----:B------:R-:W-:Y:S02]  /*55b0*/  FADD.FTZ R0, R237, R0 ;  /* 0x00000000ed007221 */ /* 0x000fe40000010000 */
[----:B------:R-:W-:Y:S01]  /*55c0*/  HMMA.16816.F32.BF16 R108, R4, R16, R108 ;  /* 0x00000010046c723c */ /* 0x000fe2000004186c */
[----:B------:R-:W-:Y:S02]  /*55d0*/  FADD.FTZ R2, R238, R2 ;  /* 0x00000002ee027221 */ /* 0x000fe40000010000 */
[----:B------:R-:W-:-:S05]  /*55e0*/  FADD.FTZ R0, R239, R0 ;  /* 0x00000000ef007221 */ /* 0x000fca0000010000 */
[----:B------:R-:W-:Y:S01]  /*55f0*/  HMMA.16816.F32.BF16 R56, R4, R18, R56 ;  /* 0x000000120438723c */ /* 0x000fe20000041838 */
[----:B------:R-:W3:Y:S01]  /*5600*/  LDSM.16.MT88.4 R16, [R24+0x5000] ;  /* 0x005000001810783b */ /* 0x000ee20000004200 */
[----:B------:R-:W-:Y:S02]  /*5610*/  FADD.FTZ R2, R206, R2 ;  /* 0x00000002ce027221 */ /* 0x000fe40000010000 */
[----:B------:R-:W-:Y:S02]  /*5620*/  FADD.FTZ R0, R252, R0 ;  /* 0x00000000fc007221 */ /* 0x000fe40000010000 */
[----:B------:R-:W-:Y:S02]  /*5630*/  FADD.FTZ R2, R205, R2 ;  /* 0x00000002cd027221 */ /* 0x000fe40000010000 */
[----:B------:R-:W-:Y:S02]  /*5640*/  FADD.FTZ R0, R250, R0 ;  /* 0x00000000fa007221 */ /* 0x000fe40000010000 */
[----:B------:R-:W-:-:S02]  /*5650*/  FADD.FTZ R2, R204, R2 ;  /* 0x00000002cc027221 */ /* 0x000fc40000010000 */
[----:B------:R-:W-:Y:S02]  /*5660*/  FADD.FTZ R0, R247, R0 ;  /* 0x00000000f7007221 */ /* 0x000fe40000010000 */
[----:B------:R-:W-:Y:S01]  /*5670*/  FADD.FTZ R2, R143, R2 ;  /* 0x000000028f027221 */ /* 0x000fe20000010000 */
[----:B--2---:R-:W-:Y:S01]  /*5680*/  HMMA.16816.F32.BF16 R40, R4, R12, R40 ;  /* 0x0000000c0428723c */ /* 0x004fe20000041828 */
[----:B------:R-:W-:Y:S02]  /*5690*/  FADD.FTZ R0, R246, R0 ;  /* 0x00000000f6007221 */ /* 0x000fe40000010000 */
[----:B------:R-:W-:Y:S02]  /*56a0*/  FADD.FTZ R2, R251, R2 ;  /* 0x00000002fb027221 */ /* 0x000fe40000010000 */
[----:B------:R-:W-:-:S03]  /*56b0*/  FADD.FTZ R0, R245, R0 ;  /* 0x00000000f5007221 */ /* 0x000fc60000010000 */
[----:B------:R-:W-:Y:S01]  /*56c0*/  HMMA.16816.F32.BF16 R36, R4, R14, R36 ;  /* 0x0000000e0424723c */ /* 0x000fe20000041824 */
[----:B------:R-:W-:-:S07]  /*56d0*/  FADD.FTZ R2, R249, R2 ;  /* 0x00000002f9027221 */ /* 0x000fce0000010000 */
[----:B-1----:R-:W-:Y:S01]  /*56e0*/  HMMA.16816.F32.BF16 R12, R4, R8, R128 ;  /* 0x00000008040c723c */ /* 0x002fe20000041880 */
[----:B------:R-:W1:Y:S01]  /*56f0*/  LDSM.16.MT88.4 R128, [R212+0x5800] ;  /* 0x00580000d480783b */ /* 0x000e620000004200 */
[----:B------:R-:W-:-:S06]  /*5700*/  FADD.FTZ R0, R244, R0 ;  /* 0x00000000f4007221 */ /* 0x000fcc0000010000 */
[----:B------:R-:W-:Y:S08]  /*5710*/  HMMA.16816.F32.BF16 R108, R96, R112, R108 ;  /* 0x00000070606c723c */ /* 0x000ff0000004186c */
[----:B------:R-:W-:Y:S01]  /*5720*/  HMMA.16816.F32.BF16 R68, R4, R20, R72 ;  /* 0x000000140444723c */ /* 0x000fe20000041848 */
[----:B------:R-:W-:Y:S07]  /*5730*/  LDSM.16.MT88.4 R72, [R212+0x8800] ;  /* 0x00880000d448783b */ /* 0x000fee0000004200 */
[C---:B------:R-:W-:Y:S01]  /*5740*/  HMMA.16816.F32.BF16 R112, R96.reuse, R114, R56 ;  /* 0x000000726070723c */ /* 0x040fe20000041838 */
[----:B------:R-:W2:Y:S07]  /*5750*/  LDSM.16.MT88.4 R56, [R213+0x5800] ;  /* 0x00580000d538783b */ /* 0x000eae0000004200 */
[----:B------:R-:W-:Y:S01]  /*5760*/  HMMA.16816.F32.BF16 R116, R96, R120, R116 ;  /* 0x000000786074723c */ /* 0x000fe20000041874 */
[----:B------:R-:W-:-:S07]  /*5770*/  FADD.FTZ R3, R248, R2 ;  /* 0x00000002f8037221 */ /* 0x000fce0000010000 */
[----:B------:R-:W-:Y:S01]  /*5780*/  HMMA.16816.F32.BF16 R20, R4, R22, R64 ;  /* 0x000000160414723c */ /* 0x000fe20000041840 */
[----:B------:R-:W4:Y:S04]  /*5790*/  LDSM.16.MT88.4 R64, [R24+0x5800] ;  /* 0x005800001840783b */ /* 0x000f280000004200 */
[----:B------:R-:W-:Y:S03]  /*57a0*/  LDSM.16.MT88.4 R24, [R24+0x8800] ;  /* 0x008800001818783b */ /* 0x000fe60000004200 */
[----:B------:R-:W-:Y:S01]  /*57b0*/  HMMA.16816.F32.BF16 R120, R96, R122, R88 ;  /* 0x0000007a6078723c */ /* 0x000fe20000041858 */
[----:B------:R-:W5:Y:S01]  /*57c0*/  LDSM.16.MT88.4 R88, [R213+0x8800] ;  /* 0x00880000d558783b */ /* 0x000f620000004200 */
[----:B------:R-:W-:-:S02]  /*57d0*/  FADD.FTZ R2, R240, R0 ;  /* 0x00000000f0027221 */ /* 0x000fc40000010000 */
[----:B------:R-:W-:Y:S02]  /*57e0*/  FADD.FTZ R3, R243, R3 ;  /* 0x00000003f3037221 */ /* 0x000fe40000010000 */
[----:B------:R-:W-:Y:S02]  /*57f0*/  FADD.FTZ R2, R219, R2 ;  /* 0x00000002db027221 */ /* 0x000fe40000010000 */
[----:B---3--:R-:W-:Y:S01]  /*5800*/  HMMA.16816.F32.BF16 R60, R4, R16, R52 ;  /* 0x00000010043c723c */ /* 0x008fe20000041834 */
[----:B------:R-:W-:Y:S02]  /*5810*/  FADD.FTZ R3, R242, R3 ;  /* 0x00000003f2037221 */ /* 0x000fe40000010000 */
[----:B------:R-:W-:Y:S02]  /*5820*/  FADD.FTZ R2, R218, R2 ;  /* 0x00000002da027221 */ /* 0x000fe40000010000 */
[----:B------:R-:W-:-:S03]  /*5830*/  FADD.FTZ R3, R241, R3 ;  /* 0x00000003f1037221 */ /* 0x000fc60000010000 */
[----:B------:R-:W-:Y:S01]  /*5840*/  HMMA.16816.F32.BF16 R48, R4, R18, R48 ;  /* 0x000000120430723c */ /* 0x000fe20000041830 */
[----:B------:R-:W-:-:S07]  /*5850*/  FADD.FTZ R2, R217, R2 ;  /* 0x00000002d9027221 */ /* 0x000fce0000010000 */
[----:B------:R-:W-:Y:S01]  /*5860*/  HMMA.16816.F32.BF16 R4, R4, R10, R92 ;  /* 0x0000000a0404723c */ /* 0x000fe2000004185c */
[----:B------:R3:W-:Y:S01]  /*5870*/  STL [R1+0xc], R2 ;  /* 0x00000c0201007387 */ /* 0x0007e20000100800 */
[----:B------:R-:W-:-:S03]  /*5880*/  IADD3 R0, R207, -0x3, RZ ;  /* 0xfffffffdcf007810 */ /* 0x000fc60007ffe0ff */
[----:B------:R3:W-:Y:S01]  /*5890*/  STL [R1+0x8], R3 ;  /* 0x0000080301007387 */ /* 0x0007e20000100800 */
[----:B------:R-:W-:Y:S02]  /*58a0*/  ISETP.GE.AND P0, PT, R0, R142, PT ;  /* 0x0000008e0000720c */ /* 0x000fe40003f06270 */
[C---:B-1----:R-:W-:Y:S01]  /*58b0*/  HMMA.16816.F32.BF16 R124, R96.reuse, R128, R124 ;  /* 0x00000080607c723c */ /* 0x042fe2000004187c */
[----:B------:R-:W-:Y:S07]  /*58c0*/  BSSY B0, `(.L_x_2072) ;  /* 0x000003a000007945 */ /* 0x000fee0003800000 */
[C---:B------:R-:W-:Y:S08]  /*58d0*/  HMMA.16816.F32.BF16 R128, R96.reuse, R130, R84 ;  /* 0x000000826080723c */ /* 0x040ff00000041854 */
[C---:B--2---:R-:W-:Y:S08]  /*58e0*/  HMMA.16816.F32.BF16 R52, R96.reuse, R56, R68 ;  /* 0x000000386034723c */ /* 0x044ff00000041844 */
        /* <DEDUP_REMOVED lines=10> */
[----:B------:R-:W-:Y:S01]  /*5990*/  HMMA.16816.F32.BF16 R96, R96, R26, R4 ;  /* 0x0000001a6060723c */ /* 0x000fe20000041804 */
[----:B------:R-:W-:Y:S07]  /*59a0*/  @!UPT UIADD3 URZ, URZ, URZ, URZ ;  /* 0x0000003f3f3ff290 */ /* 0x000fee000fffe03f */
[----:B------:R-:W-:Y:S11]  /*59b0*/  @!P0 BRA `(.L_x_2073) ;  /* 0x000002a000008947 */ /* 0x000ff60003800000 */
[----:B---3--:R-:W2:Y:S04]  /*59c0*/  LDL.LU.64 R234, [R1+0x68] ;  /* 0x0000680001ea7983 */ /* 0x008ea80000300a00 */
[----:B------:R-:W3:Y:S04]  /*59d0*/  LDL.64 R238, [R1+0x18] ;  /* 0x0000180001ee7983 */ /* 0x000ee80000100a00 */
[----:B------:R-:W4:Y:S04]  /*59e0*/  LDL R205, [R1+0x20] ;  /* 0x0000200001cd7983 */ /* 0x000f280000100800 */
[----:B------:R-:W5:Y:S04]  /*59f0*/  LDL R204, [R1+0x14] ;  /* 0x0000140001cc7983 */ /* 0x000f680000100800 */
[----:B------:R-:W5:Y:S01]  /*5a00*/  LDL R143, [R1+0x24] ;  /* 0x00002400018f7983 */ /* 0x000f620000100800 */
[----:B------:R-:W-:Y:S01]  /*5a10*/  SHF.R.S32.HI R2, RZ, 0x1f, R0 ;  /* 0x0000001fff027819 */ /* 0x000fe20000011400 */
[----:B------:R-:W-:-:S04]  /*5a20*/  IMAD.WIDE.U32 R4, R0, c[0x0][0x1e0], RZ ;  /* 0x0000780000047a25 */ /* 0x000fc800078e00ff */
[----:B------:R-:W-:Y:S02]  /*5a30*/  IMAD R2, R2, c[0x0][0x1e0], RZ ;  /* 0x0000780002027a24 */ /* 0x000fe400078e02ff */
[----:B------:R-:W-:Y:S02]  /*5a40*/  IMAD.MOV.U32 R206, RZ, RZ, c[0x0][0x1e0] ;  /* 0x00007800ffce7624 */ /* 0x000fe400078e00ff */
[----:B------:R-:W-:Y:S02]  /*5a50*/  IMAD R0, R0, c[0x0][0x1e4], R2 ;  /* 0x0000790000007a24 */ /* 0x000fe400078e0202 */
[----:B------:R-:W-:Y:S02]  /*5a60*/  IMAD.MOV.U32 R237, RZ, RZ, 0x6 ;  /* 0x00000006ffed7424 */ /* 0x000fe400078e00ff */
[----:B------:R-:W-:Y:S02]  /*5a70*/  IMAD.IADD R0, R5, 0x1, R0 ;  /* 0x0000000105007824 */ /* 0x000fe400078e0200 */
[C---:B------:R-:W-:Y:S01]  /*5a80*/  IMAD.SHL.U32 R6, R206.reuse, 0x40, RZ ;  /* 0x00000040ce067824 */ /* 0x040fe200078e00ff */
[----:B------:R-:W-:Y:S01]  /*5a90*/  SHF.L.U64.HI R7, R206, R237, c[0x0][0x1e4] ;  /* 0x00007900ce077619 */ /* 0x000fe200000102ed */
[----:B------:R-:W-:-:S02]  /*5aa0*/  IMAD R0, R0, 0x60, RZ ;  /* 0x0000006000007824 */ /* 0x000fc400078e02ff */
[----:B--2---:R-:W-:-:S04]  /*5ab0*/  IMAD.WIDE.U32 R4, R4, 0x60, R234 ;  /* 0x0000006004047825 */ /* 0x004fc800078e00ea */
[----:B------:R-:W-:Y:S01]  /*5ac0*/  IMAD.IADD R0, R5, 0x1, R0 ;  /* 0x0000000105007824 */ /* 0x000fe200078e0200 */
[----:B------:R-:W-:Y:S02]  /*5ad0*/  LEA R2, P4, R4, c[0x0][0x1c8], 0x1 ;  /* 0x0000720004027a11 */ /* 0x000fe400078808ff */
[----:B---3--:R-:W-:Y:S02]  /*5ae0*/  ISETP.GE.AND P3, PT, R238, c[0x0][0x1d4], PT ;  /* 0x00007500ee007a0c */ /* 0x008fe40003f66270 */
[----:B----4-:R-:W-:Y:S02]  /*5af0*/  ISETP.GE.AND P1, PT, R205, c[0x0][0x1d4], PT ;  /* 0x00007500cd007a0c */ /* 0x010fe40003f26270 */
[----:B------:R-:W-:Y:S02]  /*5b00*/  LEA.HI.X R3, R4, c[0x0][0x1cc], R0, 0x1, P4 ;  /* 0x0000730004037a11 */ /* 0x000fe400020f0c00 */
[----:B-----5:R-:W-:Y:S02]  /*5b10*/  ISETP.GE.AND P0, PT, R204, c[0x0][0x1d4], PT ;  /* 0x00007500cc007a0c */ /* 0x020fe40003f06270 */
[----:B------:R-:W-:-:S02]  /*5b20*/  IADD3 R10, P6, P5, R6, 0x80, R2 ;  /* 0x00000080060a7810 */ /* 0x000fc40007dde002 */
[-C--:B------:R-:W-:Y:S02]  /*5b30*/  IADD3 R4, P4, R2, R6.reuse, RZ ;  /* 0x0000000602047210 */ /* 0x080fe40007f9e0ff */
        /* <DEDUP_REMOVED lines=18> */
.L_x_2073:
[----:B---3--:R-:W-:Y:S05]  /*5c60*/  BSYNC B0 ;  /* 0x0000000000007941 */ /* 0x008fea0003800000 */
.L_x_2072:
[----:B------:R-:W2:Y:S01]  /*5c70*/  LDL R0, [R1+0x64] ;  /* 0x0000640001007983 */ /* 0x000ea20000100800 */
[----:B-1----:R-:W-:Y:S01]  /*5c80*/  IMAD.MOV.U32 R3, RZ, RZ, c[0x0][0x168] ;  /* 0x00005a00ff037624 */ /* 0x002fe200078e00ff */
[----:B------:R-:W-:Y:S01]  /*5c90*/  IADD3 R217, R207, -0x2, RZ ;  /* 0xfffffffecfd97810 */ /* 0x000fe20007ffe0ff */
[----:B------:R-:W-:Y:S01]  /*5ca0*/  IMAD.MOV.U32 R206, RZ, RZ, 0x1 ;  /* 0x00000001ffce7424 */ /* 0x000fe200078e00ff */
[----:B------:R-:W0:Y:S01]  /*5cb0*/  LDGDEPBAR ;  /* 0x00000000000079af */ /* 0x000e220000000000 */
[----:B--2---:R-:W-:-:S05]  /*5cc0*/  @P2 IMAD.HI.U32 R2, R0, c[0x0][0x2c8], RZ ;  /* 0x0000b20000022a27 */ /* 0x004fca00078e00ff */
[----:B------:R-:W-:-:S04]  /*5cd0*/  @P2 SHF.R.U32.HI R0, RZ, c[0x0][0x2cc], R2 ;  /* 0x0000b300ff002a19 */ /* 0x000fc80000011602 */
[----:B------:R-:W-:-:S05]  /*5ce0*/  IADD3 R0, R0, c[0x0][0x1d0], -R3 ;  /* 0x0000740000007a10 */ /* 0x000fca0007ffe803 */
[----:B------:R-:W-:-:S05]  /*5cf0*/  IMAD.HI R0, R0, 0x2aaaaaab, RZ ;  /* 0x2aaaaaab00007827 */ /* 0x000fca00078e02ff */
[----:B------:R-:W-:-:S04]  /*5d00*/  SHF.R.U32.HI R2, RZ, 0x1f, R0 ;  /* 0x0000001fff027819 */ /* 0x000fc80000011600 */
[----:B------:R-:W-:-:S04]  /*5d10*/  LEA.HI.SX32 R0, R0, R2, 0x1c ;  /* 0x0000000200007211 */ /* 0x000fc800078fe2ff */
[----:B------:R-:W-:-:S04]  /*5d20*/  IMNMX R3, R142, R0, !PT ;  /* 0x000000008e037217 */ /* 0x000fc80007800200 */
[----:B------:R-:W-:Y:S01]  /*5d30*/  ISETP.GE.AND P0, PT, R217, R3, PT ;  /* 0x00000003d900720c */ /* 0x000fe20003f06270 */
[----:B------:R1:W-:Y:S04]  /*5d40*/  STL [R1+0x28], R3 ;  /* 0x0000280301007387 */ /* 0x0003e80000100800 */
[----:B------:R1:W-:Y:S08]  /*5d50*/  STL [R1+0x4], RZ ;  /* 0x000004ff01007387 */ /* 0x0003f00000100800 */
[----:B------:R-:W-:Y:S05]  /*5d60*/  @!P0 BRA `(.L_x_2074) ;  /* 0x0000415000008947 */ /* 0x000fea0003800000 */
[----:B------:R-:W2:Y:S01]  /*5d70*/  LDL R4, [R1+0x3c] ;  /* 0x00003c0001047983 */ /* 0x000ea20000100800 */
[----:B-1----:R-:W-:-:S02]  /*5d80*/  MOV R3, R140 ;  /* 0x0000008c00037202 */ /* 0x002fc40000000f00 */
[----:B------:R-:W-:Y:S01]  /*5d90*/  MOV R2, R141 ;  /* 0x0000008d00027202 */ /* 0x000fe20000000f00 */
[----:B------:R1:W-:Y:S01]  /*5da0*/  STL [R1], R217 ;  /* 0x000000d901007387 */ /* 0x0003e20000100800 */
[----:B------:R-:W-:-:S03]  /*5db0*/  MOV R206, 0x1 ;  /* 0x0000000100ce7802 */ /* 0x000fc60000000f00 */
[----:B------:R1:W-:Y:S01]  /*5dc0*/  STL [R1+0x4], RZ ;  /* 0x000004ff01007387 */ /* 0x0003e20000100800 */
[----:B--2---:R-:W-:-:S05]  /*5dd0*/  @P2 IMAD.HI.U32 R0, R4, c[0x0][0x2c8], RZ ;  /* 0x0000b20004002a27 */ /* 0x004fca00078e00ff */
[----:B------:R-:W-:-:S05]  /*5de0*/  @P2 SHF.R.U32.HI R0, RZ, c[0x0][0x2cc], R0 ;  /* 0x0000b300ff002a19 */ /* 0x000fca0000011600 */
[----:B------:R1:W-:Y:S02]  /*5df0*/  @P2 STL [R1+0x2c], R0 ;  /* 0x00002c0001002387 */ /* 0x0003e40000100800 */
.L_x_2075:
[----:B------:R-:W-:Y:S04]  /*5e00*/  DEPBAR.LE SB0, 0x2 ;  /* 0x000080800000791a */ /* 0x000fe80000000000 */
[----:B------:R-:W-:Y:S01]  /*5e10*/  WARPSYNC 0xffffffff ;  /* 0xffffffff00007948 */ /* 0x000fe20003800000 */
[----:B------:R-:W-:Y:S01]  /*5e20*/  BAR.SYNC.DEFER_BLOCKING 0x0 ;  /* 0x0000000000007b1d */ /* 0x000fe20000010000 */
[----:B------:R-:W-:Y:S05]  /*5e30*/  IMAD R204, R206, 0x9000, RZ ;  /* 0x00009000cecc7824 */ /* 0x000fea00078e02ff */
[----:B-1----:R-:W-:Y:S04]  /*5e40*/  IADD3 R0, R211, R204, RZ ;  /* 0x000000ccd3007210 */ /* 0x002fe80007ffe0ff */
[-C--:B------:R-:W-:Y:S01]  /*5e50*/  IADD3 R200, R210, R0.reuse, RZ ;  /* 0x00000000d2c87210 */ /* 0x080fe20007ffe0ff */
[----:B------:R-:W1:Y:S08]  /*5e60*/  LDSM.16.M88.4 R8, [R0] ;  /* 0x000000000008783b */ /* 0x000e700000000200 */
[----:B------:R-:W2:Y:S08]  /*5e70*/  LDSM.16.M88.4 R16, [R0+0x800] ;  /* 0x000800000010783b */ /* 0x000eb00000000200 */
[----:B------:R-:W3:Y:S08]  /*5e80*/  LDSM.16.M88.4 R24, [R0+0x1000] ;  /* 0x001000000018783b */ /* 0x000ef00000000200 */
[----:B------:R-:W4:Y:S06]  /*5e90*/  LDL.64 R218, [R1+0x40] ;  /* 0x0000400001da7983 */ /* 0x000f2c0000100a00 */
[----:B------:R-:W5:Y:S08]  /*5ea0*/  LDSM.16.M88.4 R32, [R0+0x1800] ;  /* 0x001800000020783b */ /* 0x000f700000000200 */
[----:B------:R-:W4:Y:S01]  /*5eb0*/  LDL R203, [R1+0x50] ;  /* 0x0000500001cb7983 */ /* 0x000f220000100800 */
[C---:B-1----:R-:W-:Y:S03]  /*5ec0*/  HMMA.16816.F32.BF16 R4, R152.reuse, R8, RZ ;  /* 0x000000089804723c */ /* 0x042fe600000418ff */
[----:B------:R-:W1:Y:S05]  /*5ed0*/  LDSM.16.M88.4 R40, [R0+0x2000] ;  /* 0x002000000028783b */ /* 0x000e6a0000000200 */
[C---:B------:R-:W-:Y:S03]  /*5ee0*/  HMMA.16816.F32.BF16 R8, R152.reuse, R10, RZ ;  /* 0x0000000a9808723c */ /* 0x040fe600000418ff */
[----:B------:R-:W4:Y:S04]  /*5ef0*/  LDL R202, [R1+0x34] ;  /* 0x0000340001ca7983 */ /* 0x000f280000100800 */
[----:B------:R-:W4:Y:S01]  /*5f00*/  LDL R221, [R1+0x10] ;  /* 0x0000100001dd7983 */ /* 0x000f220000100800 */
[C---:B--2---:R-:W-:Y:S03]  /*5f10*/  HMMA.16816.F32.BF16 R12, R152.reuse, R16, RZ ;  /* 0x00000010980c723c */ /* 0x044fe600000418ff */
[----:B------:R-:W2:Y:S04]  /*5f20*/  LDL R225, [R1+0x14] ;  /* 0x0000140001e17983 */ /* 0x000ea80000100800 */
[----:B------:R-:W2:Y:S01]  /*5f30*/  LDL R229, [R1+0x20] ;  /* 0x0000200001e57983 */ /* 0x000ea20000100800 */
[C---:B------:R-:W-:Y:S03]  /*5f40*/  HMMA.16816.F32.BF16 R16, R152.reuse, R18, RZ ;  /* 0x000000129810723c */ /* 0x040fe600000418ff */
[----:B------:R-:W2:Y:S04]  /*5f50*/  LDL.LU R228, [R1+0x4] ;  /* 0x0000040001e47983 */ /* 0x000ea80000300800 */
[----:B------:R-:W2:Y:S01]  /*5f60*/  LDL.64 R226, [R1+0x18] ;  /* 0x0000180001e27983 */ /* 0x000ea20000100a00 */
[C---:B---3--:R-:W-:Y:S05]  /*5f70*/  HMMA.16816.F32.BF16 R20, R152.reuse, R24, RZ ;  /* 0x000000189814723c */ /* 0x048fea00000418ff */
[----:B------:R-:W4:Y:S03]  /*5f80*/  LDL.LU R217, [R1] ;  /* 0x0000000001d97983 */ /* 0x000f260000300800 */
[C---:B------:R-:W-:Y:S01]  /*5f90*/  HMMA.16816.F32.BF16 R24, R152.reuse, R26, RZ ;  /* 0x0000001a9818723c */ /* 0x040fe200000418ff */
[----:B------:R-:W3:Y:S07]  /*5fa0*/  LDSM.16.M88.4 R48, [R0+0x2800] ;  /* 0x002800000030783b */ /* 0x000eee0000000200 */
[C---:B-----5:R-:W-:Y:S01]  /*5fb0*/  HMMA.16816.F32.BF16 R28, R152.reuse, R32, RZ ;  /* 0x00000020981c723c */ /* 0x060fe200000418ff */
[----:B------:R-:W5:Y:S07]  /*5fc0*/  LDSM.16.M88.4 R140, [R200] ;  /* 0x00000000c88c783b */ /* 0x000f6e0000000200 */
[C---:B------:R-:W-:Y:S01]  /*5fd0*/  HMMA.16816.F32.BF16 R32, R152.reuse, R34, RZ ;  /* 0x000000229820723c */ /* 0x040fe200000418ff */
[----:B------:R-:W2:Y:S07]  /*5fe0*/  LDL R207, [R1+0x38] ;  /* 0x0000380001cf7983 */ /* 0x000eae0000100800 */
[C---:B-1----:R-:W-:Y:S08]  /*5ff0*/  HMMA.16816.F32.BF16 R36, R152.reuse, R40, RZ ;  /* 0x000000289824723c */ /* 0x042ff000000418ff */
[C---:B------:R-:W-:Y:S08]  /*6000*/  HMMA.16816.F32.BF16 R40, R152.reuse, R42, RZ ;  /* 0x0000002a9828723c */ /* 0x040ff000000418ff */
[C---:B---3--:R-:W-:Y:S08]  /*6010*/  HMMA.16816.F32.BF16 R44, R152.reuse, R48, RZ ;  /* 0x00000030982c723c */ /* 0x048ff000000418ff */
[----:B------:R-:W-:Y:S08]  /*6020*/  HMMA.16816.F32.BF16 R48, R152, R50, RZ ;  /* 0x000000329830723c */ /* 0x000ff000000418ff */
[C---:B-----5:R-:W-:Y:S08]  /*6030*/  HMMA.16816.F32.BF16 R4, R156.reuse, R140, R4 ;  /* 0x0000008c9c04723c */ /* 0x060ff00000041804 */
[C---:B------:R-:W-:Y:S01]  /*6040*/  HMMA.16816.F32.BF16 R8, R156.reuse, R142, R8 ;  /* 0x0000008e9c08723c */ /* 0x040fe20000041808 */
[----:B------:R-:W1:Y:S07]  /*6050*/  LDSM.16.M88.4 R140, [R200+0x800] ;  /* 0x00080000c88c783b */ /* 0x000e6e0000000200 */
[C---:B-1----:R-:W-:Y:S08]  /*6060*/  HMMA.16816.F32.BF16 R12, R156.reuse, R140, R12 ;  /* 0x0000008c9c0c723c */ /* 0x042ff0000004180c */
        /* <DEDUP_REMOVED lines=10> */
[----:B------:R-:W1:Y:S02]  /*6110*/  LDSM.16.M88.4 R140, [R200+0x2800] ;  /* 0x00280000c88c783b */ /* 0x000e640000000200 */
[----:B----4-:R-:W-:Y:S02]  /*6120*/  ISETP.GE.AND P5, PT, R221, R217, PT ;  /* 0x000000d9dd00720c */ /* 0x010fe40003fa6270 */
[----:B------:R-:W-:Y:S03]  /*6130*/  IADD3 R222, R217, -0x1, RZ ;  /* 0xffffffffd9de7810 */ /* 0x000fe60007ffe0ff */
[C---:B-1----:R-:W-:Y:S08]  /*6140*/  HMMA.16816.F32.BF16 R44, R156.reuse, R140, R44 ;  /* 0x0000008c9c2c723c */ /* 0x042ff0000004182c */
[----:B------:R-:W-:Y:S01]  /*6150*/  @!P5 SHF.R.S32.HI R201, RZ, 0x1f, R222 ;  /* 0x0000001fffc9d819 */ /* 0x000fe200000114de */
[----:B------:R-:W-:Y:S03]  /*6160*/  HMMA.16816.F32.BF16 R48, R156, R142, R48 ;  /* 0x0000008e9c30723c */ /* 0x000fe60000041830 */
[----:B--2---:R-:W-:Y:S01]  /*6170*/  @!P5 ISETP.GE.AND P3, PT, R226, c[0x0][0x1d4], PT ;  /* 0x00007500e200da0c */ /* 0x004fe20003f66270 */
[----:B------:R-:W-:Y:S01]  /*6180*/  @!P5 IMAD R201, R201, c[0x0][0x208], RZ ;  /* 0x00008200c9c9da24 */ /* 0x000fe200078e02ff */
[----:B------:R-:W-:Y:S01]  /*6190*/  @!P5 ISETP.GE.AND P1, PT, R229, c[0x0][0x1d4], PT ;  /* 0x00007500e500da0c */ /* 0x000fe20003f26270 */
[C---:B------:R-:W-:Y:S01]  /*61a0*/  @!P5 IMAD.WIDE.U32 R140, R222.reuse, c[0x0][0x208], RZ ;  /* 0x00008200de8cda25 */ /* 0x040fe200078e00ff */
[----:B------:R-:W-:Y:S05]  /*61b0*/  @!P5 ISETP.GE.AND P0, PT, R225, c[0x0][0x1d4], PT ;  /* 0x00007500e100da0c */ /* 0x000fea0003f06270 */
[----:B------:R-:W-:Y:S01]  /*61c0*/  @!P5 IMAD R142, R222, c[0x0][0x20c], R201 ;  /* 0x00008300de8eda24 */ /* 0x000fe200078e02c9 */
[----:B------:R-:W-:Y:S01]  /*61d0*/  IADD3 R201, R208, R0, RZ ;  /* 0x00000000d0c97210 */ /* 0x000fe20007ffe0ff */
[----:B------:R-:W-:Y:S02]  /*61e0*/  @!P5 IMAD.MOV.U32 R143, RZ, RZ, R203 ;  /* 0x000000ffff8fd224 */ /* 0x000fe400078e00cb */
[----:B------:R-:W-:Y:S01]  /*61f0*/  @!P5 IMAD.IADD R141, R141, 0x1, R142 ;  /* 0x000000018d8dd824 */ /* 0x000fe200078e028e */
[----:B------:R-:W-:Y:S01]  /*6200*/  @!P5 MOV R142, R218 ;  /* 0x000000da008ed202 */ /* 0x000fe20000000f00 */
[----:B------:R-:W-:Y:S01]  /*6210*/  @!P5 IMAD R205, R228, 0x9000, R202 ;  /* 0x00009000e4cdd824 */ /* 0x000fe200078e02ca */
[----:B------:R-:W2:Y:S01]  /*6220*/  LDL R218, [R1+0x2c] ;  /* 0x00002c0001da7983 */ /* 0x000ea20000100800 */
[----:B------:R-:W-:Y:S02]  /*6230*/  @!P5 IMAD R141, R141, 0x60, RZ ;  /* 0x000000608d8dd824 */ /* 0x000fe400078e02ff */
[----:B------:R-:W-:Y:S04]  /*6240*/  @!P5 IMAD.WIDE.U32 R142, R140, 0x60, R142 ;  /* 0x000000608c8ed825 */ /* 0x000fe800078e008e */
[----:B------:R-:W-:Y:S01]  /*6250*/  @!P5 IMAD.MOV.U32 R202, RZ, RZ, c[0x0][0x208] ;  /* 0x00008200ffcad624 */ /* 0x000fe200078e00ff */
[C---:B------:R-:W-:Y:S02]  /*6260*/  @!P5 LEA R140, P4, R142.reuse, c[0x0][0x1f8], 0x1 ;  /* 0x00007e008e8cda11 */ /* 0x040fe400078808ff */
[----:B------:R-:W-:Y:S04]  /*6270*/  @!P5 IADD3 R141, R143, R141, RZ ;  /* 0x0000008d8f8dd210 */ /* 0x000fe80007ffe0ff */
[----:B------:R-:W-:Y:S02]  /*6280*/  @!P5 LEA.HI.X R141, R142, c[0x0][0x1fc], R141, 0x1, P4 ;  /* 0x00007f008e8dda11 */ /* 0x000fe400020f0c8d */
[----:B------:R-:W-:Y:S03]  /*6290*/  @!P5 MOV R142, 0x6 ;  /* 0x00000006008ed802 */ /* 0x000fe60000000f00 */
[----:B------:R-:W-:Y:S01]  /*62a0*/  @!PT LDS RZ, [RZ] ;  /* 0x00000000fffff984 */ /* 0x000fe20000000800 */
[----:B------:R-:W-:Y:S01]  /*62b0*/  @!PT LDS RZ, [RZ] ;  /* 0x00000000fffff984 */ /* 0x000fe20000000800 */
[----:B------:R-:W-:Y:S01]  /*62c0*/  @!PT LDS RZ, [RZ] ;  /* 0x00000000fffff984 */ /* 0x000fe20000000800 */
[----:B------:R1:W-:Y:S01]  /*62d0*/  @!P5 LDGSTS.E.BYPASS.LTC128B.128 [R205], [R140.64], !P3 ;  /* 0x000000008ccddfae */ /* 0x0003e2000d901d46 */
[C---:B------:R-:W-:Y:S01]  /*62e0*/  @!P5 SHF.L.U64.HI R142, R202.reuse, R142, c[0x0][0x20c] ;  /* 0x00008300ca8ed619 */ /* 0x040fe2000001028e */
[----:B------:R-:W-:Y:S06]  /*62f0*/  @!P5 IMAD.SHL.U32 R202, R202, 0x40, RZ ;  /* 0x00000040cacad824 */ /* 0x000fec00078e00ff */
[----:B------:R1:W-:Y:S08]  /*6300*/  @!P5 LDGSTS.E.BYPASS.LTC128B.128 [R205+0x3000], [R140.64+0x80], !P1 ;  /* 0x030000808ccddfae */ /* 0x0003f0000c901d46 */
[----:B------:R1:W-:Y:S02]  /*6310*/  @!P5 LDGSTS.E.BYPASS.LTC128B.128 [R205+0x6000], [R140.64+0x100], !P0 ;  /* 0x060001008ccddfae */ /* 0x0003e4000c101d46 */
[----:B-1----:R-:W-:Y:S04]  /*6320*/  @!P5 IADD3 R140, P4, R202, R140, RZ ;  /* 0x0000008cca8cd210 */ /* 0x002fe80007f9e0ff */
[----:B------:R-:W-:Y:S02]  /*6330*/  @!P5 IADD3.X R141, R142, R141, RZ, P4, !PT ;  /* 0x0000008d8e8dd210 */ /* 0x000fe400027fe4ff */
[----:B------:R-:W-:Y:S03]  /*6340*/  @!P5 IADD3 R202, P4, R202, R140, RZ ;  /* 0x0000008ccacad210 */ /* 0x000fe60007f9e0ff */
[----:B------:R1:W-:Y:S02]  /*6350*/  @!P5 LDGSTS.E.BYPASS.LTC128B.128 [R205+0x1000], [R140.64], !P3 ;  /* 0x010000008ccddfae */ /* 0x0003e4000d901d46 */
[----:B------:R-:W-:Y:S06]  /*6360*/  @!P5 IMAD.X R203, R142, 0x1, R141, P4 ;  /* 0x000000018ecbd824 */ /* 0x000fec00020e068d */
[----:B------:R1:W-:Y:S08]  /*6370*/  @!P5 LDGSTS.E.BYPASS.LTC128B.128 [R205+0x4000], [R140.64+0x80], !P1 ;  /* 0x040000808ccddfae */ /* 0x0003f0000c901d46 */
[----:B------:R1:W-:Y:S08]  /*6380*/  @!P5 LDGSTS.E.BYPASS.LTC128B.128 [R205+0x7000], [R140.64+0x100], !P0 ;  /* 0x070001008ccddfae */ /* 0x0003f0000c101d46 */
[----:B------:R3:W-:Y:S08]  /*6390*/  @!P5 LDGSTS.E.BYPASS.LTC128B.128 [R205+0x2000], [R202.64], !P3 ;  /* 0x02000000cacddfae */ /* 0x0007f0000d901d46 */
[----:B------:R3:W-:Y:S08]  /*63a0*/  @!P5 LDGSTS.E.BYPASS.LTC128B.128 [R205+0x5000], [R202.64+0x80], !P1 ;  /* 0x05000080cacddfae */ /* 0x0007f0000c901d46 */
[----:B------:R3:W-:Y:S08]  /*63b0*/  @!P5 LDGSTS.E.BYPASS.LTC128B.128 [R205+0x8000], [R202.64+0x100], !P0 ;  /* 0x08000100cacddfae */ /* 0x0007f0000c101d46 */
[----:B-1----:R-:W1:Y:S08]  /*63c0*/  LDSM.16.M88.4 R140, [R201] ;  /* 0x00000000c98c783b */ /* 0x002e700000000200 */
[----:B------:R-:W0:Y:S01]  /*63d0*/  LDGDEPBAR ;  /* 0x00000000000079af */ /* 0x000e220000000000 */
[----:B---3--:R-:W-:Y:S01]  /*63e0*/  IMAD.IADD R203, R208, 0x1, R200 ;  /* 0x00000001d0cb7824 */ /* 0x008fe200078e02c8 */
[----:B------:R-:W-:Y:S01]  /*63f0*/  IADD3 R202, R210, R0, R208 ;  /* 0x00000000d2ca7210 */ /* 0x000fe20007ffe0d0 */
        /* <DEDUP_REMOVED lines=16> */
[----:B------:R-:W-:Y:S01]  /*6500*/  HMMA.16816.F32.BF16 R48, R160, R142, R48 ;  /* 0x0000008ea030723c */ /* 0x000fe20000041830 */
[----:B------:R-:W1:Y:S07]  /*6510*/  LDSM.16.M88.4 R140, [R203] ;  /* 0x00000000cb8c783b */ /* 0x000e6e0000000200 */
        /* <DEDUP_REMOVED lines=104> */
[----:B------:R1:W3:Y:S08]  /*6ba0*/  LDSM.16.M88.4 R140, [R0+0x8800] ;  /* 0x00880000008c783b */ /* 0x0002f00000000200 */
[----:B-1----:R1:W2:Y:S01]  /*6bb0*/  LDL R0, [R1+0x3c] ;  /* 0x00003c0001007983 */ /* 0x0022a20000100800 */
[C---:B---3--:R-:W-:Y:S08]  /*6bc0*/  HMMA.16816.F32.BF16 R44, R184.reuse, R140, R44 ;  /* 0x0000008cb82c723c */ /* 0x048ff0000004182c */
[----:B------:R-:W-:Y:S01]  /*6bd0*/  HMMA.16816.F32.BF16 R48, R184, R142, R48 ;  /* 0x0000008eb830723c */ /* 0x000fe20000041830 */
[----:B------:R-:W3:Y:S07]  /*6be0*/  LDSM.16.M88.4 R140, [R200+0x6000] ;  /* 0x00600000c88c783b */ /* 0x000eee0000000200 */
[C---:B---3--:R-:W-:Y:S08]  /*6bf0*/  HMMA.16816.F32.BF16 R4, R188.reuse, R140, R4 ;  /* 0x0000008cbc04723c */ /* 0x048ff00000041804 */
[C---:B------:R-:W-:Y:S01]  /*6c00*/  HMMA.16816.F32.BF16 R8, R188.reuse, R142, R8 ;  /* 0x0000008ebc08723c */ /* 0x040fe20000041808 */
        /* <DEDUP_REMOVED lines=12> */
[----:B------:R-:W3:Y:S03]  /*6cd0*/  LDSM.16.M88.4 R140, [R200+0x8800] ;  /* 0x00880000c88c783b */ /* 0x000ee60000000200 */
[----:B--2---:R-:W-:Y:S04]  /*6ce0*/  @P2 MOV R0, R218 ;  /* 0x000000da00002202 */ /* 0x004fe80000000f00 */
[C---:B---3--:R-:W-:Y:S08]  /*6cf0*/  HMMA.16816.F32.BF16 R44, R188.reuse, R140, R44 ;  /* 0x0000008cbc2c723c */ /* 0x048ff0000004182c */
        /* <DEDUP_REMOVED lines=31> */
[----:B------:R-:W2:Y:S08]  /*6ef0*/  LDSM.16.M88.4 R140, [R202+0x8000] ;  /* 0x00800000ca8c783b */ /* 0x000eb00000000200 */
[----:B------:R-:W3:Y:S01]  /*6f00*/  LDSM.16.M88.4 R200, [R202+0x8800] ;  /* 0x00880000cac8783b */ /* 0x000ee20000000200 */
[----:B------:R-:W-:Y:S07]  /*6f10*/  DEPBAR.LE SB0, 0x2 ;  /* 0x000080800000791a */ /* 0x000fee0000000000 */
[----:B------:R-:W-:Y:S01]  /*6f20*/  BAR.SYNC.DEFER_BLOCKING 0x0 ;  /* 0x0000000000007b1d */ /* 0x000fe20000010000 */
[C---:B--2---:R-:W-:Y:S07]  /*6f30*/  HMMA.16816.F32.BF16 R36, R196.reuse, R140, R36 ;  /* 0x0000008cc424723c */ /* 0x044fee0000041824 */
[----:B------:R-:W-:Y:S01]  /*6f40*/  SHFL.IDX PT, R141, R0, 0x1, 0x1c1f ;  /* 0x003c1f00008d7f89 */ /* 0x000fe200000e0000 */
[----:B------:R-:W-:Y:S01]  /*6f50*/  IMAD R140, R217, -0x60, RZ ;  /* 0xffffffa0d98c7824 */ /* 0x000fe200078e02ff */
[C---:B------:R-:W-:Y:S06]  /*6f60*/  HMMA.16816.F32.BF16 R40, R196.reuse, R142, R40 ;  /* 0x0000008ec428723c */ /* 0x040fec0000041828 */
[----:B------:R-:W2:Y:S01]  /*6f70*/  SHFL.IDX PT, R142, R0, RZ, 0x1c1f ;  /* 0x001c1fff008e7589 */ /* 0x000ea200000e0000 */
[----:B------:R-:W-:Y:S01]  /*6f80*/  IADD3 R140, -R207, 0x1, R140 ;  /* 0x00000001cf8c7810 */ /* 0x000fe20007ffe18c */
[C---:B---3--:R-:W-:Y:S04]  /*6f90*/  HMMA.16816.F32.BF16 R44, R196.reuse, R200, R44 ;  /* 0x000000c8c42c723c */ /* 0x048fe8000004182c */
[----:B------:R-:W-:Y:S04]  /*6fa0*/  IADD3 R140, R140, c[0x0][0x1d0], RZ ;  /* 0x000074008c8c7a10 */ /* 0x000fe80007ffe0ff */
[----:B------:R-:W-:Y:S04]  /*6fb0*/  HMMA.16816.F32.BF16 R48, R196, R202, R48 ;  /* 0x000000cac430723c */ /* 0x000fe80000041830 */
[----:B------:R-:W-:Y:S05]  /*6fc0*/  IADD3 R140, R140, -c[0x0][0x168], RZ ;  /* 0x80005a008c8c7a10 */ /* 0x000fea0007ffe0ff */
[C---:B--2---:R-:W-:Y:S03]  /*6fd0*/  IMAD.IADD R0, R140.reuse, 0x1, R142 ;  /* 0x000000018c007824 */ /* 0x044fe600078e028e */
[----:B------:R-:W-:Y:S02]  /*6fe0*/  IADD3 R140, R140, R141, RZ ;  /* 0x0000008d8c8c7210 */ /* 0x000fe40007ffe0ff */
[----:B------:R-:W-:Y:S02]  /*6ff0*/  ISETP.GT.AND P4, PT, R0, RZ, PT ;  /* 0x000000ff0000720c */ /* 0x000fe40003f84270 */
[----:B------:R-:W-:Y:S02]  /*7000*/  ISETP.GT.AND P1, PT, R140, RZ, PT ;  /* 0x000000ff8c00720c */ /* 0x000fe40003f24270 */
[----:B------:R-:W-:Y:S02]  /*7010*/  FSEL R4, R4, -INF , P4 ;  /* 0xff80000004047808 */ /* 0x000fe40002000000 */
[----:B------:R-:W-:Y:S02]  /*7020*/  ISETP.GT.AND P3, PT, R0, 0x1, PT ;  /* 0x000000010000780c */ /* 0x000fe40003f64270 */
[----:B------:R-:W-:Y:S02]  /*7030*/  FSEL R6, R6, -INF , P1 ;  /* 0xff80000006067808 */ /* 0x000fe40000800000 */
[----:B------:R-:W-:Y:S02]  /*7040*/  ISETP.GT.AND P1, PT, R140, 0x8, PT ;  /* 0x000000088c00780c */ /* 0x000fe40003f24270 */
[----:B------:R-:W-:Y:S02]  /*7050*/  ISETP.GT.AND P4, PT, R0, 0x8, PT ;  /* 0x000000080000780c */ /* 0x000fe40003f84270 */
[----:B------:R-:W-:Y:S02]  /*7060*/  FSEL R205, R10, -INF , P1 ;  /* 0xff8000000acd7808 */ /* 0x000fe40000800000 */
[----:B------:R-:W-:Y:S02]  /*7070*/  FMNMX.FTZ R10, R4, R2, !PT ;  /* 0x00000002040a7209 */ /* 0x000fe40007810000 */
[----:B------:R-:W-:Y:S02]  /*7080*/  FSEL R5, R5, -INF , P3 ;  /* 0xff80000005057808 */ /* 0x000fe40001800000 */
[----:B------:R-:W-:Y:S02]  /*7090*/  ISETP.GT.AND P0, PT, R140, 0x1, PT ;  /* 0x000000018c00780c */ /* 0x000fe40003f04270 */
[----:B------:R-:W-:Y:S02]  /*70a0*/  FSEL R8, R8, -INF , P4 ;  /* 0xff80000008087808 */ /* 0x000fe40002000000 */
[----:B------:R-:W-:Y:S02]  /*70b0*/  ISETP.GT.AND P3, PT, R0, 0x9, PT ;  /* 0x000000090000780c */ /* 0x000fe40003f64270 */
[----:B------:R-:W-:Y:S02]  /*70c0*/  FSEL R7, R7, -INF , P0 ;  /* 0xff80000007077808 */ /* 0x000fe40000000000 */
[----:B------:R-:W-:Y:S02]  /*70d0*/  ISETP.GT.AND P0, PT, R140, 0x9, PT ;  /* 0x000000098c00780c */ /* 0x000fe40003f04270 */
[----:B------:R-:W-:Y:S02]  /*70e0*/  FMNMX.FTZ R10, R5, R10, !PT ;  /* 0x0000000a050a7209 */ /* 0x000fe40007810000 */
[----:B------:R-:W-:Y:S02]  /*70f0*/  ISETP.GT.AND P4, PT, R0, 0x10, PT ;  /* 0x000000100000780c */ /* 0x000fe40003f84270 */
[----:B------:R-:W-:Y:S02]  /*7100*/  FSEL R9, R9, -INF , P3 ;  /* 0xff80000009097808 */ /* 0x000fe40001800000 */
[----:B------:R-:W-:Y:S02]  /*7110*/  FSEL R207, R11, -INF , P0 ;  /* 0xff8000000bcf7808 */ /* 0x000fe40000000000 */
[----:B------:R-:W-:Y:S02]  /*7120*/  FMNMX.FTZ R11, R6, R3, !PT ;  /* 0x00000003060b7209 */ /* 0x000fe40007810000 */
[----:B------:R-:W-:Y:S02]  /*7130*/  FMNMX.FTZ R10, R8, R10, !PT ;  /* 0x0000000a080a7209 */ /* 0x000fe40007810000 */
[----:B------:R-:W-:Y:S02]  /*7140*/  FSEL R218, R12, -INF , P4 ;  /* 0xff8000000cda7808 */ /* 0x000fe40002000000 */
[----:B------:R-:W-:Y:S01]  /*7150*/  FMNMX.FTZ R10, R9, R10, !PT ;  /* 0x0000000a090a7209 */ /* 0x000fe20007810000 */
[----:B------:R-:W2:Y:S01]  /*7160*/  LDL.LU R12, [R1+0x8] ;  /* 0x00000800010c7983 */ /* 0x000ea20000300800 */
[----:B------:R-:W-:Y:S02]  /*7170*/  ISETP.GT.AND P3, PT, R0, 0x11, PT ;  /* 0x000000110000780c */ /* 0x000fe40003f64270 */
[----:B------:R-:W-:Y:S02]  /*7180*/  FMNMX.FTZ R11, R7, R11, !PT ;  /* 0x0000000b070b7209 */ /* 0x000fe40007810000 */
[----:B------:R-:W-:Y:S02]  /*7190*/  FSEL R219, R13, -INF , P3 ;  /* 0xff8000000ddb7808 */ /* 0x000fe40001800000 */
[----:B------:R-:W-:Y:S02]  /*71a0*/  FMNMX.FTZ R11, R205, R11, !PT ;  /* 0x0000000bcd0b7209 */ /* 0x000fe40007810000 */
[----:B------:R-:W-:Y:S02]  /*71b0*/  ISETP.GT.AND P1, PT, R140, 0x10, PT ;  /* 0x000000108c00780c */ /* 0x000fe40003f24270 */
[----:B------:R-:W-:Y:S02]  /*71c0*/  ISETP.GT.AND P4, PT, R0, 0x18, PT ;  /* 0x000000180000780c */ /* 0x000fe40003f84270 */
[----:B------:R-:W-:Y:S02]  /*71d0*/  FMNMX.FTZ R10, R218, R10, !PT ;  /* 0x0000000ada0a7209 */ /* 0x000fe40007810000 */
[----:B------:R-:W-:Y:S02]  /*71e0*/  ISETP.GT.AND P3, PT, R0, 0x19, PT ;  /* 0x000000190000780c */ /* 0x000fe40003f64270 */
[----:B------:R-:W-:Y:S01]  /*71f0*/  FSEL R220, R14, -INF , P1 ;  /* 0xff8000000edc7808 */ /* 0x000fe20000800000 */
[----:B------:R-:W-:Y:S01]  /*7200*/  IMAD.MOV.U32 R14, RZ, RZ, R221 ;  /* 0x000000ffff0e7224 */ /* 0x000fe200078e00dd */
[----:B------:R-:W-:Y:S02]  /*7210*/  FSEL R224, R16, -INF , P4 ;  /* 0xff80000010e07808 */ /* 0x000fe40002000000 */
[C---:B------:R-:W-:Y:S02]  /*7220*/  ISETP.GT.AND P0, PT, R140.reuse, 0x11, PT ;  /* 0x000000118c00780c */ /* 0x040fe40003f04270 */
[----:B------:R-:W-:Y:S02]  /*7230*/  FMNMX.FTZ R11, R207, R11, !PT ;  /* 0x0000000bcf0b7209 */ /* 0x000fe40007810000 */
[----:B------:R-:W-:Y:S02]  /*7240*/  FMNMX.FTZ R10, R219, R10, !PT ;  /* 0x0000000adb0a7209 */ /* 0x000fe40007810000 */
[----:B------:R-:W-:Y:S02]  /*7250*/  FSEL R223, R17, -INF , P3 ;  /* 0xff80000011df7808 */ /* 0x000fe40001800000 */
[----:B------:R-:W-:Y:S02]  /*7260*/  FSEL R221, R15, -INF , P0 ;  /* 0xff8000000fdd7808 */ /* 0x000fe40000000000 */
[----:B------:R-:W-:Y:S02]  /*7270*/  ISETP.GT.AND P1, PT, R140, 0x18, PT ;  /* 0x000000188c00780c */ /* 0x000fe40003f24270 */
[----:B------:R-:W-:Y:S02]  /*7280*/  FMNMX.FTZ R11, R220, R11, !PT ;  /* 0x0000000bdc0b7209 */ /* 0x000fe40007810000 */
[----:B------:R-:W-:Y:S02]  /*7290*/  FMNMX.FTZ R10, R224, R10, !PT ;  /* 0x0000000ae00a7209 */ /* 0x000fe40007810000 */
[----:B------:R-:W-:Y:S02]  /*72a0*/  ISETP.GT.AND P4, PT, R0, 0x20, PT ;  /* 0x000000200000780c */ /* 0x000fe40003f84270 */
[----:B------:R-:W-:Y:S02]  /*72b0*/  FMNMX.FTZ R10, R223, R10, !PT ;  /* 0x0000000adf0a7209 */ /* 0x000fe40007810000 */
[----:B------:R-:W-:Y:S02]  /*72c0*/  MOV R15, R222 ;  /* 0x000000de000f7202 */ /* 0x000fe40000000f00 */
[----:B------:R-:W-:Y:S01]  /*72d0*/  FSEL R222, R18, -INF , P1 ;  /* 0xff80000012de7808 */ /* 0x000fe20000800000 */
[----:B------:R-:W-:Y:S01]  /*72e0*/  IMAD.MOV.U32 R18, RZ, RZ, R225 ;  /* 0x000000ffff127224 */ /* 0x000fe200078e00e1 */
[----:B------:R-:W-:Y:S02]  /*72f0*/  ISETP.GT.AND P0, PT, R140, 0x19, PT ;  /* 0x000000198c00780c */ /* 0x000fe40003f04270 */
[----:B------:R-:W-:Y:S02]  /*7300*/  ISETP.GT.AND P3, PT, R0, 0x21, PT ;  /* 0x000000210000780c */ /* 0x000fe40003f64270 */
[----:B------:R-:W-:Y:S02]  /*7310*/  FSEL R232, R20, -INF , P4 ;  /* 0xff80000014e87808 */ /* 0x000fe40002000000 */
[----:B------:R-:W-:Y:S02]  /*7320*/  FMNMX.FTZ R11, R221, R11, !PT ;  /* 0x0000000bdd0b7209 */ /* 0x000fe40007810000 */
[----:B------:R-:W-:Y:S02]  /*7330*/  FSEL R225, R19, -INF , P0 ;  /* 0xff80000013e17808 */ /* 0x000fe40000000000 */
[----:B------:R-:W-:Y:S02]  /*7340*/  FSEL R233, R21, -INF , P3 ;  /* 0xff80000015e97808 */ /* 0x000fe40001800000 */
[----:B------:R-:W-:Y:S02]  /*7350*/  FMNMX.FTZ R11, R222, R11, !PT ;  /* 0x0000000bde0b7209 */ /* 0x000fe40007810000 */
[----:B------:R-:W-:Y:S02]  /*7360*/  ISETP.GT.AND P4, PT, R0, 0x28, PT ;  /* 0x000000280000780c */ /* 0x000fe40003f84270 */
[----:B------:R-:W-:Y:S02]  /*7370*/  FMNMX.FTZ R10, R232, R10, !PT ;  /* 0x0000000ae80a7209 */ /* 0x000fe40007810000 */
[----:B------:R-:W-:Y:S02]  /*7380*/  ISETP.GT.AND P1, PT, R140, 0x20, PT ;  /* 0x000000208c00780c */ /* 0x000fe40003f24270 */
[----:B------:R-:W-:Y:S02]  /*7390*/  FSEL R237, R24, -INF , P4 ;  /* 0xff80000018ed7808 */ /* 0x000fe40002000000 */
[----:B------:R-:W-:Y:S02]  /*73a0*/  FMNMX.FTZ R11, R225, R11, !PT ;  /* 0x0000000be10b7209 */ /* 0x000fe40007810000 */
[----:B------:R-:W-:Y:S02]  /*73b0*/  FMNMX.FTZ R10, R233, R10, !PT ;  /* 0x0000000ae90a7209 */ /* 0x000fe40007810000 */
[----:B------:R-:W-:Y:S02]  /*73c0*/  ISETP.GT.AND P0, PT, R140, 0x21, PT ;  /* 0x000000218c00780c */ /* 0x000fe40003f04270 */
[----:B------:R-:W-:Y:S01]  /*73d0*/  FSEL R234, R22, -INF , P1 ;  /* 0xff80000016ea7808 */ /* 0x000fe20000800000 */
[----:B------:R-:W-:Y:S01]  /*73e0*/  IMAD.MOV.U32 R22, RZ, RZ, R228 ;  /* 0x000000ffff167224 */ /* 0x000fe200078e00e4 */
[----:B------:R-:W-:Y:S02]  /*73f0*/  ISETP.GT.AND P3, PT, R0, 0x29, PT ;  /* 0x000000290000780c */ /* 0x000fe40003f64270 */
[----:B------:R-:W-:Y:S02]  /*7400*/  FSEL R235, R23, -INF , P0 ;  /* 0xff80000017eb7808 */ /* 0x000fe40000000000 */
[----:B------:R-:W-:Y:S02]  /*7410*/  FSEL R239, R25, -INF , P3 ;  /* 0xff80000019ef7808 */ /* 0x000fe40001800000 */
[----:B------:R-:W-:Y:S02]  /*7420*/  FMNMX.FTZ R10, R237, R10, !PT ;  /* 0x0000000aed0a7209 */ /* 0x000fe40007810000 */
[C---:B------:R-:W-:Y:S02]  /*7430*/  ISETP.GT.AND P1, PT, R140.reuse, 0x28, PT ;  /* 0x000000288c00780c */ /* 0x040fe40003f24270 */
[----:B------:R-:W-:Y:S02]  /*7440*/  ISETP.GT.AND P0, PT, R140, 0x29, PT ;  /* 0x000000298c00780c */ /* 0x000fe40003f04270 */
[----:B------:R-:W-:Y:S02]  /*7450*/  ISETP.GT.AND P4, PT, R0, 0x30, PT ;  /* 0x000000300000780c */ /* 0x000fe40003f84270 */
[----:B------:R-:W-:Y:S02]  /*7460*/  FMNMX.FTZ R11, R234, R11, !PT ;  /* 0x0000000bea0b7209 */ /* 0x000fe40007810000 */
[----:B------:R-:W-:Y:S02]  /*7470*/  FSEL R240, R26, -INF , P1 ;  /* 0xff8000001af07808 */ /* 0x000fe40000800000 */
[----:B------:R-:W-:Y:S01]  /*7480*/  FSEL R245, R27, -INF , P0 ;  /* 0xff8000001bf57808 */ /* 0x000fe20000000000 */
[----:B------:R-:W-:Y:S01]  /*7490*/  IMAD.MOV.U32 R27, RZ, RZ, R227 ;  /* 0x000000ffff1b7224 */ /* 0x000fe200078e00e3 */
[----:B------:R-:W-:Y:S02]  /*74a0*/  FSEL R244, R28, -INF , P4 ;  /* 0xff8000001cf47808 */ /* 0x000fe40002000000 */
[----:B------:R-:W-:Y:S02]  /*74b0*/  FMNMX.FTZ R11, R235, R11, !PT ;  /* 0x0000000beb0b7209 */ /* 0x000fe40007810000 */
[----:B------:R-:W-:Y:S02]  /*74c0*/  ISETP.GT.AND P3, PT, R0, 0x31, PT ;  /* 0x000000310000780c */ /* 0x000fe40003f64270 */
[----:B------:R-:W-:Y:S02]  /*74d0*/  FMNMX.FTZ R10, R239, R10, !PT ;  /* 0x0000000aef0a7209 */ /* 0x000fe40007810000 */
[C---:B------:R-:W-:Y:S02]  /*74e0*/  ISETP.GT.AND P1, PT, R140.reuse, 0x30, PT ;  /* 0x000000308c00780c */ /* 0x040fe40003f24270 */
[----:B------:R-:W-:Y:S02]  /*74f0*/  ISETP.GT.AND P0, PT, R140, 0x31, PT ;  /* 0x000000318c00780c */ /* 0x000fe40003f04270 */
[----:B------:R-:W-:Y:S02]  /*7500*/  FSEL R243, R29, -INF , P3 ;  /* 0xff8000001df37808 */ /* 0x000fe40001800000 */
[----:B------:R-:W-:Y:S02]  /*7510*/  FMNMX.FTZ R11, R240, R11, !PT ;  /* 0x0000000bf00b7209 */ /* 0x000fe40007810000 */
[----:B------:R-:W-:Y:S02]  /*7520*/  FSEL R252, R30, -INF , P1 ;  /* 0xff8000001efc7808 */ /* 0x000fe40000800000 */
[----:B------:R-:W-:Y:S02]  /*7530*/  FSEL R13, R31, -INF , P0 ;  /* 0xff8000001f0d7808 */ /* 0x000fe40000000000 */
[----:B------:R-:W-:Y:S02]  /*7540*/  FMNMX.FTZ R10, R244, R10, !PT ;  /* 0x0000000af40a7209 */ /* 0x000fe40007810000 */
[C---:B------:R-:W-:Y:S02]  /*7550*/  ISETP.GT.AND P4, PT, R0.reuse, 0x38, PT ;  /* 0x000000380000780c */ /* 0x040fe40003f84270 */
[----:B------:R-:W-:Y:S02]  /*7560*/  ISETP.GT.AND P3, PT, R0, 0x39, PT ;  /* 0x000000390000780c */ /* 0x000fe40003f64270 */
[C---:B------:R-:W-:Y:S02]  /*7570*/  ISETP.GT.AND P0, PT, R140.reuse, 0x39, PT ;  /* 0x000000398c00780c */ /* 0x040fe40003f04270 */
[----:B------:R-:W-:Y:S02]  /*7580*/  ISETP.GT.AND P1, PT, R140, 0x38, PT ;  /* 0x000000388c00780c */ /* 0x000fe40003f24270 */
[----:B------:R-:W-:Y:S02]  /*7590*/  FSEL R242, R32, -INF , P4 ;  /* 0xff80000020f27808 */ /* 0x000fe40002000000 */
[C---:B------:R-:W-:Y:S02]  /*75a0*/  ISETP.GT.AND P4, PT, R0.reuse, 0x40, PT ;  /* 0x000000400000780c */ /* 0x040fe40003f84270 */
[----:B------:R-:W-:Y:S02]  /*75b0*/  FSEL R241, R33, -INF , P3 ;  /* 0xff80000021f17808 */ /* 0x000fe40001800000 */
[----:B------:R-:W-:Y:S02]  /*75c0*/  FSEL R17, R35, -INF , P0 ;  /* 0xff80000023117808 */ /* 0x000fe40000000000 */
[----:B------:R-:W-:Y:S02]  /*75d0*/  FMNMX.FTZ R11, R245, R11, !PT ;  /* 0x0000000bf50b7209 */ /* 0x000fe40007810000 */
[----:B------:R-:W-:Y:S02]  /*75e0*/  ISETP.GT.AND P3, PT, R0, 0x41, PT ;  /* 0x000000410000780c */ /* 0x000fe40003f64270 */
[----:B------:R-:W-:Y:S02]  /*75f0*/  FSEL R16, R34, -INF , P1 ;  /* 0xff80000022107808 */ /* 0x000fe40000800000 */
[C---:B------:R-:W-:Y:S02]  /*7600*/  ISETP.GT.AND P1, PT, R140.reuse, 0x40, PT ;  /* 0x000000408c00780c */ /* 0x040fe40003f24270 */
[----:B------:R-:W-:Y:S02]  /*7610*/  FMNMX.FTZ R10, R243, R10, !PT ;  /* 0x0000000af30a7209 */ /* 0x000fe40007810000 */
[----:B------:R-:W-:Y:S02]  /*7620*/  ISETP.GT.AND P0, PT, R140, 0x41, PT ;  /* 0x000000418c00780c */ /* 0x000fe40003f04270 */
[----:B------:R-:W-:Y:S02]  /*7630*/  FSEL R238, R36, -INF , P4 ;  /* 0xff80000024ee7808 */ /* 0x000fe40002000000 */
[----:B------:R-:W-:Y:S02]  /*7640*/  ISETP.GT.AND P6, PT, R0, 0x50, PT ;  /* 0x000000500000780c */ /* 0x000fe40003fc4270 */
[----:B------:R-:W-:Y:S02]  /*7650*/  FSEL R20, R38, -INF , P1 ;  /* 0xff80000026147808 */ /* 0x000fe40000800000 */
[C---:B------:R-:W-:Y:S02]  /*7660*/  ISETP.GT.AND P5, PT, R0.reuse, 0x51, PT ;  /* 0x000000510000780c */ /* 0x040fe40003fa4270 */
[----:B------:R-:W-:Y:S02]  /*7670*/  FSEL R21, R39, -INF , P0 ;  /* 0xff80000027157808 */ /* 0x000fe40000000000 */
[----:B------:R-:W-:Y:S02]  /*7680*/  FSEL R236, R37, -INF , P3 ;  /* 0xff80000025ec7808 */ /* 0x000fe40001800000 */
[C---:B------:R-:W-:Y:S02]  /*7690*/  ISETP.GT.AND P3, PT, R0.reuse, 0x59, PT ;  /* 0x000000590000780c */ /* 0x040fe40003f64270 */
[C---:B------:R-:W-:Y:S02]  /*76a0*/  ISETP.GT.AND P0, PT, R0.reuse, 0x49, PT ;  /* 0x000000490000780c */ /* 0x040fe40003f04270 */
[C---:B------:R-:W-:Y:S02]  /*76b0*/  ISETP.GT.AND P1, PT, R0.reuse, 0x48, PT ;  /* 0x000000480000780c */ /* 0x040fe40003f24270 */
[----:B------:R-:W-:Y:S02]  /*76c0*/  ISETP.GT.AND P4, PT, R0, 0x58, PT ;  /* 0x000000580000780c */ /* 0x000fe40003f84270 */
[----:B------:R-:W-:Y:S02]  /*76d0*/  FMNMX.FTZ R0, R252, R11, !PT ;  /* 0x0000000bfc007209 */ /* 0x000fe40007810000 */
[----:B------:R-:W-:Y:S02]  /*76e0*/  FMNMX.FTZ R10, R242, R10, !PT ;  /* 0x0000000af20a7209 */ /* 0x000fe40007810000 */
[----:B------:R-:W-:Y:S02]  /*76f0*/  FMNMX.FTZ R0, R13, R0, !PT ;  /* 0x000000000d007209 */ /* 0x000fe40007810000 */
[----:B------:R-:W-:Y:S02]  /*7700*/  FMNMX.FTZ R141, R241, R10, !PT ;  /* 0x0000000af18d7209 */ /* 0x000fe40007810000 */
        /* <DEDUP_REMOVED lines=8> */
[----:B------:R-:W-:Y:S02]  /*7790*/  FMNMX.FTZ R141, R231, R141, !PT ;  /* 0x0000008de78d7209 */ /* 0x000fe40007810000 */
[----:B------:R-:W-:Y:S02]  /*77a0*/  FSEL R251, R42, -INF , P1 ;  /* 0xff8000002afb7808 */ /* 0x000fe40000800000 */
[----:B------:R-:W-:Y:S02]  /*77b0*/  ISETP.GT.AND P0, PT, R140, 0x49, PT ;  /* 0x000000498c00780c */ /* 0x000fe40003f04270 */
[----:B------:R-:W-:Y:S02]  /*77c0*/  MOV R19, R229 ;  /* 0x000000e500137202 */ /* 0x000fe40000000f00 */
[----:B------:R-:W-:Y:S02]  /*77d0*/  FSEL R229, R44, -INF , P6 ;  /* 0xff8000002ce57808 */ /* 0x000fe40003000000 */
[----:B------:R-:W-:Y:S02]  /*77e0*/  FMNMX.FTZ R0, R21, R0, !PT ;  /* 0x0000000015007209 */ /* 0x000fe40007810000 */
[----:B------:R-:W-:Y:S02]  /*77f0*/  FMNMX.FTZ R141, R230, R141, !PT ;  /* 0x0000008de68d7209 */ /* 0x000fe40007810000 */
[----:B------:R-:W-:Y:S02]  /*7800*/  FMNMX.FTZ R0, R251, R0, !PT ;  /* 0x00000000fb007209 */ /* 0x000fe40007810000 */
[----:B------:R-:W-:Y:S02]  /*7810*/  FSEL R250, R43, -INF , P0 ;  /* 0xff8000002bfa7808 */ /* 0x000fe40000000000 */
[----:B------:R-:W-:Y:S02]  /*7820*/  FSEL R228, R45, -INF , P5 ;  /* 0xff8000002de47808 */ /* 0x000fe40002800000 */
[----:B------:R-:W-:Y:S02]  /*7830*/  FMNMX.FTZ R141, R229, R141, !PT ;  /* 0x0000008de58d7209 */ /* 0x000fe40007810000 */
[----:B------:R-:W-:Y:S02]  /*7840*/  ISETP.GT.AND P1, PT, R140, 0x50, PT ;  /* 0x000000508c00780c */ /* 0x000fe40003f24270 */
[----:B------:R-:W-:Y:S02]  /*7850*/  FMNMX.FTZ R0, R250, R0, !PT ;  /* 0x00000000fa007209 */ /* 0x000fe40007810000 */
[----:B------:R-:W-:Y:S02]  /*7860*/  FSEL R249, R46, -INF , P1 ;  /* 0xff8000002ef97808 */ /* 0x000fe40000800000 */
[----:B------:R-:W-:Y:S02]  /*7870*/  FSEL R227, R48, -INF , P4 ;  /* 0xff80000030e37808 */ /* 0x000fe40002000000 */
[----:B------:R-:W-:Y:S02]  /*7880*/  ISETP.GT.AND P0, PT, R140, 0x51, PT ;  /* 0x000000518c00780c */ /* 0x000fe40003f04270 */
[----:B------:R-:W-:Y:S02]  /*7890*/  FMNMX.FTZ R141, R228, R141, !PT ;  /* 0x0000008de48d7209 */ /* 0x000fe40007810000 */
[----:B------:R-:W-:Y:S02]  /*78a0*/  FSEL R248, R47, -INF , P0 ;  /* 0xff8000002ff87808 */ /* 0x000fe40000000000 */
[----:B------:R-:W-:Y:S02]  /*78b0*/  MOV R26, R226 ;  /* 0x000000e2001a7202 */ /* 0x000fe40000000f00 */
[----:B------:R-:W-:Y:S02]  /*78c0*/  FSEL R226, R49, -INF , P3 ;  /* 0xff80000031e27808 */ /* 0x000fe40001800000 */
[----:B------:R-:W-:Y:S02]  /*78d0*/  FMNMX.FTZ R141, R227, R141, !PT ;  /* 0x0000008de38d7209 */ /* 0x000fe40007810000 */
[----:B------:R-:W-:Y:S02]  /*78e0*/  ISETP.GT.AND P0, PT, R140, 0x58, PT ;  /* 0x000000588c00780c */ /* 0x000fe40003f04270 */
[----:B------:R-:W-:Y:S02]  /*78f0*/  FMNMX.FTZ R0, R249, R0, !PT ;  /* 0x00000000f9007209 */ /* 0x000fe40007810000 */
[----:B------:R-:W-:Y:S02]  /*7900*/  FMNMX.FTZ R141, R226, R141, !PT ;  /* 0x0000008de28d7209 */ /* 0x000fe40007810000 */
[----:B------:R-:W-:Y:S02]  /*7910*/  ISETP.GT.AND P1, PT, R140, 0x59, PT ;  /* 0x000000598c00780c */ /* 0x000fe40003f24270 */
[----:B------:R-:W-:Y:S01]  /*7920*/  FSEL R247, R50, -INF , P0 ;  /* 0xff80000032f77808 */ /* 0x000fe20000000000 */
[----:B------:R-:W3:Y:S01]  /*7930*/  SHFL.BFLY PT, R11, R141, 0x2, 0x1f ;  /* 0x0c401f008d0b7f89 */ /* 0x000ee200000e0000 */
[----:B------:R-:W-:Y:S02]  /*7940*/  FMNMX.FTZ R0, R248, R0, !PT ;  /* 0x00000000f8007209 */ /* 0x000fe40007810000 */
[----:B------:R-:W-:Y:S02]  /*7950*/  FSEL R246, R51, -INF , P1 ;  /* 0xff80000033f67808 */ /* 0x000fe40000800000 */
[----:B------:R-:W-:Y:S02]  /*7960*/  FMNMX.FTZ R0, R247, R0, !PT ;  /* 0x00000000f7007209 */ /* 0x000fe40007810000 */
[----:B------:R-:W-:Y:S02]  /*7970*/  MOV R23, R217 ;  /* 0x000000d900177202 */ /* 0x000fe40000000f00 */
[----:B------:R-:W-:Y:S05]  /*7980*/  FMNMX.FTZ R0, R246, R0, !PT ;  /* 0x00000000f6007209 */ /* 0x000fea0007810000 */
[----:B------:R-:W4:Y:S01]  /*7990*/  SHFL.BFLY PT, R10, R0, 0x2, 0x1f ;  /* 0x0c401f00000a7f89 */ /* 0x000f2200000e0000 */
[----:B---3--:R-:W-:Y:S07]  /*79a0*/  FMNMX.FTZ R141, R141, R11, !PT ;  /* 0x0000000b8d8d7209 */ /* 0x008fee0007810000 */
[----:B------:R-:W3:Y:S01]  /*79b0*/  SHFL.BFLY PT, R11, R141, 0x1, 0x1f ;  /* 0x0c201f008d0b7f89 */ /* 0x000ee200000e0000 */
[----:B----4-:R-:W-:Y:S07]  /*79c0*/  FMNMX.FTZ R0, R0, R10, !PT ;  /* 0x0000000a00007209 */ /* 0x010fee0007810000 */
[----:B------:R-:W4:Y:S01]  /*79d0*/  SHFL.BFLY PT, R140, R0, 0x1, 0x1f ;  /* 0x0c201f00008c7f89 */ /* 0x000f2200000e0000 */
[----:B---3--:R-:W-:Y:S04]  /*79e0*/  FMNMX.FTZ R141, R141, R11, !PT ;  /* 0x0000000b8d8d7209 */ /* 0x008fe80007810000 */
[C---:B------:R-:W-:Y:S01]  /*79f0*/  FSETP.NEU.FTZ.AND P1, PT, R141.reuse, -INF , PT ;  /* 0xff8000008d00780b */ /* 0x040fe20003f3d000 */
[----:B------:R-:W-:Y:S05]  /*7a00*/  FMUL.FTZ R143, R141, c[0x0][0x2d0] ;  /* 0x0000b4008d8f7a20 */ /* 0x000fea0000410000 */
[----:B------:R-:W-:Y:S02]  /*7a10*/  FSEL R143, R143, RZ, P1 ;  /* 0x000000ff8f8f7208 */ /* 0x000fe40000800000 */
[----:B----4-:R-:W-:Y:S03]  /*7a20*/  FMNMX.FTZ R140, R0, R140, !PT ;  /* 0x0000008c008c7209 */ /* 0x010fe60007810000 */
[--C-:B------:R-:W-:Y:S01]  /*7a30*/  FFMA.FTZ R4, R4, c[0x0][0x2d0], -R143.reuse ;  /* 0x0000b40004047a23 */ /* 0x100fe2000001088f */
[----:B------:R-:W-:Y:S01]  /*7a40*/  FSEL R0, R141, RZ, P1 ;  /* 0x000000ff8d007208 */ /* 0x000fe20000800000 */
[--C-:B------:R-:W-:Y:S01]  /*7a50*/  FFMA.FTZ R5, R5, c[0x0][0x2d0], -R143.reuse ;  /* 0x0000b40005057a23 */ /* 0x100fe2000001088f */
[----:B------:R-:W-:Y:S01]  /*7a60*/  FSETP.NEU.FTZ.AND P0, PT, R140, -INF , PT ;  /* 0xff8000008c00780b */ /* 0x000fe20003f1d000 */
[----:B------:R-:W-:Y:S01]  /*7a70*/  FFMA.FTZ R8, R8, c[0x0][0x2d0], -R143 ;  /* 0x0000b40008087a23 */ /* 0x000fe2000001088f */
[----:B------:R-:W-:Y:S01]  /*7a80*/  MUFU.EX2 R201, R4 ;  /* 0x0000000400c97308 */ /* 0x000fe20000000800 */
[----:B------:R-:W-:Y:S02]  /*7a90*/  FADD.FTZ R0, -R0, R2 ;  /* 0x0000000200007221 */ /* 0x000fe40000010100 */
[----:B------:R-:W-:Y:S02]  /*7aa0*/  FMUL.FTZ R200, R140, c[0x0][0x2d0] ;  /* 0x0000b4008cc87a20 */ /* 0x000fe40000410000 */
[----:B------:R-:W-:Y:S03]  /*7ab0*/  FMUL.FTZ R0, R0, c[0x0][0x2d0] ;  /* 0x0000b40000007a20 */ /* 0x000fe60000410000 */
[----:B------:R-:W-:Y:S02]  /*7ac0*/  FSEL R200, R200, RZ, P0 ;  /* 0x000000ffc8c87208 */ /* 0x000fe40000000000 */
[----:B------:R-:W3:Y:S03]  /*7ad0*/  MUFU.EX2 R2, R0 ;  /* 0x0000000000027308 */ /* 0x000ee60000000800 */
[--C-:B------:R-:W-:Y:S02]  /*7ae0*/  FFMA.FTZ R6, R6, c[0x0][0x2d0], -R200.reuse ;  /* 0x0000b40006067a23 */ /* 0x100fe400000108c8 */
[--C-:B------:R-:W-:Y:S05]  /*7af0*/  FFMA.FTZ R7, R7, c[0x0][0x2d0], -R200.reuse ;  /* 0x0000b40007077a23 */ /* 0x100fea00000108c8 */
[----:B------:R4:W-:Y:S10]  /*7b00*/  MUFU.EX2 R203, R8 ;  /* 0x0000000800cb7308 */ /* 0x0009f40000000800 */
[----:B------:R5:W-:Y:S01]  /*7b10*/  MUFU.EX2 R202, R5 ;  /* 0x0000000500ca7308 */ /* 0x000be20000000800 */
[----:B---3--:R-:W-:Y:S01]  /*7b20*/  FMUL.FTZ R33, R2, R121 ;  /* 0x0000007902217220 */ /* 0x008fe20000410000 */
[----:B------:R-:W-:Y:S01]  /*7b30*/  FSEL R0, R140, RZ, P0 ;  /* 0x000000ff8c007208 */ /* 0x000fe20000000000 */
[----:B------:R-:W3:Y:S01]  /*7b40*/  LDL.LU R121, [R1+0xc] ;  /* 0x00000c0001797983 */ /* 0x000ee20000300800 */
[C---:B------:R-:W-:Y:S02]  /*7b50*/  FMUL.FTZ R4, R2.reuse, R148 ;  /* 0x0000009402047220 */ /* 0x040fe40000410000 */
[----:B------:R-:W-:Y:S04]  /*7b60*/  FMUL.FTZ R24, R2, R112 ;  /* 0x0000007002187220 */ /* 0x000fe80000410000 */
[----:B------:R-:W-:Y:S01]  /*7b70*/  MUFU.EX2 R142, R6 ;  /* 0x00000006008e7308 */ /* 0x000fe20000000800 */
[----:B------:R-:W-:Y:S02]  /*7b80*/  FADD.FTZ R0, -R0, R3 ;  /* 0x0000000300007221 */ /* 0x000fe40000010100 */
[----:B------:R-:W-:Y:S02]  /*7b90*/  FFMA.FTZ R3, R9, c[0x0][0x2d0], -R143 ;  /* 0x0000b40009037a23 */ /* 0x000fe4000001088f */
[----:B------:R-:W-:Y:S02]  /*7ba0*/  FMUL.FTZ R0, R0, c[0x0][0x2d0] ;  /* 0x0000b40000007a20 */ /* 0x000fe40000410000 */
[C---:B----4-:R-:W-:Y:S02]  /*7bb0*/  FMUL.FTZ R8, R2.reuse, R144 ;  /* 0x0000009002087220 */ /* 0x050fe40000410000 */
[C---:B------:R-:W-:Y:S01]  /*7bc0*/  FMUL.FTZ R9, R2.reuse, R145 ;  /* 0x0000009102097220 */ /* 0x040fe20000410000 */
[----:B------:R-:W4:Y:S01]  /*7bd0*/  MUFU.EX2 R217, R7 ;  /* 0x0000000700d97308 */ /* 0x000f220000000800 */
[C---:B------:R-:W-:Y:S02]  /*7be0*/  FMUL.FTZ R25, R2.reuse, R113 ;  /* 0x0000007102197220 */ /* 0x040fe40000410000 */
[C---:B------:R-:W-:Y:S02]  /*7bf0*/  FMUL.FTZ R28, R2.reuse, R116 ;  /* 0x00000074021c7220 */ /* 0x040fe40000410000 */
[C---:B-----5:R-:W-:Y:S01]  /*7c00*/  FMUL.FTZ R5, R2.reuse, R149 ;  /* 0x0000009502057220 */ /* 0x060fe20000410000 */
[----:B------:R-:W-:Y:S01]  /*7c10*/  MOV R149, R15 ;  /* 0x0000000f00957202 */ /* 0x000fe20000000f00 */
[C---:B------:R-:W-:Y:S01]  /*7c20*/  FMUL.FTZ R29, R2.reuse, R117 ;  /* 0x00000075021d7220 */ /* 0x040fe20000410000 */
[----:B------:R-:W-:Y:S01]  /*7c30*/  MOV R117, R27 ;  /* 0x0000001b00757202 */ /* 0x000fe20000000f00 */
[C---:B------:R-:W-:Y:S01]  /*7c40*/  FMUL.FTZ R32, R2.reuse, R120 ;  /* 0x0000007802207220 */ /* 0x040fe20000410000 */
[----:B------:R-:W5:Y:S01]  /*7c50*/  MUFU.EX2 R0, R0 ;  /* 0x0000000000007308 */ /* 0x000f620000000800 */
[C---:B------:R-:W-:Y:S01]  /*7c60*/  FMUL.FTZ R36, R2.reuse, R124 ;  /* 0x0000007c02247220 */ /* 0x040fe20000410000 */
[----:B------:R-:W-:Y:S01]  /*7c70*/  MOV R120, R19 ;  /* 0x0000001300787202 */ /* 0x000fe20000000f00 */
[C---:B------:R-:W-:Y:S02]  /*7c80*/  FMUL.FTZ R37, R2.reuse, R125 ;  /* 0x0000007d02257220 */ /* 0x040fe40000410000 */
        /* <DEDUP_REMOVED lines=31> */
[C---:B--2---:R-:W-:Y:S02]  /*7e80*/  FFMA.FTZ R144, R2.reuse, R12, R201 ;  /* 0x0000000c02907223 */ /* 0x044fe400000100c9 */
[C---:B------:R-:W-:Y:S02]  /*7e90*/  FMUL.FTZ R12, R2.reuse, R100 ;  /* 0x00000064020c7220 */ /* 0x040fe40000410000 */
[----:B------:R-:W-:Y:S02]  /*7ea0*/  IMAD.MOV.U32 R100, RZ, RZ, R13 ;  /* 0x000000ffff647224 */ /* 0x000fe400078e000d */
[C---:B------:R-:W-:Y:S01]  /*7eb0*/  FMUL.FTZ R13, R2.reuse, R101 ;  /* 0x00000065020d7220 */ /* 0x040fe20000410000 */
[----:B------:R-:W-:Y:S01]  /*7ec0*/  MOV R101, R16 ;  /* 0x0000001000657202 */ /* 0x000fe20000000f00 */
[C---:B------:R-:W-:Y:S02]  /*7ed0*/  FMUL.FTZ R16, R2.reuse, R104 ;  /* 0x0000006802107220 */ /* 0x040fe40000410000 */
[----:B------:R-:W-:Y:S02]  /*7ee0*/  IMAD.MOV.U32 R104, RZ, RZ, R17 ;  /* 0x000000ffff687224 */ /* 0x000fe400078e0011 */
[C---:B------:R-:W-:Y:S01]  /*7ef0*/  FMUL.FTZ R17, R2.reuse, R105 ;  /* 0x0000006902117220 */ /* 0x040fe20000410000 */
[----:B------:R-:W-:Y:S01]  /*7f00*/  MOV R105, R20 ;  /* 0x0000001400697202 */ /* 0x000fe20000000f00 */
[C---:B------:R-:W-:Y:S02]  /*7f10*/  FMUL.FTZ R20, R2.reuse, R108 ;  /* 0x0000006c02147220 */ /* 0x040fe40000410000 */
[----:B------:R-:W-:Y:S02]  /*7f20*/  IMAD.MOV.U32 R108, RZ, RZ, R21 ;  /* 0x000000ffff6c7224 */ /* 0x000fe400078e0015 */
[----:B------:R-:W-:Y:S01]  /*7f30*/  FMUL.FTZ R21, R2, R109 ;  /* 0x0000006d02157220 */ /* 0x000fe20000410000 */
[----:B------:R-:W-:Y:S01]  /*7f40*/  MOV R109, R23 ;  /* 0x00000017006d7202 */ /* 0x000fe20000000f00 */
[----:B------:R-:W-:Y:S01]  /*7f50*/  FFMA.FTZ R2, R205, c[0x0][0x2d0], -R200 ;  /* 0x0000b400cd027a23 */ /* 0x000fe200000108c8 */
[----:B------:R-:W-:Y:S01]  /*7f60*/  MOV R205, R101 ;  /* 0x0000006500cd7202 */ /* 0x000fe20000000f00 */
[----:B------:R-:W-:Y:S01]  /*7f70*/  IMAD.MOV.U32 R112, RZ, RZ, R22 ;  /* 0x000000ffff707224 */ /* 0x000fe200078e0016 */
[----:B----4-:R-:W-:Y:S01]  /*7f80*/  F2FP.BF16.PACK_AB R101, R217, R142 ;  /* 0x0000008ed965723e */ /* 0x010fe200000010ff */
[C---:B-----5:R-:W-:Y:S02]  /*7f90*/  FMUL.FTZ R22, R0.reuse, R110 ;  /* 0x0000006e00167220 */ /* 0x060fe40000410000 */
[----:B------:R2:W-:Y:S01]  /*7fa0*/  MUFU.EX2 R110, R2 ;  /* 0x00000002006e7308 */ /* 0x0005e20000000800 */
[----:B------:R-:W-:Y:S01]  /*7fb0*/  IMAD.MOV.U32 R145, RZ, RZ, R18 ;  /* 0x000000ffff917224 */ /* 0x000fe200078e0012 */
[----:B------:R-:W-:Y:S01]  /*7fc0*/  MOV R137, R112 ;  /* 0x0000007000897202 */ /* 0x000fe20000000f00 */
[C---:B------:R-:W-:Y:S02]  /*7fd0*/  FMUL.FTZ R18, R0.reuse, R106 ;  /* 0x0000006a00127220 */ /* 0x040fe40000410000 */
[C---:B------:R-:W-:Y:S02]  /*7fe0*/  FMUL.FTZ R19, R0.reuse, R107 ;  /* 0x0000006b00137220 */ /* 0x040fe40000410000 */
[----:B------:R-:W-:Y:S02]  /*7ff0*/  IMAD.MOV.U32 R148, RZ, RZ, R14 ;  /* 0x000000ffff947224 */ /* 0x000fe400078e000e */
[C---:B------:R-:W-:Y:S02]  /*8000*/  FMUL.FTZ R6, R0.reuse, R150 ;  /* 0x0000009600067220 */ /* 0x040fe40000410000 */
[C---:B------:R-:W-:Y:S01]  /*8010*/  FMUL.FTZ R7, R0.reuse, R151 ;  /* 0x0000009700077220 */ /* 0x040fe20000410000 */
[----:B------:R-:W-:Y:S01]  /*8020*/  MOV R151, R117 ;  /* 0x0000007500977202 */ /* 0x000fe20000000f00 */
[C---:B------:R-:W-:Y:S02]  /*8030*/  FMUL.FTZ R10, R0.reuse, R146 ;  /* 0x00000092000a7220 */ /* 0x040fe40000410000 */
[C---:B------:R-:W-:Y:S01]  /*8040*/  FMUL.FTZ R11, R0.reuse, R147 ;  /* 0x00000093000b7220 */ /* 0x040fe20000410000 */
[----:B------:R-:W-:Y:S01]  /*8050*/  MOV R147, R108 ;  /* 0x0000006c00937202 */ /* 0x000fe20000000f00 */
[C---:B------:R-:W-:Y:S01]  /*8060*/  FMUL.FTZ R14, R0.reuse, R102 ;  /* 0x00000066000e7220 */ /* 0x040fe20000410000 */
[----:B-1----:R-:W-:Y:S01]  /*8070*/  F2FP.BF16.PACK_AB R102, R113, R203 ;  /* 0x000000cb7166723e */ /* 0x002fe200000010ff */
        /* <DEDUP_REMOVED lines=40> */
[----:B------:R-:W-:Y:S02]  /*8300*/  IMAD.MOV.U32 R116, RZ, RZ, R26 ;  /* 0x000000ffff747224 */ /* 0x000fe400078e001a */
[----:B------:R-:W-:Y:S02]  /*8310*/  FMUL.FTZ R26, R0, R114 ;  /* 0x00000072001a7220 */ /* 0x000fe40000410000 */
[----:B------:R-:W-:Y:S02]  /*8320*/  IMAD.MOV.U32 R138, RZ, RZ, R105 ;  /* 0x000000ffff8a7224 */ /* 0x000fe400078e0069 */
[----:B--2---:R-:W-:Y:S02]  /*8330*/  FFMA.FTZ R2, R207, c[0x0][0x2d0], -R200 ;  /* 0x0000b400cf027a23 */ /* 0x004fe400000108c8 */
[----:B------:R-:W-:Y:S01]  /*8340*/  IMAD.MOV.U32 R207, RZ, RZ, R100 ;  /* 0x000000ffffcf7224 */ /* 0x000fe200078e0064 */
[----:B------:R-:W-:Y:S01]  /*8350*/  F2FP.BF16.PACK_AB R100, R202, R201 ;  /* 0x000000c9ca64723e */ /* 0x000fe200000010ff */
[----:B------:R-:W1:Y:S01]  /*8360*/  MUFU.EX2 R117, R2 ;  /* 0x0000000200757308 */ /* 0x000e620000000800 */
[----:B------:R-:W-:Y:S02]  /*8370*/  IMAD.MOV.U32 R146, RZ, RZ, R109 ;  /* 0x000000ffff927224 */ /* 0x000fe400078e006d */
[--C-:B------:R-:W-:Y:S02]  /*8380*/  FFMA.FTZ R109, R218, c[0x0][0x2d0], -R143.reuse ;  /* 0x0000b400da6d7a23 */ /* 0x100fe4000001088f */
[--C-:B------:R-:W-:Y:S02]  /*8390*/  FFMA.FTZ R108, R219, c[0x0][0x2d0], -R143.reuse ;  /* 0x0000b400db6c7a23 */ /* 0x100fe4000001088f */
[----:B------:R-:W-:Y:S02]  /*83a0*/  FADD.FTZ R144, R202, R144 ;  /* 0x00000090ca907221 */ /* 0x000fe40000010000 */
[--C-:B------:R-:W-:Y:S01]  /*83b0*/  FFMA.FTZ R114, R244, c[0x0][0x2d0], -R143.reuse ;  /* 0x0000b400f4727a23 */ /* 0x100fe2000001088f */
[----:B------:R-:W-:Y:S01]  /*83c0*/  MUFU.EX2 R112, R109 ;  /* 0x0000006d00707308 */ /* 0x000fe20000000800 */
[----:B------:R-:W-:Y:S02]  /*83d0*/  FADD.FTZ R144, R203, R144 ;  /* 0x00000090cb907221 */ /* 0x000fe40000010000 */
[--C-:B------:R-:W-:Y:S02]  /*83e0*/  FFMA.FTZ R115, R242, c[0x0][0x2d0], -R143.reuse ;  /* 0x0000b400f2737a23 */ /* 0x100fe4000001088f */
[--C-:B------:R-:W-:Y:S02]  /*83f0*/  FFMA.FTZ R136, R230, c[0x0][0x2d0], -R143.reuse ;  /* 0x0000b400e6887a23 */ /* 0x100fe4000001088f */
[----:B------:R-:W-:Y:S02]  /*8400*/  IMAD.MOV.U32 R244, RZ, RZ, R120 ;  /* 0x000000fffff47224 */ /* 0x000fe400078e0078 */
[----:B------:R-:W-:Y:S01]  /*8410*/  FFMA.FTZ R120, R250, c[0x0][0x2d0], -R200 ;  /* 0x0000b400fa787a23 */ /* 0x000fe200000108c8 */
[----:B------:R2:W4:Y:S01]  /*8420*/  MUFU.EX2 R123, R108 ;  /* 0x0000006c007b7308 */ /* 0x0005220000000800 */
[----:B------:R-:W-:Y:S02]  /*8430*/  IMAD.MOV.U32 R150, RZ, RZ, R116 ;  /* 0x000000ffff967224 */ /* 0x000fe400078e0074 */
[--C-:B------:R-:W-:Y:S01]  /*8440*/  FFMA.FTZ R116, R241, c[0x0][0x2d0], -R143.reuse ;  /* 0x0000b400f1747a23 */ /* 0x100fe2000001088f */
[----:B-1----:R-:W-:Y:S01]  /*8450*/  F2FP.BF16.PACK_AB R103, R117, R110 ;  /* 0x0000006e7567723e */ /* 0x002fe200000010ff */
[----:B------:R-:W-:Y:S01]  /*8460*/  IMAD.IADD R2, R213, 0x1, R204 ;  /* 0x00000001d5027824 */ /* 0x000fe200078e02cc */
[----:B------:R-:W-:Y:S01]  /*8470*/  MOV R241, R137 ;  /* 0x0000008900f17202 */ /* 0x000fe20000000f00 */
[--C-:B------:R-:W-:Y:S01]  /*8480*/  FFMA.FTZ R135, R231, c[0x0][0x2d0], -R143.reuse ;  /* 0x0000b400e7877a23 */ /* 0x100fe2000001088f */
[----:B------:R-:W-:Y:S01]  /*8490*/  MOV R242, R150 ;  /* 0x0000009600f27202 */ /* 0x000fe20000000f00 */
[--C-:B------:R-:W-:Y:S01]  /*84a0*/  FFMA.FTZ R134, R236, c[0x0][0x2d0], -R143.reuse ;  /* 0x0000b400ec867a23 */ /* 0x100fe2000001088f */
[----:B------:R-:W-:Y:S01]  /*84b0*/  ISETP.GE.AND P4, PT, R241, 0x1, PT ;  /* 0x00000001f100780c */ /* 0x000fe20003f86270 */
[----:B------:R1:W-:Y:S01]  /*84c0*/  MUFU.EX2 R236, R116 ;  /* 0x0000007400ec7308 */ /* 0x0003e20000000800 */
[--C-:B------:R-:W-:Y:S02]  /*84d0*/  FFMA.FTZ R219, R227, c[0x0][0x2d0], -R143.reuse ;  /* 0x0000b400e3db7a23 */ /* 0x100fe4000001088f */
[--C-:B------:R-:W-:Y:S07]  /*84e0*/  FFMA.FTZ R218, R248, c[0x0][0x2d0], -R200.reuse ;  /* 0x0000b400f8da7a23 */ /* 0x100fee00000108c8 */
[----:B------:R-:W-:Y:S01]  /*84f0*/  MUFU.EX2 R230, R135 ;  /* 0x0000008700e67308 */ /* 0x000fe20000000800 */
[--C-:B--2---:R-:W-:Y:S09]  /*8500*/  FFMA.FTZ R108, R232, c[0x0][0x2d0], -R143.reuse ;  /* 0x0000b400e86c7a23 */ /* 0x104ff2000001088f */
[----:B------:R2:W-:Y:S01]  /*8510*/  MUFU.EX2 R122, R108 ;  /* 0x0000006c007a7308 */ /* 0x0005e20000000800 */
[----:B-1----:R-:W-:Y:S09]  /*8520*/  FFMA.FTZ R116, R147, c[0x0][0x2d0], -R200 ;  /* 0x0000b40093747a23 */ /* 0x002ff200000108c8 */
[----:B------:R-:W-:Y:S10]  /*8530*/  MUFU.EX2 R227, R116 ;  /* 0x0000007400e37308 */ /* 0x000ff40000000800 */
[----:B------:R-:W-:Y:S01]  /*8540*/  MUFU.EX2 R218, R218 ;  /* 0x000000da00da7308 */ /* 0x000fe20000000800 */
[--C-:B--2---:R-:W-:Y:S02]  /*8550*/  FFMA.FTZ R108, R233, c[0x0][0x2d0], -R143.reuse ;  /* 0x0000b400e96c7a23 */ /* 0x104fe4000001088f */
[----:B---3--:R-:W-:Y:S01]  /*8560*/  FFMA.FTZ R111, R0, R121, R142 ;  /* 0x00000079006f7223 */ /* 0x008fe2000001008e */
[----:B------:R-:W-:Y:S01]  /*8570*/  IADD3 R142, R209, R2, RZ ;  /* 0x00000002d18e7210 */ /* 0x000fe20007ffe0ff */
[----:B------:R-:W-:Y:S05]  /*8580*/  IMAD.IADD R0, R212, 0x1, R204 ;  /* 0x00000001d4007824 */ /* 0x000fea00078e02cc */
[----:B------:R1:W-:Y:S01]  /*8590*/  MUFU.EX2 R130, R108 ;  /* 0x0000006c00827308 */ /* 0x0003e20000000800 */
[--C-:B------:R-:W-:Y:S01]  /*85a0*/  FFMA.FTZ R204, R247, c[0x0][0x2d0], -R200.reuse ;  /* 0x0000b400f7cc7a23 */ /* 0x100fe200000108c8 */
[----:B------:R-:W2:Y:S01]  /*85b0*/  LDSM.16.MT88.4 R104, [R0] ;  /* 0x000000000068783b */ /* 0x000ea20000004200 */
[----:B------:R-:W-:Y:S07]  /*85c0*/  IADD3 R3, R209, R0, RZ ;  /* 0x00000000d1037210 */ /* 0x000fee0007ffe0ff */
[----:B------:R-:W-:Y:S10]  /*85d0*/  MUFU.EX2 R219, R219 ;  /* 0x000000db00db7308 */ /* 0x000ff40000000800 */
[----:B------:R-:W-:Y:S01]  /*85e0*/  MUFU.EX2 R204, R204 ;  /* 0x000000cc00cc7308 */ /* 0x000fe20000000800 */
[--C-:B-1----:R-:W-:Y:S09]  /*85f0*/  FFMA.FTZ R108, R234, c[0x0][0x2d0], -R200.reuse ;  /* 0x0000b400ea6c7a23 */ /* 0x102ff200000108c8 */
[----:B------:R1:W-:Y:S01]  /*8600*/  MUFU.EX2 R128, R108 ;  /* 0x0000006c00807308 */ /* 0x0003e20000000800 */
[C---:B--2---:R-:W-:Y:S08]  /*8610*/  HMMA.16816.F32.BF16 R4, R100.reuse, R104, R4 ;  /* 0x000000686404723c */ /* 0x044ff00000041804 */
[C---:B------:R-:W-:Y:S01]  /*8620*/  HMMA.16816.F32.BF16 R8, R100.reuse, R106, R8 ;  /* 0x0000006a6408723c */ /* 0x040fe20000041808 */
[----:B------:R-:W2:Y:S03]  /*8630*/  LDSM.16.MT88.4 R104, [R3] ;  /* 0x000000000368783b */ /* 0x000ea60000004200 */
[--C-:B-1----:R-:W-:Y:S04]  /*8640*/  FFMA.FTZ R108, R235, c[0x0][0x2d0], -R200.reuse ;  /* 0x0000b400eb6c7a23 */ /* 0x102fe800000108c8 */
[----:B------:R1:W-:Y:S04]  /*8650*/  MUFU.EX2 R131, R108 ;  /* 0x0000006c00837308 */ /* 0x0003e80000000800 */
[--C-:B-1----:R-:W-:Y:S06]  /*8660*/  FFMA.FTZ R108, R237, c[0x0][0x2d0], -R143.reuse ;  /* 0x0000b400ed6c7a23 */ /* 0x102fec000001088f */
[----:B------:R-:W-:Y:S01]  /*8670*/  MUFU.EX2 R237, R115 ;  /* 0x0000007300ed7308 */ /* 0x000fe20000000800 */
[C---:B--2---:R-:W-:Y:S09]  /*8680*/  HMMA.16816.F32.BF16 R12, R100.reuse, R104, R12 ;  /* 0x00000068640c723c */ /* 0x044ff2000004180c */
[----:B------:R1:W-:Y:S01]  /*8690*/  MUFU.EX2 R132, R108 ;  /* 0x0000006c00847308 */ /* 0x0003e20000000800 */
[C---:B------:R-:W-:Y:S01]  /*86a0*/  HMMA.16816.F32.BF16 R16, R100.reuse, R106, R16 ;  /* 0x0000006a6410723c */ /* 0x040fe20000041810 */
[----:B------:R-:W2:Y:S02]  /*86b0*/  LDSM.16.MT88.4 R104, [R2] ;  /* 0x000000000268783b */ /* 0x000ea40000004200 */
[----:B-1----:R-:W-:Y:S02]  /*86c0*/  FFMA.FTZ R108, R239, c[0x0][0x2d0], -R143 ;  /* 0x0000b400ef6c7a23 */ /* 0x002fe4000001088f */
[----:B------:R-:W-:Y:S04]  /*86d0*/  IMAD.MOV.U32 R239, RZ, RZ, R149 ;  /* 0x000000ffffef7224 */ /* 0x000fe800078e0095 */
[----:B------:R-:W-:Y:S01]  /*86e0*/  MUFU.EX2 R133, R108 ;  /* 0x0000006c00857308 */ /* 0x000fe20000000800 */
[C---:B--2---:R-:W-:Y:S08]  /*86f0*/  HMMA.16816.F32.BF16 R20, R100.reuse, R104, R20 ;  /* 0x000000686414723c */ /* 0x044ff00000041814 */
[C---:B------:R-:W-:Y:S01]  /*8700*/  HMMA.16816.F32.BF16 R24, R100.reuse, R106, R24 ;  /* 0x0000006a6418723c */ /* 0x040fe20000041818 */
[----:B------:R-:W1:Y:S07]  /*8710*/  LDSM.16.MT88.4 R104, [R142] ;  /* 0x000000008e68783b */ /* 0x000e6e0000004200 */
        /* <DEDUP_REMOVED lines=24> */
[C---:B-1----:R-:W-:Y:S07]  /*88a0*/  HMMA.16816.F32.BF16 R92, R100.reuse, R104, R92 ;  /* 0x00000068645c723c */ /* 0x042fee000004185c */
[--C-:B------:R-:W-:Y:S01]  /*88b0*/  FFMA.FTZ R104, R220, c[0x0][0x2d0], -R200.reuse ;  /* 0x0000b400dc687a23 */ /* 0x100fe200000108c8 */
[----:B------:R-:W-:Y:S03]  /*88c0*/  HMMA.16816.F32.BF16 R96, R100, R106, R96 ;  /* 0x0000006a6460723c */ /* 0x000fe60000041860 */
[----:B------:R1:W-:Y:S01]  /*88d0*/  MUFU.EX2 R119, R104 ;  /* 0x0000006800777308 */ /* 0x0003e20000000800 */
[----:B------:R-:W-:Y:S03]  /*88e0*/  FFMA.FTZ R220, R229, c[0x0][0x2d0], -R143 ;  /* 0x0000b400e5dc7a23 */ /* 0x000fe6000001088f */
[--C-:B------:R-:W-:Y:S06]  /*88f0*/  FFMA.FTZ R100, R225, c[0x0][0x2d0], -R200.reuse ;  /* 0x0000b400e1647a23 */ /* 0x100fec00000108c8 */
[----:B------:R2:W-:Y:S10]  /*8900*/  MUFU.EX2 R126, R100 ;  /* 0x00000064007e7308 */ /* 0x0005f40000000800 */
[----:B------:R-:W-:Y:S01]  /*8910*/  MUFU.EX2 R229, R136 ;  /* 0x0000008800e57308 */ /* 0x000fe20000000800 */
[----:B-1----:R-:W-:Y:S09]  /*8920*/  FFMA.FTZ R104, R221, c[0x0][0x2d0], -R200 ;  /* 0x0000b400dd687a23 */ /* 0x002ff200000108c8 */
[----:B------:R1:W3:Y:S01]  /*8930*/  MUFU.EX2 R121, R104 ;  /* 0x0000006800797308 */ /* 0x0002e20000000800 */
[----:B--2---:R-:W-:Y:S02]  /*8940*/  FADD.FTZ R100, R217, R111 ;  /* 0x0000006fd9647221 */ /* 0x004fe40000010000 */
[--C-:B------:R-:W-:Y:S02]  /*8950*/  FFMA.FTZ R217, R228, c[0x0][0x2d0], -R143.reuse ;  /* 0x0000b400e4d97a23 */ /* 0x100fe4000001088f */
[----:B------:R-:W-:Y:S01]  /*8960*/  FADD.FTZ R118, R110, R100 ;  /* 0x000000646e767221 */ /* 0x000fe20000010000 */
[----:B----4-:R-:W-:Y:S01]  /*8970*/  F2FP.BF16.PACK_AB R100, R123, R112 ;  /* 0x000000707b64723e */ /* 0x010fe200000010ff */
[----:B------:R-:W-:Y:S03]  /*8980*/  LDSM.16.MT88.4 R108, [R3+0x1000] ;  /* 0x00100000036c783b */ /* 0x000fe60000004200 */
[----:B------:R-:W-:Y:S01]  /*8990*/  MUFU.EX2 R228, R134 ;  /* 0x0000008600e47308 */ /* 0x000fe20000000800 */
[----:B------:R-:W-:Y:S09]  /*89a0*/  FADD.FTZ R117, R117, R118 ;  /* 0x0000007675757221 */ /* 0x000ff20000010000 */
[----:B------:R-:W-:Y:S01]  /*89b0*/  MUFU.EX2 R220, R220 ;  /* 0x000000dc00dc7308 */ /* 0x000fe20000000800 */
[--C-:B-1----:R-:W-:Y:S01]  /*89c0*/  FFMA.FTZ R104, R224, c[0x0][0x2d0], -R143.reuse ;  /* 0x0000b400e0687a23 */ /* 0x102fe2000001088f */
[----:B---3--:R-:W-:Y:S08]  /*89d0*/  F2FP.BF16.PACK_AB R101, R121, R119 ;  /* 0x000000777965723e */ /* 0x008ff000000010ff */
[----:B------:R1:W-:Y:S10]  /*89e0*/  MUFU.EX2 R124, R104 ;  /* 0x00000068007c7308 */ /* 0x0003f40000000800 */
[----:B------:R-:W-:Y:S10]  /*89f0*/  MUFU.EX2 R224, R120 ;  /* 0x0000007800e07308 */ /* 0x000ff40000000800 */
[----:B------:R-:W-:Y:S01]  /*8a00*/  MUFU.EX2 R217, R217 ;  /* 0x000000d900d97308 */ /* 0x000fe20000000800 */
[--C-:B-1----:R-:W-:Y:S02]  /*8a10*/  FFMA.FTZ R104, R223, c[0x0][0x2d0], -R143.reuse ;  /* 0x0000b400df687a23 */ /* 0x102fe4000001088f */
[--C-:B------:R-:W-:Y:S02]  /*8a20*/  FFMA.FTZ R223, R238, c[0x0][0x2d0], -R143.reuse ;  /* 0x0000b400eedf7a23 */ /* 0x100fe4000001088f */
[----:B------:R-:W2:Y:S05]  /*8a30*/  LDL R238, [R1+0x54] ;  /* 0x0000540001ee7983 */ /* 0x000eaa0000100800 */
[----:B------:R1:W3:Y:S10]  /*8a40*/  MUFU.EX2 R129, R104 ;  /* 0x0000006800817308 */ /* 0x0002f40000000800 */
[----:B------:R-:W-:Y:S01]  /*8a50*/  MUFU.EX2 R223, R223 ;  /* 0x000000df00df7308 */ /* 0x000fe20000000800 */
[--C-:B-1----:R-:W-:Y:S01]  /*8a60*/  FFMA.FTZ R104, R222, c[0x0][0x2d0], -R200.reuse ;  /* 0x0000b400de687a23 */ /* 0x102fe200000108c8 */
[----:B---3--:R-:W-:Y:S08]  /*8a70*/  F2FP.BF16.PACK_AB R102, R129, R124 ;  /* 0x0000007c8166723e */ /* 0x008ff000000010ff */
[----:B------:R-:W-:Y:S10]  /*8a80*/  MUFU.EX2 R222, R114 ;  /* 0x0000007200de7308 */ /* 0x000ff40000000800 */
[----:B------:R1:W3:Y:S02]  /*8a90*/  MUFU.EX2 R125, R104 ;  /* 0x00000068007d7308 */ /* 0x0002e40000000800 */
[----:B-1----:R-:W1:Y:S01]  /*8aa0*/  LDSM.16.MT88.4 R104, [R0+0x800] ;  /* 0x000800000068783b */ /* 0x002e620000004200 */
[----:B---3--:R-:W-:Y:S07]  /*8ab0*/  F2FP.BF16.PACK_AB R103, R126, R125 ;  /* 0x0000007d7e67723e */ /* 0x008fee00000010ff */
        /* <DEDUP_REMOVED lines=34> */
[----:B------:R-:W-:Y:S01]  /*8ce0*/  FFMA.FTZ R104, R240, c[0x0][0x2d0], -R200 ;  /* 0x0000b400f0687a23 */ /* 0x000fe200000108c8 */
[----:B------:R-:W-:Y:S03]  /*8cf0*/  HMMA.16816.F32.BF16 R96, R100, R106, R96 ;  /* 0x0000006a6460723c */ /* 0x000fe60000041860 */
[----:B------:R1:W-:Y:S01]  /*8d00*/  MUFU.EX2 R127, R104 ;  /* 0x00000068007f7308 */ /* 0x0003e20000000800 */
[----:B------:R-:W-:Y:S03]  /*8d10*/  IMAD.MOV.U32 R240, RZ, RZ, R146 ;  /* 0x000000fffff07224 */ /* 0x000fe600078e0092 */
[----:B------:R-:W-:Y:S01]  /*8d20*/  FFMA.FTZ R101, R245, c[0x0][0x2d0], -R200 ;  /* 0x0000b400f5657a23 */ /* 0x000fe200000108c8 */
[----:B------:R-:W-:Y:S01]  /*8d30*/  F2FP.BF16.PACK_AB R102, R133, R132 ;  /* 0x000000848566723e */ /* 0x000fe200000010ff */
[----:B------:R-:W-:Y:S03]  /*8d40*/  FADD.FTZ R100, R113, R144 ;  /* 0x0000009071647221 */ /* 0x000fe60000010000 */
[--C-:B------:R-:W-:Y:S01]  /*8d50*/  FFMA.FTZ R113, R243, c[0x0][0x2d0], -R143.reuse ;  /* 0x0000b400f3717a23 */ /* 0x100fe2000001088f */
[----:B------:R3:W4:Y:S01]  /*8d60*/  MUFU.EX2 R221, R101 ;  /* 0x0000006500dd7308 */ /* 0x0007220000000800 */
[----:B------:R-:W-:Y:S01]  /*8d70*/  FADD.FTZ R118, R112, R100 ;  /* 0x0000006470767221 */ /* 0x000fe20000010000 */
[----:B------:R-:W-:Y:S01]  /*8d80*/  F2FP.BF16.PACK_AB R100, R130, R122 ;  /* 0x0000007a8264723e */ /* 0x000fe200000010ff */
[----:B------:R-:W-:Y:S01]  /*8d90*/  FFMA.FTZ R143, R226, c[0x0][0x2d0], -R143 ;  /* 0x0000b400e28f7a23 */ /* 0x000fe2000001088f */
[----:B------:R-:W-:Y:S01]  /*8da0*/  MOV R245, R145 ;  /* 0x0000009100f57202 */ /* 0x000fe20000000f00 */
[----:B------:R-:W-:Y:S01]  /*8db0*/  FADD.FTZ R118, R123, R118 ;  /* 0x000000767b767221 */ /* 0x000fe20000010000 */
[----:B------:R-:W-:Y:S01]  /*8dc0*/  LDSM.16.MT88.4 R144, [R0+0x2800] ;  /* 0x002800000090783b */ /* 0x000fe20000004200 */
[----:B------:R-:W-:Y:S02]  /*8dd0*/  IMAD.MOV.U32 R243, RZ, RZ, R151 ;  /* 0x000000fffff37224 */ /* 0x000fe400078e0097 */
[----:B------:R-:W-:Y:S01]  /*8de0*/  FADD.FTZ R116, R124, R118 ;  /* 0x000000767c747221 */ /* 0x000fe20000010000 */
[----:B------:R5:W2:Y:S03]  /*8df0*/  MUFU.EX2 R235, R113 ;  /* 0x0000007100eb7308 */ /* 0x000aa60000000800 */
[----:B------:R-:W-:Y:S01]  /*8e00*/  FADD.FTZ R120, R129, R116 ;  /* 0x0000007481787221 */ /* 0x000fe20000010000 */
[----:B-1----:R-:W1:Y:S03]  /*8e10*/  LDSM.16.MT88.4 R104, [R0+0x1000] ;  /* 0x001000000068783b */ /* 0x002e660000004200 */
[----:B------:R-:W-:Y:S01]  /*8e20*/  FADD.FTZ R120, R122, R120 ;  /* 0x000000787a787221 */ /* 0x000fe20000010000 */
[----:B---3--:R-:W-:Y:S02]  /*8e30*/  F2FP.BF16.PACK_AB R101, R131, R128 ;  /* 0x000000808365723e */ /* 0x008fe400000010ff */
[----:B----4-:R-:W-:Y:S02]  /*8e40*/  F2FP.BF16.PACK_AB R103, R221, R127 ;  /* 0x0000007fdd67723e */ /* 0x010fe400000010ff */
[----:B-----5:R-:W-:Y:S05]  /*8e50*/  LDSM.16.MT88.4 R112, [R2+0x1800] ;  /* 0x001800000270783b */ /* 0x020fea0000004200 */
[C---:B-1----:R-:W-:Y:S08]  /*8e60*/  HMMA.16816.F32.BF16 R4, R100.reuse, R104, R4 ;  /* 0x000000686404723c */ /* 0x042ff00000041804 */
[C---:B------:R-:W-:Y:S01]  /*8e70*/  HMMA.16816.F32.BF16 R8, R100.reuse, R106, R8 ;  /* 0x0000006a6408723c */ /* 0x040fe20000041808 */
[----:B------:R-:W1:Y:S07]  /*8e80*/  LDSM.16.MT88.4 R104, [R2+0x1000] ;  /* 0x001000000268783b */ /* 0x000e6e0000004200 */
[C---:B------:R-:W-:Y:S08]  /*8e90*/  HMMA.16816.F32.BF16 R12, R100.reuse, R108, R12 ;  /* 0x0000006c640c723c */ /* 0x040ff0000004180c */
[C---:B------:R-:W-:Y:S01]  /*8ea0*/  HMMA.16816.F32.BF16 R16, R100.reuse, R110, R16 ;  /* 0x0000006e6410723c */ /* 0x040fe20000041810 */
[----:B------:R-:W3:Y:S07]  /*8eb0*/  LDSM.16.MT88.4 R108, [R142+0x1000] ;  /* 0x001000008e6c783b */ /* 0x000eee0000004200 */
[C---:B-1----:R-:W-:Y:S08]  /*8ec0*/  HMMA.16816.F32.BF16 R20, R100.reuse, R104, R20 ;  /* 0x000000686414723c */ /* 0x042ff00000041814 */
[C---:B------:R-:W-:Y:S01]  /*8ed0*/  HMMA.16816.F32.BF16 R24, R100.reuse, R106, R24 ;  /* 0x0000006a6418723c */ /* 0x040fe20000041818 */
[----:B------:R-:W1:Y:S07]  /*8ee0*/  LDSM.16.MT88.4 R104, [R0+0x4000] ;  /* 0x004000000068783b */ /* 0x000e6e0000004200 */
[C---:B---3--:R-:W-:Y:S08]  /*8ef0*/  HMMA.16816.F32.BF16 R28, R100.reuse, R108, R28 ;  /* 0x0000006c641c723c */ /* 0x048ff0000004181c */
        /* <DEDUP_REMOVED lines=20> */
[C---:B-1----:R-:W-:Y:S07]  /*9040*/  HMMA.16816.F32.BF16 R84, R100.reuse, R104, R84 ;  /* 0x000000686454723c */ /* 0x042fee0000041854 */
[--C-:B------:R-:W-:Y:S01]  /*9050*/  FFMA.FTZ R104, R252, c[0x0][0x2d0], -R200.reuse ;  /* 0x0000b400fc687a23 */ /* 0x100fe200000108c8 */
[C---:B------:R-:W-:Y:S03]  /*9060*/  HMMA.16816.F32.BF16 R88, R100.reuse, R106, R88 ;  /* 0x0000006a6458723c */ /* 0x040fe60000041858 */
[----:B------:R1:W-:Y:S01]  /*9070*/  MUFU.EX2 R231, R104 ;  /* 0x0000006800e77308 */ /* 0x0003e20000000800 */
[----:B------:R-:W-:Y:S04]  /*9080*/  MOV R252, R148 ;  /* 0x0000009400fc7202 */ /* 0x000fe80000000f00 */
[C---:B---3--:R-:W-:Y:S08]  /*9090*/  HMMA.16816.F32.BF16 R92, R100.reuse, R108, R92 ;  /* 0x0000006c645c723c */ /* 0x048ff0000004185c */
[----:B------:R-:W-:Y:S01]  /*90a0*/  HMMA.16816.F32.BF16 R96, R100, R110, R96 ;  /* 0x0000006e6460723c */ /* 0x000fe20000041860 */
[----:B------:R-:W-:Y:S06]  /*90b0*/  LDSM.16.MT88.4 R108, [R3+0x1800] ;  /* 0x00180000036c783b */ /* 0x000fec0000004200 */
[--C-:B------:R-:W-:Y:S01]  /*90c0*/  FFMA.FTZ R100, R139, c[0x0][0x2d0], -R200.reuse ;  /* 0x0000b4008b647a23 */ /* 0x100fe200000108c8 */
[----:B------:R-:W-:Y:S03]  /*90d0*/  F2FP.BF16.PACK_AB R102, R236, R237 ;  /* 0x000000edec66723e */ /* 0x000fe600000010ff */
[----:B------:R3:W-:Y:S01]  /*90e0*/  MUFU.EX2 R232, R100 ;  /* 0x0000006400e87308 */ /* 0x0007e20000000800 */
[--C-:B-1----:R-:W-:Y:S02]  /*90f0*/  FFMA.FTZ R104, R207, c[0x0][0x2d0], -R200.reuse ;  /* 0x0000b400cf687a23 */ /* 0x102fe400000108c8 */
[--C-:B------:R-:W-:Y:S07]  /*9100*/  FFMA.FTZ R207, R249, c[0x0][0x2d0], -R200.reuse ;  /* 0x0000b400f9cf7a23 */ /* 0x100fee00000108c8 */
[----:B------:R-:W1:Y:S10]  /*9110*/  MUFU.EX2 R234, R104 ;  /* 0x0000006800ea7308 */ /* 0x000e740000000800 */
[----:B------:R-:W4:Y:S01]  /*9120*/  MUFU.EX2 R207, R207 ;  /* 0x000000cf00cf7308 */ /* 0x000f220000000800 */
[----:B---3--:R-:W-:Y:S02]  /*9130*/  FADD.FTZ R100, R119, R117 ;  /* 0x0000007577647221 */ /* 0x008fe40000010000 */
[----:B------:R-:W-:Y:S02]  /*9140*/  FFMA.FTZ R117, R138, c[0x0][0x2d0], -R200 ;  /* 0x0000b4008a757a23 */ /* 0x000fe400000108c8 */
[----:B------:R-:W-:Y:S01]  /*9150*/  FADD.FTZ R121, R121, R100 ;  /* 0x0000006479797221 */ /* 0x000fe20000010000 */
[----:B--2---:R-:W-:Y:S01]  /*9160*/  F2FP.BF16.PACK_AB R100, R235, R222 ;  /* 0x000000deeb64723e */ /* 0x004fe200000010ff */
[--C-:B------:R-:W-:Y:S03]  /*9170*/  FFMA.FTZ R119, R251, c[0x0][0x2d0], -R200.reuse ;  /* 0x0000b400fb777a23 */ /* 0x100fe600000108c8 */
[----:B------:R-:W-:Y:S01]  /*9180*/  MUFU.EX2 R225, R117 ;  /* 0x0000007500e17308 */ /* 0x000fe20000000800 */
[----:B------:R-:W2:Y:S01]  /*9190*/  LDL.64 R250, [R1+0x48] ;  /* 0x0000480001fa7983 */ /* 0x000ea20000100a00 */
[----:B------:R-:W-:Y:S01]  /*91a0*/  FADD.FTZ R121, R125, R121 ;  /* 0x000000797d797221 */ /* 0x000fe20000010000 */
[----:B-1----:R-:W-:Y:S01]  /*91b0*/  F2FP.BF16.PACK_AB R101, R234, R231 ;  /* 0x000000e7ea65723e */ /* 0x002fe200000010ff */
[--C-:B------:R-:W-:Y:S02]  /*91c0*/  FFMA.FTZ R104, R205, c[0x0][0x2d0], -R200.reuse ;  /* 0x0000b400cd687a23 */ /* 0x100fe400000108c8 */
[----:B------:R-:W-:Y:S01]  /*91d0*/  FADD.FTZ R121, R126, R121 ;  /* 0x000000797e797221 */ /* 0x000fe20000010000 */
[----:B------:R-:W-:Y:S01]  /*91e0*/  LDSM.16.MT88.4 R136, [R3+0x5800] ;  /* 0x005800000388783b */ /* 0x000fe20000004200 */
[----:B------:R-:W-:Y:S02]  /*91f0*/  FFMA.FTZ R200, R246, c[0x0][0x2d0], -R200 ;  /* 0x0000b400f6c87a23 */ /* 0x000fe400000108c8 */
[----:B------:R1:W3:Y:S01]  /*9200*/  MUFU.EX2 R233, R104 ;  /* 0x0000006800e97308 */ /* 0x0002e20000000800 */
[----:B----4-:R-:W-:Y:S09]  /*9210*/  F2FP.BF16.PACK_AB R201, R218, R207 ;  /* 0x000000cfdac9723e */ /* 0x010ff200000010ff */
[----:B------:R4:W-:Y:S10]  /*9220*/  MUFU.EX2 R226, R119 ;  /* 0x0000007700e27308 */ /* 0x0009f40000000800 */
[----:B------:R-:W5:Y:S01]  /*9230*/  MUFU.EX2 R205, R143 ;  /* 0x0000008f00cd7308 */ /* 0x000f620000000800 */
[----:B-1----:R-:W1:Y:S01]  /*9240*/  LDSM.16.MT88.4 R104, [R0+0x1800] ;  /* 0x001800000068783b */ /* 0x002e620000004200 */
[----:B---3--:R-:W-:Y:S08]  /*9250*/  F2FP.BF16.PACK_AB R103, R232, R233 ;  /* 0x000000e9e867723e */ /* 0x008ff000000010ff */
[----:B------:R3:W3:Y:S01]  /*9260*/  MUFU.EX2 R143, R200 ;  /* 0x000000c8008f7308 */ /* 0x0006e20000000800 */
[----:B----4-:R-:W-:Y:S01]  /*9270*/  LDSM.16.MT88.4 R116, [R2+0x2000] ;  /* 0x002000000274783b */ /* 0x010fe20000004200 */
[----:B-----5:R-:W-:Y:S02]  /*9280*/  F2FP.BF16.PACK_AB R202, R205, R219 ;  /* 0x000000dbcdca723e */ /* 0x020fe400000010ff */
[----:B---3--:R-:W-:Y:S02]  /*9290*/  F2FP.BF16.PACK_AB R200, R217, R220 ;  /* 0x000000dcd9c8723e */ /* 0x008fe400000010ff */
[----:B------:R-:W-:Y:S01]  /*92a0*/  F2FP.BF16.PACK_AB R203, R143, R204 ;  /* 0x000000cc8fcb723e */ /* 0x000fe200000010ff */
        /* <DEDUP_REMOVED lines=48> */
[----:B------:R-:W5:Y:S07]  /*95b0*/  LDSM.16.MT88.4 R116, [R2+0x5000] ;  /* 0x005000000274783b */ /* 0x000f6e0000004200 */
        /* <DEDUP_REMOVED lines=9> */
[C---:B-----5:R-:W-:Y:S08]  /*9650*/  HMMA.16816.F32.BF16 R52, R100.reuse, R116, R52 ;  /* 0x000000746434723c */ /* 0x060ff00000041834 */
        /* <DEDUP_REMOVED lines=8> */
[C---:B---3--:R-:W-:Y:S07]  /*96e0*/  HMMA.16816.F32.BF16 R76, R100.reuse, R108, R76 ;  /* 0x0000006c644c723c */ /* 0x048fee000004184c */
[----:B------:R-:W-:Y:S01]  /*96f0*/  FADD.FTZ R109, R128, R121 ;  /* 0x00000079806d7221 */ /* 0x000fe20000010000 */
[C---:B------:R-:W-:Y:S04]  /*9700*/  HMMA.16816.F32.BF16 R80, R100.reuse, R110, R80 ;  /* 0x0000006e6450723c */ /* 0x040fe80000041850 */
[----:B------:R-:W-:Y:S02]  /*9710*/  FADD.FTZ R108, R130, R120 ;  /* 0x00000078826c7221 */ /* 0x000fe40000010000 */
[----:B------:R-:W-:Y:S01]  /*9720*/  LDSM.16.MT88.4 R120, [R142+0x2800] ;  /* 0x002800008e78783b */ /* 0x000fe20000004200 */
[----:B------:R-:W-:Y:S01]  /*9730*/  FADD.FTZ R109, R131, R109 ;  /* 0x0000006d836d7221 */ /* 0x000fe20000010000 */
[C---:B-----5:R-:W-:Y:S04]  /*9740*/  HMMA.16816.F32.BF16 R84, R100.reuse, R116, R84 ;  /* 0x000000746454723c */ /* 0x060fe80000041854 */
[----:B------:R-:W-:Y:S02]  /*9750*/  FADD.FTZ R109, R127, R109 ;  /* 0x0000006d7f6d7221 */ /* 0x000fe40000010000 */
[----:B------:R-:W-:Y:S01]  /*9760*/  LDSM.16.MT88.4 R128, [R0+0x5800] ;  /* 0x005800000080783b */ /* 0x000fe20000004200 */
[----:B------:R-:W-:Y:S01]  /*9770*/  FADD.FTZ R108, R132, R108 ;  /* 0x0000006c846c7221 */ /* 0x000fe20000010000 */
[C---:B------:R-:W-:Y:S04]  /*9780*/  HMMA.16816.F32.BF16 R88, R100.reuse, R118, R88 ;  /* 0x000000766458723c */ /* 0x040fe80000041858 */
[----:B------:R-:W-:Y:S02]  /*9790*/  FADD.FTZ R108, R133, R108 ;  /* 0x0000006c856c7221 */ /* 0x000fe40000010000 */
[----:B------:R-:W3:Y:S01]  /*97a0*/  LDSM.16.MT88.4 R116, [R2+0x2800] ;  /* 0x002800000274783b */ /* 0x000ee20000004200 */
[----:B------:R-:W-:Y:S01]  /*97b0*/  FADD.FTZ R221, R221, R109 ;  /* 0x0000006ddddd7221 */ /* 0x000fe20000010000 */
[C---:B----4-:R-:W-:Y:S04]  /*97c0*/  HMMA.16816.F32.BF16 R92, R100.reuse, R112, R92 ;  /* 0x00000070645c723c */ /* 0x050fe8000004185c */
[----:B------:R-:W-:Y:S04]  /*97d0*/  FADD.FTZ R222, R222, R108 ;  /* 0x0000006cdede7221 */ /* 0x000fe80000010000 */
[----:B------:R-:W-:Y:S08]  /*97e0*/  HMMA.16816.F32.BF16 R96, R100, R114, R96 ;  /* 0x000000726460723c */ /* 0x000ff00000041860 */
[C---:B------:R-:W-:Y:S01]  /*97f0*/  HMMA.16816.F32.BF16 R148, R200.reuse, R144, R4 ;  /* 0x00000090c894723c */ /* 0x040fe20000041804 */
[----:B------:R-:W4:Y:S07]  /*9800*/  LDSM.16.MT88.4 R4, [R2+0x5800] ;  /* 0x005800000204783b */ /* 0x000f2e0000004200 */
[C---:B------:R-:W-:Y:S01]  /*9810*/  HMMA.16816.F32.BF16 R144, R200.reuse, R146, R8 ;  /* 0x00000092c890723c */ /* 0x040fe20000041808 */
[----:B------:R-:W5:Y:S07]  /*9820*/  LDSM.16.MT88.4 R8, [R142+0x5800] ;  /* 0x005800008e08783b */ /* 0x000f6e0000004200 */
[C---:B-1----:R-:W-:Y:S01]  /*9830*/  HMMA.16816.F32.BF16 R100, R200.reuse, R104, R12 ;  /* 0x00000068c864723c */ /* 0x042fe2000004180c */
[----:B------:R1:W2:Y:S07]  /*9840*/  LDSM.16.MT88.4 R12, [R0+0x8800] ;  /* 0x00880000000c783b */ /* 0x0002ae0000004200 */
[C---:B------:R-:W-:Y:S01]  /*9850*/  HMMA.16816.F32.BF16 R104, R200.reuse, R106, R16 ;  /* 0x0000006ac868723c */ /* 0x040fe20000041810 */
[----:B------:R2:W2:Y:S07]  /*9860*/  LDSM.16.MT88.4 R16, [R3+0x8800] ;  /* 0x008800000310783b */ /* 0x0004ae0000004200 */
[C---:B---3--:R-:W-:Y:S01]  /*9870*/  HMMA.16816.F32.BF16 R108, R200.reuse, R116, R20 ;  /* 0x00000074c86c723c */ /* 0x048fe20000041814 */
[----:B------:R-:W3:Y:S07]  /*9880*/  LDL R20, [R1+0x30] ;  /* 0x0000300001147983 */ /* 0x000eee0000100800 */
[C---:B------:R-:W-:Y:S04]  /*9890*/  HMMA.16816.F32.BF16 R112, R200.reuse, R118, R24 ;  /* 0x00000076c870723c */ /* 0x040fe80000041818 */
[----:B-1----:R-:W-:Y:S04]  /*98a0*/  IADD3 R0, R240, -0x2, RZ ;  /* 0xfffffffef0007810 */ /* 0x002fe80007ffe0ff */
[C---:B------:R-:W-:Y:S03]  /*98b0*/  HMMA.16816.F32.BF16 R116, R200.reuse, R120, R28 ;  /* 0x00000078c874723c */ /* 0x040fe6000004181c */
[----:B------:R-:W-:Y:S05]  /*98c0*/  ISETP.GE.AND P6, PT, R0, R252, PT ;  /* 0x000000fc0000720c */ /* 0x000fea0003fc6270 */
[C---:B------:R-:W-:Y:S08]  /*98d0*/  HMMA.16816.F32.BF16 R120, R200.reuse, R122, R32 ;  /* 0x0000007ac878723c */ /* 0x040ff00000041820 */
[C---:B------:R-:W-:Y:S03]  /*98e0*/  HMMA.16816.F32.BF16 R124, R200.reuse, R128, R36 ;  /* 0x00000080c87c723c */ /* 0x040fe60000041824 */
[----:B------:R-:W-:Y:S02]  /*98f0*/  @P6 ISETP.GE.AND P3, PT, R242, c[0x0][0x1d4], PT ;  /* 0x00007500f2006a0c */ /* 0x000fe40003f66270 */
[----:B------:R-:W-:Y:S02]  /*9900*/  @P6 ISETP.GE.AND P1, PT, R244, c[0x0][0x1d4], PT ;  /* 0x00007500f4006a0c */ /* 0x000fe40003f26270 */
[----:B--2---:R-:W-:Y:S01]  /*9910*/  @P6 SHF.R.S32.HI R3, RZ, 0x1f, R0 ;  /* 0x0000001fff036819 */ /* 0x004fe20000011400 */
[C---:B------:R-:W-:Y:S04]  /*9920*/  HMMA.16816.F32.BF16 R128, R200.reuse, R130, R40 ;  /* 0x00000082c880723c */ /* 0x040fe80000041828 */
[----:B------:R-:W-:Y:S04]  /*9930*/  @P6 IMAD R3, R3, c[0x0][0x1e0], RZ ;  /* 0x0000780003036a24 */ /* 0x000fe800078e02ff */
[C---:B------:R-:W-:Y:S08]  /*9940*/  HMMA.16816.F32.BF16 R132, R200.reuse, R136, R44 ;  /* 0x00000088c884723c */ /* 0x040ff0000004182c */
[C---:B------:R-:W-:Y:S08]  /*9950*/  HMMA.16816.F32.BF16 R136, R200.reuse, R138, R48 ;  /* 0x0000008ac888723c */ /* 0x040ff00000041830 */
[C---:B----4-:R-:W-:Y:S08]  /*9960*/  HMMA.16816.F32.BF16 R52, R200.reuse, R4, R52 ;  /* 0x00000004c834723c */ /* 0x050ff00000041834 */
[C---:B------:R-:W-:Y:S01]  /*9970*/  HMMA.16816.F32.BF16 R56, R200.reuse, R6, R56 ;  /* 0x00000006c838723c */ /* 0x040fe20000041838 */
[----:B------:R1:W2:Y:S07]  /*9980*/  LDSM.16.MT88.4 R4, [R2+0x8800] ;  /* 0x008800000204783b */ /* 0x0002ae0000004200 */
[C---:B-----5:R-:W-:Y:S07]  /*9990*/  HMMA.16816.F32.BF16 R60, R200.reuse, R8, R60 ;  /* 0x00000008c83c723c */ /* 0x060fee000004183c */
[C---:B------:R-:W-:Y:S01]  /*99a0*/  @P6 IMAD.WIDE.U32 R8, R0.reuse, c[0x0][0x1e0], RZ ;  /* 0x0000780000086a25 */ /* 0x040fe200078e00ff */
[C---:B------:R-:W-:Y:S08]  /*99b0*/  HMMA.16816.F32.BF16 R64, R200.reuse, R10, R64 ;  /* 0x0000000ac840723c */ /* 0x040ff00000041840 */
[C---:B------:R-:W-:Y:S04]  /*99c0*/  HMMA.16816.F32.BF16 R68, R200.reuse, R12, R68 ;  /* 0x0000000cc844723c */ /* 0x040fe80000041844 */
[----:B-1----:R-:W-:Y:S02]  /*99d0*/  @P6 IMAD R2, R0, c[0x0][0x1e4], R3 ;  /* 0x0000790000026a24 */ /* 0x002fe400078e0203 */
[----:B------:R-:W-:Y:S02]  /*99e0*/  @P6 IMAD.MOV.U32 R3, RZ, RZ, R238 ;  /* 0x000000ffff036224 */ /* 0x000fe400078e00ee */
[----:B------:R-:W-:Y:S01]  /*99f0*/  @P6 IMAD.IADD R0, R9, 0x1, R2 ;  /* 0x0000000109006824 */ /* 0x000fe200078e0202 */
[----:B------:R-:W-:Y:S01]  /*9a00*/  @P6 MOV R2, R250 ;  /* 0x000000fa00026202 */ /* 0x000fe20000000f00 */
[C---:B------:R-:W-:Y:S03]  /*9a10*/  HMMA.16816.F32.BF16 R72, R200.reuse, R14, R72 ;  /* 0x0000000ec848723c */ /* 0x040fe60000041848 */
[----:B------:R-:W-:Y:S02]  /*9a20*/  @P6 IMAD R0, R0, 0x60, RZ ;  /* 0x0000006000006824 */ /* 0x000fe400078e02ff */
[----:B------:R-:W-:Y:S02]  /*9a30*/  @P6 IMAD.WIDE.U32 R2, R8, 0x60, R2 ;  /* 0x0000006008026825 */ /* 0x000fe400078e0002 */
[----:B------:R-:W-:Y:S01]  /*9a40*/  @P6 MOV R15, 0x6 ;  /* 0x00000006000f6802 */ /* 0x000fe20000000f00 */
[C---:B------:R-:W-:Y:S04]  /*9a50*/  HMMA.16816.F32.BF16 R76, R200.reuse, R16, R76 ;  /* 0x00000010c84c723c */ /* 0x040fe8000004184c */
[----:B------:R-:W-:Y:S01]  /*9a60*/  FADD.FTZ R9, R231, R221 ;  /* 0x000000dde7097221 */ /* 0x000fe20000010000 */
[----:B------:R-:W-:Y:S01]  /*9a70*/  @P6 LEA R12, P0, R2, c[0x0][0x1c8], 0x1 ;  /* 0x00007200020c6a11 */ /* 0x000fe200078008ff */
[----:B------:R-:W-:Y:S01]  /*9a80*/  FADD.FTZ R13, R235, R222 ;  /* 0x000000deeb0d7221 */ /* 0x000fe20000010000 */
[----:B------:R-:W-:Y:S01]  /*9a90*/  @P6 IADD3 R3, R3, R0, RZ ;  /* 0x0000000003036210 */ /* 0x000fe20007ffe0ff */
[----:B------:R-:W-:Y:S01]  /*9aa0*/  FADD.FTZ R14, R234, R9 ;  /* 0x00000009ea0e7221 */ /* 0x000fe20000010000 */
[C---:B------:R-:W-:Y:S01]  /*9ab0*/  HMMA.16816.F32.BF16 R80, R200.reuse, R18, R80 ;  /* 0x00000012c850723c */ /* 0x040fe20000041850 */
[----:B------:R-:W1:Y:S02]  /*9ac0*/  LDSM.16.MT88.4 R8, [R142+0x8800] ;  /* 0x008800008e08783b */ /* 0x000e640000004200 */
[----:B------:R-:W-:Y:S01]  /*9ad0*/  FADD.FTZ R0, R237, R13 ;  /* 0x0000000ded007221 */ /* 0x000fe20000010000 */
[----:B------:R-:W-:Y:S01]  /*9ae0*/  @P6 LEA.HI.X R13, R2, c[0x0][0x1cc], R3, 0x1, P0 ;  /* 0x00007300020d6a11 */ /* 0x000fe200000f0c03 */
[----:B------:R-:W-:Y:S01]  /*9af0*/  FADD.FTZ R2, R233, R14 ;  /* 0x0000000ee9027221 */ /* 0x000fe20000010000 */
[----:B------:R-:W-:Y:S01]  /*9b00*/  @P6 ISETP.GE.AND P0, PT, R245, c[0x0][0x1d4], PT ;  /* 0x00007500f5006a0c */ /* 0x000fe20003f06270 */
[----:B------:R-:W-:Y:S01]  /*9b10*/  FADD.FTZ R14, R236, R0 ;  /* 0x00000000ec0e7221 */ /* 0x000fe20000010000 */
[----:B------:R-:W-:Y:S01]  /*9b20*/  IADD3 R0, R241, 0x1, RZ ;  /* 0x00000001f1007810 */ /* 0x000fe20007ffe0ff */
[----:B------:R-:W-:Y:S01]  /*9b30*/  @P6 IMAD.MOV.U32 R3, RZ, RZ, c[0x0][0x1e0] ;  /* 0x00007800ff036624 */ /* 0x000fe200078e00ff */
[C---:B--2---:R-:W-:Y:S03]  /*9b40*/  HMMA.16816.F32.BF16 R84, R200.reuse, R4, R84 ;  /* 0x00000004c854723c */ /* 0x044fe60000041854 */
[----:B------:R-:W-:Y:S01]  /*9b50*/  SEL R0, R0, RZ, !P4 ;  /* 0x000000ff00007207 */ /* 0x000fe20006000000 */
[----:B------:R-:W-:Y:S02]  /*9b60*/  FADD.FTZ R2, R232, R2 ;  /* 0x00000002e8027221 */ /* 0x000fe40000010000 */
[----:B------:R-:W-:Y:S01]  /*9b70*/  FADD.FTZ R16, R223, R14 ;  /* 0x0000000edf107221 */ /* 0x000fe20000010000 */
[C---:B------:R-:W-:Y:S01]  /*9b80*/  @P6 SHF.L.U64.HI R14, R3.reuse, R15, c[0x0][0x1e4] ;  /* 0x00007900030e6619 */ /* 0x040fe2000001020f */
[----:B------:R3:W-:Y:S01]  /*9b90*/  STL [R1+0x4], R0 ;  /* 0x0000040001007387 */ /* 0x0007e20000100800 */
[----:B------:R-:W-:Y:S01]  /*9ba0*/  @P6 IMAD.SHL.U32 R3, R3, 0x40, RZ ;  /* 0x0000004003036824 */ /* 0x000fe200078e00ff */
[C---:B------:R-:W-:Y:S02]  /*9bb0*/  HMMA.16816.F32.BF16 R88, R200.reuse, R6, R88 ;  /* 0x00000006c858723c */ /* 0x040fe40000041858 */
[----:B------:R-:W2:Y:S01]  /*9bc0*/  LDL R17, [R1+0x28] ;  /* 0x0000280001117983 */ /* 0x000ea20000100800 */
[----:B------:R-:W-:Y:S01]  /*9bd0*/  FADD.FTZ R15, R225, R2 ;  /* 0x00000002e10f7221 */ /* 0x000fe20000010000 */
[----:B------:R-:W-:Y:S01]  /*9be0*/  @P6 IADD3 R2, P5, R3, R12, RZ ;  /* 0x0000000c03026210 */ /* 0x000fe20007fbe0ff */
[----:B------:R-:W-:Y:S02]  /*9bf0*/  FADD.FTZ R5, R228, R16 ;  /* 0x00000010e4057221 */ /* 0x000fe40000010000 */
[----:B------:R-:W-:Y:S01]  /*9c00*/  FADD.FTZ R15, R227, R15 ;  /* 0x0000000fe30f7221 */ /* 0x000fe20000010000 */
[----:B------:R-:W-:Y:S04]  /*9c10*/  @P6 IADD3 R4, P4, R3, R2, RZ ;  /* 0x0000000203046210 */ /* 0x000fe80007f9e0ff */
[----:B------:R-:W-:Y:S01]  /*9c20*/  @P6 IADD3.X R3, R14, R13, RZ, P5, !PT ;  /* 0x0000000d0e036210 */ /* 0x000fe20002ffe4ff */
[----:B------:R-:W-:Y:S01]  /*9c30*/  FADD.FTZ R6, R226, R15 ;  /* 0x0000000fe2067221 */ /* 0x000fe20000010000 */
[C---:B-1----:R-:W-:Y:S08]  /*9c40*/  HMMA.16816.F32.BF16 R92, R200.reuse, R8, R92 ;  /* 0x00000008c85c723c */ /* 0x042ff0000004185c */
[----:B------:R-:W-:Y:S04]  /*9c50*/  HMMA.16816.F32.BF16 R96, R200, R10, R96 ;  /* 0x0000000ac860723c */ /* 0x000fe80000041860 */
[----:B---3--:R-:W-:Y:S05]  /*9c60*/  @P6 IMAD R0, R0, 0x9000, R20 ;  /* 0x0000900000006824 */ /* 0x008fea00078e0214 */
[----:B------:R-:W-:Y:S01]  /*9c70*/  @!PT LDS RZ, [RZ] ;  /* 0x00000000fffff984 */ /* 0x000fe20000000800 */
[----:B------:R-:W-:Y:S01]  /*9c80*/  @!PT LDS RZ, [RZ] ;  /* 0x00000000fffff984 */ /* 0x000fe20000000800 */
[----:B------:R-:W-:Y:S01]  /*9c90*/  @!PT LDS RZ, [RZ] ;  /* 0x00000000fffff984 */ /* 0x000fe20000000800 */
[----:B------:R1:W-:Y:S08]  /*9ca0*/  @P6 LDGSTS.E.BYPASS.LTC128B.128 [R0], [R12.64], !P3 ;  /* 0x000000000c006fae */ /* 0x0003f0000d901d46 */
[----:B------:R1:W-:Y:S08]  /*9cb0*/  @P6 LDGSTS.E.BYPASS.LTC128B.128 [R0+0x3000], [R12.64+0x80], !P1 ;  /* 0x030000800c006fae */ /* 0x0003f0000c901d46 */
[----:B------:R1:W-:Y:S08]  /*9cc0*/  @P6 LDGSTS.E.BYPASS.LTC128B.128 [R0+0x6000], [R12.64+0x100], !P0 ;  /* 0x060001000c006fae */ /* 0x0003f0000c101d46 */
[----:B------:R3:W-:Y:S08]  /*9cd0*/  @P6 LDGSTS.E.BYPASS.LTC128B.128 [R0+0x1000], [R2.64], !P3 ;  /* 0x0100000002006fae */ /* 0x0007f0000d901d46 */
[----:B------:R3:W-:Y:S08]  /*9ce0*/  @P6 LDGSTS.E.BYPASS.LTC128B.128 [R0+0x4000], [R2.64+0x80], !P1 ;  /* 0x0400008002006fae */ /* 0x0007f0000c901d46 */
[----:B------:R3:W-:Y:S01]  /*9cf0*/  @P6 LDGSTS.E.BYPASS.LTC128B.128 [R0+0x7000], [R2.64+0x100], !P0 ;  /* 0x0700010002006fae */ /* 0x0007e2000c101d46 */
[----:B-1----:R-:W-:Y:S02]  /*9d00*/  FADD.FTZ R12, R230, R5 ;  /* 0x00000005e60c7221 */ /* 0x002fe40000010000 */
[----:B------:R-:W-:Y:S05]  /*9d10*/  @P6 IMAD.X R5, R14, 0x1, R3, P4 ;  /* 0x000000010e056824 */ /* 0x000fea00020e0603 */
[----:B------:R1:W-:Y:S08]  /*9d20*/  @P6 LDGSTS.E.BYPASS.LTC128B.128 [R0+0x2000], [R4.64], !P3 ;  /* 0x0200000004006fae */ /* 0x0003f0000d901d46 */
[----:B------:R1:W-:Y:S01]  /*9d30*/  @P6 LDGSTS.E.BYPASS.LTC128B.128 [R0+0x5000], [R4.64+0x80], !P1 ;  /* 0x0500008004006fae */ /* 0x0003e2000c901d46 */
[C---:B------:R-:W-:Y:S02]  /*9d40*/  ISETP.GE.AND P1, PT, R206.reuse, 0x1, PT ;  /* 0x00000001ce00780c */ /* 0x040fe40003f26270 */
[----:B------:R-:W-:Y:S04]  /*9d50*/  IADD3 R206, R206, 0x1, RZ ;  /* 0x00000001cece7810 */ /* 0x000fe80007ffe0ff */
[----:B------:R-:W-:Y:S01]  /*9d60*/  SEL R206, R206, RZ, !P1 ;  /* 0x000000ffcece7207 */ /* 0x000fe20004800000 */
[----:B------:R1:W-:Y:S01]  /*9d70*/  @P6 LDGSTS.E.BYPASS.LTC128B.128 [R0+0x8000], [R4.64+0x100], !P0 ;  /* 0x0800010004006fae */ /* 0x0003e2000c101d46 */
[----:B---3--:R-:W-:Y:S02]  /*9d80*/  FADD.FTZ R3, R229, R12 ;  /* 0x0000000ce5037221 */ /* 0x008fe40000010000 */
[----:B------:R-:W-:Y:S02]  /*9d90*/  FADD.FTZ R2, R224, R6 ;  /* 0x00000006e0027221 */ /* 0x000fe40000010000 */
[----:B------:R-:W-:Y:S03]  /*9da0*/  FADD.FTZ R3, R220, R3 ;  /* 0x00000003dc037221 */ /* 0x000fe60000010000 */
[----:B------:R-:W0:Y:S01]  /*9db0*/  LDGDEPBAR ;  /* 0x00000000000079af */ /* 0x000e220000000000 */
[----:B-1----:R-:W-:Y:S02]  /*9dc0*/  FADD.FTZ R0, R207, R2 ;  /* 0x00000002cf007221 */ /* 0x002fe40000010000 */
[----:B------:R-:W-:Y:S01]  /*9dd0*/  FADD.FTZ R2, R217, R3 ;  /* 0x00000003d9027221 */ /* 0x000fe20000010000 */
[----:B------:R-:W-:Y:S01]  /*9de0*/  MOV R217, R239 ;  /* 0x000000ef00d97202 */ /* 0x000fe20000000f00 */
[----:B------:R-:W-:Y:S01]  /*9df0*/  FADD.FTZ R0, R218, R0 ;  /* 0x00000000da007221 */ /* 0x000fe20000010000 */
[----:B------:R-:W-:Y:S01]  /*9e00*/  MOV R3, R140 ;  /* 0x0000008c00037202 */ /* 0x000fe20000000f00 */
[----:B------:R-:W-:Y:S02]  /*9e10*/  FADD.FTZ R2, R219, R2 ;  /* 0x00000002db027221 */ /* 0x000fe40000010000 */
[----:B------:R-:W-:Y:S02]  /*9e20*/  FADD.FTZ R0, R204, R0 ;  /* 0x00000000cc007221 */ /* 0x000fe40000010000 */
[----:B------:R-:W-:Y:S02]  /*9e30*/  FADD.FTZ R2, R205, R2 ;  /* 0x00000002cd027221 */ /* 0x000fe40000010000 */
[----:B------:R-:W-:Y:S03]  /*9e40*/  FADD.FTZ R0, R143, R0 ;  /* 0x000000008f007221 */ /* 0x000fe60000010000 */
[----:B------:R1:W-:Y:S04]  /*9e50*/  STL [R1+0x8], R2 ;  /* 0x0000080201007387 */ /* 0x0003e80000100800 */
[----:B------:R3:W-:Y:S01]  /*9e60*/  STL [R1+0xc], R0 ;  /* 0x00000c0001007387 */ /* 0x0007e20000100800 */
[----:B-1----:R-:W-:Y:S02]  /*9e70*/  IMAD.MOV.U32 R2, RZ, RZ, R141 ;  /* 0x000000ffff027224 */ /* 0x002fe400078e008d */
[----:B---3--:R-:W-:Y:S01]  /*9e80*/  IMAD.MOV.U32 R0, RZ, RZ, R239 ;  /* 0x000000ffff007224 */ /* 0x008fe200078e00ef */
[----:B--2---:R-:W-:Y:S04]  /*9e90*/  ISETP.GT.AND P0, PT, R240, R17, PT ;  /* 0x00000011f000720c */ /* 0x004fe80003f04270 */
[----:B------:R1:W-:Y:S09]  /*9ea0*/  STL [R1], R0 ;  /* 0x0000000001007387 */ /* 0x0003f20000100800 */
[----:B------:R-:W-:-:S05]  /*9eb0*/  @P0 BRA `(.L_x_2075) ;  /* 0xffffbf4000000947 */ /* 0x000fca000383ffff */
.L_x_2074:
[----:B-1----:R-:W2:Y:S02]  /*9ec0*/  LDL R0, [R1+0x10] ;  /* 0x0000100001007983 */ /* 0x002ea40000100800 */
[----:B--2---:R-:W-:-:S13]  /*9ed0*/  ISETP.GE.AND P0, PT, R217, R0, PT ;  /* 0x00000000d900720c */ /* 0x004fda0003f06270 */
[----:B------:R-:W-:Y:S05]  /*9ee0*/  @!P0 BRA `(.L_x_2076) ;  /* 0x0000374000008947 */ /* 0x000fea0003800000 */
[----:B------:R-:W-:Y:S02]  /*9ef0*/  MOV R3, R140 ;  /* 0x0000008c00037202 */ /* 0x000fe40000000f00 */
[----:B------:R-:W-:Y:S02]  /*9f00*/  MOV R0, R141 ;  /* 0x0000008d00007202 */ /* 0x000fe40000000f00 */
.L_x_2077:
[----:B------:R-:W2:Y:S01]  /*9f10*/  LDL.64 R218, [R1+0x40] ;  /* 0x0000400001da7983 */ /* 0x000ea20000100a00 */
[----:B------:R-:W-:Y:S04]  /*9f20*/  DEPBAR.LE SB0, 0x2 ;  /* 0x000080800000791a */ /* 0x000fe80000000000 */
[----:B------:R-:W-:Y:S01]  /*9f30*/  WARPSYNC 0xffffffff ;  /* 0xffffffff00007948 */ /* 0x000fe20003800000 */
[----:B------:R-:W3:Y:S01]  /*9f40*/  LDL R220, [R1+0x50] ;  /* 0x0000500001dc7983 */ /* 0x000ee20000100800 */
[----:B------:R-:W-:Y:S01]  /*9f50*/  IMAD R207, R206, 0x9000, RZ ;  /* 0x00009000cecf7824 */ /* 0x000fe200078e02ff */
[----:B------:R-:W-:Y:S02]  /*9f60*/  IADD3 R235, R217, -0x1, RZ ;  /* 0xffffffffd9eb7810 */ /* 0x000fe40007ffe0ff */
[----:B------:R-:W4:Y:S02]  /*9f70*/  LDL R205, [R1+0x34] ;  /* 0x0000340001cd7983 */ /* 0x000f240000100800 */
[----:B------:R-:W-:Y:S02]  /*9f80*/  IADD3 R2, R211, R207, RZ ;  /* 0x000000cfd3027210 */ /* 0x000fe40007ffe0ff */
[----:B------:R-:W4:Y:S02]  /*9f90*/  LDL.LU R242, [R1+0x4] ;  /* 0x0000040001f27983 */ /* 0x000f240000300800 */
[-C--:B------:R-:W-:Y:S02]  /*9fa0*/  IADD3 R204, R210, R2.reuse, RZ ;  /* 0x00000002d2cc7210 */ /* 0x080fe40007ffe0ff */
[----:B------:R-:W5:Y:S04]  /*9fb0*/  LDL R236, [R1+0x10] ;  /* 0x0000100001ec7983 */ /* 0x000f680000100800 */
[----:B------:R-:W2:Y:S06]  /*9fc0*/  LDL.64 R240, [R1+0x18] ;  /* 0x0000180001f07983 */ /* 0x000eac0000100a00 */
[----:B------:R-:W2:Y:S04]  /*9fd0*/  LDL R239, [R1+0x20] ;  /* 0x0000200001ef7983 */ /* 0x000ea80000100800 */
[----:B------:R-:W-:Y:S08]  /*9fe0*/  BAR.SYNC.DEFER_BLOCKING 0x0 ;  /* 0x0000000000007b1d */ /* 0x000ff00000010000 */
[----:B------:R-:W1:Y:S08]  /*9ff0*/  LDSM.16.M88.4 R8, [R2] ;  /* 0x000000000208783b */ /* 0x000e700000000200 */
[----:B------:R-:W4:Y:S04]  /*a000*/  LDL R238, [R1+0x14] ;  /* 0x0000140001ee7983 */ /* 0x000f280000100800 */
[----:B------:R-:W1:Y:S08]  /*a010*/  LDSM.16.M88.4 R16, [R2+0x800] ;  /* 0x000800000210783b */ /* 0x000e700000000200 */
[----:B------:R-:W1:Y:S08]  /*a020*/  LDSM.16.M88.4 R24, [R2+0x1000] ;  /* 0x001000000218783b */ /* 0x000e700000000200 */
[----:B------:R-:W1:Y:S08]  /*a030*/  LDSM.16.M88.4 R32, [R2+0x1800] ;  /* 0x001800000220783b */ /* 0x000e700000000200 */
[----:B------:R-:W1:Y:S02]  /*a040*/  LDSM.16.M88.4 R40, [R2+0x2000] ;  /* 0x002000000228783b */ /* 0x000e640000000200 */
[C---:B-1----:R-:W-:Y:S06]  /*a050*/  HMMA.16816.F32.BF16 R4, R152.reuse, R8, RZ ;  /* 0x000000089804723c */ /* 0x042fec00000418ff */
[----:B------:R-:W1:Y:S02]  /*a060*/  LDSM.16.M88.4 R48, [R2+0x2800] ;  /* 0x002800000230783b */ /* 0x000e640000000200 */
[C---:B------:R-:W-:Y:S06]  /*a070*/  HMMA.16816.F32.BF16 R8, R152.reuse, R10, RZ ;  /* 0x0000000a9808723c */ /* 0x040fec00000418ff */
[----:B------:R-:W1:Y:S02]  /*a080*/  LDSM.16.M88.4 R140, [R204] ;  /* 0x00000000cc8c783b */ /* 0x000e640000000200 */
[C---:B------:R-:W-:Y:S06]  /*a090*/  HMMA.16816.F32.BF16 R12, R152.reuse, R16, RZ ;  /* 0x00000010980c723c */ /* 0x040fec00000418ff */
[----:B------:R-:W1:Y:S02]  /*a0a0*/  LDSM.16.M88.4 R200, [R204+0x800] ;  /* 0x00080000ccc8783b */ /* 0x000e640000000200 */
[C---:B------:R-:W-:Y:S08]  /*a0b0*/  HMMA.16816.F32.BF16 R16, R152.reuse, R18, RZ ;  /* 0x000000129810723c */ /* 0x040ff000000418ff */
[C---:B------:R-:W-:Y:S08]  /*a0c0*/  HMMA.16816.F32.BF16 R20, R152.reuse, R24, RZ ;  /* 0x000000189814723c */ /* 0x040ff000000418ff */
[C---:B------:R-:W-:Y:S08]  /*a0d0*/  HMMA.16816.F32.BF16 R24, R152.reuse, R26, RZ ;  /* 0x0000001a9818723c */ /* 0x040ff000000418ff */
[C---:B------:R-:W-:Y:S08]  /*a0e0*/  HMMA.16816.F32.BF16 R28, R152.reuse, R32, RZ ;  /* 0x00000020981c723c */ /* 0x040ff000000418ff */
[C---:B------:R-:W-:Y:S08]  /*a0f0*/  HMMA.16816.F32.BF16 R32, R152.reuse, R34, RZ ;  /* 0x000000229820723c */ /* 0x040ff000000418ff */
[C---:B------:R-:W-:Y:S08]  /*a100*/  HMMA.16816.F32.BF16 R36, R152.reuse, R40, RZ ;  /* 0x000000289824723c */ /* 0x040ff000000418ff */
[C---:B------:R-:W-:Y:S08]  /*a110*/  HMMA.16816.F32.BF16 R40, R152.reuse, R42, RZ ;  /* 0x0000002a9828723c */ /* 0x040ff000000418ff */
[C---:B-1----:R-:W-:Y:S08]  /*a120*/  HMMA.16816.F32.BF16 R44, R152.reuse, R48, RZ ;  /* 0x00000030982c723c */ /* 0x042ff000000418ff */
[----:B------:R-:W-:Y:S08]  /*a130*/  HMMA.16816.F32.BF16 R48, R152, R50, RZ ;  /* 0x000000329830723c */ /* 0x000ff000000418ff */
[C---:B------:R-:W-:Y:S08]  /*a140*/  HMMA.16816.F32.BF16 R4, R156.reuse, R140, R4 ;  /* 0x0000008c9c04723c */ /* 0x040ff00000041804 */
[C---:B------:R-:W-:Y:S01]  /*a150*/  HMMA.16816.F32.BF16 R8, R156.reuse, R142, R8 ;  /* 0x0000008e9c08723c */ /* 0x040fe20000041808 */
[----:B------:R-:W1:Y:S07]  /*a160*/  LDSM.16.M88.4 R140, [R204+0x1000] ;  /* 0x00100000cc8c783b */ /* 0x000e6e0000000200 */
[C---:B------:R-:W-:Y:S08]  /*a170*/  HMMA.16816.F32.BF16 R12, R156.reuse, R200, R12 ;  /* 0x000000c89c0c723c */ /* 0x040ff0000004180c */
[C---:B------:R-:W-:Y:S01]  /*a180*/  HMMA.16816.F32.BF16 R16, R156.reuse, R202, R16 ;  /* 0x000000ca9c10723c */ /* 0x040fe20000041810 */
[----:B------:R-:W1:Y:S07]  /*a190*/  LDSM.16.M88.4 R200, [R204+0x1800] ;  /* 0x00180000ccc8783b */ /* 0x000e6e0000000200 */
[C---:B-1----:R-:W-:Y:S08]  /*a1a0*/  HMMA.16816.F32.BF16 R20, R156.reuse, R140, R20 ;  /* 0x0000008c9c14723c */ /* 0x042ff00000041814 */
[C---:B------:R-:W-:Y:S01]  /*a1b0*/  HMMA.16816.F32.BF16 R24, R156.reuse, R142, R24 ;  /* 0x0000008e9c18723c */ /* 0x040fe20000041818 */
[----:B------:R-:W1:Y:S07]  /*a1c0*/  LDSM.16.M88.4 R140, [R204+0x2000] ;  /* 0x00200000cc8c783b */ /* 0x000e6e0000000200 */
[C---:B------:R-:W-:Y:S08]  /*a1d0*/  HMMA.16816.F32.BF16 R28, R156.reuse, R200, R28 ;  /* 0x000000c89c1c723c */ /* 0x040ff0000004181c */
[C---:B------:R-:W-:Y:S01]  /*a1e0*/  HMMA.16816.F32.BF16 R32, R156.reuse, R202, R32 ;  /* 0x000000ca9c20723c */ /* 0x040fe20000041820 */
[----:B------:R-:W3:Y:S07]  /*a1f0*/  LDSM.16.M88.4 R200, [R204+0x2800] ;  /* 0x00280000ccc8783b */ /* 0x000eee0000000200 */
[C---:B-1----:R-:W-:Y:S08]  /*a200*/  HMMA.16816.F32.BF16 R36, R156.reuse, R140, R36 ;  /* 0x0000008c9c24723c */ /* 0x042ff00000041824 */
[C---:B------:R-:W-:Y:S08]  /*a210*/  HMMA.16816.F32.BF16 R40, R156.reuse, R142, R40 ;  /* 0x0000008e9c28723c */ /* 0x040ff00000041828 */
[C---:B---3--:R-:W-:Y:S07]  /*a220*/  HMMA.16816.F32.BF16 R44, R156.reuse, R200, R44 ;  /* 0x000000c89c2c723c */ /* 0x048fee000004182c */
[----:B------:R-:W-:Y:S01]  /*a230*/  IADD3 R200, R208, R2, RZ ;  /* 0x00000002d0c87210 */ /* 0x000fe20007ffe0ff */
[----:B------:R-:W-:Y:S03]  /*a240*/  HMMA.16816.F32.BF16 R48, R156, R202, R48 ;  /* 0x000000ca9c30723c */ /* 0x000fe60000041830 */
[----:B-----5:R-:W-:Y:S11]  /*a250*/  ISETP.GE.AND P4, PT, R236, R217, PT ;  /* 0x000000d9ec00720c */ /* 0x020ff60003f86270 */
[----:B------:R-:W-:Y:S02]  /*a260*/  @!UPT UIADD3 URZ, URZ, URZ, URZ ;  /* 0x0000003f3f3ff290 */ /* 0x000fe4000fffe03f */
[----:B------:R-:W-:Y:S01]  /*a270*/  @!P4 SHF.R.S32.HI R142, RZ, 0x1f, R235 ;  /* 0x0000001fff8ec819 */ /* 0x000fe200000114eb */
[----:B------:R-:W-:Y:S01]  /*a280*/  @!P4 IMAD.WIDE.U32 R140, R235, c[0x0][0x208], RZ ;  /* 0x00008200eb8cca25 */ /* 0x000fe200078e00ff */
[----:B------:R-:W-:Y:S02]  /*a290*/  @!P4 MOV R143, R220 ;  /* 0x000000dc008fc202 */ /* 0x000fe40000000f00 */
[----:B--2---:R-:W-:Y:S01]  /*a2a0*/  @!P4 ISETP.GE.AND P2, PT, R240, c[0x0][0x1d4], PT ;  /* 0x00007500f000ca0c */ /* 0x004fe20003f46270 */
[----:B------:R-:W-:Y:S01]  /*a2b0*/  @!P4 IMAD R142, R142, c[0x0][0x208], RZ ;  /* 0x000082008e8eca24 */ /* 0x000fe200078e02ff */
[----:B------:R-:W-:Y:S01]  /*a2c0*/  @!P4 ISETP.GE.AND P1, PT, R239, c[0x0][0x1d4], PT ;  /* 0x00007500ef00ca0c */ /* 0x000fe20003f26270 */
[----:B----4-:R-:W-:Y:S01]  /*a2d0*/  @!P4 IMAD R201, R242, 0x9000, R205 ;  /* 0x00009000f2c9c824 */ /* 0x010fe200078e02cd */
[----:B------:R-:W-:Y:S01]  /*a2e0*/  @!P4 MOV R202, c[0x0][0x208] ;  /* 0x0000820000caca02 */ /* 0x000fe20000000f00 */
[----:B------:R-:W-:Y:S01]  /*a2f0*/  @!P4 IMAD R142, R235, c[0x0][0x20c], R142 ;  /* 0x00008300eb8eca24 */ /* 0x000fe200078e028e */
[----:B------:R-:W-:Y:S04]  /*a300*/  IADD3 R205, R210, R2, R208 ;  /* 0x00000002d2cd7210 */ /* 0x000fe80007ffe0d0 */
[----:B------:R-:W-:Y:S02]  /*a310*/  @!P4 IADD3 R141, R141, R142, RZ ;  /* 0x0000008e8d8dc210 */ /* 0x000fe40007ffe0ff */
[----:B------:R-:W-:Y:S02]  /*a320*/  @!P4 MOV R142, R218 ;  /* 0x000000da008ec202 */ /* 0x000fe40000000f00 */
[----:B------:R-:W2:Y:S01]  /*a330*/  LDL.LU R218, [R1+0x8] ;  /* 0x0000080001da7983 */ /* 0x000ea20000300800 */
[----:B------:R-:W-:Y:S02]  /*a340*/  @!P4 IMAD R141, R141, 0x60, RZ ;  /* 0x000000608d8dc824 */ /* 0x000fe400078e02ff */
[----:B------:R-:W-:Y:S01]  /*a350*/  @!P4 IMAD.WIDE.U32 R142, R140, 0x60, R142 ;  /* 0x000000608c8ec825 */ /* 0x000fe200078e008e */
[----:B------:R-:W3:Y:S04]  /*a360*/  LDL.LU R222, [R1+0xc] ;  /* 0x00000c0001de7983 */ /* 0x000ee80000300800 */
[----:B------:R-:W-:Y:S01]  /*a370*/  @!P4 IADD3 R141, R143, R141, RZ ;  /* 0x0000008d8f8dc210 */ /* 0x000fe20007ffe0ff */
[----:B------:R-:W4:Y:S01]  /*a380*/  LDL R243, [R1+0x54] ;  /* 0x0000540001f37983 */ /* 0x000f220000100800 */
[C---:B------:R-:W-:Y:S03]  /*a390*/  @!P4 LEA R140, P3, R142.reuse, c[0x0][0x1f8], 0x1 ;  /* 0x00007e008e8cca11 */ /* 0x040fe600078608ff */
[----:B------:R-:W5:Y:S01]  /*a3a0*/  LDL.64 R244, [R1+0x48] ;  /* 0x0000480001f47983 */ /* 0x000f620000100a00 */
[----:B------:R-:W-:Y:S02]  /*a3b0*/  @!P4 LEA.HI.X R141, R142, c[0x0][0x1fc], R141, 0x1, P3 ;  /* 0x00007f008e8dca11 */ /* 0x000fe400018f0c8d */
[----:B------:R-:W-:Y:S02]  /*a3c0*/  @!P4 ISETP.GE.AND P0, PT, R238, c[0x0][0x1d4], PT ;  /* 0x00007500ee00ca0c */ /* 0x000fe40003f06270 */
[----:B------:R-:W-:Y:S01]  /*a3d0*/  @!P4 MOV R142, 0x6 ;  /* 0x00000006008ec802 */ /* 0x000fe20000000f00 */
[----:B------:R-:W-:Y:S01]  /*a3e0*/  @!PT LDS RZ, [RZ] ;  /* 0x00000000fffff984 */ /* 0x000fe20000000800 */
[----:B------:R-:W-:Y:S01]  /*a3f0*/  @!PT LDS RZ, [RZ] ;  /* 0x00000000fffff984 */ /* 0x000fe20000000800 */
[----:B------:R-:W-:Y:S01]  /*a400*/  @!PT LDS RZ, [RZ] ;  /* 0x00000000fffff984 */ /* 0x000fe20000000800 */
[----:B------:R1:W-:Y:S03]  /*a410*/  @!P4 LDGSTS.E.BYPASS.LTC128B.128 [R201], [R140.64], !P2 ;  /* 0x000000008cc9cfae */ /* 0x0003e6000d101d46 */
[C---:B------:R-:W-:Y:S02]  /*a420*/  @!P4 SHF.L.U64.HI R142, R202.reuse, R142, c[0x0][0x20c] ;  /* 0x00008300ca8ec619 */ /* 0x040fe4000001028e */
[----:B------:R-:W-:Y:S03]  /*a430*/  @!P4 SHF.L.U32 R202, R202, 0x6, RZ ;  /* 0x00000006cacac819 */ /* 0x000fe600000006ff */
[----:B------:R1:W-:Y:S08]  /*a440*/  @!P4 LDGSTS.E.BYPASS.LTC128B.128 [R201+0x3000], [R140.64+0x80], !P1 ;  /* 0x030000808cc9cfae */ /* 0x0003f0000c901d46 */
[----:B------:R1:W-:Y:S08]  /*a450*/  @!P4 LDGSTS.E.BYPASS.LTC128B.128 [R201+0x6000], [R140.64+0x100], !P0 ;  /* 0x060001008cc9cfae */ /* 0x0003f0000c101d46 */
[----:B------:R-:W2:Y:S01]  /*a460*/  LDL R237, [R1+0x30] ;  /* 0x0000300001ed7983 */ /* 0x000ea20000100800 */
[----:B-1----:R-:W-:Y:S04]  /*a470*/  @!P4 IADD3 R140, P3, R202, R140, RZ ;  /* 0x0000008cca8cc210 */ /* 0x002fe80007f7e0ff */
[----:B------:R-:W-:Y:S02]  /*a480*/  @!P4 IADD3.X R141, R142, R141, RZ, P3, !PT ;  /* 0x0000008d8e8dc210 */ /* 0x000fe40001ffe4ff */
[----:B------:R-:W-:Y:S03]  /*a490*/  @!P4 IADD3 R202, P3, R202, R140, RZ ;  /* 0x0000008ccacac210 */ /* 0x000fe60007f7e0ff */
[----:B------:R1:W-:Y:S01]  /*a4a0*/  @!P4 LDGSTS.E.BYPASS.LTC128B.128 [R201+0x1000], [R140.64], !P2 ;  /* 0x010000008cc9cfae */ /* 0x0003e2000d101d46 */
[----:B------:R-:W-:Y:S02]  /*a4b0*/  @!P4 IADD3.X R203, R142, R141, RZ, P3, !PT ;  /* 0x0000008d8ecbc210 */ /* 0x000fe40001ffe4ff */
[----:B------:R-:W-:Y:S05]  /*a4c0*/  ISETP.GE.AND P3, PT, R242, 0x1, PT ;  /* 0x00000001f200780c */ /* 0x000fea0003f66270 */
[----:B------:R1:W-:Y:S08]  /*a4d0*/  @!P4 LDGSTS.E.BYPASS.LTC128B.128 [R201+0x4000], [R140.64+0x80], !P1 ;  /* 0x040000808cc9cfae */ /* 0x0003f0000c901d46 */
[----:B------:R1:W-:Y:S08]  /*a4e0*/  @!P4 LDGSTS.E.BYPASS.LTC128B.128 [R201+0x7000], [R140.64+0x100], !P0 ;  /* 0x070001008cc9cfae */ /* 0x0003f0000c101d46 */
[----:B------:R1:W-:Y:S08]  /*a4f0*/  @!P4 LDGSTS.E.BYPASS.LTC128B.128 [R201+0x2000], [R202.64], !P2 ;  /* 0x02000000cac9cfae */ /* 0x0003f0000d101d46 */
[----:B------:R1:W-:Y:S08]  /*a500*/  @!P4 LDGSTS.E.BYPASS.LTC128B.128 [R201+0x5000], [R202.64+0x80], !P1 ;  /* 0x05000080cac9cfae */ /* 0x0003f0000c901d46 */
[----:B------:R1:W-:Y:S08]  /*a510*/  @!P4 LDGSTS.E.BYPASS.LTC128B.128 [R201+0x8000], [R202.64+0x100], !P0 ;  /* 0x08000100cac9cfae */ /* 0x0003f0000c101d46 */
[----:B-1----:R-:W1:Y:S08]  /*a520*/  LDSM.16.M88.4 R140, [R200] ;  /* 0x00000000c88c783b */ /* 0x002e700000000200 */
[----:B------:R-:W0:Y:S01]  /*a530*/  LDGDEPBAR ;  /* 0x00000000000079af */ /* 0x000e220000000000 */
[----:B------:R-:W-:Y:S01]  /*a540*/  IADD3 R201, R208, R204, RZ ;  /* 0x000000ccd0c97210 */ /* 0x000fe20007ffe0ff */
        /* <DEDUP_REMOVED lines=158> */
[----:B------:R-:W1:Y:S08]  /*af30*/  LDSM.16.M88.4 R140, [R200+0x8800] ;  /* 0x00880000c88c783b */ /* 0x000e700000000200 */
[----:B------:R-:W2:Y:S01]  /*af40*/  LDSM.16.M88.4 R200, [R201+0x6000] ;  /* 0x00600000c9c8783b */ /* 0x000ea20000000200 */
[C---:B-1----:R-:W-:Y:S08]  /*af50*/  HMMA.16816.F32.BF16 R44, R192.reuse, R140, R44 ;  /* 0x0000008cc02c723c */ /* 0x042ff0000004182c */
[----:B------:R-:W-:Y:S01]  /*af60*/  HMMA.16816.F32.BF16 R48, R192, R142, R48 ;  /* 0x0000008ec030723c */ /* 0x000fe20000041830 */
[----:B------:R-:W1:Y:S07]  /*af70*/  LDSM.16.M88.4 R140, [R205+0x6800] ;  /* 0x00680000cd8c783b */ /* 0x000e6e0000000200 */
[C---:B--2---:R-:W-:Y:S08]  /*af80*/  HMMA.16816.F32.BF16 R4, R196.reuse, R200, R4 ;  /* 0x000000c8c404723c */ /* 0x044ff00000041804 */
[C---:B------:R-:W-:Y:S01]  /*af90*/  HMMA.16816.F32.BF16 R8, R196.reuse, R202, R8 ;  /* 0x000000cac408723c */ /* 0x040fe20000041808 */
[----:B------:R-:W2:Y:S11]  /*afa0*/  LDSM.16.M88.4 R200, [R205+0x7000] ;  /* 0x00700000cdc8783b */ /* 0x000eb60000000200 */
[----:B------:R-:W-:Y:S04]  /*afb0*/  @!UPT UIADD3 URZ, URZ, URZ, URZ ;  /* 0x0000003f3f3ff290 */ /* 0x000fe8000fffe03f */
[----:B------:R-:W-:Y:S04]  /*afc0*/  FMNMX.FTZ R2, R4, R0, !PT ;  /* 0x0000000004027209 */ /* 0x000fe80007810000 */
[----:B------:R-:W-:Y:S04]  /*afd0*/  FMNMX.FTZ R2, R5, R2, !PT ;  /* 0x0000000205027209 */ /* 0x000fe80007810000 */
[----:B------:R-:W-:Y:S01]  /*afe0*/  FMNMX.FTZ R2, R8, R2, !PT ;  /* 0x0000000208027209 */ /* 0x000fe20007810000 */
[C---:B-1----:R-:W-:Y:S03]  /*aff0*/  HMMA.16816.F32.BF16 R12, R196.reuse, R140, R12 ;  /* 0x0000008cc40c723c */ /* 0x042fe6000004180c */
[----:B------:R-:W-:Y:S05]  /*b000*/  FMNMX.FTZ R2, R9, R2, !PT ;  /* 0x0000000209027209 */ /* 0x000fea0007810000 */
[C---:B------:R-:W-:Y:S01]  /*b010*/  HMMA.16816.F32.BF16 R16, R196.reuse, R142, R16 ;  /* 0x0000008ec410723c */ /* 0x040fe20000041810 */
[----:B------:R-:W1:Y:S07]  /*b020*/  LDSM.16.M88.4 R140, [R205+0x7800] ;  /* 0x00780000cd8c783b */ /* 0x000e6e0000000200 */
[C---:B--2---:R-:W-:Y:S08]  /*b030*/  HMMA.16816.F32.BF16 R20, R196.reuse, R200, R20 ;  /* 0x000000c8c414723c */ /* 0x044ff00000041814 */
[C---:B------:R-:W-:Y:S01]  /*b040*/  HMMA.16816.F32.BF16 R24, R196.reuse, R202, R24 ;  /* 0x000000cac418723c */ /* 0x040fe20000041818 */
[----:B------:R-:W2:Y:S03]  /*b050*/  LDSM.16.M88.4 R200, [R205+0x8000] ;  /* 0x00800000cdc8783b */ /* 0x000ea60000000200 */
[----:B------:R-:W-:Y:S04]  /*b060*/  FMNMX.FTZ R2, R12, R2, !PT ;  /* 0x000000020c027209 */ /* 0x000fe80007810000 */
[----:B------:R-:W-:Y:S04]  /*b070*/  FMNMX.FTZ R2, R13, R2, !PT ;  /* 0x000000020d027209 */ /* 0x000fe80007810000 */
[----:B------:R-:W-:Y:S04]  /*b080*/  FMNMX.FTZ R2, R16, R2, !PT ;  /* 0x0000000210027209 */ /* 0x000fe80007810000 */
[----:B------:R-:W-:Y:S04]  /*b090*/  FMNMX.FTZ R2, R17, R2, !PT ;  /* 0x0000000211027209 */ /* 0x000fe80007810000 */
[----:B------:R-:W-:Y:S04]  /*b0a0*/  FMNMX.FTZ R2, R20, R2, !PT ;  /* 0x0000000214027209 */ /* 0x000fe80007810000 */
[----:B------:R-:W-:Y:S01]  /*b0b0*/  FMNMX.FTZ R2, R21, R2, !PT ;  /* 0x0000000215027209 */ /* 0x000fe20007810000 */
[C---:B-1----:R-:W-:Y:S03]  /*b0c0*/  HMMA.16816.F32.BF16 R28, R196.reuse, R140, R28 ;  /* 0x0000008cc41c723c */ /* 0x042fe6000004181c */
[----:B------:R-:W-:Y:S04]  /*b0d0*/  FMNMX.FTZ R2, R24, R2, !PT ;  /* 0x0000000218027209 */ /* 0x000fe80007810000 */
[----:B------:R-:W-:Y:S01]  /*b0e0*/  FMNMX.FTZ R2, R25, R2, !PT ;  /* 0x0000000219027209 */ /* 0x000fe20007810000 */
[C---:B------:R-:W-:Y:S01]  /*b0f0*/  HMMA.16816.F32.BF16 R32, R196.reuse, R142, R32 ;  /* 0x0000008ec420723c */ /* 0x040fe20000041820 */
[----:B------:R-:W1:Y:S01]  /*b100*/  LDSM.16.M88.4 R140, [R205+0x8800] ;  /* 0x00880000cd8c783b */ /* 0x000e620000000200 */
[----:B------:R-:W-:Y:S06]  /*b110*/  DEPBAR.LE SB0, 0x2 ;  /* 0x000080800000791a */ /* 0x000fec0000000000 */
[C---:B--2---:R-:W-:Y:S01]  /*b120*/  HMMA.16816.F32.BF16 R36, R196.reuse, R200, R36 ;  /* 0x000000c8c424723c */ /* 0x044fe20000041824 */
[----:B------:R-:W-:Y:S06]  /*b130*/  BAR.SYNC.DEFER_BLOCKING 0x0 ;  /* 0x0000000000007b1d */ /* 0x000fec0000010000 */
[----:B------:R-:W-:Y:S01]  /*b140*/  FMNMX.FTZ R200, R6, R3, !PT ;  /* 0x0000000306c87209 */ /* 0x000fe20007810000 */
[C---:B------:R-:W-:Y:S04]  /*b150*/  HMMA.16816.F32.BF16 R40, R196.reuse, R202, R40 ;  /* 0x000000cac428723c */ /* 0x040fe80000041828 */
[----:B------:R-:W-:Y:S02]  /*b160*/  FMNMX.FTZ R200, R7, R200, !PT ;  /* 0x000000c807c87209 */ /* 0x000fe40007810000 */
[----:B------:R-:W-:Y:S02]  /*b170*/  FMNMX.FTZ R2, R28, R2, !PT ;  /* 0x000000021c027209 */ /* 0x000fe40007810000 */
[----:B------:R-:W-:Y:S04]  /*b180*/  FMNMX.FTZ R200, R10, R200, !PT ;  /* 0x000000c80ac87209 */ /* 0x000fe80007810000 */
[----:B------:R-:W-:Y:S02]  /*b190*/  FMNMX.FTZ R200, R11, R200, !PT ;  /* 0x000000c80bc87209 */ /* 0x000fe40007810000 */
[----:B------:R-:W-:Y:S02]  /*b1a0*/  FMNMX.FTZ R2, R29, R2, !PT ;  /* 0x000000021d027209 */ /* 0x000fe40007810000 */
[----:B------:R-:W-:Y:S02]  /*b1b0*/  FMNMX.FTZ R200, R14, R200, !PT ;  /* 0x000000c80ec87209 */ /* 0x000fe40007810000 */
[----:B------:R-:W-:Y:S02]  /*b1c0*/  FMNMX.FTZ R2, R32, R2, !PT ;  /* 0x0000000220027209 */ /* 0x000fe40007810000 */
[----:B------:R-:W-:Y:S04]  /*b1d0*/  FMNMX.FTZ R200, R15, R200, !PT ;  /* 0x000000c80fc87209 */ /* 0x000fe80007810000 */
[----:B------:R-:W-:Y:S01]  /*b1e0*/  FMNMX.FTZ R200, R18, R200, !PT ;  /* 0x000000c812c87209 */ /* 0x000fe20007810000 */
[C---:B-1----:R-:W-:Y:S03]  /*b1f0*/  HMMA.16816.F32.BF16 R44, R196.reuse, R140, R44 ;  /* 0x0000008cc42c723c */ /* 0x042fe6000004182c */
[----:B------:R-:W-:Y:S04]  /*b200*/  FMNMX.FTZ R200, R19, R200, !PT ;  /* 0x000000c813c87209 */ /* 0x000fe80007810000 */
        /* <DEDUP_REMOVED lines=23> */
[----:B------:R-:W-:Y:S04]  /*b380*/  FMNMX.FTZ R2, R46, R2, !PT ;  /* 0x000000022e027209 */ /* 0x000fe80007810000 */
[----:B------:R-:W-:Y:S04]  /*b390*/  FMNMX.FTZ R2, R47, R2, !PT ;  /* 0x000000022f027209 */ /* 0x000fe80007810000 */
[----:B------:R-:W-:Y:S02]  /*b3a0*/  FMNMX.FTZ R2, R50, R2, !PT ;  /* 0x0000000232027209 */ /* 0x000fe40007810000 */
[----:B-1----:R-:W-:Y:S02]  /*b3b0*/  FMNMX.FTZ R141, R141, R142, !PT ;  /* 0x0000008e8d8d7209 */ /* 0x002fe40007810000 */
[----:B------:R-:W-:Y:S03]  /*b3c0*/  FMNMX.FTZ R2, R51, R2, !PT ;  /* 0x0000000233027209 */ /* 0x000fe60007810000 */
[----:B------:R-:W1:Y:S08]  /*b3d0*/  SHFL.BFLY PT, R142, R141, 0x1, 0x1f ;  /* 0x0c201f008d8e7f89 */ /* 0x000e7000000e0000 */
[----:B------:R-:W2:Y:S01]  /*b3e0*/  SHFL.BFLY PT, R140, R2, 0x2, 0x1f ;  /* 0x0c401f00028c7f89 */ /* 0x000ea200000e0000 */
[----:B-1----:R-:W-:Y:S05]  /*b3f0*/  FMNMX.FTZ R141, R141, R142, !PT ;  /* 0x0000008e8d8d7209 */ /* 0x002fea0007810000 */
[C---:B------:R-:W-:Y:S02]  /*b400*/  FADD.FTZ R0, -R141.reuse, R0 ;  /* 0x000000008d007221 */ /* 0x040fe40000010100 */
[----:B------:R-:W-:Y:S01]  /*b410*/  FMUL.FTZ R204, R141, c[0x0][0x2d0] ;  /* 0x0000b4008dcc7a20 */ /* 0x000fe20000410000 */
[----:B--2---:R-:W-:Y:S01]  /*b420*/  FMNMX.FTZ R140, R2, R140, !PT ;  /* 0x0000008c028c7209 */ /* 0x004fe20007810000 */
[----:B------:R-:W-:Y:S02]  /*b430*/  FMUL.FTZ R0, R0, c[0x0][0x2d0] ;  /* 0x0000b40000007a20 */ /* 0x000fe40000410000 */
[--C-:B------:R-:W-:Y:S02]  /*b440*/  FFMA.FTZ R8, R8, c[0x0][0x2d0], -R204.reuse ;  /* 0x0000b40008087a23 */ /* 0x100fe400000108cc */
[----:B------:R-:W1:Y:S01]  /*b450*/  SHFL.BFLY PT, R143, R140, 0x1, 0x1f ;  /* 0x0c201f008c8f7f89 */ /* 0x000e6200000e0000 */
[----:B------:R-:W2:Y:S01]  /*b460*/  MUFU.EX2 R2, R0 ;  /* 0x0000000000027308 */ /* 0x000ea20000000800 */
[--C-:B------:R-:W-:Y:S02]  /*b470*/  FFMA.FTZ R9, R9, c[0x0][0x2d0], -R204.reuse ;  /* 0x0000b40009097a23 */ /* 0x100fe400000108cc */
[--C-:B------:R-:W-:Y:S02]  /*b480*/  FFMA.FTZ R4, R4, c[0x0][0x2d0], -R204.reuse ;  /* 0x0000b40004047a23 */ /* 0x100fe400000108cc */
[--C-:B------:R-:W-:Y:S02]  /*b490*/  FFMA.FTZ R5, R5, c[0x0][0x2d0], -R204.reuse ;  /* 0x0000b40005057a23 */ /* 0x100fe400000108cc */
[--C-:B------:R-:W-:Y:S02]  /*b4a0*/  FFMA.FTZ R16, R16, c[0x0][0x2d0], -R204.reuse ;  /* 0x0000b40010107a23 */ /* 0x100fe400000108cc */
        /* <DEDUP_REMOVED lines=8> */
[----:B------:R-:W-:Y:S01]  /*b530*/  FFMA.FTZ R25, R25, c[0x0][0x2d0], -R204 ;  /* 0x0000b40019197a23 */ /* 0x000fe200000108cc */
[----:B-1----:R-:W-:Y:S01]  /*b540*/  FMNMX.FTZ R140, R140, R143, !PT ;  /* 0x0000008f8c8c7209 */ /* 0x002fe20007810000 */
[C---:B--2---:R-:W-:Y:S02]  /*b550*/  FMUL.FTZ R100, R2.reuse, R100 ;  /* 0x0000006402647220 */ /* 0x044fe40000410000 */
[----:B------:R-:W-:Y:S02]  /*b560*/  FMUL.FTZ R101, R2, R101 ;  /* 0x0000006502657220 */ /* 0x000fe40000410000 */
[C---:B------:R-:W-:Y:S03]  /*b570*/  FADD.FTZ R0, -R140.reuse, R3 ;  /* 0x000000038c007221 */ /* 0x040fe60000010100 */
[----:B------:R1:W-:Y:S01]  /*b580*/  MUFU.EX2 R234, R9 ;  /* 0x0000000900ea7308 */ /* 0x0003e20000000800 */
[----:B------:R-:W-:Y:S02]  /*b590*/  FMUL.FTZ R143, R140, c[0x0][0x2d0] ;  /* 0x0000b4008c8f7a20 */ /* 0x000fe40000410000 */
[----:B------:R-:W-:Y:S02]  /*b5a0*/  FMUL.FTZ R0, R0, c[0x0][0x2d0] ;  /* 0x0000b40000007a20 */ /* 0x000fe40000410000 */
[--C-:B------:R-:W-:Y:S02]  /*b5b0*/  FFMA.FTZ R10, R10, c[0x0][0x2d0], -R143.reuse ;  /* 0x0000b4000a0a7a23 */ /* 0x100fe4000001088f */
[--C-:B------:R-:W-:Y:S02]  /*b5c0*/  FFMA.FTZ R11, R11, c[0x0][0x2d0], -R143.reuse ;  /* 0x0000b4000b0b7a23 */ /* 0x100fe4000001088f */
[C---:B---3--:R-:W-:Y:S01]  /*b5d0*/  FMUL.FTZ R4, R2.reuse, R148 ;  /* 0x0000009402047220 */ /* 0x048fe20000410000 */
[----:B------:R-:W2:Y:S01]  /*b5e0*/  MUFU.EX2 R221, R5 ;  /* 0x0000000500dd7308 */ /* 0x000ea20000000800 */
[C---:B------:R-:W-:Y:S02]  /*b5f0*/  FMUL.FTZ R104, R2.reuse, R104 ;  /* 0x0000006802687220 */ /* 0x040fe40000410000 */
[C---:B------:R-:W-:Y:S02]  /*b600*/  FMUL.FTZ R105, R2.reuse, R105 ;  /* 0x0000006902697220 */ /* 0x040fe40000410000 */
[C---:B----4-:R-:W-:Y:S02]  /*b610*/  FMUL.FTZ R8, R2.reuse, R144 ;  /* 0x0000009002087220 */ /* 0x050fe40000410000 */
        /* <DEDUP_REMOVED lines=52> */
[----:B------:R-:W-:Y:S01]  /*b960*/  FFMA.FTZ R218, R2, R218, R142 ;  /* 0x000000da02da7223 */ /* 0x000fe2000001008e */
[----:B------:R-:W-:Y:S01]  /*b970*/  IADD3 R2, R212, R207, RZ ;  /* 0x000000cfd4027210 */ /* 0x000fe20007ffe0ff */
[--C-:B------:R-:W-:Y:S02]  /*b980*/  FFMA.FTZ R3, R6, c[0x0][0x2d0], -R143.reuse ;  /* 0x0000b40006037a23 */ /* 0x100fe4000001088f */
[----:B------:R-:W-:Y:S01]  /*b990*/  FFMA.FTZ R7, R7, c[0x0][0x2d0], -R143 ;  /* 0x0000b40007077a23 */ /* 0x000fe2000001088f */
[----:B------:R-:W-:Y:S01]  /*b9a0*/  IADD3 R142, R209, R2, RZ ;  /* 0x00000002d18e7210 */ /* 0x000fe20007ffe0ff */
[----:B------:R-:W2:Y:S01]  /*b9b0*/  LDSM.16.MT88.4 R200, [R2] ;  /* 0x0000000002c8783b */ /* 0x000ea20000004200 */
[C---:B---3--:R-:W-:Y:S02]  /*b9c0*/  FMUL.FTZ R10, R0.reuse, R146 ;  /* 0x00000092000a7220 */ /* 0x048fe40000410000 */
[----:B------:R-:W3:Y:S01]  /*b9d0*/  MUFU.EX2 R3, R3 ;  /* 0x0000000300037308 */ /* 0x000ee20000000800 */
[C---:B-1----:R-:W-:Y:S02]  /*b9e0*/  FMUL.FTZ R11, R0.reuse, R147 ;  /* 0x00000093000b7220 */ /* 0x042fe40000410000 */
[----:B------:R-:W-:Y:S01]  /*b9f0*/  FMUL.FTZ R6, R0, R150 ;  /* 0x0000009600067220 */ /* 0x000fe20000410000 */
[----:B------:R-:W-:Y:S01]  /*ba00*/  F2FP.BF16.PACK_AB R150, R234, R219 ;  /* 0x000000dbea96723e */ /* 0x000fe200000010ff */
[----:B------:R-:W1:Y:S01]  /*ba10*/  LDSM.16.MT88.4 R144, [R142] ;  /* 0x000000008e90783b */ /* 0x000e620000004200 */
[C---:B------:R-:W-:Y:S02]  /*ba20*/  FMUL.FTZ R102, R0.reuse, R102 ;  /* 0x0000006600667220 */ /* 0x040fe40000410000 */
[C---:B------:R-:W-:Y:S02]  /*ba30*/  FMUL.FTZ R103, R0.reuse, R103 ;  /* 0x0000006700677220 */ /* 0x040fe40000410000 */
[----:B------:R-:W4:Y:S01]  /*ba40*/  MUFU.EX2 R220, R7 ;  /* 0x0000000700dc7308 */ /* 0x000f220000000800 */
        /* <DEDUP_REMOVED lines=8> */
[C---:B---3--:R-:W-:Y:S02]  /*bad0*/  FFMA.FTZ R205, R0.reuse, R222, R3 ;  /* 0x000000de00cd7223 */ /* 0x048fe40000010003 */
[C---:B------:R-:W-:Y:S02]  /*bae0*/  FMUL.FTZ R119, R0.reuse, R119 ;  /* 0x0000007700777220 */ /* 0x040fe40000410000 */
[C---:B------:R-:W-:Y:S02]  /*baf0*/  FMUL.FTZ R122, R0.reuse, R122 ;  /* 0x0000007a007a7220 */ /* 0x040fe40000410000 */
[C---:B------:R-:W-:Y:S02]  /*bb00*/  FMUL.FTZ R123, R0.reuse, R123 ;  /* 0x0000007b007b7220 */ /* 0x040fe40000410000 */
[----:B------:R-:W-:Y:S01]  /*bb10*/  FMUL.FTZ R126, R0, R126 ;  /* 0x0000007e007e7220 */ /* 0x000fe20000410000 */
[----:B----4-:R-:W-:Y:S01]  /*bb20*/  F2FP.BF16.PACK_AB R149, R220, R3 ;  /* 0x00000003dc95723e */ /* 0x010fe200000010ff */
[----:B------:R-:W-:Y:S01]  /*bb30*/  FMUL.FTZ R7, R0, R151 ;  /* 0x0000009700077220 */ /* 0x000fe20000410000 */
[----:B------:R-:W-:Y:S01]  /*bb40*/  F2FP.BF16.PACK_AB R151, R230, R224 ;  /* 0x000000e0e697723e */ /* 0x000fe200000010ff */
[--C-:B------:R-:W-:Y:S02]  /*bb50*/  FFMA.FTZ R18, R18, c[0x0][0x2d0], -R143.reuse ;  /* 0x0000b40012127a23 */ /* 0x100fe4000001088f */
[--C-:B------:R-:W-:Y:S02]  /*bb60*/  FFMA.FTZ R19, R19, c[0x0][0x2d0], -R143.reuse ;  /* 0x0000b40013137a23 */ /* 0x100fe4000001088f */
[--C-:B------:R-:W-:Y:S02]  /*bb70*/  FFMA.FTZ R22, R22, c[0x0][0x2d0], -R143.reuse ;  /* 0x0000b40016167a23 */ /* 0x100fe4000001088f */
[C---:B--2---:R-:W-:Y:S01]  /*bb80*/  HMMA.16816.F32.BF16 R4, R148.reuse, R200, R4 ;  /* 0x000000c89404723c */ /* 0x044fe20000041804 */
[----:B------:R-:W-:Y:S04]  /*bb90*/  MUFU.EX2 R225, R19 ;  /* 0x0000001300e17308 */ /* 0x000fe80000000800 */
[--C-:B------:R-:W-:Y:S02]  /*bba0*/  FFMA.FTZ R23, R23, c[0x0][0x2d0], -R143.reuse ;  /* 0x0000b40017177a23 */ /* 0x100fe4000001088f */
[--C-:B------:R-:W-:Y:S01]  /*bbb0*/  FFMA.FTZ R26, R26, c[0x0][0x2d0], -R143.reuse ;  /* 0x0000b4001a1a7a23 */ /* 0x100fe2000001088f */
[C---:B------:R-:W-:Y:S03]  /*bbc0*/  HMMA.16816.F32.BF16 R8, R148.reuse, R202, R8 ;  /* 0x000000ca9408723c */ /* 0x040fe60000041808 */
[----:B------:R-:W-:Y:S01]  /*bbd0*/  MUFU.EX2 R227, R23 ;  /* 0x0000001700e37308 */ /* 0x000fe20000000800 */
[--C-:B------:R-:W-:Y:S02]  /*bbe0*/  FFMA.FTZ R27, R27, c[0x0][0x2d0], -R143.reuse ;  /* 0x0000b4001b1b7a23 */ /* 0x100fe4000001088f */
[--C-:B------:R-:W-:Y:S02]  /*bbf0*/  FFMA.FTZ R30, R30, c[0x0][0x2d0], -R143.reuse ;  /* 0x0000b4001e1e7a23 */ /* 0x100fe4000001088f */
[C---:B-1----:R-:W-:Y:S04]  /*bc00*/  HMMA.16816.F32.BF16 R100, R148.reuse, R144, R100 ;  /* 0x000000909464723c */ /* 0x042fe80000041864 */
[C---:B------:R-:W-:Y:S01]  /*bc10*/  FMUL.FTZ R127, R0.reuse, R127 ;  /* 0x0000007f007f7220 */ /* 0x040fe20000410000 */
[----:B------:R-:W-:Y:S01]  /*bc20*/  MUFU.EX2 R202, R30 ;  /* 0x0000001e00ca7308 */ /* 0x000fe20000000800 */
[C---:B------:R-:W-:Y:S02]  /*bc30*/  FMUL.FTZ R130, R0.reuse, R130 ;  /* 0x0000008200827220 */ /* 0x040fe40000410000 */
[C---:B------:R-:W-:Y:S04]  /*bc40*/  HMMA.16816.F32.BF16 R104, R148.reuse, R146, R104 ;  /* 0x000000929468723c */ /* 0x040fe80000041868 */
[C---:B------:R-:W-:Y:S02]  /*bc50*/  FMUL.FTZ R131, R0.reuse, R131 ;  /* 0x0000008300837220 */ /* 0x040fe40000410000 */
[C---:B------:R-:W-:Y:S01]  /*bc60*/  FMUL.FTZ R134, R0.reuse, R134 ;  /* 0x0000008600867220 */ /* 0x040fe20000410000 */
[----:B------:R-:W1:Y:S01]  /*bc70*/  MUFU.EX2 R201, R12 ;  /* 0x0000000c00c97308 */ /* 0x000e620000000800 */
[C---:B------:R-:W-:Y:S04]  /*bc80*/  FMUL.FTZ R135, R0.reuse, R135 ;  /* 0x0000008700877220 */ /* 0x040fe80000410000 */
        /* <DEDUP_REMOVED lines=26> */
[----:B------:R-:W-:Y:S01]  /*be30*/  FMUL.FTZ R99, R0, R99 ;  /* 0x0000006300637220 */ /* 0x000fe20000410000 */
[----:B------:R-:W-:Y:S01]  /*be40*/  IADD3 R0, R213, R207, RZ ;  /* 0x000000cfd5007210 */ /* 0x000fe20007ffe0ff */
[--C-:B------:R-:W-:Y:S02]  /*be50*/  FFMA.FTZ R14, R14, c[0x0][0x2d0], -R143.reuse ;  /* 0x0000b4000e0e7a23 */ /* 0x100fe4000001088f */
[--C-:B------:R-:W-:Y:S01]  /*be60*/  FFMA.FTZ R15, R15, c[0x0][0x2d0], -R143.reuse ;  /* 0x0000b4000f0f7a23 */ /* 0x100fe2000001088f */
[----:B------:R-:W-:Y:S01]  /*be70*/  IADD3 R3, R209, R0, RZ ;  /* 0x00000000d1037210 */ /* 0x000fe20007ffe0ff */
[----:B------:R-:W1:Y:S01]  /*be80*/  LDSM.16.MT88.4 R144, [R0] ;  /* 0x000000000090783b */ /* 0x000e620000004200 */
[----:B------:R-:W-:Y:S01]  /*be90*/  FFMA.FTZ R31, R31, c[0x0][0x2d0], -R143 ;  /* 0x0000b4001f1f7a23 */ /* 0x000fe2000001088f */
[----:B------:R2:W3:Y:S01]  /*bea0*/  MUFU.EX2 R200, R14 ;  /* 0x0000000e00c87308 */ /* 0x0004e20000000800 */
[----:B------:R-:W-:Y:S02]  /*beb0*/  FADD.FTZ R20, R220, R205 ;  /* 0x000000cddc147221 */ /* 0x000fe40000010000 */
[----:B------:R-:W-:Y:S02]  /*bec0*/  FFMA.FTZ R28, R28, c[0x0][0x2d0], -R204 ;  /* 0x0000b4001c1c7a23 */ /* 0x000fe400000108cc */
[----:B------:R-:W-:Y:S02]  /*bed0*/  FADD.FTZ R20, R224, R20 ;  /* 0x00000014e0147221 */ /* 0x000fe40000010000 */
[----:B------:R-:W-:Y:S02]  /*bee0*/  FFMA.FTZ R29, R29, c[0x0][0x2d0], -R204 ;  /* 0x0000b4001d1d7a23 */ /* 0x000fe400000108cc */
[----:B------:R-:W-:Y:S01]  /*bef0*/  FADD.FTZ R24, R230, R20 ;  /* 0x00000014e6187221 */ /* 0x000fe20000010000 */
[----:B------:R-:W4:Y:S01]  /*bf00*/  MUFU.EX2 R222, R15 ;  /* 0x0000000f00de7308 */ /* 0x000f220000000800 */
[--C-:B------:R-:W-:Y:S02]  /*bf10*/  FFMA.FTZ R32, R32, c[0x0][0x2d0], -R204.reuse ;  /* 0x0000b40020207a23 */ /* 0x100fe400000108cc */
[--C-:B------:R-:W-:Y:S02]  /*bf20*/  FFMA.FTZ R33, R33, c[0x0][0x2d0], -R204.reuse ;  /* 0x0000b40021217a23 */ /* 0x100fe400000108cc */
[--C-:B------:R-:W-:Y:S02]  /*bf30*/  FFMA.FTZ R36, R36, c[0x0][0x2d0], -R204.reuse ;  /* 0x0000b40024247a23 */ /* 0x100fe400000108cc */
[--C-:B------:R-:W-:Y:S02]  /*bf40*/  FFMA.FTZ R34, R34, c[0x0][0x2d0], -R143.reuse ;  /* 0x0000b40022227a23 */ /* 0x100fe4000001088f */
[--C-:B------:R-:W-:Y:S01]  /*bf50*/  FFMA.FTZ R35, R35, c[0x0][0x2d0], -R143.reuse ;  /* 0x0000b40023237a23 */ /* 0x100fe2000001088f */
[----:B------:R5:W-:Y:S01]  /*bf60*/  MUFU.EX2 R203, R28 ;  /* 0x0000001c00cb7308 */ /* 0x000be20000000800 */
[--C-:B------:R-:W-:Y:S02]  /*bf70*/  FFMA.FTZ R40, R40, c[0x0][0x2d0], -R204.reuse ;  /* 0x0000b40028287a23 */ /* 0x100fe400000108cc */
[----:B------:R-:W-:Y:S01]  /*bf80*/  FFMA.FTZ R41, R41, c[0x0][0x2d0], -R204 ;  /* 0x0000b40029297a23 */ /* 0x000fe200000108cc */
[----:B--2---:R-:W-:Y:S01]  /*bf90*/  F2FP.BF16.PACK_AB R14, R233, R229 ;  /* 0x000000e5e90e723e */ /* 0x004fe200000010ff */
[----:B---3--:R-:W-:Y:S02]  /*bfa0*/  FADD.FTZ R24, R200, R24 ;  /* 0x00000018c8187221 */ /* 0x008fe40000010000 */
[--C-:B------:R-:W-:Y:S02]  /*bfb0*/  FFMA.FTZ R38, R38, c[0x0][0x2d0], -R143.reuse ;  /* 0x0000b40026267a23 */ /* 0x100fe4000001088f */
[--C-:B------:R-:W-:Y:S01]  /*bfc0*/  FFMA.FTZ R39, R39, c[0x0][0x2d0], -R143.reuse ;  /* 0x0000b40027277a23 */ /* 0x100fe2000001088f */
[----:B------:R-:W-:Y:S01]  /*bfd0*/  MUFU.EX2 R207, R29 ;  /* 0x0000001d00cf7308 */ /* 0x000fe20000000800 */
[--C-:B------:R-:W-:Y:S02]  /*bfe0*/  FFMA.FTZ R42, R42, c[0x0][0x2d0], -R143.reuse ;  /* 0x0000b4002a2a7a23 */ /* 0x100fe4000001088f */
[--C-:B------:R-:W-:Y:S01]  /*bff0*/  FFMA.FTZ R43, R43, c[0x0][0x2d0], -R143.reuse ;  /* 0x0000b4002b2b7a23 */ /* 0x100fe2000001088f */
[----:B----4-:R-:W-:Y:S01]  /*c000*/  F2FP.BF16.PACK_AB R13, R222, R200 ;  /* 0x000000c8de0d723e */ /* 0x010fe200000010ff */
[--C-:B------:R-:W-:Y:S02]  /*c010*/  FFMA.FTZ R37, R37, c[0x0][0x2d0], -R204.reuse ;  /* 0x0000b40025257a23 */ /* 0x100fe400000108cc */
[----:B------:R-:W-:Y:S01]  /*c020*/  FFMA.FTZ R48, R48, c[0x0][0x2d0], -R204 ;  /* 0x0000b40030307a23 */ /* 0x000fe200000108cc */
[C---:B-1----:R-:W-:Y:S02]  /*c030*/  HMMA.16816.F32.BF16 R108, R148.reuse, R144, R108 ;  /* 0x00000090946c723c */ /* 0x042fe4000004186c */
[----:B------:R-:W-:Y:S01]  /*c040*/  MUFU.EX2 R220, R32 ;  /* 0x0000002000dc7308 */ /* 0x000fe20000000800 */
[--C-:B------:R-:W-:Y:S02]  /*c050*/  FFMA.FTZ R46, R46, c[0x0][0x2d0], -R143.reuse ;  /* 0x0000b4002e2e7a23 */ /* 0x100fe4000001088f */
[--C-:B------:R-:W-:Y:S02]  /*c060*/  FFMA.FTZ R47, R47, c[0x0][0x2d0], -R143.reuse ;  /* 0x0000b4002f2f7a23 */ /* 0x100fe4000001088f */
[----:B-----5:R-:W-:Y:S01]  /*c070*/  FADD.FTZ R28, R222, R24 ;  /* 0x00000018de1c7221 */ /* 0x020fe20000010000 */
[C---:B------:R-:W-:Y:S01]  /*c080*/  HMMA.16816.F32.BF16 R112, R148.reuse, R146, R112 ;  /* 0x000000929470723c */ /* 0x040fe20000041870 */
[----:B------:R-:W1:Y:S03]  /*c090*/  LDSM.16.MT88.4 R144, [R3] ;  /* 0x000000000390783b */ /* 0x000e660000004200 */
[----:B------:R2:W-:Y:S10]  /*c0a0*/  MUFU.EX2 R205, R34 ;  /* 0x0000002200cd7308 */ /* 0x0005f40000000800 */
[----:B------:R-:W-:Y:S10]  /*c0b0*/  MUFU.EX2 R40, R40 ;  /* 0x0000002800287308 */ /* 0x000ff40000000800 */
[----:B------:R-:W-:Y:S01]  /*c0c0*/  MUFU.EX2 R41, R41 ;  /* 0x0000002900297308 */ /* 0x000fe20000000800 */
[--C-:B--2---:R-:W-:Y:S02]  /*c0d0*/  FFMA.FTZ R34, R50, c[0x0][0x2d0], -R143.reuse ;  /* 0x0000b40032227a23 */ /* 0x104fe4000001088f */
[----:B------:R-:W-:Y:S07]  /*c0e0*/  FFMA.FTZ R143, R51, c[0x0][0x2d0], -R143 ;  /* 0x0000b400338f7a23 */ /* 0x000fee000001088f */
[----:B------:R-:W-:Y:S01]  /*c0f0*/  MUFU.EX2 R38, R38 ;  /* 0x0000002600267308 */ /* 0x000fe20000000800 */
[C---:B-1----:R-:W-:Y:S09]  /*c100*/  HMMA.16816.F32.BF16 R116, R148.reuse, R144, R116 ;  /* 0x000000909474723c */ /* 0x042ff20000041874 */
[----:B------:R-:W-:Y:S01]  /*c110*/  MUFU.EX2 R143, R143 ;  /* 0x0000008f008f7308 */ /* 0x000fe20000000800 */
[C---:B------:R-:W-:Y:S01]  /*c120*/  HMMA.16816.F32.BF16 R120, R148.reuse, R146, R120 ;  /* 0x000000929478723c */ /* 0x040fe20000041878 */
[----:B------:R-:W1:Y:S08]  /*c130*/  LDSM.16.MT88.4 R144, [R2+0x3000] ;  /* 0x003000000290783b */ /* 0x000e700000004200 */
[----:B------:R-:W-:Y:S10]  /*c140*/  MUFU.EX2 R39, R39 ;  /* 0x0000002700277308 */ /* 0x000ff40000000800 */
[----:B------:R-:W-:Y:S10]  /*c150*/  MUFU.EX2 R42, R42 ;  /* 0x0000002a002a7308 */ /* 0x000ff40000000800 */
[----:B------:R-:W-:Y:S10]  /*c160*/  MUFU.EX2 R43, R43 ;  /* 0x0000002b002b7308 */ /* 0x000ff40000000800 */
[----:B------:R-:W-:Y:S01]  /*c170*/  MUFU.EX2 R46, R46 ;  /* 0x0000002e002e7308 */ /* 0x000fe20000000800 */
[C---:B-1----:R-:W-:Y:S09]  /*c180*/  HMMA.16816.F32.BF16 R124, R148.reuse, R144, R124 ;  /* 0x00000090947c723c */ /* 0x042ff2000004187c */
[----:B------:R-:W-:Y:S01]  /*c190*/  MUFU.EX2 R47, R47 ;  /* 0x0000002f002f7308 */ /* 0x000fe20000000800 */
[C---:B------:R-:W-:Y:S01]  /*c1a0*/  HMMA.16816.F32.BF16 R128, R148.reuse, R146, R128 ;  /* 0x000000929480723c */ /* 0x040fe20000041880 */
[----:B------:R-:W1:Y:S08]  /*c1b0*/  LDSM.16.MT88.4 R144, [R142+0x3000] ;  /* 0x003000008e90783b */ /* 0x000e700000004200 */
[----:B------:R-:W-:Y:S01]  /*c1c0*/  MUFU.EX2 R34, R34 ;  /* 0x0000002200227308 */ /* 0x000fe20000000800 */
        /* <DEDUP_REMOVED lines=20> */
[----:B------:R1:W2:Y:S01]  /*c310*/  MUFU.EX2 R148, R18 ;  /* 0x0000001200947308 */ /* 0x0002a20000000800 */
[----:B------:R-:W3:Y:S09]  /*c320*/  LDSM.16.MT88.4 R144, [R2+0x800] ;  /* 0x000800000290783b */ /* 0x000ef20000004200 */
[----:B------:R4:W5:Y:S10]  /*c330*/  MUFU.EX2 R149, R22 ;  /* 0x0000001600957308 */ /* 0x0009740000000800 */
[----:B------:R-:W-:Y:S01]  /*c340*/  MUFU.EX2 R151, R26 ;  /* 0x0000001a00977308 */ /* 0x000fe20000000800 */
[----:B-1----:R-:W1:Y:S01]  /*c350*/  LDSM.16.MT88.4 R16, [R142+0x800] ;  /* 0x000800008e10783b */ /* 0x002e620000004200 */
[C---:B--2---:R-:W-:Y:S01]  /*c360*/  F2FP.BF16.PACK_AB R15, R225.reuse, R148 ;  /* 0x00000094e10f723e */ /* 0x044fe200000010ff */
[----:B------:R-:W-:Y:S07]  /*c370*/  FADD.FTZ R32, R148, R28 ;  /* 0x0000001c94207221 */ /* 0x000fee0000010000 */
[----:B------:R-:W2:Y:S01]  /*c380*/  MUFU.EX2 R150, R27 ;  /* 0x0000001b00967308 */ /* 0x000ea20000000800 */
[----:B------:R-:W-:Y:S01]  /*c390*/  FADD.FTZ R32, R225, R32 ;  /* 0x00000020e1207221 */ /* 0x000fe20000010000 */
[----:B----4-:R-:W-:Y:S01]  /*c3a0*/  LDSM.16.MT88.4 R20, [R2+0x1800] ;  /* 0x001800000214783b */ /* 0x010fe20000004200 */
[C---:B---3--:R-:W-:Y:S07]  /*c3b0*/  HMMA.16816.F32.BF16 R4, R12.reuse, R144, R4 ;  /* 0x000000900c04723c */ /* 0x048fee0000041804 */
[----:B------:R-:W-:Y:S01]  /*c3c0*/  FFMA.FTZ R144, R45, c[0x0][0x2d0], -R204 ;  /* 0x0000b4002d907a23 */ /* 0x000fe200000108cc */
[C---:B------:R-:W-:Y:S01]  /*c3d0*/  HMMA.16816.F32.BF16 R8, R12.reuse, R146, R8 ;  /* 0x000000920c08723c */ /* 0x040fe20000041808 */
[----:B------:R-:W-:Y:S07]  /*c3e0*/  MUFU.EX2 R45, R37 ;  /* 0x00000025002d7308 */ /* 0x000fee0000000800 */
        /* <DEDUP_REMOVED lines=34> */
[----:B------:R-:W-:Y:S01]  /*c610*/  F2FP.BF16.PACK_AB R14, R231, R232 ;  /* 0x000000e8e70e723e */ /* 0x000fe200000010ff */
[----:B------:R3:W4:Y:S03]  /*c620*/  MUFU.EX2 R221, R33 ;  /* 0x0000002100dd7308 */ /* 0x0007260000000800 */
[----:B------:R-:W-:Y:S01]  /*c630*/  FADD.FTZ R25, R219, R12 ;  /* 0x0000000cdb197221 */ /* 0x000fe20000010000 */
[----:B------:R-:W-:Y:S02]  /*c640*/  F2FP.BF16.PACK_AB R12, R228, R226 ;  /* 0x000000e2e40c723e */ /* 0x000fe400000010ff */
[----:B-----5:R-:W-:Y:S01]  /*c650*/  F2FP.BF16.PACK_AB R13, R227, R149 ;  /* 0x00000095e30d723e */ /* 0x020fe200000010ff */
[----:B------:R-:W-:Y:S01]  /*c660*/  FADD.FTZ R25, R234, R25 ;  /* 0x00000019ea197221 */ /* 0x000fe20000010000 */
[----:B--2---:R-:W-:Y:S02]  /*c670*/  F2FP.BF16.PACK_AB R15, R150, R151 ;  /* 0x00000097960f723e */ /* 0x004fe400000010ff */
[----:B------:R2:W5:Y:S01]  /*c680*/  MUFU.EX2 R219, R31 ;  /* 0x0000001f00db7308 */ /* 0x0005620000000800 */
[----:B------:R-:W-:Y:S04]  /*c690*/  FADD.FTZ R25, R201, R25 ;  /* 0x00000019c9197221 */ /* 0x000fe80000010000 */
[----:B------:R-:W-:Y:S02]  /*c6a0*/  FADD.FTZ R29, R223, R25 ;  /* 0x00000019df1d7221 */ /* 0x000fe40000010000 */
[----:B------:R-:W-:Y:S03]  /*c6b0*/  LDSM.16.MT88.4 R24, [R2+0x2000] ;  /* 0x002000000218783b */ /* 0x000fe60000004200 */
[----:B------:R4:W4:Y:S01]  /*c6c0*/  MUFU.EX2 R218, R35 ;  /* 0x0000002300da7308 */ /* 0x0009220000000800 */
[----:B---3--:R-:W-:Y:S04]  /*c6d0*/  FADD.FTZ R33, R229, R29 ;  /* 0x0000001de5217221 */ /* 0x008fe80000010000 */
[----:B------:R-:W-:Y:S01]  /*c6e0*/  FADD.FTZ R33, R233, R33 ;  /* 0x00000021e9217221 */ /* 0x000fe20000010000 */
[C---:B-1----:R-:W-:Y:S01]  /*c6f0*/  HMMA.16816.F32.BF16 R4, R12.reuse, R16, R4 ;  /* 0x000000100c04723c */ /* 0x042fe20000041804 */
[----:B--2---:R-:W-:Y:S07]  /*c700*/  LDSM.16.MT88.4 R28, [R0+0x2000] ;  /* 0x00200000001c783b */ /* 0x004fee0000004200 */
[C---:B------:R-:W-:Y:S01]  /*c710*/  HMMA.16816.F32.BF16 R8, R12.reuse, R18, R8 ;  /* 0x000000120c08723c */ /* 0x040fe20000041808 */
[----:B------:R-:W1:Y:S03]  /*c720*/  LDSM.16.MT88.4 R16, [R142+0x1000] ;  /* 0x001000008e10783b */ /* 0x000e660000004200 */
[--C-:B----4-:R-:W-:Y:S02]  /*c730*/  FFMA.FTZ R35, R44, c[0x0][0x2d0], -R204.reuse ;  /* 0x0000b4002c237a23 */ /* 0x110fe400000108cc */
[----:B------:R-:W2:Y:S01]  /*c740*/  MUFU.EX2 R44, R36 ;  /* 0x00000024002c7308 */ /* 0x000ea20000000800 */
[----:B------:R-:W-:Y:S09]  /*c750*/  FFMA.FTZ R204, R49, c[0x0][0x2d0], -R204 ;  /* 0x0000b40031cc7a23 */ /* 0x000ff200000108cc */
[----:B------:R3:W-:Y:S10]  /*c760*/  MUFU.EX2 R36, R144 ;  /* 0x0000009000247308 */ /* 0x0007f40000000800 */
[----:B------:R-:W-:Y:S10]  /*c770*/  MUFU.EX2 R204, R204 ;  /* 0x000000cc00cc7308 */ /* 0x000ff40000000800 */
[----:B------:R-:W4:Y:S01]  /*c780*/  MUFU.EX2 R37, R35 ;  /* 0x0000002300257308 */ /* 0x000f220000000800 */
[----:B---3--:R-:W-:Y:S01]  /*c790*/  LDSM.16.MT88.4 R144, [R2+0x2800] ;  /* 0x002800000290783b */ /* 0x008fe20000004200 */
[C---:B-1----:R-:W-:Y:S08]  /*c7a0*/  HMMA.16816.F32.BF16 R100, R12.reuse, R16, R100 ;  /* 0x000000100c64723c */ /* 0x042ff00000041864 */
[----:B------:R-:W1:Y:S01]  /*c7b0*/  MUFU.EX2 R35, R48 ;  /* 0x0000003000237308 */ /* 0x000e620000000800 */
[C---:B------:R-:W-:Y:S01]  /*c7c0*/  HMMA.16816.F32.BF16 R104, R12.reuse, R18, R104 ;  /* 0x000000120c68723c */ /* 0x040fe20000041868 */
[----:B------:R-:W3:Y:S07]  /*c7d0*/  LDSM.16.MT88.4 R16, [R0+0x1000] ;  /* 0x001000000010783b */ /* 0x000eee0000004200 */
[C---:B---3--:R-:W-:Y:S08]  /*c7e0*/  HMMA.16816.F32.BF16 R108, R12.reuse, R16, R108 ;  /* 0x000000100c6c723c */ /* 0x048ff0000004186c */
        /* <DEDUP_REMOVED lines=27> */
[----:B------:R-:W-:Y:S01]  /*c9a0*/  HMMA.16816.F32.BF16 R96, R12, R18, R96 ;  /* 0x000000120c60723c */ /* 0x000fe20000041860 */
[----:B------:R-:W3:Y:S06]  /*c9b0*/  LDSM.16.MT88.4 R16, [R142+0x1800] ;  /* 0x001800008e10783b */ /* 0x000eec0000004200 */
[----:B------:R-:W-:Y:S02]  /*c9c0*/  F2FP.BF16.PACK_AB R12, R207, R203 ;  /* 0x000000cbcf0c723e */ /* 0x000fe400000010ff */
[----:B------:R-:W-:Y:S03]  /*c9d0*/  F2FP.BF16.PACK_AB R14, R221, R220 ;  /* 0x000000dcdd0e723e */ /* 0x000fe600000010ff */
[----:B-----5:R-:W-:Y:S02]  /*c9e0*/  F2FP.BF16.PACK_AB R13, R219, R202 ;  /* 0x000000cadb0d723e */ /* 0x020fe400000010ff */
[----:B------:R-:W-:Y:S07]  /*c9f0*/  F2FP.BF16.PACK_AB R15, R218, R205 ;  /* 0x000000cdda0f723e */ /* 0x000fee00000010ff */
[C---:B------:R-:W-:Y:S08]  /*ca00*/  HMMA.16816.F32.BF16 R4, R12.reuse, R20, R4 ;  /* 0x000000140c04723c */ /* 0x040ff00000041804 */
[C---:B------:R-:W-:Y:S01]  /*ca10*/  HMMA.16816.F32.BF16 R8, R12.reuse, R22, R8 ;  /* 0x000000160c08723c */ /* 0x040fe20000041808 */
[----:B------:R-:W5:Y:S07]  /*ca20*/  LDSM.16.MT88.4 R20, [R0+0x1800] ;  /* 0x001800000014783b */ /* 0x000f6e0000004200 */
[C---:B---3--:R-:W-:Y:S08]  /*ca30*/  HMMA.16816.F32.BF16 R100, R12.reuse, R16, R100 ;  /* 0x000000100c64723c */ /* 0x048ff00000041864 */
[C---:B------:R-:W-:Y:S01]  /*ca40*/  HMMA.16816.F32.BF16 R104, R12.reuse, R18, R104 ;  /* 0x000000120c68723c */ /* 0x040fe20000041868 */
[----:B------:R-:W3:Y:S07]  /*ca50*/  LDSM.16.MT88.4 R16, [R3+0x1800] ;  /* 0x001800000310783b */ /* 0x000eee0000004200 */
[C---:B-----5:R-:W-:Y:S08]  /*ca60*/  HMMA.16816.F32.BF16 R108, R12.reuse, R20, R108 ;  /* 0x000000140c6c723c */ /* 0x060ff0000004186c */
        /* <DEDUP_REMOVED lines=27> */
[----:B------:R-:W-:Y:S01]  /*cc20*/  HMMA.16816.F32.BF16 R96, R12, R18, R96 ;  /* 0x000000120c60723c */ /* 0x000fe20000041860 */
[----:B------:R-:W3:Y:S06]  /*cc30*/  LDSM.16.MT88.4 R16, [R3+0x2000] ;  /* 0x002000000310783b */ /* 0x000eec0000004200 */
[----:B--2---:R-:W-:Y:S02]  /*cc40*/  F2FP.BF16.PACK_AB R12, R45, R44 ;  /* 0x0000002c2d0c723e */ /* 0x004fe400000010ff */
[----:B------:R-:W-:Y:S03]  /*cc50*/  F2FP.BF16.PACK_AB R14, R41, R40 ;  /* 0x00000028290e723e */ /* 0x000fe600000010ff */
[----:B------:R-:W-:Y:S02]  /*cc60*/  F2FP.BF16.PACK_AB R13, R39, R38 ;  /* 0x00000026270d723e */ /* 0x000fe400000010ff */
[----:B------:R-:W-:Y:S07]  /*cc70*/  F2FP.BF16.PACK_AB R15, R43, R42 ;  /* 0x0000002a2b0f723e */ /* 0x000fee00000010ff */
[C---:B------:R-:W-:Y:S08]  /*cc80*/  HMMA.16816.F32.BF16 R4, R12.reuse, R24, R4 ;  /* 0x000000180c04723c */ /* 0x040ff00000041804 */
[C---:B------:R-:W-:Y:S01]  /*cc90*/  HMMA.16816.F32.BF16 R8, R12.reuse, R26, R8 ;  /* 0x0000001a0c08723c */ /* 0x040fe20000041808 */
[----:B------:R-:W2:Y:S07]  /*cca0*/  LDSM.16.MT88.4 R24, [R2+0x5000] ;  /* 0x005000000218783b */ /* 0x000eae0000004200 */
[C---:B-----5:R-:W-:Y:S08]  /*ccb0*/  HMMA.16816.F32.BF16 R100, R12.reuse, R20, R100 ;  /* 0x000000140c64723c */ /* 0x060ff00000041864 */
[C---:B------:R-:W-:Y:S01]  /*ccc0*/  HMMA.16816.F32.BF16 R104, R12.reuse, R22, R104 ;  /* 0x000000160c68723c */ /* 0x040fe20000041868 */
[----:B------:R-:W5:Y:S07]  /*ccd0*/  LDSM.16.MT88.4 R20, [R142+0x5000] ;  /* 0x005000008e14783b */ /* 0x000f6e0000004200 */
[C---:B------:R-:W-:Y:S08]  /*cce0*/  HMMA.16816.F32.BF16 R108, R12.reuse, R28, R108 ;  /* 0x0000001c0c6c723c */ /* 0x040ff0000004186c */
        /* <DEDUP_REMOVED lines=8> */
[C---:B-----5:R-:W-:Y:S08]  /*cd70*/  HMMA.16816.F32.BF16 R132, R12.reuse, R20, R132 ;  /* 0x000000140c84723c */ /* 0x060ff00000041884 */
[C---:B------:R-:W-:Y:S01]  /*cd80*/  HMMA.16816.F32.BF16 R136, R12.reuse, R22, R136 ;  /* 0x000000160c88723c */ /* 0x040fe20000041888 */
[----:B------:R-:W5:Y:S07]  /*cd90*/  LDSM.16.MT88.4 R20, [R142+0x8000] ;  /* 0x008000008e14783b */ /* 0x000f6e0000004200 */
[C---:B-1----:R-:W-:Y:S08]  /*cda0*/  HMMA.16816.F32.BF16 R52, R12.reuse, R28, R52 ;  /* 0x0000001c0c34723c */ /* 0x042ff00000041834 */
[C---:B------:R-:W-:Y:S01]  /*cdb0*/  HMMA.16816.F32.BF16 R56, R12.reuse, R30, R56 ;  /* 0x0000001e0c38723c */ /* 0x040fe20000041838 */
[----:B------:R-:W1:Y:S07]  /*cdc0*/  LDSM.16.MT88.4 R28, [R0+0x8000] ;  /* 0x00800000001c783b */ /* 0x000e6e0000004200 */
[C---:B---3--:R-:W-:Y:S08]  /*cdd0*/  HMMA.16816.F32.BF16 R60, R12.reuse, R16, R60 ;  /* 0x000000100c3c723c */ /* 0x048ff0000004183c */
[C---:B------:R-:W-:Y:S01]  /*cde0*/  HMMA.16816.F32.BF16 R64, R12.reuse, R18, R64 ;  /* 0x000000120c40723c */ /* 0x040fe20000041840 */
[----:B------:R-:W3:Y:S07]  /*cdf0*/  LDSM.16.MT88.4 R16, [R3+0x8000] ;  /* 0x008000000310783b */ /* 0x000eee0000004200 */
[C---:B--2---:R-:W-:Y:S07]  /*ce00*/  HMMA.16816.F32.BF16 R68, R12.reuse, R24, R68 ;  /* 0x000000180c44723c */ /* 0x044fee0000041844 */
[----:B------:R-:W-:Y:S01]  /*ce10*/  FADD.FTZ R25, R226, R33 ;  /* 0x00000021e2197221 */ /* 0x000fe20000010000 */
[C---:B------:R-:W-:Y:S04]  /*ce20*/  HMMA.16816.F32.BF16 R72, R12.reuse, R26, R72 ;  /* 0x0000001a0c48723c */ /* 0x040fe80000041848 */
[----:B------:R-:W-:Y:S04]  /*ce30*/  FADD.FTZ R24, R149, R32 ;  /* 0x0000002095187221 */ /* 0x000fe80000010000 */
[C---:B-----5:R-:W-:Y:S08]  /*ce40*/  HMMA.16816.F32.BF16 R76, R12.reuse, R20, R76 ;  /* 0x000000140c4c723c */ /* 0x060ff0000004184c */
[C---:B------:R-:W-:Y:S01]  /*ce50*/  HMMA.16816.F32.BF16 R80, R12.reuse, R22, R80 ;  /* 0x000000160c50723c */ /* 0x040fe20000041850 */
[----:B------:R-:W2:Y:S07]  /*ce60*/  LDSM.16.MT88.4 R20, [R142+0x2800] ;  /* 0x002800008e14783b */ /* 0x000eae0000004200 */
[C---:B-1----:R-:W-:Y:S07]  /*ce70*/  HMMA.16816.F32.BF16 R84, R12.reuse, R28, R84 ;  /* 0x0000001c0c54723c */ /* 0x042fee0000041854 */
[----:B------:R-:W-:Y:S01]  /*ce80*/  FADD.FTZ R29, R228, R25 ;  /* 0x00000019e41d7221 */ /* 0x000fe20000010000 */
[C---:B------:R-:W-:Y:S04]  /*ce90*/  HMMA.16816.F32.BF16 R88, R12.reuse, R30, R88 ;  /* 0x0000001e0c58723c */ /* 0x040fe80000041858 */
[----:B------:R-:W-:Y:S02]  /*cea0*/  FADD.FTZ R28, R227, R24 ;  /* 0x00000018e31c7221 */ /* 0x000fe40000010000 */
[----:B------:R-:W1:Y:S02]  /*ceb0*/  LDSM.16.MT88.4 R24, [R0+0x2800] ;  /* 0x002800000018783b */ /* 0x000e640000004200 */
[C---:B---3--:R-:W-:Y:S07]  /*cec0*/  HMMA.16816.F32.BF16 R92, R12.reuse, R16, R92 ;  /* 0x000000100c5c723c */ /* 0x048fee000004185c */
[----:B------:R-:W-:Y:S01]  /*ced0*/  FADD.FTZ R16, R151, R28 ;  /* 0x0000001c97107221 */ /* 0x000fe20000010000 */
[----:B------:R-:W-:Y:S04]  /*cee0*/  HMMA.16816.F32.BF16 R96, R12, R18, R96 ;  /* 0x000000120c60723c */ /* 0x000fe80000041860 */
[----:B------:R-:W-:Y:S02]  /*cef0*/  FADD.FTZ R33, R150, R16 ;  /* 0x0000001096217221 */ /* 0x000fe40000010000 */
[----:B------:R-:W-:Y:S01]  /*cf00*/  FADD.FTZ R17, R232, R29 ;  /* 0x0000001de8117221 */ /* 0x000fe20000010000 */
[----:B----4-:R-:W-:Y:S01]  /*cf10*/  F2FP.BF16.PACK_AB R12, R36, R37 ;  /* 0x00000025240c723e */ /* 0x010fe200000010ff */
[----:B------:R-:W-:Y:S01]  /*cf20*/  LDSM.16.MT88.4 R28, [R3+0x5800] ;  /* 0x00580000031c783b */ /* 0x000fe20000004200 */
[----:B------:R-:W-:Y:S03]  /*cf30*/  F2FP.BF16.PACK_AB R13, R47, R46 ;  /* 0x0000002e2f0d723e */ /* 0x000fe600000010ff */
[----:B------:R-:W-:Y:S01]  /*cf40*/  F2FP.BF16.PACK_AB R14, R204, R35 ;  /* 0x00000023cc0e723e */ /* 0x000fe200000010ff */
[----:B------:R-:W-:Y:S01]  /*cf50*/  FADD.FTZ R32, R231, R17 ;  /* 0x00000011e7207221 */ /* 0x000fe20000010000 */
[----:B------:R-:W-:Y:S02]  /*cf60*/  F2FP.BF16.PACK_AB R15, R143, R34 ;  /* 0x000000228f0f723e */ /* 0x000fe400000010ff */
[----:B------:R-:W-:Y:S05]  /*cf70*/  LDSM.16.MT88.4 R16, [R2+0x5800] ;  /* 0x005800000210783b */ /* 0x000fea0000004200 */
[C---:B------:R-:W-:Y:S03]  /*cf80*/  HMMA.16816.F32.BF16 R148, R12.reuse, R144, R4 ;  /* 0x000000900c94723c */ /* 0x040fe60000041804 */
[----:B------:R-:W3:Y:S05]  /*cf90*/  LDSM.16.MT88.4 R4, [R3+0x2800] ;  /* 0x002800000304783b */ /* 0x000eea0000004200 */
[C---:B------:R-:W-:Y:S03]  /*cfa0*/  HMMA.16816.F32.BF16 R144, R12.reuse, R146, R8 ;  /* 0x000000920c90723c */ /* 0x040fe60000041808 */
[----:B------:R-:W4:Y:S05]  /*cfb0*/  LDSM.16.MT88.4 R8, [R142+0x5800] ;  /* 0x005800008e08783b */ /* 0x000f2a0000004200 */
[C---:B--2---:R-:W-:Y:S08]  /*cfc0*/  HMMA.16816.F32.BF16 R100, R12.reuse, R20, R100 ;  /* 0x000000140c64723c */ /* 0x044ff00000041864 */
[C---:B------:R-:W-:Y:S01]  /*cfd0*/  HMMA.16816.F32.BF16 R104, R12.reuse, R22, R104 ;  /* 0x000000160c68723c */ /* 0x040fe20000041868 */
[----:B------:R-:W2:Y:S07]  /*cfe0*/  LDSM.16.MT88.4 R20, [R0+0x5800] ;  /* 0x005800000014783b */ /* 0x000eae0000004200 */
[C---:B-1----:R-:W-:Y:S08]  /*cff0*/  HMMA.16816.F32.BF16 R108, R12.reuse, R24, R108 ;  /* 0x000000180c6c723c */ /* 0x042ff0000004186c */
[C---:B------:R-:W-:Y:S01]  /*d000*/  HMMA.16816.F32.BF16 R112, R12.reuse, R26, R112 ;  /* 0x0000001a0c70723c */ /* 0x040fe20000041870 */
[----:B------:R1:W5:Y:S07]  /*d010*/  LDSM.16.MT88.4 R24, [R2+0x8800] ;  /* 0x008800000218783b */ /* 0x00036e0000004200 */
[C---:B---3--:R-:W-:Y:S08]  /*d020*/  HMMA.16816.F32.BF16 R116, R12.reuse, R4, R116 ;  /* 0x000000040c74723c */ /* 0x048ff00000041874 */
[C---:B------:R-:W-:Y:S01]  /*d030*/  HMMA.16816.F32.BF16 R120, R12.reuse, R6, R120 ;  /* 0x000000060c78723c */ /* 0x040fe20000041878 */
[----:B------:R-:W3:Y:S07]  /*d040*/  LDSM.16.MT88.4 R4, [R142+0x8800] ;  /* 0x008800008e04783b */ /* 0x000eee0000004200 */
[C---:B------:R-:W-:Y:S07]  /*d050*/  HMMA.16816.F32.BF16 R124, R12.reuse, R16, R124 ;  /* 0x000000100c7c723c */ /* 0x040fee000004187c */
[----:B------:R-:W-:Y:S01]  /*d060*/  IADD3 R16, R217, -0x2, RZ ;  /* 0xfffffffed9107810 */ /* 0x000fe20007ffe0ff */
[C---:B------:R-:W-:Y:S03]  /*d070*/  HMMA.16816.F32.BF16 R128, R12.reuse, R18, R128 ;  /* 0x000000120c80723c */ /* 0x040fe60000041880 */
[----:B------:R-:W-:Y:S05]  /*d080*/  ISETP.GE.AND P5, PT, R16, R236, PT ;  /* 0x000000ec1000720c */ /* 0x000fea0003fa6270 */
[C---:B----4-:R-:W-:Y:S08]  /*d090*/  HMMA.16816.F32.BF16 R132, R12.reuse, R8, R132 ;  /* 0x000000080c84723c */ /* 0x050ff00000041884 */
[C---:B------:R-:W-:Y:S01]  /*d0a0*/  HMMA.16816.F32.BF16 R136, R12.reuse, R10, R136 ;  /* 0x0000000a0c88723c */ /* 0x040fe20000041888 */
[----:B------:R4:W3:Y:S02]  /*d0b0*/  LDSM.16.MT88.4 R8, [R0+0x8800] ;  /* 0x008800000008783b */ /* 0x0008e40000004200 */
[----:B------:R-:W-:Y:S02]  /*d0c0*/  @P5 ISETP.GE.AND P2, PT, R240, c[0x0][0x1d4], PT ;  /* 0x00007500f0005a0c */ /* 0x000fe40003f46270 */
[----:B-1----:R-:W-:Y:S02]  /*d0d0*/  @P5 SHF.R.S32.HI R2, RZ, 0x1f, R16 ;  /* 0x0000001fff025819 */ /* 0x002fe40000011410 */
[----:B------:R-:W-:Y:S01]  /*d0e0*/  @P5 ISETP.GE.AND P1, PT, R239, c[0x0][0x1d4], PT ;  /* 0x00007500ef005a0c */ /* 0x000fe20003f26270 */
[C---:B--2---:R-:W-:Y:S04]  /*d0f0*/  HMMA.16816.F32.BF16 R52, R12.reuse, R20, R52 ;  /* 0x000000140c34723c */ /* 0x044fe80000041834 */
[----:B------:R-:W-:Y:S03]  /*d100*/  @P5 IMAD R2, R2, c[0x0][0x1e0], RZ ;  /* 0x0000780002025a24 */ /* 0x000fe600078e02ff */
[----:B------:R-:W-:Y:S01]  /*d110*/  @P5 MOV R20, R244 ;  /* 0x000000f400145202 */ /* 0x000fe20000000f00 */
[C---:B------:R-:W-:Y:S04]  /*d120*/  HMMA.16816.F32.BF16 R56, R12.reuse, R22, R56 ;  /* 0x000000160c38723c */ /* 0x040fe80000041838 */
[----:B------:R-:W-:Y:S03]  /*d130*/  @P5 MOV R21, R243 ;  /* 0x000000f300155202 */ /* 0x000fe60000000f00 */
[----:B------:R-:W-:Y:S01]  /*d140*/  FADD.FTZ R23, R202, R33 ;  /* 0x00000021ca177221 */ /* 0x000fe20000010000 */
[C---:B------:R-:W-:Y:S04]  /*d150*/  HMMA.16816.F32.BF16 R60, R12.reuse, R28, R60 ;  /* 0x0000001c0c3c723c */ /* 0x040fe8000004183c */
[C---:B----4-:R-:W-:Y:S02]  /*d160*/  @P5 IMAD R0, R16.reuse, c[0x0][0x1e4], R2 ;  /* 0x0000790010005a24 */ /* 0x050fe400078e0202 */
[----:B------:R-:W-:Y:S02]  /*d170*/  @P5 IMAD.WIDE.U32 R16, R16, c[0x0][0x1e0], RZ ;  /* 0x0000780010105a25 */ /* 0x000fe400078e00ff */
[C---:B------:R-:W-:Y:S04]  /*d180*/  HMMA.16816.F32.BF16 R64, R12.reuse, R30, R64 ;  /* 0x0000001e0c40723c */ /* 0x040fe80000041840 */
[----:B------:R-:W-:Y:S01]  /*d190*/  @P5 IADD3 R0, R17, R0, RZ ;  /* 0x0000000011005210 */ /* 0x000fe20007ffe0ff */
[----:B------:R-:W-:Y:S02]  /*d1a0*/  @P5 IMAD.WIDE.U32 R20, R16, 0x60, R20 ;  /* 0x0000006010145825 */ /* 0x000fe400078e0014 */
[----:B------:R1:W2:Y:S01]  /*d1b0*/  LDSM.16.MT88.4 R16, [R3+0x8800] ;  /* 0x008800000310783b */ /* 0x0002a20000004200 */
[C---:B-----5:R-:W-:Y:S04]  /*d1c0*/  HMMA.16816.F32.BF16 R68, R12.reuse, R24, R68 ;  /* 0x000000180c44723c */ /* 0x060fe80000041844 */
[----:B------:R-:W-:Y:S02]  /*d1d0*/  @P5 IMAD R0, R0, 0x60, RZ ;  /* 0x0000006000005824 */ /* 0x000fe400078e02ff */
[----:B------:R-:W-:Y:S02]  /*d1e0*/  FADD.FTZ R2, R203, R32 ;  /* 0x00000020cb027221 */ /* 0x000fe40000010000 */
[C---:B------:R-:W-:Y:S04]  /*d1f0*/  HMMA.16816.F32.BF16 R72, R12.reuse, R26, R72 ;  /* 0x0000001a0c48723c */ /* 0x040fe80000041848 */
[----:B------:R-:W-:Y:S01]  /*d200*/  FADD.FTZ R22, R207, R2 ;  /* 0x00000002cf167221 */ /* 0x000fe20000010000 */
[----:B------:R-:W-:Y:S01]  /*d210*/  @P5 IADD3 R2, R21, R0, RZ ;  /* 0x0000000015025210 */ /* 0x000fe20007ffe0ff */
[----:B------:R-:W-:Y:S02]  /*d220*/  FADD.FTZ R0, R219, R23 ;  /* 0x00000017db007221 */ /* 0x000fe40000010000 */
[C---:B---3--:R-:W-:Y:S01]  /*d230*/  HMMA.16816.F32.BF16 R76, R12.reuse, R4, R76 ;  /* 0x000000040c4c723c */ /* 0x048fe2000004184c */
[----:B-1----:R-:W-:Y:S06]  /*d240*/  @P5 MOV R3, c[0x0][0x1e0] ;  /* 0x0000780000035a02 */ /* 0x002fec0000000f00 */
[C---:B------:R-:W-:Y:S01]  /*d250*/  @P5 LEA R4, P0, R20.reuse, c[0x0][0x1c8], 0x1 ;  /* 0x0000720014045a11 */ /* 0x040fe200078008ff */
[C---:B------:R-:W-:Y:S04]  /*d260*/  HMMA.16816.F32.BF16 R80, R12.reuse, R6, R80 ;  /* 0x000000060c50723c */ /* 0x040fe80000041850 */
[----:B------:R-:W-:Y:S01]  /*d270*/  @P5 LEA.HI.X R5, R20, c[0x0][0x1cc], R2, 0x1, P0 ;  /* 0x0000730014055a11 */ /* 0x000fe200000f0c02 */
[----:B------:R-:W-:Y:S01]  /*d280*/  FADD.FTZ R20, R205, R0 ;  /* 0x00000000cd147221 */ /* 0x000fe20000010000 */
[----:B------:R-:W-:Y:S01]  /*d290*/  IADD3 R0, R242, 0x1, RZ ;  /* 0x00000001f2007810 */ /* 0x000fe20007ffe0ff */
[----:B------:R-:W-:Y:S01]  /*d2a0*/  FADD.FTZ R2, R220, R22 ;  /* 0x00000016dc027221 */ /* 0x000fe20000010000 */
[----:B------:R-:W-:Y:S01]  /*d2b0*/  @P5 ISETP.GE.AND P0, PT, R238, c[0x0][0x1d4], PT ;  /* 0x00007500ee005a0c */ /* 0x000fe20003f06270 */
[----:B------:R-:W-:Y:S03]  /*d2c0*/  FADD.FTZ R7, R218, R20 ;  /* 0x00000014da077221 */ /* 0x000fe60000010000 */
[----:B------:R-:W-:Y:S01]  /*d2d0*/  SEL R0, R0, RZ, !P3 ;  /* 0x000000ff00007207 */ /* 0x000fe20005800000 */
[C---:B------:R-:W-:Y:S01]  /*d2e0*/  HMMA.16816.F32.BF16 R84, R12.reuse, R8, R84 ;  /* 0x000000080c54723c */ /* 0x040fe20000041854 */
[----:B------:R-:W-:Y:S02]  /*d2f0*/  @P5 MOV R6, 0x6 ;  /* 0x0000000600065802 */ /* 0x000fe40000000f00 */
[----:B------:R-:W-:Y:S01]  /*d300*/  FADD.FTZ R2, R221, R2 ;  /* 0x00000002dd027221 */ /* 0x000fe20000010000 */
[----:B------:R1:W-:Y:S01]  /*d310*/  STL [R1+0x4], R0 ;  /* 0x0000040001007387 */ /* 0x0003e20000100800 */
[----:B------:R-:W-:Y:S01]  /*d320*/  FADD.FTZ R7, R38, R7 ;  /* 0x0000000726077221 */ /* 0x000fe20000010000 */
[C---:B------:R-:W-:Y:S01]  /*d330*/  @P5 SHF.L.U64.HI R6, R3.reuse, R6, c[0x0][0x1e4] ;  /* 0x0000790003065619 */ /* 0x040fe20000010206 */
[----:B------:R-:W-:Y:S01]  /*d340*/  FADD.FTZ R20, R44, R2 ;  /* 0x000000022c147221 */ /* 0x000fe20000010000 */
[----:B------:R-:W-:Y:S01]  /*d350*/  @P5 SHF.L.U32 R3, R3, 0x6, RZ ;  /* 0x0000000603035819 */ /* 0x000fe200000006ff */
[----:B------:R-:W-:Y:S01]  /*d360*/  FADD.FTZ R8, R39, R7 ;  /* 0x0000000727087221 */ /* 0x000fe20000010000 */
[C---:B------:R-:W-:Y:S03]  /*d370*/  HMMA.16816.F32.BF16 R88, R12.reuse, R10, R88 ;  /* 0x0000000a0c58723c */ /* 0x040fe60000041858 */
[----:B------:R-:W-:Y:S01]  /*d380*/  @P5 IADD3 R2, P4, R3, R4, RZ ;  /* 0x0000000403025210 */ /* 0x000fe20007f9e0ff */
[----:B------:R-:W-:Y:S04]  /*d390*/  FADD.FTZ R20, R45, R20 ;  /* 0x000000142d147221 */ /* 0x000fe80000010000 */
[----:B------:R-:W-:Y:S01]  /*d3a0*/  FADD.FTZ R7, R40, R20 ;  /* 0x0000001428077221 */ /* 0x000fe20000010000 */
[C---:B--2---:R-:W-:Y:S08]  /*d3b0*/  HMMA.16816.F32.BF16 R92, R12.reuse, R16, R92 ;  /* 0x000000100c5c723c */ /* 0x044ff0000004185c */
[----:B------:R-:W-:Y:S04]  /*d3c0*/  HMMA.16816.F32.BF16 R96, R12, R18, R96 ;  /* 0x000000120c60723c */ /* 0x000fe80000041860 */
[----:B-1----:R-:W-:Y:S05]  /*d3d0*/  @P5 IMAD R0, R0, 0x9000, R237 ;  /* 0x0000900000005824 */ /* 0x002fea00078e02ed */
[----:B------:R-:W-:Y:S01]  /*d3e0*/  @!PT LDS RZ, [RZ] ;  /* 0x00000000fffff984 */ /* 0x000fe20000000800 */
[----:B------:R-:W-:Y:S01]  /*d3f0*/  @!PT LDS RZ, [RZ] ;  /* 0x00000000fffff984 */ /* 0x000fe20000000800 */
[----:B------:R-:W-:Y:S01]  /*d400*/  @!PT LDS RZ, [RZ] ;  /* 0x00000000fffff984 */ /* 0x000fe20000000800 */
[----:B------:R1:W-:Y:S08]  /*d410*/  @P5 LDGSTS.E.BYPASS.LTC128B.128 [R0], [R4.64], !P2 ;  /* 0x0000000004005fae */ /* 0x0003f0000d101d46 */
[----:B------:R1:W-:Y:S08]  /*d420*/  @P5 LDGSTS.E.BYPASS.LTC128B.128 [R0+0x3000], [R4.64+0x80], !P1 ;  /* 0x0300008004005fae */ /* 0x0003f0000c901d46 */
[----:B------:R1:W-:Y:S02]  /*d430*/  @P5 LDGSTS.E.BYPASS.LTC128B.128 [R0+0x6000], [R4.64+0x100], !P0 ;  /* 0x0600010004005fae */ /* 0x0003e4000c101d46 */
[----:B-1----:R-:W-:Y:S02]  /*d440*/  @P5 IADD3 R4, P3, R3, R2, RZ ;  /* 0x0000000203045210 */ /* 0x002fe40007f7e0ff */
[C---:B------:R-:W-:Y:S04]  /*d450*/  @P5 IADD3.X R3, R6.reuse, R5, RZ, P4, !PT ;  /* 0x0000000506035210 */ /* 0x040fe800027fe4ff */
[----:B------:R-:W-:Y:S01]  /*d460*/  @P5 IADD3.X R5, R6, R3, RZ, P3, !PT ;  /* 0x0000000306055210 */ /* 0x000fe20001ffe4ff */
[----:B------:R1:W-:Y:S08]  /*d470*/  @P5 LDGSTS.E.BYPASS.LTC128B.128 [R0+0x1000], [R2.64], !P2 ;  /* 0x0100000002005fae */ /* 0x0003f0000d101d46 */
[----:B------:R1:W-:Y:S08]  /*d480*/  @P5 LDGSTS.E.BYPASS.LTC128B.128 [R0+0x4000], [R2.64+0x80], !P1 ;  /* 0x0400008002005fae */ /* 0x0003f0000c901d46 */
[----:B------:R1:W-:Y:S08]  /*d490*/  @P5 LDGSTS.E.BYPASS.LTC128B.128 [R0+0x7000], [R2.64+0x100], !P0 ;  /* 0x0700010002005fae */ /* 0x0003f0000c101d46 */
[----:B------:R2:W-:Y:S08]  /*d4a0*/  @P5 LDGSTS.E.BYPASS.LTC128B.128 [R0+0x2000], [R4.64], !P2 ;  /* 0x0200000004005fae */ /* 0x0005f0000d101d46 */
[----:B------:R2:W-:Y:S01]  /*d4b0*/  @P5 LDGSTS.E.BYPASS.LTC128B.128 [R0+0x5000], [R4.64+0x80], !P1 ;  /* 0x0500008004005fae */ /* 0x0005e2000c901d46 */
[C---:B------:R-:W-:Y:S02]  /*d4c0*/  ISETP.GE.AND P1, PT, R206.reuse, 0x1, PT ;  /* 0x00000001ce00780c */ /* 0x040fe40003f26270 */
[----:B------:R-:W-:Y:S04]  /*d4d0*/  IADD3 R206, R206, 0x1, RZ ;  /* 0x00000001cece7810 */ /* 0x000fe80007ffe0ff */
[----:B------:R-:W-:Y:S01]  /*d4e0*/  SEL R206, R206, RZ, !P1 ;  /* 0x000000ffcece7207 */ /* 0x000fe20004800000 */
[----:B------:R2:W-:Y:S01]  /*d4f0*/  @P5 LDGSTS.E.BYPASS.LTC128B.128 [R0+0x8000], [R4.64+0x100], !P0 ;  /* 0x0800010004005fae */ /* 0x0005e2000c101d46 */
[----:B------:R-:W-:Y:S01]  /*d500*/  ISETP.GE.AND P0, PT, R236, R217, PT ;  /* 0x000000d9ec00720c */ /* 0x000fe20003f06270 */
[----:B-1----:R-:W-:Y:S01]  /*d510*/  FADD.FTZ R3, R42, R8 ;  /* 0x000000082a037221 */ /* 0x002fe20000010000 */
[----:B------:R-:W-:Y:S01]  /*d520*/  MOV R217, R235 ;  /* 0x000000eb00d97202 */ /* 0x000fe20000000f00 */
[----:B------:R-:W-:Y:S04]  /*d530*/  FADD.FTZ R2, R41, R7 ;  /* 0x0000000729027221 */ /* 0x000fe80000010000 */
[----:B------:R-:W0:Y:S01]  /*d540*/  LDGDEPBAR ;  /* 0x00000000000079af */ /* 0x000e220000000000 */
[----:B------:R-:W-:Y:S04]  /*d550*/  FADD.FTZ R2, R37, R2 ;  /* 0x0000000225027221 */ /* 0x000fe80000010000 */
[----:B------:R-:W-:Y:S04]  /*d560*/  FADD.FTZ R2, R36, R2 ;  /* 0x0000000224027221 */ /* 0x000fe80000010000 */
[----:B------:R-:W-:Y:S04]  /*d570*/  FADD.FTZ R2, R35, R2 ;  /* 0x0000000223027221 */ /* 0x000fe80000010000 */
[----:B------:R-:W-:Y:S05]  /*d580*/  FADD.FTZ R2, R204, R2 ;  /* 0x00000002cc027221 */ /* 0x000fea0000010000 */
[----:B------:R-:W-:Y:S01]  /*d590*/  STL [R1+0x8], R2 ;  /* 0x0000080201007387 */ /* 0x000fe20000100800 */
[----:B--2---:R-:W-:Y:S01]  /*d5a0*/  FADD.FTZ R0, R43, R3 ;  /* 0x000000032b007221 */ /* 0x004fe20000010000 */
[----:B------:R-:W-:Y:S03]  /*d5b0*/  MOV R3, R140 ;  /* 0x0000008c00037202 */ /* 0x000fe60000000f00 */
[----:B------:R-:W-:Y:S04]  /*d5c0*/  FADD.FTZ R0, R46, R0 ;  /* 0x000000002e007221 */ /* 0x000fe80000010000 */
[----:B------:R-:W-:Y:S04]  /*d5d0*/  FADD.FTZ R0, R47, R0 ;  /* 0x000000002f007221 */ /* 0x000fe80000010000 */
[----:B------:R-:W-:Y:S04]  /*d5e0*/  FADD.FTZ R0, R34, R0 ;  /* 0x0000000022007221 */ /* 0x000fe80000010000 */
[----:B------:R-:W-:Y:S05]  /*d5f0*/  FADD.FTZ R0, R143, R0 ;  /* 0x000000008f007221 */ /* 0x000fea0000010000 */
[----:B------:R1:W-:Y:S02]  /*d600*/  STL [R1+0xc], R0 ;  /* 0x00000c0001007387 */ /* 0x0003e40000100800 */
[----:B-1----:R-:W-:Y:S01]  /*d610*/  MOV R0, R141 ;  /* 0x0000008d00007202 */ /* 0x002fe20000000f00 */
[----:B------:R-:W-:-:S05]  /*d620*/  @!P0 BRA `(.L_x_2077) ;  /* 0xffffc8e000008947 */ /* 0x000fca000383ffff */
.L_x_2076:
[----:B------:R-:W-:Y:S02]  /*d630*/  MOV R7, 0x1f ;  /* 0x0000001f00077802 */ /* 0x000fe40000000f00 */
[----:B------:R-:W-:Y:S01]  /*d640*/  MOV R6, 0xffffffff ;  /* 0xffffffff00067802 */ /* 0x000fe20000000f00 */
[----:B------:R-:W-:Y:S05]  /*d650*/  BRA.DIV ~URZ, `(.L_x_2078) ;  /* 0x000023527f007947 */ /* 0x000fea000b800000 */
[----:B------:R-:W2:Y:S04]  /*d660*/  LDL R2, [R1+0x8] ;  /* 0x0000080001027983 */ /* 0x000ea80000100800 */
[----:B--2---:R1:W2:Y:S02]  /*d670*/  SHFL.BFLY PT, R0, R2, 0x2, 0x1f ;  /* 0x0c401f0002007f89 */ /* 0x0042a400000e0000 */
.L_x_2092:
        /* <DEDUP_REMOVED lines=9> */
.L_x_2093:
        /* <DEDUP_REMOVED lines=117> */
.L_x_2067:
        /* <DEDUP_REMOVED lines=19> */
.L_x_2081:
[----:B--2---:R-:W-:Y:S05]  /*df90*/  BSYNC B0 ;  /* 0x0000000000007941 */ /* 0x004fea0003800000 */
.L_x_2080:
[----:B------:R-:W-:Y:S01]  /*dfa0*/  PRMT R0, R0, 0x9910, RZ ;  /* 0x0000991000007816 */ /* 0x000fe200000000ff */
[----:B------:R-:W-:Y:S01]  /*dfb0*/  BSSY B1, `(.L_x_2082) ;  /* 0x000018b000017945 */ /* 0x000fe20003800000 */
[----:B-----5:R-:W-:Y:S01]  /*dfc0*/  IMAD.MOV.U32 R51, RZ, RZ, R7 ;  /* 0x000000ffff337224 */ /* 0x020fe200078e0007 */
[----:B------:R-:W-:Y:S01]  /*dfd0*/  MOV R141, 0x1f ;  /* 0x0000001f008d7802 */ /* 0x000fe20000000f00 */
[----:B------:R-:W-:Y:S01]  /*dfe0*/  IMAD.MOV.U32 R142, RZ, RZ, RZ ;  /* 0x000000ffff8e7224 */ /* 0x000fe200078e00ff */
[----:B------:R-:W-:Y:S01]  /*dff0*/  ISETP.NE.AND P0, PT, R0, RZ, PT ;  /* 0x000000ff0000720c */ /* 0x000fe20003f05270 */
[----:B-1----:R-:W-:-:S12]  /*e000*/  IMAD.MOV.U32 R140, RZ, RZ, -0x1 ;  /* 0xffffffffff8c7424 */ /* 0x002fd800078e00ff */
        /* <DEDUP_REMOVED lines=8> */
[----:B------:R-:W-:Y:S05]  /*e090*/  CALL.REL.NOINC `($__internal_43_$__cuda_sm70_shflsync_idx_p) ;  /* 0x00001b1000007944 */ /* 0x000fea0003c00000 */
.L_x_2084:
[----:B------:R-:W3:Y:S04]  /*e0a0*/  LDL R7, [R1+0x8c] ;  /* 0x00008c0001077983 */ /* 0x000ee80000100800 */
[----:B------:R-:W4:Y:S04]  /*e0b0*/  LDL.LU R6, [R1+0x58] ;  /* 0x0000580001067983 */ /* 0x000f280000300800 */
[----:B--2---:R-:W2:Y:S04]  /*e0c0*/  LDL.LU R12, [R1+0x5c] ;  /* 0x00005c00010c7983 */ /* 0x004ea80000300800 */
[----:B------:R-:W2:Y:S04]  /*e0d0*/  LDL.LU R18, [R1+0x60] ;  /* 0x0000600001127983 */ /* 0x000ea80000300800 */
[----:B------:R-:W3:Y:S01]  /*e0e0*/  LDL.LU R20, [R1+0x64] ;  /* 0x0000640001147983 */ /* 0x000ee20000300800 */
[----:B------:R-:W-:-:S03]  /*e0f0*/  IMAD.MOV.U32 R5, RZ, RZ, 0x1 ;  /* 0x00000001ff057424 */ /* 0x000fc600078e00ff */
[----:B------:R-:W3:Y:S02]  /*e100*/  LDL R19, [R1+0x94] ;  /* 0x0000940001137983 */ /* 0x000ee40000100800 */
[----:B------:R-:W-:Y:S02]  /*e110*/  ISETP.NE.AND P1, PT, R5, c[0x0][0x4e8], PT ;  /* 0x00013a0005007a0c */ /* 0x000fe40003f25270 */
[----:B------:R-:W3:Y:S04]  /*e120*/  LDL R157, [R1+0x38] ;  /* 0x00003800019d7983 */ /* 0x000ee80000100800 */
[----:B------:R1:W5:Y:S04]  /*e130*/  LDL R156, [R1+0x88] ;  /* 0x00008800019c7983 */ /* 0x0003680000100800 */
[----:B------:R1:W5:Y:S04]  /*e140*/  LDL R155, [R1+0x7c] ;  /* 0x00007c00019b7983 */ /* 0x0003680000100800 */
[----:B------:R1:W5:Y:S04]  /*e150*/  LDL R154, [R1+0x84] ;  /* 0x00008400019a7983 */ /* 0x0003680000100800 */
[----:B------:R1:W5:Y:S04]  /*e160*/  LDL R153, [R1+0x78] ;  /* 0x0000780001997983 */ /* 0x0003680000100800 */
        /* <DEDUP_REMOVED lines=10> */
[----:B------:R-:W-:Y:S01]  /*e210*/  IMAD R5, R0, c[0x0][0x438], RZ ;  /* 0x00010e0000057a24 */ /* 0x000fe200078e02ff */
[----:B--2---:R-:W-:Y:S01]  /*e220*/  SHF.R.S32.HI R0, RZ, 0x1f, R12 ;  /* 0x0000001fff007819 */ /* 0x004fe2000001140c */
[C---:B------:R-:W-:Y:S01]  /*e230*/  IMAD R4, R6.reuse, c[0x0][0x4d4], R4 ;  /* 0x0001350006047a24 */ /* 0x040fe200078e0204 */
[----:B------:R-:W-:Y:S01]  /*e240*/  SHF.R.S32.HI R11, RZ, 0x1f, R18 ;  /* 0x0000001fff0b7819 */ /* 0x000fe20000011412 */
[----:B------:R-:W-:Y:S02]  /*e250*/  IMAD R8, R6, c[0x0][0x43c], R5 ;  /* 0x00010f0006087a24 */ /* 0x000fe400078e0205 */
[----:B---3--:R-:W-:Y:S02]  /*e260*/  IMAD.IADD R7, R7, 0x1, R20 ;  /* 0x0000000107077824 */ /* 0x008fe400078e0214 */
[----:B------:R-:W-:-:S02]  /*e270*/  IMAD.IADD R3, R3, 0x1, R4 ;  /* 0x0000000103037824 */ /* 0x000fc400078e0204 */
[----:B------:R-:W-:-:S04]  /*e280*/  @P1 IMAD.HI.U32 R10, R7, c[0x0][0x4ec], RZ ;  /* 0x00013b00070a1a27 */ /* 0x000fc800078e00ff */
[----:B------:R-:W-:Y:S02]  /*e290*/  IMAD R9, R0, c[0x0][0x4d8], RZ ;  /* 0x0001360000097a24 */ /* 0x000fe400078e02ff */
[----:B------:R-:W-:-:S04]  /*e2a0*/  IMAD.WIDE.U32 R4, R6, c[0x0][0x438], RZ ;  /* 0x00010e0006047a25 */ /* 0x000fc800078e00ff */
[----:B------:R-:W-:Y:S01]  /*e2b0*/  IMAD.MOV.U32 R6, RZ, RZ, R7 ;  /* 0x000000ffff067224 */ /* 0x000fe200078e0007 */
[----:B------:R-:W-:Y:S01]  /*e2c0*/  @P1 SHF.R.U32.HI R6, RZ, c[0x0][0x4f0], R10 ;  /* 0x00013c00ff061a19 */ /* 0x000fe2000001160a */
[C---:B------:R-:W-:Y:S02]  /*e2d0*/  IMAD R9, R12.reuse, c[0x0][0x4dc], R9 ;  /* 0x000137000c097a24 */ /* 0x040fe400078e0209 */
[----:B------:R-:W-:-:S04]  /*e2e0*/  IMAD.WIDE.U32 R2, R12, c[0x0][0x4d8], R2 ;  /* 0x000136000c027a25 */ /* 0x000fc800078e0002 */
[----:B------:R-:W-:Y:S02]  /*e2f0*/  IMAD.IADD R5, R5, 0x1, R8 ;  /* 0x0000000105057824 */ /* 0x000fe400078e0208 */
[----:B------:R-:W-:Y:S02]  /*e300*/  IMAD R0, R0, c[0x0][0x440], RZ ;  /* 0x0001100000007a24 */ /* 0x000fe400078e02ff */
[----:B------:R-:W-:Y:S02]  /*e310*/  IMAD.IADD R3, R3, 0x1, R9 ;  /* 0x0000000103037824 */ /* 0x000fe400078e0209 */
[----:B------:R-:W-:Y:S02]  /*e320*/  IMAD.MOV R10, RZ, RZ, -R6 ;  /* 0x000000ffff0a7224 */ /* 0x000fe400078e0a06 */
[C---:B------:R-:W-:Y:S02]  /*e330*/  IMAD R15, R12.reuse, c[0x0][0x444], R0 ;  /* 0x000111000c0f7a24 */ /* 0x040fe400078e0200 */
[----:B------:R-:W-:-:S04]  /*e340*/  IMAD.WIDE.U32 R8, R12, c[0x0][0x440], R4 ;  /* 0x000110000c087a25 */ /* 0x000fc800078e0004 */
[----:B------:R-:W-:Y:S02]  /*e350*/  IMAD R12, R11, c[0x0][0x4e0], RZ ;  /* 0x000138000b0c7a24 */ /* 0x000fe400078e02ff */
[----:B------:R-:W-:Y:S02]  /*e360*/  IMAD R10, R10, c[0x0][0x4e8], R7 ;  /* 0x00013a000a0a7a24 */ /* 0x000fe400078e0207 */
[C---:B------:R-:W-:Y:S01]  /*e370*/  IMAD.WIDE.U32 R4, R18.reuse, c[0x0][0x4e0], R2 ;  /* 0x0001380012047a25 */ /* 0x040fe200078e0002 */
[----:B------:R-:W-:Y:S02]  /*e380*/  SHF.R.S32.HI R13, RZ, 0x1f, R6 ;  /* 0x0000001fff0d7819 */ /* 0x000fe40000011406 */
[----:B------:R-:W-:Y:S01]  /*e390*/  SHF.R.S32.HI R14, RZ, 0x1f, R10 ;  /* 0x0000001fff0e7819 */ /* 0x000fe2000001140a */
[----:B------:R-:W-:Y:S01]  /*e3a0*/  IMAD R12, R18, c[0x0][0x4e4], R12 ;  /* 0x00013900120c7a24 */ /* 0x000fe200078e020c */
[----:B------:R-:W-:Y:S01]  /*e3b0*/  IADD3 R4, P0, R6, R4, RZ ;  /* 0x0000000406047210 */ /* 0x000fe20007f1e0ff */
[----:B------:R-:W-:-:S03]  /*e3c0*/  @P1 IMAD.HI.U32 R2, R7, c[0x0][0x4ec], RZ ;  /* 0x00013b0007021a27 */ /* 0x000fc600078e00ff */
[----:B------:R-:W-:Y:S01]  /*e3d0*/  IADD3.X R5, R13, R5, R12, P0, !PT ;  /* 0x000000050d057210 */ /* 0x000fe200007fe40c */
[----:B------:R-:W-:Y:S01]  /*e3e0*/  IMAD.MOV.U32 R0, RZ, RZ, R7 ;  /* 0x000000ffff007224 */ /* 0x000fe200078e0007 */
[----:B------:R-:W-:Y:S01]  /*e3f0*/  @P1 SHF.R.U32.HI R0, RZ, c[0x0][0x4f0], R2 ;  /* 0x00013c00ff001a19 */ /* 0x000fe20000011602 */
[----:B------:R-:W-:Y:S02]  /*e400*/  IMAD R6, R14, c[0x0][0x4c8], RZ ;  /* 0x000132000e067a24 */ /* 0x000fe400078e02ff */
[----:B------:R-:W-:Y:S02]  /*e410*/  IMAD.IADD R3, R9, 0x1, R15 ;  /* 0x0000000109037824 */ /* 0x000fe400078e020f */
[----:B------:R-:W-:Y:S02]  /*e420*/  IMAD R11, R11, c[0x0][0x448], RZ ;  /* 0x000112000b0b7a24 */ /* 0x000fe400078e02ff */
[----:B------:R-:W-:Y:S02]  /*e430*/  IMAD.MOV.U32 R2, RZ, RZ, R8 ;  /* 0x000000ffff027224 */ /* 0x000fe400078e0008 */
[----:B------:R-:W-:-:S02]  /*e440*/  IMAD R6, R10, c[0x0][0x4cc], R6 ;  /* 0x000133000a067a24 */ /* 0x000fc400078e0206 */
[----:B------:R-:W-:Y:S01]  /*e450*/  IMAD.WIDE.U32 R4, R10, c[0x0][0x4c8], R4 ;  /* 0x000132000a047a25 */ /* 0x000fe200078e0004 */
[----:B------:R-:W-:-:S03]  /*e460*/  SHF.R.S32.HI R10, RZ, 0x1f, R0 ;  /* 0x0000001fff0a7819 */ /* 0x000fc60000011400 */
[C---:B------:R-:W-:Y:S02]  /*e470*/  IMAD R11, R18.reuse, c[0x0][0x44c], R11 ;  /* 0x00011300120b7a24 */ /* 0x040fe400078e020b */
[----:B------:R-:W-:Y:S01]  /*e480*/  IMAD.WIDE.U32 R2, R18, c[0x0][0x448], R2 ;  /* 0x0001120012027a25 */ /* 0x000fe200078e0002 */
[----:B-1----:R-:W-:Y:S02]  /*e490*/  SHF.R.S32.HI R18, RZ, 0x1f, R21 ;  /* 0x0000001fff127819 */ /* 0x002fe40000011415 */
[----:B------:R-:W-:Y:S01]  /*e4a0*/  LEA R8, P0, R4, c[0x0][0x4a8], 0x2 ;  /* 0x00012a0004087a11 */ /* 0x000fe200078010ff */
[----:B------:R-:W-:Y:S01]  /*e4b0*/  IMAD.IADD R5, R5, 0x1, R6 ;  /* 0x0000000105057824 */ /* 0x000fe200078e0206 */
[----:B------:R-:W-:Y:S01]  /*e4c0*/  LEA.HI R18, R18, R21, RZ, 0x5 ;  /* 0x0000001512127211 */ /* 0x000fe200078f28ff */
[----:B------:R-:W-:Y:S02]  /*e4d0*/  IMAD.MOV R9, RZ, RZ, -R0 ;  /* 0x000000ffff097224 */ /* 0x000fe400078e0a00 */
[----:B------:R-:W-:Y:S01]  /*e4e0*/  IMAD R6, R10, c[0x0][0x430], RZ ;  /* 0x00010c000a067a24 */ /* 0x000fe200078e02ff */
[----:B------:R-:W-:Y:S01]  /*e4f0*/  LEA.HI.X R5, R4, c[0x0][0x4ac], R5, 0x2, P0 ;  /* 0x00012b0004057a11 */ /* 0x000fe200000f1405 */
[----:B------:R-:W-:Y:S01]  /*e500*/  IMAD R9, R9, c[0x0][0x4e8], R7 ;  /* 0x00013a0009097a24 */ /* 0x000fe200078e0207 */
[----:B------:R-:W-:Y:S01]  /*e510*/  LOP3.LUT R18, R18, 0xffffffe0, RZ, 0xc0, !PT ;  /* 0xffffffe012127812 */ /* 0x000fe200078ec0ff */
[----:B------:R-:W-:-:S02]  /*e520*/  IMAD.IADD R3, R3, 0x1, R11 ;  /* 0x0000000103037824 */ /* 0x000fc400078e020b */
[C---:B------:R-:W-:Y:S01]  /*e530*/  IMAD R10, R0.reuse, c[0x0][0x434], R6 ;  /* 0x00010d00000a7a24 */ /* 0x040fe200078e0206 */
[----:B------:R-:W-:Y:S01]  /*e540*/  SHFL.IDX PT, R7, R5, RZ, 0x1c1f ;  /* 0x001c1fff05077589 */ /* 0x000fe200000e0000 */
[----:B------:R-:W-:-:S03]  /*e550*/  IMAD.WIDE.U32 R2, R0, c[0x0][0x430], R2 ;  /* 0x00010c0000027a25 */ /* 0x000fc600078e0002 */
[----:B------:R-:W1:Y:S01]  /*e560*/  SHFL.IDX PT, R6, R8, RZ, 0x1c1f ;  /* 0x001c1fff08067589 */ /* 0x000e6200000e0000 */
[----:B------:R-:W-:-:S03]  /*e570*/  IMAD.IADD R18, R21, 0x1, -R18 ;  /* 0x0000000115127824 */ /* 0x000fc600078e0a12 */
[----:B------:R2:W-:Y:S01]  /*e580*/  SHFL.IDX PT, R4, R8, 0x1, 0x1c1f ;  /* 0x003c1f0008047f89 */ /* 0x0005e200000e0000 */
[----:B------:R-:W-:-:S03]  /*e590*/  IMAD.IADD R0, R19, 0x1, R20 ;  /* 0x0000000113007824 */ /* 0x000fc600078e0214 */
[----:B------:R-:W3:Y:S01]  /*e5a0*/  SHFL.IDX PT, R5, R5, 0x1, 0x1c1f ;  /* 0x003c1f0005057f89 */ /* 0x000ee200000e0000 */
[----:B------:R-:W-:Y:S01]  /*e5b0*/  IMAD.IADD R3, R3, 0x1, R10 ;  /* 0x0000000103037824 */ /* 0x000fe200078e020a */
[----:B------:R-:W-:-:S04]  /*e5c0*/  LOP3.LUT P3, RZ, R18, 0x3, RZ, 0xc0, !PT ;  /* 0x0000000312ff7812 */ /* 0x000fc8000786c0ff */
[----:B------:R-:W-:Y:S01]  /*e5d0*/  ISETP.GE.OR P4, PT, R0, UR4, P3 ;  /* 0x0000000400007c0c */ /* 0x000fe20009f86670 */
[----:B------:R-:W-:Y:S01]  /*e5e0*/  IMAD.WIDE.U32 R2, R9, c[0x0][0x428], R2 ;  /* 0x00010a0009027a25 */ /* 0x000fe200078e0002 */
[----:B--2---:R-:W-:-:S05]  /*e5f0*/  SHF.R.S32.HI R8, RZ, 0x1f, R9 ;  /* 0x0000001fff087819 */ /* 0x004fca0000011409 */
[----:B------:R-:W-:Y:S01]  /*e600*/  IMAD R10, R8, c[0x0][0x428], RZ ;  /* 0x00010a00080a7a24 */ /* 0x000fe200078e02ff */
[----:B------:R-:W-:-:S03]  /*e610*/  IADD3 R8, R0, 0x8, RZ ;  /* 0x0000000800087810 */ /* 0x000fc60007ffe0ff */
[----:B------:R-:W-:Y:S01]  /*e620*/  IMAD R10, R9, c[0x0][0x42c], R10 ;  /* 0x00010b00090a7a24 */ /* 0x000fe200078e020a */
[----:B------:R-:W-:Y:S02]  /*e630*/  ISETP.GE.OR P3, PT, R8, UR4, P3 ;  /* 0x0000000408007c0c */ /* 0x000fe40009f66670 */
[----:B------:R-:W-:Y:S01]  /*e640*/  ISETP.GE.AND P1, PT, R0, UR4, PT ;  /* 0x0000000400007c0c */ /* 0x000fe2000bf26270 */
[----:B------:R-:W-:Y:S01]  /*e650*/  IMAD.IADD R3, R3, 0x1, R10 ;  /* 0x0000000103037824 */ /* 0x000fe200078e020a */
[C---:B------:R-:W-:Y:S01]  /*e660*/  LEA R34, P2, R2.reuse, c[0x0][0x400], 0x2 ;  /* 0x0001000002227a11 */ /* 0x040fe200078410ff */
[----:B-1----:R1:W-:Y:S03]  /*e670*/  @!P4 ST.E [R6.64], R17 ;  /* 0x000000110600c985 */ /* 0x0023e6000c101906 */
[----:B------:R-:W-:Y:S02]  /*e680*/  LEA.HI.X R29, R2, c[0x0][0x404], R3, 0x2, P2 ;  /* 0x00010100021d7a11 */ /* 0x000fe400010f1403 */
[C---:B------:R-:W-:Y:S01]  /*e690*/  IADD3 R10, R157.reuse, 0x8, RZ ;  /* 0x000000089d0a7810 */ /* 0x040fe20007ffe0ff */
[----:B------:R-:W2:Y:S01]  /*e6a0*/  SHFL.IDX PT, R2, R34, RZ, 0x1c1f ;  /* 0x001c1fff22027589 */ /* 0x000ea200000e0000 */
[----:B------:R-:W-:-:S02]  /*e6b0*/  IADD3 R0, R157, 0x10, RZ ;  /* 0x000000109d007810 */ /* 0x000fc40007ffe0ff */
[C---:B------:R-:W-:Y:S01]  /*e6c0*/  IADD3 R11, R157.reuse, 0x18, RZ ;  /* 0x000000189d0b7810 */ /* 0x040fe20007ffe0ff */
[----:B---3--:R3:W-:Y:S01]  /*e6d0*/  @!P3 ST.E [R4.64], R16 ;  /* 0x000000100400b985 */ /* 0x0087e2000c101906 */
[C---:B------:R-:W-:Y:S02]  /*e6e0*/  IADD3 R12, R157.reuse, 0x20, RZ ;  /* 0x000000209d0c7810 */ /* 0x040fe40007ffe0ff */
[C---:B------:R-:W-:Y:S01]  /*e6f0*/  IADD3 R13, R157.reuse, 0x28, RZ ;  /* 0x000000289d0d7810 */ /* 0x040fe20007ffe0ff */
[----:B------:R4:W2:Y:S01]  /*e700*/  SHFL.IDX PT, R3, R29, RZ, 0x1c1f ;  /* 0x001c1fff1d037589 */ /* 0x0008a200000e0000 */
[C---:B------:R-:W-:Y:S02]  /*e710*/  IADD3 R14, R157.reuse, 0x30, RZ ;  /* 0x000000309d0e7810 */ /* 0x040fe40007ffe0ff */
[C---:B------:R-:W-:Y:S02]  /*e720*/  IADD3 R15, R157.reuse, 0x38, RZ ;  /* 0x000000389d0f7810 */ /* 0x040fe40007ffe0ff */
[----:B------:R-:W-:-:S02]  /*e730*/  IADD3 R18, R157, 0x48, RZ ;  /* 0x000000489d127810 */ /* 0x000fc40007ffe0ff */
[C---:B------:R-:W-:Y:S02]  /*e740*/  IADD3 R19, R157.reuse, 0x58, RZ ;  /* 0x000000589d137810 */ /* 0x040fe40007ffe0ff */
[C---:B------:R-:W-:Y:S02]  /*e750*/  IADD3 R20, R157.reuse, 0x60, RZ ;  /* 0x000000609d147810 */ /* 0x040fe40007ffe0ff */
[C---:B------:R-:W-:Y:S02]  /*e760*/  IADD3 R21, R157.reuse, 0x68, RZ ;  /* 0x000000689d157810 */ /* 0x040fe40007ffe0ff */
[C---:B-1----:R-:W-:Y:S02]  /*e770*/  IADD3 R17, R157.reuse, 0x50, RZ ;  /* 0x000000509d117810 */ /* 0x042fe40007ffe0ff */
[C---:B------:R-:W-:Y:S02]  /*e780*/  IADD3 R22, R157.reuse, 0x70, RZ ;  /* 0x000000709d167810 */ /* 0x040fe40007ffe0ff */
[----:B------:R-:W-:-:S02]  /*e790*/  IADD3 R23, R157, 0x78, RZ ;  /* 0x000000789d177810 */ /* 0x000fc40007ffe0ff */
[C---:B------:R-:W-:Y:S02]  /*e7a0*/  IADD3 R24, R157.reuse, 0x80, RZ ;  /* 0x000000809d187810 */ /* 0x040fe40007ffe0ff */
[C---:B------:R-:W-:Y:S02]  /*e7b0*/  IADD3 R26, R157.reuse, 0x88, RZ ;  /* 0x000000889d1a7810 */ /* 0x040fe40007ffe0ff */
[C---:B---3--:R-:W-:Y:S02]  /*e7c0*/  IADD3 R16, R157.reuse, 0x40, RZ ;  /* 0x000000409d107810 */ /* 0x048fe40007ffe0ff */
[C---:B------:R-:W-:Y:S02]  /*e7d0*/  IADD3 R25, R157.reuse, 0x90, RZ ;  /* 0x000000909d197810 */ /* 0x040fe40007ffe0ff */
[C---:B------:R-:W-:Y:S02]  /*e7e0*/  IADD3 R27, R157.reuse, 0x98, RZ ;  /* 0x000000989d1b7810 */ /* 0x040fe40007ffe0ff */
[----:B------:R-:W-:-:S02]  /*e7f0*/  IADD3 R28, R157, 0xa0, RZ ;  /* 0x000000a09d1c7810 */ /* 0x000fc40007ffe0ff */
[----:B------:R-:W-:Y:S02]  /*e800*/  ISETP.GE.AND P0, PT, R8, UR4, PT ;  /* 0x0000000408007c0c */ /* 0x000fe4000bf06270 */
        /* <DEDUP_REMOVED lines=97> */
[-C--:B--2---:R-:W-:Y:S02]  /*ee20*/  @!P2 LEA R4, P1, R27, R2.reuse, 0x2 ;  /* 0x000000021b04a211 */ /* 0x084fe400078210ff */
[----:B-----5:R-:W-:Y:S01]  /*ee30*/  ISETP.GE.AND P4, PT, R155, c[0x0][0x3c8], PT ;  /* 0x0000f2009b007a0c */ /* 0x020fe20003f86270 */
[----:B------:R1:W-:Y:S01]  /*ee40*/  @!P3 ST.E.64 [R6.64], R76 ;  /* 0x0000004c0600b985 */ /* 0x0003e2000c101b06 */
[----:B------:R-:W-:Y:S02]  /*ee50*/  @!P2 LEA.HI.X R5, R27, R3, R49, 0x2, P1 ;  /* 0x000000031b05a211 */ /* 0x000fe400008f1431 */
[----:B------:R-:W-:Y:S02]  /*ee60*/  ISETP.GE.AND P3, PT, R153, c[0x0][0x3c8], PT ;  /* 0x0000f20099007a0c */ /* 0x000fe40003f66270 */
[----:B------:R-:W-:Y:S01]  /*ee70*/  @!P5 LEA R8, P1, R28, R2, 0x2 ;  /* 0x000000021c08d211 */ /* 0x000fe200078210ff */
[----:B------:R2:W-:Y:S01]  /*ee80*/  @!P2 ST.E.64 [R4.64], R80 ;  /* 0x000000500400a985 */ /* 0x0005e2000c101b06 */
[----:B------:R-:W-:-:S02]  /*ee90*/  ISETP.GE.AND P2, PT, R143, c[0x0][0x3c8], PT ;  /* 0x0000f2008f007a0c */ /* 0x000fc40003f46270 */
        /* <DEDUP_REMOVED lines=11> */
.L_x_2086:
[----:B--2-4-:R-:W-:Y:S05]  /*ef50*/  BSYNC B0 ;  /* 0x0000000000007941 */ /* 0x014fea0003800000 */
.L_x_2085:
[----:B---3--:R1:W2:Y:S04]  /*ef60*/  SHFL.IDX PT, R3, R29, 0x1, 0x1c1f ;  /* 0x003c1f001d037f89 */ /* 0x0082a800000e0000 */
[----:B------:R1:W3:Y:S01]  /*ef70*/  SHFL.IDX PT, R2, R34, 0x1, 0x1c1f ;  /* 0x003c1f0022027f89 */ /* 0x0002e200000e0000 */
[----:B------:R-:W-:Y:S05]  /*ef80*/  @P0 BRA `(.L_x_2087) ;  /* 0x000008d000000947 */ /* 0x000fea0003800000 */
[----:B------:R-:W-:Y:S02]  /*ef90*/  ISETP.GE.AND P4, PT, R10, c[0x0][0x3c8], PT ;  /* 0x0000f2000a007a0c */ /* 0x000fe40003f86270 */
[----:B------:R-:W-:Y:S02]  /*efa0*/  ISETP.GE.AND P0, PT, R157, c[0x0][0x3c8], PT ;  /* 0x0000f2009d007a0c */ /* 0x000fe40003f06270 */
[----:B------:R-:W-:Y:S02]  /*efb0*/  ISETP.GE.AND P3, PT, R0, c[0x0][0x3c8], PT ;  /* 0x0000f20000007a0c */ /* 0x000fe40003f66270 */
[----:B------:R-:W-:-:S07]  /*efc0*/  ISETP.GE.AND P2, PT, R11, c[0x0][0x3c8], PT ;  /* 0x0000f2000b007a0c */ /* 0x000fce0003f46270 */
[CC--:B---3--:R-:W-:Y:S02]  /*efd0*/  @!P4 LEA R4, P1, R10.reuse, R2.reuse, 0x2 ;  /* 0x000000020a04c211 */ /* 0x0c8fe400078210ff */
        /* <DEDUP_REMOVED lines=20> */
[----:B----4-:R-:W-:Y:S02]  /*f120*/  @!P4 LEA R8, P5, R14, R2, 0x2 ;  /* 0x000000020e08c211 */ /* 0x010fe400078a10ff */
[----:B------:R-:W-:Y:S01]  /*f130*/  ISETP.GE.AND P1, PT, R18, c[0x0][0x3c8], PT ;  /* 0x0000f20012007a0c */ /* 0x000fe20003f26270 */
[----:B------:R2:W-:Y:S01]  /*f140*/  @!P0 ST.E.64 [R4.64], R114 ;  /* 0x0000007204008985 */ /* 0x0005e2000c101b06 */
[----:B------:R-:W-:Y:S02]  /*f150*/  @!P4 LEA.HI.X R9, R14, R3, R36, 0x2, P5 ;  /* 0x000000030e09c211 */ /* 0x000fe400028f1424 */
        /* <DEDUP_REMOVED lines=12> */
[----:B------:R-:W-:-:S04]  /*f220*/  @!P4 LEA R10, P5, R19, R2, 0x2 ;  /* 0x00000002130ac211 */ /* 0x000fc800078a10ff */
[----:B------:R-:W-:Y:S02]  /*f230*/  @!P4 LEA.HI.X R11, R19, R3, R41, 0x2, P5 ;  /* 0x00000003130bc211 */ /* 0x000fe400028f1429 */
[----:B--2---:R-:W-:-:S04]  /*f240*/  @!P1 LEA R4, P3, R18, R2, 0x2 ;  /* 0x0000000212049211 */ /* 0x004fc800078610ff */
[----:B------:R-:W-:Y:S02]  /*f250*/  @!P1 LEA.HI.X R5, R18, R3, R40, 0x2, P3 ;  /* 0x0000000312059211 */ /* 0x000fe400018f1428 */
[----:B------:R-:W-:-:S03]  /*f260*/  ISETP.GE.AND P3, PT, R20, c[0x0][0x3c8], PT ;  /* 0x0000f20014007a0c */ /* 0x000fc60003f66270 */
[----:B------:R2:W-:Y:S01]  /*f270*/  @!P1 ST.E.64 [R4.64], R130 ;  /* 0x0000008204009985 */ /* 0x0005e2000c101b06 */
[----:B------:R-:W-:-:S03]  /*f280*/  ISETP.GE.AND P1, PT, R22, c[0x0][0x3c8], PT ;  /* 0x0000f20016007a0c */ /* 0x000fc60003f26270 */
[----:B------:R4:W-:Y:S01]  /*f290*/  @!P0 ST.E.64 [R8.64], R134 ;  /* 0x0000008608008985 */ /* 0x0009e2000c101b06 */
[----:B------:R-:W-:-:S03]  /*f2a0*/  ISETP.GE.AND P0, PT, R23, c[0x0][0x3c8], PT ;  /* 0x0000f20017007a0c */ /* 0x000fc60003f06270 */
[----:B------:R-:W-:Y:S01]  /*f2b0*/  @!P4 ST.E.64 [R10.64], R138 ;  /* 0x0000008a0a00c985 */ /* 0x000fe2000c101b06 */
[----:B------:R-:W-:Y:S02]  /*f2c0*/  ISETP.GE.AND P4, PT, R24, c[0x0][0x3c8], PT ;  /* 0x0000f20018007a0c */ /* 0x000fe40003f86270 */
[----:B---3--:R-:W-:-:S04]  /*f2d0*/  @!P3 LEA R6, P5, R20, R2, 0x2 ;  /* 0x000000021406b211 */ /* 0x008fc800078a10ff */
[----:B------:R-:W-:-:S05]  /*f2e0*/  @!P3 LEA.HI.X R7, R20, R3, R42, 0x2, P5 ;  /* 0x000000031407b211 */ /* 0x000fca00028f142a */
[----:B------:R-:W-:Y:S01]  /*f2f0*/  @!P3 ST.E.64 [R6.64], R54 ;  /* 0x000000360600b985 */ /* 0x000fe2000c101b06 */
[----:B------:R-:W-:Y:S02]  /*f300*/  ISETP.GE.AND P3, PT, R26, c[0x0][0x3c8], PT ;  /* 0x0000f2001a007a0c */ /* 0x000fe40003f66270 */
[----:B--2---:R-:W-:-:S04]  /*f310*/  @!P2 LEA R4, P5, R21, R2, 0x2 ;  /* 0x000000021504a211 */ /* 0x004fc800078a10ff */
[----:B------:R-:W-:Y:S02]  /*f320*/  @!P2 LEA.HI.X R5, R21, R3, R43, 0x2, P5 ;  /* 0x000000031505a211 */ /* 0x000fe400028f142b */
[----:B----4-:R-:W-:-:S03]  /*f330*/  @!P1 LEA R8, P5, R22, R2, 0x2 ;  /* 0x0000000216089211 */ /* 0x010fc600078a10ff */
[----:B------:R2:W-:Y:S01]  /*f340*/  @!P2 ST.E.64 [R4.64], R58 ;  /* 0x0000003a0400a985 */ /* 0x0005e2000c101b06 */
[----:B------:R-:W-:Y:S02]  /*f350*/  @!P1 LEA.HI.X R9, R22, R3, R44, 0x2, P5 ;  /* 0x0000000316099211 */ /* 0x000fe400028f142c */
[----:B------:R-:W-:-:S03]  /*f360*/  ISETP.GE.AND P2, PT, R25, c[0x0][0x3c8], PT ;  /* 0x0000f20019007a0c */ /* 0x000fc60003f46270 */
[----:B------:R-:W-:Y:S01]  /*f370*/  @!P1 ST.E.64 [R8.64], R62 ;  /* 0x0000003e08009985 */ /* 0x000fe2000c101b06 */
[----:B------:R-:W-:Y:S02]  /*f380*/  ISETP.GE.AND P1, PT, R27, c[0x0][0x3c8], PT ;  /* 0x0000f2001b007a0c */ /* 0x000fe40003f26270 */
[----:B--2---:R-:W-:-:S04]  /*f390*/  @!P0 LEA R4, P5, R23, R2, 0x2 ;  /* 0x0000000217048211 */ /* 0x004fc800078a10ff */
[----:B------:R-:W-:Y:S02]  /*f3a0*/  @!P0 LEA.HI.X R5, R23, R3, R45, 0x2, P5 ;  /* 0x0000000317058211 */ /* 0x000fe400028f142d */
[----:B------:R-:W-:-:S03]  /*f3b0*/  @!P4 LEA R6, P5, R24, R2, 0x2 ;  /* 0x000000021806c211 */ /* 0x000fc600078a10ff */
[----:B------:R2:W-:Y:S01]  /*f3c0*/  @!P0 ST.E.64 [R4.64], R66 ;  /* 0x0000004204008985 */ /* 0x0005e2000c101b06 */
[----:B------:R-:W-:Y:S02]  /*f3d0*/  @!P4 LEA.HI.X R7, R24, R3, R46, 0x2, P5 ;  /* 0x000000031807c211 */ /* 0x000fe400028f142e */
[----:B------:R-:W-:-:S03]  /*f3e0*/  @!P2 LEA R12, P5, R25, R2, 0x2 ;  /* 0x00000002190ca211 */ /* 0x000fc600078a10ff */
[----:B------:R3:W-:Y:S01]  /*f3f0*/  @!P4 ST.E.64 [R6.64], R70 ;  /* 0x000000460600c985 */ /* 0x0007e2000c101b06 */
[----:B-----5:R-:W-:Y:S02]  /*f400*/  ISETP.GE.AND P4, PT, R155, c[0x0][0x3c8], PT ;  /* 0x0000f2009b007a0c */ /* 0x020fe40003f86270 */
        /* <DEDUP_REMOVED lines=8> */
[----:B------:R4:W-:Y:S04]  /*f490*/  @!P2 ST.E.64 [R12.64], R78 ;  /* 0x0000004e0c00a985 */ /* 0x0009e8000c101b06 */
[----:B------:R4:W-:Y:S02]  /*f4a0*/  @!P1 ST.E.64 [R10.64], R82 ;  /* 0x000000520a009985 */ /* 0x0009e4000c101b06 */
[----:B------:R-:W-:-:S04]  /*f4b0*/  @!P0 LEA R8, P5, R28, R2, 0x2 ;  /* 0x000000021c088211 */ /* 0x000fc800078a10ff */
[----:B------:R-:W-:Y:S02]  /*f4c0*/  @!P0 LEA.HI.X R9, R28, R3, R50, 0x2, P5 ;  /* 0x000000031c098211 */ /* 0x000fe400028f1432 */
[----:B---3--:R-:W-:-:S03]  /*f4d0*/  @!P4 LEA R6, P5, R155, R2, 0x2 ;  /* 0x000000029b06c211 */ /* 0x008fc600078a10ff */
[----:B------:R4:W-:Y:S01]  /*f4e0*/  @!P0 ST.E.64 [R8.64], R86 ;  /* 0x0000005608008985 */ /* 0x0009e2000c101b06 */
[----:B------:R-:W-:Y:S02]  /*f4f0*/  @!P4 LEA.HI.X R7, R155, R3, R156, 0x2, P5 ;  /* 0x000000039b07c211 */ /* 0x000fe400028f149c */
[----:B------:R-:W-:-:S03]  /*f500*/  ISETP.GE.AND P0, PT, R143, c[0x0][0x3c8], PT ;  /* 0x0000f2008f007a0c */ /* 0x000fc60003f06270 */
[----:B------:R4:W-:Y:S01]  /*f510*/  @!P4 ST.E.64 [R6.64], R90 ;  /* 0x0000005a0600c985 */ /* 0x0009e2000c101b06 */
[----:B--2---:R-:W-:-:S04]  /*f520*/  @!P3 LEA R4, P2, R153, R2, 0x2 ;  /* 0x000000029904b211 */ /* 0x004fc800078410ff */
[----:B------:R-:W-:-:S05]  /*f530*/  @!P3 LEA.HI.X R5, R153, R3, R154, 0x2, P2 ;  /* 0x000000039905b211 */ /* 0x000fca00010f149a */
[----:B------:R4:W-:Y:S01]  /*f540*/  @!P3 ST.E.64 [R4.64], R94 ;  /* 0x0000005e0400b985 */ /* 0x0009e2000c101b06 */
[----:B------:R-:W-:Y:S05]  /*f550*/  @P0 BRA `(.L_x_2087) ;  /* 0x0000030000000947 */ /* 0x000fea0003800000 */
[----:B------:R-:W-:-:S04]  /*f560*/  LEA R2, P0, R143, R2, 0x2 ;  /* 0x000000028f027211 */ /* 0x000fc800078010ff */
[----:B------:R-:W-:-:S05]  /*f570*/  LEA.HI.X R3, R143, R3, R152, 0x2, P0 ;  /* 0x000000038f037211 */ /* 0x000fca00000f1498 */
[----:B------:R2:W-:Y:S01]  /*f580*/  ST.E.64 [R2.64], R98 ;  /* 0x0000006202007985 */ /* 0x0005e2000c101b06 */
[----:B------:R-:W-:Y:S05]  /*f590*/  BRA `(.L_x_2087) ;  /* 0x000002c000007947 */ /* 0x000fea0003800000 */
.L_x_2083:
[----:B------:R-:W1:Y:S02]  /*f5a0*/  S2R R4, SR_TID.X ;  /* 0x0000000000047919 */ /* 0x000e640000002100 */
[----:B-1----:R-:W-:-:S13]  /*f5b0*/  ISETP.GT.AND P0, PT, R4, 0x7f, PT ;  /* 0x0000007f0400780c */ /* 0x002fda0003f04270 */
        /* <DEDUP_REMOVED lines=24> */
[----:B------:R-:W-:-:S05]  /*f740*/  IMAD.WIDE.U32 R2, R9, c[0x0][0x4d8], R2 ;  /* 0x0001360009027a25 */ /* 0x000fca00078e0002 */
[----:B------:R-:W-:Y:S01]  /*f750*/  IADD3 R3, R3, R6, RZ ;  /* 0x0000000603037210 */ /* 0x000fe20007ffe0ff */
[----:B------:R-:W-:Y:S02]  /*f760*/  IMAD R6, R4, c[0x0][0x4e0], RZ ;  /* 0x0001380004067a24 */ /* 0x000fe400078e02ff */
[----:B------:R-:W-:Y:S01]  /*f770*/  IMAD R4, R5, c[0x0][0x4e8], R7 ;  /* 0x00013a0005047a24 */ /* 0x000fe200078e0207 */
[----:B------:R-:W-:Y:S01]  /*f780*/  SHF.R.S32.HI R7, RZ, 0x1f, R0 ;  /* 0x0000001fff077819 */ /* 0x000fe20000011400 */
[----:B------:R-:W-:-:S03]  /*f790*/  IMAD.WIDE.U32 R2, R8, c[0x0][0x4e0], R2 ;  /* 0x0001380008027a25 */ /* 0x000fc600078e0002 */
[----:B------:R-:W-:Y:S01]  /*f7a0*/  SHF.R.S32.HI R5, RZ, 0x1f, R4 ;  /* 0x0000001fff057819 */ /* 0x000fe20000011404 */
[----:B------:R-:W-:Y:S01]  /*f7b0*/  IMAD R6, R8, c[0x0][0x4e4], R6 ;  /* 0x0001390008067a24 */ /* 0x000fe200078e0206 */
        /* <DEDUP_REMOVED lines=9> */
[----:B------:R1:W-:Y:S02]  /*f850*/  STG.E [R4.64], R0 ;  /* 0x0000000004007986 */ /* 0x0003e4000c101906 */
.L_x_2087:
[----:B------:R-:W-:Y:S05]  /*f860*/  BSYNC B1 ;  /* 0x0000000000017941 */ /* 0x000fea0003800000 */
.L_x_2082:
[----:B-1--4-:R-:W4:Y:S02]  /*f870*/  LDL R0, [R1+0x90] ;  /* 0x0000900001007983 */ /* 0x012f240000100800 */
[----:B----4-:R-:W-:-:S13]  /*f880*/  ISETP.NE.AND P0, PT, R0, RZ, PT ;  /* 0x000000ff0000720c */ /* 0x010fda0003f05270 */
[----:B------:R-:W-:Y:S01]  /*f890*/  @P0 WARPSYNC 0xffffffff ;  /* 0xffffffff00000948 */ /* 0x000fe20003800000 */
[----:B------:R-:W-:Y:S06]  /*f8a0*/  @P0 BAR.SYNC.DEFER_BLOCKING 0x5, 0x100 ;  /* 0x0144000000000b1d */ /* 0x000fec0000010000 */
[----:B------:R-:W1:Y:S04]  /*f8b0*/  @P0 LDS R0, [0x24100] ;  /* 0x02410000ff000984 */ /* 0x000e680000000800 */
[----:B-1----:R1:W-:Y:S04]  /*f8c0*/  @P0 STL [R1+0x70], R0 ;  /* 0x0000700001000387 */ /* 0x0023e80000100800 */
[----:B------:R-:W-:Y:S06]  /*f8d0*/  @P0 BAR.ARV 0x4, 0x100 ;  /* 0x0104000000000b1d */ /* 0x000fec0000002000 */
[----:B------:R-:W-:Y:S05]  /*f8e0*/  @P0 BRA `(.L_x_2088) ;  /* 0x0000007000000947 */ /* 0x000fea0003800000 */
[----:B------:R-:W-:Y:S05]  /*f8f0*/  BRA.DIV ~URZ, `(.L_x_2089) ;  /* 0x000002227f007947 */ /* 0x000fea000b800000 */
[----:B-1----:R1:W4:Y:S02]  /*f900*/  SHFL.IDX PT, R0, R51, RZ, 0x1f ;  /* 0x00001fff33007589 */ /* 0x00232400000e0000 */
.L_x_2094:
[----:B------:R-:W-:Y:S01]  /*f910*/  WARPSYNC 0xffffffff ;  /* 0xffffffff00007948 */ /* 0x000fe20003800000 */
[----:B------:R-:W-:Y:S06]  /*f920*/  BAR.SYNC.DEFER_BLOCKING 0x4, 0x100 ;  /* 0x0104000000007b1d */ /* 0x000fec0000010000 */
[----:B----4-:R4:W-:Y:S04]  /*f930*/  STL [R1+0x70], R0 ;  /* 0x0000700001007387 */ /* 0x0109e80000100800 */
[----:B------:R4:W-:Y:S04]  /*f940*/  @!P6 STS [0x24100], R51 ;  /* 0x02410033ff00e388 */ /* 0x0009e80000000800 */
[----:B------:R-:W-:Y:S06]  /*f950*/  BAR.ARV 0x5, 0x100 ;  /* 0x0144000000007b1d */ /* 0x000fec0000002000 */
.L_x_2088:
[----:B-1--4-:R-:W4:Y:S02]  /*f960*/  LDL R0, [R1+0x70] ;  /* 0x0000700001007983 */ /* 0x012f240000100800 */
[----:B----4-:R-:W-:-:S13]  /*f970*/  ISETP.GE.AND P0, PT, R0, c[0x0][0x538], PT ;  /* 0x00014e0000007a0c */ /* 0x010fda0003f06270 */
[----:B--23-5:R-:W-:Y:S01]  /*f980*/  @P0 CALL.REL.NOINC `(.L_x_2090) ;  /* 0x0000001000000944 */ /* 0x02cfe20003c00000 */
[----:B------:R-:W-:Y:S05]  /*f990*/  BRA `(.L_x_2091) ;  /* 0xffff0d6000007947 */ /* 0x000fea000383ffff */
.L_x_2090:
[----:B------:R-:W-:Y:S05]  /*f9a0*/  EXIT ;  /* 0x000000000000794d */ /* 0x000fea0003800000 */
.L_x_2078:
[----:B------:R1:W5:Y:S01]  /*f9b0*/  LDL R2, [R1+0x8] ;  /* 0x0000080001027983 */ /* 0x0003620000100800 */
[----:B------:R-:W-:Y:S02]  /*f9c0*/  MOV R5, 0x2 ;  /* 0x0000000200057802 */ /* 0x000fe40000000f00 */
[----:B------:R-:W-:Y:S02]  /*f9d0*/  MOV R3, 0xf9f0 ;  /* 0x0000f9f000037802 */ /* 0x000fe40000000f00 */
[----:B-1---5:R-:W-:Y:S05]  /*f9e0*/  CALL.REL.NOINC `($__internal_42_$__cuda_sm70_shflsync_bfly_p) ;  /* 0x0000017000007944 */ /* 0x022fea0003c00000 */
[----:B------:R-:W-:Y:S01]  /*f9f0*/  MOV R0, R5 ;  /* 0x0000000500007202 */ /* 0x000fe20000000f00 */
[----:B------:R-:W-:Y:S05]  /*fa00*/  BRA `(.L_x_2092) ;  /* 0xffffdc7000007947 */ /* 0x000fea000383ffff */
.L_x_2079:
[----:B------:R-:W-:Y:S01]  /*fa10*/  IMAD.MOV.U32 R2, RZ, RZ, R0 ;  /* 0x000000ffff027224 */ /* 0x000fe200078e0000 */
[----:B------:R-:W-:Y:S02]  /*fa20*/  MOV R5, 0x1 ;  /* 0x0000000100057802 */ /* 0x000fe40000000f00 */
[----:B------:R-:W-:Y:S02]  /*fa30*/  MOV R3, 0xfa50 ;  /* 0x0000fa5000037802 */ /* 0x000fe40000000f00 */
[----:B------:R-:W-:Y:S05]  /*fa40*/  CALL.REL.NOINC `($__internal_42_$__cuda_sm70_shflsync_bfly_p) ;  /* 0x0000011000007944 */ /* 0x000fea0003c00000 */
[----:B------:R1:W5:Y:S01]  /*fa50*/  LDL R2, [R1+0xc] ;  /* 0x00000c0001027983 */ /* 0x0003620000100800 */
[----:B------:R-:W-:Y:S01]  /*fa60*/  FADD.FTZ R0, R0, R5 ;  /* 0x0000000500007221 */ /* 0x000fe20000010000 */
[----:B------:R-:W-:Y:S02]  /*fa70*/  MOV R5, 0x2 ;  /* 0x0000000200057802 */ /* 0x000fe40000000f00 */
[----:B------:R-:W-:-:S02]  /*fa80*/  MOV R3, 0xfaa0 ;  /* 0x0000faa000037802 */ /* 0x000fc40000000f00 */
[----:B-1---5:R-:W-:Y:S05]  /*fa90*/  CALL.REL.NOINC `($__internal_42_$__cuda_sm70_shflsync_bfly_p) ;  /* 0x000000c000007944 */ /* 0x022fea0003c00000 */
[----:B------:R-:W2:Y:S01]  /*faa0*/  LDL.LU R2, [R1+0xc] ;  /* 0x00000c0001027983 */ /* 0x000ea20000300800 */
[----:B------:R-:W-:Y:S01]  /*fab0*/  MOV R3, 0xfb00 ;  /* 0x0000fb0000037802 */ /* 0x000fe20000000f00 */
[----:B--2---:R-:W-:Y:S01]  /*fac0*/  FADD.FTZ R4, R2, R5 ;  /* 0x0000000502047221 */ /* 0x004fe20000010000 */
[----:B------:R-:W-:-:S04]  /*fad0*/  MOV R5, 0x1 ;  /* 0x0000000100057802 */ /* 0x000fc80000000f00 */
[----:B------:R-:W-:Y:S02]  /*fae0*/  MOV R2, R4 ;  /* 0x0000000400027202 */ /* 0x000fe40000000f00 */
[----:B------:R-:W-:Y:S05]  /*faf0*/  CALL.REL.NOINC `($__internal_42_$__cuda_sm70_shflsync_bfly_p) ;  /* 0x0000006000007944 */ /* 0x000fea0003c00000 */
[----:B------:R-:W-:Y:S01]  /*fb00*/  MOV R3, R5 ;  /* 0x0000000500037202 */ /* 0x000fe20000000f00 */
[----:B------:R-:W-:Y:S05]  /*fb10*/  BRA `(.L_x_2093) ;  /* 0xffffdbf000007947 */ /* 0x000fea000383ffff */
.L_x_2089:
[----:B-1----:R-:W-:Y:S02]  /*fb20*/  MOV R0, R51 ;  /* 0x0000003300007202 */ /* 0x002fe40000000f00 */
[----:B--23--:R-:W-:Y:S02]  /*fb30*/  MOV R2, 0xfb50 ;  /* 0x0000fb5000027802 */ /* 0x00cfe40000000f00 */
[----:B-----5:R-:W-:Y:S05]  /*fb40*/  CALL.REL.NOINC `($__internal_43_$__cuda_sm70_shflsync_idx_p) ;  /* 0x0000006000007944 */ /* 0x020fea0003c00000 */
[----:B-12---:R-:W-:Y:S05]  /*fb50*/  BRA `(.L_x_2094) ;  /* 0xfffffdb000007947 */ /* 0x006fea000383ffff */
        .weak           $__internal_42_$__cuda_sm70_shflsync_bfly_p
        .type           $__internal_42_$__cuda_sm70_shflsync_bfly_p,@function
        .size           $__internal_42_$__cuda_sm70_shflsync_bfly_p,($__internal_43_$__cuda_sm70_shflsync_idx_p - $__internal_42_$__cuda_sm70_shflsync_bfly_p)
$__internal_42_$__cuda_sm70_shflsync_bfly_p:
[----:B------:R-:W-:Y:S04]  /*fb60*/  WARPSYNC R6 ;  /* 0x0000000600007348 */ /* 0x000fe80003800000 */
[----:B------:R1:W2:Y:S02]  /*fb70*/  SHFL.BFLY PT, R5, R2, R5, R7 ;  /* 0x0c00000502057389 */ /* 0x0002a400000e0007 */
[----:B-1----:R-:W-:Y:S02]  /*fb80*/  MOV R2, R3 ;  /* 0x0000000300027202 */ /* 0x002fe40000000f00 */
[----:B------:R-:W-:-:S04]  /*fb90*/  MOV R3, 0x0 ;  /* 0x0000000000037802 */ /* 0x000fc80000000f00 */
[----:B--2---:R-:W-:Y:S05]  /*fba0*/  RET.REL.NODEC R2 `(_ZN7cutlass13device_kernelIN5flash19enable_sm80_to_sm89INS1_16FlashAttnFwdSm80INS1_25CollectiveMainloopFwdSm80ILi8ELi2ELb1EN4cute5tupleIJNS5_1CILi128EEENS7_ILi96EEENS7_ILi192EEEEEELi192ENS_10bfloat16_tEfNS_4arch4Sm80ELb1ELb0ELb0ELb0ELb0ELb0ELb1ELb1EEENS1_21CollectiveEpilogueFwdINS6_IJS8_SA_S9_EEENS6_IJNS7_ILi1EEESI_SI_EEESC_SE_Li256ELb0ELb1ELb1ELb0EEENS1_30DynamicPersistentTileSchedulerILi256ELi256ELb1ELb1ELb0EEEEEEEEEvNT_6ParamsE) ;  /* 0xffff045002007950 */ /* 0x004fea0003c3ffff */
        .weak           $__internal_43_$__cuda_sm70_shflsync_idx_p
        .type           $__internal_43_$__cuda_sm70_shflsync_idx_p,@function
        .size           $__internal_43_$__cuda_sm70_shflsync_idx_p,(.L_x_2509 - $__internal_43_$__cuda_sm70_shflsync_idx_p)
$__internal_43_$__cuda_sm70_shflsync_idx_p:
[----:B------:R-:W-:Y:S01]  /*fbb0*/  MOV R3, 0x0 ;  /* 0x0000000000037802 */ /* 0x000fe20000000f00 */
[----:B------:R-:W-:Y:S04]  /*fbc0*/  WARPSYNC R140 ;  /* 0x0000008c00007348 */ /* 0x000fe80003800000 */
[----:B------:R1:W2:Y:S01]  /*fbd0*/  SHFL.IDX PT, R0, R0, R142, R141 ;  /* 0x0000008e00007389 */ /* 0x0002a200000e008d */
[----:B------:R-:W-:Y:S05]  /*fbe0*/  RET.REL.NODEC R2 `(_ZN7cutlass13device_kernelIN5flash19enable_sm80_to_sm89INS1_16FlashAttnFwdSm80INS1_25CollectiveMainloopFwdSm80ILi8ELi2ELb1EN4cute5tupleIJNS5_1CILi128EEENS7_ILi96EEENS7_ILi192EEEEEELi192ENS_10bfloat16_tEfNS_4arch4Sm80ELb1ELb0ELb0ELb0ELb0ELb0ELb1ELb1EEENS1_21CollectiveEpilogueFwdINS6_IJS8_SA_S9_EEENS6_IJNS7_ILi1EEESI_SI_EEESC_SE_Li256ELb0ELb1ELb1ELb0EEENS1_30DynamicPersistentTileSchedulerILi256ELi256ELb1ELb1ELb0EEEEEEEEEvNT_6ParamsE) ;  /* 0xffff041002007950 */ /* 0x000fea0003c3ffff */
.L_x_2095:
        /* <DEDUP_REMOVED lines=9> */
.L_x_2509:


//--------------------- .text._ZN7cutlass13device_kernelIN5flash19enable_sm80_to_sm89INS1_16FlashAttnFwdSm80INS1_25CollectiveMainloopFwdSm80ILi8ELi2ELb0EN4cute5tupleIJNS5_1CILi128EEENS7_ILi64EEENS7_ILi192EEEEEELi192ENS_10bfloat16_tEfNS_4arch4Sm80ELb1ELb0ELb0ELb1ELb0ELb0ELb1ELb1EEENS1_21CollectiveEpilogueFwdINS6_IJS8_SA_S9_EEENS6_IJNS7_ILi1EEESI_SI_EEESC_SE_Li256ELb1ELb1ELb1ELb0EEENS1_36VarlenDynamicPersistentTileSchedulerILi128ELi64ELi256ELi256ELb1ELb1ELb0ELb1ELb1ELb1EEEEEEEEEvNT_6ParamsE --------------------------
	.section	.text._ZN7cutlass13device_kernelIN5flash19enable_sm80_to_sm89INS1_16FlashAttnFwdSm80INS1_25CollectiveMainloopFwdSm80ILi8ELi2ELb0EN4cute5tupleIJNS5_1CILi128EEENS7_ILi64EEENS7_ILi192EEEEEELi192ENS_10bfloat16_tEfNS_4arch4Sm80ELb1ELb0ELb0ELb1ELb0ELb0ELb1ELb1EEENS1_21CollectiveEpilogueFwdINS6_IJS8_SA_S9_EEENS6_IJNS7_ILi1EEESI_SI_EEESC_SE_Li256ELb1ELb1ELb1ELb0EEENS1_36VarlenDynamicPersistentTileSchedulerILi128ELi64ELi256ELi256ELb1ELb1ELb0ELb1ELb1ELb1EEEEEEEEEvNT_6ParamsE,"ax",@progbits
	.sectioninfo	@"SHI_REGISTERS=247"
	.align	128
.text._ZN7cutlass13device_kernelIN5flash19enable_sm80_to_sm89INS1_16FlashAttnFwdSm80INS1_25CollectiveMainloopFwdSm80ILi8ELi2ELb0EN4cute5tupleIJNS5_1CILi128EEENS7_ILi64EEENS7_ILi192EEEEEELi192ENS_10bfloat16_tEfNS_4arch4Sm80ELb1ELb0ELb0ELb1ELb0ELb0ELb1ELb1EEENS1_21CollectiveEpilogueFwdINS6_IJS8_SA_S9_EEENS6_IJNS7_ILi1EEESI_SI_EEESC_SE_Li256ELb1ELb1ELb1ELb0EEENS1_36VarlenDynamicPersistentTileSchedulerILi128ELi64ELi256ELi256ELb1ELb1ELb0ELb1ELb1ELb1EEEEEEEEEvNT_6ParamsE:
        .type           _ZN7cutlass13device_kernelIN5flash19enable_sm80_to_sm89INS1_16FlashAttnFwdSm80INS1_25CollectiveMainloopFwdSm80ILi8ELi2ELb0EN4cute5tupleIJNS5_1CILi128EEENS7_ILi64EEENS7_ILi192EEEEEELi192ENS_10bfloat16_tEfNS_4arch4Sm80ELb1ELb0ELb0ELb1ELb0ELb0ELb1ELb1EEENS1_21CollectiveEpilogueFwdINS6_IJS8_SA_S9_EEENS6_IJNS7_ILi1EEESI_SI_EEESC_SE_Li256ELb1ELb1ELb1ELb0EEENS1_36VarlenDynamicPersistentTileSchedulerILi128ELi64ELi256ELi256ELb1ELb1ELb0ELb1ELb1ELb1EEEEEEEEEvNT_6ParamsE,@function
        .size           _ZN7cutlass13device_kernelIN5flash19enable_sm80_to_sm89INS1_16FlashAttnFwdSm80INS1_25CollectiveMainloopFwdSm80ILi8ELi2ELb0EN4cute5tupleIJNS5_1CILi128EEENS7_ILi64EEENS7_ILi192EEEEEELi192ENS_10bfloat16_tEfNS_4arch4Sm80ELb1ELb0ELb0ELb1ELb0ELb0ELb1ELb1EEENS1_21CollectiveEpilogueFwdINS6_IJS8_SA_S9_EEENS6_IJNS7_ILi1EEESI_SI_EEESC_SE_Li256ELb1ELb1ELb1ELb0EEENS1_36VarlenDynamicPersistentTileSchedulerILi128ELi64ELi256ELi256ELb1ELb1ELb0ELb1ELb1ELb1EEEEEEEEEvNT_6ParamsE,(.L_x_2512 - _ZN7cutlass13device_kernelIN5flash19enable_sm80_to_sm89INS1_16FlashAttnFwdSm80INS1_25CollectiveMainloopFwdSm80ILi8ELi2ELb0EN4cute5tupleIJNS5_1CILi128EEENS7_ILi64EEENS7_ILi192EEEEEELi192ENS_10bfloat16_tEfNS_4arch4Sm80ELb1ELb0ELb0ELb1ELb0ELb0ELb1ELb1EEENS1_21CollectiveEpilogueFwdINS6_IJS8_SA_S9_EEENS6_IJNS7_ILi1EEESI_SI_EEESC_SE_Li256ELb1ELb1ELb1ELb0EEENS1_36VarlenDynamicPersistentTileSchedulerILi128ELi64ELi256ELi256ELb1ELb1ELb0ELb1ELb1ELb1EEEEEEEEEvNT_6ParamsE)
        .other          _ZN7cutlass13device_kernelIN5flash19enable_sm80_to_sm89INS1_16FlashAttnFwdSm80INS1_25CollectiveMainloopFwdSm80ILi8ELi2ELb0EN4cute5tupleIJNS5_1CILi128EEENS7_ILi64EEENS7_ILi192EEEEEELi192ENS_10bfloat16_tEfNS_4arch4Sm80ELb1ELb0ELb0ELb1ELb0ELb0ELb1ELb1EEENS1_21CollectiveEpilogueFwdINS6_IJS8_SA_S9_EEENS6_IJNS7_ILi1EEESI_SI_EEESC_SE_Li256ELb1ELb1ELb1ELb0EEENS1_36VarlenDynamicPersistentTileSchedulerILi128ELi64ELi256ELi256ELb1ELb1ELb0ELb1ELb1ELb1EEEEEEEEEvNT_6ParamsE,@"STO_CUDA_ENTRY STV_DEFAULT"
_ZN7cutlass13device_kernelIN5flash19enable_sm80_to_sm89INS1_16FlashAttnFwdSm80INS1_25CollectiveMainloopFwdSm80ILi8ELi2ELb0EN4cute5tupleIJNS5_1CILi128EEENS7_ILi64EEENS7_ILi192EEEEEELi192ENS_10bfloat16_tEfNS_4arch4Sm80ELb1ELb0ELb0ELb1ELb0ELb0ELb1ELb1EEENS1_21CollectiveEpilogueFwdINS6_IJS8_SA_S9_EEENS6_IJNS7_ILi1EEESI_SI_EEESC_SE_Li256ELb1ELb1ELb1ELb0EEENS1_36VarlenDynamicPersistentTileSchedulerILi128ELi64ELi256ELi256ELb1ELb1ELb0ELb1ELb1ELb1EEEEEEEEEvNT_6ParamsE:
        /* <DEDUP_REMOVED lines=55> */
.L_x_2101:
        /* <DEDUP_REMOVED lines=16> */
.L_x_2202:
        /* <DEDUP_REMOVED lines=16> */
.L_x_2203:
[----:B--2---:R-:W-:-:S05]  /*0570*/  IMAD R2, R2, c[0x0][0x538], RZ ;  /* 0x00014e0002027a24 */ /* 0x004fca00078e02ff */
[----:B------:R-:W-:-:S04]  /*0580*/  IADD3 R3, R2, R3, RZ ;  /* 0x0000000302037210 */ /* 0x000fc80007ffe0ff */
[----:B------:R-:W-:-:S13]  /*0590*/  ISETP.GT.AND P0, PT, R3, UR4, PT ;  /* 0x0000000403007c0c */ /* 0x000fda000bf04270 */
[----:B-1----:R-:W-:Y:S05]  /*05a0*/  @!P0 BRA `(.L_x_2101) ;  /* 0xfffffdc000008947 */ /* 0x002fea000383ffff */
.L_x_2097:
[----:B------:R-:W-:-:S05]  /*05b0*/  IADD3 R188, -R2, R3, RZ ;  /* 0x0000000302bc7210 */ /* 0x000fca0007ffe1ff */
[----:B------:R-:W-:-:S05]  /*05c0*/  IMAD R0, R9, c[0x0][0x538], R188 ;  /* 0x00014e0009007a24 */ /* 0x000fca00078e02bc */
[----:B------:R-:W-:Y:S01]  /*05d0*/  ISETP.GT.AND P0, PT, R0, UR4, PT ;  /* 0x0000000400007c0c */ /* 0x000fe2000bf04270 */
[----:B------:R-:W-:-:S12]  /*05e0*/  BRA.DIV ~URZ, `(.L_x_2102) ;  /* 0x0000f3127f007947 */ /* 0x000fd8000b800000 */
[----:B------:R-:W-:-:S04]  /*05f0*/  VOTE.ANY R8, PT, !P0 ;  /* 0x0000000000087806 */ /* 0x000fc800040e0100 */
.L_x_2204:
[----:B------:R-:W1:Y:S02]  /*0600*/  POPC R3, R8 ;  /* 0x0000000800037309 */ /* 0x000e640000000000 */
[----:B-1----:R-:W-:Y:S01]  /*0610*/  IADD3 R191, R3, R191, RZ ;  /* 0x000000bf03bf7210 */ /* 0x002fe20007ffe0ff */
[----:B------:R-:W-:Y:S05]  /*0620*/  BRA.DIV ~URZ, `(.L_x_2103) ;  /* 0x0000f3127f007947 */ /* 0x000fea000b800000 */
[----:B------:R1:W2:Y:S01]  /*0630*/  SHFL.IDX PT, R10, R10, R3, 0x1f ;  /* 0x00001f030a0a7589 */ /* 0x0002a200000e0000 */
[----:B------:R-:W-:-:S03]  /*0640*/  MOV R11, RZ ;  /* 0x000000ff000b7202 */ /* 0x000fc60000000f00 */
[----:B------:R1:W3:Y:S04]  /*0650*/  SHFL.IDX PT, R7, R7, R3, 0x1f ;  /* 0x00001f0307077589 */ /* 0x0002e800000e0000 */
.L_x_2205:
[----:B------:R-:W-:Y:S01]  /*0660*/  ISETP.NE.AND P0, PT, R8, RZ, PT ;  /* 0x000000ff0800720c */ /* 0x000fe20003f05270 */
[----:B------:R-:W-:-:S12]  /*0670*/  BSSY B0, `(.L_x_2104) ;  /* 0x0000005000007945 */ /* 0x000fd80003800000 */
[----:B------:R-:W-:Y:S05]  /*0680*/  @!P0 BRA `(.L_x_2105) ;  /* 0x0000003000008947 */ /* 0x000fea0003800000 */
[----:B-1----:R-:W-:Y:S01]  /*0690*/  IADD3 R3, R3, -0x1, RZ ;  /* 0xffffffff03037810 */ /* 0x002fe20007ffe0ff */
[----:B------:R-:W-:Y:S05]  /*06a0*/  BRA.DIV ~URZ, `(.L_x_2106) ;  /* 0x0000f3727f007947 */ /* 0x000fea000b800000 */
[----:B------:R1:W4:Y:S02]  /*06b0*/  SHFL.IDX PT, R11, R9, R3, 0x1f ;  /* 0x00001f03090b7589 */ /* 0x00032400000e0000 */
.L_x_2105:
[----:B------:R-:W-:Y:S05]  /*06c0*/  BSYNC B0 ;  /* 0x0000000000007941 */ /* 0x000fea0003800000 */
.L_x_2104:
[----:B---3--:R-:W-:Y:S01]  /*06d0*/  ISETP.NE.AND P0, PT, R7, 0x1, PT ;  /* 0x000000010700780c */ /* 0x008fe20003f05270 */
[----:B----4-:R-:W-:Y:S01]  /*06e0*/  IMAD R188, R11, c[0x0][0x538], R188 ;  /* 0x00014e000bbc7a24 */ /* 0x010fe200078e02bc */
[----:B------:R-:W-:Y:S04]  /*06f0*/  BSSY B0, `(.L_x_2107) ;  /* 0x0000078000007945 */ /* 0x000fe80003800000 */
[----:B------:R-:W-:-:S07]  /*0700*/  IADD3 R4, -R188, UR4, RZ ;  /* 0x00000004bc047c10 */ /* 0x000fce000fffe1ff */
[----:B------:R-:W-:Y:S05]  /*0710*/  @!P0 BRA `(.L_x_2108) ;  /* 0x0000037000008947 */ /* 0x000fea0003800000 */
[----:B--2---:R-:W-:Y:S02]  /*0720*/  IABS R5, R10 ;  /* 0x0000000a00057213 */ /* 0x004fe40000000000 */
[----:B------:R-:W-:Y:S02]  /*0730*/  IABS R8, R7 ;  /* 0x0000000700087213 */ /* 0x000fe40000000000 */
[----:B------:R-:W2:Y:S01]  /*0740*/  I2F.RP R12, R5 ;  /* 0x00000005000c7306 */ /* 0x000ea20000209400 */
[----:B------:R-:W-:Y:S02]  /*0750*/  IABS R2, R4 ;  /* 0x0000000400027213 */ /* 0x000fe40000000000 */
[----:B------:R-:W-:-:S05]  /*0760*/  IABS R0, R10 ;  /* 0x0000000a00007213 */ /* 0x000fca0000000000 */
[----:B-1----:R-:W1:Y:S01]  /*0770*/  I2F.RP R9, R8 ;  /* 0x0000000800097306 */ /* 0x002e620000209400 */
[----:B------:R-:W-:-:S07]  /*0780*/  IMAD.MOV R0, RZ, RZ, -R0 ;  /* 0x000000ffff007224 */ /* 0x000fce00078e0a00 */
[----:B--2---:R-:W2:Y:S08]  /*0790*/  MUFU.RCP R12, R12 ;  /* 0x0000000c000c7308 */ /* 0x004eb00000001000 */
[----:B-1----:R-:W-:Y:S01]  /*07a0*/  MUFU.RCP R9, R9 ;  /* 0x0000000900097308 */ /* 0x002fe20000001000 */
[----:B--2---:R-:W-:-:S07]  /*07b0*/  IADD3 R12, R12, 0xffffffe, RZ ;  /* 0x0ffffffe0c0c7810 */ /* 0x004fce0007ffe0ff */
[----:B------:R-:W1:Y:S02]  /*07c0*/  F2I.FTZ.U32.TRUNC.NTZ R13, R12 ;  /* 0x0000000c000d7305 */ /* 0x000e64000021f000 */
[----:B-1----:R-:W-:Y:S02]  /*07d0*/  IMAD.MOV R3, RZ, RZ, -R13 ;  /* 0x000000ffff037224 */ /* 0x002fe400078e0a0d */
[----:B------:R-:W-:Y:S02]  /*07e0*/  IMAD.MOV.U32 R12, RZ, RZ, RZ ;  /* 0x000000ffff0c7224 */ /* 0x000fe400078e00ff */
[----:B------:R-:W-:-:S04]  /*07f0*/  IMAD R3, R3, R5, RZ ;  /* 0x0000000503037224 */ /* 0x000fc800078e02ff */
[----:B------:R-:W-:Y:S01]  /*0800*/  IMAD.HI.U32 R3, R13, R3, R12 ;  /* 0x000000030d037227 */ /* 0x000fe200078e000c */
[----:B------:R-:W-:-:S04]  /*0810*/  IADD3 R12, R9, 0xffffffe, RZ ;  /* 0x0ffffffe090c7810 */ /* 0x000fc80007ffe0ff */
[----:B------:R1:W2:Y:S01]  /*0820*/  F2I.FTZ.U32.TRUNC.NTZ R13, R12 ;  /* 0x0000000c000d7305 */ /* 0x0002a2000021f000 */
[----:B------:R-:W-:-:S04]  /*0830*/  IMAD.HI.U32 R3, R3, R2, RZ ;  /* 0x0000000203037227 */ /* 0x000fc800078e00ff */
[----:B------:R-:W-:-:S05]  /*0840*/  IMAD R0, R3, R0, R2 ;  /* 0x0000000003007224 */ /* 0x000fca00078e0202 */
[----:B------:R-:W-:Y:S01]  /*0850*/  ISETP.GT.U32.AND P1, PT, R5, R0, PT ;  /* 0x000000000500720c */ /* 0x000fe20003f24070 */
[----:B-1----:R-:W-:-:S12]  /*0860*/  IMAD.MOV.U32 R12, RZ, RZ, RZ ;  /* 0x000000ffff0c7224 */ /* 0x002fd800078e00ff */
[----:B------:R-:W-:Y:S01]  /*0870*/  @!P1 IMAD.IADD R0, R0, 0x1, -R5 ;  /* 0x0000000100009824 */ /* 0x000fe200078e0a05 */
[----:B------:R-:W-:Y:S02]  /*0880*/  @!P1 IADD3 R3, R3, 0x1, RZ ;  /* 0x0000000103039810 */ /* 0x000fe40007ffe0ff */
[----:B------:R-:W-:Y:S02]  /*0890*/  ISETP.NE.AND P1, PT, R10, RZ, PT ;  /* 0x000000ff0a00720c */ /* 0x000fe40003f25270 */
[----:B------:R-:W-:Y:S01]  /*08a0*/  ISETP.GE.U32.AND P2, PT, R0, R5, PT ;  /* 0x000000050000720c */ /* 0x000fe20003f46070 */
[----:B--2---:R-:W-:Y:S01]  /*08b0*/  IMAD.MOV R5, RZ, RZ, -R13 ;  /* 0x000000ffff057224 */ /* 0x004fe200078e0a0d */
        /* <DEDUP_REMOVED lines=29> */
.L_x_2108:
[----:B------:R-:W-:-:S04]  /*0a90*/  IMAD.MOV.U32 R0, RZ, RZ, 0x4 ;  /* 0x00000004ff007424 */ /* 0x000fc800078e00ff */
[----:B-1----:R-:W-:-:S05]  /*0aa0*/  IMAD.WIDE R2, R191, R0, c[0x0][0x590] ;  /* 0x00016400bf027625 */ /* 0x002fca00078e0200 */
[----:B------:R1:W3:Y:S02]  /*0ab0*/  LDG.E R5, [R2.64] ;  /* 0x0000000802057981 */ /* 0x0002e4000c1e1900 */
[----:B-1----:R-:W-:Y:S01]  /*0ac0*/  IABS R2, R4 ;  /* 0x0000000400027213 */ /* 0x002fe20000000000 */
        /* <DEDUP_REMOVED lines=25> */
[----:B------:R-:W-:Y:S01]  /*0c60*/  IMAD R0, R5, R8, RZ ;  /* 0x0000000805007224 */ /* 0x000fe200078e02ff */
[----:B------:R-:W-:-:S04]  /*0c70*/  IADD3 R8, -R8, RZ, RZ ;  /* 0x000000ff08087210 */ /* 0x000fc80007ffe1ff */
[C---:B------:R-:W-:Y:S01]  /*0c80*/  IADD3 R2, -R0.reuse, c[0x0][0x538], RZ ;  /* 0x00014e0000027a10 */ /* 0x040fe20007ffe1ff */
[----:B------:R-:W-:Y:S02]  /*0c90*/  IMAD R3, R3, R8, R4 ;  /* 0x0000000803037224 */ /* 0x000fe400078e0204 */
[----:B------:R-:W-:Y:S01]  /*0ca0*/  IMAD.MOV.U32 R8, RZ, RZ, RZ ;  /* 0x000000ffff087224 */ /* 0x000fe200078e00ff */
[----:B------:R-:W-:Y:S02]  /*0cb0*/  IMNMX R5, R5, R2, PT ;  /* 0x0000000205057217 */ /* 0x000fe40003800200 */
[----:B------:R-:W-:Y:S02]  /*0cc0*/  IABS R4, R3 ;  /* 0x0000000300047213 */ /* 0x000fe40000000000 */
[----:B------:R-:W-:Y:S01]  /*0cd0*/  IABS R7, R5 ;  /* 0x0000000500077213 */ /* 0x000fe20000000000 */
[----:B------:R-:W-:Y:S01]  /*0ce0*/  IMAD.MOV R190, RZ, RZ, -R5 ;  /* 0x000000ffffbe7224 */ /* 0x000fe200078e0a05 */
[----:B------:R-:W-:-:S02]  /*0cf0*/  IADD3 R0, R0, 0x1000000, R3 ;  /* 0x0100000000007810 */ /* 0x000fc40007ffe003 */
        /* <DEDUP_REMOVED lines=21> */
[----:B------:R-:W-:Y:S02]  /*0e50*/  IMAD R190, R11, R190, R0 ;  /* 0x000000be0bbe7224 */ /* 0x000fe400078e0200 */
[----:B------:R-:W-:Y:S02]  /*0e60*/  IMAD.MOV.U32 R2, RZ, RZ, R11 ;  /* 0x000000ffff027224 */ /* 0x000fe400078e000b */
.L_x_2109:
[----:B------:R-:W-:Y:S05]  /*0e70*/  BSYNC B0 ;  /* 0x0000000000007941 */ /* 0x000fea0003800000 */
.L_x_2107:
[----:B------:R-:W-:-:S04]  /*0e80*/  LOP3.LUT R2, RZ, R2, RZ, 0x33, !PT ;  /* 0x00000002ff027212 */ /* 0x000fc800078e33ff */
[----:B------:R-:W-:Y:S01]  /*0e90*/  IADD3 R189, R2, R10, RZ ;  /* 0x0000000a02bd7210 */ /* 0x000fe20007ffe0ff */
[----:B------:R-:W-:Y:S05]  /*0ea0*/  BRA `(.L_x_2110) ;  /* 0x0000004000007947 */ /* 0x000fea0003800000 */
.L_x_2098:
[----:B------:R-:W-:Y:S01]  /*0eb0*/  IMAD.MOV.U32 R189, RZ, RZ, RZ ;  /* 0x000000ffffbd7224 */ /* 0x000fe200078e00ff */
[----:B------:R-:W-:Y:S01]  /*0ec0*/  MOV R190, RZ ;  /* 0x000000ff00be7202 */ /* 0x000fe20000000f00 */
[----:B------:R-:W-:Y:S01]  /*0ed0*/  IMAD.U32 R188, RZ, RZ, UR4 ;  /* 0x00000004ffbc7e24 */ /* 0x000fe2000f8e00ff */
[----:B------:R-:W-:Y:S02]  /*0ee0*/  MOV R191, c[0x0][0x53c] ;  /* 0x00014f0000bf7a02 */ /* 0x000fe40000000f00 */
.L_x_2110:
[----:B------:R-:W-:Y:S01]  /*0ef0*/  ISETP.NE.AND P0, PT, R6, RZ, PT ;  /* 0x000000ff0600720c */ /* 0x000fe20003f05270 */
[----:B------:R-:W-:-:S12]  /*0f00*/  WARPSYNC 0xffffffff ;  /* 0xffffffff00007948 */ /* 0x000fd80003800000 */
[----:B------:R1:W-:Y:S04]  /*0f10*/  @!P0 STS.128 [0x24100], R188 ;  /* 0x024100bcff008388 */ /* 0x0003e80000000c00 */
[----:B------:R-:W-:Y:S06]  /*0f20*/  BAR.ARV 0x5, 0x100 ;  /* 0x0144000000007b1d */ /* 0x000fec0000002000 */
.L_x_2096:
[----:B-1----:R-:W-:-:S13]  /*0f30*/  ISETP.GE.AND P0, PT, R191, c[0x0][0x53c], PT ;  /* 0x00014f00bf007a0c */ /* 0x002fda0003f06270 */
[----:B------:R-:W-:Y:S05]  /*0f40*/  @P0 EXIT ;  /* 0x000000000000094d */ /* 0x000fea0003800000 */
[----:B------:R-:W-:-:S04]  /*0f50*/  SHF.R.S32.HI R6, RZ, 0x1f, R196 ;  /* 0x0000001fff067819 */ /* 0x000fc800000114c4 */
[CC--:B------:R-:W-:Y:S02]  /*0f60*/  LEA.HI R8, R6.reuse, R196.reuse, RZ, 0x4 ;  /* 0x000000c406087211 */ /* 0x0c0fe400078f20ff */
[CC--:B------:R-:W-:Y:S02]  /*0f70*/  LEA.HI R0, R6.reuse, R196.reuse, RZ, 0x2 ;  /* 0x000000c406007211 */ /* 0x0c0fe400078f10ff */
[----:B------:R-:W-:Y:S02]  /*0f80*/  SHF.R.S32.HI R5, RZ, 0x4, R8 ;  /* 0x00000004ff057819 */ /* 0x000fe40000011408 */
[----:B------:R-:W-:Y:S02]  /*0f90*/  LEA.HI R3, R6, R196, RZ, 0x3 ;  /* 0x000000c406037211 */ /* 0x000fe400078f18ff */
[C---:B------:R-:W-:Y:S02]  /*0fa0*/  LEA.HI R2, R8.reuse, R5, RZ, 0x1 ;  /* 0x0000000508027211 */ /* 0x040fe400078f08ff */
[----:B------:R-:W-:-:S02]  /*0fb0*/  LOP3.LUT R8, R8, 0xfffffff0, RZ, 0xc0, !PT ;  /* 0xfffffff008087812 */ /* 0x000fc400078ec0ff */
[--C-:B------:R-:W-:Y:S02]  /*0fc0*/  SHF.R.S32.HI R4, RZ, 0x2, R0.reuse ;  /* 0x00000002ff047819 */ /* 0x100fe40000011400 */
[----:B------:R-:W-:Y:S01]  /*0fd0*/  SHF.R.S32.HI R7, RZ, 0x1f, R0 ;  /* 0x0000001fff077819 */ /* 0x000fe20000011400 */
[----:B------:R-:W-:Y:S01]  /*0fe0*/  IMAD.IADD R8, R196, 0x1, -R8 ;  /* 0x00000001c4087824 */ /* 0x000fe200078e0a08 */
[----:B------:R-:W-:Y:S02]  /*0ff0*/  LOP3.LUT R2, R2, 0xfffffffe, RZ, 0xc0, !PT ;  /* 0xfffffffe02027812 */ /* 0x000fe400078ec0ff */
[----:B------:R-:W-:Y:S02]  /*1000*/  SHF.R.S32.HI R209, RZ, 0x3, R3 ;  /* 0x00000003ffd17819 */ /* 0x000fe40000011403 */
[----:B------:R-:W-:Y:S01]  /*1010*/  SHF.R.S32.HI R9, RZ, 0x1f, R8 ;  /* 0x0000001fff097819 */ /* 0x000fe20000011408 */
[----:B------:R-:W-:Y:S01]  /*1020*/  IMAD.IADD R2, R5, 0x1, -R2 ;  /* 0x0000000105027824 */ /* 0x000fe200078e0a02 */
[----:B------:R-:W-:Y:S01]  /*1030*/  LOP3.LUT R208, R3, 0xfffffff8, RZ, 0xc0, !PT ;  /* 0xfffffff803d07812 */ /* 0x000fe200078ec0ff */
[----:B------:R-:W-:Y:S01]  /*1040*/  IMAD.SHL.U32 R11, R209, 0x40, RZ ;  /* 0x00000040d10b7824 */ /* 0x000fe200078e00ff */
[----:B------:R-:W-:-:S02]  /*1050*/  LEA.HI R7, R7, R4, RZ, 0x3 ;  /* 0x0000000407077211 */ /* 0x000fc400078f18ff */
[----:B------:R-:W-:Y:S01]  /*1060*/  LEA.HI R10, R6, R196, RZ, 0x6 ;  /* 0x000000c4060a7211 */ /* 0x000fe200078f30ff */
[----:B------:R-:W-:Y:S01]  /*1070*/  IMAD.IADD R208, R196, 0x1, -R208 ;  /* 0x00000001c4d07824 */ /* 0x000fe200078e0ad0 */
[----:B------:R-:W-:Y:S02]  /*1080*/  LEA.HI R9, R9, R8, RZ, 0x3 ;  /* 0x0000000809097211 */ /* 0x000fe400078f18ff */
[----:B------:R-:W-:Y:S01]  /*1090*/  LEA.HI R6, R6, R196, RZ, 0x5 ;  /* 0x000000c406067211 */ /* 0x000fe200078f28ff */
[----:B------:R-:W-:Y:S01]  /*10a0*/  IMAD.SHL.U32 R10, R10, 0x8, RZ ;  /* 0x000000080a0a7824 */ /* 0x000fe200078e00ff */
[----:B------:R-:W-:Y:S01]  /*10b0*/  LOP3.LUT R7, R7, 0xfffffff8, RZ, 0xc0, !PT ;  /* 0xfffffff807077812 */ /* 0x000fe200078ec0ff */
[----:B------:R-:W-:Y:S01]  /*10c0*/  IMAD.SHL.U32 R212, R208, 0x8, RZ ;  /* 0x00000008d0d47824 */ /* 0x000fe200078e00ff */
[C---:B------:R-:W-:Y:S01]  /*10d0*/  LOP3.LUT R5, R9.reuse, 0xfffffff8, RZ, 0xc0, !PT ;  /* 0xfffffff809057812 */ /* 0x040fe200078ec0ff */
[----:B------:R-:W-:Y:S01]  /*10e0*/  IMAD.SHL.U32 R9, R9, 0x40, RZ ;  /* 0x0000004009097824 */ /* 0x000fe200078e00ff */
[----:B------:R-:W-:Y:S01]  /*10f0*/  LOP3.LUT R206, R6, 0xffffffe0, RZ, 0xc0, !PT ;  /* 0xffffffe006ce7812 */ /* 0x000fe200078ec0ff */
[----:B------:R-:W-:Y:S01]  /*1100*/  IMAD.IADD R7, R4, 0x1, -R7 ;  /* 0x0000000104077824 */ /* 0x000fe200078e0a07 */
[----:B------:R-:W-:Y:S01]  /*1110*/  LOP3.LUT R11, R11, 0x1c0, RZ, 0xc0, !PT ;  /* 0x000001c00b0b7812 */ /* 0x000fe200078ec0ff */
[----:B------:R-:W-:Y:S01]  /*1120*/  IMAD.IADD R5, R8, 0x1, -R5 ;  /* 0x0000000108057824 */ /* 0x000fe200078e0a05 */
[--C-:B------:R-:W-:Y:S01]  /*1130*/  SHF.R.S32.HI R8, RZ, 0x5, R6.reuse ;  /* 0x00000005ff087819 */ /* 0x100fe20000011406 */
[----:B------:R-:W-:Y:S01]  /*1140*/  IMAD.SHL.U32 R4, R208, 0x40, RZ ;  /* 0x00000040d0047824 */ /* 0x000fe200078e00ff */
[----:B------:R-:W-:Y:S01]  /*1150*/  SHF.R.S32.HI R6, RZ, 0x1f, R6 ;  /* 0x0000001fff067819 */ /* 0x000fe20000011406 */
[----:B------:R-:W-:Y:S01]  /*1160*/  IMAD.IADD R206, R196, 0x1, -R206 ;  /* 0x00000001c4ce7824 */ /* 0x000fe200078e0ace */
[----:B------:R-:W-:-:S02]  /*1170*/  SHF.R.U32.HI R202, RZ, 0x3, R11 ;  /* 0x00000003ffca7819 */ /* 0x000fc4000001160b */
[----:B------:R-:W-:Y:S02]  /*1180*/  LOP3.LUT R10, R10, 0x7ffffe00, RZ, 0xc0, !PT ;  /* 0x7ffffe000a0a7812 */ /* 0x000fe400078ec0ff */
[----:B------:R-:W-:Y:S02]  /*1190*/  LOP3.LUT R11, R11, 0x38, R212, 0xf8, !PT ;  /* 0x000000380b0b7812 */ /* 0x000fe400078ef8d4 */
[----:B------:R-:W-:Y:S02]  /*11a0*/  LOP3.LUT R4, R4, 0x1c0, RZ, 0xc0, !PT ;  /* 0x000001c004047812 */ /* 0x000fe400078ec0ff */
[----:B------:R-:W-:Y:S02]  /*11b0*/  LEA.HI R6, R6, R8, RZ, 0x3 ;  /* 0x0000000806067211 */ /* 0x000fe400078f18ff */
[----:B------:R-:W-:Y:S02]  /*11c0*/  SHF.R.S32.HI R203, RZ, 0x1f, R206 ;  /* 0x0000001fffcb7819 */ /* 0x000fe400000114ce */
[----:B------:R-:W-:Y:S01]  /*11d0*/  LOP3.LUT R202, R10, R11, R202, 0xf6, !PT ;  /* 0x0000000b0aca7212 */ /* 0x000fe200078ef6ca */
[----:B------:R-:W-:Y:S01]  /*11e0*/  IMAD.SHL.U32 R10, R2, 0x8, RZ ;  /* 0x00000008020a7824 */ /* 0x000fe200078e00ff */
[----:B------:R-:W-:-:S02]  /*11f0*/  LOP3.LUT R11, R7, 0x1, RZ, 0xc0, !PT ;  /* 0x00000001070b7812 */ /* 0x000fc400078ec0ff */
[----:B------:R-:W-:Y:S01]  /*1200*/  LOP3.LUT R3, R4, 0x8, R3, 0xf8, !PT ;  /* 0x0000000804037812 */ /* 0x000fe200078ef803 */
[----:B------:R-:W-:Y:S01]  /*1210*/  IMAD.SHL.U32 R202, R202, 0x2, RZ ;  /* 0x00000002caca7824 */ /* 0x000fe200078e00ff */
[----:B------:R-:W-:Y:S02]  /*1220*/  LOP3.LUT R0, R0, 0xfffffffc, RZ, 0xc0, !PT ;  /* 0xfffffffc00007812 */ /* 0x000fe400078ec0ff */
[----:B------:R-:W-:Y:S02]  /*1230*/  LOP3.LUT R6, R6, 0xffffff8, RZ, 0xc0, !PT ;  /* 0x0ffffff806067812 */ /* 0x000fe400078ec0ff */
[----:B------:R-:W-:Y:S01]  /*1240*/  LEA.HI R203, R203, R206, RZ, 0x2 ;  /* 0x000000cecbcb7211 */ /* 0x000fe200078f10ff */
[----:B------:R-:W-:Y:S01]  /*1250*/  IMAD.IADD R0, R196, 0x1, -R0 ;  /* 0x00000001c4007824 */ /* 0x000fe200078e0a00 */
[----:B------:R-:W-:Y:S01]  /*1260*/  SHF.R.U32.HI R4, RZ, 0x3, R4 ;  /* 0x00000003ff047819 */ /* 0x000fe20000011604 */
[C---:B------:R-:W-:Y:S01]  /*1270*/  IMAD.IADD R6, R8.reuse, 0x1, -R6 ;  /* 0x0000000108067824 */ /* 0x040fe200078e0a06 */
[----:B------:R-:W-:Y:S01]  /*1280*/  ISETP.NE.U32.AND P3, PT, R11, 0x1, PT ;  /* 0x000000010b00780c */ /* 0x000fe20003f65070 */
[----:B------:R-:W-:Y:S01]  /*1290*/  IMAD.SHL.U32 R8, R8, 0x400, RZ ;  /* 0x0000040008087824 */ /* 0x000fe200078e00ff */
[----:B------:R-:W-:-:S02]  /*12a0*/  SHF.R.S32.HI R205, RZ, 0x2, R203 ;  /* 0x00000002ffcd7819 */ /* 0x000fc400000114cb */
[----:B------:R-:W-:Y:S01]  /*12b0*/  LOP3.LUT R4, R3, R4, RZ, 0x3c, !PT ;  /* 0x0000000403047212 */ /* 0x000fe200078e3cff */
[----:B------:R-:W-:Y:S01]  /*12c0*/  IMAD.SHL.U32 R3, R5, 0x40, RZ ;  /* 0x0000004005037824 */ /* 0x000fe200078e00ff */
[C---:B------:R-:W-:Y:S01]  /*12d0*/  R2P PR, R7.reuse, 0x6 ;  /* 0x0000000607007804 */ /* 0x040fe20000000000 */
[----:B------:R-:W-:Y:S01]  /*12e0*/  IMAD.SHL.U32 R7, R7, 0x40, RZ ;  /* 0x0000004007077824 */ /* 0x000fe200078e00ff */
[----:B------:R-:W-:Y:S01]  /*12f0*/  LOP3.LUT P0, RZ, R5, 0x2, RZ, 0xc0, !PT ;  /* 0x0000000205ff7812 */ /* 0x000fe2000780c0ff */
[----:B------:R-:W-:Y:S01]  /*1300*/  IMAD R205, R6, 0x10, R205 ;  /* 0x0000001006cd7824 */ /* 0x000fe200078e02cd */
[C---:B------:R-:W-:Y:S01]  /*1310*/  LEA.HI R6, R0.reuse, R0, RZ, 0x1 ;  /* 0x0000000000067211 */ /* 0x040fe200078f08ff */
[----:B------:R-:W-:Y:S01]  /*1320*/  IMAD R207, R0, 0x2, R8 ;  /* 0x0000000200cf7824 */ /* 0x000fe200078e0208 */
[----:B------:R-:W-:Y:S01]  /*1330*/  LOP3.LUT R3, R3, 0x1c0, RZ, 0xc0, !PT ;  /* 0x000001c003037812 */ /* 0x000fe200078ec0ff */
[----:B------:R-:W-:Y:S01]  /*1340*/  IMAD R4, R2, 0x200, R4 ;  /* 0x0000020002047824 */ /* 0x000fe200078e0204 */
[----:B------:R-:W-:-:S02]  /*1350*/  LOP3.LUT R7, R7, 0x1c0, RZ, 0xc0, !PT ;  /* 0x000001c007077812 */ /* 0x000fc400078ec0ff */
[----:B------:R-:W-:Y:S02]  /*1360*/  LOP3.LUT R6, R6, 0x1ffffffe, RZ, 0xc0, !PT ;  /* 0x1ffffffe06067812 */ /* 0x000fe400078ec0ff */
[----:B------:R-:W-:Y:S02]  /*1370*/  LOP3.LUT R10, R3, 0x8, R10, 0xf8, !PT ;  /* 0x00000008030a7812 */ /* 0x000fe400078ef80a */
[----:B------:R-:W-:Y:S01]  /*1380*/  SHF.R.U32.HI R3, RZ, 0x3, R3 ;  /* 0x00000003ff037819 */ /* 0x000fe20000011603 */
[----:B------:R-:W-:Y:S01]  /*1390*/  IMAD.IADD R204, R0, 0x1, -R6 ;  /* 0x0000000100cc7824 */ /* 0x000fe200078e0a06 */
[----:B------:R-:W-:Y:S02]  /*13a0*/  LEA.HI R7, R7, R7, RZ, 0x1d ;  /* 0x0000000707077211 */ /* 0x000fe400078fe8ff */
[----:B------:R-:W-:Y:S01]  /*13b0*/  LOP3.LUT R3, R10, R3, RZ, 0x3c, !PT ;  /* 0x000000030a037212 */ /* 0x000fe200078e3cff */
[----:B------:R-:W-:Y:S01]  /*13c0*/  IMAD R204, R204, 0x8, R205 ;  /* 0x00000008cccc7824 */ /* 0x000fe200078e02cd */
[----:B------:R-:W-:Y:S01]  /*13d0*/  LOP3.LUT R0, R9, 0xfffffe00, RZ, 0xc0, !PT ;  /* 0xfffffe0009007812 */ /* 0x000fe200078ec0ff */
[----:B------:R-:W-:Y:S01]  /*13e0*/  IMAD.IADD R207, R207, 0x1, R7 ;  /* 0x00000001cfcf7824 */ /* 0x000fe200078e0207 */
[----:B------:R-:W-:Y:S01]  /*13f0*/  LOP3.LUT P4, RZ, R5, 0x4, RZ, 0xc0, !PT ;  /* 0x0000000405ff7812 */ /* 0x000fe2000788c0ff */
[----:B------:R-:W-:Y:S01]  /*1400*/  IMAD.MOV.U32 R5, RZ, RZ, 0x40 ;  /* 0x00000040ff057424 */ /* 0x000fe200078e00ff */
[----:B------:R-:W-:-:S02]  /*1410*/  IADD3 R2, R3, R0, R8 ;  /* 0x0000000003027210 */ /* 0x000fc40007ffe008 */
[----:B------:R-:W-:Y:S01]  /*1420*/  LOP3.LUT R3, R3, R0, RZ, 0xfc, !PT ;  /* 0x0000000003037212 */ /* 0x000fe200078efcff */
[----:B------:R-:W-:Y:S01]  /*1430*/  IMAD.MOV.U32 R0, RZ, RZ, 0x20 ;  /* 0x00000020ff007424 */ /* 0x000fe200078e00ff */
[----:B------:R-:W-:Y:S02]  /*1440*/  LEA R207, R207, 0x80, 0x1 ;  /* 0x00000080cfcf7811 */ /* 0x000fe400078e08ff */
[----:B------:R-:W-:Y:S02]  /*1450*/  LOP3.LUT R203, R203, 0x7ffffffc, RZ, 0xc0, !PT ;  /* 0x7ffffffccbcb7812 */ /* 0x000fe400078ec0ff */
[----:B------:R-:W-:Y:S02]  /*1460*/  SEL R211, R0, 0xffffffe0, !P1 ;  /* 0xffffffe000d37807 */ /* 0x000fe40004800000 */
[C---:B------:R-:W-:Y:S01]  /*1470*/  IADD3 R199, R207.reuse, -0x10, RZ ;  /* 0xfffffff0cfc77810 */ /* 0x040fe20007ffe0ff */
[----:B------:R-:W-:Y:S01]  /*1480*/  IMAD.IADD R203, R206, 0x1, -R203 ;  /* 0x00000001cecb7824 */ /* 0x000fe200078e0acb */
[----:B------:R-:W-:Y:S01]  /*1490*/  SEL R181, R0, 0xffffffe0, !P0 ;  /* 0xffffffe000b57807 */ /* 0x000fe20004000000 */
[C---:B------:R-:W-:Y:S01]  /*14a0*/  IMAD.IADD R216, R207.reuse, 0x1, R211 ;  /* 0x00000001cfd87824 */ /* 0x040fe200078e02d3 */
[----:B------:R-:W-:Y:S01]  /*14b0*/  @P3 IADD3 R199, R207, 0x10, RZ ;  /* 0x00000010cfc73810 */ /* 0x000fe20007ffe0ff */
[----:B------:R-:W-:Y:S01]  /*14c0*/  IMAD.SHL.U32 R203, R203, 0x2, RZ ;  /* 0x00000002cbcb7824 */ /* 0x000fe200078e00ff */
[----:B------:R-:W-:-:S02]  /*14d0*/  LEA R177, R3, 0x100, 0x1 ;  /* 0x0000010003b17811 */ /* 0x000fc400078e08ff */
        /* <DEDUP_REMOVED lines=16> */
[----:B------:R-:W-:Y:S01]  /*15e0*/  IADD3 R201, R202, 0x100, RZ ;  /* 0x00000100cac97810 */ /* 0x000fe20007ffe0ff */
[----:B------:R-:W-:Y:S01]  /*15f0*/  IMAD.IADD R176, R0, 0x1, R177 ;  /* 0x0000000100b07824 */ /* 0x000fe200078e02b1 */
[----:B------:R-:W-:Y:S01]  /*1600*/  IADD3 R200, R202, 0xc100, RZ ;  /* 0x0000c100cac87810 */ /* 0x000fe20007ffe0ff */
[----:B------:R-:W-:Y:S01]  /*1610*/  IMAD.IADD R219, R0, 0x1, R219 ;  /* 0x0000000100db7824 */ /* 0x000fe200078e02db */
[----:B------:R-:W-:Y:S01]  /*1620*/  LEA R182, R4, 0xc100, 0x1 ;  /* 0x0000c10004b67811 */ /* 0x000fe200078e08ff */
[----:B------:R-:W-:-:S02]  /*1630*/  IMAD.IADD R178, R180, 0x1, R0 ;  /* 0x00000001b4b27824 */ /* 0x000fc400078e0200 */
.L_x_2201:
        /* <DEDUP_REMOVED lines=34> */
.L_x_2111:
[----:B------:R-:W-:-:S04]  /*1860*/  ISETP.NE.U32.AND P2, PT, RZ, c[0x0][0x368], PT ;  /* 0x0000da00ff007a0c */ /* 0x000fc80003f45070 */
[----:B------:R-:W-:-:S13]  /*1870*/  ISETP.NE.AND.EX P2, PT, RZ, c[0x0][0x36c], PT, P2 ;  /* 0x0000db00ff007a0c */ /* 0x000fda0003f45320 */
[----:B------:R-:W-:Y:S05]  /*1880*/  @!P2 BRA `(.L_x_2112) ;  /* 0x000000400000a947 */ /* 0x000fea0003800000 */
[----:B--2---:R-:W-:-:S04]  /*1890*/  LEA R8, P2, R220, c[0x0][0x368], 0x2 ;  /* 0x0000da00dc087a11 */ /* 0x004fc800078410ff */
[----:B------:R-:W-:-:S05]  /*18a0*/  LEA.HI.X R9, R220, c[0x0][0x36c], R5, 0x2, P2 ;  /* 0x0000db00dc097a11 */ /* 0x000fca00010f1405 */
[----:B------:R1:W5:Y:S01]  /*18b0*/  LDG.E R185, [R8.64] ;  /* 0x0000000808b97981 */ /* 0x000362000c1e1900 */
[----:B------:R-:W-:Y:S05]  /*18c0*/  BRA `(.L_x_2113) ;  /* 0x0000005000007947 */ /* 0x000fea0003800000 */
.L_x_2112:
[----:B--2---:R-:W-:Y:S01]  /*18d0*/  MOV R185, c[0x0][0x1d0] ;  /* 0x0000740000b97a02 */ /* 0x004fe20000000f00 */
[----:B------:R-:W-:Y:S05]  /*18e0*/  @!P0 BRA `(.L_x_2113) ;  /* 0x0000003000008947 */ /* 0x000fea0003800000 */
[----:B------:R1:W2:Y:S04]  /*18f0*/  LDG.E R185, [R8.64] ;  /* 0x0000000808b97981 */ /* 0x0002a8000c1e1900 */
[----:B-1----:R-:W2:Y:S02]  /*1900*/  LDG.E R8, [R8.64+0x4] ;  /* 0x0000040808087981 */ /* 0x002ea4000c1e1900 */
[----:B--2---:R-:W-:Y:S02]  /*1910*/  IADD3 R185, -R185, R8, RZ ;  /* 0x00000008b9b97210 */ /* 0x004fe40007ffe1ff */
.L_x_2113:
[----:B------:R-:W-:Y:S01]  /*1920*/  IMAD.MOV.U32 R3, RZ, RZ, c[0x0][0x2c4] ;  /* 0x0000b100ff037624 */ /* 0x000fe200078e00ff */
[----:B------:R-:W-:Y:S01]  /*1930*/  LOP3.LUT R224, R190, 0xff0000, RZ, 0xc0, !PT ;  /* 0x00ff0000bee07812 */ /* 0x000fe200078ec0ff */
[----:B------:R-:W-:Y:S01]  /*1940*/  IMAD.SHL.U32 R189, R189, 0x80, RZ ;  /* 0x00000080bdbd7824 */ /* 0x000fe200078e00ff */
[----:B------:R-:W-:Y:S01]  /*1950*/  BSSY B0, `(.L_x_2114) ;  /* 0x0000035000007945 */ /* 0x000fe20003800000 */
[--C-:B-----5:R-:W-:Y:S01]  /*1960*/  IMAD.IADD R185, R185, 0x1, -R2.reuse ;  /* 0x00000001b9b97824 */ /* 0x120fe200078e0a02 */
[----:B------:R-:W-:Y:S01]  /*1970*/  ISETP.NE.AND P2, PT, R3, 0x1, PT ;  /* 0x000000010300780c */ /* 0x000fe20003f45270 */
[----:B------:R-:W-:Y:S01]  /*1980*/  IMAD.IADD R7, R7, 0x1, R2 ;  /* 0x0000000107077824 */ /* 0x000fe200078e0202 */
[----:B------:R-:W-:-:S02]  /*1990*/  IADD3 R3, R189, 0x7f, RZ ;  /* 0x0000007fbd037810 */ /* 0x000fc40007ffe0ff */
[C---:B------:R-:W-:Y:S02]  /*19a0*/  IADD3 R4, R185.reuse, 0x40, -R184 ;  /* 0x00000040b9047810 */ /* 0x040fe40007ffe8b8 */
[----:B-1----:R-:W-:-:S07]  /*19b0*/  IADD3 R9, R185, 0x3f, RZ ;  /* 0x0000003fb9097810 */ /* 0x002fce0007ffe0ff */
[----:B------:R-:W-:-:S05]  /*19c0*/  @P2 IMAD.HI.U32 R8, R3, c[0x0][0x2c8], RZ ;  /* 0x0000b20003082a27 */ /* 0x000fca00078e00ff */
[----:B------:R-:W-:Y:S02]  /*19d0*/  @P2 SHF.R.U32.HI R3, RZ, c[0x0][0x2cc], R8 ;  /* 0x0000b300ff032a19 */ /* 0x000fe40000011608 */
[----:B------:R-:W-:-:S03]  /*19e0*/  SHF.R.S32.HI R8, RZ, 0x1f, R9 ;  /* 0x0000001fff087819 */ /* 0x000fc60000011409 */
[----:B------:R-:W-:Y:S01]  /*19f0*/  IMAD.IADD R4, R4, 0x1, R3 ;  /* 0x0000000104047824 */ /* 0x000fe200078e0203 */
[----:B------:R-:W-:-:S04]  /*1a00*/  LEA.HI R8, R8, R9, RZ, 0x6 ;  /* 0x0000000908087211 */ /* 0x000fc800078f30ff */
[----:B------:R-:W-:Y:S02]  /*1a10*/  SHF.R.S32.HI R3, RZ, 0x1f, R4 ;  /* 0x0000001fff037819 */ /* 0x000fe40000011404 */
[----:B------:R-:W-:Y:S02]  /*1a20*/  SHF.R.S32.HI R8, RZ, 0x6, R8 ;  /* 0x00000006ff087819 */ /* 0x000fe40000011408 */
[----:B------:R-:W-:Y:S02]  /*1a30*/  LEA.HI R3, R3, R4, RZ, 0x6 ;  /* 0x0000000403037211 */ /* 0x000fe400078f30ff */
[----:B------:R-:W-:Y:S02]  /*1a40*/  LOP3.LUT R4, R190, 0xff000000, RZ, 0xc0, !PT ;  /* 0xff000000be047812 */ /* 0x000fe400078ec0ff */
[----:B------:R-:W-:Y:S02]  /*1a50*/  SHF.R.S32.HI R3, RZ, 0x6, R3 ;  /* 0x00000006ff037819 */ /* 0x000fe40000011403 */
[----:B------:R-:W-:-:S02]  /*1a60*/  SHF.R.U32.HI R4, RZ, 0x8, R4 ;  /* 0x00000008ff047819 */ /* 0x000fc40000011604 */
[----:B------:R-:W-:Y:S02]  /*1a70*/  IMNMX R3, R8, R3, PT ;  /* 0x0000000308037217 */ /* 0x000fe40003800200 */
[----:B------:R-:W-:Y:S01]  /*1a80*/  LEA.HI R224, R224, R4, RZ, 0x10 ;  /* 0x00000004e0e07211 */ /* 0x000fe200078f80ff */
[----:B------:R-:W-:Y:S01]  /*1a90*/  IMAD.MOV.U32 R4, RZ, RZ, RZ ;  /* 0x000000ffff047224 */ /* 0x000fe200078e00ff */
[----:B------:R-:W-:Y:S02]  /*1aa0*/  ISETP.GE.AND P3, PT, R3, 0x1, PT ;  /* 0x000000010300780c */ /* 0x000fe40003f66270 */
[----:B------:R-:W-:Y:S02]  /*1ab0*/  LOP3.LUT R225, R224, 0xff, RZ, 0xc0, !PT ;  /* 0x000000ffe0e17812 */ /* 0x000fe400078ec0ff */
[----:B------:R-:W-:-:S09]  /*1ac0*/  SHF.R.U32.HI R224, RZ, 0x10, R224 ;  /* 0x00000010ffe07819 */ /* 0x000fd200000116e0 */
[----:B------:R-:W-:Y:S05]  /*1ad0*/  @!P3 BRA `(.L_x_2115) ;  /* 0x000001c00000b947 */ /* 0x000fea0003800000 */
[----:B------:R-:W-:-:S04]  /*1ae0*/  ISETP.NE.AND P3, PT, R224, RZ, PT ;  /* 0x000000ffe000720c */ /* 0x000fc80003f65270 */
[----:B------:R-:W-:-:S04]  /*1af0*/  SEL R8, R224, c[0x0][0x338], P3 ;  /* 0x0000ce00e0087a07 */ /* 0x000fc80001800000 */
        /* <DEDUP_REMOVED lines=26> */
.L_x_2115:
[----:B------:R-:W-:Y:S05]  /*1ca0*/  BSYNC B0 ;  /* 0x0000000000007941 */ /* 0x000fea0003800000 */
.L_x_2114:
        /* <DEDUP_REMOVED lines=63> */
[----:B------:R-:W-:Y:S01]  /*20a0*/  IADD3 R10, P3, R209, R7, RZ ;  /* 0x00000007d10a7210 */ /* 0x000fe20007f7e0ff */
[----:B------:R-:W-:Y:S01]  /*20b0*/  IMAD R16, R16, c[0x0][0x178], RZ ;  /* 0x00005e0010107a24 */ /* 0x000fe200078e02ff */
[----:B------:R-:W-:Y:S02]  /*20c0*/  IADD3 R0, R189, R0, RZ ;  /* 0x00000000bd007210 */ /* 0x000fe40007ffe0ff */
[----:B------:R-:W-:Y:S01]  /*20d0*/  ISETP.GE.AND P6, PT, R212, c[0x0][0x198], PT ;  /* 0x00006600d4007a0c */ /* 0x000fe20003fc6270 */
[----:B------:R-:W-:Y:S01]  /*20e0*/  IMAD R16, R6, c[0x0][0x17c], R16 ;  /* 0x00005f0006107a24 */ /* 0x000fe200078e0210 */
[----:B------:R-:W-:Y:S01]  /*20f0*/  MOV R4, R0 ;  /* 0x0000000000047202 */ /* 0x000fe20000000f00 */
[----:B------:R-:W-:Y:S01]  /*2100*/  @P2 IMAD.HI.U32 R6, R0, c[0x0][0x2c8], RZ ;  /* 0x0000b20000062a27 */ /* 0x000fe200078e00ff */
[----:B------:R-:W-:-:S02]  /*2110*/  ISETP.GE.AND P5, PT, R198, c[0x0][0x198], PT ;  /* 0x00006600c6007a0c */ /* 0x000fc40003fa6270 */
[----:B------:R-:W-:Y:S01]  /*2120*/  IADD3 R17, R13, R16, RZ ;  /* 0x000000100d117210 */ /* 0x000fe20007ffe0ff */
[C---:B------:R-:W-:Y:S01]  /*2130*/  IMAD.WIDE.U32 R14, R10.reuse, c[0x0][0x1e0], R212 ;  /* 0x000078000a0e7a25 */ /* 0x040fe200078e00d4 */
[----:B------:R-:W-:Y:S02]  /*2140*/  MOV R16, R12 ;  /* 0x0000000c00107202 */ /* 0x000fe40000000f00 */
[----:B------:R-:W-:Y:S01]  /*2150*/  @P2 SHF.R.U32.HI R4, RZ, c[0x0][0x2cc], R6 ;  /* 0x0000b300ff042a19 */ /* 0x000fe20000011606 */
[----:B------:R-:W-:Y:S01]  /*2160*/  IMAD.WIDE.U32 R12, R10, c[0x0][0x208], R212 ;  /* 0x000082000a0c7a25 */ /* 0x000fe200078e00d4 */
[----:B------:R-:W-:Y:S02]  /*2170*/  SEL R6, R220, RZ, !P1 ;  /* 0x000000ffdc067207 */ /* 0x000fe40004800000 */
[----:B------:R-:W-:Y:S01]  /*2180*/  IADD3 R84, R3, -0x1, RZ ;  /* 0xffffffff03547810 */ /* 0x000fe20007ffe0ff */
[----:B------:R-:W-:Y:S01]  /*2190*/  IMAD.WIDE.U32 R16, R221, c[0x0][0x1b8], R16 ;  /* 0x00006e00dd107a25 */ /* 0x000fe200078e0010 */
[----:B-1----:R-:W-:-:S02]  /*21a0*/  SHF.R.S32.HI R8, RZ, 0x1f, R7 ;  /* 0x0000001fff087819 */ /* 0x002fc40000011407 */
[----:B------:R-:W-:Y:S01]  /*21b0*/  SEL R7, R5, RZ, !P1 ;  /* 0x000000ff05077207 */ /* 0x000fe20004800000 */
[----:B------:R-:W-:Y:S01]  /*21c0*/  IMAD R11, R221, c[0x0][0x1bc], R17 ;  /* 0x00006f00dd0b7a24 */ /* 0x000fe200078e0211 */
[----:B------:R-:W-:-:S03]  /*21d0*/  LEA.HI.X.SX32 R8, R209, R8, 0x1, P3 ;  /* 0x00000008d1087211 */ /* 0x000fc600018f0eff */
[----:B------:R-:W-:Y:S02]  /*21e0*/  IMAD R7, R7, c[0x0][0x1c0], RZ ;  /* 0x0000700007077a24 */ /* 0x000fe400078e02ff */
[C---:B------:R-:W-:Y:S02]  /*21f0*/  IMAD R9, R8.reuse, c[0x0][0x1e0], RZ ;  /* 0x0000780008097a24 */ /* 0x040fe400078e02ff */
[----:B------:R-:W-:Y:S02]  /*2200*/  IMAD R8, R8, c[0x0][0x208], RZ ;  /* 0x0000820008087a24 */ /* 0x000fe400078e02ff */
[C---:B------:R-:W-:Y:S02]  /*2210*/  IMAD R9, R10.reuse, c[0x0][0x1e4], R9 ;  /* 0x000079000a097a24 */ /* 0x040fe400078e0209 */
[----:B------:R-:W-:Y:S02]  /*2220*/  IMAD R8, R10, c[0x0][0x20c], R8 ;  /* 0x000083000a087a24 */ /* 0x000fe400078e0208 */
[----:B------:R-:W-:Y:S01]  /*2230*/  IMAD.MOV.U32 R10, RZ, RZ, R16 ;  /* 0x000000ffff0a7224 */ /* 0x000fe200078e0010 */
[----:B------:R-:W-:Y:S01]  /*2240*/  IADD3 R15, R15, R9, RZ ;  /* 0x000000090f0f7210 */ /* 0x000fe20007ffe0ff */
[C---:B------:R-:W-:Y:S01]  /*2250*/  IMAD R7, R6.reuse, c[0x0][0x1c4], R7 ;  /* 0x0000710006077a24 */ /* 0x040fe200078e0207 */
[----:B------:R-:W-:Y:S01]  /*2260*/  IADD3 R13, R13, R8, RZ ;  /* 0x000000080d0d7210 */ /* 0x000fe20007ffe0ff */
[----:B------:R-:W-:Y:S01]  /*2270*/  IMAD.WIDE.U32 R10, R6, c[0x0][0x1c0], R10 ;  /* 0x00007000060a7a25 */ /* 0x000fe200078e000a */
[----:B------:R-:W-:-:S02]  /*2280*/  IADD3 R6, -R4, RZ, RZ ;  /* 0x000000ff04067210 */ /* 0x000fc40007ffe1ff */
[----:B------:R-:W-:Y:S01]  /*2290*/  SHF.R.S32.HI R8, RZ, 0x1f, R4 ;  /* 0x0000001fff087819 */ /* 0x000fe20000011404 */
[----:B------:R-:W-:Y:S02]  /*22a0*/  IMAD.IADD R11, R11, 0x1, R7 ;  /* 0x000000010b0b7824 */ /* 0x000fe400078e0207 */
[----:B------:R-:W-:Y:S02]  /*22b0*/  IMAD R6, R6, c[0x0][0x2c4], R0 ;  /* 0x0000b10006067a24 */ /* 0x000fe400078e0200 */
[----:B------:R-:W-:Y:S02]  /*22c0*/  IMAD R8, R8, c[0x0][0x1b0], RZ ;  /* 0x00006c0008087a24 */ /* 0x000fe400078e02ff */
[----:B------:R-:W-:-:S04]  /*22d0*/  IMAD.WIDE.U32 R10, R4, c[0x0][0x1b0], R10 ;  /* 0x00006c00040a7a25 */ /* 0x000fc800078e000a */
[----:B------:R-:W-:Y:S01]  /*22e0*/  IMAD R8, R4, c[0x0][0x1b4], R8 ;  /* 0x00006d0004087a24 */ /* 0x000fe200078e0208 */
[----:B------:R-:W-:Y:S01]  /*22f0*/  SHF.R.S32.HI R4, RZ, 0x1f, R6 ;  /* 0x0000001fff047819 */ /* 0x000fe20000011406 */
[----:B------:R-:W-:-:S03]  /*2300*/  IMAD.WIDE.U32 R14, R221, c[0x0][0x1e8], R14 ;  /* 0x00007a00dd0e7a25 */ /* 0x000fc600078e000e */
[----:B------:R-:W-:Y:S01]  /*2310*/  IADD3 R11, R11, R8, RZ ;  /* 0x000000080b0b7210 */ /* 0x000fe20007ffe0ff */
[----:B------:R-:W-:Y:S01]  /*2320*/  IMAD.WIDE.U32 R12, R221, c[0x0][0x210], R12 ;  /* 0x00008400dd0c7a25 */ /* 0x000fe200078e000c */
[----:B------:R-:W-:-:S03]  /*2330*/  MOV R230, R14 ;  /* 0x0000000e00e67202 */ /* 0x000fc60000000f00 */
[----:B------:R-:W-:Y:S01]  /*2340*/  IMAD R4, R4, c[0x0][0x1a8], RZ ;  /* 0x00006a0004047a24 */ /* 0x000fe200078e02ff */
[----:B------:R-:W-:Y:S01]  /*2350*/  MOV R226, R12 ;  /* 0x0000000c00e27202 */ /* 0x000fe20000000f00 */
[C---:B------:R-:W-:Y:S02]  /*2360*/  IMAD R231, R221.reuse, c[0x0][0x1ec], R15 ;  /* 0x00007b00dde77a24 */ /* 0x040fe400078e020f */
[C---:B------:R-:W-:Y:S02]  /*2370*/  IMAD R8, R6.reuse, c[0x0][0x1ac], R4 ;  /* 0x00006b0006087a24 */ /* 0x040fe400078e0204 */
[----:B------:R-:W-:Y:S02]  /*2380*/  IMAD R227, R221, c[0x0][0x214], R13 ;  /* 0x00008500dde37a24 */ /* 0x000fe400078e020d */
[----:B------:R-:W-:-:S05]  /*2390*/  IMAD.WIDE.U32 R6, R6, c[0x0][0x1a8], R10 ;  /* 0x00006a0006067a25 */ /* 0x000fca00078e000a */
[----:B------:R-:W-:Y:S02]  /*23a0*/  IADD3 R8, R7, R8, RZ ;  /* 0x0000000807087210 */ /* 0x000fe40007ffe0ff */
[----:B------:R-:W-:Y:S02]  /*23b0*/  IADD3 R7, R209, R189, RZ ;  /* 0x000000bdd1077210 */ /* 0x000fe40007ffe0ff */
[----:B--2---:R-:W-:Y:S01]  /*23c0*/  @P4 SHF.R.S32.HI R0, RZ, 0x1f, R2 ;  /* 0x0000001fff004819 */ /* 0x004fe20000011402 */
[----:B------:R-:W-:Y:S01]  /*23d0*/  @!P4 IMAD.MOV.U32 R2, RZ, RZ, R220 ;  /* 0x000000ffff02c224 */ /* 0x000fe200078e00dc */
[----:B------:R-:W-:Y:S02]  /*23e0*/  @!P4 MOV R0, R5 ;  /* 0x000000050000c202 */ /* 0x000fe40000000f00 */
[----:B------:R-:W-:Y:S02]  /*23f0*/  ISETP.GE.AND P4, PT, R197, c[0x0][0x198], PT ;  /* 0x00006600c5007a0c */ /* 0x000fe40003f86270 */
[----:B------:R-:W-:-:S02]  /*2400*/  SEL R0, R0, RZ, !P0 ;  /* 0x000000ff00007207 */ /* 0x000fc40004000000 */
[----:B------:R-:W-:Y:S02]  /*2410*/  SEL R2, R2, RZ, !P0 ;  /* 0x000000ff02027207 */ /* 0x000fe40004000000 */
[----:B------:R-:W-:Y:S01]  /*2420*/  LEA R9, P0, R6, c[0x0][0x160], 0x1 ;  /* 0x0000580006097a11 */ /* 0x000fe200078008ff */
[C---:B------:R-:W-:Y:S02]  /*2430*/  IMAD R222, R0.reuse, c[0x0][0x1f0], RZ ;  /* 0x00007c0000de7a24 */ /* 0x040fe400078e02ff */
[----:B------:R-:W-:Y:S01]  /*2440*/  IMAD R190, R0, c[0x0][0x218], RZ ;  /* 0x0000860000be7a24 */ /* 0x000fe200078e02ff */
[----:B------:R-:W-:Y:S01]  /*2450*/  LEA.HI.X R8, R6, c[0x0][0x164], R8, 0x1, P0 ;  /* 0x0000590006087a11 */ /* 0x000fe200000f0c08 */
[C---:B------:R-:W-:Y:S02]  /*2460*/  IMAD R222, R2.reuse, c[0x0][0x1f4], R222 ;  /* 0x00007d0002de7a24 */ /* 0x040fe400078e02de */
[C---:B------:R-:W-:Y:S02]  /*2470*/  IMAD R190, R2.reuse, c[0x0][0x21c], R190 ;  /* 0x0000870002be7a24 */ /* 0x040fe400078e02be */
[----:B------:R-:W-:-:S04]  /*2480*/  IMAD.WIDE.U32 R230, R2, c[0x0][0x1f0], R230 ;  /* 0x00007c0002e67a25 */ /* 0x000fc800078e00e6 */
[----:B------:R-:W-:Y:S01]  /*2490*/  IMAD.WIDE.U32 R226, R2, c[0x0][0x218], R226 ;  /* 0x0000860002e27a25 */ /* 0x000fe200078e00e2 */
[----:B------:R-:W-:-:S04]  /*24a0*/  IADD3 R222, R231, R222, RZ ;  /* 0x000000dee7de7210 */ /* 0x000fc80007ffe0ff */
[----:B------:R-:W-:Y:S01]  /*24b0*/  IADD3 R190, R227, R190, RZ ;  /* 0x000000bee3be7210 */ /* 0x000fe20007ffe0ff */
[----:B------:R-:W-:Y:S05]  /*24c0*/  BRA.DIV ~URZ, `(.L_x_2117) ;  /* 0x0000d5c27f007947 */ /* 0x000fea000b800000 */
[----:B------:R1:W2:Y:S02]  /*24d0*/  SHFL.IDX PT, R10, R8, RZ, 0x181f ;  /* 0x00181fff080a7589 */ /* 0x0002a400000e0000 */
.L_x_2206:
[----:B------:R-:W-:Y:S05]  /*24e0*/  BRA.DIV ~URZ, `(.L_x_2118) ;  /* 0x0000d6127f007947 */ /* 0x000fea000b800000 */
[----:B------:R3:W4:Y:S02]  /*24f0*/  SHFL.IDX PT, R0, R9, RZ, 0x181f ;  /* 0x00181fff09007589 */ /* 0x00072400000e0000 */
.L_x_2207:
[----:B------:R-:W-:Y:S01]  /*2500*/  IMAD R6, R184, c[0x0][0x2c4], RZ ;  /* 0x0000b100b8067a24 */ /* 0x000fe200078e02ff */
[----:B------:R-:W-:Y:S04]  /*2510*/  BSSY B0, `(.L_x_2119) ;  /* 0x000000f000007945 */ /* 0x000fe80003800000 */
[----:B------:R-:W-:-:S13]  /*2520*/  ISETP.GE.AND P0, PT, R7, R6, PT ;  /* 0x000000060700720c */ /* 0x000fda0003f06270 */
[----:B------:R-:W-:Y:S05]  /*2530*/  @P0 BRA `(.L_x_2120) ;  /* 0x000000c000000947 */ /* 0x000fea0003800000 */
[-C--:B----4-:R-:W-:Y:S02]  /*2540*/  LEA R12, P3, R212, R0.reuse, 0x1 ;  /* 0x00000000d40c7211 */ /* 0x090fe400078608ff */
[-C--:B------:R-:W-:Y:S02]  /*2550*/  LEA R4, P1, R198, R0.reuse, 0x1 ;  /* 0x00000000c6047211 */ /* 0x080fe400078208ff */
[C---:B------:R-:W-:Y:S02]  /*2560*/  LEA R14, P0, R197.reuse, R0, 0x1 ;  /* 0x00000000c50e7211 */ /* 0x040fe400078008ff */
[-C--:B--2---:R-:W-:Y:S02]  /*2570*/  LEA.HI.X R13, R212, R10.reuse, R213, 0x1, P3 ;  /* 0x0000000ad40d7211 */ /* 0x084fe400018f0cd5 */
[-C--:B------:R-:W-:Y:S02]  /*2580*/  LEA.HI.X R5, R198, R10.reuse, R193, 0x1, P1 ;  /* 0x0000000ac6057211 */ /* 0x080fe400008f0cc1 */
[----:B------:R-:W-:Y:S01]  /*2590*/  LEA.HI.X R15, R197, R10, R192, 0x1, P0 ;  /* 0x0000000ac50f7211 */ /* 0x000fe200000f0cc0 */
[----:B------:R-:W-:Y:S01]  /*25a0*/  @!PT LDS RZ, [RZ] ;  /* 0x00000000fffff984 */ /* 0x000fe20000000800 */
[----:B------:R-:W-:Y:S01]  /*25b0*/  @!PT LDS RZ, [RZ] ;  /* 0x00000000fffff984 */ /* 0x000fe20000000800 */
[----:B------:R-:W-:Y:S01]  /*25c0*/  @!PT LDS RZ, [RZ] ;  /* 0x00000000fffff984 */ /* 0x000fe20000000800 */
[----:B------:R2:W-:Y:S04]  /*25d0*/  LDGSTS.E.BYPASS.LTC128B.128 [R202+0x18100], [R12.64], !P6 ;  /* 0x181000000cca7fae */ /* 0x0005e8000f101d48 */
[----:B------:R2:W-:Y:S04]  /*25e0*/  LDGSTS.E.BYPASS.LTC128B.128 [R202+0x1c100], [R4.64], !P5 ;  /* 0x1c10000004ca7fae */ /* 0x0005e8000e901d48 */
[----:B------:R2:W-:Y:S02]  /*25f0*/  LDGSTS.E.BYPASS.LTC128B.128 [R202+0x20100], [R14.64], !P4 ;  /* 0x201000000eca7fae */ /* 0x0005e4000e101d48 */
.L_x_2120:
[----:B------:R-:W-:Y:S05]  /*2600*/  BSYNC B0 ;  /* 0x0000000000007941 */ /* 0x000fea0003800000 */
.L_x_2119:
[----:B------:R-:W-:Y:S05]  /*2610*/  BRA.DIV ~URZ, `(.L_x_2121) ;  /* 0x0000d5527f007947 */ /* 0x000fea000b800000 */
[----:B--2---:R2:W1:Y:S04]  /*2620*/  SHFL.IDX PT, R10, R8, 0x1, 0x181f ;  /* 0x00381f00080a7f89 */ /* 0x00446800000e0000 */
[----:B------:R2:W3:Y:S02]  /*2630*/  SHFL.IDX PT, R2, R9, 0x1, 0x181f ;  /* 0x00381f0009027f89 */ /* 0x0004e400000e0000 */
.L_x_2208:
[----:B----4-:R-:W-:Y:S01]  /*2640*/  IADD3 R0, R7, 0x20, RZ ;  /* 0x0000002007007810 */ /* 0x010fe20007ffe0ff */
[----:B------:R-:W-:Y:S03]  /*2650*/  BSSY B0, `(.L_x_2122) ;  /* 0x000000f000007945 */ /* 0x000fe60003800000 */
[----:B------:R-:W-:-:S13]  /*2660*/  ISETP.GE.AND P0, PT, R0, R6, PT ;  /* 0x000000060000720c */ /* 0x000fda0003f06270 */
[----:B------:R-:W-:Y:S05]  /*2670*/  @P0 BRA `(.L_x_2123) ;  /* 0x000000c000000947 */ /* 0x000fea0003800000 */
[-C--:B---3--:R-:W-:Y:S02]  /*2680*/  LEA R12, P3, R212, R2.reuse, 0x1 ;  /* 0x00000002d40c7211 */ /* 0x088fe400078608ff */
[-C--:B------:R-:W-:Y:S02]  /*2690*/  LEA R4, P1, R198, R2.reuse, 0x1 ;  /* 0x00000002c6047211 */ /* 0x080fe400078208ff */
[C---:B------:R-:W-:Y:S02]  /*26a0*/  LEA R14, P0, R197.reuse, R2, 0x1 ;  /* 0x00000002c50e7211 */ /* 0x040fe400078008ff */
[-C--:B-1----:R-:W-:Y:S02]  /*26b0*/  LEA.HI.X R13, R212, R10.reuse, R213, 0x1, P3 ;  /* 0x0000000ad40d7211 */ /* 0x082fe400018f0cd5 */
        /* <DEDUP_REMOVED lines=8> */
.L_x_2123:
[----:B------:R-:W-:Y:S05]  /*2740*/  BSYNC B0 ;  /* 0x0000000000007941 */ /* 0x000fea0003800000 */
.L_x_2122:
[----:B------:R-:W-:Y:S05]  /*2750*/  BRA.DIV ~URZ, `(.L_x_2124) ;  /* 0x0000d4d27f007947 */ /* 0x000fea000b800000 */
[----:B-1----:R1:W4:Y:S02]  /*2760*/  SHFL.IDX PT, R10, R8, 0x2, 0x181f ;  /* 0x00581f00080a7f89 */ /* 0x00232400000e0000 */
.L_x_2209:
[----:B------:R-:W-:Y:S05]  /*2770*/  BRA.DIV ~URZ, `(.L_x_2125) ;  /* 0x0000d5227f007947 */ /* 0x000fea000b800000 */
[----:B---3--:R3:W1:Y:S02]  /*2780*/  SHFL.IDX PT, R2, R9, 0x2, 0x181f ;  /* 0x00581f0009027f89 */ /* 0x00866400000e0000 */
.L_x_2210:
[----:B------:R-:W-:Y:S01]  /*2790*/  IADD3 R0, R7, 0x40, RZ ;  /* 0x0000004007007810 */ /* 0x000fe20007ffe0ff */
[----:B------:R-:W-:Y:S03]  /*27a0*/  BSSY B0, `(.L_x_2126) ;  /* 0x000000f000007945 */ /* 0x000fe60003800000 */
[----:B------:R-:W-:-:S13]  /*27b0*/  ISETP.GE.AND P0, PT, R0, R6, PT ;  /* 0x000000060000720c */ /* 0x000fda0003f06270 */
[----:B------:R-:W-:Y:S05]  /*27c0*/  @P0 BRA `(.L_x_2127) ;  /* 0x000000c000000947 */ /* 0x000fea0003800000 */
[-C--:B-1----:R-:W-:Y:S02]  /*27d0*/  LEA R12, P3, R212, R2.reuse, 0x1 ;  /* 0x00000002d40c7211 */ /* 0x082fe400078608ff */
[-C--:B------:R-:W-:Y:S02]  /*27e0*/  LEA R4, P1, R198, R2.reuse, 0x1 ;  /* 0x00000002c6047211 */ /* 0x080fe400078208ff */
[C---:B------:R-:W-:Y:S02]  /*27f0*/  LEA R14, P0, R197.reuse, R2, 0x1 ;  /* 0x00000002c50e7211 */ /* 0x040fe400078008ff */
[-C--:B----4-:R-:W-:Y:S02]  /*2800*/  LEA.HI.X R13, R212, R10.reuse, R213, 0x1, P3 ;  /* 0x0000000ad40d7211 */ /* 0x090fe400018f0cd5 */
        /* <DEDUP_REMOVED lines=8> */
.L_x_2127:
[----:B------:R-:W-:Y:S05]  /*2890*/  BSYNC B0 ;  /* 0x0000000000007941 */ /* 0x000fea0003800000 */
.L_x_2126:
[----:B------:R-:W-:Y:S05]  /*28a0*/  BRA.DIV ~URZ, `(.L_x_2128) ;  /* 0x0000d4527f007947 */ /* 0x000fea000b800000 */
[----:B-12---:R-:W1:Y:S04]  /*28b0*/  SHFL.IDX PT, R8, R8, 0x3, 0x181f ;  /* 0x00781f0008087f89 */ /* 0x006e6800000e0000 */
[----:B---3--:R-:W2:Y:S02]  /*28c0*/  SHFL.IDX PT, R9, R9, 0x3, 0x181f ;  /* 0x00781f0009097f89 */ /* 0x008ea400000e0000 */
.L_x_2211:
[----:B------:R-:W-:-:S04]  /*28d0*/  IADD3 R7, R7, 0x60, RZ ;  /* 0x0000006007077810 */ /* 0x000fc80007ffe0ff */
[----:B------:R-:W-:-:S13]  /*28e0*/  ISETP.GE.AND P3, PT, R7, R6, PT ;  /* 0x000000060700720c */ /* 0x000fda0003f66270 */
[-C--:B--2---:R-:W-:Y:S02]  /*28f0*/  @!P3 LEA R6, P0, R212, R9.reuse, 0x1 ;  /* 0x00000009d406b211 */ /* 0x084fe400078008ff */
[-C--:B------:R-:W-:Y:S02]  /*2900*/  @!P3 LEA R4, P1, R198, R9.reuse, 0x1 ;  /* 0x00000009c604b211 */ /* 0x080fe400078208ff */
[-C--:B-1----:R-:W-:Y:S02]  /*2910*/  @!P3 LEA.HI.X R7, R212, R8.reuse, R213, 0x1, P0 ;  /* 0x00000008d407b211 */ /* 0x082fe400000f0cd5 */
[C---:B----4-:R-:W-:Y:S02]  /*2920*/  @!P3 LEA R10, P0, R197.reuse, R9, 0x1 ;  /* 0x00000009c50ab211 */ /* 0x050fe400078008ff */
[-C--:B------:R-:W-:Y:S01]  /*2930*/  @!P3 LEA.HI.X R5, R198, R8.reuse, R193, 0x1, P1 ;  /* 0x00000008c605b211 */ /* 0x080fe200008f0cc1 */
[----:B------:R-:W-:Y:S01]  /*2940*/  @!PT LDS RZ, [RZ] ;  /* 0x00000000fffff984 */ /* 0x000fe20000000800 */
[----:B------:R-:W-:Y:S01]  /*2950*/  @!PT LDS RZ, [RZ] ;  /* 0x00000000fffff984 */ /* 0x000fe20000000800 */
[----:B------:R-:W-:Y:S01]  /*2960*/  @!PT LDS RZ, [RZ] ;  /* 0x00000000fffff984 */ /* 0x000fe20000000800 */
[----:B------:R1:W-:Y:S01]  /*2970*/  @!P3 LDGSTS.E.BYPASS.LTC128B.128 [R202+0x1b100], [R6.64], !P6 ;  /* 0x1b10000006cabfae */ /* 0x0003e2000f101d48 */
[----:B------:R-:W-:-:S03]  /*2980*/  @!P3 LEA.HI.X R11, R197, R8, R192, 0x1, P0 ;  /* 0x00000008c50bb211 */ /* 0x000fc600000f0cc0 */
[----:B------:R1:W-:Y:S04]  /*2990*/  @!P3 LDGSTS.E.BYPASS.LTC128B.128 [R202+0x1f100], [R4.64], !P5 ;  /* 0x1f10000004cabfae */ /* 0x0003e8000e901d48 */
[----:B------:R1:W-:Y:S04]  /*29a0*/  @!P3 LDGSTS.E.BYPASS.LTC128B.128 [R202+0x23100], [R10.64], !P4 ;  /* 0x231000000acabfae */ /* 0x0003e8000e101d48 */
[----:B------:R-:W0:Y:S01]  /*29b0*/  LDGDEPBAR ;  /* 0x00000000000079af */ /* 0x000e220000000000 */
[----:B------:R-:W-:Y:S02]  /*29c0*/  WARPSYNC 0xffffffff ;  /* 0xffffffff00007948 */ /* 0x000fe40003800000 */
[----:B-1----:R-:W-:Y:S01]  /*29d0*/  IMAD.IADD R5, R185, 0x1, -R209 ;  /* 0x00000001b9057824 */ /* 0x002fe200078e0ad1 */
[----:B------:R-:W-:Y:S01]  /*29e0*/  SHF.R.S32.HI R6, RZ, 0x1f, R84 ;  /* 0x0000001fff067819 */ /* 0x000fe20000011454 */
[----:B------:R-:W-:Y:S01]  /*29f0*/  IMAD.MOV.U32 R2, RZ, RZ, 0x20 ;  /* 0x00000020ff027424 */ /* 0x000fe200078e00ff */
[----:B------:R-:W-:Y:S01]  /*2a00*/  BAR.SYNC.DEFER_BLOCKING 0x0 ;  /* 0x0000000000007b1d */ /* 0x000fe20000010000 */
[----:B------:R-:W-:-:S02]  /*2a10*/  IMAD R5, R84, -0x40, R5 ;  /* 0xffffffc054057824 */ /* 0x000fc400078e0205 */
[----:B------:R-:W-:Y:S02]  /*2a20*/  IMAD R0, R6, c[0x0][0x1e0], RZ ;  /* 0x0000780006007a24 */ /* 0x000fe400078e02ff */
[C---:B------:R-:W-:Y:S01]  /*2a30*/  IMAD.WIDE.U32 R10, R84.reuse, c[0x0][0x1e0], RZ ;  /* 0x00007800540a7a25 */ /* 0x040fe200078e00ff */
[C---:B------:R-:W-:Y:S01]  /*2a40*/  ISETP.GE.AND P6, PT, R5.reuse, 0x21, PT ;  /* 0x000000210500780c */ /* 0x040fe20003fc6270 */
[----:B------:R-:W-:Y:S01]  /*2a50*/  ULDC.64 UR4, c[0x0][0x208] ;  /* 0x0000820000047ab9 */ /* 0x000fe20000000a00 */
[----:B------:R-:W-:Y:S01]  /*2a60*/  ISETP.GE.AND P4, PT, R5, 0x1, PT ;  /* 0x000000010500780c */ /* 0x000fe20003f86270 */
[----:B------:R-:W-:Y:S01]  /*2a70*/  IMAD R0, R84, c[0x0][0x1e4], R0 ;  /* 0x0000790054007a24 */ /* 0x000fe200078e0200 */
[----:B------:R-:W-:Y:S01]  /*2a80*/  LEA R4, P0, R10, R230, 0x6 ;  /* 0x000000e60a047211 */ /* 0x000fe200078030ff */
[C---:B------:R-:W-:Y:S01]  /*2a90*/  IMAD.WIDE.U32 R8, R2.reuse, c[0x0][0x1e0], RZ ;  /* 0x0000780002087a25 */ /* 0x040fe200078e00ff */
[----:B------:R-:W-:Y:S01]  /*2aa0*/  USHF.L.U32 UR7, UR4, 0x6, URZ ;  /* 0x0000000604077899 */ /* 0x000fe2000800063f */
[----:B------:R-:W-:Y:S01]  /*2ab0*/  BSSY B0, `(.L_x_2129) ;  /* 0x0000050000007945 */ /* 0x000fe20003800000 */
[----:B------:R-:W-:Y:S01]  /*2ac0*/  UMOV UR6, 0x6 ;  /* 0x0000000600067882 */ /* 0x000fe20000000000 */
[----:B------:R-:W-:Y:S01]  /*2ad0*/  IMAD.IADD R0, R11, 0x1, R0 ;  /* 0x000000010b007824 */ /* 0x000fe200078e0200 */
[----:B------:R-:W-:Y:S01]  /*2ae0*/  USHF.L.U64.HI UR5, UR4, UR6, UR5 ;  /* 0x0000000604057299 */ /* 0x000fe20008010205 */
[----:B------:R-:W-:-:S02]  /*2af0*/  IMAD R7, R2, c[0x0][0x1e4], RZ ;  /* 0x0000790002077a24 */ /* 0x000fc400078e02ff */
[----:B------:R-:W-:Y:S01]  /*2b00*/  @P6 IADD3 R8, P1, R4, R8, RZ ;  /* 0x0000000804086210 */ /* 0x000fe20007f3e0ff */
[----:B------:R-:W-:Y:S01]  /*2b10*/  IMAD R6, R6, c[0x0][0x208], RZ ;  /* 0x0000820006067a24 */ /* 0x000fe200078e02ff */
[----:B------:R-:W-:Y:S01]  /*2b20*/  LEA.HI.X R0, R10, R222, R0, 0x6, P0 ;  /* 0x000000de0a007211 */ /* 0x000fe200000f3400 */
[----:B------:R-:W-:Y:S01]  /*2b30*/  IMAD.WIDE.U32 R10, R84, c[0x0][0x208], RZ ;  /* 0x00008200540a7a25 */ /* 0x000fe200078e00ff */
[----:B------:R-:W-:Y:S02]  /*2b40*/  @P4 LEA R12, P0, R4, c[0x0][0x1c8], 0x1 ;  /* 0x00007200040c4a11 */ /* 0x000fe400078008ff */
[----:B------:R-:W-:Y:S01]  /*2b50*/  @P6 IADD3.X R7, R0, R9, R7, P1, !PT ;  /* 0x0000000900076210 */ /* 0x000fe20000ffe407 */
[----:B------:R-:W-:Y:S01]  /*2b60*/  IMAD R6, R84, c[0x0][0x20c], R6 ;  /* 0x0000830054067a24 */ /* 0x000fe200078e0206 */
[----:B------:R-:W-:Y:S02]  /*2b70*/  @P4 ISETP.GE.AND P1, PT, R212, c[0x0][0x1d4], PT ;  /* 0x00007500d4004a0c */ /* 0x000fe40003f26270 */
[----:B------:R-:W-:Y:S01]  /*2b80*/  @P4 LEA.HI.X R13, R4, c[0x0][0x1cc], R0, 0x1, P0 ;  /* 0x00007300040d4a11 */ /* 0x000fe200000f0c00 */
[----:B------:R-:W-:Y:S01]  /*2b90*/  IMAD.IADD R6, R11, 0x1, R6 ;  /* 0x000000010b067824 */ /* 0x000fe200078e0206 */
[----:B------:R-:W-:-:S02]  /*2ba0*/  @P4 ISETP.GE.AND P0, PT, R198, c[0x0][0x1d4], PT ;  /* 0x00007500c6004a0c */ /* 0x000fc40003f06270 */
[----:B------:R-:W-:Y:S02]  /*2bb0*/  LEA R0, P3, R10, R226, 0x6 ;  /* 0x000000e20a007211 */ /* 0x000fe400078630ff */
[----:B------:R-:W-:Y:S02]  /*2bc0*/  @P6 LEA R14, P5, R8, c[0x0][0x1c8], 0x1 ;  /* 0x00007200080e6a11 */ /* 0x000fe400078a08ff */
[----:B------:R-:W-:Y:S02]  /*2bd0*/  LEA.HI.X R6, R10, R190, R6, 0x6, P3 ;  /* 0x000000be0a067211 */ /* 0x000fe400018f3406 */
[----:B------:R-:W-:Y:S01]  /*2be0*/  @P4 ISETP.GE.AND P3, PT, R197, c[0x0][0x1d4], PT ;  /* 0x00007500c5004a0c */ /* 0x000fe20003f66270 */
[----:B------:R-:W-:Y:S01]  /*2bf0*/  @!PT LDS RZ, [RZ] ;  /* 0x00000000fffff984 */ /* 0x000fe20000000800 */
[----:B------:R-:W-:Y:S01]  /*2c00*/  @!PT LDS RZ, [RZ] ;  /* 0x00000000fffff984 */ /* 0x000fe20000000800 */
[----:B------:R-:W-:Y:S01]  /*2c10*/  @!PT LDS RZ, [RZ] ;  /* 0x00000000fffff984 */ /* 0x000fe20000000800 */
[----:B------:R1:W-:Y:S01]  /*2c20*/  @P4 LDGSTS.E.BYPASS.LTC128B.128 [R202+0xc100], [R12.64], !P1 ;  /* 0x0c1000000cca4fae */ /* 0x0003e2000c901d48 */
[----:B------:R-:W-:Y:S02]  /*2c30*/  @P6 ISETP.GE.AND P1, PT, R212, c[0x0][0x1d4], PT ;  /* 0x00007500d4006a0c */ /* 0x000fe40003f26270 */
[----:B------:R-:W-:Y:S01]  /*2c40*/  @P6 LEA.HI.X R15, R8, c[0x0][0x1cc], R7, 0x1, P5 ;  /* 0x00007300080f6a11 */ /* 0x000fe200028f0c07 */
[----:B------:R1:W-:Y:S01]  /*2c50*/  @P4 LDGSTS.E.BYPASS.LTC128B.128 [R202+0xe100], [R12.64+0x80], !P0 ;  /* 0x0e1000800cca4fae */ /* 0x0003e2000c101d48 */
[----:B------:R-:W-:-:S02]  /*2c60*/  @P6 ISETP.GE.AND P0, PT, R198, c[0x0][0x1d4], PT ;  /* 0x00007500c6006a0c */ /* 0x000fc40003f06270 */
[----:B------:R-:W-:-:S04]  /*2c70*/  LEA R8, P5, R0, c[0x0][0x1f8], 0x1 ;  /* 0x00007e0000087a11 */ /* 0x000fc800078a08ff */
[----:B------:R-:W-:Y:S01]  /*2c80*/  LEA.HI.X R9, R0, c[0x0][0x1fc], R6, 0x1, P5 ;  /* 0x00007f0000097a11 */ /* 0x000fe200028f0c06 */
[----:B------:R1:W-:Y:S01]  /*2c90*/  @P4 LDGSTS.E.BYPASS.LTC128B.128 [R202+0x10100], [R12.64+0x100], !P3 ;  /* 0x101001000cca4fae */ /* 0x0003e2000d901d48 */
[C---:B------:R-:W-:Y:S01]  /*2ca0*/  @P6 ISETP.GE.AND P5, PT, R197.reuse, c[0x0][0x1d4], PT ;  /* 0x00007500c5006a0c */ /* 0x040fe20003fa6270 */
[----:B------:R-:W-:Y:S01]  /*2cb0*/  IMAD.MOV.U32 R0, RZ, RZ, 0x40 ;  /* 0x00000040ff007424 */ /* 0x000fe200078e00ff */
[----:B------:R-:W-:Y:S01]  /*2cc0*/  ISETP.GE.AND P4, PT, R212, c[0x0][0x1d4], PT ;  /* 0x00007500d4007a0c */ /* 0x000fe20003f86270 */
[----:B------:R1:W-:Y:S01]  /*2cd0*/  @P6 LDGSTS.E.BYPASS.LTC128B.128 [R202+0xd100], [R14.64], !P1 ;  /* 0x0d1000000eca6fae */ /* 0x0003e2000c901d48 */
[----:B------:R-:W-:Y:S02]  /*2ce0*/  ISETP.GE.AND P3, PT, R198, c[0x0][0x1d4], PT ;  /* 0x00007500c6007a0c */ /* 0x000fe40003f66270 */
[----:B------:R-:W-:Y:S01]  /*2cf0*/  ISETP.GE.AND P1, PT, R197, c[0x0][0x1d4], PT ;  /* 0x00007500c5007a0c */ /* 0x000fe20003f26270 */
[----:B------:R1:W-:Y:S01]  /*2d00*/  @P6 LDGSTS.E.BYPASS.LTC128B.128 [R202+0xf100], [R14.64+0x80], !P0 ;  /* 0x0f1000800eca6fae */ /* 0x0003e2000c101d48 */
[----:B------:R-:W-:-:S02]  /*2d10*/  ISETP.LT.OR P0, PT, R5, 0x1, P4 ;  /* 0x000000010500780c */ /* 0x000fc40002701670 */
[----:B------:R-:W-:-:S03]  /*2d20*/  ISETP.LT.OR P4, PT, R5, 0x21, P4 ;  /* 0x000000210500780c */ /* 0x000fc60002781670 */
[----:B------:R1:W-:Y:S01]  /*2d30*/  @P6 LDGSTS.E.BYPASS.LTC128B.128 [R202+0x11100], [R14.64+0x100], !P5 ;  /* 0x111001000eca6fae */ /* 0x0003e2000e901d48 */
[C---:B------:R-:W-:Y:S02]  /*2d40*/  ISETP.LT.OR P6, PT, R5.reuse, 0x1, P3 ;  /* 0x000000010500780c */ /* 0x040fe40001fc1670 */
[C---:B------:R-:W-:Y:S01]  /*2d50*/  ISETP.LT.OR P5, PT, R5.reuse, 0x1, P1 ;  /* 0x000000010500780c */ /* 0x040fe20000fa1670 */
[----:B------:R-:W0:Y:S01]  /*2d60*/  LDGDEPBAR ;  /* 0x00000000000079af */ /* 0x000e220000000000 */
[C---:B------:R-:W-:Y:S02]  /*2d70*/  ISETP.LT.OR P3, PT, R5.reuse, 0x21, P3 ;  /* 0x000000210500780c */ /* 0x040fe40001f61670 */
[----:B------:R-:W-:Y:S01]  /*2d80*/  ISETP.LT.OR P1, PT, R5, 0x21, P1 ;  /* 0x000000210500780c */ /* 0x000fe20000f21670 */
[----:B------:R1:W-:Y:S01]  /*2d90*/  LDGSTS.E.BYPASS.LTC128B.128 [R202+0x100], [R8.64], !P0 ;  /* 0x0010000008ca7fae */ /* 0x0003e2000c101d48 */
[----:B------:R-:W-:-:S04]  /*2da0*/  IADD3 R4, P0, R8, UR7, RZ ;  /* 0x0000000708047c10 */ /* 0x000fc8000ff1e0ff */
[----:B------:R-:W-:Y:S01]  /*2db0*/  IADD3.X R5, R9, UR5, RZ, P0, !PT ;  /* 0x0000000509057c10 */ /* 0x000fe200087fe4ff */
[----:B------:R1:W-:Y:S04]  /*2dc0*/  LDGSTS.E.BYPASS.LTC128B.128 [R202+0x2100], [R8.64+0x80], !P6 ;  /* 0x0210008008ca7fae */ /* 0x0003e8000f101d48 */
[----:B------:R1:W-:Y:S04]  /*2dd0*/  LDGSTS.E.BYPASS.LTC128B.128 [R202+0x4100], [R8.64+0x100], !P5 ;  /* 0x0410010008ca7fae */ /* 0x0003e8000e901d48 */
        /* <DEDUP_REMOVED lines=20> */
[----:B------:R-:W-:Y:S02]  /*2f20*/  ISETP.GE.AND P0, PT, R197, c[0x0][0x1d4], PT ;  /* 0x00007500c5007a0c */ /* 0x000fe40003f06270 */
[----:B------:R-:W-:Y:S01]  /*2f30*/  IADD3 R6, P5, R6, R8, RZ ;  /* 0x0000000806067210 */ /* 0x000fe20007fbe0ff */
[----:B------:R1:W-:Y:S03]  /*2f40*/  LDGSTS.E.BYPASS.LTC128B.128 [R202+0x12100], [R8.64], !P4 ;  /* 0x1210000008ca7fae */ /* 0x0003e6000e101d48 */
[----:B------:R-:W-:-:S03]  /*2f50*/  IADD3.X R7, R9, R7, R4, P5, !PT ;  /* 0x0000000709077210 */ /* 0x000fc60002ffe404 */
[----:B------:R1:W-:Y:S04]  /*2f60*/  LDGSTS.E.BYPASS.LTC128B.128 [R202+0x14100], [R8.64+0x80], !P3 ;  /* 0x1410008008ca7fae */ /* 0x0003e8000d901d48 */
[----:B------:R1:W-:Y:S04]  /*2f70*/  LDGSTS.E.BYPASS.LTC128B.128 [R202+0x16100], [R8.64+0x100], !P0 ;  /* 0x1610010008ca7fae */ /* 0x0003e8000c101d48 */
[----:B------:R1:W-:Y:S04]  /*2f80*/  LDGSTS.E.BYPASS.LTC128B.128 [R202+0x13100], [R6.64], !P4 ;  /* 0x1310000006ca7fae */ /* 0x0003e8000e101d48 */
[----:B------:R1:W-:Y:S04]  /*2f90*/  LDGSTS.E.BYPASS.LTC128B.128 [R202+0x15100], [R6.64+0x80], !P3 ;  /* 0x1510008006ca7fae */ /* 0x0003e8000d901d48 */
[----:B------:R1:W-:Y:S02]  /*2fa0*/  LDGSTS.E.BYPASS.LTC128B.128 [R202+0x17100], [R6.64+0x100], !P0 ;  /* 0x1710010006ca7fae */ /* 0x0003e4000c101d48 */
.L_x_2130:
[----:B------:R-:W-:Y:S05]  /*2fb0*/  BSYNC B0 ;  /* 0x0000000000007941 */ /* 0x000fea0003800000 */
.L_x_2129:
        /* <DEDUP_REMOVED lines=12> */
[----:B-1----:R2:W1:Y:S04]  /*3080*/  LDSM.16.M88.4 R4, [R182+0x1800] ;  /* 0x00180000b604783b */ /* 0x0024680000000200 */
[----:B------:R2:W1:Y:S04]  /*3090*/  LDSM.16.M88.4 R72, [R180] ;  /* 0x00000000b448783b */ /* 0x0004680000000200 */
[----:B------:R2:W1:Y:S04]  /*30a0*/  LDSM.16.M88.4 R52, [R85] ;  /* 0x000000005534783b */ /* 0x0004680000000200 */
[----:B------:R2:W1:Y:S04]  /*30b0*/  LDSM.16.M88.4 R20, [R85+0x800] ;  /* 0x000800005514783b */ /* 0x0004680000000200 */
[----:B------:R2:W1:Y:S04]  /*30c0*/  LDSM.16.M88.4 R16, [R85+0x1000] ;  /* 0x001000005510783b */ /* 0x0004680000000200 */
[----:B------:R2:W1:Y:S01]  /*30d0*/  LDSM.16.M88.4 R80, [R85+0x1800] ;  /* 0x001800005550783b */ /* 0x0004620000000200 */
[----:B------:R-:W-:Y:S05]  /*30e0*/  @!P1 BRA `(.L_x_2132) ;  /* 0x0000018000009947 */ /* 0x000fea0003800000 */
[----:B------:R-:W-:Y:S02]  /*30f0*/  IADD3 R2, R3, -0x2, RZ ;  /* 0xfffffffe03027810 */ /* 0x000fe40007ffe0ff */
[----:B------:R-:W-:-:S02]  /*3100*/  ISETP.GE.AND P3, PT, R212, c[0x0][0x1d4], PT ;  /* 0x00007500d4007a0c */ /* 0x000fc40003f66270 */
        /* <DEDUP_REMOVED lines=16> */
[----:B------:R-:W-:-:S03]  /*3210*/  IADD3.X R9, R13, UR5, RZ, P4, !PT ;  /* 0x000000050d097c10 */ /* 0x000fc6000a7fe4ff */
[----:B------:R2:W-:Y:S04]  /*3220*/  LDGSTS.E.BYPASS.LTC128B.128 [R202+0x8100], [R12.64+0x80], !P1 ;  /* 0x081000800cca7fae */ /* 0x0005e8000c901d48 */
[----:B------:R2:W-:Y:S04]  /*3230*/  LDGSTS.E.BYPASS.LTC128B.128 [R202+0xa100], [R12.64+0x100], !P0 ;  /* 0x0a1001000cca7fae */ /* 0x0005e8000c101d48 */
[----:B------:R2:W-:Y:S04]  /*3240*/  LDGSTS.E.BYPASS.LTC128B.128 [R202+0x7100], [R8.64], !P3 ;  /* 0x0710000008ca7fae */ /* 0x0005e8000d901d48 */
[----:B------:R2:W-:Y:S04]  /*3250*/  LDGSTS.E.BYPASS.LTC128B.128 [R202+0x9100], [R8.64+0x80], !P1 ;  /* 0x0910008008ca7fae */ /* 0x0005e8000c901d48 */
[----:B------:R2:W-:Y:S02]  /*3260*/  LDGSTS.E.BYPASS.LTC128B.128 [R202+0xb100], [R8.64+0x100], !P0 ;  /* 0x0b10010008ca7fae */ /* 0x0005e4000c101d48 */
.L_x_2132:
[----:B------:R-:W-:Y:S05]  /*3270*/  BSYNC B0 ;  /* 0x0000000000007941 */ /* 0x000fea0003800000 */
.L_x_2131:
[----:B------:R-:W-:Y:S01]  /*3280*/  LOP3.LUT P0, RZ, R208, 0x4, RZ, 0xc0, !PT ;  /* 0x00000004d0ff7812 */ /* 0x000fe2000780c0ff */
[C---:B---3--:R-:W-:Y:S01]  /*3290*/  HMMA.16816.F32.BF16 R32, R76.reuse, R28, RZ ;  /* 0x0000001c4c20723c */ /* 0x048fe200000418ff */
[----:B------:R-:W-:Y:S01]  /*32a0*/  LDSM.16.M88.4 R64, [R179] ;  /* 0x00000000b340783b */ /* 0x000fe20000000200 */
[----:B------:R-:W-:Y:S01]  /*32b0*/  IMAD.IADD R234, R204, 0x1, R189 ;  /* 0x00000001ccea7824 */ /* 0x000fe200078e02bd */
[----:B------:R-:W-:Y:S01]  /*32c0*/  SEL R134, R0, 0xffffffc0, !P0 ;  /* 0xffffffc000867807 */ /* 0x000fe20004000000 */
[C---:B------:R-:W-:Y:S01]  /*32d0*/  IMAD.IADD R165, R181.reuse, 0x1, R177 ;  /* 0x00000001b5a57824 */ /* 0x040fe200078e02b1 */
[----:B------:R-:W0:Y:S01]  /*32e0*/  LDGDEPBAR ;  /* 0x00000000000079af */ /* 0x000e220000000000 */
[----:B------:R-:W-:Y:S01]  /*32f0*/  IMAD.IADD R158, R181, 0x1, R176 ;  /* 0x00000001b59e7824 */ /* 0x000fe200078e02b0 */
[----:B------:R-:W-:Y:S01]  /*3300*/  IADD3 R0, R134, R182, R135 ;  /* 0x000000b686007210 */ /* 0x000fe20007ffe087 */
[C---:B------:R-:W-:Y:S01]  /*3310*/  HMMA.16816.F32.BF16 R28, R76.reuse, R30, RZ ;  /* 0x0000001e4c1c723c */ /* 0x040fe200000418ff */
[----:B------:R-:W-:Y:S01]  /*3320*/  IMAD.IADD R2, R182, 0x1, R134 ;  /* 0x00000001b6027824 */ /* 0x000fe200078e0286 */
[----:B------:R-:W-:Y:S02]  /*3330*/  BSSY B0, `(.L_x_2133) ;  /* 0x0000227000007945 */ /* 0x000fe40003800000 */
[----:B------:R-:W-:Y:S04]  /*3340*/  LDSM.16.M88.4 R56, [R0+0x800] ;  /* 0x000800000038783b */ /* 0x000fe80000000200 */
[C---:B----4-:R-:W-:Y:S01]  /*3350*/  HMMA.16816.F32.BF16 R48, R76.reuse, R44, RZ ;  /* 0x0000002c4c30723c */ /* 0x050fe200000418ff */
[----:B--2---:R-:W-:Y:S04]  /*3360*/  LDSM.16.M88.4 R8, [R2+0x800] ;  /* 0x000800000208783b */ /* 0x004fe80000000200 */
[----:B------:R-:W-:Y:S03]  /*3370*/  LDSM.16.M88.4 R12, [R2] ;  /* 0x00000000020c783b */ /* 0x000fe60000000200 */
[C---:B------:R-:W-:Y:S01]  /*3380*/  HMMA.16816.F32.BF16 R40, R76.reuse, R36, RZ ;  /* 0x000000244c28723c */ /* 0x040fe200000418ff */
[----:B------:R-:W-:Y:S04]  /*3390*/  LDSM.16.M88.4 R68, [R2+0x1800] ;  /* 0x001800000244783b */ /* 0x000fe80000000200 */
[----:B------:R-:W-:Y:S03]  /*33a0*/  LDSM.16.M88.4 R60, [R0] ;  /* 0x00000000003c783b */ /* 0x000fe60000000200 */
[C---:B------:R-:W-:Y:S08]  /*33b0*/  HMMA.16816.F32.BF16 R44, R76.reuse, R46, RZ ;  /* 0x0000002e4c2c723c */ /* 0x040ff000000418ff */
[C---:B------:R-:W-:Y:S08]  /*33c0*/  HMMA.16816.F32.BF16 R36, R76.reuse, R38, RZ ;  /* 0x000000264c24723c */ /* 0x040ff000000418ff */
[C---:B-1----:R-:W-:Y:S08]  /*33d0*/  HMMA.16816.F32.BF16 R24, R76.reuse, R4, RZ ;  /* 0x000000044c18723c */ /* 0x042ff000000418ff */
[----:B------:R-:W-:Y:S01]  /*33e0*/  HMMA.16816.F32.BF16 R76, R76, R6, RZ ;  /* 0x000000064c4c723c */ /* 0x000fe200000418ff */
[----:B------:R-:W1:Y:S07]  /*33f0*/  LDSM.16.M88.4 R4, [R2+0x1000] ;  /* 0x001000000204783b */ /* 0x000e6e0000000200 */
[C---:B------:R-:W-:Y:S08]  /*3400*/  HMMA.16816.F32.BF16 R32, R72.reuse, R16, R32 ;  /* 0x000000104820723c */ /* 0x040ff00000041820 */
[C---:B------:R-:W-:Y:S01]  /*3410*/  HMMA.16816.F32.BF16 R28, R72.reuse, R18, R28 ;  /* 0x00000012481c723c */ /* 0x040fe2000004181c */
[----:B------:R-:W-:Y:S07]  /*3420*/  LDSM.16.M88.4 R16, [R178] ;  /* 0x00000000b210783b */ /* 0x000fee0000000200 */
[C---:B------:R-:W-:Y:S08]  /*3430*/  HMMA.16816.F32.BF16 R48, R72.reuse, R52, R48 ;  /* 0x000000344830723c */ /* 0x040ff00000041830 */
[C---:B------:R-:W-:Y:S01]  /*3440*/  HMMA.16816.F32.BF16 R44, R72.reuse, R54, R44 ;  /* 0x00000036482c723c */ /* 0x040fe2000004182c */
[----:B------:R-:W2:Y:S07]  /*3450*/  LDSM.16.M88.4 R52, [R0+0x1000] ;  /* 0x001000000034783b */ /* 0x000eae0000000200 */
[C---:B------:R-:W-:Y:S08]  /*3460*/  HMMA.16816.F32.BF16 R40, R72.reuse, R20, R40 ;  /* 0x000000144828723c */ /* 0x040ff00000041828 */
[C---:B------:R-:W-:Y:S01]  /*3470*/  HMMA.16816.F32.BF16 R36, R72.reuse, R22, R36 ;  /* 0x000000164824723c */ /* 0x040fe20000041824 */
[----:B------:R-:W3:Y:S07]  /*3480*/  LDSM.16.M88.4 R20, [R0+0x1800] ;  /* 0x001800000014783b */ /* 0x000eee0000000200 */
        /* <DEDUP_REMOVED lines=15> */
[----:B------:R-:W-:Y:S04]  /*3580*/  LDSM.16.M88.4 R68, [R180+0x4000] ;  /* 0x00400000b444783b */ /* 0x000fe80000000200 */
        /* <DEDUP_REMOVED lines=12> */
[----:B------:R-:W-:Y:S04]  /*3650*/  LDSM.16.M88.4 R20, [R179+0x4000] ;  /* 0x00400000b314783b */ /* 0x000fe80000000200 */
[----:B------:R-:W-:Y:S03]  /*3660*/  LDSM.16.M88.4 R16, [R2+0x2000] ;  /* 0x002000000210783b */ /* 0x000fe60000000200 */
[C---:B-1----:R-:W-:Y:S08]  /*3670*/  HMMA.16816.F32.BF16 R32, R76.reuse, R4, R32 ;  /* 0x000000044c20723c */ /* 0x042ff00000041820 */
[C---:B------:R-:W-:Y:S01]  /*3680*/  HMMA.16816.F32.BF16 R28, R76.reuse, R6, R28 ;  /* 0x000000064c1c723c */ /* 0x040fe2000004181c */
[----:B------:R-:W-:Y:S07]  /*3690*/  LDSM.16.M88.4 R4, [R2+0x3800] ;  /* 0x003800000204783b */ /* 0x000fee0000000200 */
[C---:B----4-:R-:W-:Y:S08]  /*36a0*/  HMMA.16816.F32.BF16 R40, R76.reuse, R8, R40 ;  /* 0x000000084c28723c */ /* 0x050ff00000041828 */
[C---:B------:R-:W-:Y:S01]  /*36b0*/  HMMA.16816.F32.BF16 R36, R76.reuse, R10, R36 ;  /* 0x0000000a4c24723c */ /* 0x040fe20000041824 */
[----:B------:R-:W1:Y:S07]  /*36c0*/  LDSM.16.M88.4 R8, [R2+0x3000] ;  /* 0x003000000208783b */ /* 0x000e6e0000000200 */
[C---:B-----5:R-:W-:Y:S08]  /*36d0*/  HMMA.16816.F32.BF16 R48, R76.reuse, R12, R48 ;  /* 0x0000000c4c30723c */ /* 0x060ff00000041830 */
[C---:B------:R-:W-:Y:S01]  /*36e0*/  HMMA.16816.F32.BF16 R44, R76.reuse, R14, R44 ;  /* 0x0000000e4c2c723c */ /* 0x040fe2000004182c */
[----:B------:R-:W3:Y:S07]  /*36f0*/  LDSM.16.M88.4 R12, [R2+0x2800] ;  /* 0x00280000020c783b */ /* 0x000eee0000000200 */
[C---:B------:R-:W-:Y:S08]  /*3700*/  HMMA.16816.F32.BF16 R24, R76.reuse, R80, R24 ;  /* 0x000000504c18723c */ /* 0x040ff00000041818 */
[----:B------:R-:W-:Y:S08]  /*3710*/  HMMA.16816.F32.BF16 R72, R76, R82, R72 ;  /* 0x000000524c48723c */ /* 0x000ff00000041848 */
[C---:B--2---:R-:W-:Y:S08]  /*3720*/  HMMA.16816.F32.BF16 R32, R68.reuse, R56, R32 ;  /* 0x000000384420723c */ /* 0x044ff00000041820 */
[C---:B------:R-:W-:Y:S01]  /*3730*/  HMMA.16816.F32.BF16 R28, R68.reuse, R58, R28 ;  /* 0x0000003a441c723c */ /* 0x040fe2000004181c */
[----:B------:R-:W-:Y:S07]  /*3740*/  LDSM.16.M88.4 R56, [R0+0x2000] ;  /* 0x002000000038783b */ /* 0x000fee0000000200 */
[C---:B------:R-:W-:Y:S08]  /*3750*/  HMMA.16816.F32.BF16 R48, R68.reuse, R64, R48 ;  /* 0x000000404430723c */ /* 0x040ff00000041830 */
[C---:B------:R-:W-:Y:S08]  /*3760*/  HMMA.16816.F32.BF16 R44, R68.reuse, R66, R44 ;  /* 0x00000042442c723c */ /* 0x040ff0000004182c */
[C---:B------:R-:W-:Y:S08]  /*3770*/  HMMA.16816.F32.BF16 R40, R68.reuse, R60, R40 ;  /* 0x0000003c4428723c */ /* 0x040ff00000041828 */
[C---:B------:R-:W-:Y:S01]  /*3780*/  HMMA.16816.F32.BF16 R36, R68.reuse, R62, R36 ;  /* 0x0000003e4424723c */ /* 0x040fe20000041824 */
[----:B------:R-:W2:Y:S07]  /*3790*/  LDSM.16.M88.4 R60, [R178+0x4000] ;  /* 0x00400000b23c783b */ /* 0x000eae0000000200 */
[C---:B------:R-:W-:Y:S01]  /*37a0*/  HMMA.16816.F32.BF16 R64, R68.reuse, R52, R24 ;  /* 0x000000344440723c */ /* 0x040fe20000041818 */
[----:B------:R-:W-:Y:S07]  /*37b0*/  LDSM.16.M88.4 R24, [R0+0x2800] ;  /* 0x002800000018783b */ /* 0x000fee0000000200 */
        /* <DEDUP_REMOVED lines=11> */
[----:B------:R-:W3:Y:S07]  /*3870*/  LDSM.16.M88.4 R12, [R0+0x3800] ;  /* 0x00380000000c783b */ /* 0x000eee0000000200 */
[C---:B------:R-:W-:Y:S08]  /*3880*/  HMMA.16816.F32.BF16 R64, R20.reuse, R4, R64 ;  /* 0x000000041440723c */ /* 0x040ff00000041840 */
[----:B------:R-:W-:Y:S01]  /*3890*/  HMMA.16816.F32.BF16 R72, R20, R6, R72 ;  /* 0x000000061448723c */ /* 0x000fe20000041848 */
[----:B------:R-:W4:Y:S04]  /*38a0*/  LDSM.16.M88.4 R4, [R182+0x4000] ;  /* 0x00400000b604783b */ /* 0x000f280000000200 */
[----:B------:R-:W5:Y:S03]  /*38b0*/  LDSM.16.M88.4 R20, [R182+0x4800] ;  /* 0x00480000b614783b */ /* 0x000f660000000200 */
[C---:B--2---:R-:W-:Y:S08]  /*38c0*/  HMMA.16816.F32.BF16 R48, R60.reuse, R56, R48 ;  /* 0x000000383c30723c */ /* 0x044ff00000041830 */
[C---:B------:R-:W-:Y:S01]  /*38d0*/  HMMA.16816.F32.BF16 R44, R60.reuse, R58, R44 ;  /* 0x0000003a3c2c723c */ /* 0x040fe2000004182c */
[----:B------:R-:W-:Y:S07]  /*38e0*/  LDSM.16.M88.4 R56, [R2+0x4000] ;  /* 0x004000000238783b */ /* 0x000fee0000000200 */
[C---:B-1----:R-:W-:Y:S08]  /*38f0*/  HMMA.16816.F32.BF16 R32, R60.reuse, R8, R32 ;  /* 0x000000083c20723c */ /* 0x042ff00000041820 */
[C---:B------:R-:W-:Y:S01]  /*3900*/  HMMA.16816.F32.BF16 R28, R60.reuse, R10, R28 ;  /* 0x0000000a3c1c723c */ /* 0x040fe2000004181c */
[----:B------:R-:W1:Y:S07]  /*3910*/  LDSM.16.M88.4 R8, [R182+0x5800] ;  /* 0x00580000b608783b */ /* 0x000e6e0000000200 */
[C---:B------:R-:W-:Y:S08]  /*3920*/  HMMA.16816.F32.BF16 R40, R60.reuse, R24, R40 ;  /* 0x000000183c28723c */ /* 0x040ff00000041828 */
[C---:B------:R-:W-:Y:S01]  /*3930*/  HMMA.16816.F32.BF16 R36, R60.reuse, R26, R36 ;  /* 0x0000001a3c24723c */ /* 0x040fe20000041824 */
[----:B------:R-:W2:Y:S07]  /*3940*/  LDSM.16.M88.4 R24, [R182+0x5000] ;  /* 0x00500000b618783b */ /* 0x000eae0000000200 */
[C---:B---3--:R-:W-:Y:S08]  /*3950*/  HMMA.16816.F32.BF16 R64, R60.reuse, R12, R64 ;  /* 0x0000000c3c40723c */ /* 0x048ff00000041840 */
[----:B------:R-:W-:Y:S01]  /*3960*/  HMMA.16816.F32.BF16 R72, R60, R14, R72 ;  /* 0x0000000e3c48723c */ /* 0x000fe20000041848 */
[----:B------:R-:W3:Y:S04]  /*3970*/  LDSM.16.M88.4 R12, [R85+0x4000] ;  /* 0x00400000550c783b */ /* 0x000ee80000000200 */
[----:B------:R-:W-:Y:S03]  /*3980*/  LDSM.16.M88.4 R60, [R179+0x8000] ;  /* 0x00800000b33c783b */ /* 0x000fe60000000200 */
[C---:B----4-:R-:W-:Y:S08]  /*3990*/  HMMA.16816.F32.BF16 R48, R16.reuse, R4, R48 ;  /* 0x000000041030723c */ /* 0x050ff00000041830 */
        /* <DEDUP_REMOVED lines=8> */
[C---:B--2---:R-:W-:Y:S08]  /*3a20*/  HMMA.16816.F32.BF16 R32, R16.reuse, R24, R32 ;  /* 0x000000181020723c */ /* 0x044ff00000041820 */
[----:B------:R-:W-:Y:S01]  /*3a30*/  HMMA.16816.F32.BF16 R28, R16, R26, R28 ;  /* 0x0000001a101c723c */ /* 0x000fe2000004181c */
[----:B------:R-:W-:Y:S04]  /*3a40*/  LDSM.16.M88.4 R24, [R85+0x5800] ;  /* 0x005800005518783b */ /* 0x000fe80000000200 */
[----:B------:R-:W-:Y:S03]  /*3a50*/  LDSM.16.M88.4 R16, [R0+0x4000] ;  /* 0x004000000010783b */ /* 0x000fe60000000200 */
[C---:B---3--:R-:W-:Y:S08]  /*3a60*/  HMMA.16816.F32.BF16 R48, R52.reuse, R12, R48 ;  /* 0x0000000c3430723c */ /* 0x048ff00000041830 */
[C---:B------:R-:W-:Y:S01]  /*3a70*/  HMMA.16816.F32.BF16 R44, R52.reuse, R14, R44 ;  /* 0x0000000e342c723c */ /* 0x040fe2000004182c */
[----:B------:R2:W3:Y:S07]  /*3a80*/  LDSM.16.M88.4 R12, [R2+0x5000] ;  /* 0x00500000020c783b */ /* 0x0004ee0000000200 */
[C---:B----4-:R-:W-:Y:S08]  /*3a90*/  HMMA.16816.F32.BF16 R40, R52.reuse, R4, R40 ;  /* 0x000000043428723c */ /* 0x050ff00000041828 */
[C---:B------:R-:W-:Y:S01]  /*3aa0*/  HMMA.16816.F32.BF16 R36, R52.reuse, R6, R36 ;  /* 0x000000063424723c */ /* 0x040fe20000041824 */
[----:B------:R-:W4:Y:S07]  /*3ab0*/  LDSM.16.M88.4 R4, [R178+0x8000] ;  /* 0x00800000b204783b */ /* 0x000f2e0000000200 */
[----:B-----5:R-:W-:Y:S01]  /*3ac0*/  HMMA.16816.F32.BF16 R32, R52, R20, R32 ;  /* 0x000000143420723c */ /* 0x020fe20000041820 */
[----:B--2---:R-:W-:-:S07]  /*3ad0*/  IMAD.MOV.U32 R2, RZ, RZ, R234 ;  /* 0x000000ffff027224 */ /* 0x004fce00078e00ea */
[----:B------:R-:W-:Y:S01]  /*3ae0*/  HMMA.16816.F32.BF16 R28, R52, R22, R28 ;  /* 0x00000016341c723c */ /* 0x000fe2000004181c */
[----:B------:R-:W-:Y:S07]  /*3af0*/  LDSM.16.M88.4 R20, [R0+0x4800] ;  /* 0x004800000014783b */ /* 0x000fee0000000200 */
[C---:B-1----:R-:W-:Y:S08]  /*3b00*/  HMMA.16816.F32.BF16 R40, R60.reuse, R8, R40 ;  /* 0x000000083c28723c */ /* 0x042ff00000041828 */
[C---:B------:R-:W-:Y:S01]  /*3b10*/  HMMA.16816.F32.BF16 R36, R60.reuse, R10, R36 ;  /* 0x0000000a3c24723c */ /* 0x040fe20000041824 */
[----:B------:R-:W1:Y:S07]  /*3b20*/  LDSM.16.M88.4 R8, [R0+0x5000] ;  /* 0x005000000008783b */ /* 0x000e6e0000000200 */
[C---:B------:R-:W-:Y:S08]  /*3b30*/  HMMA.16816.F32.BF16 R48, R60.reuse, R56, R48 ;  /* 0x000000383c30723c */ /* 0x040ff00000041830 */
[C---:B---3--:R-:W-:Y:S08]  /*3b40*/  HMMA.16816.F32.BF16 R32, R60.reuse, R12, R32 ;  /* 0x0000000c3c20723c */ /* 0x048ff00000041820 */
[----:B------:R-:W-:Y:S01]  /*3b50*/  HMMA.16816.F32.BF16 R28, R60, R14, R28 ;  /* 0x0000000e3c1c723c */ /* 0x000fe2000004181c */
[----:B------:R2:W-:Y:S01]  /*3b60*/  LDSM.16.M88.4 R12, [R0+0x5800] ;  /* 0x00580000000c783b */ /* 0x0005e20000000200 */
[----:B------:R-:W-:-:S04]  /*3b70*/  DEPBAR.LE SB0, 0x2 ;  /* 0x000080800000791a */ /* 0x000fc80000000000 */
[----:B------:R-:W-:Y:S02]  /*3b80*/  BAR.SYNC.DEFER_BLOCKING 0x0 ;  /* 0x0000000000007b1d */ /* 0x000fe40000010000 */
[----:B------:R-:W-:Y:S08]  /*3b90*/  HMMA.16816.F32.BF16 R44, R60, R58, R44 ;  /* 0x0000003a3c2c723c */ /* 0x000ff0000004182c */
[----:B------:R-:W-:Y:S01]  /*3ba0*/  HMMA.16816.F32.BF16 R64, R52, R24, R64 ;  /* 0x000000183440723c */ /* 0x000fe20000041840 */
[----:B--2---:R-:W-:-:S07]  /*3bb0*/  @P2 IMAD.HI.U32 R0, R234, c[0x0][0x2c8], RZ ;  /* 0x0000b200ea002a27 */ /* 0x004fce00078e00ff */
[----:B------:R-:W-:Y:S01]  /*3bc0*/  HMMA.16816.F32.BF16 R72, R52, R26, R72 ;  /* 0x0000001a3448723c */ /* 0x000fe20000041848 */
[----:B------:R-:W-:Y:S01]  /*3bd0*/  @P2 SHF.R.U32.HI R2, RZ, c[0x0][0x2cc], R0 ;  /* 0x0000b300ff022a19 */ /* 0x000fe20000011600 */
[----:B------:R-:W-:Y:S06]  /*3be0*/  LDSM.16.MT88.4 R56, [R176+0x2000] ;  /* 0x00200000b038783b */ /* 0x000fec0000004200 */
[C---:B----4-:R-:W-:Y:S01]  /*3bf0*/  HMMA.16816.F32.BF16 R48, R4.reuse, R16, R48 ;  /* 0x000000100430723c */ /* 0x050fe20000041830 */
[----:B------:R-:W2:Y:S04]  /*3c00*/  SHFL.IDX PT, R0, R2, RZ, 0x1c1f ;  /* 0x001c1fff02007589 */ /* 0x000ea800000e0000 */
[----:B------:R-:W3:Y:S02]  /*3c10*/  SHFL.IDX PT, R2, R2, 0x1, 0x1c1f ;  /* 0x003c1f0002027f89 */ /* 0x000ee400000e0000 */
[----:B------:R-:W-:Y:S01]  /*3c20*/  IMAD.MOV.U32 R16, RZ, RZ, -0x40 ;  /* 0xffffffc0ff107424 */ /* 0x000fe200078e00ff */
[----:B-1----:R-:W-:Y:S01]  /*3c30*/  HMMA.16816.F32.BF16 R32, R4, R8, R32 ;  /* 0x000000080420723c */ /* 0x002fe20000041820 */
[----:B------:R-:W-:Y:S02]  /*3c40*/  LDSM.16.MT88.4 R124, [R177] ;  /* 0x00000000b17c783b */ /* 0x000fe40000004200 */
[----:B------:R-:W-:-:S02]  /*3c50*/  IMAD R16, R84, R16, 0x1 ;  /* 0x0000000154107424 */ /* 0x000fc400078e0210 */
[--C-:B------:R-:W-:Y:S01]  /*3c60*/  IMAD R84, R84, -0x40, R185.reuse ;  /* 0xffffffc054547824 */ /* 0x100fe200078e02b9 */
[----:B------:R-:W-:Y:S02]  /*3c70*/  LDSM.16.MT88.4 R104, [R165] ;  /* 0x00000000a568783b */ /* 0x000fe40000004200 */
[----:B------:R-:W-:Y:S01]  /*3c80*/  IADD3 R8, -R203, R16, R185 ;  /* 0x00000010cb087210 */ /* 0x000fe20007ffe1b9 */
[----:B------:R-:W-:Y:S01]  /*3c90*/  HMMA.16816.F32.BF16 R44, R4, R18, R44 ;  /* 0x00000012042c723c */ /* 0x000fe2000004182c */
[----:B------:R-:W-:Y:S01]  /*3ca0*/  IMAD.IADD R84, R84, 0x1, -R203 ;  /* 0x0000000154547824 */ /* 0x000fe200078e0acb */
[----:B------:R-:W-:Y:S02]  /*3cb0*/  LDSM.16.MT88.4 R112, [R176] ;  /* 0x00000000b070783b */ /* 0x000fe40000004200 */
[----:B------:R-:W-:Y:S02]  /*3cc0*/  IMAD.IADD R8, R8, 0x1, -R184 ;  /* 0x0000000108087824 */ /* 0x000fe400078e0ab8 */
[----:B------:R-:W-:Y:S02]  /*3cd0*/  LDSM.16.MT88.4 R120, [R219] ;  /* 0x00000000db78783b */ /* 0x000fe40000004200 */
[----:B------:R-:W-:Y:S01]  /*3ce0*/  HMMA.16816.F32.BF16 R64, R60, R68, R64 ;  /* 0x000000443c40723c */ /* 0x000fe20000041840 */
[C---:B--2---:R-:W-:Y:S01]  /*3cf0*/  IMAD.IADD R0, R8.reuse, 0x1, R0 ;  /* 0x0000000108007824 */ /* 0x044fe200078e0200 */
[----:B------:R-:W-:Y:S01]  /*3d00*/  LDSM.16.MT88.4 R80, [R165+0x4000] ;  /* 0x00400000a550783b */ /* 0x000fe20000004200 */
[----:B---3--:R-:W-:-:S03]  /*3d10*/  IMAD.IADD R8, R8, 0x1, R2 ;  /* 0x0000000108087824 */ /* 0x008fc600078e0202 */
[C---:B------:R-:W-:Y:S01]  /*3d20*/  IMNMX R2, R84.reuse, R0, PT ;  /* 0x0000000054027217 */ /* 0x040fe20003800200 */
[----:B------:R-:W-:Y:S01]  /*3d30*/  LDSM.16.MT88.4 R88, [R176+0x4000] ;  /* 0x00400000b058783b */ /* 0x000fe20000004200 */
[----:B------:R-:W-:Y:S01]  /*3d40*/  HMMA.16816.F32.BF16 R72, R60, R70, R72 ;  /* 0x000000463c48723c */ /* 0x000fe20000041848 */
[----:B------:R-:W-:Y:S02]  /*3d50*/  IMNMX R0, R84, R8, PT ;  /* 0x0000000854007217 */ /* 0x000fe40003800200 */
[C---:B------:R-:W-:Y:S01]  /*3d60*/  ISETP.GT.AND P4, PT, R2.reuse, RZ, PT ;  /* 0x000000ff0200720c */ /* 0x040fe20003f84270 */
[----:B------:R-:W-:Y:S01]  /*3d70*/  LDSM.16.MT88.4 R16, [R176+0x2800] ;  /* 0x00280000b010783b */ /* 0x000fe20000004200 */
[----:B------:R-:W-:Y:S02]  /*3d80*/  ISETP.GT.AND P3, PT, R2, 0x1, PT ;  /* 0x000000010200780c */ /* 0x000fe40003f64270 */
[----:B------:R-:W-:Y:S01]  /*3d90*/  FSEL R48, R48, -INF , P4 ;  /* 0xff80000030307808 */ /* 0x000fe20002000000 */
[----:B------:R-:W-:Y:S01]  /*3da0*/  HMMA.16816.F32.BF16 R40, R4, R20, R40 ;  /* 0x000000140428723c */ /* 0x000fe20000041828 */
[----:B------:R-:W-:Y:S01]  /*3db0*/  ISETP.GT.AND P1, PT, R0, RZ, PT ;  /* 0x000000ff0000720c */ /* 0x000fe20003f24270 */
[----:B------:R-:W-:Y:S01]  /*3dc0*/  LDSM.16.MT88.4 R136, [R165+0x800] ;  /* 0x00080000a588783b */ /* 0x000fe20000004200 */
[----:B------:R-:W-:-:S02]  /*3dd0*/  FSEL R49, R49, -INF , P3 ;  /* 0xff80000031317808 */ /* 0x000fc40001800000 */
[----:B------:R-:W-:Y:S01]  /*3de0*/  ISETP.GT.AND P4, PT, R2, 0x8, PT ;  /* 0x000000080200780c */ /* 0x000fe20003f84270 */
[----:B------:R-:W-:Y:S01]  /*3df0*/  LDSM.16.MT88.4 R24, [R165+0x2800] ;  /* 0x00280000a518783b */ /* 0x000fe20000004200 */
[----:B------:R-:W-:Y:S01]  /*3e00*/  ISETP.GT.AND P0, PT, R0, 0x1, PT ;  /* 0x000000010000780c */ /* 0x000fe20003f04270 */
[C---:B------:R-:W-:Y:S01]  /*3e10*/  HMMA.16816.F32.BF16 R36, R4.reuse, R22, R36 ;  /* 0x000000160424723c */ /* 0x040fe20000041824 */
[----:B------:R-:W-:Y:S01]  /*3e20*/  FSEL R50, R50, -INF , P1 ;  /* 0xff80000032327808 */ /* 0x000fe20000800000 */
[----:B------:R-:W-:Y:S01]  /*3e30*/  LDSM.16.MT88.4 R20, [R177+0x800] ;  /* 0x00080000b114783b */ /* 0x000fe20000004200 */
[----:B------:R-:W-:Y:S02]  /*3e40*/  ISETP.GT.AND P3, PT, R2, 0x9, PT ;  /* 0x000000090200780c */ /* 0x000fe40003f64270 */
[----:B------:R-:W-:Y:S02]  /*3e50*/  FSEL R44, R44, -INF , P4 ;  /* 0xff8000002c2c7808 */ /* 0x000fe40002000000 */
[----:B------:R-:W-:Y:S01]  /*3e60*/  FMNMX.FTZ R8, R48, R49, !PT ;  /* 0x0000003130087209 */ /* 0x000fe20007810000 */
[----:B------:R-:W-:Y:S01]  /*3e70*/  HMMA.16816.F32.BF16 R28, R4, R10, R28 ;  /* 0x0000000a041c723c */ /* 0x000fe2000004181c */
[----:B------:R-:W-:-:S02]  /*3e80*/  FSEL R51, R51, -INF , P0 ;  /* 0xff80000033337808 */ /* 0x000fc40000000000 */
[----:B------:R-:W-:Y:S02]  /*3e90*/  ISETP.GT.AND P1, PT, R0, 0x8, PT ;  /* 0x000000080000780c */ /* 0x000fe40003f24270 */
[----:B------:R-:W-:Y:S02]  /*3ea0*/  FSEL R45, R45, -INF , P3 ;  /* 0xff8000002d2d7808 */ /* 0x000fe40001800000 */
[----:B------:R-:W-:Y:S01]  /*3eb0*/  ISETP.GT.AND P4, PT, R2, 0x10, PT ;  /* 0x000000100200780c */ /* 0x000fe20003f84270 */
[----:B------:R-:W-:Y:S01]  /*3ec0*/  HMMA.16816.F32.BF16 R64, R4, R12, R64 ;  /* 0x0000000c0440723c */ /* 0x000fe20000041840 */
[----:B------:R-:W-:Y:S02]  /*3ed0*/  FMNMX.FTZ R8, R44, R8, !PT ;  /* 0x000000082c087209 */ /* 0x000fe40007810000 */
[----:B------:R-:W-:Y:S02]  /*3ee0*/  ISETP.GT.AND P0, PT, R0, 0x9, PT ;  /* 0x000000090000780c */ /* 0x000fe40003f04270 */
[----:B------:R-:W-:-:S02]  /*3ef0*/  FSEL R46, R46, -INF , P1 ;  /* 0xff8000002e2e7808 */ /* 0x000fc40000800000 */
[----:B------:R-:W-:Y:S01]  /*3f00*/  FMNMX.FTZ R13, R50, R51, !PT ;  /* 0x00000033320d7209 */ /* 0x000fe20007810000 */
[----:B------:R-:W-:Y:S01]  /*3f10*/  HMMA.16816.F32.BF16 R72, R4, R14, R72 ;  /* 0x0000000e0448723c */ /* 0x000fe20000041848 */
[----:B------:R-:W-:Y:S02]  /*3f20*/  ISETP.GT.AND P3, PT, R2, 0x11, PT ;  /* 0x000000110200780c */ /* 0x000fe40003f64270 */
[----:B------:R-:W-:Y:S02]  /*3f30*/  ISETP.GT.AND P1, PT, R0, 0x10, PT ;  /* 0x000000100000780c */ /* 0x000fe40003f24270 */
[----:B------:R-:W-:Y:S02]  /*3f40*/  FMNMX.FTZ R8, R45, R8, !PT ;  /* 0x000000082d087209 */ /* 0x000fe40007810000 */
[----:B------:R-:W-:Y:S02]  /*3f50*/  FSEL R7, R40, -INF , P4 ;  /* 0xff80000028077808 */ /* 0x000fe40002000000 */
[----:B------:R-:W-:-:S02]  /*3f60*/  FSEL R47, R47, -INF , P0 ;  /* 0xff8000002f2f7808 */ /* 0x000fc40000000000 */
[----:B------:R-:W-:Y:S02]  /*3f70*/  FMNMX.FTZ R13, R46, R13, !PT ;  /* 0x0000000d2e0d7209 */ /* 0x000fe40007810000 */
[----:B------:R-:W-:Y:S02]  /*3f80*/  ISETP.GT.AND P0, PT, R0, 0x11, PT ;  /* 0x000000110000780c */ /* 0x000fe40003f04270 */
[----:B------:R-:W-:Y:S02]  /*3f90*/  FSEL R6, R41, -INF , P3 ;  /* 0xff80000029067808 */ /* 0x000fe40001800000 */
[----:B------:R-:W-:Y:S02]  /*3fa0*/  FSEL R11, R42, -INF , P1 ;  /* 0xff8000002a0b7808 */ /* 0x000fe40000800000 */
[C---:B------:R-:W-:Y:S02]  /*3fb0*/  ISETP.GT.AND P1, PT, R2.reuse, 0x18, PT ;  /* 0x000000180200780c */ /* 0x040fe40003f24270 */
[----:B------:R-:W-:-:S02]  /*3fc0*/  ISETP.GT.AND P3, PT, R2, 0x21, PT ;  /* 0x000000210200780c */ /* 0x000fc40003f64270 */
[----:B------:R-:W-:Y:S02]  /*3fd0*/  FMNMX.FTZ R8, R7, R8, !PT ;  /* 0x0000000807087209 */ /* 0x000fe40007810000 */
[----:B------:R-:W-:Y:S02]  /*3fe0*/  FMNMX.FTZ R13, R47, R13, !PT ;  /* 0x0000000d2f0d7209 */ /* 0x000fe40007810000 */
[----:B------:R-:W-:Y:S02]  /*3ff0*/  FSEL R10, R43, -INF , P0 ;  /* 0xff8000002b0a7808 */ /* 0x000fe40000000000 */
[C---:B------:R-:W-:Y:S01]  /*4000*/  ISETP.GT.AND P5, PT, R2.reuse, 0x19, PT ;  /* 0x000000190200780c */ /* 0x040fe20003fa4270 */
[----:B------:R-:W-:Y:S01]  /*4010*/  LDSM.16.MT88.4 R40, [R177+0x2000] ;  /* 0x00200000b128783b */ /* 0x000fe20000004200 */
[----:B------:R-:W-:Y:S02]  /*4020*/  ISETP.GT.AND P0, PT, R2, 0x28, PT ;  /* 0x000000280200780c */ /* 0x000fe40003f04270 */
[----:B------:R-:W-:-:S02]  /*4030*/  FSEL R5, R36, -INF , P1 ;  /* 0xff80000024057808 */ /* 0x000fc40000800000 */
[----:B------:R-:W-:Y:S02]  /*4040*/  FSEL R161, R33, -INF , P3 ;  /* 0xff80000021a17808 */ /* 0x000fe40001800000 */
[----:B------:R-:W-:Y:S02]  /*4050*/  FMNMX.FTZ R12, R6, R8, !PT ;  /* 0x00000008060c7209 */ /* 0x000fe40007810000 */
[----:B------:R-:W-:Y:S02]  /*4060*/  ISETP.GT.AND P3, PT, R0, 0x18, PT ;  /* 0x000000180000780c */ /* 0x000fe40003f64270 */
[----:B------:R-:W-:Y:S02]  /*4070*/  FMNMX.FTZ R13, R11, R13, !PT ;  /* 0x0000000d0b0d7209 */ /* 0x000fe40007810000 */
[C---:B------:R-:W-:Y:S02]  /*4080*/  ISETP.GT.AND P4, PT, R2.reuse, 0x20, PT ;  /* 0x000000200200780c */ /* 0x040fe40003f84270 */
[----:B------:R-:W-:-:S02]  /*4090*/  ISETP.GT.AND P1, PT, R2, 0x29, PT ;  /* 0x000000290200780c */ /* 0x000fc40003f24270 */
[----:B------:R-:W-:Y:S02]  /*40a0*/  FSEL R4, R37, -INF , P5 ;  /* 0xff80000025047808 */ /* 0x000fe40002800000 */
        /* <DEDUP_REMOVED lines=8> */
[----:B------:R-:W-:Y:S02]  /*4130*/  FSEL R8, R39, -INF , P0 ;  /* 0xff80000027087808 */ /* 0x000fe40000000000 */
[----:B------:R-:W-:Y:S02]  /*4140*/  ISETP.GT.AND P1, PT, R0, 0x20, PT ;  /* 0x000000200000780c */ /* 0x000fe40003f24270 */
[----:B------:R-:W-:-:S02]  /*4150*/  FMNMX.FTZ R13, R9, R13, !PT ;  /* 0x0000000d090d7209 */ /* 0x000fc40007810000 */
[C---:B------:R-:W-:Y:S02]  /*4160*/  ISETP.GT.AND P6, PT, R2.reuse, 0x30, PT ;  /* 0x000000300200780c */ /* 0x040fe40003fc4270 */
[C---:B------:R-:W-:Y:S02]  /*4170*/  ISETP.GT.AND P5, PT, R2.reuse, 0x31, PT ;  /* 0x000000310200780c */ /* 0x040fe40003fa4270 */
[C---:B------:R-:W-:Y:S02]  /*4180*/  ISETP.GT.AND P4, PT, R2.reuse, 0x38, PT ;  /* 0x000000380200780c */ /* 0x040fe40003f84270 */
[----:B------:R-:W-:Y:S02]  /*4190*/  ISETP.GT.AND P3, PT, R2, 0x39, PT ;  /* 0x000000390200780c */ /* 0x000fe40003f64270 */
[----:B------:R-:W-:Y:S02]  /*41a0*/  FMNMX.FTZ R2, R159, R12, !PT ;  /* 0x0000000c9f027209 */ /* 0x000fe40007810000 */
[----:B------:R-:W-:-:S02]  /*41b0*/  ISETP.GT.AND P0, PT, R0, 0x21, PT ;  /* 0x000000210000780c */ /* 0x000fc40003f04270 */
[----:B------:R-:W-:Y:S02]  /*41c0*/  FSEL R166, R34, -INF , P1 ;  /* 0xff80000022a67808 */ /* 0x000fe40000800000 */
[----:B------:R-:W-:Y:S02]  /*41d0*/  FMNMX.FTZ R13, R8, R13, !PT ;  /* 0x0000000d080d7209 */ /* 0x000fe40007810000 */
[----:B------:R-:W-:Y:S02]  /*41e0*/  FMNMX.FTZ R2, R161, R2, !PT ;  /* 0x00000002a1027209 */ /* 0x000fe40007810000 */
[----:B------:R-:W-:Y:S02]  /*41f0*/  FSEL R167, R35, -INF , P0 ;  /* 0xff80000023a77808 */ /* 0x000fe40000000000 */
[----:B------:R-:W-:Y:S01]  /*4200*/  ISETP.GT.AND P0, PT, R0, 0x28, PT ;  /* 0x000000280000780c */ /* 0x000fe20003f04270 */
[----:B------:R-:W-:Y:S01]  /*4210*/  LDSM.16.MT88.4 R32, [R176+0x800] ;  /* 0x00080000b020783b */ /* 0x000fe20000004200 */
[----:B------:R-:W-:-:S02]  /*4220*/  FMNMX.FTZ R13, R166, R13, !PT ;  /* 0x0000000da60d7209 */ /* 0x000fc40007810000 */
[----:B------:R-:W-:Y:S02]  /*4230*/  FMNMX.FTZ R2, R160, R2, !PT ;  /* 0x00000002a0027209 */ /* 0x000fe40007810000 */
[----:B------:R-:W-:Y:S02]  /*4240*/  ISETP.GT.AND P1, PT, R0, 0x29, PT ;  /* 0x000000290000780c */ /* 0x000fe40003f24270 */
[----:B------:R-:W-:Y:S02]  /*4250*/  FSEL R169, R30, -INF , P0 ;  /* 0xff8000001ea97808 */ /* 0x000fe40000000000 */
[----:B------:R-:W-:Y:S02]  /*4260*/  FMNMX.FTZ R13, R167, R13, !PT ;  /* 0x0000000da70d7209 */ /* 0x000fe40007810000 */
[----:B------:R-:W-:Y:S02]  /*4270*/  FSEL R173, R64, -INF , P6 ;  /* 0xff80000040ad7808 */ /* 0x000fe40003000000 */
[----:B------:R-:W-:-:S02]  /*4280*/  FMNMX.FTZ R2, R162, R2, !PT ;  /* 0x00000002a2027209 */ /* 0x000fc40007810000 */
[----:B------:R-:W-:Y:S02]  /*4290*/  FSEL R170, R31, -INF , P1 ;  /* 0xff8000001faa7808 */ /* 0x000fe40000800000 */
[C---:B------:R-:W-:Y:S01]  /*42a0*/  ISETP.GT.AND P1, PT, R0.reuse, 0x30, PT ;  /* 0x000000300000780c */ /* 0x040fe20003f24270 */
[----:B------:R-:W-:Y:S01]  /*42b0*/  LDSM.16.MT88.4 R28, [R158+0x800] ;  /* 0x000800009e1c783b */ /* 0x000fe20000004200 */
        /* <DEDUP_REMOVED lines=9> */
[----:B------:R-:W-:Y:S01]  /*4350*/  ISETP.GT.AND P1, PT, R0, 0x38, PT ;  /* 0x000000380000780c */ /* 0x000fe20003f24270 */
[----:B------:R-:W-:Y:S01]  /*4360*/  LDSM.16.MT88.4 R64, [R158+0x2000] ;  /* 0x002000009e40783b */ /* 0x000fe20000004200 */
[----:B------:R-:W-:-:S02]  /*4370*/  FMNMX.FTZ R13, R142, R13, !PT ;  /* 0x0000000d8e0d7209 */ /* 0x000fc40007810000 */
[----:B------:R-:W-:Y:S02]  /*4380*/  FSEL R168, R73, -INF , P3 ;  /* 0xff80000049a87808 */ /* 0x000fe40001800000 */
[----:B------:R-:W-:Y:S02]  /*4390*/  FMNMX.FTZ R2, R171, R2, !PT ;  /* 0x00000002ab027209 */ /* 0x000fe40007810000 */
[----:B------:R-:W-:Y:S02]  /*43a0*/  ISETP.GT.AND P0, PT, R0, 0x39, PT ;  /* 0x000000390000780c */ /* 0x000fe40003f04270 */
[----:B------:R-:W-:Y:S02]  /*43b0*/  FSEL R140, R74, -INF , P1 ;  /* 0xff8000004a8c7808 */ /* 0x000fe40000800000 */
[----:B------:R-:W-:Y:S02]  /*43c0*/  FMNMX.FTZ R13, R141, R13, !PT ;  /* 0x0000000d8d0d7209 */ /* 0x000fe40007810000 */
[----:B------:R-:W-:-:S02]  /*43d0*/  FMNMX.FTZ R2, R168, R2, !PT ;  /* 0x00000002a8027209 */ /* 0x000fc40007810000 */
        /* <DEDUP_REMOVED lines=27> */
[----:B------:R-:W1:Y:S01]  /*4590*/  LDSM.16.MT88.4 R48, [R165+0x2000] ;  /* 0x00200000a530783b */ /* 0x000e620000004200 */
[----:B------:R-:W-:Y:S01]  /*45a0*/  FFMA.FTZ R149, R47, c[0x0][0x2d0], -R163 ;  /* 0x0000b4002f957a23 */ /* 0x000fe200000108a3 */
[----:B------:R-:W2:Y:S01]  /*45b0*/  MUFU.EX2 R156, R156 ;  /* 0x0000009c009c7308 */ /* 0x000ea20000000800 */
[--C-:B------:R-:W-:Y:S02]  /*45c0*/  FFMA.FTZ R150, R7, c[0x0][0x2d0], -R143.reuse ;  /* 0x0000b40007967a23 */ /* 0x100fe4000001088f */
[--C-:B------:R-:W-:Y:S02]  /*45d0*/  FFMA.FTZ R146, R6, c[0x0][0x2d0], -R143.reuse ;  /* 0x0000b40006927a23 */ /* 0x100fe4000001088f */
[----:B------:R-:W-:-:S02]  /*45e0*/  FFMA.FTZ R145, R5, c[0x0][0x2d0], -R143 ;  /* 0x0000b40005917a23 */ /* 0x000fc4000001088f */
[----:B------:R-:W-:Y:S01]  /*45f0*/  FFMA.FTZ R132, R4, c[0x0][0x2d0], -R143 ;  /* 0x0000b40004847a23 */ /* 0x000fe2000001088f */
[----:B------:R-:W-:Y:S01]  /*4600*/  MUFU.EX2 R155, R155 ;  /* 0x0000009b009b7308 */ /* 0x000fe20000000800 */
[----:B------:R-:W3:Y:S01]  /*4610*/  LDSM.16.MT88.4 R4, [R219+0x4000] ;  /* 0x00400000db04783b */ /* 0x000ee20000004200 */
[--C-:B------:R-:W-:Y:S02]  /*4620*/  FFMA.FTZ R148, R11, c[0x0][0x2d0], -R163.reuse ;  /* 0x0000b4000b947a23 */ /* 0x100fe400000108a3 */
[--C-:B------:R-:W-:Y:S02]  /*4630*/  FFMA.FTZ R144, R10, c[0x0][0x2d0], -R163.reuse ;  /* 0x0000b4000a907a23 */ /* 0x100fe400000108a3 */
[--C-:B------:R-:W-:Y:S02]  /*4640*/  FFMA.FTZ R147, R9, c[0x0][0x2d0], -R163.reuse ;  /* 0x0000b40009937a23 */ /* 0x100fe400000108a3 */
[----:B------:R-:W4:Y:S01]  /*4650*/  MUFU.EX2 R151, R151 ;  /* 0x0000009700977308 */ /* 0x000f220000000800 */
[----:B------:R-:W-:Y:S01]  /*4660*/  FFMA.FTZ R133, R8, c[0x0][0x2d0], -R163 ;  /* 0x0000b40008857a23 */ /* 0x000fe200000108a3 */
[----:B--2---:R-:W-:Y:S01]  /*4670*/  F2FP.BF16.PACK_AB R96, R156, R157 ;  /* 0x0000009d9c60723e */ /* 0x004fe200000010ff */
[----:B------:R-:W2:Y:S01]  /*4680*/  LDSM.16.MT88.4 R8, [R177+0x2800] ;  /* 0x00280000b108783b */ /* 0x000ea20000004200 */
[----:B------:R-:W-:-:S02]  /*4690*/  FFMA.FTZ R159, R159, c[0x0][0x2d0], -R143 ;  /* 0x0000b4009f9f7a23 */ /* 0x000fc4000001088f */
[--C-:B------:R-:W-:Y:S02]  /*46a0*/  FFMA.FTZ R161, R161, c[0x0][0x2d0], -R143.reuse ;  /* 0x0000b400a1a17a23 */ /* 0x100fe4000001088f */
[----:B------:R-:W-:Y:S01]  /*46b0*/  MUFU.EX2 R154, R154 ;  /* 0x0000009a009a7308 */ /* 0x000fe20000000800 */
[--C-:B------:R-:W-:Y:S02]  /*46c0*/  FFMA.FTZ R160, R160, c[0x0][0x2d0], -R143.reuse ;  /* 0x0000b400a0a07a23 */ /* 0x100fe4000001088f */
[----:B------:R-:W-:Y:S02]  /*46d0*/  FFMA.FTZ R162, R162, c[0x0][0x2d0], -R143 ;  /* 0x0000b400a2a27a23 */ /* 0x000fe4000001088f */
[--C-:B------:R-:W-:Y:S02]  /*46e0*/  FFMA.FTZ R166, R166, c[0x0][0x2d0], -R163.reuse ;  /* 0x0000b400a6a67a23 */ /* 0x100fe400000108a3 */
[--C-:B------:R-:W-:Y:S01]  /*46f0*/  FFMA.FTZ R167, R167, c[0x0][0x2d0], -R163.reuse ;  /* 0x0000b400a7a77a23 */ /* 0x100fe200000108a3 */
[----:B------:R-:W5:Y:S01]  /*4700*/  MUFU.EX2 R153, R153 ;  /* 0x0000009900997308 */ /* 0x000f620000000800 */
[----:B----4-:R-:W-:Y:S01]  /*4710*/  F2FP.BF16.PACK_AB R98, R151, R155 ;  /* 0x0000009b9762723e */ /* 0x010fe200000010ff */
[----:B------:R-:W-:-:S02]  /*4720*/  FFMA.FTZ R169, R169, c[0x0][0x2d0], -R163 ;  /* 0x0000b400a9a97a23 */ /* 0x000fc400000108a3 */
[----:B------:R-:W-:Y:S02]  /*4730*/  FFMA.FTZ R170, R170, c[0x0][0x2d0], -R163 ;  /* 0x0000b400aaaa7a23 */ /* 0x000fe400000108a3 */
[--C-:B------:R-:W-:Y:S02]  /*4740*/  FFMA.FTZ R232, R168, c[0x0][0x2d0], -R143.reuse ;  /* 0x0000b400a8e87a23 */ /* 0x100fe4000001088f */
[----:B------:R-:W-:Y:S01]  /*4750*/  MUFU.EX2 R152, R152 ;  /* 0x0000009800987308 */ /* 0x000fe20000000800 */
[--C-:B------:R-:W-:Y:S02]  /*4760*/  FFMA.FTZ R173, R173, c[0x0][0x2d0], -R143.reuse ;  /* 0x0000b400adad7a23 */ /* 0x100fe4000001088f */
[--C-:B------:R-:W-:Y:S02]  /*4770*/  FFMA.FTZ R172, R172, c[0x0][0x2d0], -R143.reuse ;  /* 0x0000b400acac7a23 */ /* 0x100fe4000001088f */
[----:B------:R-:W-:Y:S02]  /*4780*/  FFMA.FTZ R171, R171, c[0x0][0x2d0], -R143 ;  /* 0x0000b400abab7a23 */ /* 0x000fe4000001088f */
[--C-:B------:R-:W-:Y:S01]  /*4790*/  FFMA.FTZ R168, R142, c[0x0][0x2d0], -R163.reuse ;  /* 0x0000b4008ea87a23 */ /* 0x100fe200000108a3 */
[----:B------:R-:W4:Y:S01]  /*47a0*/  MUFU.EX2 R149, R149 ;  /* 0x0000009500957308 */ /* 0x000f220000000800 */
        /* <DEDUP_REMOVED lines=10> */
[----:B------:R-:W4:Y:S01]  /*4850*/  MUFU.EX2 R146, R146 ;  /* 0x0000009200927308 */ /* 0x000f220000000800 */
        /* <DEDUP_REMOVED lines=18> */
[----:B------:R-:W2:Y:S06]  /*4980*/  MUFU.EX2 R161, R161 ;  /* 0x000000a100a17308 */ /* 0x000eac0000000800 */
[C---:B-1----:R-:W-:Y:S02]  /*4990*/  HMMA.16816.F32.BF16 R44, R96.reuse, R48, RZ ;  /* 0x00000030602c723c */ /* 0x042fe400000418ff */
        /* <DEDUP_REMOVED lines=27> */
[C---:B---3--:R-:W-:Y:S07]  /*4b50*/  HMMA.16816.F32.BF16 R92, R96.reuse, R4, RZ ;  /* 0x00000004605c723c */ /* 0x048fee00000418ff */
[----:B----4-:R-:W-:Y:S01]  /*4b60*/  F2FP.BF16.PACK_AB R4, R146, R150 ;  /* 0x000000969204723e */ /* 0x010fe200000010ff */
[----:B------:R-:W-:Y:S01]  /*4b70*/  HMMA.16816.F32.BF16 R96, R96, R6, RZ ;  /* 0x000000066060723c */ /* 0x000fe200000418ff */
[----:B-----5:R-:W-:Y:S01]  /*4b80*/  F2FP.BF16.PACK_AB R5, R144, R148 ;  /* 0x000000949005723e */ /* 0x020fe200000010ff */
[----:B------:R-:W-:-:S02]  /*4b90*/  FADD.FTZ R150, R150, R155 ;  /* 0x0000009b96967221 */ /* 0x000fc40000010000 */
[----:B------:R-:W-:Y:S02]  /*4ba0*/  FADD.FTZ R148, R148, R152 ;  /* 0x0000009894947221 */ /* 0x000fe40000010000 */
[----:B------:R-:W-:Y:S01]  /*4bb0*/  FADD.FTZ R150, R146, R150 ;  /* 0x0000009692967221 */ /* 0x000fe20000010000 */
[----:B------:R-:W-:Y:S01]  /*4bc0*/  F2FP.BF16.PACK_AB R6, R132, R145 ;  /* 0x000000918406723e */ /* 0x000fe200000010ff */
[----:B------:R-:W-:Y:S01]  /*4bd0*/  FADD.FTZ R148, R144, R148 ;  /* 0x0000009490947221 */ /* 0x000fe20000010000 */
[----:B------:R-:W-:Y:S01]  /*4be0*/  F2FP.BF16.PACK_AB R7, R133, R147 ;  /* 0x000000938507723e */ /* 0x000fe200000010ff */
[----:B------:R-:W-:Y:S02]  /*4bf0*/  FADD.FTZ R145, R145, R150 ;  /* 0x0000009691917221 */ /* 0x000fe40000010000 */
[----:B------:R-:W-:Y:S02]  /*4c00*/  FADD.FTZ R147, R147, R148 ;  /* 0x0000009493937221 */ /* 0x000fe40000010000 */
[----:B------:R-:W-:-:S02]  /*4c10*/  FADD.FTZ R145, R132, R145 ;  /* 0x0000009184917221 */ /* 0x000fc40000010000 */
[----:B--2---:R-:W-:Y:S01]  /*4c20*/  HMMA.16816.F32.BF16 R36, R4, R8, R36 ;  /* 0x000000080424723c */ /* 0x004fe20000041824 */
[----:B------:R-:W-:-:S07]  /*4c30*/  FADD.FTZ R147, R133, R147 ;  /* 0x0000009385937221 */ /* 0x000fce0000010000 */
        /* <DEDUP_REMOVED lines=10> */
[----:B------:R-:W5:Y:S07]  /*4ce0*/  LDSM.16.MT88.4 R12, [R158+0x4800] ;  /* 0x004800009e0c783b */ /* 0x000f6e0000004200 */
        /* <DEDUP_REMOVED lines=19> */
[C---:B------:R-:W-:Y:S01]  /*4e20*/  HMMA.16816.F32.BF16 R72, R4.reuse, R22, R72 ;  /* 0x000000160448723c */ /* 0x040fe20000041848 */
[----:B------:R-:W-:Y:S07]  /*4e30*/  LDSM.16.MT88.4 R20, [R177+0x5000] ;  /* 0x00500000b114783b */ /* 0x000fee0000004200 */
[C---:B-----5:R-:W-:Y:S08]  /*4e40*/  HMMA.16816.F32.BF16 R92, R4.reuse, R12, R92 ;  /* 0x0000000c045c723c */ /* 0x060ff0000004185c */
[----:B------:R-:W-:Y:S01]  /*4e50*/  HMMA.16816.F32.BF16 R96, R4, R14, R96 ;  /* 0x0000000e0460723c */ /* 0x000fe20000041860 */
[----:B------:R-:W4:Y:S06]  /*4e60*/  LDSM.16.MT88.4 R12, [R177+0x3000] ;  /* 0x00300000b10c783b */ /* 0x000f2c0000004200 */
[----:B------:R-:W-:Y:S01]  /*4e70*/  F2FP.BF16.PACK_AB R4, R161, R159 ;  /* 0x0000009fa104723e */ /* 0x000fe200000010ff */
[----:B------:R-:W-:Y:S01]  /*4e80*/  FADD.FTZ R159, R159, R145 ;  /* 0x000000919f9f7221 */ /* 0x000fe20000010000 */
[----:B-1----:R-:W-:Y:S01]  /*4e90*/  F2FP.BF16.PACK_AB R5, R167, R166 ;  /* 0x000000a6a705723e */ /* 0x002fe200000010ff */
[----:B------:R-:W-:Y:S01]  /*4ea0*/  FADD.FTZ R166, R166, R147 ;  /* 0x00000093a6a67221 */ /* 0x000fe20000010000 */
[----:B------:R-:W-:Y:S01]  /*4eb0*/  F2FP.BF16.PACK_AB R6, R162, R160 ;  /* 0x000000a0a206723e */ /* 0x000fe200000010ff */
[----:B------:R-:W-:Y:S01]  /*4ec0*/  FADD.FTZ R159, R161, R159 ;  /* 0x0000009fa19f7221 */ /* 0x000fe20000010000 */
[----:B------:R-:W-:Y:S01]  /*4ed0*/  F2FP.BF16.PACK_AB R7, R170, R169 ;  /* 0x000000a9aa07723e */ /* 0x000fe200000010ff */
[----:B------:R-:W-:-:S02]  /*4ee0*/  FADD.FTZ R166, R167, R166 ;  /* 0x000000a6a7a67221 */ /* 0x000fc40000010000 */
[----:B------:R-:W-:Y:S02]  /*4ef0*/  FADD.FTZ R160, R160, R159 ;  /* 0x0000009fa0a07221 */ /* 0x000fe40000010000 */
[----:B------:R-:W-:Y:S02]  /*4f00*/  FADD.FTZ R169, R169, R166 ;  /* 0x000000a6a9a97221 */ /* 0x000fe40000010000 */
[C---:B--2---:R-:W-:Y:S01]  /*4f10*/  HMMA.16816.F32.BF16 R128, R4.reuse, R8, R128 ;  /* 0x000000080480723c */ /* 0x044fe20000041880 */
[----:B------:R-:W-:Y:S02]  /*4f20*/  FADD.FTZ R160, R162, R160 ;  /* 0x000000a0a2a07221 */ /* 0x000fe40000010000 */
[----:B------:R-:W-:Y:S02]  /*4f30*/  FADD.FTZ R169, R170, R169 ;  /* 0x000000a9aaa97221 */ /* 0x000fe40000010000 */
[----:B------:R-:W-:Y:S02]  /*4f40*/  FADD.FTZ R160, R173, R160 ;  /* 0x000000a0ada07221 */ /* 0x000fe40000010000 */
[----:B------:R-:W-:Y:S01]  /*4f50*/  FADD.FTZ R169, R168, R169 ;  /* 0x000000a9a8a97221 */ /* 0x000fe20000010000 */
[----:B------:R-:W-:Y:S01]  /*4f60*/  HMMA.16816.F32.BF16 R124, R4, R10, R124 ;  /* 0x0000000a047c723c */ /* 0x000fe2000004187c */
[----:B------:R-:W1:Y:S01]  /*4f70*/  LDSM.16.MT88.4 R8, [R176+0x3000] ;  /* 0x00300000b008783b */ /* 0x000e620000004200 */
[----:B------:R-:W-:-:S02]  /*4f80*/  FADD.FTZ R160, R172, R160 ;  /* 0x000000a0aca07221 */ /* 0x000fc40000010000 */
[----:B------:R-:W-:Y:S02]  /*4f90*/  FADD.FTZ R169, R174, R169 ;  /* 0x000000a9aea97221 */ /* 0x000fe40000010000 */
[----:B------:R-:W-:Y:S02]  /*4fa0*/  FADD.FTZ R160, R171, R160 ;  /* 0x000000a0aba07221 */ /* 0x000fe40000010000 */
[----:B---3--:R-:W-:Y:S01]  /*4fb0*/  HMMA.16816.F32.BF16 R100, R4, R16, R100 ;  /* 0x000000100464723c */ /* 0x008fe20000041864 */
[----:B------:R-:W-:-:S07]  /*4fc0*/  FADD.FTZ R169, R175, R169 ;  /* 0x000000a9afa97221 */ /* 0x000fce0000010000 */
[C---:B------:R-:W-:Y:S01]  /*4fd0*/  HMMA.16816.F32.BF16 R104, R4.reuse, R18, R104 ;  /* 0x000000120468723c */ /* 0x040fe20000041868 */
[----:B------:R-:W2:Y:S07]  /*4fe0*/  LDSM.16.MT88.4 R16, [R158+0x3000] ;  /* 0x003000009e10783b */ /* 0x000eae0000004200 */
[C---:B----4-:R-:W-:Y:S08]  /*4ff0*/  HMMA.16816.F32.BF16 R36, R4.reuse, R12, R36 ;  /* 0x0000000c0424723c */ /* 0x050ff00000041824 */
        /* <DEDUP_REMOVED lines=29> */
[----:B------:R-:W-:-:S02]  /*51d0*/  F2FP.BF16.PACK_AB R4, R172, R173 ;  /* 0x000000adac04723e */ /* 0x000fc400000010ff */
[----:B------:R-:W-:Y:S02]  /*51e0*/  F2FP.BF16.PACK_AB R5, R174, R168 ;  /* 0x000000a8ae05723e */ /* 0x000fe400000010ff */
[C---:B------:R-:W-:Y:S01]  /*51f0*/  F2FP.BF16.PACK_AB R6, R232.reuse, R171 ;  /* 0x000000abe806723e */ /* 0x040fe200000010ff */
[----:B------:R-:W-:Y:S01]  /*5200*/  FADD.FTZ R232, R232, R160 ;  /* 0x000000a0e8e87221 */ /* 0x000fe20000010000 */
[C---:B------:R-:W-:Y:S01]  /*5210*/  F2FP.BF16.PACK_AB R7, R229.reuse, R175 ;  /* 0x000000afe507723e */ /* 0x040fe200000010ff */
[----:B------:R-:W-:-:S06]  /*5220*/  FADD.FTZ R229, R229, R169 ;  /* 0x000000a9e5e57221 */ /* 0x000fcc0000010000 */
        /* <DEDUP_REMOVED lines=28> */
[----:B------:R-:W-:-:S13]  /*53f0*/  ISETP.GE.AND P0, PT, R4, R223, PT ;  /* 0x000000df0400720c */ /* 0x000fda0003f06270 */
        /* <DEDUP_REMOVED lines=14> */
[----:B------:R-:W-:Y:S02]  /*54e0*/  ISETP.GE.AND P0, PT, R197, c[0x0][0x1d4], PT ;  /* 0x00007500c5007a0c */ /* 0x000fe40003f06270 */
[C---:B------:R-:W-:Y:S01]  /*54f0*/  LEA R6, P4, R5.reuse, R8, 0x6 ;  /* 0x0000000805067211 */ /* 0x040fe200078830ff */
[----:B------:R-:W-:Y:S01]  /*5500*/  @!PT LDS RZ, [RZ] ;  /* 0x00000000fffff984 */ /* 0x000fe20000000800 */
[----:B------:R-:W-:Y:S01]  /*5510*/  @!PT LDS RZ, [RZ] ;  /* 0x00000000fffff984 */ /* 0x000fe20000000800 */
[----:B------:R-:W-:Y:S01]  /*5520*/  @!PT LDS RZ, [RZ] ;  /* 0x00000000fffff984 */ /* 0x000fe20000000800 */
[----:B------:R1:W-:Y:S03]  /*5530*/  LDGSTS.E.BYPASS.LTC128B.128 [R202+0xc100], [R8.64], !P3 ;  /* 0x0c10000008ca7fae */ /* 0x0003e6000d901d48 */
[----:B------:R-:W-:-:S03]  /*5540*/  LEA.HI.X R7, R5, R9, R4, 0x6, P4 ;  /* 0x0000000905077211 */ /* 0x000fc600020f3404 */
[----:B------:R1:W-:Y:S04]  /*5550*/  LDGSTS.E.BYPASS.LTC128B.128 [R202+0xe100], [R8.64+0x80], !P1 ;  /* 0x0e10008008ca7fae */ /* 0x0003e8000c901d48 */
[----:B------:R1:W-:Y:S04]  /*5560*/  LDGSTS.E.BYPASS.LTC128B.128 [R202+0x10100], [R8.64+0x100], !P0 ;  /* 0x1010010008ca7fae */ /* 0x0003e8000c101d48 */
[----:B------:R1:W-:Y:S04]  /*5570*/  LDGSTS.E.BYPASS.LTC128B.128 [R202+0xd100], [R6.64], !P3 ;  /* 0x0d10000006ca7fae */ /* 0x0003e8000d901d48 */
[----:B------:R1:W-:Y:S04]  /*5580*/  LDGSTS.E.BYPASS.LTC128B.128 [R202+0xf100], [R6.64+0x80], !P1 ;  /* 0x0f10008006ca7fae */ /* 0x0003e8000c901d48 */
[----:B------:R1:W-:Y:S02]  /*5590*/  LDGSTS.E.BYPASS.LTC128B.128 [R202+0x11100], [R6.64+0x100], !P0 ;  /* 0x1110010006ca7fae */ /* 0x0003e4000c101d48 */
.L_x_2134:
[----:B------:R-:W-:Y:S05]  /*55a0*/  BSYNC B0 ;  /* 0x0000000000007941 */ /* 0x000fea0003800000 */
.L_x_2133:
[----:B------:R-:W-:Y:S01]  /*55b0*/  @P2 IMAD.HI.U32 R4, R189, c[0x0][0x2c8], RZ ;  /* 0x0000b200bd042a27 */ /* 0x000fe200078e00ff */
[----:B------:R-:W-:Y:S01]  /*55c0*/  IADD3 R235, R3, -0x2, RZ ;  /* 0xfffffffe03eb7810 */ /* 0x000fe20007ffe0ff */
[----:B------:R-:W0:Y:S02]  /*55d0*/  LDGDEPBAR ;  /* 0x00000000000079af */ /* 0x000e240000000000 */
[----:B------:R-:W-:Y:S01]  /*55e0*/  IMAD.MOV.U32 R5, RZ, RZ, R189 ;  /* 0x000000ffff057224 */ /* 0x000fe200078e00bd */
[----:B------:R-:W-:Y:S01]  /*55f0*/  @P2 SHF.R.U32.HI R5, RZ, c[0x0][0x2cc], R4 ;  /* 0x0000b300ff052a19 */ /* 0x000fe20000011604 */
[----:B------:R-:W-:-:S02]  /*5600*/  IMAD.MOV.U32 R133, RZ, RZ, 0x1 ;  /* 0x00000001ff857424 */ /* 0x000fc400078e00ff */
[----:B------:R-:W-:Y:S01]  /*5610*/  IMAD.MOV.U32 R228, RZ, RZ, RZ ;  /* 0x000000ffffe47224 */ /* 0x000fe200078e00ff */
[----:B------:R-:W-:-:S04]  /*5620*/  IADD3 R5, R5, R185, -R184 ;  /* 0x000000b905057210 */ /* 0x000fc80007ffe8b8 */
[----:B------:R-:W-:-:S04]  /*5630*/  SHF.R.S32.HI R4, RZ, 0x1f, R5 ;  /* 0x0000001fff047819 */ /* 0x000fc80000011405 */
[----:B------:R-:W-:-:S04]  /*5640*/  LEA.HI R4, R4, R5, RZ, 0x6 ;  /* 0x0000000504047211 */ /* 0x000fc800078f30ff */
[----:B------:R-:W-:-:S04]  /*5650*/  SHF.R.S32.HI R233, RZ, 0x6, R4 ;  /* 0x00000006ffe97819 */ /* 0x000fc80000011404 */
[----:B------:R-:W-:-:S04]  /*5660*/  IMNMX R233, R223, R233, !PT ;  /* 0x000000e9dfe97217 */ /* 0x000fc80007800200 */
[----:B------:R-:W-:-:S13]  /*5670*/  ISETP.GE.AND P0, PT, R235, R233, PT ;  /* 0x000000e9eb00720c */ /* 0x000fda0003f06270 */
[----:B------:R-:W-:Y:S05]  /*5680*/  @!P0 BRA `(.L_x_2135) ;  /* 0x00002e2000008947 */ /* 0x000fea0003800000 */
[----:B------:R-:W-:Y:S01]  /*5690*/  MOV R132, R0 ;  /* 0x0000000000847202 */ /* 0x000fe20000000f00 */
[----:B------:R-:W-:Y:S01]  /*56a0*/  IMAD.MOV.U32 R236, RZ, RZ, R235 ;  /* 0x000000ffffec7224 */ /* 0x000fe200078e00eb */
[----:B------:R-:W-:Y:S01]  /*56b0*/  MOV R3, R2 ;  /* 0x0000000200037202 */ /* 0x000fe20000000f00 */
[----:B------:R-:W-:Y:S01]  /*56c0*/  IMAD.MOV.U32 R133, RZ, RZ, 0x1 ;  /* 0x00000001ff857424 */ /* 0x000fe200078e00ff */
[----:B------:R-:W-:Y:S02]  /*56d0*/  MOV R228, RZ ;  /* 0x000000ff00e47202 */ /* 0x000fe40000000f00 */
.L_x_2136:
[----:B------:R-:W-:Y:S04]  /*56e0*/  DEPBAR.LE SB0, 0x2 ;  /* 0x000080800000791a */ /* 0x000fe80000000000 */
[----:B------:R-:W-:Y:S01]  /*56f0*/  WARPSYNC 0xffffffff ;  /* 0xffffffff00007948 */ /* 0x000fe20003800000 */
[----:B------:R-:W-:Y:S01]  /*5700*/  BAR.SYNC.DEFER_BLOCKING 0x0 ;  /* 0x0000000000007b1d */ /* 0x000fe20000010000 */
[----:B------:R-:W-:Y:S01]  /*5710*/  IMAD R172, R133, 0x6000, RZ ;  /* 0x0000600085ac7824 */ /* 0x000fe200078e02ff */
[----:B------:R-:W-:Y:S02]  /*5720*/  ISETP.GE.AND P6, PT, R223, R236, PT ;  /* 0x000000ecdf00720c */ /* 0x000fe40003fc6270 */
[----:B------:R-:W-:Y:S02]  /*5730*/  IADD3 R235, R236, -0x1, RZ ;  /* 0xffffffffeceb7810 */ /* 0x000fe40007ffe0ff */
[----:B------:R-:W-:Y:S04]  /*5740*/  IADD3 R174, R182, R172, RZ ;  /* 0x000000acb6ae7210 */ /* 0x000fe80007ffe0ff */
[----:B------:R-:W-:Y:S05]  /*5750*/  IADD3 R175, R135, R174, R134 ;  /* 0x000000ae87af7210 */ /* 0x000fea0007ffe086 */
[----:B------:R-:W-:Y:S01]  /*5760*/  @!P6 SHF.R.S32.HI R29, RZ, 0x1f, R235 ;  /* 0x0000001fff1de819 */ /* 0x000fe200000114eb */
[----:B------:R-:W-:Y:S01]  /*5770*/  @!P6 IMAD.WIDE.U32 R12, R235, c[0x0][0x208], RZ ;  /* 0x00008200eb0cea25 */ /* 0x000fe200078e00ff */
[----:B------:R-:W-:Y:S02]  /*5780*/  @!P6 MOV R28, c[0x0][0x208] ;  /* 0x00008200001cea02 */ /* 0x000fe40000000f00 */
[----:B------:R-:W-:Y:S01]  /*5790*/  @!P6 MOV R2, c[0x0][0x20c] ;  /* 0x000083000002ea02 */ /* 0x000fe20000000f00 */
[----:B------:R-:W-:Y:S01]  /*57a0*/  @!P6 IMAD R29, R29, c[0x0][0x208], RZ ;  /* 0x000082001d1dea24 */ /* 0x000fe200078e02ff */
[----:B------:R-:W-:Y:S01]  /*57b0*/  @!P6 ISETP.GE.AND P3, PT, R212, c[0x0][0x1d4], PT ;  /* 0x00007500d400ea0c */ /* 0x000fe20003f66270 */
[----:B------:R-:W-:Y:S01]  /*57c0*/  @!P6 IMAD.SHL.U32 R31, R12, 0x40, RZ ;  /* 0x000000400c1fe824 */ /* 0x000fe200078e00ff */
[----:B------:R-:W-:Y:S01]  /*57d0*/  @!P6 ISETP.GE.AND P1, PT, R198, c[0x0][0x1d4], PT ;  /* 0x00007500c600ea0c */ /* 0x000fe20003f26270 */
[----:B------:R-:W-:Y:S01]  /*57e0*/  LDSM.16.M88.4 R32, [R183] ;  /* 0x00000000b720783b */ /* 0x000fe20000000200 */
[----:B------:R-:W-:Y:S02]  /*57f0*/  @!P6 IMAD R29, R235, c[0x0][0x20c], R29 ;  /* 0x00008300eb1dea24 */ /* 0x000fe400078e021d */
[----:B------:R-:W-:Y:S01]  /*5800*/  @!P6 LEA R0, P0, R28, R31, 0x5 ;  /* 0x0000001f1c00e211 */ /* 0x000fe200078028ff */
[----:B------:R-:W-:Y:S01]  /*5810*/  @!P6 IMAD R160, R228, 0x6000, R201 ;  /* 0x00006000e4a0e824 */ /* 0x000fe200078e02c9 */
[----:B------:R-:W-:Y:S02]  /*5820*/  @!P6 IADD3 R31, P5, R31, R226, RZ ;  /* 0x000000e21f1fe210 */ /* 0x000fe40007fbe0ff */
[----:B------:R-:W-:Y:S01]  /*5830*/  @!P6 IADD3 R29, R13, R29, RZ ;  /* 0x0000001d0d1de210 */ /* 0x000fe20007ffe0ff */
[----:B-1----:R-:W1:Y:S01]  /*5840*/  LDSM.16.M88.4 R8, [R174] ;  /* 0x00000000ae08783b */ /* 0x002e620000000200 */
[----:B------:R-:W-:Y:S02]  /*5850*/  @!P6 LEA R30, P4, R31, c[0x0][0x1f8], 0x1 ;  /* 0x00007e001f1eea11 */ /* 0x000fe400078808ff */
[----:B------:R-:W-:Y:S04]  /*5860*/  @!P6 SHF.L.U64.HI R29, R12, 0x6, R29 ;  /* 0x000000060c1de819 */ /* 0x000fe8000001021d */
[----:B------:R-:W-:Y:S01]  /*5870*/  @!P6 LEA.HI.X R28, R28, R29, R2, 0x5, P0 ;  /* 0x0000001d1c1ce211 */ /* 0x000fe200000f2c02 */
[----:B------:R-:W2:Y:S01]  /*5880*/  LDSM.16.M88.4 R16, [R174+0x800] ;  /* 0x00080000ae10783b */ /* 0x000ea20000000200 */
[----:B------:R-:W-:Y:S02]  /*5890*/  IADD3 R2, R135, R174, RZ ;  /* 0x000000ae87027210 */ /* 0x000fe40007ffe0ff */
[----:B------:R-:W-:Y:S02]  /*58a0*/  @!P6 IADD3.X R29, R29, R190, RZ, P5, !PT ;  /* 0x000000be1d1de210 */ /* 0x000fe40002ffe4ff */
[----:B------:R-:W-:Y:S02]  /*58b0*/  IADD3 R173, R134, R2, RZ ;  /* 0x0000000286ad7210 */ /* 0x000fe40007ffe0ff */
[----:B------:R-:W-:Y:S01]  /*58c0*/  @!P6 LEA.HI.X R31, R31, c[0x0][0x1fc], R29, 0x1, P4 ;  /* 0x00007f001f1fea11 */ /* 0x000fe200020f0c1d */
[----:B------:R-:W3:Y:S01]  /*58d0*/  LDSM.16.M88.4 R24, [R174+0x1000] ;  /* 0x00100000ae18783b */ /* 0x000ee20000000200 */
[----:B------:R-:W-:Y:S02]  /*58e0*/  @!P6 ISETP.GE.AND P0, PT, R197, c[0x0][0x1d4], PT ;  /* 0x00007500c500ea0c */ /* 0x000fe40003f06270 */
[----:B------:R-:W-:Y:S04]  /*58f0*/  @!P6 IADD3 R0, P5, R0, R226, RZ ;  /* 0x000000e20000e210 */ /* 0x000fe80007fbe0ff */
[----:B------:R-:W-:Y:S01]  /*5900*/  @!P6 LEA R162, P4, R0, c[0x0][0x1f8], 0x1 ;  /* 0x00007e0000a2ea11 */ /* 0x000fe200078808ff */
[----:B------:R-:W4:Y:S01]  /*5910*/  LDSM.16.M88.4 R136, [R174+0x1800] ;  /* 0x00180000ae88783b */ /* 0x000f220000000200 */
[----:B------:R-:W-:Y:S05]  /*5920*/  @!P6 IMAD.X R28, R28, 0x1, R190, P5 ;  /* 0x000000011c1ce824 */ /* 0x000fea00028e06be */
[----:B------:R-:W-:Y:S02]  /*5930*/  @!P6 LEA.HI.X R163, R0, c[0x0][0x1fc], R28, 0x1, P4 ;  /* 0x00007f0000a3ea11 */ /* 0x000fe400020f0c1c */
[----:B------:R-:W-:Y:S01]  /*5940*/  LDSM.16.M88.4 R140, [R180] ;  /* 0x00000000b48c783b */ /* 0x000fe20000000200 */
[----:B------:R-:W-:Y:S01]  /*5950*/  IADD3 R0, R134, R174, RZ ;  /* 0x000000ae86007210 */ /* 0x000fe20007ffe0ff */
[C---:B-1----:R-:W-:Y:S06]  /*5960*/  HMMA.16816.F32.BF16 R4, R32.reuse, R8, RZ ;  /* 0x000000082004723c */ /* 0x042fec00000418ff */
[----:B------:R-:W1:Y:S02]  /*5970*/  LDSM.16.M88.4 R144, [R2] ;  /* 0x000000000290783b */ /* 0x000e640000000200 */
[C---:B------:R-:W-:Y:S06]  /*5980*/  HMMA.16816.F32.BF16 R8, R32.reuse, R10, RZ ;  /* 0x0000000a2008723c */ /* 0x040fec00000418ff */
[----:B------:R-:W5:Y:S02]  /*5990*/  LDSM.16.M88.4 R148, [R2+0x800] ;  /* 0x000800000294783b */ /* 0x000f640000000200 */
[C---:B--2---:R-:W-:Y:S06]  /*59a0*/  HMMA.16816.F32.BF16 R12, R32.reuse, R16, RZ ;  /* 0x00000010200c723c */ /* 0x044fec00000418ff */
[----:B------:R-:W2:Y:S02]  /*59b0*/  LDSM.16.M88.4 R152, [R2+0x1000] ;  /* 0x001000000298783b */ /* 0x000ea40000000200 */
[C---:B------:R-:W-:Y:S06]  /*59c0*/  HMMA.16816.F32.BF16 R16, R32.reuse, R18, RZ ;  /* 0x000000122010723c */ /* 0x040fec00000418ff */
[----:B------:R-:W1:Y:S02]  /*59d0*/  LDSM.16.M88.4 R156, [R2+0x1800] ;  /* 0x00180000029c783b */ /* 0x000e640000000200 */
[C---:B---3--:R-:W-:Y:S06]  /*59e0*/  HMMA.16816.F32.BF16 R20, R32.reuse, R24, RZ ;  /* 0x000000182014723c */ /* 0x048fec00000418ff */
[----:B------:R-:W-:Y:S01]  /*59f0*/  @!PT LDS RZ, [RZ] ;  /* 0x00000000fffff984 */ /* 0x000fe20000000800 */
[----:B------:R-:W-:Y:S01]  /*5a00*/  @!PT LDS RZ, [RZ] ;  /* 0x00000000fffff984 */ /* 0x000fe20000000800 */
[----:B------:R-:W-:Y:S01]  /*5a10*/  @!PT LDS RZ, [RZ] ;  /* 0x00000000fffff984 */ /* 0x000fe20000000800 */
[----:B------:R4:W-:Y:S02]  /*5a20*/  @!P6 LDGSTS.E.BYPASS.LTC128B.128 [R160], [R30.64], !P3 ;  /* 0x000000001ea0efae */ /* 0x0009e4000d901d48 */
[C---:B------:R-:W-:Y:S06]  /*5a30*/  HMMA.16816.F32.BF16 R24, R32.reuse, R26, RZ ;  /* 0x0000001a2018723c */ /* 0x040fec00000418ff */
[----:B------:R4:W-:Y:S08]  /*5a40*/  @!P6 LDGSTS.E.BYPASS.LTC128B.128 [R160+0x2000], [R30.64+0x80], !P1 ;  /* 0x020000801ea0efae */ /* 0x0009f0000c901d48 */
[----:B------:R4:W-:Y:S08]  /*5a50*/  @!P6 LDGSTS.E.BYPASS.LTC128B.128 [R160+0x4000], [R30.64+0x100], !P0 ;  /* 0x040001001ea0efae */ /* 0x0009f0000c101d48 */
[----:B------:R3:W-:Y:S08]  /*5a60*/  @!P6 LDGSTS.E.BYPASS.LTC128B.128 [R160+0x1000], [R162.64], !P3 ;  /* 0x01000000a2a0efae */ /* 0x0007f0000d901d48 */
[----:B------:R3:W-:Y:S08]  /*5a70*/  @!P6 LDGSTS.E.BYPASS.LTC128B.128 [R160+0x3000], [R162.64+0x80], !P1 ;  /* 0x03000080a2a0efae */ /* 0x0007f0000c901d48 */
[----:B------:R3:W-:Y:S01]  /*5a80*/  @!P6 LDGSTS.E.BYPASS.LTC128B.128 [R160+0x5000], [R162.64+0x100], !P0 ;  /* 0x05000100a2a0efae */ /* 0x0007e2000c101d48 */
[C---:B----4-:R-:W-:Y:S07]  /*5a90*/  HMMA.16816.F32.BF16 R28, R32.reuse, R136, RZ ;  /* 0x00000088201c723c */ /* 0x050fee00000418ff */
[----:B------:R-:W-:Y:S01]  /*5aa0*/  LDSM.16.M88.4 R164, [R0] ;  /* 0x0000000000a4783b */ /* 0x000fe20000000200 */
[----:B------:R-:W-:Y:S07]  /*5ab0*/  HMMA.16816.F32.BF16 R32, R32, R138, RZ ;  /* 0x0000008a2020723c */ /* 0x000fee00000418ff */
[----:B------:R-:W0:Y:S01]  /*5ac0*/  LDGDEPBAR ;  /* 0x00000000000079af */ /* 0x000e220000000000 */
[C---:B-1----:R-:W-:Y:S07]  /*5ad0*/  HMMA.16816.F32.BF16 R4, R140.reuse, R144, R4 ;  /* 0x000000908c04723c */ /* 0x042fee0000041804 */
[----:B------:R-:W-:Y:S01]  /*5ae0*/  LDSM.16.M88.4 R168, [R0+0x800] ;  /* 0x0008000000a8783b */ /* 0x000fe20000000200 */
[C---:B------:R-:W-:Y:S07]  /*5af0*/  HMMA.16816.F32.BF16 R8, R140.reuse, R146, R8 ;  /* 0x000000928c08723c */ /* 0x040fee0000041808 */
[----:B---3--:R-:W1:Y:S01]  /*5b00*/  LDSM.16.M88.4 R160, [R179] ;  /* 0x00000000b3a0783b */ /* 0x008e620000000200 */
[C---:B-----5:R-:W-:Y:S07]  /*5b10*/  HMMA.16816.F32.BF16 R12, R140.reuse, R148, R12 ;  /* 0x000000948c0c723c */ /* 0x060fee000004180c */
[----:B------:R-:W3:Y:S01]  /*5b20*/  LDSM.16.M88.4 R136, [R0+0x1000] ;  /* 0x001000000088783b */ /* 0x000ee20000000200 */
[C---:B------:R-:W-:Y:S07]  /*5b30*/  HMMA.16816.F32.BF16 R16, R140.reuse, R150, R16 ;  /* 0x000000968c10723c */ /* 0x040fee0000041810 */
[----:B------:R-:W-:Y:S01]  /*5b40*/  LDSM.16.M88.4 R144, [R178] ;  /* 0x00000000b290783b */ /* 0x000fe20000000200 */
[C---:B--2---:R-:W-:Y:S07]  /*5b50*/  HMMA.16816.F32.BF16 R20, R140.reuse, R152, R20 ;  /* 0x000000988c14723c */ /* 0x044fee0000041814 */
[----:B------:R-:W-:Y:S01]  /*5b60*/  LDSM.16.M88.4 R148, [R173] ;  /* 0x00000000ad94783b */ /* 0x000fe20000000200 */
[C---:B------:R-:W-:Y:S07]  /*5b70*/  HMMA.16816.F32.BF16 R24, R140.reuse, R154, R24 ;  /* 0x0000009a8c18723c */ /* 0x040fee0000041818 */
[----:B------:R-:W-:Y:S01]  /*5b80*/  LDSM.16.M88.4 R152, [R173+0x800] ;  /* 0x00080000ad98783b */ /* 0x000fe20000000200 */
[C---:B------:R-:W-:Y:S08]  /*5b90*/  HMMA.16816.F32.BF16 R28, R140.reuse, R156, R28 ;  /* 0x0000009c8c1c723c */ /* 0x040ff0000004181c */
[----:B------:R-:W-:Y:S01]  /*5ba0*/  HMMA.16816.F32.BF16 R32, R140, R158, R32 ;  /* 0x0000009e8c20723c */ /* 0x000fe20000041820 */
[----:B------:R-:W2:Y:S07]  /*5bb0*/  LDSM.16.M88.4 R140, [R0+0x1800] ;  /* 0x00180000008c783b */ /* 0x000eae0000000200 */
[C---:B-1----:R-:W-:Y:S01]  /*5bc0*/  HMMA.16816.F32.BF16 R4, R160.reuse, R164, R4 ;  /* 0x000000a4a004723c */ /* 0x042fe20000041804 */
        /* <DEDUP_REMOVED lines=15> */
[----:B------:R-:W3:Y:S07]  /*5cc0*/  LDSM.16.M88.4 R148, [R174+0x3000] ;  /* 0x00300000ae94783b */ /* 0x000eee0000000200 */
[C---:B------:R-:W-:Y:S08]  /*5cd0*/  HMMA.16816.F32.BF16 R12, R144.reuse, R152, R12 ;  /* 0x00000098900c723c */ /* 0x040ff0000004180c */
[C---:B------:R-:W-:Y:S01]  /*5ce0*/  HMMA.16816.F32.BF16 R16, R144.reuse, R154, R16 ;  /* 0x0000009a9010723c */ /* 0x040fe20000041810 */
[----:B------:R-:W4:Y:S07]  /*5cf0*/  LDSM.16.M88.4 R152, [R174+0x3800] ;  /* 0x00380000ae98783b */ /* 0x000f2e0000000200 */
[C---:B-1----:R-:W-:Y:S08]  /*5d00*/  HMMA.16816.F32.BF16 R20, R144.reuse, R136, R20 ;  /* 0x000000889014723c */ /* 0x042ff00000041814 */
[C---:B------:R-:W-:Y:S01]  /*5d10*/  HMMA.16816.F32.BF16 R24, R144.reuse, R138, R24 ;  /* 0x0000008a9018723c */ /* 0x040fe20000041818 */
[----:B------:R-:W-:Y:S07]  /*5d20*/  LDSM.16.M88.4 R136, [R180+0x4000] ;  /* 0x00400000b488783b */ /* 0x000fee0000000200 */
[C---:B------:R-:W-:Y:S08]  /*5d30*/  HMMA.16816.F32.BF16 R28, R144.reuse, R156, R28 ;  /* 0x0000009c901c723c */ /* 0x040ff0000004181c */
[----:B------:R-:W-:Y:S01]  /*5d40*/  HMMA.16816.F32.BF16 R32, R144, R158, R32 ;  /* 0x0000009e9020723c */ /* 0x000fe20000041820 */
[----:B------:R-:W1:Y:S07]  /*5d50*/  LDSM.16.M88.4 R144, [R2+0x2000] ;  /* 0x002000000290783b */ /* 0x000e6e0000000200 */
[C---:B------:R-:W-:Y:S01]  /*5d60*/  HMMA.16816.F32.BF16 R4, R164.reuse, R168, R4 ;  /* 0x000000a8a404723c */ /* 0x040fe20000041804 */
[----:B------:R-:W5:Y:S07]  /*5d70*/  LDSM.16.M88.4 R156, [R2+0x2800] ;  /* 0x00280000029c783b */ /* 0x000f6e0000000200 */
[C---:B------:R-:W-:Y:S01]  /*5d80*/  HMMA.16816.F32.BF16 R8, R164.reuse, R170, R8 ;  /* 0x000000aaa408723c */ /* 0x040fe20000041808 */
[----:B------:R-:W-:Y:S07]  /*5d90*/  LDSM.16.M88.4 R168, [R0+0x5800] ;  /* 0x0058000000a8783b */ /* 0x000fee0000000200 */
        /* <DEDUP_REMOVED lines=9> */
[C---:B-1----:R-:W-:Y:S01]  /*5e30*/  HMMA.16816.F32.BF16 R4, R136.reuse, R144, R4 ;  /* 0x000000908804723c */ /* 0x042fe20000041804 */
[----:B------:R-:W-:Y:S07]  /*5e40*/  LDSM.16.M88.4 R164, [R174+0x5800] ;  /* 0x00580000aea4783b */ /* 0x000fee0000000200 */
        /* <DEDUP_REMOVED lines=14> */
[----:B------:R-:W5:Y:S07]  /*5f30*/  LDSM.16.M88.4 R160, [R175+0x2800] ;  /* 0x00280000afa0783b */ /* 0x000f6e0000000200 */
[C---:B-1----:R-:W-:Y:S08]  /*5f40*/  HMMA.16816.F32.BF16 R12, R152.reuse, R144, R12 ;  /* 0x00000090980c723c */ /* 0x042ff0000004180c */
[C---:B------:R-:W-:Y:S01]  /*5f50*/  HMMA.16816.F32.BF16 R16, R152.reuse, R146, R16 ;  /* 0x000000929810723c */ /* 0x040fe20000041810 */
[----:B------:R-:W1:Y:S07]  /*5f60*/  LDSM.16.M88.4 R144, [R175+0x3000] ;  /* 0x00300000af90783b */ /* 0x000e6e0000000200 */
[C---:B--2---:R-:W-:Y:S08]  /*5f70*/  HMMA.16816.F32.BF16 R20, R152.reuse, R140, R20 ;  /* 0x0000008c9814723c */ /* 0x044ff00000041814 */
[C---:B------:R-:W-:Y:S01]  /*5f80*/  HMMA.16816.F32.BF16 R24, R152.reuse, R142, R24 ;  /* 0x0000008e9818723c */ /* 0x040fe20000041818 */
[----:B------:R-:W2:Y:S07]  /*5f90*/  LDSM.16.M88.4 R140, [R175+0x3800] ;  /* 0x00380000af8c783b */ /* 0x000eae0000000200 */
[C---:B---3--:R-:W-:Y:S08]  /*5fa0*/  HMMA.16816.F32.BF16 R28, R152.reuse, R136, R28 ;  /* 0x00000088981c723c */ /* 0x048ff0000004181c */
[----:B------:R-:W-:Y:S01]  /*5fb0*/  HMMA.16816.F32.BF16 R32, R152, R138, R32 ;  /* 0x0000008a9820723c */ /* 0x000fe20000041820 */
[----:B------:R-:W-:Y:S07]  /*5fc0*/  LDSM.16.M88.4 R136, [R183+0x8000] ;  /* 0x00800000b788783b */ /* 0x000fee0000000200 */
[C---:B----4-:R-:W-:Y:S01]  /*5fd0*/  HMMA.16816.F32.BF16 R4, R148.reuse, R156, R4 ;  /* 0x0000009c9404723c */ /* 0x050fe20000041804 */
[----:B------:R-:W3:Y:S07]  /*5fe0*/  LDSM.16.M88.4 R152, [R174+0x4000] ;  /* 0x00400000ae98783b */ /* 0x000eee0000000200 */
[C---:B------:R-:W-:Y:S01]  /*5ff0*/  HMMA.16816.F32.BF16 R8, R148.reuse, R158, R8 ;  /* 0x0000009e9408723c */ /* 0x040fe20000041808 */
[----:B------:R-:W4:Y:S07]  /*6000*/  LDSM.16.M88.4 R156, [R174+0x4800] ;  /* 0x00480000ae9c783b */ /* 0x000f2e0000000200 */
[C---:B-----5:R-:W-:Y:S08]  /*6010*/  HMMA.16816.F32.BF16 R12, R148.reuse, R160, R12 ;  /* 0x000000a0940c723c */ /* 0x060ff0000004180c */
[C---:B------:R-:W-:Y:S01]  /*6020*/  HMMA.16816.F32.BF16 R16, R148.reuse, R162, R16 ;  /* 0x000000a29410723c */ /* 0x040fe20000041810 */
[----:B------:R-:W5:Y:S07]  /*6030*/  LDSM.16.M88.4 R160, [R174+0x5000] ;  /* 0x00500000aea0783b */ /* 0x000f6e0000000200 */
[C---:B-1----:R-:W-:Y:S08]  /*6040*/  HMMA.16816.F32.BF16 R20, R148.reuse, R144, R20 ;  /* 0x000000909414723c */ /* 0x042ff00000041814 */
[C---:B------:R-:W-:Y:S01]  /*6050*/  HMMA.16816.F32.BF16 R24, R148.reuse, R146, R24 ;  /* 0x000000929418723c */ /* 0x040fe20000041818 */
[----:B------:R-:W-:Y:S07]  /*6060*/  LDSM.16.M88.4 R144, [R2+0x4000] ;  /* 0x004000000290783b */ /* 0x000fee0000000200 */
[C---:B--2---:R-:W-:Y:S08]  /*6070*/  HMMA.16816.F32.BF16 R28, R148.reuse, R140, R28 ;  /* 0x0000008c941c723c */ /* 0x044ff0000004181c */
[----:B------:R-:W-:Y:S01]  /*6080*/  HMMA.16816.F32.BF16 R32, R148, R142, R32 ;  /* 0x0000008e9420723c */ /* 0x000fe20000041820 */
[----:B------:R-:W1:Y:S07]  /*6090*/  LDSM.16.M88.4 R140, [R180+0x8000] ;  /* 0x00800000b48c783b */ /* 0x000e6e0000000200 */
[C---:B---3--:R-:W-:Y:S01]  /*60a0*/  HMMA.16816.F32.BF16 R4, R136.reuse, R152, R4 ;  /* 0x000000988804723c */ /* 0x048fe20000041804 */
[----:B------:R-:W2:Y:S07]  /*60b0*/  LDSM.16.M88.4 R148, [R2+0x4800] ;  /* 0x004800000294783b */ /* 0x000eae0000000200 */
[C---:B------:R-:W-:Y:S01]  /*60c0*/  HMMA.16816.F32.BF16 R8, R136.reuse, R154, R8 ;  /* 0x0000009a8808723c */ /* 0x040fe20000041808 */
[----:B------:R-:W3:Y:S07]  /*60d0*/  LDSM.16.M88.4 R152, [R2+0x5000] ;  /* 0x005000000298783b */ /* 0x000eee0000000200 */
[C---:B----4-:R-:W-:Y:S08]  /*60e0*/  HMMA.16816.F32.BF16 R12, R136.reuse, R156, R12 ;  /* 0x0000009c880c723c */ /* 0x050ff0000004180c */
[C---:B------:R-:W-:Y:S01]  /*60f0*/  HMMA.16816.F32.BF16 R16, R136.reuse, R158, R16 ;  /* 0x0000009e8810723c */ /* 0x040fe20000041810 */
[----:B------:R4:W2:Y:S07]  /*6100*/  LDSM.16.M88.4 R156, [R2+0x5800] ;  /* 0x00580000029c783b */ /* 0x0008ae0000000200 */
[C---:B-----5:R-:W-:Y:S08]  /*6110*/  HMMA.16816.F32.BF16 R20, R136.reuse, R160, R20 ;  /* 0x000000a08814723c */ /* 0x060ff00000041814 */
[C---:B------:R-:W-:Y:S01]  /*6120*/  HMMA.16816.F32.BF16 R24, R136.reuse, R162, R24 ;  /* 0x000000a28818723c */ /* 0x040fe20000041818 */
[----:B------:R-:W-:Y:S07]  /*6130*/  LDSM.16.M88.4 R160, [R0+0x4000] ;  /* 0x0040000000a0783b */ /* 0x000fee0000000200 */
[C---:B------:R-:W-:Y:S04]  /*6140*/  HMMA.16816.F32.BF16 R28, R136.reuse, R164, R28 ;  /* 0x000000a4881c723c */ /* 0x040fe8000004181c */
[----:B----4-:R-:W-:Y:S04]  /*6150*/  @P2 IMAD.HI.U32 R2, R234, c[0x0][0x2c8], RZ ;  /* 0x0000b200ea022a27 */ /* 0x010fe800078e00ff */
[----:B------:R-:W-:Y:S01]  /*6160*/  HMMA.16816.F32.BF16 R32, R136, R166, R32 ;  /* 0x000000a68820723c */ /* 0x000fe20000041820 */
[----:B------:R-:W4:Y:S07]  /*6170*/  LDSM.16.M88.4 R136, [R179+0x8000] ;  /* 0x00800000b388783b */ /* 0x000f2e0000000200 */
[C---:B-1----:R-:W-:Y:S01]  /*6180*/  HMMA.16816.F32.BF16 R4, R140.reuse, R144, R4 ;  /* 0x000000908c04723c */ /* 0x042fe20000041804 */
[----:B------:R-:W1:Y:S07]  /*6190*/  LDSM.16.M88.4 R164, [R0+0x4800] ;  /* 0x0048000000a4783b */ /* 0x000e6e0000000200 */
[C---:B------:R-:W-:Y:S01]  /*61a0*/  HMMA.16816.F32.BF16 R8, R140.reuse, R146, R8 ;  /* 0x000000928c08723c */ /* 0x040fe20000041808 */
[----:B------:R5:W1:Y:S07]  /*61b0*/  LDSM.16.M88.4 R144, [R0+0x5000] ;  /* 0x005000000090783b */ /* 0x000a6e0000000200 */
[C---:B--2---:R-:W-:Y:S08]  /*61c0*/  HMMA.16816.F32.BF16 R12, R140.reuse, R148, R12 ;  /* 0x000000948c0c723c */ /* 0x044ff0000004180c */
[C---:B------:R-:W-:Y:S01]  /*61d0*/  HMMA.16816.F32.BF16 R16, R140.reuse, R150, R16 ;  /* 0x000000968c10723c */ /* 0x040fe20000041810 */
[----:B------:R-:W-:Y:S07]  /*61e0*/  LDSM.16.M88.4 R148, [R178+0x8000] ;  /* 0x00800000b294783b */ /* 0x000fee0000000200 */
[C---:B---3--:R-:W-:Y:S04]  /*61f0*/  HMMA.16816.F32.BF16 R20, R140.reuse, R152, R20 ;  /* 0x000000988c14723c */ /* 0x048fe80000041814 */
[----:B-----5:R-:W-:Y:S02]  /*6200*/  MOV R0, R234 ;  /* 0x000000ea00007202 */ /* 0x020fe40000000f00 */
[----:B------:R-:W-:Y:S02]  /*6210*/  @P2 SHF.R.U32.HI R0, RZ, c[0x0][0x2cc], R2 ;  /* 0x0000b300ff002a19 */ /* 0x000fe40000011602 */
[C---:B------:R-:W-:Y:S01]  /*6220*/  HMMA.16816.F32.BF16 R24, R140.reuse, R154, R24 ;  /* 0x0000009a8c18723c */ /* 0x040fe20000041818 */
[----:B------:R-:W2:Y:S07]  /*6230*/  LDSM.16.M88.4 R152, [R173+0x4000] ;  /* 0x00400000ad98783b */ /* 0x000eae0000000200 */
[C---:B------:R-:W-:Y:S01]  /*6240*/  HMMA.16816.F32.BF16 R28, R140.reuse, R156, R28 ;  /* 0x0000009c8c1c723c */ /* 0x040fe2000004181c */
[----:B------:R-:W-:Y:S07]  /*6250*/  SHFL.IDX PT, R2, R0, RZ, 0x1c1f ;  /* 0x001c1fff00027589 */ /* 0x000fee00000e0000 */
[----:B------:R-:W-:Y:S01]  /*6260*/  HMMA.16816.F32.BF16 R32, R140, R158, R32 ;  /* 0x0000009e8c20723c */ /* 0x000fe20000041820 */
[----:B------:R-:W3:Y:S07]  /*6270*/  LDSM.16.M88.4 R140, [R175+0x4800] ;  /* 0x00480000af8c783b */ /* 0x000eee0000000200 */
[C---:B----4-:R-:W-:Y:S01]  /*6280*/  HMMA.16816.F32.BF16 R4, R136.reuse, R160, R4 ;  /* 0x000000a08804723c */ /* 0x050fe20000041804 */
[----:B------:R-:W4:Y:S07]  /*6290*/  SHFL.IDX PT, R0, R0, 0x1, 0x1c1f ;  /* 0x003c1f0000007f89 */ /* 0x000f2e00000e0000 */
[C---:B------:R-:W-:Y:S08]  /*62a0*/  HMMA.16816.F32.BF16 R8, R136.reuse, R162, R8 ;  /* 0x000000a28808723c */ /* 0x040ff00000041808 */
[C---:B-1----:R-:W-:Y:S08]  /*62b0*/  HMMA.16816.F32.BF16 R12, R136.reuse, R164, R12 ;  /* 0x000000a4880c723c */ /* 0x042ff0000004180c */
[C---:B------:R-:W-:Y:S08]  /*62c0*/  HMMA.16816.F32.BF16 R16, R136.reuse, R166, R16 ;  /* 0x000000a68810723c */ /* 0x040ff00000041810 */
[C---:B------:R-:W-:Y:S07]  /*62d0*/  HMMA.16816.F32.BF16 R20, R136.reuse, R144, R20 ;  /* 0x000000908814723c */ /* 0x040fee0000041814 */
[----:B------:R-:W-:Y:S01]  /*62e0*/  IMAD.MOV.U32 R144, RZ, RZ, 0x1 ;  /* 0x00000001ff907424 */ /* 0x000fe200078e00ff */
[C---:B------:R-:W-:Y:S08]  /*62f0*/  HMMA.16816.F32.BF16 R24, R136.reuse, R146, R24 ;  /* 0x000000928818723c */ /* 0x040ff00000041818 */
[C---:B------:R-:W-:Y:S08]  /*6300*/  HMMA.16816.F32.BF16 R28, R136.reuse, R168, R28 ;  /* 0x000000a8881c723c */ /* 0x040ff0000004181c */
[----:B------:R-:W-:Y:S01]  /*6310*/  HMMA.16816.F32.BF16 R32, R136, R170, R32 ;  /* 0x000000aa8820723c */ /* 0x000fe20000041820 */
[----:B------:R-:W1:Y:S07]  /*6320*/  LDSM.16.M88.4 R136, [R175+0x5000] ;  /* 0x00500000af88783b */ /* 0x000e6e0000000200 */
[C---:B--2---:R-:W-:Y:S07]  /*6330*/  HMMA.16816.F32.BF16 R4, R148.reuse, R152, R4 ;  /* 0x000000989404723c */ /* 0x044fee0000041804 */
[----:B------:R-:W-:Y:S01]  /*6340*/  IMAD R152, R236, -0x40, R144 ;  /* 0xffffffc0ec987824 */ /* 0x000fe200078e0290 */
[C---:B------:R-:W-:Y:S01]  /*6350*/  HMMA.16816.F32.BF16 R8, R148.reuse, R154, R8 ;  /* 0x0000009a9408723c */ /* 0x040fe20000041808 */
[----:B------:R-:W2:Y:S01]  /*6360*/  LDSM.16.M88.4 R144, [R175+0x5800] ;  /* 0x00580000af90783b */ /* 0x000ea20000000200 */
[----:B------:R-:W-:Y:S04]  /*6370*/  DEPBAR.LE SB0, 0x2 ;  /* 0x000080800000791a */ /* 0x000fe80000000000 */
[----:B------:R-:W-:Y:S02]  /*6380*/  IADD3 R152, R185, R152, -R203 ;  /* 0x00000098b9987210 */ /* 0x000fe40007ffe8cb */
[C---:B---3--:R-:W-:Y:S01]  /*6390*/  HMMA.16816.F32.BF16 R12, R148.reuse, R140, R12 ;  /* 0x0000008c940c723c */ /* 0x048fe2000004180c */
[----:B------:R-:W-:Y:S04]  /*63a0*/  BAR.SYNC.DEFER_BLOCKING 0x0 ;  /* 0x0000000000007b1d */ /* 0x000fe80000010000 */
[----:B------:R-:W-:Y:S03]  /*63b0*/  IADD3 R152, R152, -R184, RZ ;  /* 0x800000b898987210 */ /* 0x000fe60007ffe0ff */
[C---:B------:R-:W-:Y:S04]  /*63c0*/  HMMA.16816.F32.BF16 R16, R148.reuse, R142, R16 ;  /* 0x0000008e9410723c */ /* 0x040fe80000041810 */
[C---:B------:R-:W-:Y:S02]  /*63d0*/  IADD3 R2, R152.reuse, R2, RZ ;  /* 0x0000000298027210 */ /* 0x040fe40007ffe0ff */
[----:B----4-:R-:W-:Y:S02]  /*63e0*/  IADD3 R0, R152, R0, RZ ;  /* 0x0000000098007210 */ /* 0x010fe40007ffe0ff */
[C---:B------:R-:W-:Y:S01]  /*63f0*/  ISETP.GT.AND P4, PT, R2.reuse, RZ, PT ;  /* 0x000000ff0200720c */ /* 0x040fe20003f84270 */
[C---:B-1----:R-:W-:Y:S03]  /*6400*/  HMMA.16816.F32.BF16 R20, R148.reuse, R136, R20 ;  /* 0x000000889414723c */ /* 0x042fe60000041814 */
[----:B------:R-:W-:Y:S02]  /*6410*/  ISETP.GT.AND P3, PT, R2, 0x1, PT ;  /* 0x000000010200780c */ /* 0x000fe40003f64270 */
[----:B------:R-:W-:Y:S02]  /*6420*/  FSEL R4, R4, -INF , P4 ;  /* 0xff80000004047808 */ /* 0x000fe40002000000 */
[----:B------:R-:W-:Y:S01]  /*6430*/  ISETP.GT.AND P4, PT, R2, 0x8, PT ;  /* 0x000000080200780c */ /* 0x000fe20003f84270 */
[C---:B------:R-:W-:Y:S03]  /*6440*/  HMMA.16816.F32.BF16 R24, R148.reuse, R138, R24 ;  /* 0x0000008a9418723c */ /* 0x040fe60000041818 */
[----:B------:R-:W-:Y:S02]  /*6450*/  ISETP.GT.AND P1, PT, R0, RZ, PT ;  /* 0x000000ff0000720c */ /* 0x000fe40003f24270 */
[----:B------:R-:W-:Y:S02]  /*6460*/  FSEL R8, R8, -INF , P4 ;  /* 0xff80000008087808 */ /* 0x000fe40002000000 */
[----:B------:R-:W-:Y:S01]  /*6470*/  FMNMX.FTZ R136, R4, R3, !PT ;  /* 0x0000000304887209 */ /* 0x000fe20007810000 */
[C---:B--2---:R-:W-:Y:S03]  /*6480*/  HMMA.16816.F32.BF16 R28, R148.reuse, R144, R28 ;  /* 0x00000090941c723c */ /* 0x044fe6000004181c */
[C---:B------:R-:W-:Y:S02]  /*6490*/  ISETP.GT.AND P4, PT, R2.reuse, 0x10, PT ;  /* 0x000000100200780c */ /* 0x040fe40003f84270 */
[----:B------:R-:W-:Y:S02]  /*64a0*/  FSEL R5, R5, -INF , P3 ;  /* 0xff80000005057808 */ /* 0x000fe40001800000 */
[----:B------:R-:W-:Y:S01]  /*64b0*/  ISETP.GT.AND P3, PT, R2, 0x9, PT ;  /* 0x000000090200780c */ /* 0x000fe20003f64270 */
[----:B------:R-:W-:Y:S03]  /*64c0*/  HMMA.16816.F32.BF16 R32, R148, R146, R32 ;  /* 0x000000929420723c */ /* 0x000fe60000041820 */
[----:B------:R-:W-:Y:S02]  /*64d0*/  ISETP.GT.AND P0, PT, R0, 0x1, PT ;  /* 0x000000010000780c */ /* 0x000fe40003f04270 */
[----:B------:R-:W-:Y:S02]  /*64e0*/  FSEL R162, R12, -INF , P4 ;  /* 0xff8000000ca27808 */ /* 0x000fe40002000000 */
[----:B------:R-:W-:Y:S01]  /*64f0*/  FMNMX.FTZ R12, R5, R136, !PT ;  /* 0x00000088050c7209 */ /* 0x000fe20007810000 */
[----:B------:R-:W-:Y:S01]  /*6500*/  IMAD.IADD R150, R177, 0x1, R172 ;  /* 0x00000001b1967824 */ /* 0x000fe200078e02ac */
        /* <DEDUP_REMOVED lines=8> */
[----:B------:R-:W-:Y:S02]  /*6590*/  ISETP.GT.AND P1, PT, R0, 0x8, PT ;  /* 0x000000080000780c */ /* 0x000fe40003f24270 */
[----:B------:R-:W-:Y:S02]  /*65a0*/  FSEL R164, R16, -INF , P4 ;  /* 0xff80000010a47808 */ /* 0x000fe40002000000 */
[----:B------:R-:W-:Y:S02]  /*65b0*/  ISETP.GT.AND P3, PT, R2, 0x19, PT ;  /* 0x000000190200780c */ /* 0x000fe40003f64270 */
        /* <DEDUP_REMOVED lines=8> */
[----:B------:R-:W-:Y:S02]  /*6640*/  FMNMX.FTZ R12, R164, R12, !PT ;  /* 0x0000000ca40c7209 */ /* 0x000fe40007810000 */
[----:B------:R-:W-:Y:S02]  /*6650*/  FSEL R166, R14, -INF , P1 ;  /* 0xff8000000ea67808 */ /* 0x000fe40000800000 */
[----:B------:R-:W-:Y:S02]  /*6660*/  FSEL R239, R20, -INF , P4 ;  /* 0xff80000014ef7808 */ /* 0x000fe40002000000 */
[----:B------:R-:W-:Y:S02]  /*6670*/  FSEL R11, R11, -INF , P0 ;  /* 0xff8000000b0b7808 */ /* 0x000fe40000000000 */
[C---:B------:R-:W-:Y:S02]  /*6680*/  ISETP.GT.AND P0, PT, R0.reuse, 0x11, PT ;  /* 0x000000110000780c */ /* 0x040fe40003f04270 */
[----:B------:R-:W-:Y:S02]  /*6690*/  ISETP.GT.AND P1, PT, R0, 0x18, PT ;  /* 0x000000180000780c */ /* 0x000fe40003f24270 */
[----:B------:R-:W-:Y:S02]  /*66a0*/  ISETP.GT.AND P3, PT, R2, 0x21, PT ;  /* 0x000000210200780c */ /* 0x000fe40003f64270 */
[----:B------:R-:W-:Y:S02]  /*66b0*/  FMNMX.FTZ R13, R7, R13, !PT ;  /* 0x0000000d070d7209 */ /* 0x000fe40007810000 */
[----:B------:R-:W-:Y:S02]  /*66c0*/  FMNMX.FTZ R12, R165, R12, !PT ;  /* 0x0000000ca50c7209 */ /* 0x000fe40007810000 */
[----:B------:R-:W-:Y:S02]  /*66d0*/  FSEL R167, R15, -INF , P0 ;  /* 0xff8000000fa77808 */ /* 0x000fe40000000000 */
[----:B------:R-:W-:Y:S02]  /*66e0*/  FSEL R238, R21, -INF , P3 ;  /* 0xff80000015ee7808 */ /* 0x000fe40001800000 */
[----:B------:R-:W-:Y:S02]  /*66f0*/  ISETP.GT.AND P0, PT, R0, 0x19, PT ;  /* 0x000000190000780c */ /* 0x000fe40003f04270 */
[----:B------:R-:W-:Y:S02]  /*6700*/  FSEL R168, R18, -INF , P1 ;  /* 0xff80000012a87808 */ /* 0x000fe40000800000 */
[----:B------:R-:W-:Y:S02]  /*6710*/  FMNMX.FTZ R13, R10, R13, !PT ;  /* 0x0000000d0a0d7209 */ /* 0x000fe40007810000 */
[----:B------:R-:W-:Y:S02]  /*6720*/  FMNMX.FTZ R12, R239, R12, !PT ;  /* 0x0000000cef0c7209 */ /* 0x000fe40007810000 */
[C---:B------:R-:W-:Y:S02]  /*6730*/  ISETP.GT.AND P1, PT, R2.reuse, 0x28, PT ;  /* 0x000000280200780c */ /* 0x040fe40003f24270 */
[C---:B------:R-:W-:Y:S02]  /*6740*/  ISETP.GT.AND P6, PT, R2.reuse, 0x30, PT ;  /* 0x000000300200780c */ /* 0x040fe40003fc4270 */
[----:B------:R-:W-:Y:S02]  /*6750*/  FSEL R169, R19, -INF , P0 ;  /* 0xff80000013a97808 */ /* 0x000fe40000000000 */
[C---:B------:R-:W-:Y:S02]  /*6760*/  ISETP.GT.AND P5, PT, R2.reuse, 0x31, PT ;  /* 0x000000310200780c */ /* 0x040fe40003fa4270 */
[C---:B------:R-:W-:Y:S02]  /*6770*/  ISETP.GT.AND P4, PT, R2.reuse, 0x38, PT ;  /* 0x000000380200780c */ /* 0x040fe40003f84270 */
[----:B------:R-:W-:Y:S02]  /*6780*/  ISETP.GT.AND P3, PT, R2, 0x39, PT ;  /* 0x000000390200780c */ /* 0x000fe40003f64270 */
[----:B------:R-:W-:Y:S02]  /*6790*/  FSEL R237, R24, -INF , P1 ;  /* 0xff80000018ed7808 */ /* 0x000fe40000800000 */
[----:B------:R-:W-:Y:S02]  /*67a0*/  ISETP.GT.AND P0, PT, R2, 0x29, PT ;  /* 0x000000290200780c */ /* 0x000fe40003f04270 */
[----:B------:R-:W-:Y:S02]  /*67b0*/  FMNMX.FTZ R2, R11, R13, !PT ;  /* 0x0000000d0b027209 */ /* 0x000fe40007810000 */
[----:B------:R-:W-:Y:S02]  /*67c0*/  FMNMX.FTZ R12, R238, R12, !PT ;  /* 0x0000000cee0c7209 */ /* 0x000fe40007810000 */
[----:B------:R-:W-:Y:S02]  /*67d0*/  FSEL R175, R25, -INF , P0 ;  /* 0xff80000019af7808 */ /* 0x000fe40000000000 */
        /* <DEDUP_REMOVED lines=13> */
[C---:B------:R-:W-:Y:S02]  /*68b0*/  ISETP.GT.AND P0, PT, R0.reuse, 0x21, PT ;  /* 0x000000210000780c */ /* 0x040fe40003f04270 */
[----:B------:R-:W-:Y:S02]  /*68c0*/  FSEL R145, R33, -INF , P3 ;  /* 0xff80000021917808 */ /* 0x000fe40001800000 */
[----:B------:R-:W-:Y:S02]  /*68d0*/  FMNMX.FTZ R2, R147, R2, !PT ;  /* 0x0000000293027209 */ /* 0x000fe40007810000 */
[----:B------:R-:W-:Y:S02]  /*68e0*/  FSEL R173, R23, -INF , P0 ;  /* 0xff80000017ad7808 */ /* 0x000fe40000000000 */
[----:B------:R-:W-:Y:S02]  /*68f0*/  ISETP.GT.AND P0, PT, R0, 0x28, PT ;  /* 0x000000280000780c */ /* 0x000fe40003f04270 */
[----:B------:R-:W-:Y:S02]  /*6900*/  FMNMX.FTZ R13, R174, R13, !PT ;  /* 0x0000000dae0d7209 */ /* 0x000fe40007810000 */
[----:B------:R-:W-:Y:S02]  /*6910*/  FMNMX.FTZ R2, R145, R2, !PT ;  /* 0x0000000291027209 */ /* 0x000fe40007810000 */
[----:B------:R-:W-:Y:S02]  /*6920*/  ISETP.GT.AND P1, PT, R0, 0x29, PT ;  /* 0x000000290000780c */ /* 0x000fe40003f24270 */
[----:B------:R-:W-:Y:S01]  /*6930*/  FSEL R171, R26, -INF , P0 ;  /* 0xff8000001aab7808 */ /* 0x000fe20000000000 */
[----:B------:R-:W1:Y:S01]  /*6940*/  SHFL.BFLY PT, R12, R2, 0x2, 0x1f ;  /* 0x0c401f00020c7f89 */ /* 0x000e6200000e0000 */
[----:B------:R-:W-:Y:S02]  /*6950*/  FMNMX.FTZ R13, R173, R13, !PT ;  /* 0x0000000dad0d7209 */ /* 0x000fe40007810000 */
        /* <DEDUP_REMOVED lines=12> */
[----:B------:R-:W-:Y:S02]  /*6a20*/  FMNMX.FTZ R0, R142, R13, !PT ;  /* 0x0000000d8e007209 */ /* 0x000fe40007810000 */
[----:B------:R-:W-:Y:S02]  /*6a30*/  FSEL R141, R35, -INF , P0 ;  /* 0xff800000238d7808 */ /* 0x000fe40000000000 */
[----:B-1----:R-:W-:Y:S02]  /*6a40*/  FMNMX.FTZ R13, R2, R12, !PT ;  /* 0x0000000c020d7209 */ /* 0x002fe40007810000 */
[----:B------:R-:W-:Y:S02]  /*6a50*/  FMNMX.FTZ R0, R141, R0, !PT ;  /* 0x000000008d007209 */ /* 0x000fe40007810000 */
[C---:B------:R-:W-:Y:S01]  /*6a60*/  IADD3 R149, R181.reuse, R150, RZ ;  /* 0x00000096b5957210 */ /* 0x040fe20007ffe0ff */
        /* <DEDUP_REMOVED lines=8> */
[----:B------:R-:W-:Y:S01]  /*6af0*/  FMUL.FTZ R146, R2, c[0x0][0x2d0] ;  /* 0x0000b40002927a20 */ /* 0x000fe20000410000 */
[----:B--2---:R-:W-:Y:S04]  /*6b00*/  FMNMX.FTZ R12, R0, R12, !PT ;  /* 0x0000000c000c7209 */ /* 0x004fe80007810000 */
[----:B------:R-:W-:Y:S01]  /*6b10*/  FSEL R146, R146, RZ, P1 ;  /* 0x000000ff92927208 */ /* 0x000fe20000800000 */
[----:B------:R-:W1:Y:S04]  /*6b20*/  SHFL.BFLY PT, R0, R12, 0x1, 0x1f ;  /* 0x0c201f000c007f89 */ /* 0x000e6800000e0000 */
[--C-:B------:R-:W-:Y:S01]  /*6b30*/  FFMA.FTZ R158, R5, c[0x0][0x2d0], -R146.reuse ;  /* 0x0000b400059e7a23 */ /* 0x100fe20000010892 */
[----:B------:R-:W-:Y:S01]  /*6b40*/  FSEL R5, R2, RZ, P1 ;  /* 0x000000ff02057208 */ /* 0x000fe20000800000 */
[--C-:B------:R-:W-:Y:S02]  /*6b50*/  FFMA.FTZ R159, R4, c[0x0][0x2d0], -R146.reuse ;  /* 0x0000b400049f7a23 */ /* 0x100fe40000010892 */
[--C-:B------:R-:W-:Y:S02]  /*6b60*/  FFMA.FTZ R157, R8, c[0x0][0x2d0], -R146.reuse ;  /* 0x0000b400089d7a23 */ /* 0x100fe40000010892 */
[----:B------:R-:W-:Y:S01]  /*6b70*/  FADD.FTZ R3, -R5, R3 ;  /* 0x0000000305037221 */ /* 0x000fe20000010100 */
        /* <DEDUP_REMOVED lines=10> */
[--C-:B------:R-:W-:Y:S01]  /*6c20*/  FFMA.FTZ R239, R147, c[0x0][0x2d0], -R146.reuse ;  /* 0x0000b40093ef7a23 */ /* 0x100fe20000010892 */
[----:B------:R-:W1:Y:S01]  /*6c30*/  LDSM.16.MT88.4 R12, [R150] ;  /* 0x00000000960c783b */ /* 0x000e620000004200 */
[--C-:B------:R-:W-:Y:S01]  /*6c40*/  FFMA.FTZ R238, R238, c[0x0][0x2d0], -R146.reuse ;  /* 0x0000b400eeee7a23 */ /* 0x100fe20000010892 */
[C---:B------:R-:W-:Y:S01]  /*6c50*/  FSETP.NEU.FTZ.AND P0, PT, R0.reuse, -INF , PT ;  /* 0xff8000000000780b */ /* 0x040fe20003f1d000 */
[C---:B------:R-:W-:Y:S01]  /*6c60*/  FMUL.FTZ R140, R0.reuse, c[0x0][0x2d0] ;  /* 0x0000b400008c7a20 */ /* 0x040fe20000410000 */
[----:B------:R-:W-:Y:S01]  /*6c70*/  MUFU.EX2 R157, R157 ;  /* 0x0000009d009d7308 */ /* 0x000fe20000000800 */
[--C-:B------:R-:W-:Y:S01]  /*6c80*/  FFMA.FTZ R237, R237, c[0x0][0x2d0], -R146.reuse ;  /* 0x0000b400eded7a23 */ /* 0x100fe20000010892 */
[----:B------:R-:W-:Y:S01]  /*6c90*/  FSEL R4, R0, RZ, P0 ;  /* 0x000000ff00047208 */ /* 0x000fe20000000000 */
[--C-:B------:R-:W-:Y:S01]  /*6ca0*/  FFMA.FTZ R175, R175, c[0x0][0x2d0], -R146.reuse ;  /* 0x0000b400afaf7a23 */ /* 0x100fe20000010892 */
[----:B------:R-:W-:Y:S01]  /*6cb0*/  FSEL R140, R140, RZ, P0 ;  /* 0x000000ff8c8c7208 */ /* 0x000fe20000000000 */
[----:B------:R-:W-:Y:S02]  /*6cc0*/  FFMA.FTZ R161, R161, c[0x0][0x2d0], -R146 ;  /* 0x0000b400a1a17a23 */ /* 0x000fe40000010892 */
[----:B------:R-:W-:Y:S02]  /*6cd0*/  FADD.FTZ R4, -R4, R132 ;  /* 0x0000008404047221 */ /* 0x000fe40000010100 */
[--C-:B------:R-:W-:Y:S01]  /*6ce0*/  FFMA.FTZ R155, R6, c[0x0][0x2d0], -R140.reuse ;  /* 0x0000b400069b7a23 */ /* 0x100fe2000001088c */
[----:B------:R3:W4:Y:S01]  /*6cf0*/  MUFU.EX2 R132, R3 ;  /* 0x0000000300847308 */ /* 0x0007220000000800 */
[--C-:B------:R-:W-:Y:S02]  /*6d00*/  FFMA.FTZ R154, R7, c[0x0][0x2d0], -R140.reuse ;  /* 0x0000b400079a7a23 */ /* 0x100fe4000001088c */
[--C-:B------:R-:W-:Y:S01]  /*6d10*/  FFMA.FTZ R153, R10, c[0x0][0x2d0], -R140.reuse ;  /* 0x0000b4000a997a23 */ /* 0x100fe2000001088c */
[----:B--2---:R-:W-:Y:S01]  /*6d20*/  F2FP.BF16.PACK_AB R136, R158, R159 ;  /* 0x0000009f9e88723e */ /* 0x004fe200000010ff */
[--C-:B------:R-:W-:Y:S02]  /*6d30*/  FFMA.FTZ R152, R11, c[0x0][0x2d0], -R140.reuse ;  /* 0x0000b4000b987a23 */ /* 0x100fe4000001088c */
[--C-:B------:R-:W-:Y:S02]  /*6d40*/  FFMA.FTZ R241, R144, c[0x0][0x2d0], -R140.reuse ;  /* 0x0000b40090f17a23 */ /* 0x100fe4000001088c */
[--C-:B------:R-:W-:Y:S01]  /*6d50*/  FFMA.FTZ R242, R143, c[0x0][0x2d0], -R140.reuse ;  /* 0x0000b4008ff27a23 */ /* 0x100fe2000001088c */
[----:B------:R-:W2:Y:S01]  /*6d60*/  MUFU.EX2 R156, R156 ;  /* 0x0000009c009c7308 */ /* 0x000ea20000000800 */
        /* <DEDUP_REMOVED lines=8> */
[----:B---3--:R-:W-:Y:S02]  /*6df0*/  FMUL.FTZ R3, R4, c[0x0][0x2d0] ;  /* 0x0000b40004037a20 */ /* 0x008fe40000410000 */
[C---:B----4-:R-:W-:Y:S02]  /*6e00*/  FMUL.FTZ R4, R132.reuse, R128 ;  /* 0x0000008084047220 */ /* 0x050fe40000410000 */
[C---:B------:R-:W-:Y:S01]  /*6e10*/  FMUL.FTZ R5, R132.reuse, R129 ;  /* 0x0000008184057220 */ /* 0x040fe20000410000 */
[----:B------:R-:W3:Y:S01]  /*6e20*/  MUFU.EX2 R154, R154 ;  /* 0x0000009a009a7308 */ /* 0x000ee20000000800 */
        /* <DEDUP_REMOVED lines=28> */
[----:B--2---:R-:W-:Y:S01]  /*6ff0*/  F2FP.BF16.PACK_AB R139, R152, R153 ;  /* 0x00000099988b723e */ /* 0x004fe200000010ff */
[C---:B------:R-:W-:Y:S02]  /*7000*/  FMUL.FTZ R64, R132.reuse, R64 ;  /* 0x0000004084407220 */ /* 0x040fe40000410000 */
[C---:B------:R-:W-:Y:S02]  /*7010*/  FMUL.FTZ R65, R132.reuse, R65 ;  /* 0x0000004184417220 */ /* 0x040fe40000410000 */
[C---:B------:R-:W-:Y:S01]  /*7020*/  FMUL.FTZ R68, R132.reuse, R68 ;  /* 0x0000004484447220 */ /* 0x040fe20000410000 */
[----:B------:R-:W2:Y:S01]  /*7030*/  MUFU.EX2 R163, R163 ;  /* 0x000000a300a37308 */ /* 0x000ea20000000800 */
[C---:B------:R-:W-:Y:S02]  /*7040*/  FMUL.FTZ R69, R132.reuse, R69 ;  /* 0x0000004584457220 */ /* 0x040fe40000410000 */
[C---:B------:R-:W-:Y:S02]  /*7050*/  FMUL.FTZ R72, R132.reuse, R72 ;  /* 0x0000004884487220 */ /* 0x040fe40000410000 */
[C---:B---3--:R-:W-:Y:S02]  /*7060*/  FMUL.FTZ R6, R3.reuse, R130 ;  /* 0x0000008203067220 */ /* 0x048fe40000410000 */
[C---:B------:R-:W-:Y:S02]  /*7070*/  FMUL.FTZ R7, R3.reuse, R131 ;  /* 0x0000008303077220 */ /* 0x040fe40000410000 */
[----:B------:R-:W-:Y:S01]  /*7080*/  LDSM.16.MT88.4 R128, [R149+0x2800] ;  /* 0x002800009580783b */ /* 0x000fe20000004200 */
[C---:B------:R-:W-:Y:S01]  /*7090*/  FMUL.FTZ R10, R3.reuse, R126 ;  /* 0x0000007e030a7220 */ /* 0x040fe20000410000 */
[----:B------:R-:W-:Y:S01]  /*70a0*/  MUFU.EX2 R164, R164 ;  /* 0x000000a400a47308 */ /* 0x000fe20000000800 */
[C---:B------:R-:W-:Y:S02]  /*70b0*/  FMUL.FTZ R11, R3.reuse, R127 ;  /* 0x0000007f030b7220 */ /* 0x040fe40000410000 */
[C---:B-1----:R-:W-:Y:S03]  /*70c0*/  HMMA.16816.F32.BF16 R4, R136.reuse, R12, R4 ;  /* 0x0000000c8804723c */ /* 0x042fe60000041804 */
[----:B------:R-:W-:Y:S02]  /*70d0*/  LDSM.16.MT88.4 R124, [R150+0x2800] ;  /* 0x00280000967c783b */ /* 0x000fe40000004200 */
[C---:B------:R-:W-:Y:S02]  /*70e0*/  FMUL.FTZ R18, R3.reuse, R106 ;  /* 0x0000006a03127220 */ /* 0x040fe40000410000 */
[C---:B------:R-:W-:Y:S01]  /*70f0*/  FMUL.FTZ R12, R132.reuse, R100 ;  /* 0x00000064840c7220 */ /* 0x040fe20000410000 */
[C---:B------:R-:W-:Y:S01]  /*7100*/  HMMA.16816.F32.BF16 R8, R136.reuse, R14, R8 ;  /* 0x0000000e8808723c */ /* 0x040fe20000041808 */
[----:B------:R-:W1:Y:S03]  /*7110*/  MUFU.EX2 R165, R165 ;  /* 0x000000a500a57308 */ /* 0x000e660000000800 */
[C---:B------:R-:W-:Y:S02]  /*7120*/  FMUL.FTZ R13, R132.reuse, R101 ;  /* 0x00000065840d7220 */ /* 0x040fe40000410000 */
[C---:B------:R-:W-:Y:S02]  /*7130*/  FMUL.FTZ R19, R3.reuse, R107 ;  /* 0x0000006b03137220 */ /* 0x040fe40000410000 */
[C---:B------:R-:W-:Y:S01]  /*7140*/  FMUL.FTZ R14, R3.reuse, R102 ;  /* 0x00000066030e7220 */ /* 0x040fe20000410000 */
[----:B------:R-:W-:Y:S02]  /*7150*/  LDSM.16.MT88.4 R104, [R150+0x2000] ;  /* 0x002000009668783b */ /* 0x000fe40000004200 */
[----:B------:R-:W-:Y:S01]  /*7160*/  MUFU.EX2 R166, R166 ;  /* 0x000000a600a67308 */ /* 0x000fe20000000800 */
[C---:B------:R-:W-:Y:S02]  /*7170*/  FMUL.FTZ R15, R3.reuse, R103 ;  /* 0x00000067030f7220 */ /* 0x040fe40000410000 */
[C---:B------:R-:W-:Y:S02]  /*7180*/  FMUL.FTZ R26, R3.reuse, R114 ;  /* 0x00000072031a7220 */ /* 0x040fe40000410000 */
[C---:B------:R-:W-:Y:S01]  /*7190*/  FMUL.FTZ R27, R3.reuse, R115 ;  /* 0x00000073031b7220 */ /* 0x040fe20000410000 */
[----:B------:R-:W3:Y:S01]  /*71a0*/  LDSM.16.MT88.4 R100, [R151] ;  /* 0x000000009764783b */ /* 0x000ee20000004200 */
[C---:B------:R-:W-:Y:S01]  /*71b0*/  FMUL.FTZ R34, R3.reuse, R122 ;  /* 0x0000007a03227220 */ /* 0x040fe20000410000 */
[C---:B------:R-:W-:Y:S02]  /*71c0*/  HMMA.16816.F32.BF16 R12, R136.reuse, R20, R12 ;  /* 0x00000014880c723c */ /* 0x040fe4000004180c */
[----:B------:R-:W4:Y:S01]  /*71d0*/  MUFU.EX2 R167, R167 ;  /* 0x000000a700a77308 */ /* 0x000f220000000800 */
[C---:B------:R-:W-:Y:S02]  /*71e0*/  FMUL.FTZ R35, R3.reuse, R123 ;  /* 0x0000007b03237220 */ /* 0x040fe40000410000 */
[C---:B------:R-:W-:Y:S01]  /*71f0*/  FMUL.FTZ R38, R3.reuse, R38 ;  /* 0x0000002603267220 */ /* 0x040fe20000410000 */
[----:B------:R-:W-:Y:S01]  /*7200*/  LDSM.16.MT88.4 R112, [R150+0x800] ;  /* 0x000800009670783b */ /* 0x000fe20000004200 */
[C---:B------:R-:W-:Y:S01]  /*7210*/  FMUL.FTZ R20, R132.reuse, R108 ;  /* 0x0000006c84147220 */ /* 0x040fe20000410000 */
[C---:B------:R-:W-:Y:S04]  /*7220*/  HMMA.16816.F32.BF16 R16, R136.reuse, R22, R16 ;  /* 0x000000168810723c */ /* 0x040fe80000041810 */
[C---:B------:R-:W-:Y:S01]  /*7230*/  FMUL.FTZ R21, R132.reuse, R109 ;  /* 0x0000006d84157220 */ /* 0x040fe20000410000 */
[----:B------:R-:W-:Y:S01]  /*7240*/  MUFU.EX2 R168, R168 ;  /* 0x000000a800a87308 */ /* 0x000fe20000000800 */
[C---:B------:R-:W-:Y:S01]  /*7250*/  FMUL.FTZ R39, R3.reuse, R39 ;  /* 0x0000002703277220 */ /* 0x040fe20000410000 */
[----:B------:R-:W-:Y:S01]  /*7260*/  LDSM.16.MT88.4 R120, [R151+0x800] ;  /* 0x000800009778783b */ /* 0x000fe20000004200 */
[C---:B------:R-:W-:Y:S04]  /*7270*/  FMUL.FTZ R22, R3.reuse, R110 ;  /* 0x0000006e03167220 */ /* 0x040fe80000410000 */
[C---:B------:R-:W-:Y:S02]  /*7280*/  FMUL.FTZ R23, R3.reuse, R111 ;  /* 0x0000006f03177220 */ /* 0x040fe40000410000 */
[C---:B------:R-:W-:Y:S01]  /*7290*/  FMUL.FTZ R42, R3.reuse, R42 ;  /* 0x0000002a032a7220 */ /* 0x040fe20000410000 */
[----:B------:R-:W5:Y:S01]  /*72a0*/  LDSM.16.MT88.4 R108, [R149+0x2000] ;  /* 0x00200000956c783b */ /* 0x000f620000004200 */
[C---:B------:R-:W-:Y:S01]  /*72b0*/  FMUL.FTZ R43, R3.reuse, R43 ;  /* 0x0000002b032b7220 */ /* 0x040fe20000410000 */
[----:B------:R-:W1:Y:S01]  /*72c0*/  MUFU.EX2 R169, R169 ;  /* 0x000000a900a97308 */ /* 0x000e620000000800 */
[C---:B------:R-:W-:Y:S01]  /*72d0*/  FMUL.FTZ R46, R3.reuse, R46 ;  /* 0x0000002e032e7220 */ /* 0x040fe20000410000 */
[C---:B------:R-:W-:Y:S03]  /*72e0*/  HMMA.16816.F32.BF16 R20, R136.reuse, R28, R20 ;  /* 0x0000001c8814723c */ /* 0x040fe60000041814 */
[C---:B------:R-:W-:Y:S02]  /*72f0*/  FMUL.FTZ R47, R3.reuse, R47 ;  /* 0x0000002f032f7220 */ /* 0x040fe40000410000 */
[C---:B------:R-:W-:Y:S02]  /*7300*/  FMUL.FTZ R50, R3.reuse, R50 ;  /* 0x0000003203327220 */ /* 0x040fe40000410000 */
[C---:B------:R-:W-:Y:S01]  /*7310*/  FMUL.FTZ R28, R132.reuse, R116 ;  /* 0x00000074841c7220 */ /* 0x040fe20000410000 */
[C---:B------:R-:W-:Y:S01]  /*7320*/  HMMA.16816.F32.BF16 R24, R136.reuse, R30, R24 ;  /* 0x0000001e8818723c */ /* 0x040fe20000041818 */
[----:B------:R-:W-:Y:S03]  /*7330*/  MUFU.EX2 R172, R172 ;  /* 0x000000ac00ac7308 */ /* 0x000fe60000000800 */
        /* <DEDUP_REMOVED lines=9> */
[----:B------:R-:W-:Y:S01]  /*73d0*/  MUFU.EX2 R237, R237 ;  /* 0x000000ed00ed7308 */ /* 0x000fe20000000800 */
[C---:B------:R-:W-:Y:S02]  /*73e0*/  FMUL.FTZ R58, R3.reuse, R58 ;  /* 0x0000003a033a7220 */ /* 0x040fe40000410000 */
[C---:B------:R-:W-:Y:S02]  /*73f0*/  FMUL.FTZ R59, R3.reuse, R59 ;  /* 0x0000003b033b7220 */ /* 0x040fe40000410000 */
[C---:B------:R-:W-:Y:S01]  /*7400*/  FMUL.FTZ R62, R3.reuse, R62 ;  /* 0x0000003e033e7220 */ /* 0x040fe20000410000 */
[C---:B------:R-:W-:Y:S01]  /*7410*/  HMMA.16816.F32.BF16 R32, R136.reuse, R102, R32 ;  /* 0x000000668820723c */ /* 0x040fe20000041820 */
[----:B------:R-:W3:Y:S03]  /*7420*/  LDSM.16.MT88.4 R100, [R148+0x2000] ;  /* 0x002000009464783b */ /* 0x000ee60000004200 */
        /* <DEDUP_REMOVED lines=8> */
[----:B------:R-:W1:Y:S03]  /*74b0*/  LDSM.16.MT88.4 R104, [R151+0x2000] ;  /* 0x002000009768783b */ /* 0x000e660000004200 */
[C---:B------:R-:W-:Y:S02]  /*74c0*/  FMUL.FTZ R71, R3.reuse, R71 ;  /* 0x0000004703477220 */ /* 0x040fe40000410000 */
[C---:B------:R-:W-:Y:S02]  /*74d0*/  FMUL.FTZ R73, R132.reuse, R73 ;  /* 0x0000004984497220 */ /* 0x040fe40000410000 */
[C---:B-----5:R-:W-:Y:S01]  /*74e0*/  HMMA.16816.F32.BF16 R44, R136.reuse, R108, R44 ;  /* 0x0000006c882c723c */ /* 0x060fe2000004182c */
[----:B------:R-:W5:Y:S03]  /*74f0*/  MUFU.EX2 R173, R173 ;  /* 0x000000ad00ad7308 */ /* 0x000f660000000800 */
[C---:B------:R-:W-:Y:S02]  /*7500*/  FMUL.FTZ R74, R3.reuse, R74 ;  /* 0x0000004a034a7220 */ /* 0x040fe40000410000 */
[C---:B------:R-:W-:Y:S02]  /*7510*/  FMUL.FTZ R75, R3.reuse, R75 ;  /* 0x0000004b034b7220 */ /* 0x040fe40000410000 */
[C---:B------:R-:W-:Y:S01]  /*7520*/  HMMA.16816.F32.BF16 R48, R136.reuse, R110, R48 ;  /* 0x0000006e8830723c */ /* 0x040fe20000041830 */
[----:B------:R-:W2:Y:S02]  /*7530*/  LDSM.16.MT88.4 R108, [R150+0x4000] ;  /* 0x00400000966c783b */ /* 0x000ea40000004200 */
[----:B------:R-:W-:Y:S01]  /*7540*/  MUFU.EX2 R161, R161 ;  /* 0x000000a100a17308 */ /* 0x000fe20000000800 */
[C---:B------:R-:W-:Y:S02]  /*7550*/  FMUL.FTZ R76, R132.reuse, R76 ;  /* 0x0000004c844c7220 */ /* 0x040fe40000410000 */
[C---:B------:R-:W-:Y:S02]  /*7560*/  FMUL.FTZ R77, R132.reuse, R77 ;  /* 0x0000004d844d7220 */ /* 0x040fe40000410000 */
[C---:B------:R-:W-:Y:S01]  /*7570*/  FMUL.FTZ R78, R3.reuse, R78 ;  /* 0x0000004e034e7220 */ /* 0x040fe20000410000 */
        /* <DEDUP_REMOVED lines=10> */
[C---:B-1----:R-:W-:Y:S04]  /*7620*/  HMMA.16816.F32.BF16 R60, R136.reuse, R104, R60 ;  /* 0x00000068883c723c */ /* 0x042fe8000004183c */
[C---:B------:R-:W-:Y:S02]  /*7630*/  FMUL.FTZ R84, R132.reuse, R84 ;  /* 0x0000005484547220 */ /* 0x040fe40000410000 */
[C---:B------:R-:W-:Y:S02]  /*7640*/  FMUL.FTZ R85, R132.reuse, R85 ;  /* 0x0000005584557220 */ /* 0x040fe40000410000 */
        /* <DEDUP_REMOVED lines=12> */
[C---:B------:R-:W-:Y:S02]  /*7710*/  FMUL.FTZ R91, R3.reuse, R91 ;  /* 0x0000005b035b7220 */ /* 0x040fe40000410000 */
[C---:B------:R-:W-:Y:S01]  /*7720*/  FMUL.FTZ R92, R132.reuse, R92 ;  /* 0x0000005c845c7220 */ /* 0x040fe20000410000 */
[C---:B---3--:R-:W-:Y:S03]  /*7730*/  HMMA.16816.F32.BF16 R76, R136.reuse, R100, R76 ;  /* 0x00000064884c723c */ /* 0x048fe6000004184c */
[C---:B------:R-:W-:Y:S02]  /*7740*/  FMUL.FTZ R93, R132.reuse, R93 ;  /* 0x0000005d845d7220 */ /* 0x040fe40000410000 */
[C---:B------:R-:W-:Y:S02]  /*7750*/  FMUL.FTZ R94, R3.reuse, R94 ;  /* 0x0000005e035e7220 */ /* 0x040fe40000410000 */
[----:B------:R-:W-:Y:S01]  /*7760*/  FMUL.FTZ R95, R3, R95 ;  /* 0x0000005f035f7220 */ /* 0x000fe20000410000 */
[C---:B------:R-:W-:Y:S04]  /*7770*/  HMMA.16816.F32.BF16 R80, R136.reuse, R102, R80 ;  /* 0x000000668850723c */ /* 0x040fe80000041850 */
[C---:B------:R-:W-:Y:S01]  /*7780*/  FMUL.FTZ R96, R132.reuse, R96 ;  /* 0x0000006084607220 */ /* 0x040fe20000410000 */
[----:B------:R-:W-:Y:S01]  /*7790*/  F2FP.BF16.PACK_AB R100, R163, R162 ;  /* 0x000000a2a364723e */ /* 0x000fe200000010ff */
[----:B------:R-:W-:Y:S01]  /*77a0*/  FMUL.FTZ R97, R132, R97 ;  /* 0x0000006184617220 */ /* 0x000fe20000410000 */
[----:B------:R-:W-:Y:S01]  /*77b0*/  F2FP.BF16.PACK_AB R102, R165, R164 ;  /* 0x000000a4a566723e */ /* 0x000fe200000010ff */
[C---:B-1----:R-:W-:Y:S04]  /*77c0*/  HMMA.16816.F32.BF16 R84, R136.reuse, R104, R84 ;  /* 0x000000688854723c */ /* 0x042fe80000041854 */
[----:B------:R-:W-:Y:S01]  /*77d0*/  FMUL.FTZ R98, R3, R98 ;  /* 0x0000006203627220 */ /* 0x000fe20000410000 */
[----:B----4-:R-:W-:Y:S01]  /*77e0*/  F2FP.BF16.PACK_AB R101, R167, R166 ;  /* 0x000000a6a765723e */ /* 0x010fe200000010ff */
[----:B------:R-:W-:Y:S01]  /*77f0*/  FMUL.FTZ R99, R3, R99 ;  /* 0x0000006303637220 */ /* 0x000fe20000410000 */
[----:B------:R-:W-:Y:S01]  /*7800*/  F2FP.BF16.PACK_AB R103, R169, R168 ;  /* 0x000000a8a967723e */ /* 0x000fe200000010ff */
[C---:B------:R-:W-:Y:S01]  /*7810*/  HMMA.16816.F32.BF16 R88, R136.reuse, R106, R88 ;  /* 0x0000006a8858723c */ /* 0x040fe20000041858 */
[----:B------:R-:W1:Y:S03]  /*7820*/  LDSM.16.MT88.4 R104, [R148+0x800] ;  /* 0x000800009468783b */ /* 0x000e660000004200 */
[--C-:B------:R-:W-:Y:S02]  /*7830*/  FFMA.FTZ R171, R171, c[0x0][0x2d0], -R140.reuse ;  /* 0x0000b400abab7a23 */ /* 0x100fe4000001088c */
[--C-:B------:R-:W-:Y:S02]  /*7840*/  FFMA.FTZ R170, R170, c[0x0][0x2d0], -R140.reuse ;  /* 0x0000b400aaaa7a23 */ /* 0x100fe4000001088c */
[C---:B--2---:R-:W-:Y:S02]  /*7850*/  HMMA.16816.F32.BF16 R92, R136.reuse, R108, R92 ;  /* 0x0000006c885c723c */ /* 0x044fe4000004185c */
[----:B------:R-:W2:Y:S02]  /*7860*/  MUFU.EX2 R171, R171 ;  /* 0x000000ab00ab7308 */ /* 0x000ea40000000800 */
[----:B------:R-:W-:Y:S02]  /*7870*/  FFMA.FTZ R140, R141, c[0x0][0x2d0], -R140 ;  /* 0x0000b4008d8c7a23 */ /* 0x000fe4000001088c */
[--C-:B------:R-:W-:Y:S02]  /*7880*/  FFMA.FTZ R160, R160, c[0x0][0x2d0], -R146.reuse ;  /* 0x0000b400a0a07a23 */ /* 0x100fe40000010892 */
[----:B------:R-:W-:Y:S01]  /*7890*/  HMMA.16816.F32.BF16 R96, R136, R110, R96 ;  /* 0x0000006e8860723c */ /* 0x000fe20000041860 */
[----:B------:R-:W3:Y:S03]  /*78a0*/  LDSM.16.MT88.4 R108, [R148+0x2800] ;  /* 0x00280000946c783b */ /* 0x000ee60000004200 */
[----:B------:R-:W-:Y:S01]  /*78b0*/  FFMA.FTZ R146, R145, c[0x0][0x2d0], -R146 ;  /* 0x0000b40091927a23 */ /* 0x000fe20000010892 */
[----:B------:R4:W-:Y:S01]  /*78c0*/  MUFU.EX2 R244, R140 ;  /* 0x0000008c00f47308 */ /* 0x0009e20000000800 */
[----:B------:R-:W-:Y:S02]  /*78d0*/  FFMA.FTZ R155, R3, R229, R155 ;  /* 0x000000e5039b7223 */ /* 0x000fe4000001009b */
[C---:B------:R-:W-:Y:S01]  /*78e0*/  HMMA.16816.F32.BF16 R4, R100.reuse, R112, R4 ;  /* 0x000000706404723c */ /* 0x040fe20000041804 */
[----:B------:R-:W-:Y:S04]  /*78f0*/  LDSM.16.MT88.4 R136, [R149+0x3000] ;  /* 0x003000009588783b */ /* 0x000fe80000004200 */
[----:B------:R-:W-:Y:S01]  /*7900*/  FFMA.FTZ R159, R132, R232, R159 ;  /* 0x000000e8849f7223 */ /* 0x000fe2000001009f */
[----:B------:R-:W-:Y:S01]  /*7910*/  MOV R132, R0 ;  /* 0x0000000000847202 */ /* 0x000fe20000000f00 */
[----:B------:R1:W-:Y:S01]  /*7920*/  MUFU.EX2 R240, R146 ;  /* 0x0000009200f07308 */ /* 0x0003e20000000800 */
[C---:B------:R-:W-:Y:S01]  /*7930*/  HMMA.16816.F32.BF16 R8, R100.reuse, R114, R8 ;  /* 0x000000726408723c */ /* 0x040fe20000041808 */
[----:B------:R-:W2:Y:S03]  /*7940*/  LDSM.16.MT88.4 R112, [R151+0x2800] ;  /* 0x002800009770783b */ /* 0x000ea60000004200 */
[----:B------:R-:W-:Y:S02]  /*7950*/  FADD.FTZ R159, R158, R159 ;  /* 0x0000009f9e9f7221 */ /* 0x000fe40000010000 */
[----:B------:R-:W-:Y:S02]  /*7960*/  FADD.FTZ R155, R154, R155 ;  /* 0x0000009b9a9b7221 */ /* 0x000fe40000010000 */
[C---:B------:R-:W-:Y:S01]  /*7970*/  HMMA.16816.F32.BF16 R12, R100.reuse, R116, R12 ;  /* 0x00000074640c723c */ /* 0x040fe2000004180c */
[----:B------:R-:W2:Y:S03]  /*7980*/  MUFU.EX2 R170, R170 ;  /* 0x000000aa00aa7308 */ /* 0x000ea60000000800 */
[----:B------:R-:W-:Y:S01]  /*7990*/  FADD.FTZ R159, R157, R159 ;  /* 0x0000009f9d9f7221 */ /* 0x000fe20000010000 */
[----:B----4-:R-:W-:Y:S01]  /*79a0*/  LDSM.16.MT88.4 R140, [R150+0x3800] ;  /* 0x00380000968c783b */ /* 0x010fe20000004200 */
[----:B------:R-:W-:Y:S02]  /*79b0*/  FADD.FTZ R155, R153, R155 ;  /* 0x0000009b999b7221 */ /* 0x000fe40000010000 */
[C---:B------:R-:W-:Y:S03]  /*79c0*/  HMMA.16816.F32.BF16 R16, R100.reuse, R118, R16 ;  /* 0x000000766410723c */ /* 0x040fe60000041810 */
[----:B------:R-:W4:Y:S01]  /*79d0*/  MUFU.EX2 R160, R160 ;  /* 0x000000a000a07308 */ /* 0x000f220000000800 */
[----:B------:R-:W-:Y:S01]  /*79e0*/  FADD.FTZ R159, R156, R159 ;  /* 0x0000009f9c9f7221 */ /* 0x000fe20000010000 */
[----:B------:R-:W-:Y:S01]  /*79f0*/  LDSM.16.MT88.4 R116, [R149+0x4800] ;  /* 0x004800009574783b */ /* 0x000fe20000004200 */
[----:B------:R-:W-:Y:S02]  /*7a00*/  FADD.FTZ R152, R152, R155 ;  /* 0x0000009b98987221 */ /* 0x000fe40000010000 */
[C---:B-1----:R-:W-:Y:S04]  /*7a10*/  HMMA.16816.F32.BF16 R20, R100.reuse, R104, R20 ;  /* 0x000000686414723c */ /* 0x042fe80000041814 */
[----:B------:R-:W-:Y:S01]  /*7a20*/  FADD.FTZ R162, R162, R159 ;  /* 0x0000009fa2a27221 */ /* 0x000fe20000010000 */
[----:B------:R-:W-:Y:S01]  /*7a30*/  LDSM.16.MT88.4 R144, [R149+0x3800] ;  /* 0x003800009590783b */ /* 0x000fe20000004200 */
[----:B------:R-:W-:Y:S02]  /*7a40*/  FADD.FTZ R152, R166, R152 ;  /* 0x00000098a6987221 */ /* 0x000fe40000010000 */
[C---:B------:R-:W-:Y:S04]  /*7a50*/  HMMA.16816.F32.BF16 R24, R100.reuse, R106, R24 ;  /* 0x0000006a6418723c */ /* 0x040fe80000041818 */
[----:B------:R-:W-:Y:S01]  /*7a60*/  FADD.FTZ R162, R163, R162 ;  /* 0x000000a2a3a27221 */ /* 0x000fe20000010000 */
[----:B------:R-:W1:Y:S01]  /*7a70*/  LDSM.16.MT88.4 R104, [R150+0x4800] ;  /* 0x004800009668783b */ /* 0x000e620000004200 */
[----:B------:R-:W-:Y:S02]  /*7a80*/  FADD.FTZ R167, R167, R152 ;  /* 0x00000098a7a77221 */ /* 0x000fe40000010000 */
        /* <DEDUP_REMOVED lines=8> */
[----:B------:R-:W-:Y:S04]  /*7b10*/  FADD.FTZ R169, R174, R169 ;  /* 0x000000a9aea97221 */ /* 0x000fe80000010000 */
[C---:B------:R-:W-:Y:S01]  /*7b20*/  HMMA.16816.F32.BF16 R40, R100.reuse, R126, R40 ;  /* 0x0000007e6428723c */ /* 0x040fe20000041828 */
[----:B------:R-:W-:Y:S03]  /*7b30*/  LDSM.16.MT88.4 R124, [R151+0x1000] ;  /* 0x00100000977c783b */ /* 0x000fe60000004200 */
[----:B-----5:R-:W-:Y:S04]  /*7b40*/  FADD.FTZ R169, R173, R169 ;  /* 0x000000a9ada97221 */ /* 0x020fe80000010000 */
[C---:B------:R-:W-:Y:S04]  /*7b50*/  HMMA.16816.F32.BF16 R44, R100.reuse, R128, R44 ;  /* 0x00000080642c723c */ /* 0x040fe8000004182c */
[----:B--2---:R-:W-:Y:S04]  /*7b60*/  FADD.FTZ R169, R171, R169 ;  /* 0x000000a9aba97221 */ /* 0x004fe80000010000 */
[C---:B------:R-:W-:Y:S01]  /*7b70*/  HMMA.16816.F32.BF16 R48, R100.reuse, R130, R48 ;  /* 0x000000826430723c */ /* 0x040fe20000041830 */
[----:B------:R-:W-:Y:S03]  /*7b80*/  LDSM.16.MT88.4 R128, [R150+0x3000] ;  /* 0x003000009680783b */ /* 0x000fe60000004200 */
[----:B------:R-:W-:Y:S04]  /*7b90*/  FADD.FTZ R169, R170, R169 ;  /* 0x000000a9aaa97221 */ /* 0x000fe80000010000 */
[C---:B---3--:R-:W-:Y:S04]  /*7ba0*/  HMMA.16816.F32.BF16 R52, R100.reuse, R108, R52 ;  /* 0x0000006c6434723c */ /* 0x048fe80000041834 */
[----:B------:R-:W-:Y:S04]  /*7bb0*/  FADD.FTZ R169, R241, R169 ;  /* 0x000000a9f1a97221 */ /* 0x000fe80000010000 */
[C---:B------:R-:W-:Y:S01]  /*7bc0*/  HMMA.16816.F32.BF16 R56, R100.reuse, R110, R56 ;  /* 0x0000006e6438723c */ /* 0x040fe20000041838 */
[----:B------:R-:W2:Y:S03]  /*7bd0*/  LDSM.16.MT88.4 R108, [R148+0x4800] ;  /* 0x00480000946c783b */ /* 0x000ea60000004200 */
[----:B------:R-:W-:Y:S04]  /*7be0*/  FADD.FTZ R169, R242, R169 ;  /* 0x000000a9f2a97221 */ /* 0x000fe80000010000 */
[C---:B------:R-:W-:Y:S04]  /*7bf0*/  HMMA.16816.F32.BF16 R60, R100.reuse, R112, R60 ;  /* 0x00000070643c723c */ /* 0x040fe8000004183c */
[----:B------:R-:W-:Y:S04]  /*7c00*/  FADD.FTZ R169, R243, R169 ;  /* 0x000000a9f3a97221 */ /* 0x000fe80000010000 */
[C---:B------:R-:W-:Y:S01]  /*7c10*/  HMMA.16816.F32.BF16 R64, R100.reuse, R114, R64 ;  /* 0x000000726440723c */ /* 0x040fe20000041840 */
[----:B------:R-:W3:Y:S03]  /*7c20*/  LDSM.16.MT88.4 R112, [R151+0x4800] ;  /* 0x004800009770783b */ /* 0x000ee60000004200 */
[----:B------:R-:W-:Y:S04]  /*7c30*/  FADD.FTZ R229, R244, R169 ;  /* 0x000000a9f4e57221 */ /* 0x000fe80000010000 */
[C---:B-1----:R-:W-:Y:S08]  /*7c40*/  HMMA.16816.F32.BF16 R68, R100.reuse, R104, R68 ;  /* 0x000000686444723c */ /* 0x042ff00000041844 */
[C---:B------:R-:W-:Y:S01]  /*7c50*/  HMMA.16816.F32.BF16 R72, R100.reuse, R106, R72 ;  /* 0x0000006a6448723c */ /* 0x040fe20000041848 */
[----:B------:R-:W1:Y:S07]  /*7c60*/  LDSM.16.MT88.4 R104, [R150+0x1000] ;  /* 0x001000009668783b */ /* 0x000e6e0000004200 */
[C---:B------:R-:W-:Y:S08]  /*7c70*/  HMMA.16816.F32.BF16 R76, R100.reuse, R116, R76 ;  /* 0x00000074644c723c */ /* 0x040ff0000004184c */
[C---:B------:R-:W-:Y:S01]  /*7c80*/  HMMA.16816.F32.BF16 R80, R100.reuse, R118, R80 ;  /* 0x000000766450723c */ /* 0x040fe20000041850 */
[----:B------:R-:W5:Y:S07]  /*7c90*/  LDSM.16.MT88.4 R116, [R148+0x1000] ;  /* 0x001000009474783b */ /* 0x000f6e0000004200 */
[C---:B--2---:R-:W-:Y:S08]  /*7ca0*/  HMMA.16816.F32.BF16 R84, R100.reuse, R108, R84 ;  /* 0x0000006c6454723c */ /* 0x044ff00000041854 */
[C---:B------:R-:W-:Y:S01]  /*7cb0*/  HMMA.16816.F32.BF16 R88, R100.reuse, R110, R88 ;  /* 0x0000006e6458723c */ /* 0x040fe20000041858 */
[----:B------:R-:W2:Y:S07]  /*7cc0*/  LDSM.16.MT88.4 R108, [R148+0x3000] ;  /* 0x00300000946c783b */ /* 0x000eae0000004200 */
        /* <DEDUP_REMOVED lines=8> */
[----:B------:R-:W-:Y:S03]  /*7d50*/  F2FP.BF16.PACK_AB R103, R170, R171 ;  /* 0x000000abaa67723e */ /* 0x000fe600000010ff */
[----:B------:R-:W-:Y:S04]  /*7d60*/  FADD.FTZ R172, R237, R172 ;  /* 0x000000acedac7221 */ /* 0x000fe80000010000 */
[C---:B-1----:R-:W-:Y:S03]  /*7d70*/  HMMA.16816.F32.BF16 R4, R100.reuse, R104, R4 ;  /* 0x000000686404723c */ /* 0x042fe60000041804 */
[----:B------:R-:W-:Y:S04]  /*7d80*/  FADD.FTZ R172, R175, R172 ;  /* 0x000000acafac7221 */ /* 0x000fe80000010000 */
[----:B------:R-:W-:Y:S01]  /*7d90*/  FADD.FTZ R172, R161, R172 ;  /* 0x000000aca1ac7221 */ /* 0x000fe20000010000 */
[C---:B------:R-:W-:Y:S01]  /*7da0*/  HMMA.16816.F32.BF16 R8, R100.reuse, R106, R8 ;  /* 0x0000006a6408723c */ /* 0x040fe20000041808 */
[----:B------:R-:W1:Y:S03]  /*7db0*/  LDSM.16.MT88.4 R104, [R151+0x3000] ;  /* 0x003000009768783b */ /* 0x000e660000004200 */
[----:B----4-:R-:W-:Y:S04]  /*7dc0*/  FADD.FTZ R172, R160, R172 ;  /* 0x000000aca0ac7221 */ /* 0x010fe80000010000 */
[C---:B------:R-:W-:Y:S04]  /*7dd0*/  HMMA.16816.F32.BF16 R12, R100.reuse, R120, R12 ;  /* 0x00000078640c723c */ /* 0x040fe8000004180c */
[----:B------:R-:W-:Y:S04]  /*7de0*/  FADD.FTZ R172, R239, R172 ;  /* 0x000000acefac7221 */ /* 0x000fe80000010000 */
[C---:B------:R-:W-:Y:S01]  /*7df0*/  HMMA.16816.F32.BF16 R16, R100.reuse, R122, R16 ;  /* 0x0000007a6410723c */ /* 0x040fe20000041810 */
[----:B------:R-:W-:Y:S03]  /*7e00*/  LDSM.16.MT88.4 R120, [R151+0x1800] ;  /* 0x001800009778783b */ /* 0x000fe60000004200 */
[----:B------:R-:W-:Y:S04]  /*7e10*/  FADD.FTZ R232, R240, R172 ;  /* 0x000000acf0e87221 */ /* 0x000fe80000010000 */
[C---:B-----5:R-:W-:Y:S08]  /*7e20*/  HMMA.16816.F32.BF16 R20, R100.reuse, R116, R20 ;  /* 0x000000746414723c */ /* 0x060ff00000041814 */
[C---:B------:R-:W-:Y:S01]  /*7e30*/  HMMA.16816.F32.BF16 R24, R100.reuse, R118, R24 ;  /* 0x000000766418723c */ /* 0x040fe20000041818 */
[----:B------:R-:W3:Y:S07]  /*7e40*/  LDSM.16.MT88.4 R116, [R149+0x5000] ;  /* 0x005000009574783b */ /* 0x000eee0000004200 */
[C---:B------:R-:W-:Y:S08]  /*7e50*/  HMMA.16816.F32.BF16 R28, R100.reuse, R124, R28 ;  /* 0x0000007c641c723c */ /* 0x040ff0000004181c */
[C---:B------:R-:W-:Y:S01]  /*7e60*/  HMMA.16816.F32.BF16 R32, R100.reuse, R126, R32 ;  /* 0x0000007e6420723c */ /* 0x040fe20000041820 */
[----:B------:R-:W-:Y:S07]  /*7e70*/  LDSM.16.MT88.4 R124, [R150+0x1800] ;  /* 0x00180000967c783b */ /* 0x000fee0000004200 */
[C---:B------:R-:W-:Y:S08]  /*7e80*/  HMMA.16816.F32.BF16 R36, R100.reuse, R128, R36 ;  /* 0x000000806424723c */ /* 0x040ff00000041824 */
[C---:B------:R-:W-:Y:S08]  /*7e90*/  HMMA.16816.F32.BF16 R40, R100.reuse, R130, R40 ;  /* 0x000000826428723c */ /* 0x040ff00000041828 */
[C---:B------:R-:W-:Y:S07]  /*7ea0*/  HMMA.16816.F32.BF16 R44, R100.reuse, R136, R44 ;  /* 0x00000088642c723c */ /* 0x040fee000004182c */
[----:B------:R-:W-:Y:S01]  /*7eb0*/  F2FP.BF16.PACK_AB R136, R160, R161 ;  /* 0x000000a1a088723e */ /* 0x000fe200000010ff */
[C---:B------:R-:W-:Y:S04]  /*7ec0*/  HMMA.16816.F32.BF16 R48, R100.reuse, R138, R48 ;  /* 0x0000008a6430723c */ /* 0x040fe80000041830 */
[----:B------:R-:W-:Y:S03]  /*7ed0*/  F2FP.BF16.PACK_AB R137, R242, R241 ;  /* 0x000000f1f289723e */ /* 0x000fe600000010ff */
[----:B------:R-:W-:Y:S01]  /*7ee0*/  F2FP.BF16.PACK_AB R138, R240, R239 ;  /* 0x000000eff08a723e */ /* 0x000fe200000010ff */
[C---:B--2---:R-:W-:Y:S04]  /*7ef0*/  HMMA.16816.F32.BF16 R52, R100.reuse, R108, R52 ;  /* 0x0000006c6434723c */ /* 0x044fe80000041834 */
[----:B------:R-:W-:Y:S04]  /*7f00*/  F2FP.BF16.PACK_AB R139, R244, R243 ;  /* 0x000000f3f48b723e */ /* 0x000fe800000010ff */
[C---:B------:R-:W-:Y:S01]  /*7f10*/  HMMA.16816.F32.BF16 R56, R100.reuse, R110, R56 ;  /* 0x0000006e6438723c */ /* 0x040fe20000041838 */
[----:B------:R-:W2:Y:S07]  /*7f20*/  LDSM.16.MT88.4 R108, [R148+0x5000] ;  /* 0x00500000946c783b */ /* 0x000eae0000004200 */
[C---:B-1----:R-:W-:Y:S08]  /*7f30*/  HMMA.16816.F32.BF16 R60, R100.reuse, R104, R60 ;  /* 0x00000068643c723c */ /* 0x042ff0000004183c */
        /* <DEDUP_REMOVED lines=18> */
[C---:B------:R-:W-:Y:S01]  /*8060*/  HMMA.16816.F32.BF16 R104, R136.reuse, R114, R16 ;  /* 0x000000728868723c */ /* 0x040fe20000041810 */
[----:B------:R-:W5:Y:S07]  /*8070*/  LDSM.16.MT88.4 R16, [R149+0x5800] ;  /* 0x005800009510783b */ /* 0x000f6e0000004200 */
[C---:B---3--:R-:W-:Y:S07]  /*8080*/  HMMA.16816.F32.BF16 R108, R136.reuse, R116, R20 ;  /* 0x00000074886c723c */ /* 0x048fee0000041814 */
[----:B------:R-:W-:Y:S01]  /*8090*/  IADD3 R20, R236, -0x2, RZ ;  /* 0xfffffffeec147810 */ /* 0x000fe20007ffe0ff */
[C---:B------:R-:W-:Y:S03]  /*80a0*/  HMMA.16816.F32.BF16 R112, R136.reuse, R118, R24 ;  /* 0x000000768870723c */ /* 0x040fe60000041818 */
[----:B------:R-:W-:Y:S05]  /*80b0*/  ISETP.GE.AND P6, PT, R20, R223, PT ;  /* 0x000000df1400720c */ /* 0x000fea0003fc6270 */
[C---:B------:R-:W-:Y:S08]  /*80c0*/  HMMA.16816.F32.BF16 R116, R136.reuse, R120, R28 ;  /* 0x000000788874723c */ /* 0x040ff0000004181c */
[C---:B------:R-:W-:Y:S03]  /*80d0*/  HMMA.16816.F32.BF16 R120, R136.reuse, R122, R32 ;  /* 0x0000007a8878723c */ /* 0x040fe60000041820 */
[----:B------:R-:W-:Y:S02]  /*80e0*/  @P6 ISETP.GE.AND P3, PT, R212, c[0x0][0x1d4], PT ;  /* 0x00007500d4006a0c */ /* 0x000fe40003f66270 */
[----:B------:R-:W-:Y:S03]  /*80f0*/  @P6 ISETP.GE.AND P1, PT, R198, c[0x0][0x1d4], PT ;  /* 0x00007500c6006a0c */ /* 0x000fe60003f26270 */
        /* <DEDUP_REMOVED lines=16> */
[----:B------:R-:W-:Y:S01]  /*8200*/  @P6 IMAD.IADD R3, R21, 0x1, R8 ;  /* 0x0000000115036824 */ /* 0x000fe200078e0208 */
[C---:B------:R-:W-:Y:S01]  /*8210*/  @P6 SHF.L.U32 R12, R20.reuse, 0x6, RZ ;  /* 0x00000006140c6819 */ /* 0x040fe200000006ff */
[----:B------:R-:W2:Y:S01]  /*8220*/  LDSM.16.MT88.4 R8, [R151+0x5800] ;  /* 0x005800009708783b */ /* 0x000ea20000004200 */
[----:B------:R-:W-:Y:S01]  /*8230*/  @P6 MOV R15, c[0x0][0x1e4] ;  /* 0x00007900000f6a02 */ /* 0x000fe20000000f00 */
[C---:B-----5:R-:W-:Y:S04]  /*8240*/  HMMA.16816.F32.BF16 R76, R136.reuse, R16, R76 ;  /* 0x00000010884c723c */ /* 0x060fe8000004184c */
[----:B------:R-:W-:Y:S02]  /*8250*/  @P6 SHF.L.U64.HI R3, R20, 0x6, R3 ;  /* 0x0000000614036819 */ /* 0x000fe40000010203 */
[C---:B------:R-:W-:Y:S02]  /*8260*/  @P6 LEA R14, P0, R13.reuse, R12, 0x5 ;  /* 0x0000000c0d0e6211 */ /* 0x040fe400078028ff */
[-C--:B------:R-:W-:Y:S01]  /*8270*/  @P6 IADD3 R12, P4, R12, R230.reuse, RZ ;  /* 0x000000e60c0c6210 */ /* 0x080fe20007f9e0ff */
[C---:B------:R-:W-:Y:S03]  /*8280*/  HMMA.16816.F32.BF16 R80, R136.reuse, R18, R80 ;  /* 0x000000128850723c */ /* 0x040fe60000041850 */
[----:B------:R-:W-:Y:S01]  /*8290*/  @P6 LEA.HI.X R15, R13, R3, R15, 0x5, P0 ;  /* 0x000000030d0f6211 */ /* 0x000fe200000f2c0f */
[----:B------:R-:W-:Y:S01]  /*82a0*/  @P6 IMAD.X R3, R3, 0x1, R222, P4 ;  /* 0x0000000103036824 */ /* 0x000fe200020e06de */
[C---:B------:R-:W-:Y:S02]  /*82b0*/  ISETP.GE.AND P0, PT, R228.reuse, 0x1, PT ;  /* 0x00000001e400780c */ /* 0x040fe40003f06270 */
[----:B------:R-:W-:Y:S01]  /*82c0*/  IADD3 R228, R228, 0x1, RZ ;  /* 0x00000001e4e47810 */ /* 0x000fe20007ffe0ff */
[C---:B-1----:R-:W-:Y:S04]  /*82d0*/  HMMA.16816.F32.BF16 R84, R136.reuse, R4, R84 ;  /* 0x000000048854723c */ /* 0x042fe80000041854 */
[----:B------:R-:W-:Y:S02]  /*82e0*/  SEL R228, R228, RZ, !P0 ;  /* 0x000000ffe4e47207 */ /* 0x000fe40004000000 */
[----:B------:R-:W-:Y:S02]  /*82f0*/  @P6 LEA R16, P5, R12, c[0x0][0x1c8], 0x1 ;  /* 0x000072000c106a11 */ /* 0x000fe400078a08ff */
[----:B------:R-:W-:Y:S01]  /*8300*/  @P6 IADD3 R14, P0, R14, R230, RZ ;  /* 0x000000e60e0e6210 */ /* 0x000fe20007f1e0ff */
[C---:B------:R-:W-:Y:S03]  /*8310*/  HMMA.16816.F32.BF16 R88, R136.reuse, R6, R88 ;  /* 0x000000068858723c */ /* 0x040fe60000041858 */
[----:B------:R-:W-:Y:S01]  /*8320*/  @P6 LEA.HI.X R17, R12, c[0x0][0x1cc], R3, 0x1, P5 ;  /* 0x000073000c116a11 */ /* 0x000fe200028f0c03 */
[----:B------:R-:W-:Y:S01]  /*8330*/  @P6 IMAD R3, R228, 0x6000, R200 ;  /* 0x00006000e4036824 */ /* 0x000fe200078e02c8 */
[C---:B------:R-:W-:Y:S02]  /*8340*/  @P6 LEA R4, P4, R14.reuse, c[0x0][0x1c8], 0x1 ;  /* 0x000072000e046a11 */ /* 0x040fe400078808ff */
[----:B------:R-:W-:Y:S02]  /*8350*/  @P6 IADD3.X R15, R15, R222, RZ, P0, !PT ;  /* 0x000000de0f0f6210 */ /* 0x000fe400007fe4ff */
[----:B------:R-:W-:Y:S01]  /*8360*/  @!PT LDS RZ, [RZ] ;  /* 0x00000000fffff984 */ /* 0x000fe20000000800 */
[----:B------:R-:W-:Y:S01]  /*8370*/  @!PT LDS RZ, [RZ] ;  /* 0x00000000fffff984 */ /* 0x000fe20000000800 */
[----:B------:R-:W-:Y:S01]  /*8380*/  @!PT LDS RZ, [RZ] ;  /* 0x00000000fffff984 */ /* 0x000fe20000000800 */
[----:B------:R1:W-:Y:S01]  /*8390*/  @P6 LDGSTS.E.BYPASS.LTC128B.128 [R3], [R16.64], !P3 ;  /* 0x0000000010036fae */ /* 0x0003e2000d901d48 */
[----:B------:R-:W-:Y:S02]  /*83a0*/  @P6 ISETP.GE.AND P0, PT, R197, c[0x0][0x1d4], PT ;  /* 0x00007500c5006a0c */ /* 0x000fe40003f06270 */
[----:B------:R-:W-:Y:S01]  /*83b0*/  @P6 LEA.HI.X R5, R14, c[0x0][0x1cc], R15, 0x1, P4 ;  /* 0x000073000e056a11 */ /* 0x000fe200020f0c0f */
[C---:B--2---:R-:W-:Y:S04]  /*83c0*/  HMMA.16816.F32.BF16 R92, R136.reuse, R8, R92 ;  /* 0x00000008885c723c */ /* 0x044fe8000004185c */
[----:B------:R1:W-:Y:S04]  /*83d0*/  @P6 LDGSTS.E.BYPASS.LTC128B.128 [R3+0x2000], [R16.64+0x80], !P1 ;  /* 0x0200008010036fae */ /* 0x0003e8000c901d48 */
[----:B------:R-:W-:Y:S04]  /*83e0*/  HMMA.16816.F32.BF16 R96, R136, R10, R96 ;  /* 0x0000000a8860723c */ /* 0x000fe80000041860 */
[----:B------:R1:W-:Y:S08]  /*83f0*/  @P6 LDGSTS.E.BYPASS.LTC128B.128 [R3+0x4000], [R16.64+0x100], !P0 ;  /* 0x0400010010036fae */ /* 0x0003f0000c101d48 */
[----:B------:R1:W-:Y:S08]  /*8400*/  @P6 LDGSTS.E.BYPASS.LTC128B.128 [R3+0x1000], [R4.64], !P3 ;  /* 0x0100000004036fae */ /* 0x0003f0000d901d48 */
[----:B------:R1:W-:Y:S01]  /*8410*/  @P6 LDGSTS.E.BYPASS.LTC128B.128 [R3+0x3000], [R4.64+0x80], !P1 ;  /* 0x0300008004036fae */ /* 0x0003e2000c901d48 */
[C---:B------:R-:W-:Y:S02]  /*8420*/  ISETP.GE.AND P1, PT, R133.reuse, 0x1, PT ;  /* 0x000000018500780c */ /* 0x040fe40003f26270 */
[----:B------:R-:W-:Y:S04]  /*8430*/  IADD3 R133, R133, 0x1, RZ ;  /* 0x0000000185857810 */ /* 0x000fe80007ffe0ff */
[----:B------:R-:W-:Y:S01]  /*8440*/  SEL R133, R133, RZ, !P1 ;  /* 0x000000ff85857207 */ /* 0x000fe20004800000 */
[----:B------:R1:W-:Y:S01]  /*8450*/  @P6 LDGSTS.E.BYPASS.LTC128B.128 [R3+0x5000], [R4.64+0x100], !P0 ;  /* 0x0500010004036fae */ /* 0x0003e2000c101d48 */
[----:B------:R-:W-:Y:S02]  /*8460*/  ISETP.GT.AND P0, PT, R236, R233, PT ;  /* 0x000000e9ec00720c */ /* 0x000fe40003f04270 */
[----:B------:R-:W-:Y:S05]  /*8470*/  MOV R236, R235 ;  /* 0x000000eb00ec7202 */ /* 0x000fea0000000f00 */
[----:B------:R-:W0:Y:S01]  /*8480*/  LDGDEPBAR ;  /* 0x00000000000079af */ /* 0x000e220000000000 */
[----:B-1----:R-:W-:Y:S05]  /*8490*/  MOV R3, R2 ;  /* 0x0000000200037202 */ /* 0x002fea0000000f00 */
[----:B------:R-:W-:-:S05]  /*84a0*/  @P0 BRA `(.L_x_2136) ;  /* 0xffffd23000000947 */ /* 0x000fca000383ffff */
.L_x_2135:
[----:B------:R-:W-:-:S13]  /*84b0*/  ISETP.GE.AND P0, PT, R235, R223, PT ;  /* 0x000000dfeb00720c */ /* 0x000fda0003f06270 */
[----:B------:R-:W-:Y:S05]  /*84c0*/  @!P0 BRA `(.L_x_2137) ;  /* 0x000028e000008947 */ /* 0x000fea0003800000 */
[----:B------:R-:W-:Y:S02]  /*84d0*/  MOV R3, R0 ;  /* 0x0000000000037202 */ /* 0x000fe40000000f00 */
[----:B------:R-:W-:Y:S02]  /*84e0*/  MOV R132, R2 ;  /* 0x0000000200847202 */ /* 0x000fe40000000f00 */
.L_x_2138:
        /* <DEDUP_REMOVED lines=10> */
[C---:B------:R-:W-:Y:S01]  /*8590*/  @!P6 IMAD.WIDE.U32 R28, R233.reuse, c[0x0][0x208], RZ ;  /* 0x00008200e91cea25 */ /* 0x040fe200078e00ff */
[----:B------:R-:W-:Y:S02]  /*85a0*/  @!P6 MOV R2, c[0x0][0x208] ;  /* 0x000082000002ea02 */ /* 0x000fe40000000f00 */
[----:B------:R-:W-:Y:S01]  /*85b0*/  @!P6 ISETP.GE.AND P2, PT, R212, c[0x0][0x1d4], PT ;  /* 0x00007500d400ea0c */ /* 0x000fe20003f46270 */
[----:B------:R-:W-:Y:S01]  /*85c0*/  @!P6 IMAD R0, R0, c[0x0][0x208], RZ ;  /* 0x000082000000ea24 */ /* 0x000fe200078e02ff */
[----:B------:R-:W-:Y:S02]  /*85d0*/  @!P6 SHF.L.U32 R153, R28, 0x6, RZ ;  /* 0x000000061c99e819 */ /* 0x000fe400000006ff */
[----:B------:R-:W-:Y:S01]  /*85e0*/  @!P6 ISETP.GE.AND P1, PT, R198, c[0x0][0x1d4], PT ;  /* 0x00007500c600ea0c */ /* 0x000fe20003f26270 */
[----:B------:R-:W-:Y:S01]  /*85f0*/  LDSM.16.M88.4 R32, [R183] ;  /* 0x00000000b720783b */ /* 0x000fe20000000200 */
[----:B------:R-:W-:Y:S01]  /*8600*/  @!P6 IMAD R0, R233, c[0x0][0x20c], R0 ;  /* 0x00008300e900ea24 */ /* 0x000fe200078e0200 */
[----:B------:R-:W-:Y:S02]  /*8610*/  @!P6 LEA R152, P0, R2, R153, 0x5 ;  /* 0x000000990298e211 */ /* 0x000fe400078028ff */
[----:B------:R-:W-:Y:S02]  /*8620*/  @!P6 IADD3 R153, P3, R153, R226, RZ ;  /* 0x000000e29999e210 */ /* 0x000fe40007f7e0ff */
[----:B------:R-:W-:Y:S02]  /*8630*/  @!P6 IADD3 R0, R29, R0, RZ ;  /* 0x000000001d00e210 */ /* 0x000fe40007ffe0ff */
[----:B-1----:R-:W1:Y:S01]  /*8640*/  LDSM.16.M88.4 R8, [R173] ;  /* 0x00000000ad08783b */ /* 0x002e620000000200 */
[----:B------:R-:W-:Y:S02]  /*8650*/  @!P6 LEA R158, P5, R153, c[0x0][0x1f8], 0x1 ;  /* 0x00007e00999eea11 */ /* 0x000fe400078a08ff */
[----:B------:R-:W-:Y:S02]  /*8660*/  @!P6 IADD3 R152, P4, R152, R226, RZ ;  /* 0x000000e29898e210 */ /* 0x000fe40007f9e0ff */
[----:B------:R-:W-:Y:S03]  /*8670*/  @!P6 SHF.L.U64.HI R0, R28, 0x6, R0 ;  /* 0x000000061c00e819 */ /* 0x000fe60000010200 */
[----:B------:R-:W2:Y:S08]  /*8680*/  LDSM.16.M88.4 R16, [R173+0x800] ;  /* 0x00080000ad10783b */ /* 0x000eb00000000200 */
        /* <DEDUP_REMOVED lines=12> */
[----:B------:R-:W-:Y:S01]  /*8750*/  @!P6 MOV R136, c[0x0][0x20c] ;  /* 0x000083000088ea02 */ /* 0x000fe20000000f00 */
[----:B------:R-:W-:Y:S04]  /*8760*/  HMMA.16816.F32.BF16 R32, R32, R138, RZ ;  /* 0x0000008a2020723c */ /* 0x000fe800000418ff */
[----:B------:R-:W-:Y:S02]  /*8770*/  @!P6 LEA.HI.X R2, R2, R0, R136, 0x5, P0 ;  /* 0x000000000202e211 */ /* 0x000fe400000f2c88 */
[-C--:B------:R-:W-:Y:S01]  /*8780*/  @!P6 IADD3.X R0, R0, R190.reuse, RZ, P3, !PT ;  /* 0x000000be0000e210 */ /* 0x080fe20001ffe4ff */
[----:B------:R-:W2:Y:S01]  /*8790*/  LDSM.16.M88.4 R136, [R172+0x1000] ;  /* 0x00100000ac88783b */ /* 0x000ea20000000200 */
[C---:B-1----:R-:W-:Y:S05]  /*87a0*/  HMMA.16816.F32.BF16 R4, R140.reuse, R144, R4 ;  /* 0x000000908c04723c */ /* 0x042fea0000041804 */
[----:B------:R-:W-:Y:S01]  /*87b0*/  @!P6 IADD3.X R154, R2, R190, RZ, P4, !PT ;  /* 0x000000be029ae210 */ /* 0x000fe200027fe4ff */
[----:B------:R-:W-:Y:S01]  /*87c0*/  @!P6 IMAD R2, R228, 0x6000, R201 ;  /* 0x00006000e402e824 */ /* 0x000fe200078e02c9 */
[C---:B------:R-:W-:Y:S01]  /*87d0*/  @!P6 LEA R156, P3, R152.reuse, c[0x0][0x1f8], 0x1 ;  /* 0x00007e00989cea11 */ /* 0x040fe200078608ff */
[C---:B------:R-:W-:Y:S03]  /*87e0*/  HMMA.16816.F32.BF16 R8, R140.reuse, R146, R8 ;  /* 0x000000928c08723c */ /* 0x040fe60000041808 */
[----:B------:R-:W-:Y:S02]  /*87f0*/  @!P6 ISETP.GE.AND P0, PT, R197, c[0x0][0x1d4], PT ;  /* 0x00007500c500ea0c */ /* 0x000fe40003f06270 */
[----:B------:R-:W-:Y:S02]  /*8800*/  @!P6 LEA.HI.X R159, R153, c[0x0][0x1fc], R0, 0x1, P5 ;  /* 0x00007f00999fea11 */ /* 0x000fe400028f0c00 */
[----:B------:R-:W-:Y:S01]  /*8810*/  @!P6 LEA.HI.X R157, R152, c[0x0][0x1fc], R154, 0x1, P3 ;  /* 0x00007f00989dea11 */ /* 0x000fe200018f0c9a */
[C---:B-----5:R-:W-:Y:S01]  /*8820*/  HMMA.16816.F32.BF16 R12, R140.reuse, R148, R12 ;  /* 0x000000948c0c723c */ /* 0x060fe2000004180c */
[----:B------:R-:W1:Y:S03]  /*8830*/  LDSM.16.M88.4 R152, [R172+0x1800] ;  /* 0x00180000ac98783b */ /* 0x000e660000000200 */
[----:B------:R-:W-:Y:S04]  /*8840*/  IADD3 R0, R134, R173, RZ ;  /* 0x000000ad86007210 */ /* 0x000fe80007ffe0ff */
[C---:B------:R-:W-:Y:S01]  /*8850*/  HMMA.16816.F32.BF16 R16, R140.reuse, R150, R16 ;  /* 0x000000968c10723c */ /* 0x040fe20000041810 */
[----:B------:R-:W-:Y:S01]  /*8860*/  @!PT LDS RZ, [RZ] ;  /* 0x00000000fffff984 */ /* 0x000fe20000000800 */
[----:B------:R-:W-:Y:S01]  /*8870*/  @!PT LDS RZ, [RZ] ;  /* 0x00000000fffff984 */ /* 0x000fe20000000800 */
[----:B------:R-:W-:Y:S01]  /*8880*/  @!PT LDS RZ, [RZ] ;  /* 0x00000000fffff984 */ /* 0x000fe20000000800 */
[----:B------:R3:W-:Y:S08]  /*8890*/  @!P6 LDGSTS.E.BYPASS.LTC128B.128 [R2], [R158.64], !P2 ;  /* 0x000000009e02efae */ /* 0x0007f0000d101d48 */
[----:B------:R3:W-:Y:S01]  /*88a0*/  @!P6 LDGSTS.E.BYPASS.LTC128B.128 [R2+0x2000], [R158.64+0x80], !P1 ;  /* 0x020000809e02efae */ /* 0x0007e2000c901d48 */
[C---:B--2---:R-:W-:Y:S07]  /*88b0*/  HMMA.16816.F32.BF16 R20, R140.reuse, R136, R20 ;  /* 0x000000888c14723c */ /* 0x044fee0000041814 */
[----:B------:R3:W-:Y:S01]  /*88c0*/  @!P6 LDGSTS.E.BYPASS.LTC128B.128 [R2+0x4000], [R158.64+0x100], !P0 ;  /* 0x040001009e02efae */ /* 0x0007e2000c101d48 */
[C---:B------:R-:W-:Y:S07]  /*88d0*/  HMMA.16816.F32.BF16 R24, R140.reuse, R138, R24 ;  /* 0x0000008a8c18723c */ /* 0x040fee0000041818 */
[----:B------:R3:W-:Y:S01]  /*88e0*/  @!P6 LDGSTS.E.BYPASS.LTC128B.128 [R2+0x1000], [R156.64], !P2 ;  /* 0x010000009c02efae */ /* 0x0007e2000d101d48 */
[C---:B-1----:R-:W-:Y:S07]  /*88f0*/  HMMA.16816.F32.BF16 R28, R140.reuse, R152, R28 ;  /* 0x000000988c1c723c */ /* 0x042fee000004181c */
[----:B------:R3:W-:Y:S01]  /*8900*/  @!P6 LDGSTS.E.BYPASS.LTC128B.128 [R2+0x3000], [R156.64+0x80], !P1 ;  /* 0x030000809c02efae */ /* 0x0007e2000c901d48 */
[----:B------:R-:W-:Y:S07]  /*8910*/  HMMA.16816.F32.BF16 R32, R140, R154, R32 ;  /* 0x0000009a8c20723c */ /* 0x000fee0000041820 */
[----:B------:R3:W-:Y:S01]  /*8920*/  @!P6 LDGSTS.E.BYPASS.LTC128B.128 [R2+0x5000], [R156.64+0x100], !P0 ;  /* 0x050001009c02efae */ /* 0x0007e2000c101d48 */
[C---:B------:R-:W-:Y:S04]  /*8930*/  ISETP.GE.AND P6, PT, R228.reuse, 0x1, PT ;  /* 0x00000001e400780c */ /* 0x040fe80003fc6270 */
[----:B------:R-:W-:Y:S03]  /*8940*/  IADD3 R228, R228, 0x1, RZ ;  /* 0x00000001e4e47810 */ /* 0x000fe60007ffe0ff */
[----:B------:R-:W-:Y:S01]  /*8950*/  LDSM.16.M88.4 R144, [R179] ;  /* 0x00000000b390783b */ /* 0x000fe20000000200 */
[----:B------:R-:W-:Y:S07]  /*8960*/  SEL R228, R228, RZ, !P6 ;  /* 0x000000ffe4e47207 */ /* 0x000fee0007000000 */
[----:B------:R-:W-:Y:S08]  /*8970*/  LDSM.16.M88.4 R160, [R0+0x800] ;  /* 0x0008000000a0783b */ /* 0x000ff00000000200 */
[----:B------:R-:W-:Y:S01]  /*8980*/  LDSM.16.M88.4 R148, [R0+0x1000] ;  /* 0x001000000094783b */ /* 0x000fe20000000200 */
[----:B---3--:R-:W-:Y:S07]  /*8990*/  IADD3 R2, R134, R172, RZ ;  /* 0x000000ac86027210 */ /* 0x008fee0007ffe0ff */
[----:B------:R-:W1:Y:S08]  /*89a0*/  LDSM.16.M88.4 R156, [R0] ;  /* 0x00000000009c783b */ /* 0x000e700000000200 */
[----:B------:R-:W0:Y:S08]  /*89b0*/  LDGDEPBAR ;  /* 0x00000000000079af */ /* 0x000e300000000000 */
[----:B------:R-:W2:Y:S08]  /*89c0*/  LDSM.16.M88.4 R164, [R0+0x1800] ;  /* 0x0018000000a4783b */ /* 0x000eb00000000200 */
[----:B------:R-:W-:Y:S08]  /*89d0*/  LDSM.16.M88.4 R136, [R178] ;  /* 0x00000000b288783b */ /* 0x000ff00000000200 */
[----:B------:R-:W3:Y:S01]  /*89e0*/  LDSM.16.M88.4 R168, [R2] ;  /* 0x0000000002a8783b */ /* 0x000ee20000000200 */
[C---:B-1----:R-:W-:Y:S07]  /*89f0*/  HMMA.16816.F32.BF16 R4, R144.reuse, R156, R4 ;  /* 0x0000009c9004723c */ /* 0x042fee0000041804 */
[----:B------:R-:W1:Y:S01]  /*8a00*/  LDSM.16.M88.4 R140, [R2+0x800] ;  /* 0x00080000028c783b */ /* 0x000e620000000200 */
[C---:B------:R-:W-:Y:S07]  /*8a10*/  HMMA.16816.F32.BF16 R8, R144.reuse, R158, R8 ;  /* 0x0000009e9008723c */ /* 0x040fee0000041808 */
[----:B------:R-:W4:Y:S01]  /*8a20*/  LDSM.16.M88.4 R152, [R2+0x1000] ;  /* 0x001000000298783b */ /* 0x000f220000000200 */
[C---:B------:R-:W-:Y:S07]  /*8a30*/  HMMA.16816.F32.BF16 R12, R144.reuse, R160, R12 ;  /* 0x000000a0900c723c */ /* 0x040fee000004180c */
[----:B------:R-:W5:Y:S01]  /*8a40*/  LDSM.16.M88.4 R156, [R2+0x1800] ;  /* 0x00180000029c783b */ /* 0x000f620000000200 */
[C---:B------:R-:W-:Y:S07]  /*8a50*/  HMMA.16816.F32.BF16 R16, R144.reuse, R162, R16 ;  /* 0x000000a29010723c */ /* 0x040fee0000041810 */
[----:B------:R-:W-:Y:S01]  /*8a60*/  LDSM.16.M88.4 R160, [R173+0x2800] ;  /* 0x00280000ada0783b */ /* 0x000fe20000000200 */
[C---:B------:R-:W-:Y:S08]  /*8a70*/  HMMA.16816.F32.BF16 R20, R144.reuse, R148, R20 ;  /* 0x000000949014723c */ /* 0x040ff00000041814 */
[C---:B------:R-:W-:Y:S01]  /*8a80*/  HMMA.16816.F32.BF16 R24, R144.reuse, R150, R24 ;  /* 0x000000969018723c */ /* 0x040fe20000041818 */
[----:B------:R-:W-:Y:S07]  /*8a90*/  LDSM.16.M88.4 R148, [R173+0x2000] ;  /* 0x00200000ad94783b */ /* 0x000fee0000000200 */
[C---:B--2---:R-:W-:Y:S08]  /*8aa0*/  HMMA.16816.F32.BF16 R28, R144.reuse, R164, R28 ;  /* 0x000000a4901c723c */ /* 0x044ff0000004181c */
[----:B------:R-:W-:Y:S01]  /*8ab0*/  HMMA.16816.F32.BF16 R32, R144, R166, R32 ;  /* 0x000000a69020723c */ /* 0x000fe20000041820 */
[----:B------:R-:W2:Y:S07]  /*8ac0*/  LDSM.16.M88.4 R144, [R183+0x4000] ;  /* 0x00400000b790783b */ /* 0x000eae0000000200 */
[C---:B---3--:R-:W-:Y:S01]  /*8ad0*/  HMMA.16816.F32.BF16 R4, R136.reuse, R168, R4 ;  /* 0x000000a88804723c */ /* 0x048fe20000041804 */
[----:B------:R-:W-:Y:S07]  /*8ae0*/  LDSM.16.M88.4 R164, [R180+0x4000] ;  /* 0x00400000b4a4783b */ /* 0x000fee0000000200 */
[C---:B------:R-:W-:Y:S01]  /*8af0*/  HMMA.16816.F32.BF16 R8, R136.reuse, R170, R8 ;  /* 0x000000aa8808723c */ /* 0x040fe20000041808 */
[----:B------:R-:W-:Y:S07]  /*8b00*/  LDSM.16.M88.4 R168, [R172+0x2000] ;  /* 0x00200000aca8783b */ /* 0x000fee0000000200 */
[C---:B-1----:R-:W-:Y:S08]  /*8b10*/  HMMA.16816.F32.BF16 R12, R136.reuse, R140, R12 ;  /* 0x0000008c880c723c */ /* 0x042ff0000004180c */
[C---:B------:R-:W-:Y:S01]  /*8b20*/  HMMA.16816.F32.BF16 R16, R136.reuse, R142, R16 ;  /* 0x0000008e8810723c */ /* 0x040fe20000041810 */
[----:B------:R-:W1:Y:S07]  /*8b30*/  LDSM.16.M88.4 R140, [R173+0x3000] ;  /* 0x00300000ad8c783b */ /* 0x000e6e0000000200 */
[C---:B----4-:R-:W-:Y:S08]  /*8b40*/  HMMA.16816.F32.BF16 R20, R136.reuse, R152, R20 ;  /* 0x000000988814723c */ /* 0x050ff00000041814 */
[C---:B------:R-:W-:Y:S01]  /*8b50*/  HMMA.16816.F32.BF16 R24, R136.reuse, R154, R24 ;  /* 0x0000009a8818723c */ /* 0x040fe20000041818 */
[----:B------:R-:W3:Y:S07]  /*8b60*/  LDSM.16.M88.4 R152, [R173+0x3800] ;  /* 0x00380000ad98783b */ /* 0x000eee0000000200 */
[C---:B-----5:R-:W-:Y:S08]  /*8b70*/  HMMA.16816.F32.BF16 R28, R136.reuse, R156, R28 ;  /* 0x0000009c881c723c */ /* 0x060ff0000004181c */
[----:B------:R-:W-:Y:S01]  /*8b80*/  HMMA.16816.F32.BF16 R32, R136, R158, R32 ;  /* 0x0000009e8820723c */ /* 0x000fe20000041820 */
[----:B------:R-:W4:Y:S07]  /*8b90*/  LDSM.16.M88.4 R136, [R172+0x2800] ;  /* 0x00280000ac88783b */ /* 0x000f2e0000000200 */
[C---:B--2---:R-:W-:Y:S01]  /*8ba0*/  HMMA.16816.F32.BF16 R4, R144.reuse, R148, R4 ;  /* 0x000000949004723c */ /* 0x044fe20000041804 */
[----:B------:R-:W-:Y:S07]  /*8bb0*/  LDSM.16.M88.4 R156, [R172+0x3800] ;  /* 0x00380000ac9c783b */ /* 0x000fee0000000200 */
        /* <DEDUP_REMOVED lines=18> */
[C---:B--2---:R-:W-:Y:S08]  /*8ce0*/  HMMA.16816.F32.BF16 R20, R164.reuse, R148, R20 ;  /* 0x00000094a414723c */ /* 0x044ff00000041814 */
[C---:B------:R-:W-:Y:S01]  /*8cf0*/  HMMA.16816.F32.BF16 R24, R164.reuse, R150, R24 ;  /* 0x00000096a418723c */ /* 0x040fe20000041818 */
[----:B------:R-:W2:Y:S07]  /*8d00*/  LDSM.16.M88.4 R148, [R0+0x3800] ;  /* 0x003800000094783b */ /* 0x000eae0000000200 */
[C---:B------:R-:W-:Y:S08]  /*8d10*/  HMMA.16816.F32.BF16 R28, R164.reuse, R156, R28 ;  /* 0x0000009ca41c723c */ /* 0x040ff0000004181c */
[----:B------:R-:W-:Y:S01]  /*8d20*/  HMMA.16816.F32.BF16 R32, R164, R158, R32 ;  /* 0x0000009ea420723c */ /* 0x000fe20000041820 */
[----:B------:R-:W5:Y:S07]  /*8d30*/  LDSM.16.M88.4 R156, [R185+0x2800] ;  /* 0x00280000b99c783b */ /* 0x000f6e0000000200 */
[C---:B-1----:R-:W-:Y:S01]  /*8d40*/  HMMA.16816.F32.BF16 R4, R140.reuse, R160, R4 ;  /* 0x000000a08c04723c */ /* 0x042fe20000041804 */
[----:B------:R-:W-:Y:S07]  /*8d50*/  LDSM.16.M88.4 R164, [R173+0x5000] ;  /* 0x00500000ada4783b */ /* 0x000fee0000000200 */
[C---:B------:R-:W-:Y:S01]  /*8d60*/  HMMA.16816.F32.BF16 R8, R140.reuse, R162, R8 ;  /* 0x000000a28c08723c */ /* 0x040fe20000041808 */
[----:B------:R-:W-:Y:S07]  /*8d70*/  LDSM.16.M88.4 R160, [R173+0x4800] ;  /* 0x00480000ada0783b */ /* 0x000fee0000000200 */
[C---:B---3--:R-:W-:Y:S08]  /*8d80*/  HMMA.16816.F32.BF16 R12, R140.reuse, R144, R12 ;  /* 0x000000908c0c723c */ /* 0x048ff0000004180c */
[C---:B------:R-:W-:Y:S01]  /*8d90*/  HMMA.16816.F32.BF16 R16, R140.reuse, R146, R16 ;  /* 0x000000928c10723c */ /* 0x040fe20000041810 */
[----:B------:R-:W1:Y:S07]  /*8da0*/  LDSM.16.M88.4 R144, [R185+0x3000] ;  /* 0x00300000b990783b */ /* 0x000e6e0000000200 */
[C---:B----4-:R-:W-:Y:S08]  /*8db0*/  HMMA.16816.F32.BF16 R20, R140.reuse, R136, R20 ;  /* 0x000000888c14723c */ /* 0x050ff00000041814 */
[C---:B------:R-:W-:Y:S01]  /*8dc0*/  HMMA.16816.F32.BF16 R24, R140.reuse, R138, R24 ;  /* 0x0000008a8c18723c */ /* 0x040fe20000041818 */
[----:B------:R-:W3:Y:S07]  /*8dd0*/  LDSM.16.M88.4 R136, [R185+0x3800] ;  /* 0x00380000b988783b */ /* 0x000eee0000000200 */
[C---:B--2---:R-:W-:Y:S08]  /*8de0*/  HMMA.16816.F32.BF16 R28, R140.reuse, R148, R28 ;  /* 0x000000948c1c723c */ /* 0x044ff0000004181c */
[----:B------:R-:W-:Y:S01]  /*8df0*/  HMMA.16816.F32.BF16 R32, R140, R150, R32 ;  /* 0x000000968c20723c */ /* 0x000fe20000041820 */
[----:B------:R-:W-:Y:S07]  /*8e00*/  LDSM.16.M88.4 R140, [R183+0x8000] ;  /* 0x00800000b78c783b */ /* 0x000fee0000000200 */
[C---:B------:R-:W-:Y:S01]  /*8e10*/  HMMA.16816.F32.BF16 R4, R152.reuse, R168, R4 ;  /* 0x000000a89804723c */ /* 0x040fe20000041804 */
[----:B------:R-:W2:Y:S07]  /*8e20*/  LDSM.16.M88.4 R148, [R173+0x4000] ;  /* 0x00400000ad94783b */ /* 0x000eae0000000200 */
        /* <DEDUP_REMOVED lines=8> */
[C---:B---3--:R-:W-:Y:S08]  /*8eb0*/  HMMA.16816.F32.BF16 R28, R152.reuse, R136, R28 ;  /* 0x00000088981c723c */ /* 0x048ff0000004181c */
[----:B------:R-:W-:Y:S01]  /*8ec0*/  HMMA.16816.F32.BF16 R32, R152, R138, R32 ;  /* 0x0000008a9820723c */ /* 0x000fe20000041820 */
[----:B------:R-:W3:Y:S07]  /*8ed0*/  LDSM.16.M88.4 R136, [R172+0x4800] ;  /* 0x00480000ac88783b */ /* 0x000eee0000000200 */
[C---:B--2---:R-:W-:Y:S01]  /*8ee0*/  HMMA.16816.F32.BF16 R4, R140.reuse, R148, R4 ;  /* 0x000000948c04723c */ /* 0x044fe20000041804 */
[----:B------:R-:W-:Y:S07]  /*8ef0*/  LDSM.16.M88.4 R152, [R172+0x5800] ;  /* 0x00580000ac98783b */ /* 0x000fee0000000200 */
[C---:B------:R-:W-:Y:S01]  /*8f00*/  HMMA.16816.F32.BF16 R8, R140.reuse, R150, R8 ;  /* 0x000000968c08723c */ /* 0x040fe20000041808 */
[----:B------:R-:W2:Y:S07]  /*8f10*/  LDSM.16.M88.4 R148, [R172+0x5000] ;  /* 0x00500000ac94783b */ /* 0x000eae0000000200 */
        /* <DEDUP_REMOVED lines=14> */
[C---:B---3--:R-:W-:Y:S08]  /*9000*/  HMMA.16816.F32.BF16 R12, R144.reuse, R136, R12 ;  /* 0x00000088900c723c */ /* 0x048ff0000004180c */
[C---:B------:R-:W-:Y:S01]  /*9010*/  HMMA.16816.F32.BF16 R16, R144.reuse, R138, R16 ;  /* 0x0000008a9010723c */ /* 0x040fe20000041810 */
[----:B------:R-:W3:Y:S07]  /*9020*/  LDSM.16.M88.4 R136, [R0+0x5800] ;  /* 0x005800000088783b */ /* 0x000eee0000000200 */
[C---:B--2---:R-:W-:Y:S08]  /*9030*/  HMMA.16816.F32.BF16 R20, R144.reuse, R148, R20 ;  /* 0x000000949014723c */ /* 0x044ff00000041814 */
[C---:B------:R-:W-:Y:S08]  /*9040*/  HMMA.16816.F32.BF16 R24, R144.reuse, R150, R24 ;  /* 0x000000969018723c */ /* 0x040ff00000041818 */
[C---:B------:R-:W-:Y:S08]  /*9050*/  HMMA.16816.F32.BF16 R28, R144.reuse, R152, R28 ;  /* 0x00000098901c723c */ /* 0x040ff0000004181c */
[----:B------:R-:W-:Y:S01]  /*9060*/  HMMA.16816.F32.BF16 R32, R144, R154, R32 ;  /* 0x0000009a9020723c */ /* 0x000fe20000041820 */
[----:B------:R-:W2:Y:S07]  /*9070*/  LDSM.16.M88.4 R144, [R185+0x4800] ;  /* 0x00480000b990783b */ /* 0x000eae0000000200 */
[C---:B-----5:R-:W-:Y:S08]  /*9080*/  HMMA.16816.F32.BF16 R4, R160.reuse, R164, R4 ;  /* 0x000000a4a004723c */ /* 0x060ff00000041804 */
[C---:B------:R-:W-:Y:S08]  /*9090*/  HMMA.16816.F32.BF16 R8, R160.reuse, R166, R8 ;  /* 0x000000a6a008723c */ /* 0x040ff00000041808 */
[C---:B----4-:R-:W-:Y:S08]  /*90a0*/  HMMA.16816.F32.BF16 R12, R160.reuse, R140, R12 ;  /* 0x0000008ca00c723c */ /* 0x050ff0000004180c */
[C---:B------:R-:W-:Y:S01]  /*90b0*/  HMMA.16816.F32.BF16 R16, R160.reuse, R142, R16 ;  /* 0x0000008ea010723c */ /* 0x040fe20000041810 */
[----:B------:R-:W4:Y:S07]  /*90c0*/  LDSM.16.M88.4 R140, [R185+0x5000] ;  /* 0x00500000b98c783b */ /* 0x000f2e0000000200 */
[C---:B-1----:R-:W-:Y:S07]  /*90d0*/  HMMA.16816.F32.BF16 R20, R160.reuse, R156, R20 ;  /* 0x0000009ca014723c */ /* 0x042fee0000041814 */
[-C--:B------:R-:W-:Y:S01]  /*90e0*/  IADD3 R156, R176, R184.reuse, RZ ;  /* 0x000000b8b09c7210 */ /* 0x080fe20007ffe0ff */
[C---:B------:R-:W-:Y:S07]  /*90f0*/  HMMA.16816.F32.BF16 R24, R160.reuse, R158, R24 ;  /* 0x0000009ea018723c */ /* 0x040fee0000041818 */
[----:B------:R-:W-:Y:S01]  /*9100*/  IADD3 R158, R177, R184, RZ ;  /* 0x000000b8b19e7210 */ /* 0x000fe20007ffe0ff */
[C---:B---3--:R-:W-:Y:S04]  /*9110*/  HMMA.16816.F32.BF16 R28, R160.reuse, R136, R28 ;  /* 0x00000088a01c723c */ /* 0x048fe8000004181c */
[C---:B------:R-:W-:Y:S02]  /*9120*/  IADD3 R157, R181.reuse, R158, RZ ;  /* 0x0000009eb59d7210 */ /* 0x040fe40007ffe0ff */
[----:B------:R-:W-:Y:S02]  /*9130*/  IADD3 R159, R181, R156, RZ ;  /* 0x0000009cb59f7210 */ /* 0x000fe40007ffe0ff */
[----:B------:R-:W-:Y:S01]  /*9140*/  HMMA.16816.F32.BF16 R32, R160, R138, R32 ;  /* 0x0000008aa020723c */ /* 0x000fe20000041820 */
[----:B------:R-:W1:Y:S01]  /*9150*/  LDSM.16.M88.4 R136, [R185+0x5800] ;  /* 0x00580000b988783b */ /* 0x000e620000000200 */
[----:B------:R-:W-:Y:S06]  /*9160*/  DEPBAR.LE SB0, 0x2 ;  /* 0x000080800000791a */ /* 0x000fec0000000000 */
[C---:B------:R-:W-:Y:S01]  /*9170*/  HMMA.16816.F32.BF16 R4, R168.reuse, R172, R4 ;  /* 0x000000aca804723c */ /* 0x040fe20000041804 */
[----:B------:R-:W-:Y:S07]  /*9180*/  BAR.SYNC.DEFER_BLOCKING 0x0 ;  /* 0x0000000000007b1d */ /* 0x000fee0000010000 */
[C---:B------:R-:W-:Y:S08]  /*9190*/  HMMA.16816.F32.BF16 R8, R168.reuse, R174, R8 ;  /* 0x000000aea808723c */ /* 0x040ff00000041808 */
[C---:B--2---:R-:W-:Y:S08]  /*91a0*/  HMMA.16816.F32.BF16 R12, R168.reuse, R144, R12 ;  /* 0x00000090a80c723c */ /* 0x044ff0000004180c */
        /* <DEDUP_REMOVED lines=8> */
[C---:B------:R-:W-:Y:S01]  /*9230*/  HMMA.16816.F32.BF16 R24, R168.reuse, R142, R24 ;  /* 0x0000008ea818723c */ /* 0x040fe20000041818 */
[----:B------:R-:W-:Y:S03]  /*9240*/  LDSM.16.MT88.4 R140, [R157] ;  /* 0x000000009d8c783b */ /* 0x000fe60000004200 */
[----:B------:R-:W-:Y:S02]  /*9250*/  FMNMX.FTZ R0, R8, R0, !PT ;  /* 0x0000000008007209 */ /* 0x000fe40007810000 */
[----:B------:R-:W-:Y:S02]  /*9260*/  FMNMX.FTZ R2, R10, R2, !PT ;  /* 0x000000020a027209 */ /* 0x000fe40007810000 */
[C---:B-1----:R-:W-:Y:S01]  /*9270*/  HMMA.16816.F32.BF16 R28, R168.reuse, R136, R28 ;  /* 0x00000088a81c723c */ /* 0x042fe2000004181c */
[----:B------:R-:W-:Y:S03]  /*9280*/  LDSM.16.MT88.4 R152, [R156+0x2800] ;  /* 0x002800009c98783b */ /* 0x000fe60000004200 */
        /* <DEDUP_REMOVED lines=37> */
[--C-:B------:R-:W-:Y:S01]  /*94e0*/  FFMA.FTZ R160, R4, c[0x0][0x2d0], -R169.reuse ;  /* 0x0000b40004a07a23 */ /* 0x100fe200000108a9 */
[----:B------:R-:W1:Y:S01]  /*94f0*/  LDSM.16.MT88.4 R136, [R158] ;  /* 0x000000009e88783b */ /* 0x000e620000004200 */
[----:B------:R-:W-:Y:S02]  /*9500*/  FFMA.FTZ R161, R5, c[0x0][0x2d0], -R169 ;  /* 0x0000b40005a17a23 */ /* 0x000fe400000108a9 */
[C---:B------:R-:W-:Y:S02]  /*9510*/  FMUL.FTZ R168, R0.reuse, c[0x0][0x2d0] ;  /* 0x0000b40000a87a20 */ /* 0x040fe40000410000 */
[----:B------:R-:W-:Y:S01]  /*9520*/  FADD.FTZ R3, -R0, R3 ;  /* 0x0000000300037221 */ /* 0x000fe20000010100 */
        /* <DEDUP_REMOVED lines=8> */
[----:B------:R-:W-:Y:S02]  /*95b0*/  FMUL.FTZ R132, R132, c[0x0][0x2d0] ;  /* 0x0000b40084847a20 */ /* 0x000fe40000410000 */
[----:B------:R-:W-:Y:S02]  /*95c0*/  FMUL.FTZ R3, R3, c[0x0][0x2d0] ;  /* 0x0000b40003037a20 */ /* 0x000fe40000410000 */
[--C-:B------:R-:W-:Y:S02]  /*95d0*/  FFMA.FTZ R170, R12, c[0x0][0x2d0], -R169.reuse ;  /* 0x0000b4000caa7a23 */ /* 0x100fe400000108a9 */
[--C-:B------:R-:W-:Y:S01]  /*95e0*/  FFMA.FTZ R171, R13, c[0x0][0x2d0], -R169.reuse ;  /* 0x0000b4000dab7a23 */ /* 0x100fe200000108a9 */
[----:B------:R-:W2:Y:S01]  /*95f0*/  MUFU.EX2 R132, R132 ;  /* 0x0000008400847308 */ /* 0x000ea20000000800 */
[--C-:B------:R-:W-:Y:S02]  /*9600*/  FFMA.FTZ R174, R14, c[0x0][0x2d0], -R168.reuse ;  /* 0x0000b4000eae7a23 */ /* 0x100fe400000108a8 */
[--C-:B------:R-:W-:Y:S02]  /*9610*/  FFMA.FTZ R175, R15, c[0x0][0x2d0], -R168.reuse ;  /* 0x0000b4000faf7a23 */ /* 0x100fe400000108a8 */
[----:B------:R-:W-:Y:S01]  /*9620*/  LDSM.16.MT88.4 R12, [R159+0x4000] ;  /* 0x004000009f0c783b */ /* 0x000fe20000004200 */
[--C-:B------:R-:W-:Y:S02]  /*9630*/  FFMA.FTZ R172, R16, c[0x0][0x2d0], -R169.reuse ;  /* 0x0000b40010ac7a23 */ /* 0x100fe400000108a9 */
[--C-:B------:R-:W-:Y:S02]  /*9640*/  FFMA.FTZ R173, R17, c[0x0][0x2d0], -R169.reuse ;  /* 0x0000b40011ad7a23 */ /* 0x100fe400000108a9 */
[----:B------:R-:W3:Y:S01]  /*9650*/  MUFU.EX2 R3, R3 ;  /* 0x0000000300037308 */ /* 0x000ee20000000800 */
[--C-:B------:R-:W-:Y:S02]  /*9660*/  FFMA.FTZ R184, R18, c[0x0][0x2d0], -R168.reuse ;  /* 0x0000b40012b87a23 */ /* 0x100fe400000108a8 */
[--C-:B------:R-:W-:Y:S02]  /*9670*/  FFMA.FTZ R185, R19, c[0x0][0x2d0], -R168.reuse ;  /* 0x0000b40013b97a23 */ /* 0x100fe400000108a8 */
[----:B------:R-:W-:Y:S01]  /*9680*/  LDSM.16.MT88.4 R16, [R157+0x800] ;  /* 0x000800009d10783b */ /* 0x000fe20000004200 */
[--C-:B------:R-:W-:Y:S02]  /*9690*/  FFMA.FTZ R234, R31, c[0x0][0x2d0], -R168.reuse ;  /* 0x0000b4001fea7a23 */ /* 0x100fe400000108a8 */
[----:B------:R-:W-:Y:S02]  /*96a0*/  FFMA.FTZ R236, R34, c[0x0][0x2d0], -R168 ;  /* 0x0000b40022ec7a23 */ /* 0x000fe400000108a8 */
[----:B------:R-:W-:Y:S01]  /*96b0*/  MUFU.EX2 R162, R162 ;  /* 0x000000a200a27308 */ /* 0x000fe20000000800 */
[C---:B--2---:R-:W-:Y:S01]  /*96c0*/  FMUL.FTZ R4, R132.reuse, R128 ;  /* 0x0000008084047220 */ /* 0x044fe20000410000 */
[----:B------:R-:W-:Y:S01]  /*96d0*/  F2FP.BF16.PACK_AB R128, R161, R160 ;  /* 0x000000a0a180723e */ /* 0x000fe200000010ff */
[C---:B------:R-:W-:Y:S02]  /*96e0*/  FMUL.FTZ R5, R132.reuse, R129 ;  /* 0x0000008184057220 */ /* 0x040fe40000410000 */
[C---:B------:R-:W-:Y:S05]  /*96f0*/  FMUL.FTZ R8, R132.reuse, R124 ;  /* 0x0000007c84087220 */ /* 0x040fea0000410000 */
[----:B------:R-:W2:Y:S01]  /*9700*/  MUFU.EX2 R163, R163 ;  /* 0x000000a300a37308 */ /* 0x000ea20000000800 */
[C---:B------:R-:W-:Y:S02]  /*9710*/  FMUL.FTZ R9, R132.reuse, R125 ;  /* 0x0000007d84097220 */ /* 0x040fe40000410000 */
[C---:B------:R-:W-:Y:S02]  /*9720*/  FMUL.FTZ R100, R132.reuse, R100 ;  /* 0x0000006484647220 */ /* 0x040fe40000410000 */
[C---:B---3--:R-:W-:Y:S02]  /*9730*/  FMUL.FTZ R6, R3.reuse, R130 ;  /* 0x0000008203067220 */ /* 0x048fe40000410000 */
[C---:B------:R-:W-:Y:S02]  /*9740*/  FMUL.FTZ R7, R3.reuse, R131 ;  /* 0x0000008303077220 */ /* 0x040fe40000410000 */
[C---:B------:R-:W-:Y:S01]  /*9750*/  FMUL.FTZ R10, R3.reuse, R126 ;  /* 0x0000007e030a7220 */ /* 0x040fe20000410000 */
[----:B------:R-:W-:Y:S01]  /*9760*/  MUFU.EX2 R164, R164 ;  /* 0x000000a400a47308 */ /* 0x000fe20000000800 */
[C---:B------:R-:W-:Y:S02]  /*9770*/  FMUL.FTZ R11, R3.reuse, R127 ;  /* 0x0000007f030b7220 */ /* 0x040fe40000410000 */
[----:B------:R-:W3:Y:S01]  /*9780*/  LDSM.16.MT88.4 R124, [R159] ;  /* 0x000000009f7c783b */ /* 0x000ee20000004200 */
[C---:B------:R-:W-:Y:S02]  /*9790*/  FMUL.FTZ R101, R132.reuse, R101 ;  /* 0x0000006584657220 */ /* 0x040fe40000410000 */
[C---:B------:R-:W-:Y:S02]  /*97a0*/  FMUL.FTZ R102, R3.reuse, R102 ;  /* 0x0000006603667220 */ /* 0x040fe40000410000 */
[----:B------:R-:W-:Y:S02]  /*97b0*/  FMUL.FTZ R103, R3, R103 ;  /* 0x0000006703677220 */ /* 0x000fe40000410000 */
[----:B------:R-:W4:Y:S01]  /*97c0*/  MUFU.EX2 R165, R165 ;  /* 0x000000a500a57308 */ /* 0x000f220000000800 */
        /* <DEDUP_REMOVED lines=15> */
[----:B----4-:R-:W-:Y:S01]  /*98c0*/  F2FP.BF16.PACK_AB R129, R165, R164 ;  /* 0x000000a4a581723e */ /* 0x010fe200000010ff */
        /* <DEDUP_REMOVED lines=22> */
[----:B------:R-:W-:Y:S02]  /*9a30*/  MUFU.EX2 R173, R173 ;  /* 0x000000ad00ad7308 */ /* 0x000fe40000000800 */
[C---:B------:R-:W-:Y:S02]  /*9a40*/  FMUL.FTZ R43, R3.reuse, R43 ;  /* 0x0000002b032b7220 */ /* 0x040fe40000410000 */
[C---:B------:R-:W-:Y:S02]  /*9a50*/  FMUL.FTZ R44, R132.reuse, R44 ;  /* 0x0000002c842c7220 */ /* 0x040fe40000410000 */
[C---:B------:R-:W-:Y:S04]  /*9a60*/  HMMA.16816.F32.BF16 R100, R128.reuse, R140, R100 ;  /* 0x0000008c8064723c */ /* 0x040fe80000041864 */
[C---:B------:R-:W-:Y:S01]  /*9a70*/  FMUL.FTZ R45, R132.reuse, R45 ;  /* 0x0000002d842d7220 */ /* 0x040fe20000410000 */
[----:B------:R-:W-:Y:S01]  /*9a80*/  MUFU.EX2 R174, R174 ;  /* 0x000000ae00ae7308 */ /* 0x000fe20000000800 */
[C---:B------:R-:W-:Y:S02]  /*9a90*/  FMUL.FTZ R46, R3.reuse, R46 ;  /* 0x0000002e032e7220 */ /* 0x040fe40000410000 */
[C---:B------:R-:W-:Y:S01]  /*9aa0*/  HMMA.16816.F32.BF16 R104, R128.reuse, R142, R104 ;  /* 0x0000008e8068723c */ /* 0x040fe20000041868 */
[----:B------:R-:W2:Y:S03]  /*9ab0*/  LDSM.16.MT88.4 R140, [R157+0x2000] ;  /* 0x002000009d8c783b */ /* 0x000ea60000004200 */
[C---:B------:R-:W-:Y:S02]  /*9ac0*/  FMUL.FTZ R47, R3.reuse, R47 ;  /* 0x0000002f032f7220 */ /* 0x040fe40000410000 */
[C---:B------:R-:W-:Y:S01]  /*9ad0*/  FMUL.FTZ R48, R132.reuse, R48 ;  /* 0x0000003084307220 */ /* 0x040fe20000410000 */
[----:B------:R-:W5:Y:S01]  /*9ae0*/  MUFU.EX2 R175, R175 ;  /* 0x000000af00af7308 */ /* 0x000f620000000800 */
[C---:B------:R-:W-:Y:S04]  /*9af0*/  HMMA.16816.F32.BF16 R108, R128.reuse, R144, R108 ;  /* 0x00000090806c723c */ /* 0x040fe8000004186c */
[C---:B------:R-:W-:Y:S02]  /*9b00*/  FMUL.FTZ R49, R132.reuse, R49 ;  /* 0x0000003184317220 */ /* 0x040fe40000410000 */
[C---:B------:R-:W-:Y:S02]  /*9b10*/  FMUL.FTZ R50, R3.reuse, R50 ;  /* 0x0000003203327220 */ /* 0x040fe40000410000 */
[C---:B------:R-:W-:Y:S01]  /*9b20*/  HMMA.16816.F32.BF16 R112, R128.reuse, R146, R112 ;  /* 0x000000928070723c */ /* 0x040fe20000041870 */
[----:B------:R-:W-:Y:S01]  /*9b30*/  LDSM.16.MT88.4 R144, [R158+0x2800] ;  /* 0x002800009e90783b */ /* 0x000fe20000004200 */
[----:B------:R-:W-:Y:S02]  /*9b40*/  MUFU.EX2 R184, R184 ;  /* 0x000000b800b87308 */ /* 0x000fe40000000800 */
[C---:B------:R-:W-:Y:S02]  /*9b50*/  FMUL.FTZ R51, R3.reuse, R51 ;  /* 0x0000003303337220 */ /* 0x040fe40000410000 */
[C---:B------:R-:W-:Y:S02]  /*9b60*/  FMUL.FTZ R52, R132.reuse, R52 ;  /* 0x0000003484347220 */ /* 0x040fe40000410000 */
[C---:B---3--:R-:W-:Y:S04]  /*9b70*/  HMMA.16816.F32.BF16 R116, R128.reuse, R124, R116 ;  /* 0x0000007c8074723c */ /* 0x048fe80000041874 */
[C---:B------:R-:W-:Y:S01]  /*9b80*/  FMUL.FTZ R53, R132.reuse, R53 ;  /* 0x0000003584357220 */ /* 0x040fe20000410000 */
[----:B------:R-:W3:Y:S01]  /*9b90*/  MUFU.EX2 R185, R185 ;  /* 0x000000b900b97308 */ /* 0x000ee20000000800 */
[C---:B------:R-:W-:Y:S02]  /*9ba0*/  FMUL.FTZ R54, R3.reuse, R54 ;  /* 0x0000003603367220 */ /* 0x040fe40000410000 */
        /* <DEDUP_REMOVED lines=36> */
[C---:B--2---:R-:W-:Y:S04]  /*9df0*/  HMMA.16816.F32.BF16 R68, R128.reuse, R140, R68 ;  /* 0x0000008c8044723c */ /* 0x044fe80000041844 */
[C---:B------:R-:W-:Y:S02]  /*9e00*/  FMUL.FTZ R75, R3.reuse, R75 ;  /* 0x0000004b034b7220 */ /* 0x040fe40000410000 */
[C---:B------:R-:W-:Y:S02]  /*9e10*/  FMUL.FTZ R76, R132.reuse, R76 ;  /* 0x0000004c844c7220 */ /* 0x040fe40000410000 */
[C---:B------:R-:W-:Y:S03]  /*9e20*/  FMUL.FTZ R77, R132.reuse, R77 ;  /* 0x0000004d844d7220 */ /* 0x040fe60000410000 */
[C---:B------:R-:W-:Y:S01]  /*9e30*/  HMMA.16816.F32.BF16 R72, R128.reuse, R142, R72 ;  /* 0x0000008e8048723c */ /* 0x040fe20000041848 */
[----:B------:R-:W-:Y:S02]  /*9e40*/  LDSM.16.MT88.4 R140, [R159+0x800] ;  /* 0x000800009f8c783b */ /* 0x000fe40000004200 */
[C---:B------:R-:W-:Y:S02]  /*9e50*/  FMUL.FTZ R78, R3.reuse, R78 ;  /* 0x0000004e034e7220 */ /* 0x040fe40000410000 */
[C---:B------:R-:W-:Y:S02]  /*9e60*/  FMUL.FTZ R79, R3.reuse, R79 ;  /* 0x0000004f034f7220 */ /* 0x040fe40000410000 */
[C---:B------:R-:W-:Y:S02]  /*9e70*/  FMUL.FTZ R80, R132.reuse, R80 ;  /* 0x0000005084507220 */ /* 0x040fe40000410000 */
[C---:B------:R-:W-:Y:S03]  /*9e80*/  FMUL.FTZ R81, R132.reuse, R81 ;  /* 0x0000005184517220 */ /* 0x040fe60000410000 */
[C---:B---3--:R-:W-:Y:S03]  /*9e90*/  HMMA.16816.F32.BF16 R76, R128.reuse, R124, R76 ;  /* 0x0000007c804c723c */ /* 0x048fe6000004184c */
        /* <DEDUP_REMOVED lines=14> */
[C---:B------:R-:W-:Y:S03]  /*9f80*/  FMUL.FTZ R93, R132.reuse, R93 ;  /* 0x0000005d845d7220 */ /* 0x040fe60000410000 */
[C---:B------:R-:W-:Y:S01]  /*9f90*/  HMMA.16816.F32.BF16 R88, R128.reuse, R138, R88 ;  /* 0x0000008a8058723c */ /* 0x040fe20000041858 */
[----:B------:R-:W1:Y:S02]  /*9fa0*/  LDSM.16.MT88.4 R136, [R156+0x800] ;  /* 0x000800009c88783b */ /* 0x000e640000004200 */
[C---:B------:R-:W-:Y:S02]  /*9fb0*/  FMUL.FTZ R94, R3.reuse, R94 ;  /* 0x0000005e035e7220 */ /* 0x040fe40000410000 */
[C---:B------:R-:W-:Y:S02]  /*9fc0*/  FMUL.FTZ R95, R3.reuse, R95 ;  /* 0x0000005f035f7220 */ /* 0x040fe40000410000 */
[C---:B------:R-:W-:Y:S02]  /*9fd0*/  FMUL.FTZ R96, R132.reuse, R96 ;  /* 0x0000006084607220 */ /* 0x040fe40000410000 */
[C---:B------:R-:W-:Y:S03]  /*9fe0*/  FMUL.FTZ R97, R132.reuse, R97 ;  /* 0x0000006184617220 */ /* 0x040fe60000410000 */
[C---:B------:R-:W-:Y:S03]  /*9ff0*/  HMMA.16816.F32.BF16 R92, R128.reuse, R12, R92 ;  /* 0x0000000c805c723c */ /* 0x040fe6000004185c */
[C---:B------:R-:W-:Y:S02]  /*a000*/  FMUL.FTZ R98, R3.reuse, R98 ;  /* 0x0000006203627220 */ /* 0x040fe40000410000 */
[----:B------:R-:W-:Y:S02]  /*a010*/  FMUL.FTZ R99, R3, R99 ;  /* 0x0000006303637220 */ /* 0x000fe40000410000 */
[----:B----4-:R-:W-:Y:S01]  /*a020*/  F2FP.BF16.PACK_AB R12, R171, R170 ;  /* 0x000000aaab0c723e */ /* 0x010fe200000010ff */
[----:B------:R-:W-:Y:S01]  /*a030*/  FFMA.FTZ R164, R3, R229, R164 ;  /* 0x000000e503a47223 */ /* 0x000fe200000100a4 */
[----:B-----5:R-:W-:Y:S03]  /*a040*/  F2FP.BF16.PACK_AB R13, R175, R174 ;  /* 0x000000aeaf0d723e */ /* 0x020fe600000010ff */
[----:B------:R-:W-:Y:S01]  /*a050*/  HMMA.16816.F32.BF16 R96, R128, R14, R96 ;  /* 0x0000000e8060723c */ /* 0x000fe20000041860 */
[----:B------:R-:W3:Y:S02]  /*a060*/  LDSM.16.MT88.4 R128, [R159+0x2800] ;  /* 0x002800009f80783b */ /* 0x000ee40000004200 */
[----:B------:R-:W-:Y:S01]  /*a070*/  FFMA.FTZ R160, R132, R232, R160 ;  /* 0x000000e884a07223 */ /* 0x000fe200000100a0 */
[----:B------:R-:W-:Y:S01]  /*a080*/  MOV R132, R2 ;  /* 0x0000000200847202 */ /* 0x000fe20000000f00 */
[----:B------:R-:W-:Y:S02]  /*a090*/  FADD.FTZ R164, R165, R164 ;  /* 0x000000a4a5a47221 */ /* 0x000fe40000010000 */
[----:B------:R-:W-:Y:S01]  /*a0a0*/  F2FP.BF16.PACK_AB R14, R173, R172 ;  /* 0x000000acad0e723e */ /* 0x000fe200000010ff */
[----:B------:R-:W-:Y:S01]  /*a0b0*/  FADD.FTZ R160, R161, R160 ;  /* 0x000000a0a1a07221 */ /* 0x000fe20000010000 */
[----:B------:R-:W-:Y:S03]  /*a0c0*/  F2FP.BF16.PACK_AB R15, R185, R184 ;  /* 0x000000b8b90f723e */ /* 0x000fe600000010ff */
        /* <DEDUP_REMOVED lines=20> */
[----:B------:R-:W1:Y:S07]  /*a210*/  LDSM.16.MT88.4 R136, [R156+0x4800] ;  /* 0x004800009c88783b */ /* 0x000e6e0000004200 */
[C---:B------:R-:W-:Y:S08]  /*a220*/  HMMA.16816.F32.BF16 R116, R12.reuse, R140, R116 ;  /* 0x0000008c0c74723c */ /* 0x040ff00000041874 */
[C---:B------:R-:W-:Y:S01]  /*a230*/  HMMA.16816.F32.BF16 R120, R12.reuse, R142, R120 ;  /* 0x0000008e0c78723c */ /* 0x040fe20000041878 */
[----:B------:R-:W-:Y:S07]  /*a240*/  LDSM.16.MT88.4 R140, [R156+0x3800] ;  /* 0x003800009c8c783b */ /* 0x000fee0000004200 */
[C---:B------:R-:W-:Y:S07]  /*a250*/  HMMA.16816.F32.BF16 R36, R12.reuse, R144, R36 ;  /* 0x000000900c24723c */ /* 0x040fee0000041824 */
[--C-:B------:R-:W-:Y:S01]  /*a260*/  FFMA.FTZ R144, R20, c[0x0][0x2d0], -R169.reuse ;  /* 0x0000b40014907a23 */ /* 0x100fe200000108a9 */
[C---:B------:R-:W-:Y:S04]  /*a270*/  HMMA.16816.F32.BF16 R40, R12.reuse, R146, R40 ;  /* 0x000000920c28723c */ /* 0x040fe80000041828 */
[--C-:B------:R-:W-:Y:S01]  /*a280*/  FFMA.FTZ R145, R21, c[0x0][0x2d0], -R169.reuse ;  /* 0x0000b40015917a23 */ /* 0x100fe200000108a9 */
[----:B------:R-:W4:Y:S02]  /*a290*/  MUFU.EX2 R144, R144 ;  /* 0x0000009000907308 */ /* 0x000f240000000800 */
[--C-:B------:R-:W-:Y:S01]  /*a2a0*/  FFMA.FTZ R146, R24, c[0x0][0x2d0], -R169.reuse ;  /* 0x0000b40018927a23 */ /* 0x100fe200000108a9 */
[C---:B------:R-:W-:Y:S04]  /*a2b0*/  HMMA.16816.F32.BF16 R44, R12.reuse, R148, R44 ;  /* 0x000000940c2c723c */ /* 0x040fe8000004182c */
[--C-:B------:R-:W-:Y:S03]  /*a2c0*/  FFMA.FTZ R147, R25, c[0x0][0x2d0], -R169.reuse ;  /* 0x0000b40019937a23 */ /* 0x100fe600000108a9 */
[--C-:B------:R-:W-:Y:S01]  /*a2d0*/  FFMA.FTZ R148, R22, c[0x0][0x2d0], -R168.reuse ;  /* 0x0000b40016947a23 */ /* 0x100fe200000108a8 */
[C---:B------:R-:W-:Y:S01]  /*a2e0*/  HMMA.16816.F32.BF16 R48, R12.reuse, R150, R48 ;  /* 0x000000960c30723c */ /* 0x040fe20000041830 */
[----:B------:R-:W5:Y:S03]  /*a2f0*/  MUFU.EX2 R145, R145 ;  /* 0x0000009100917308 */ /* 0x000f660000000800 */
[--C-:B------:R-:W-:Y:S02]  /*a300*/  FFMA.FTZ R149, R23, c[0x0][0x2d0], -R168.reuse ;  /* 0x0000b40017957a23 */ /* 0x100fe400000108a8 */
[----:B------:R-:W-:Y:S01]  /*a310*/  LDSM.16.MT88.4 R20, [R157+0x1000] ;  /* 0x001000009d14783b */ /* 0x000fe20000004200 */
[--C-:B------:R-:W-:Y:S01]  /*a320*/  FFMA.FTZ R150, R26, c[0x0][0x2d0], -R168.reuse ;  /* 0x0000b4001a967a23 */ /* 0x100fe200000108a8 */
[C---:B------:R-:W-:Y:S03]  /*a330*/  HMMA.16816.F32.BF16 R52, R12.reuse, R152, R52 ;  /* 0x000000980c34723c */ /* 0x040fe60000041834 */
[----:B------:R-:W1:Y:S01]  /*a340*/  MUFU.EX2 R146, R146 ;  /* 0x0000009200927308 */ /* 0x000e620000000800 */
[----:B------:R-:W-:Y:S02]  /*a350*/  FFMA.FTZ R151, R27, c[0x0][0x2d0], -R168 ;  /* 0x0000b4001b977a23 */ /* 0x000fe400000108a8 */
[----:B------:R-:W-:Y:S01]  /*a360*/  LDSM.16.MT88.4 R24, [R156+0x1000] ;  /* 0x001000009c18783b */ /* 0x000fe20000004200 */
[--C-:B------:R-:W-:Y:S01]  /*a370*/  FFMA.FTZ R152, R28, c[0x0][0x2d0], -R169.reuse ;  /* 0x0000b4001c987a23 */ /* 0x100fe200000108a9 */
[C---:B------:R-:W-:Y:S04]  /*a380*/  HMMA.16816.F32.BF16 R56, R12.reuse, R154, R56 ;  /* 0x0000009a0c38723c */ /* 0x040fe80000041838 */
[--C-:B------:R-:W-:Y:S01]  /*a390*/  FFMA.FTZ R153, R29, c[0x0][0x2d0], -R169.reuse ;  /* 0x0000b4001d997a23 */ /* 0x100fe200000108a9 */
[----:B------:R-:W-:Y:S01]  /*a3a0*/  MUFU.EX2 R147, R147 ;  /* 0x0000009300937308 */ /* 0x000fe20000000800 */
[----:B----4-:R-:W-:Y:S02]  /*a3b0*/  FADD.FTZ R170, R144, R170 ;  /* 0x000000aa90aa7221 */ /* 0x010fe40000010000 */
[C---:B---3--:R-:W-:Y:S04]  /*a3c0*/  HMMA.16816.F32.BF16 R60, R12.reuse, R128, R60 ;  /* 0x000000800c3c723c */ /* 0x048fe8000004183c */
[--C-:B------:R-:W-:Y:S02]  /*a3d0*/  FFMA.FTZ R154, R32, c[0x0][0x2d0], -R169.reuse ;  /* 0x0000b400209a7a23 */ /* 0x100fe400000108a9 */
[----:B------:R-:W-:Y:S01]  /*a3e0*/  FFMA.FTZ R169, R33, c[0x0][0x2d0], -R169 ;  /* 0x0000b40021a97a23 */ /* 0x000fe200000108a9 */
[----:B------:R-:W3:Y:S01]  /*a3f0*/  MUFU.EX2 R148, R148 ;  /* 0x0000009400947308 */ /* 0x000ee20000000800 */
[C---:B------:R-:W-:Y:S01]  /*a400*/  HMMA.16816.F32.BF16 R64, R12.reuse, R130, R64 ;  /* 0x000000820c40723c */ /* 0x040fe20000041840 */
[----:B------:R-:W4:Y:S03]  /*a410*/  LDSM.16.MT88.4 R128, [R159+0x4800] ;  /* 0x004800009f80783b */ /* 0x000f260000004200 */
[--C-:B------:R-:W-:Y:S02]  /*a420*/  FFMA.FTZ R155, R30, c[0x0][0x2d0], -R168.reuse ;  /* 0x0000b4001e9b7a23 */ /* 0x100fe400000108a8 */
[----:B------:R-:W-:Y:S02]  /*a430*/  FFMA.FTZ R168, R35, c[0x0][0x2d0], -R168 ;  /* 0x0000b40023a87a23 */ /* 0x000fe400000108a8 */
[C---:B--2---:R-:W-:Y:S01]  /*a440*/  HMMA.16816.F32.BF16 R68, R12.reuse, R16, R68 ;  /* 0x000000100c44723c */ /* 0x044fe20000041844 */
[----:B------:R-:W-:Y:S01]  /*a450*/  LDSM.16.MT88.4 R28, [R156+0x1800] ;  /* 0x001800009c1c783b */ /* 0x000fe20000004200 */
[----:B------:R-:W2:Y:S02]  /*a460*/  MUFU.EX2 R149, R149 ;  /* 0x0000009500957308 */ /* 0x000ea40000000800 */
[----:B-----5:R-:W-:Y:S04]  /*a470*/  FADD.FTZ R170, R145, R170 ;  /* 0x000000aa91aa7221 */ /* 0x020fe80000010000 */
[C---:B------:R-:W-:Y:S01]  /*a480*/  HMMA.16816.F32.BF16 R72, R12.reuse, R18, R72 ;  /* 0x000000120c48723c */ /* 0x040fe20000041848 */
[----:B------:R-:W5:Y:S03]  /*a490*/  LDSM.16.MT88.4 R16, [R158+0x1000] ;  /* 0x001000009e10783b */ /* 0x000f660000004200 */
[----:B------:R-:W4:Y:S01]  /*a4a0*/  MUFU.EX2 R150, R150 ;  /* 0x0000009600967308 */ /* 0x000f220000000800 */
[----:B-1----:R-:W-:Y:S02]  /*a4b0*/  FADD.FTZ R170, R146, R170 ;  /* 0x000000aa92aa7221 */ /* 0x002fe40000010000 */
[----:B---3--:R-:W-:Y:S01]  /*a4c0*/  FADD.FTZ R174, R148, R174 ;  /* 0x000000ae94ae7221 */ /* 0x008fe20000010000 */
[C---:B------:R-:W-:Y:S01]  /*a4d0*/  HMMA.16816.F32.BF16 R76, R12.reuse, R124, R76 ;  /* 0x0000007c0c4c723c */ /* 0x040fe2000004184c */
[----:B------:R-:W-:Y:S03]  /*a4e0*/  LDSM.16.MT88.4 R32, [R158+0x3800] ;  /* 0x003800009e20783b */ /* 0x000fe60000004200 */
[----:B------:R-:W-:Y:S02]  /*a4f0*/  FADD.FTZ R170, R147, R170 ;  /* 0x000000aa93aa7221 */ /* 0x000fe40000010000 */
[----:B------:R-:W1:Y:S02]  /*a500*/  MUFU.EX2 R151, R151 ;  /* 0x0000009700977308 */ /* 0x000e640000000800 */
[C---:B------:R-:W-:Y:S01]  /*a510*/  HMMA.16816.F32.BF16 R80, R12.reuse, R126, R80 ;  /* 0x0000007e0c50723c */ /* 0x040fe20000041850 */
[----:B------:R-:W3:Y:S03]  /*a520*/  LDSM.16.MT88.4 R124, [R159+0x1000] ;  /* 0x001000009f7c783b */ /* 0x000ee60000004200 */
[----:B--2---:R-:W-:Y:S04]  /*a530*/  FADD.FTZ R174, R149, R174 ;  /* 0x000000ae95ae7221 */ /* 0x004fe80000010000 */
[C---:B------:R-:W-:Y:S01]  /*a540*/  HMMA.16816.F32.BF16 R84, R12.reuse, R136, R84 ;  /* 0x000000880c54723c */ /* 0x040fe20000041854 */
[----:B------:R-:W2:Y:S03]  /*a550*/  MUFU.EX2 R152, R152 ;  /* 0x0000009800987308 */ /* 0x000ea60000000800 */
[----:B----4-:R-:W-:Y:S04]  /*a560*/  FADD.FTZ R174, R150, R174 ;  /* 0x000000ae96ae7221 */ /* 0x010fe80000010000 */
[C---:B------:R-:W-:Y:S01]  /*a570*/  HMMA.16816.F32.BF16 R88, R12.reuse, R138, R88 ;  /* 0x0000008a0c58723c */ /* 0x040fe20000041858 */
[----:B------:R-:W-:Y:S02]  /*a580*/  LDSM.16.MT88.4 R136, [R157+0x3000] ;  /* 0x003000009d88783b */ /* 0x000fe40000004200 */
[----:B------:R-:W4:Y:S01]  /*a590*/  MUFU.EX2 R153, R153 ;  /* 0x0000009900997308 */ /* 0x000f220000000800 */
[----:B-1----:R-:W-:Y:S04]  /*a5a0*/  FADD.FTZ R174, R151, R174 ;  /* 0x000000ae97ae7221 */ /* 0x002fe80000010000 */
[C---:B------:R-:W-:Y:S05]  /*a5b0*/  HMMA.16816.F32.BF16 R92, R12.reuse, R128, R92 ;  /* 0x000000800c5c723c */ /* 0x040fea000004185c */
[----:B------:R-:W1:Y:S03]  /*a5c0*/  MUFU.EX2 R154, R154 ;  /* 0x0000009a009a7308 */ /* 0x000e660000000800 */
[----:B------:R-:W-:Y:S01]  /*a5d0*/  HMMA.16816.F32.BF16 R96, R12, R130, R96 ;  /* 0x000000820c60723c */ /* 0x000fe20000041860 */
[----:B------:R-:W3:Y:S03]  /*a5e0*/  LDSM.16.MT88.4 R128, [R158+0x3000] ;  /* 0x003000009e80783b */ /* 0x000ee60000004200 */
[----:B--2---:R-:W-:Y:S03]  /*a5f0*/  FADD.FTZ R170, R152, R170 ;  /* 0x000000aa98aa7221 */ /* 0x004fe60000010000 */
[----:B------:R-:W-:Y:S01]  /*a600*/  F2FP.BF16.PACK_AB R12, R145, R144 ;  /* 0x00000090910c723e */ /* 0x000fe200000010ff */
[----:B------:R-:W2:Y:S01]  /*a610*/  MUFU.EX2 R169, R169 ;  /* 0x000000a900a97308 */ /* 0x000ea20000000800 */
[----:B------:R-:W-:Y:S03]  /*a620*/  F2FP.BF16.PACK_AB R14, R147, R146 ;  /* 0x00000092930e723e */ /* 0x000fe600000010ff */
[----:B------:R-:W-:Y:S01]  /*a630*/  F2FP.BF16.PACK_AB R13, R149, R148 ;  /* 0x00000094950d723e */ /* 0x000fe200000010ff */
[----:B----4-:R-:W-:Y:S01]  /*a640*/  FADD.FTZ R170, R153, R170 ;  /* 0x000000aa99aa7221 */ /* 0x010fe20000010000 */
[----:B------:R-:W-:Y:S04]  /*a650*/  F2FP.BF16.PACK_AB R15, R151, R150 ;  /* 0x00000096970f723e */ /* 0x000fe800000010ff */
[----:B------:R-:W4:Y:S03]  /*a660*/  MUFU.EX2 R155, R155 ;  /* 0x0000009b009b7308 */ /* 0x000f260000000800 */
[C---:B-----5:R-:W-:Y:S03]  /*a670*/  HMMA.16816.F32.BF16 R4, R12.reuse, R16, R4 ;  /* 0x000000100c04723c */ /* 0x060fe60000041804 */
[----:B-1----:R-:W-:Y:S04]  /*a680*/  FADD.FTZ R170, R154, R170 ;  /* 0x000000aa9aaa7221 */ /* 0x002fe80000010000 */
[----:B------:R-:W1:Y:S01]  /*a690*/  MUFU.EX2 R168, R168 ;  /* 0x000000a800a87308 */ /* 0x000e620000000800 */
[C---:B------:R-:W-:Y:S01]  /*a6a0*/  HMMA.16816.F32.BF16 R8, R12.reuse, R18, R8 ;  /* 0x000000120c08723c */ /* 0x040fe20000041808 */
[----:B------:R-:W5:Y:S03]  /*a6b0*/  LDSM.16.MT88.4 R16, [R156+0x3000] ;  /* 0x003000009c10783b */ /* 0x000f660000004200 */
[----:B--2---:R-:W-:Y:S04]  /*a6c0*/  FADD.FTZ R232, R169, R170 ;  /* 0x000000aaa9e87221 */ /* 0x004fe80000010000 */
[C---:B------:R-:W-:Y:S04]  /*a6d0*/  HMMA.16816.F32.BF16 R100, R12.reuse, R20, R100 ;  /* 0x000000140c64723c */ /* 0x040fe80000041864 */
[----:B----4-:R-:W-:Y:S04]  /*a6e0*/  FADD.FTZ R174, R155, R174 ;  /* 0x000000ae9bae7221 */ /* 0x010fe80000010000 */
[C---:B------:R-:W-:Y:S01]  /*a6f0*/  HMMA.16816.F32.BF16 R104, R12.reuse, R22, R104 ;  /* 0x000000160c68723c */ /* 0x040fe20000041868 */
[----:B------:R-:W2:Y:S03]  /*a700*/  LDSM.16.MT88.4 R20, [R159+0x3000] ;  /* 0x003000009f14783b */ /* 0x000ea60000004200 */
[----:B------:R-:W-:Y:S04]  /*a710*/  FADD.FTZ R174, R234, R174 ;  /* 0x000000aeeaae7221 */ /* 0x000fe80000010000 */
[C---:B------:R-:W-:Y:S04]  /*a720*/  HMMA.16816.F32.BF16 R108, R12.reuse, R24, R108 ;  /* 0x000000180c6c723c */ /* 0x040fe8000004186c */
[----:B------:R-:W-:Y:S04]  /*a730*/  FADD.FTZ R174, R236, R174 ;  /* 0x000000aeecae7221 */ /* 0x000fe80000010000 */
[C---:B------:R-:W-:Y:S01]  /*a740*/  HMMA.16816.F32.BF16 R112, R12.reuse, R26, R112 ;  /* 0x0000001a0c70723c */ /* 0x040fe20000041870 */
[----:B------:R-:W4:Y:S03]  /*a750*/  LDSM.16.MT88.4 R24, [R158+0x5000] ;  /* 0x005000009e18783b */ /* 0x000f260000004200 */
[----:B-1----:R-:W-:Y:S04]  /*a760*/  FADD.FTZ R229, R168, R174 ;  /* 0x000000aea8e57221 */ /* 0x002fe80000010000 */
[C---:B---3--:R-:W-:Y:S08]  /*a770*/  HMMA.16816.F32.BF16 R116, R12.reuse, R124, R116 ;  /* 0x0000007c0c74723c */ /* 0x048ff00000041874 */
[C---:B------:R-:W-:Y:S01]  /*a780*/  HMMA.16816.F32.BF16 R120, R12.reuse, R126, R120 ;  /* 0x0000007e0c78723c */ /* 0x040fe20000041878 */
[----:B------:R-:W1:Y:S07]  /*a790*/  LDSM.16.MT88.4 R124, [R157+0x5000] ;  /* 0x005000009d7c783b */ /* 0x000e6e0000004200 */
[C---:B------:R-:W-:Y:S08]  /*a7a0*/  HMMA.16816.F32.BF16 R36, R12.reuse, R128, R36 ;  /* 0x000000800c24723c */ /* 0x040ff00000041824 */
[C---:B------:R-:W-:Y:S08]  /*a7b0*/  HMMA.16816.F32.BF16 R40, R12.reuse, R130, R40 ;  /* 0x000000820c28723c */ /* 0x040ff00000041828 */
[C---:B------:R-:W-:Y:S08]  /*a7c0*/  HMMA.16816.F32.BF16 R44, R12.reuse, R136, R44 ;  /* 0x000000880c2c723c */ /* 0x040ff0000004182c */
[C---:B------:R-:W-:Y:S01]  /*a7d0*/  HMMA.16816.F32.BF16 R48, R12.reuse, R138, R48 ;  /* 0x0000008a0c30723c */ /* 0x040fe20000041830 */
[----:B------:R-:W-:Y:S07]  /*a7e0*/  LDSM.16.MT88.4 R136, [R157+0x3800] ;  /* 0x003800009d88783b */ /* 0x000fee0000004200 */
[C---:B-----5:R-:W-:Y:S08]  /*a7f0*/  HMMA.16816.F32.BF16 R52, R12.reuse, R16, R52 ;  /* 0x000000100c34723c */ /* 0x060ff00000041834 */
[C---:B------:R-:W-:Y:S01]  /*a800*/  HMMA.16816.F32.BF16 R56, R12.reuse, R18, R56 ;  /* 0x000000120c38723c */ /* 0x040fe20000041838 */
[----:B------:R-:W3:Y:S07]  /*a810*/  LDSM.16.MT88.4 R16, [R156+0x5000] ;  /* 0x005000009c10783b */ /* 0x000eee0000004200 */
[C---:B--2---:R-:W-:Y:S08]  /*a820*/  HMMA.16816.F32.BF16 R60, R12.reuse, R20, R60 ;  /* 0x000000140c3c723c */ /* 0x044ff0000004183c */
[C---:B------:R-:W-:Y:S01]  /*a830*/  HMMA.16816.F32.BF16 R64, R12.reuse, R22, R64 ;  /* 0x000000160c40723c */ /* 0x040fe20000041840 */
[----:B------:R-:W2:Y:S07]  /*a840*/  LDSM.16.MT88.4 R20, [R159+0x5000] ;  /* 0x005000009f14783b */ /* 0x000eae0000004200 */
[C---:B----4-:R-:W-:Y:S08]  /*a850*/  HMMA.16816.F32.BF16 R68, R12.reuse, R24, R68 ;  /* 0x000000180c44723c */ /* 0x050ff00000041844 */
[C---:B------:R-:W-:Y:S01]  /*a860*/  HMMA.16816.F32.BF16 R72, R12.reuse, R26, R72 ;  /* 0x0000001a0c48723c */ /* 0x040fe20000041848 */
[----:B------:R-:W-:Y:S07]  /*a870*/  LDSM.16.MT88.4 R24, [R157+0x1800] ;  /* 0x001800009d18783b */ /* 0x000fee0000004200 */
        /* <DEDUP_REMOVED lines=13> */
[C---:B-1----:R-:W-:Y:S01]  /*a950*/  HMMA.16816.F32.BF16 R128, R12.reuse, R124, R4 ;  /* 0x0000007c0c80723c */ /* 0x042fe20000041804 */
[----:B------:R-:W1:Y:S07]  /*a960*/  LDSM.16.MT88.4 R4, [R158+0x5800] ;  /* 0x005800009e04783b */ /* 0x000e6e0000004200 */
[C---:B------:R-:W-:Y:S01]  /*a970*/  HMMA.16816.F32.BF16 R124, R12.reuse, R126, R8 ;  /* 0x0000007e0c7c723c */ /* 0x040fe20000041808 */
[----:B------:R-:W4:Y:S07]  /*a980*/  LDSM.16.MT88.4 R8, [R157+0x5800] ;  /* 0x005800009d08783b */ /* 0x000f2e0000004200 */
[C---:B------:R-:W-:Y:S08]  /*a990*/  HMMA.16816.F32.BF16 R100, R12.reuse, R24, R100 ;  /* 0x000000180c64723c */ /* 0x040ff00000041864 */
[C---:B------:R-:W-:Y:S08]  /*a9a0*/  HMMA.16816.F32.BF16 R104, R12.reuse, R26, R104 ;  /* 0x0000001a0c68723c */ /* 0x040ff00000041868 */
[C---:B------:R-:W-:Y:S08]  /*a9b0*/  HMMA.16816.F32.BF16 R108, R12.reuse, R28, R108 ;  /* 0x0000001c0c6c723c */ /* 0x040ff0000004186c */
[C---:B------:R-:W-:Y:S08]  /*a9c0*/  HMMA.16816.F32.BF16 R112, R12.reuse, R30, R112 ;  /* 0x0000001e0c70723c */ /* 0x040ff00000041870 */
        /* <DEDUP_REMOVED lines=9> */
[C---:B--2---:R-:W-:Y:S07]  /*aa60*/  HMMA.16816.F32.BF16 R60, R12.reuse, R20, R60 ;  /* 0x000000140c3c723c */ /* 0x044fee000004183c */
[----:B------:R-:W-:Y:S01]  /*aa70*/  IADD3 R20, R235, -0x2, RZ ;  /* 0xfffffffeeb147810 */ /* 0x000fe20007ffe0ff */
[C---:B------:R-:W-:Y:S03]  /*aa80*/  HMMA.16816.F32.BF16 R64, R12.reuse, R22, R64 ;  /* 0x000000160c40723c */ /* 0x040fe60000041840 */
[----:B------:R-:W-:Y:S05]  /*aa90*/  ISETP.GE.AND P5, PT, R20, R223, PT ;  /* 0x000000df1400720c */ /* 0x000fea0003fa6270 */
[C---:B-1----:R-:W-:Y:S08]  /*aaa0*/  HMMA.16816.F32.BF16 R68, R12.reuse, R4, R68 ;  /* 0x000000040c44723c */ /* 0x042ff00000041844 */
[C---:B------:R-:W-:Y:S01]  /*aab0*/  HMMA.16816.F32.BF16 R72, R12.reuse, R6, R72 ;  /* 0x000000060c48723c */ /* 0x040fe20000041848 */
[----:B------:R-:W1:Y:S02]  /*aac0*/  LDSM.16.MT88.4 R4, [R159+0x5800] ;  /* 0x005800009f04783b */ /* 0x000e640000004200 */
[----:B------:R-:W-:Y:S02]  /*aad0*/  @P5 ISETP.GE.AND P2, PT, R212, c[0x0][0x1d4], PT ;  /* 0x00007500d4005a0c */ /* 0x000fe40003f46270 */
[----:B------:R-:W-:Y:S02]  /*aae0*/  @P5 SHF.R.S32.HI R3, RZ, 0x1f, R20 ;  /* 0x0000001fff035819 */ /* 0x000fe40000011414 */
[----:B------:R-:W-:Y:S01]  /*aaf0*/  @P5 ISETP.GE.AND P1, PT, R198, c[0x0][0x1d4], PT ;  /* 0x00007500c6005a0c */ /* 0x000fe20003f26270 */
[C---:B----4-:R-:W-:Y:S04]  /*ab00*/  HMMA.16816.F32.BF16 R76, R12.reuse, R8, R76 ;  /* 0x000000080c4c723c */ /* 0x050fe8000004184c */
[----:B------:R-:W-:Y:S04]  /*ab10*/  @P5 IMAD R3, R3, c[0x0][0x1e0], RZ ;  /* 0x0000780003035a24 */ /* 0x000fe800078e02ff */
[C---:B------:R-:W-:Y:S01]  /*ab20*/  @P5 IMAD R3, R20.reuse, c[0x0][0x1e4], R3 ;  /* 0x0000790014035a24 */ /* 0x040fe200078e0203 */
[C---:B------:R-:W-:Y:S03]  /*ab30*/  HMMA.16816.F32.BF16 R80, R12.reuse, R10, R80 ;  /* 0x0000000a0c50723c */ /* 0x040fe60000041850 */
[----:B------:R-:W-:Y:S04]  /*ab40*/  @P5 IMAD.WIDE.U32 R20, R20, c[0x0][0x1e0], RZ ;  /* 0x0000780014145a25 */ /* 0x000fe800078e00ff */
[----:B------:R-:W-:Y:S01]  /*ab50*/  @P5 MOV R10, c[0x0][0x1e4] ;  /* 0x00007900000a5a02 */ /* 0x000fe20000000f00 */
[C---:B---3--:R-:W-:Y:S04]  /*ab60*/  HMMA.16816.F32.BF16 R84, R12.reuse, R16, R84 ;  /* 0x000000100c54723c */ /* 0x048fe80000041854 */
[----:B------:R-:W-:Y:S02]  /*ab70*/  @P5 IADD3 R8, R21, R3, RZ ;  /* 0x0000000315085210 */ /* 0x000fe40007ffe0ff */
[C---:B------:R-:W-:Y:S02]  /*ab80*/  @P5 SHF.L.U32 R3, R20.reuse, 0x6, RZ ;  /* 0x0000000614035819 */ /* 0x040fe400000006ff */
[----:B------:R-:W-:Y:S01]  /*ab90*/  @P5 SHF.L.U64.HI R20, R20, 0x6, R8 ;  /* 0x0000000614145819 */ /* 0x000fe20000010208 */
[C---:B------:R-:W-:Y:S03]  /*aba0*/  HMMA.16816.F32.BF16 R88, R12.reuse, R18, R88 ;  /* 0x000000120c58723c */ /* 0x040fe60000041858 */
[----:B------:R-:W-:Y:S04]  /*abb0*/  @P5 MOV R8, c[0x0][0x1e0] ;  /* 0x0000780000085a02 */ /* 0x000fe80000000f00 */
[C---:B------:R-:W-:Y:S01]  /*abc0*/  @P5 LEA R9, P0, R8.reuse, R3, 0x5 ;  /* 0x0000000308095211 */ /* 0x040fe200078028ff */
[C---:B-1----:R-:W-:Y:S04]  /*abd0*/  HMMA.16816.F32.BF16 R92, R12.reuse, R4, R92 ;  /* 0x000000040c5c723c */ /* 0x042fe8000004185c */
[----:B------:R-:W-:Y:S02]  /*abe0*/  @P5 IADD3 R3, P3, R3, R230, RZ ;  /* 0x000000e603035210 */ /* 0x000fe40007f7e0ff */
[----:B------:R-:W-:Y:S02]  /*abf0*/  @P5 LEA.HI.X R10, R8, R20, R10, 0x5, P0 ;  /* 0x00000014080a5211 */ /* 0x000fe400000f2c0a */
[----:B------:R-:W-:Y:S01]  /*ac00*/  @P5 LEA R16, P4, R3, c[0x0][0x1c8], 0x1 ;  /* 0x0000720003105a11 */ /* 0x000fe200078808ff */
[----:B------:R-:W-:Y:S03]  /*ac10*/  HMMA.16816.F32.BF16 R96, R12, R6, R96 ;  /* 0x000000060c60723c */ /* 0x000fe60000041860 */
[----:B------:R-:W-:Y:S02]  /*ac20*/  @P5 IADD3.X R20, R20, R222, RZ, P3, !PT ;  /* 0x000000de14145210 */ /* 0x000fe40001ffe4ff */
[----:B------:R-:W-:Y:S02]  /*ac30*/  @P5 IADD3 R9, P0, R9, R230, RZ ;  /* 0x000000e609095210 */ /* 0x000fe40007f1e0ff */
[----:B------:R-:W-:Y:S01]  /*ac40*/  @P5 LEA.HI.X R17, R3, c[0x0][0x1cc], R20, 0x1, P4 ;  /* 0x0000730003115a11 */ /* 0x000fe200020f0c14 */
[----:B------:R-:W-:Y:S01]  /*ac50*/  @P5 IMAD R3, R228, 0x6000, R200 ;  /* 0x00006000e4035824 */ /* 0x000fe200078e02c8 */
[----:B------:R-:W-:Y:S03]  /*ac60*/  @P5 LEA R8, P3, R9, c[0x0][0x1c8], 0x1 ;  /* 0x0000720009085a11 */ /* 0x000fe600078608ff */
[----:B------:R-:W-:Y:S01]  /*ac70*/  @P5 IADD3.X R10, R10, R222, RZ, P0, !PT ;  /* 0x000000de0a0a5210 */ /* 0x000fe200007fe4ff */
[----:B------:R-:W-:Y:S01]  /*ac80*/  @!PT LDS RZ, [RZ] ;  /* 0x00000000fffff984 */ /* 0x000fe20000000800 */
[----:B------:R-:W-:Y:S01]  /*ac90*/  @!PT LDS RZ, [RZ] ;  /* 0x00000000fffff984 */ /* 0x000fe20000000800 */
[----:B------:R-:W-:Y:S01]  /*aca0*/  @!PT LDS RZ, [RZ] ;  /* 0x00000000fffff984 */ /* 0x000fe20000000800 */
[----:B------:R1:W-:Y:S01]  /*acb0*/  @P5 LDGSTS.E.BYPASS.LTC128B.128 [R3], [R16.64], !P2 ;  /* 0x0000000010035fae */ /* 0x0003e2000d101d48 */
[----:B------:R-:W-:Y:S02]  /*acc0*/  @P5 ISETP.GE.AND P0, PT, R197, c[0x0][0x1d4], PT ;  /* 0x00007500c5005a0c */ /* 0x000fe40003f06270 */
[----:B------:R-:W-:Y:S05]  /*acd0*/  @P5 LEA.HI.X R9, R9, c[0x0][0x1cc], R10, 0x1, P3 ;  /* 0x0000730009095a11 */ /* 0x000fea00018f0c0a */
        /* <DEDUP_REMOVED lines=9> */
[----:B------:R-:W-:Y:S05]  /*ad70*/  MOV R235, R233 ;  /* 0x000000e900eb7202 */ /* 0x000fea0000000f00 */
[----:B------:R-:W0:Y:S01]  /*ad80*/  LDGDEPBAR ;  /* 0x00000000000079af */ /* 0x000e220000000000 */
[----:B-1----:R-:W-:Y:S05]  /*ad90*/  MOV R3, R0 ;  /* 0x0000000000037202 */ /* 0x002fea0000000f00 */
[----:B------:R-:W-:-:S05]  /*ada0*/  @!P0 BRA `(.L_x_2138) ;  /* 0xffffd74000008947 */ /* 0x000fca000383ffff */
.L_x_2137:
[----:B------:R-:W-:Y:S02]  /*adb0*/  MOV R5, 0x1f ;  /* 0x0000001f00057802 */ /* 0x000fe40000000f00 */
[----:B------:R-:W-:Y:S01]  /*adc0*/  MOV R4, 0xffffffff ;  /* 0xffffffff00047802 */ /* 0x000fe20000000f00 */
[----:B------:R-:W-:Y:S05]  /*add0*/  BRA.DIV ~URZ, `(.L_x_2139) ;  /* 0x00004ff27f007947 */ /* 0x000fea000b800000 */
[----:B------:R2:W3:Y:S02]  /*ade0*/  SHFL.BFLY PT, R3, R232, 0x2, 0x1f ;  /* 0x0c401f00e8037f89 */ /* 0x0004e400000e0000 */
.L_x_2212:
[----:B---3--:R-:W-:Y:S01]  /*adf0*/  FADD.FTZ R3, R3, R232 ;  /* 0x000000e803037221 */ /* 0x008fe20000010000 */
[----:B------:R-:W-:Y:S05]  /*ae00*/  BRA.DIV ~URZ, `(.L_x_2140) ;  /* 0x000050227f007947 */ /* 0x000fea000b800000 */
[----:B------:R-:W3:Y:S04]  /*ae10*/  SHFL.BFLY PT, R5, R229, 0x2, 0x1f ;  /* 0x0c401f00e5057f89 */ /* 0x000ee800000e0000 */
[----:B------:R-:W4:Y:S01]  /*ae20*/  SHFL.BFLY PT, R4, R3, 0x1, 0x1f ;  /* 0x0c201f0003047f89 */ /* 0x000f2200000e0000 */
[----:B---3--:R-:W-:-:S02]  /*ae30*/  FADD.FTZ R229, R5, R229 ;  /* 0x000000e505e57221 */ /* 0x008fc40000010000 */
[----:B----4-:R-:W-:-:S03]  /*ae40*/  FADD.FTZ R3, R3, R4 ;  /* 0x0000000403037221 */ /* 0x010fc60000010000 */
[----:B------:R3:W4:Y:S04]  /*ae50*/  SHFL.BFLY PT, R5, R229, 0x1, 0x1f ;  /* 0x0c201f00e5057f89 */ /* 0x00072800000e0000 */
.L_x_2213:
[----:B------:R-:W-:Y:S01]  /*ae60*/  FSETP.NE.FTZ.AND P1, PT, R3, RZ, PT ;  /* 0x000000ff0300720b */ /* 0x000fe20003f35000 */
[----:B----4-:R-:W-:Y:S01]  /*ae70*/  FADD.FTZ R5, R5, R229 ;  /* 0x000000e505057221 */ /* 0x010fe20000010000 */
[----:B-1----:R-:W-:Y:S02]  /*ae80*/  MOV R6, RZ ;  /* 0x000000ff00067202 */ /* 0x002fe40000000f00 */
[----:B------:R-:W-:Y:S02]  /*ae90*/  MOV R4, 0xff800000 ;  /* 0xff80000000047802 */ /* 0x000fe40000000f00 */
[----:B------:R-:W-:-:S07]  /*aea0*/  FSETP.NE.FTZ.AND P0, PT, R5, RZ, PT ;  /* 0x000000ff0500720b */ /* 0x000fce0003f15000 */
[----:B------:R-:W1:Y:S01]  /*aeb0*/  @P1 MUFU.LG2 R7, R3 ;  /* 0x0000000300071308 */ /* 0x000e620000000c00 */
[----:B------:R-:W-:-:S05]  /*aec0*/  @P1 MOV R8, 0x3f317218 ;  /* 0x3f31721800081802 */ /* 0x000fca0000000f00 */
[----:B------:R-:W-:Y:S02]  /*aed0*/  @P1 FMUL.FTZ R8, R8, c[0x0][0x2d0] ;  /* 0x0000b40008081a20 */ /* 0x000fe40000410000 */
[----:B------:R-:W4:Y:S01]  /*aee0*/  @P1 MUFU.RCP R6, R3 ;  /* 0x0000000300061308 */ /* 0x000f220000001000 */
[----:B-1----:R-:W-:-:S04]  /*aef0*/  @P1 FMUL.FTZ R7, R7, 0.69314718246459960938 ;  /* 0x3f31721807071820 */ /* 0x002fc80000410000 */
[----:B------:R-:W-:Y:S01]  /*af00*/  @P1 FFMA.FTZ R4, R8, R2, R7 ;  /* 0x0000000208041223 */ /* 0x000fe20000010007 */
[----:B------:R-:W-:Y:S02]  /*af10*/  @P0 MOV R7, 0x3f317218 ;  /* 0x3f31721800070802 */ /* 0x000fe40000000f00 */
[----:B------:R-:W-:Y:S01]  /*af20*/  MOV R2, 0xff800000 ;  /* 0xff80000000027802 */ /* 0x000fe20000000f00 */
[C---:B----4-:R-:W-:Y:S01]  /*af30*/  FMUL.FTZ R128, R6.reuse, R128 ;  /* 0x0000008006807220 */ /* 0x050fe20000410000 */
[----:B------:R-:W-:Y:S01]  /*af40*/  MOV R3, RZ ;  /* 0x000000ff00037202 */ /* 0x000fe20000000f00 */
[C---:B------:R-:W-:Y:S01]  /*af50*/  FMUL.FTZ R129, R6.reuse, R129 ;  /* 0x0000008106817220 */ /* 0x040fe20000410000 */
[----:B------:R-:W-:Y:S01]  /*af60*/  MOV R8, 0x1 ;  /* 0x0000000100087802 */ /* 0x000fe20000000f00 */
        /* <DEDUP_REMOVED lines=48> */
[----:B-1----:R-:W-:Y:S02]  /*b270*/  @P0 FMUL.FTZ R6, R5, 0.69314718246459960938 ;  /* 0x3f31721805060820 */ /* 0x002fe40000410000 */
[----:B------:R-:W-:Y:S02]  /*b280*/  @P0 FMUL.FTZ R5, R7, c[0x0][0x2d0] ;  /* 0x0000b40007050a20 */ /* 0x000fe40000410000 */
        /* <DEDUP_REMOVED lines=48> */
[----:B------:R-:W-:Y:S02]  /*b590*/  @P0 FFMA.FTZ R2, R5, R0, R6 ;  /* 0x0000000005020223 */ /* 0x000fe40000010006 */
.L_x_2116:
        /* <DEDUP_REMOVED lines=8> */
[----:B------:R-:W4:Y:S01]  /*b620*/  POPC R3, UR4 ;  /* 0x0000000400037d09 */ /* 0x000f220008000000 */
[----:B-1----:R-:W-:-:S13]  /*b630*/  ISETP.EQ.U32.AND P0, PT, R5, R0, PT ;  /* 0x000000000500720c */ /* 0x002fda0003f02070 */
[----:B----4-:R-:W4:Y:S04]  /*b640*/  @P0 ATOMG.E.ADD.STRONG.GPU PT, R3, [R6.64], R3 ;  /* 0x00000003060309a8 */ /* 0x010f2800081ee1c8 */
[----:B------:R-:W1:Y:S02]  /*b650*/  S2R R0, SR_LTMASK ;  /* 0x0000000000007919 */ /* 0x000e640000003900 */
[----:B-1----:R-:W-:-:S04]  /*b660*/  LOP3.LUT R0, R0, UR4, RZ, 0xc0, !PT ;  /* 0x0000000400007c12 */ /* 0x002fc8000f8ec0ff */
[----:B------:R-:W1:Y:S01]  /*b670*/  POPC R188, R0 ;  /* 0x0000000000bc7309 */ /* 0x000e620000000000 */
[----:B----4-:R-:W1:Y:S02]  /*b680*/  SHFL.IDX PT, R3, R3, R5, 0x1f ;  /* 0x00001f0503037589 */ /* 0x010e6400000e0000 */
[----:B-1----:R-:W-:-:S05]  /*b690*/  IADD3 R188, R3, c[0x0][0xc], R188 ;  /* 0x0000030003bc7a10 */ /* 0x002fca0007ffe0bc */
.L_x_2142:
[----:B------:R-:W-:Y:S05]  /*b6a0*/  BSYNC B0 ;  /* 0x0000000000007941 */ /* 0x000fea0003800000 */
.L_x_2141:
[----:B------:R-:W-:Y:S01]  /*b6b0*/  PRMT R8, R8, 0x9910, RZ ;  /* 0x0000991008087816 */ /* 0x000fe200000000ff */
[----:B------:R-:W-:Y:S01]  /*b6c0*/  BSSY B1, `(.L_x_2143) ;  /* 0x000030e000017945 */ /* 0x000fe20003800000 */
[----:B------:R-:W-:Y:S01]  /*b6d0*/  IMAD.MOV.U32 R3, RZ, RZ, R188 ;  /* 0x000000ffff037224 */ /* 0x000fe200078e00bc */
[----:B------:R-:W-:Y:S02]  /*b6e0*/  SHF.R.S32.HI R7, RZ, 0x1f, R220 ;  /* 0x0000001fff077819 */ /* 0x000fe400000114dc */
        /* <DEDUP_REMOVED lines=17> */
[----:B-1----:R-:W-:-:S02]  /*b800*/  F2FP.BF16.PACK_AB R5, R127, R126 ;  /* 0x0000007e7f05723e */ /* 0x002fc400000010ff */
[----:B----4-:R-:W-:-:S03]  /*b810*/  F2FP.BF16.PACK_AB R6, R101, R100 ;  /* 0x000000646506723e */ /* 0x010fc600000010ff */
[----:B------:R1:W-:Y:S01]  /*b820*/  STS [R199+0x400], R5 ;  /* 0x00040005c7007388 */ /* 0x0003e20000000800 */
[----:B--2---:R-:W-:-:S03]  /*b830*/  F2FP.BF16.PACK_AB R0, R103, R102 ;  /* 0x000000666700723e */ /* 0x004fc600000010ff */
[----:B------:R2:W-:Y:S04]  /*b840*/  STS [R216], R6 ;  /* 0x00000006d8007388 */ /* 0x0005e80000000800 */
[----:B------:R4:W-:Y:S01]  /*b850*/  STS [R216+0x400], R0 ;  /* 0x00040000d8007388 */ /* 0x0009e20000000800 */
[----:B-1----:R-:W-:Y:S02]  /*b860*/  F2FP.BF16.PACK_AB R5, R105, R104 ;  /* 0x000000686905723e */ /* 0x002fe400000010ff */
[----:B--2---:R-:W-:-:S03]  /*b870*/  F2FP.BF16.PACK_AB R6, R107, R106 ;  /* 0x0000006a6b06723e */ /* 0x004fc600000010ff */
[----:B------:R1:W-:Y:S01]  /*b880*/  STS [R211], R5 ;  /* 0x00000005d3007388 */ /* 0x0003e20000000800 */
[----:B----4-:R-:W-:-:S03]  /*b890*/  F2FP.BF16.PACK_AB R0, R109, R108 ;  /* 0x0000006c6d00723e */ /* 0x010fc600000010ff */
[----:B------:R2:W-:Y:S04]  /*b8a0*/  STS [R211+0x400], R6 ;  /* 0x00040006d3007388 */ /* 0x0005e80000000800 */
[----:B------:R4:W-:Y:S01]  /*b8b0*/  STS [R215], R0 ;  /* 0x00000000d7007388 */ /* 0x0009e20000000800 */
[----:B-1----:R-:W-:Y:S02]  /*b8c0*/  F2FP.BF16.PACK_AB R5, R111, R110 ;  /* 0x0000006e6f05723e */ /* 0x002fe400000010ff */
[----:B--2---:R-:W-:-:S03]  /*b8d0*/  F2FP.BF16.PACK_AB R6, R113, R112 ;  /* 0x000000707106723e */ /* 0x004fc600000010ff */
[----:B------:R1:W-:Y:S01]  /*b8e0*/  STS [R215+0x400], R5 ;  /* 0x00040005d7007388 */ /* 0x0003e20000000800 */
[----:B----4-:R-:W-:-:S03]  /*b8f0*/  F2FP.BF16.PACK_AB R0, R115, R114 ;  /* 0x000000727300723e */ /* 0x010fc600000010ff */
        /* <DEDUP_REMOVED lines=12> */
[----:B------:R2:W-:Y:S04]  /*b9c0*/  STS [R207+0x4000], R6 ;  /* 0x00400006cf007388 */ /* 0x0005e80000000800 */
[----:B------:R4:W-:Y:S01]  /*b9d0*/  STS [R207+0x4400], R0 ;  /* 0x00440000cf007388 */ /* 0x0009e20000000800 */
        /* <DEDUP_REMOVED lines=51> */
[----:B----4-:R-:W-:-:S05]  /*bd10*/  F2FP.BF16.PACK_AB R0, R91, R90 ;  /* 0x0000005a5b00723e */ /* 0x010fca00000010ff */
[----:B------:R2:W-:Y:S04]  /*bd20*/  STS [R218+0x8400], R0 ;  /* 0x00840000da007388 */ /* 0x0005e80000000800 */
[----:B------:R4:W-:Y:S01]  /*bd30*/  STS [R214+0x8000], R6 ;  /* 0x00800006d6007388 */ /* 0x0009e20000000800 */
[----:B-1----:R-:W-:-:S05]  /*bd40*/  F2FP.BF16.PACK_AB R5, R95, R94 ;  /* 0x0000005e5f05723e */ /* 0x002fca00000010ff */
[----:B------:R1:W-:Y:S01]  /*bd50*/  STS [R214+0x8400], R5 ;  /* 0x00840005d6007388 */ /* 0x0003e20000000800 */
[----:B--2---:R-:W-:-:S03]  /*bd60*/  F2FP.BF16.PACK_AB R0, R97, R96 ;  /* 0x000000606100723e */ /* 0x004fc600000010ff */
[----:B------:R-:W-:Y:S01]  /*bd70*/  STS [R217+0x8400], R8 ;  /* 0x00840008d9007388 */ /* 0x000fe20000000800 */
[----:B----4-:R-:W-:-:S03]  /*bd80*/  IMAD.MOV.U32 R6, RZ, RZ, c[0x0][0x388] ;  /* 0x0000e200ff067624 */ /* 0x010fc600078e00ff */
[----:B------:R2:W-:Y:S04]  /*bd90*/  STS [R217+0x8000], R0 ;  /* 0x00800000d9007388 */ /* 0x0005e80000000800 */
[----:B------:R-:W-:Y:S01]  /*bda0*/  BAR.SYNC.DEFER_BLOCKING 0x1, 0x100 ;  /* 0x0044000000007b1d */ /* 0x000fe20000010000 */
[----:B-1----:R-:W-:-:S04]  /*bdb0*/  IMAD.MOV.U32 R5, RZ, RZ, 0x4 ;  /* 0x00000004ff057424 */ /* 0x002fc800078e00ff */
[----:B------:R-:W-:-:S04]  /*bdc0*/  IMAD.WIDE R12, R220, R5, c[0x0][0x500] ;  /* 0x00014000dc0c7625 */ /* 0x000fc800078e0205 */
[----:B--2---:R-:W-:Y:S01]  /*bdd0*/  IMAD.MOV.U32 R0, RZ, RZ, RZ ;  /* 0x000000ffff007224 */ /* 0x004fe200078e00ff */
[----:B------:R1:W5:Y:S05]  /*bde0*/  @P2 LDG.E R6, [R10.64] ;  /* 0x000000080a062981 */ /* 0x00036a000c1e1900 */
[----:B------:R1:W5:Y:S01]  /*bdf0*/  @P1 LDG.E R0, [R12.64] ;  /* 0x000000080c001981 */ /* 0x000362000c1e1900 */
[----:B------:R-:W-:-:S04]  /*be00*/  ISETP.NE.AND P0, PT, R224, RZ, PT ;  /* 0x000000ffe000720c */ /* 0x000fc80003f05270 */
[----:B------:R-:W-:Y:S01]  /*be10*/  SEL R224, R224, c[0x0][0x3d4], P0 ;  /* 0x0000f500e0e07a07 */ /* 0x000fe20000000000 */
[----:B------:R-:W-:Y:S05]  /*be20*/  @P2 BRA `(.L_x_2145) ;  /* 0x0000004000002947 */ /* 0x000fea0003800000 */
[----:B------:R-:W-:Y:S05]  /*be30*/  @!P1 BRA `(.L_x_2145) ;  /* 0x0000003000009947 */ /* 0x000fea0003800000 */
[----:B-----5:R2:W4:Y:S04]  /*be40*/  LDG.E R6, [R12.64] ;  /* 0x000000080c067981 */ /* 0x020528000c1e1900 */
[----:B-12---:R-:W4:Y:S02]  /*be50*/  LDG.E R12, [R12.64+0x4] ;  /* 0x000004080c0c7981 */ /* 0x006f24000c1e1900 */
[----:B----4-:R-:W-:Y:S02]  /*be60*/  IADD3 R6, -R6, R12, RZ ;  /* 0x0000000c06067210 */ /* 0x010fe40007ffe1ff */
.L_x_2145:
[----:B------:R-:W-:Y:S01]  /*be70*/  IMAD.MOV.U32 R22, RZ, RZ, 0x368 ;  /* 0x00000368ff167424 */ /* 0x000fe200078e00ff */
[----:B------:R-:W-:Y:S01]  /*be80*/  ISETP.GT.AND P3, PT, R224, 0x1, PT ;  /* 0x00000001e000780c */ /* 0x000fe20003f64270 */
[----:B------:R-:W-:Y:S01]  /*be90*/  IMAD.MOV.U32 R5, RZ, RZ, c[0x0][0x4e8] ;  /* 0x00013a00ff057624 */ /* 0x000fe200078e00ff */
[----:B------:R-:W-:Y:S01]  /*bea0*/  ISETP.NE.U32.AND P0, PT, RZ, c[0x0][0x500], PT ;  /* 0x00014000ff007a0c */ /* 0x000fe20003f05070 */
[----:B-----5:R-:W-:Y:S01]  /*beb0*/  IMAD R6, R6, c[0x0][0x4e8], RZ ;  /* 0x00013a0006067a24 */ /* 0x020fe200078e02ff */
[----:B------:R-:W-:-:S02]  /*bec0*/  SEL R22, R22, 0x328, P3 ;  /* 0x0000032816167807 */ /* 0x000fc40001800000 */
[----:B------:R-:W-:Y:S02]  /*bed0*/  ISETP.NE.AND.EX P0, PT, RZ, c[0x0][0x504], PT, P0 ;  /* 0x00014100ff007a0c */ /* 0x000fe40003f05300 */
[----:B------:R-:W2:Y:S01]  /*bee0*/  LDC.64 R20, c[0x0][R22+0x170] ;  /* 0x00005c0016147b82 */ /* 0x000ea20000000a00 */
[----:B------:R-:W-:Y:S01]  /*bef0*/  ISETP.NE.AND P2, PT, R5, 0x1, PT ;  /* 0x000000010500780c */ /* 0x000fe20003f45270 */
[----:B------:R-:W-:Y:S01]  /*bf00*/  IMAD.IADD R5, R204, 0x1, R189 ;  /* 0x00000001cc057824 */ /* 0x000fe200078e02bd */
[----:B------:R-:W-:Y:S02]  /*bf10*/  SEL R220, R220, RZ, !P0 ;  /* 0x000000ffdcdc7207 */ /* 0x000fe40004000000 */
[----:B------:R-:W-:Y:S01]  /*bf20*/  SEL R7, R7, RZ, !P0 ;  /* 0x000000ff07077207 */ /* 0x000fe20004000000 */
[----:B-1----:R-:W-:Y:S02]  /*bf30*/  IMAD.MOV.U32 R13, RZ, RZ, R5 ;  /* 0x000000ffff0d7224 */ /* 0x002fe400078e0005 */
[----:B------:R-:W1:Y:S08]  /*bf40*/  LDC.64 R16, c[0x0][R22+0x168] ;  /* 0x00005a0016107b82 */ /* 0x000e700000000a00 */
[----:B------:R-:W4:Y:S08]  /*bf50*/  LDC.64 R18, c[0x0][R22+0x178] ;  /* 0x00005e0016127b82 */ /* 0x000f300000000a00 */
[----:B------:R-:W3:Y:S01]  /*bf60*/  LDC.64 R14, c[0x0][R22+0x160] ;  /* 0x00005800160e7b82 */ /* 0x000ee20000000a00 */
[----:B--2---:R-:W-:-:S04]  /*bf70*/  IMAD R8, R21, R220, RZ ;  /* 0x000000dc15087224 */ /* 0x004fc800078e02ff */
[----:B------:R-:W-:Y:S02]  /*bf80*/  IMAD R8, R20, R7, R8 ;  /* 0x0000000714087224 */ /* 0x000fe400078e0208 */
[----:B------:R-:W-:-:S04]  /*bf90*/  @P2 IMAD.HI.U32 R7, R5, c[0x0][0x4ec], RZ ;  /* 0x00013b0005072a27 */ /* 0x000fc800078e00ff */
[-C--:B-1----:R-:W-:Y:S01]  /*bfa0*/  IMAD.WIDE.U32 R10, R16, R221.reuse, RZ ;  /* 0x000000dd100a7225 */ /* 0x082fe200078e00ff */
[----:B------:R-:W-:Y:S02]  /*bfb0*/  SEL R16, R225, RZ, P3 ;  /* 0x000000ffe1107207 */ /* 0x000fe40001800000 */
[----:B------:R-:W-:Y:S01]  /*bfc0*/  @P2 SHF.R.U32.HI R13, RZ, c[0x0][0x4f0], R7 ;  /* 0x00013c00ff0d2a19 */ /* 0x000fe20000011607 */
[----:B------:R-:W-:Y:S01]  /*bfd0*/  IMAD R9, R17, R221, RZ ;  /* 0x000000dd11097224 */ /* 0x000fe200078e02ff */
[----:B------:R-:W-:Y:S01]  /*bfe0*/  SHF.R.S32.HI R7, RZ, 0x1f, R0 ;  /* 0x0000001fff077819 */ /* 0x000fe20000011400 */
[----:B------:R-:W-:-:S04]  /*bff0*/  IMAD.WIDE.U32 R20, R20, R220, RZ ;  /* 0x000000dc14147225 */ /* 0x000fc800078e00ff */
[----:B------:R-:W-:Y:S01]  /*c000*/  IMAD.IADD R9, R11, 0x1, R9 ;  /* 0x000000010b097824 */ /* 0x000fe200078e0209 */
[----:B------:R-:W-:Y:S01]  /*c010*/  IADD3 R12, P1, P0, R20, R10, R0 ;  /* 0x0000000a140c7210 */ /* 0x000fe2000783e000 */
[----:B------:R-:W-:Y:S02]  /*c020*/  IMAD.IADD R8, R21, 0x1, R8 ;  /* 0x0000000115087824 */ /* 0x000fe400078e0208 */
[-C--:B----4-:R-:W-:Y:S02]  /*c030*/  IMAD R11, R19, R16.reuse, RZ ;  /* 0x00000010130b7224 */ /* 0x090fe400078e02ff */
        /* <DEDUP_REMOVED lines=8> */
[-C--:B---3--:R-:W-:Y:S01]  /*c0c0*/  IMAD R9, R15, R10.reuse, RZ ;  /* 0x0000000a0f097224 */ /* 0x088fe200078e02ff */
        /* <DEDUP_REMOVED lines=13> */
[----:B------:R-:W2:Y:S04]  /*c1a0*/  SHFL.IDX PT, R11, R9, RZ, 0x1c1f ;  /* 0x001c1fff090b7589 */ /* 0x000ea800000e0000 */
[----:B------:R3:W4:Y:S01]  /*c1b0*/  SHFL.IDX PT, R13, R9, 0x1, 0x1c1f ;  /* 0x003c1f00090d7f89 */ /* 0x00072200000e0000 */
[----:B-1----:R-:W-:-:S05]  /*c1c0*/  IMAD.IADD R8, R205, 0x1, R189 ;  /* 0x00000001cd087824 */ /* 0x002fca00078e02bd */
[C---:B------:R-:W-:Y:S02]  /*c1d0*/  ISETP.GE.OR P1, PT, R8.reuse, R6, P0 ;  /* 0x000000060800720c */ /* 0x040fe40000726670 */
[----:B---3--:R-:W-:-:S04]  /*c1e0*/  IADD3 R9, R8, 0x8, RZ ;  /* 0x0000000808097810 */ /* 0x008fc80007ffe0ff */
[----:B------:R-:W-:-:S07]  /*c1f0*/  ISETP.GE.OR P0, PT, R9, R6, P0 ;  /* 0x000000060900720c */ /* 0x000fce0000706670 */
[----:B--2---:R1:W-:Y:S01]  /*c200*/  @!P1 ST.E [R10.64], R4 ;  /* 0x000000040a009985 */ /* 0x0043e2000c101908 */
[----:B------:R-:W-:-:S05]  /*c210*/  ISETP.GE.AND P1, PT, R8, R6, PT ;  /* 0x000000060800720c */ /* 0x000fca0003f26270 */
[----:B----4-:R1:W-:Y:S01]  /*c220*/  @!P0 ST.E [R12.64], R2 ;  /* 0x000000020c008985 */ /* 0x0103e2000c101908 */
[----:B------:R-:W-:Y:S01]  /*c230*/  ISETP.GE.AND P0, PT, R9, R6, PT ;  /* 0x000000060900720c */ /* 0x000fe20003f06270 */
[----:B------:R-:W-:Y:S05]  /*c240*/  @P3 BRA `(.L_x_2146) ;  /* 0x000007c000003947 */ /* 0x000fea0003800000 */
[----:B-1----:R-:W-:Y:S01]  /*c250*/  IMAD R2, R7, c[0x0][0x3a0], RZ ;  /* 0x0000e80007027a24 */ /* 0x002fe200078e02ff */
[----:B------:R-:W-:Y:S01]  /*c260*/  SHF.R.S32.HI R4, RZ, 0x1f, R220 ;  /* 0x0000001fff047819 */ /* 0x000fe200000114dc */
        /* <DEDUP_REMOVED lines=43> */
.L_x_2214:
[----:B------:R-:W-:Y:S05]  /*c520*/  BRA.DIV ~URZ, `(.L_x_2148) ;  /* 0x00003a727f007947 */ /* 0x000fea000b800000 */
[----:B------:R4:W2:Y:S02]  /*c530*/  SHFL.IDX PT, R0, R56, RZ, 0x181f ;  /* 0x00181fff38007589 */ /* 0x0008a400000e0000 */
.L_x_2215:
        /* <DEDUP_REMOVED lines=15> */
.L_x_2150:
[----:B------:R-:W-:Y:S05]  /*c630*/  BSYNC B0 ;  /* 0x0000000000007941 */ /* 0x000fea0003800000 */
.L_x_2149:
[----:B------:R-:W-:Y:S05]  /*c640*/  BRA.DIV ~URZ, `(.L_x_2151) ;  /* 0x000039c27f007947 */ /* 0x000fea000b800000 */
[----:B-12---:R1:W2:Y:S04]  /*c650*/  SHFL.IDX PT, R20, R7, 0x1, 0x181f ;  /* 0x00381f0007147f89 */ /* 0x0062a800000e0000 */
[----:B------:R1:W4:Y:S02]  /*c660*/  SHFL.IDX PT, R2, R56, 0x1, 0x181f ;  /* 0x00381f0038027f89 */ /* 0x00032400000e0000 */
.L_x_2216:
        /* <DEDUP_REMOVED lines=10> */
[-C--:B--2---:R-:W-:Y:S02]  /*c710*/  @!P2 LEA.HI.X R23, R212, R20.reuse, R213, 0x1, P5 ;  /* 0x00000014d417a211 */ /* 0x084fe400028f0cd5 */
[-C--:B------:R-:W-:Y:S02]  /*c720*/  @!P1 LEA.HI.X R5, R198, R20.reuse, R193, 0x1, P4 ;  /* 0x00000014c6059211 */ /* 0x080fe400020f0cc1 */
[----:B------:R-:W-:Y:S01]  /*c730*/  @!P0 LEA.HI.X R37, R197, R20, R192, 0x1, P3 ;  /* 0x00000014c5258211 */ /* 0x000fe200018f0cc0 */
[----:B------:R2:W-:Y:S04]  /*c740*/  @!P2 ST.E.128 [R22.64], R48 ;  /* 0x000000301600a985 */ /* 0x0005e8000c101d08 */
[----:B------:R2:W-:Y:S04]  /*c750*/  @!P1 ST.E.128 [R4.64], R32 ;  /* 0x0000002004009985 */ /* 0x0005e8000c101d08 */
[----:B------:R2:W-:Y:S02]  /*c760*/  @!P0 ST.E.128 [R36.64], R16 ;  /* 0x0000001024008985 */ /* 0x0005e4000c101d08 */
.L_x_2153:
[----:B------:R-:W-:Y:S05]  /*c770*/  BSYNC B0 ;  /* 0x0000000000007941 */ /* 0x000fea0003800000 */
.L_x_2152:
[----:B------:R-:W-:Y:S05]  /*c780*/  BRA.DIV ~URZ, `(.L_x_2154) ;  /* 0x000039427f007947 */ /* 0x000fea000b800000 */
[----:B--2---:R2:W1:Y:S02]  /*c790*/  SHFL.IDX PT, R16, R7, 0x2, 0x181f ;  /* 0x00581f0007107f89 */ /* 0x00446400000e0000 */
.L_x_2217:
[----:B------:R-:W-:Y:S05]  /*c7a0*/  BRA.DIV ~URZ, `(.L_x_2155) ;  /* 0x000039927f007947 */ /* 0x000fea000b800000 */
[----:B----4-:R4:W2:Y:S02]  /*c7b0*/  SHFL.IDX PT, R2, R56, 0x2, 0x181f ;  /* 0x00581f0038027f89 */ /* 0x0108a400000e0000 */
.L_x_2218:
        /* <DEDUP_REMOVED lines=16> */
.L_x_2157:
[----:B------:R-:W-:Y:S05]  /*c8c0*/  BSYNC B0 ;  /* 0x0000000000007941 */ /* 0x000fea0003800000 */
.L_x_2156:
[----:B------:R-:W-:Y:S05]  /*c8d0*/  BRA.DIV ~URZ, `(.L_x_2158) ;  /* 0x000038c27f007947 */ /* 0x000fea000b800000 */
[----:B-12---:R-:W1:Y:S04]  /*c8e0*/  SHFL.IDX PT, R7, R7, 0x3, 0x181f ;  /* 0x00781f0007077f89 */ /* 0x006e6800000e0000 */
[----:B----4-:R-:W2:Y:S02]  /*c8f0*/  SHFL.IDX PT, R56, R56, 0x3, 0x181f ;  /* 0x00781f0038387f89 */ /* 0x010ea400000e0000 */
.L_x_2219:
[----:B------:R-:W-:-:S04]  /*c900*/  IADD3 R189, R189, 0x60, RZ ;  /* 0x00000060bdbd7810 */ /* 0x000fc80007ffe0ff */
[----:B------:R-:W-:-:S13]  /*c910*/  ISETP.GE.AND P0, PT, R189, R6, PT ;  /* 0x00000006bd00720c */ /* 0x000fda0003f06270 */
[----:B------:R-:W-:Y:S05]  /*c920*/  @P0 BRA `(.L_x_2159) ;  /* 0x00001e7000000947 */ /* 0x000fea0003800000 */
[----:B------:R-:W-:Y:S02]  /*c930*/  ISETP.GE.AND P1, PT, R212, c[0x0][0x3c8], PT ;  /* 0x0000f200d4007a0c */ /* 0x000fe40003f26270 */
[----:B------:R-:W-:-:S11]  /*c940*/  ISETP.GE.AND P0, PT, R198, c[0x0][0x3c8], PT ;  /* 0x0000f200c6007a0c */ /* 0x000fd60003f06270 */
[-C--:B--2---:R-:W-:Y:S02]  /*c950*/  @!P1 LEA R12, P3, R212, R56.reuse, 0x1 ;  /* 0x00000038d40c9211 */ /* 0x084fe400078608ff */
[----:B------:R-:W-:Y:S02]  /*c960*/  @!P0 LEA R4, P2, R198, R56, 0x1 ;  /* 0x00000038c6048211 */ /* 0x000fe400078408ff */
        /* <DEDUP_REMOVED lines=10> */
.L_x_2146:
[----:B------:R-:W-:Y:S01]  /*ca10*/  IMAD R7, R7, c[0x0][0x408], RZ ;  /* 0x0001020007077a24 */ /* 0x000fe200078e02ff */
[----:B-1----:R-:W-:Y:S01]  /*ca20*/  MOV R4, R5 ;  /* 0x0000000500047202 */ /* 0x002fe20000000f00 */
[----:B------:R-:W-:-:S04]  /*ca30*/  IMAD.WIDE.U32 R8, R0, c[0x0][0x408], RZ ;  /* 0x0001020000087a25 */ /* 0x000fc800078e00ff */
[----:B------:R-:W-:Y:S01]  /*ca40*/  IMAD R7, R0, c[0x0][0x40c], R7 ;  /* 0x0001030000077a24 */ /* 0x000fe200078e0207 */
[----:B------:R-:W-:Y:S01]  /*ca50*/  MOV R6, R8 ;  /* 0x0000000800067202 */ /* 0x000fe20000000f00 */
[----:B------:R-:W-:Y:S01]  /*ca60*/  @P2 IMAD.HI.U32 R2, R5, c[0x0][0x4ec], RZ ;  /* 0x00013b0005022a27 */ /* 0x000fe200078e00ff */
[----:B------:R-:W-:Y:S02]  /*ca70*/  SHF.R.S32.HI R0, RZ, 0x1f, R220 ;  /* 0x0000001fff007819 */ /* 0x000fe400000114dc */
[----:B------:R-:W-:Y:S02]  /*ca80*/  IADD3 R7, R9, R7, RZ ;  /* 0x0000000709077210 */ /* 0x000fe40007ffe0ff */
[----:B------:R-:W-:Y:S01]  /*ca90*/  @P2 SHF.R.U32.HI R4, RZ, c[0x0][0x4f0], R2 ;  /* 0x00013c00ff042a19 */ /* 0x000fe20000011602 */
[----:B------:R-:W-:Y:S02]  /*caa0*/  IMAD R0, R0, c[0x0][0x440], RZ ;  /* 0x0001100000007a24 */ /* 0x000fe400078e02ff */
[----:B------:R-:W-:Y:S01]  /*cab0*/  IMAD.WIDE.U32 R6, R221, c[0x0][0x438], R6 ;  /* 0x00010e00dd067a25 */ /* 0x000fe200078e0006 */
[----:B------:R-:W-:-:S03]  /*cac0*/  SHF.R.S32.HI R2, RZ, 0x1f, R4 ;  /* 0x0000001fff027819 */ /* 0x000fc60000011404 */
[----:B------:R-:W-:Y:S02]  /*cad0*/  IMAD R7, R221, c[0x0][0x43c], R7 ;  /* 0x00010f00dd077a24 */ /* 0x000fe400078e0207 */
[C---:B------:R-:W-:Y:S02]  /*cae0*/  IMAD R0, R220.reuse, c[0x0][0x444], R0 ;  /* 0x00011100dc007a24 */ /* 0x040fe400078e0200 */
[----:B------:R-:W-:-:S04]  /*caf0*/  IMAD.WIDE.U32 R6, R220, c[0x0][0x440], R6 ;  /* 0x00011000dc067a25 */ /* 0x000fc800078e0006 */
[----:B------:R-:W-:Y:S01]  /*cb00*/  IMAD R2, R2, c[0x0][0x430], RZ ;  /* 0x00010c0002027a24 */ /* 0x000fe200078e02ff */
[----:B------:R-:W-:Y:S02]  /*cb10*/  IADD3 R7, R7, R0, RZ ;  /* 0x0000000007077210 */ /* 0x000fe40007ffe0ff */
[C---:B------:R-:W-:Y:S01]  /*cb20*/  IADD3 R0, -R4.reuse, RZ, RZ ;  /* 0x000000ff04007210 */ /* 0x040fe20007ffe1ff */
[----:B------:R-:W-:Y:S02]  /*cb30*/  IMAD R2, R4, c[0x0][0x434], R2 ;  /* 0x00010d0004027a24 */ /* 0x000fe400078e0202 */
[----:B------:R-:W-:-:S04]  /*cb40*/  IMAD.WIDE.U32 R6, R225, c[0x0][0x448], R6 ;  /* 0x00011200e1067a25 */ /* 0x000fc800078e0006 */
[----:B------:R-:W-:Y:S02]  /*cb50*/  IMAD R7, R225, c[0x0][0x44c], R7 ;  /* 0x00011300e1077a24 */ /* 0x000fe400078e0207 */
[----:B------:R-:W-:Y:S02]  /*cb60*/  IMAD R0, R0, c[0x0][0x4e8], R5 ;  /* 0x00013a0000007a24 */ /* 0x000fe400078e0205 */
[----:B------:R-:W-:-:S03]  /*cb70*/  IMAD.WIDE.U32 R6, R4, c[0x0][0x430], R6 ;  /* 0x00010c0004067a25 */ /* 0x000fc600078e0006 */
[----:B------:R-:W-:Y:S02]  /*cb80*/  SHF.R.S32.HI R4, RZ, 0x1f, R0 ;  /* 0x0000001fff047819 */ /* 0x000fe40000011400 */
[----:B------:R-:W-:-:S03]  /*cb90*/  IADD3 R5, R7, R2, RZ ;  /* 0x0000000207057210 */ /* 0x000fc60007ffe0ff */
        /* <DEDUP_REMOVED lines=9> */
.L_x_2220:
[----:B------:R-:W-:Y:S05]  /*cc30*/  BRA.DIV ~URZ, `(.L_x_2161) ;  /* 0x000036a27f007947 */ /* 0x000fea000b800000 */
[----:B------:R3:W4:Y:S02]  /*cc40*/  SHFL.IDX PT, R0, R149, RZ, 0x1c1f ;  /* 0x001c1fff95007589 */ /* 0x00072400000e0000 */
.L_x_2221:
        /* <DEDUP_REMOVED lines=110> */
[----:B----4-:R-:W-:Y:S02]  /*d330*/  @!P1 LEA R4, P2, R24, R0, 0x2 ;  /* 0x0000000018049211 */ /* 0x010fe400078410ff */
        /* <DEDUP_REMOVED lines=23> */
[----:B------:R-:W-:Y:S02]  /*d4b0*/  @!P5 LEA R40, P1, R12, R0, 0x2 ;  /* 0x000000000c28d211 */ /* 0x000fe400078210ff */
[-C--:B------:R-:W-:Y:S02]  /*d4c0*/  @!P6 LEA.HI.X R5, R14, R150.reuse, R13, 0x2, P2 ;  /* 0x000000960e05e211 */ /* 0x080fe400010f140d */
[----:B------:R-:W-:Y:S02]  /*d4d0*/  @!P5 LEA.HI.X R41, R12, R150, R11, 0x2, P1 ;  /* 0x000000960c29d211 */ /* 0x000fe400008f140b */
[C---:B------:R-:W-:Y:S01]  /*d4e0*/  @!P3 LEA R44, P1, R8.reuse, R0, 0x2 ;  /* 0x00000000082cb211 */ /* 0x040fe200078210ff */
[----:B------:R4:W-:Y:S03]  /*d4f0*/  @!P6 ST.E.64 [R4.64], R84 ;  /* 0x000000540400e985 */ /* 0x0009e6000c101b08 */
[----:B------:R-:W-:Y:S01]  /*d500*/  @!P3 LEA.HI.X R45, R8, R150, R7, 0x2, P1 ;  /* 0x00000096082db211 */ /* 0x000fe200008f1407 */
[----:B------:R4:W-:Y:S01]  /*d510*/  @!P5 ST.E.64 [R40.64], R88 ;  /* 0x000000582800d985 */ /* 0x0009e2000c101b08 */
[----:B--2---:R-:W-:-:S04]  /*d520*/  @!P4 LEA R36, P2, R10, R0, 0x2 ;  /* 0x000000000a24c211 */ /* 0x004fc800078410ff */
[----:B------:R-:W-:-:S05]  /*d530*/  @!P4 LEA.HI.X R37, R10, R150, R9, 0x2, P2 ;  /* 0x000000960a25c211 */ /* 0x000fca00010f1409 */
[----:B------:R4:W-:Y:S04]  /*d540*/  @!P4 ST.E.64 [R36.64], R92 ;  /* 0x0000005c2400c985 */ /* 0x0009e8000c101b08 */
[----:B------:R4:W-:Y:S02]  /*d550*/  @!P3 ST.E.64 [R44.64], R96 ;  /* 0x000000602c00b985 */ /* 0x0009e4000c101b08 */
.L_x_2163:
[----:B------:R-:W-:Y:S05]  /*d560*/  BSYNC B0 ;  /* 0x0000000000007941 */ /* 0x000fea0003800000 */
.L_x_2162:
[----:B------:R-:W-:Y:S05]  /*d570*/  BRA.DIV ~URZ, `(.L_x_2164) ;  /* 0x00002dd27f007947 */ /* 0x000fea000b800000 */
[----:B-1----:R-:W1:Y:S04]  /*d580*/  SHFL.IDX PT, R148, R148, 0x1, 0x1c1f ;  /* 0x003c1f0094947f89 */ /* 0x002e6800000e0000 */
[----:B---3--:R-:W3:Y:S02]  /*d590*/  SHFL.IDX PT, R149, R149, 0x1, 0x1c1f ;  /* 0x003c1f0095957f89 */ /* 0x008ee400000e0000 */
.L_x_2222:
[----:B------:R-:W-:Y:S05]  /*d5a0*/  @P0 BRA `(.L_x_2159) ;  /* 0x000011f000000947 */ /* 0x000fea0003800000 */
[----:B------:R-:W-:Y:S02]  /*d5b0*/  ISETP.GE.AND P2, PT, R146, c[0x0][0x3c8], PT ;  /* 0x0000f20092007a0c */ /* 0x000fe40003f46270 */
[----:B------:R-:W-:-:S02]  /*d5c0*/  ISETP.GE.AND P4, PT, R203, c[0x0][0x3c8], PT ;  /* 0x0000f200cb007a0c */ /* 0x000fc40003f86270 */
[----:B------:R-:W-:Y:S02]  /*d5d0*/  ISETP.GE.AND P3, PT, R147, c[0x0][0x3c8], PT ;  /* 0x0000f20093007a0c */ /* 0x000fe40003f66270 */
[----:B------:R-:W-:Y:S02]  /*d5e0*/  ISETP.GE.AND P0, PT, R142, c[0x0][0x3c8], PT ;  /* 0x0000f2008e007a0c */ /* 0x000fe40003f06270 */
[----:B------:R-:W-:-:S05]  /*d5f0*/  ISETP.GE.AND P1, PT, R144, c[0x0][0x3c8], PT ;  /* 0x0000f20090007a0c */ /* 0x000fca0003f26270 */
[CC--:B---34-:R-:W-:Y:S02]  /*d600*/  @!P2 LEA R4, P5, R146.reuse, R149.reuse, 0x2 ;  /* 0x000000959204a211 */ /* 0x0d8fe400078a10ff */
[----:B------:R-:W-:Y:S02]  /*d610*/  @!P4 IMAD.MOV.U32 R48, RZ, RZ, R149 ;  /* 0x000000ffff30c224 */ /* 0x000fe400078e0095 */
[----:B-1----:R-:W-:Y:S01]  /*d620*/  @!P4 IMAD.MOV.U32 R49, RZ, RZ, R148 ;  /* 0x000000ffff31c224 */ /* 0x002fe200078e0094 */
[-C--:B------:R-:W-:Y:S02]  /*d630*/  @!P2 LEA.HI.X R5, R146, R148.reuse, R145, 0x2, P5 ;  /* 0x000000949205a211 */ /* 0x080fe400028f1491 */
[-C--:B------:R-:W-:Y:S01]  /*d640*/  @!P3 LEA R36, P6, R147, R149.reuse, 0x2 ;  /* 0x000000959324b211 */ /* 0x080fe200078c10ff */
[----:B------:R-:W-:Y:S01]  /*d650*/  @!P4 IMAD.WIDE R48, R203, 0x4, R48 ;  /* 0x00000004cb30c825 */ /* 0x000fe200078e0230 */
[----:B------:R-:W-:Y:S02]  /*d660*/  @!P0 LEA R40, P5, R142, R149, 0x2 ;  /* 0x000000958e288211 */ /* 0x000fe400078a10ff */
[----:B------:R-:W-:-:S02]  /*d670*/  @!P3 LEA.HI.X R37, R147, R148, R6, 0x2, P6 ;  /* 0x000000949325b211 */ /* 0x000fc400030f1406 */
[-C--:B------:R-:W-:Y:S01]  /*d680*/  @!P0 LEA.HI.X R41, R142, R148.reuse, R141, 0x2, P5 ;  /* 0x000000948e298211 */ /* 0x080fe200028f148d */
[----:B------:R-:W-:Y:S01]  /*d690*/  @!P4 ST.E.64 [R48.64], R130 ;  /* 0x000000823000c985 */ /* 0x000fe2000c101b08 */
[----:B------:R-:W-:Y:S02]  /*d6a0*/  ISETP.GE.AND P5, PT, R140, c[0x0][0x3c8], PT ;  /* 0x0000f2008c007a0c */ /* 0x000fe40003fa6270 */
[----:B------:R-:W-:Y:S01]  /*d6b0*/  ISETP.GE.AND P4, PT, R138, c[0x0][0x3c8], PT ;  /* 0x0000f2008a007a0c */ /* 0x000fe20003f86270 */
[----:B------:R1:W-:Y:S01]  /*d6c0*/  @!P3 ST.E.64 [R36.64], R126 ;  /* 0x0000007e2400b985 */ /* 0x0003e2000c101b08 */
[----:B------:R-:W-:Y:S02]  /*d6d0*/  @!P1 LEA R44, P6, R144, R149, 0x2 ;  /* 0x00000095902c9211 */ /* 0x000fe400078c10ff */
[----:B------:R-:W-:Y:S01]  /*d6e0*/  ISETP.GE.AND P3, PT, R136, c[0x0][0x3c8], PT ;  /* 0x0000f20088007a0c */ /* 0x000fe20003f66270 */
[----:B------:R3:W-:Y:S01]  /*d6f0*/  @!P2 ST.E.64 [R4.64], R102 ;  /* 0x000000660400a985 */ /* 0x0007e2000c101b08 */
[----:B------:R-:W-:-:S02]  /*d700*/  @!P1 LEA.HI.X R45, R144, R148, R143, 0x2, P6 ;  /* 0x00000094902d9211 */ /* 0x000fc400030f148f */
[----:B------:R-:W-:-:S03]  /*d710*/  ISETP.GE.AND P2, PT, R134, c[0x0][0x3c8], PT ;  /* 0x0000f20086007a0c */ /* 0x000fc60003f46270 */
[----:B------:R-:W-:Y:S01]  /*d720*/  @!P1 ST.E.64 [R44.64], R106 ;  /* 0x0000006a2c009985 */ /* 0x000fe2000c101b08 */
[----:B------:R-:W-:-:S03]  /*d730*/  ISETP.GE.AND P1, PT, R132, c[0x0][0x3c8], PT ;  /* 0x0000f20084007a0c */ /* 0x000fc60003f26270 */
[----:B------:R4:W-:Y:S01]  /*d740*/  @!P0 ST.E.64 [R40.64], R110 ;  /* 0x0000006e28008985 */ /* 0x0009e2000c101b08 */
[-C--:B-1----:R-:W-:Y:S02]  /*d750*/  @!P5 LEA R36, P6, R140, R149.reuse, 0x2 ;  /* 0x000000958c24d211 */ /* 0x082fe400078c10ff */
[----:B---3--:R-:W-:Y:S02]  /*d760*/  @!P4 LEA R4, P0, R138, R149, 0x2 ;  /* 0x000000958a04c211 */ /* 0x008fe400078010ff */
[-C--:B------:R-:W-:Y:S02]  /*d770*/  @!P5 LEA.HI.X R37, R140, R148.reuse, R139, 0x2, P6 ;  /* 0x000000948c25d211 */ /* 0x080fe400030f148b */
[----:B------:R-:W-:Y:S02]  /*d780*/  @!P4 LEA.HI.X R5, R138, R148, R137, 0x2, P0 ;  /* 0x000000948a05c211 */ /* 0x000fe400000f1489 */
[----:B------:R-:W-:Y:S01]  /*d790*/  ISETP.GE.AND P0, PT, R34, c[0x0][0x3c8], PT ;  /* 0x0000f20022007a0c */ /* 0x000fe20003f06270 */
[----:B------:R-:W-:Y:S01]  /*d7a0*/  @!P5 ST.E.64 [R36.64], R114 ;  /* 0x000000722400d985 */ /* 0x000fe2000c101b08 */
[----:B------:R-:W-:-:S02]  /*d7b0*/  ISETP.GE.AND P5, PT, R32, c[0x0][0x3c8], PT ;  /* 0x0000f20020007a0c */ /* 0x000fc40003fa6270 */
[-C--:B----4-:R-:W-:Y:S01]  /*d7c0*/  @!P3 LEA R40, P6, R136, R149.reuse, 0x2 ;  /* 0x000000958828b211 */ /* 0x090fe200078c10ff */
[----:B------:R1:W-:Y:S01]  /*d7d0*/  @!P4 ST.E.64 [R4.64], R118 ;  /* 0x000000760400c985 */ /* 0x0003e2000c101b08 */
[----:B------:R-:W-:Y:S02]  /*d7e0*/  ISETP.GE.AND P4, PT, R30, c[0x0][0x3c8], PT ;  /* 0x0000f2001e007a0c */ /* 0x000fe40003f86270 */
[----:B------:R-:W-:Y:S02]  /*d7f0*/  @!P3 LEA.HI.X R41, R136, R148, R135, 0x2, P6 ;  /* 0x000000948829b211 */ /* 0x000fe400030f1487 */
[----:B------:R-:W-:-:S03]  /*d800*/  @!P2 LEA R44, P6, R134, R149, 0x2 ;  /* 0x00000095862ca211 */ /* 0x000fc600078c10ff */
[----:B------:R-:W-:Y:S01]  /*d810*/  @!P3 ST.E.64 [R40.64], R122 ;  /* 0x0000007a2800b985 */ /* 0x000fe2000c101b08 */
[-C--:B------:R-:W-:Y:S02]  /*d820*/  @!P2 LEA.HI.X R45, R134, R148.reuse, R133, 0x2, P6 ;  /* 0x00000094862da211 */ /* 0x080fe400030f1485 */
[-C--:B------:R-:W-:Y:S02]  /*d830*/  @!P1 LEA R48, P6, R132, R149.reuse, 0x2 ;  /* 0x0000009584309211 */ /* 0x080fe400078c10ff */
[----:B------:R-:W-:Y:S01]  /*d840*/  ISETP.GE.AND P3, PT, R28, c[0x0][0x3c8], PT ;  /* 0x0000f2001c007a0c */ /* 0x000fe20003f66270 */
[----:B------:R-:W-:Y:S01]  /*d850*/  @!P2 ST.E.64 [R44.64], R38 ;  /* 0x000000262c00a985 */ /* 0x000fe2000c101b08 */
[-C--:B------:R-:W-:Y:S02]  /*d860*/  @!P1 LEA.HI.X R49, R132, R148.reuse, R35, 0x2, P6 ;  /* 0x0000009484319211 */ /* 0x080fe400030f1423 */
[----:B------:R-:W-:Y:S02]  /*d870*/  @!P0 LEA R52, P6, R34, R149, 0x2 ;  /* 0x0000009522348211 */ /* 0x000fe400078c10ff */
[----:B------:R-:W-:Y:S01]  /*d880*/  ISETP.GE.AND P2, PT, R26, c[0x0][0x3c8], PT ;  /* 0x0000f2001a007a0c */ /* 0x000fe20003f46270 */
[----:B------:R-:W-:Y:S01]  /*d890*/  @!P1 ST.E.64 [R48.64], R42 ;  /* 0x0000002a30009985 */ /* 0x000fe2000c101b08 */
[----:B------:R-:W-:-:S02]  /*d8a0*/  @!P0 LEA.HI.X R53, R34, R148, R33, 0x2, P6 ;  /* 0x0000009422358211 */ /* 0x000fc400030f1421 */
[-C--:B------:R-:W-:Y:S02]  /*d8b0*/  @!P5 LEA R34, P6, R32, R149.reuse, 0x2 ;  /* 0x000000952022d211 */ /* 0x080fe400078c10ff */
[----:B------:R-:W-:Y:S01]  /*d8c0*/  ISETP.GE.AND P1, PT, R24, c[0x0][0x3c8], PT ;  /* 0x0000f20018007a0c */ /* 0x000fe20003f26270 */
[----:B------:R-:W-:Y:S01]  /*d8d0*/  @!P0 ST.E.64 [R52.64], R46 ;  /* 0x0000002e34008985 */ /* 0x000fe2000c101b08 */
[-C--:B------:R-:W-:Y:S02]  /*d8e0*/  @!P5 LEA.HI.X R35, R32, R148.reuse, R31, 0x2, P6 ;  /* 0x000000942023d211 */ /* 0x080fe400030f141f */
[-C--:B-1----:R-:W-:Y:S02]  /*d8f0*/  @!P4 LEA R4, P0, R30, R149.reuse, 0x2 ;  /* 0x000000951e04c211 */ /* 0x082fe400078010ff */
[----:B------:R-:W-:Y:S01]  /*d900*/  @!P3 LEA R32, P6, R28, R149, 0x2 ;  /* 0x000000951c20b211 */ /* 0x000fe200078c10ff */
[----:B------:R-:W-:Y:S01]  /*d910*/  @!P5 ST.E.64 [R34.64], R50 ;  /* 0x000000322200d985 */ /* 0x000fe2000c101b08 */
[----:B------:R-:W-:-:S02]  /*d920*/  @!P4 LEA.HI.X R5, R30, R148, R29, 0x2, P0 ;  /* 0x000000941e05c211 */ /* 0x000fc400000f141d */
[----:B------:R-:W-:Y:S02]  /*d930*/  ISETP.GE.AND P0, PT, R22, c[0x0][0x3c8], PT ;  /* 0x0000f20016007a0c */ /* 0x000fe40003f06270 */
[-C--:B------:R-:W-:Y:S01]  /*d940*/  @!P3 LEA.HI.X R33, R28, R148.reuse, R27, 0x2, P6 ;  /* 0x000000941c21b211 */ /* 0x080fe200030f141b */
[----:B------:R1:W-:Y:S01]  /*d950*/  @!P4 ST.E.64 [R4.64], R54 ;  /* 0x000000360400c985 */ /* 0x0003e2000c101b08 */
[-C--:B------:R-:W-:Y:S02]  /*d960*/  @!P2 LEA R28, P6, R26, R149.reuse, 0x2 ;  /* 0x000000951a1ca211 */ /* 0x080fe400078c10ff */
[----:B------:R-:W-:Y:S01]  /*d970*/  ISETP.GE.AND P5, PT, R20, c[0x0][0x3c8], PT ;  /* 0x0000f20014007a0c */ /* 0x000fe20003fa6270 */
[----:B------:R3:W-:Y:S01]  /*d980*/  @!P3 ST.E.64 [R32.64], R58 ;  /* 0x0000003a2000b985 */ /* 0x0007e2000c101b08 */
[----:B------:R-:W-:Y:S02]  /*d990*/  @!P2 LEA.HI.X R29, R26, R148, R25, 0x2, P6 ;  /* 0x000000941a1da211 */ /* 0x000fe400030f1419 */
[----:B------:R-:W-:-:S02]  /*d9a0*/  @!P1 LEA R26, P6, R24, R149, 0x2 ;  /* 0x00000095181a9211 */ /* 0x000fc400078c10ff */
[----:B------:R-:W-:Y:S01]  /*d9b0*/  ISETP.GE.AND P4, PT, R18, c[0x0][0x3c8], PT ;  /* 0x0000f20012007a0c */ /* 0x000fe20003f86270 */
[----:B------:R3:W-:Y:S01]  /*d9c0*/  @!P2 ST.E.64 [R28.64], R62 ;  /* 0x0000003e1c00a985 */ /* 0x0007e2000c101b08 */
[-C--:B------:R-:W-:Y:S02]  /*d9d0*/  @!P1 LEA.HI.X R27, R24, R148.reuse, R23, 0x2, P6 ;  /* 0x00000094181b9211 */ /* 0x080fe400030f1417 */
[----:B------:R-:W-:Y:S02]  /*d9e0*/  @!P0 LEA R24, P6, R22, R149, 0x2 ;  /* 0x0000009516188211 */ /* 0x000fe400078c10ff */
[----:B------:R-:W-:Y:S01]  /*d9f0*/  ISETP.GE.AND P3, PT, R16, c[0x0][0x3c8], PT ;  /* 0x0000f20010007a0c */ /* 0x000fe20003f66270 */
[----:B------:R3:W-:Y:S01]  /*da00*/  @!P1 ST.E.64 [R26.64], R66 ;  /* 0x000000421a009985 */ /* 0x0007e2000c101b08 */
[----:B------:R-:W-:Y:S02]  /*da10*/  @!P0 LEA.HI.X R25, R22, R148, R21, 0x2, P6 ;  /* 0x0000009416198211 */ /* 0x000fe400030f1415 */
[----:B------:R-:W-:-:S02]  /*da20*/  ISETP.GE.AND P2, PT, R14, c[0x0][0x3c8], PT ;  /* 0x0000f2000e007a0c */ /* 0x000fc40003f46270 */
[----:B------:R-:W-:Y:S01]  /*da30*/  @!P5 LEA R22, P6, R20, R149, 0x2 ;  /* 0x000000951416d211 */ /* 0x000fe200078c10ff */
[----:B------:R3:W-:Y:S01]  /*da40*/  @!P0 ST.E.64 [R24.64], R70 ;  /* 0x0000004618008985 */ /* 0x0007e2000c101b08 */
[----:B------:R-:W-:Y:S02]  /*da50*/  ISETP.GE.AND P1, PT, R12, c[0x0][0x3c8], PT ;  /* 0x0000f2000c007a0c */ /* 0x000fe40003f26270 */
[----:B------:R-:W-:-:S03]  /*da60*/  @!P5 LEA.HI.X R23, R20, R148, R19, 0x2, P6 ;  /* 0x000000941417d211 */ /* 0x000fc600030f1413 */
[-C--:B------:R-:W-:Y:S02]  /*da70*/  @!P3 LEA R20, P6, R16, R149.reuse, 0x2 ;  /* 0x000000951014b211 */ /* 0x080fe400078c10ff */
[-C--:B-1----:R-:W-:Y:S01]  /*da80*/  @!P4 LEA R4, P0, R18, R149.reuse, 0x2 ;  /* 0x000000951204c211 */ /* 0x082fe200078010ff */
[----:B------:R3:W-:Y:S01]  /*da90*/  @!P5 ST.E.64 [R22.64], R74 ;  /* 0x0000004a1600d985 */ /* 0x0007e2000c101b08 */
[-C--:B------:R-:W-:Y:S02]  /*daa0*/  @!P3 LEA.HI.X R21, R16, R148.reuse, R15, 0x2, P6 ;  /* 0x000000941015b211 */ /* 0x080fe400030f140f */
[-C--:B------:R-:W-:Y:S02]  /*dab0*/  @!P4 LEA.HI.X R5, R18, R148.reuse, R17, 0x2, P0 ;  /* 0x000000941205c211 */ /* 0x080fe400000f1411 */
[----:B------:R-:W-:Y:S02]  /*dac0*/  ISETP.GE.AND P0, PT, R10, c[0x0][0x3c8], PT ;  /* 0x0000f2000a007a0c */ /* 0x000fe40003f06270 */
[CC--:B------:R-:W-:Y:S01]  /*dad0*/  @!P2 LEA R16, P6, R14.reuse, R149.reuse, 0x2 ;  /* 0x000000950e10a211 */ /* 0x0c0fe200078c10ff */
[----:B------:R3:W-:Y:S03]  /*dae0*/  @!P4 ST.E.64 [R4.64], R78 ;  /* 0x0000004e0400c985 */ /* 0x0007e6000c101b08 */
[----:B------:R-:W-:Y:S01]  /*daf0*/  @!P2 LEA.HI.X R17, R14, R148, R13, 0x2, P6 ;  /* 0x000000940e11a211 */ /* 0x000fe200030f140d */
[----:B------:R3:W-:Y:S01]  /*db00*/  @!P3 ST.E.64 [R20.64], R82 ;  /* 0x000000521400b985 */ /* 0x0007e2000c101b08 */
[----:B------:R-:W-:-:S03]  /*db10*/  @!P1 LEA R14, P6, R12, R149, 0x2 ;  /* 0x000000950c0e9211 */ /* 0x000fc600078c10ff */
        /* <DEDUP_REMOVED lines=8> */
[----:B---3--:R-:W-:-:S04]  /*dba0*/  LEA R4, P0, R8, R149, 0x2 ;  /* 0x0000009508047211 */ /* 0x008fc800078010ff */
[----:B------:R-:W-:-:S05]  /*dbb0*/  LEA.HI.X R5, R8, R148, R7, 0x2, P0 ;  /* 0x0000009408057211 */ /* 0x000fca00000f1407 */
[----:B------:R1:W-:Y:S01]  /*dbc0*/  ST.E.64 [R4.64], R98 ;  /* 0x0000006204007985 */ /* 0x0003e2000c101b08 */
[----:B------:R-:W-:Y:S05]  /*dbd0*/  BRA `(.L_x_2159) ;  /* 0x00000bc000007947 */ /* 0x000fea0003800000 */
.L_x_2144:
        /* <DEDUP_REMOVED lines=17> */
[----:B-1--4-:R-:W2:Y:S02]  /*dcf0*/  LDG.E R4, [R4.64+0x4] ;  /* 0x0000040804047981 */ /* 0x012ea4000c1e1900 */
[----:B--2---:R-:W-:Y:S02]  /*dd00*/  IADD3 R6, -R6, R4, RZ ;  /* 0x0000000406067210 */ /* 0x004fe40007ffe1ff */
.L_x_2165:
[----:B------:R-:W-:Y:S01]  /*dd10*/  ISETP.GT.AND P0, PT, R196, 0x7f, PT ;  /* 0x0000007fc400780c */ /* 0x000fe20003f04270 */
[----:B------:R-:W-:Y:S01]  /*dd20*/  BSSY B0, `(.L_x_2166) ;  /* 0x0000034000007945 */ /* 0x000fe20003800000 */
[----:B------:R-:W-:Y:S02]  /*dd30*/  SEL R220, R220, RZ, !P2 ;  /* 0x000000ffdcdc7207 */ /* 0x000fe40005000000 */
[----:B------:R-:W-:-:S02]  /*dd40*/  SEL R7, R7, RZ, !P2 ;  /* 0x000000ff07077207 */ /* 0x000fc40005000000 */
[----:B-1---5:R-:W-:-:S07]  /*dd50*/  SHF.R.S32.HI R4, RZ, 0x1f, R0 ;  /* 0x0000001fff047819 */ /* 0x022fce0000011400 */
        /* <DEDUP_REMOVED lines=13> */
[----:B------:R-:W4:Y:S03]  /*de30*/  LDC.64 R14, c[0x0][R22+0x168] ;  /* 0x00005a00160e7b82 */ /* 0x000f260000000a00 */
[----:B------:R-:W-:-:S05]  /*de40*/  @P0 IMAD.HI.U32 R9, R2, c[0x0][0x4ec], RZ ;  /* 0x00013b0002090a27 */ /* 0x000fca00078e00ff */
[----:B------:R-:W5:Y:S01]  /*de50*/  LDC.64 R18, c[0x0][R22+0x178] ;  /* 0x00005e0016127b82 */ /* 0x000f620000000a00 */
[----:B------:R-:W-:-:S05]  /*de60*/  @P0 SHF.R.U32.HI R10, RZ, c[0x0][0x4f0], R9 ;  /* 0x00013c00ff0a0a19 */ /* 0x000fca0000011609 */
[----:B------:R-:W-:Y:S02]  /*de70*/  IMAD.MOV R9, RZ, RZ, -R10 ;  /* 0x000000ffff097224 */ /* 0x000fe400078e0a0a */
[----:B------:R-:W2:Y:S02]  /*de80*/  LDC.64 R16, c[0x0][R22+0x160] ;  /* 0x0000580016107b82 */ /* 0x000ea40000000a00 */
[----:B------:R-:W-:Y:S02]  /*de90*/  IMAD R9, R9, c[0x0][0x4e8], R2 ;  /* 0x00013a0009097a24 */ /* 0x000fe400078e0202 */
[-C--:B-1----:R-:W-:Y:S02]  /*dea0*/  IMAD R5, R21, R220.reuse, RZ ;  /* 0x000000dc15057224 */ /* 0x082fe400078e02ff */
[----:B------:R-:W-:-:S04]  /*deb0*/  IMAD.WIDE.U32 R12, R20, R220, RZ ;  /* 0x000000dc140c7225 */ /* 0x000fc800078e00ff */
        /* <DEDUP_REMOVED lines=11> */
[----:B--2---:R-:W-:Y:S01]  /*df70*/  IMAD R2, R17, R9, RZ ;  /* 0x0000000911027224 */ /* 0x004fe200078e02ff */
        /* <DEDUP_REMOVED lines=14> */
.L_x_2167:
[----:B------:R-:W-:Y:S05]  /*e060*/  BSYNC B0 ;  /* 0x0000000000007941 */ /* 0x000fea0003800000 */
.L_x_2166:
        /* <DEDUP_REMOVED lines=36> */
[----:B------:R1:W4:Y:S02]  /*e2b0*/  SHFL.IDX PT, R9, R8, RZ, 0x181f ;  /* 0x00181fff08097589 */ /* 0x00032400000e0000 */
.L_x_2223:
[----:B------:R-:W-:Y:S05]  /*e2c0*/  BRA.DIV ~URZ, `(.L_x_2169) ;  /* 0x000021c27f007947 */ /* 0x000fea000b800000 */
[----:B------:R1:W2:Y:S02]  /*e2d0*/  SHFL.IDX PT, R0, R7, RZ, 0x181f ;  /* 0x00181fff07007589 */ /* 0x0002a400000e0000 */
.L_x_2224:
[----:B------:R-:W-:Y:S01]  /*e2e0*/  IMAD R6, R6, c[0x0][0x4e8], RZ ;  /* 0x00013a0006067a24 */ /* 0x000fe200078e02ff */
[----:B------:R-:W-:Y:S04]  /*e2f0*/  BSSY B0, `(.L_x_2170) ;  /* 0x000000f000007945 */ /* 0x000fe80003800000 */
        /* <DEDUP_REMOVED lines=8> */
[-C--:B----4-:R-:W-:Y:S02]  /*e380*/  @!P2 LEA.HI.X R11, R212, R9.reuse, R213, 0x1, P5 ;  /* 0x00000009d40ba211 */ /* 0x090fe400028f0cd5 */
[-C--:B------:R-:W-:Y:S02]  /*e390*/  @!P1 LEA.HI.X R5, R198, R9.reuse, R193, 0x1, P4 ;  /* 0x00000009c6059211 */ /* 0x080fe400020f0cc1 */
[----:B------:R-:W-:Y:S01]  /*e3a0*/  @!P0 LEA.HI.X R13, R197, R9, R192, 0x1, P3 ;  /* 0x00000009c50d8211 */ /* 0x000fe200018f0cc0 */
[----:B------:R2:W-:Y:S04]  /*e3b0*/  @!P2 ST.E.128 [R10.64], RZ ;  /* 0x000000ff0a00a985 */ /* 0x0005e8000c101d08 */
[----:B------:R2:W-:Y:S04]  /*e3c0*/  @!P1 ST.E.128 [R4.64], RZ ;  /* 0x000000ff04009985 */ /* 0x0005e8000c101d08 */
[----:B------:R2:W-:Y:S02]  /*e3d0*/  @!P0 ST.E.128 [R12.64], RZ ;  /* 0x000000ff0c008985 */ /* 0x0005e4000c101d08 */
.L_x_2171:
[----:B------:R-:W-:Y:S05]  /*e3e0*/  BSYNC B0 ;  /* 0x0000000000007941 */ /* 0x000fea0003800000 */
.L_x_2170:
[----:B------:R-:W-:Y:S05]  /*e3f0*/  BRA.DIV ~URZ, `(.L_x_2172) ;  /* 0x000021027f007947 */ /* 0x000fea000b800000 */
[----:B----4-:R4:W1:Y:S04]  /*e400*/  SHFL.IDX PT, R9, R8, 0x1, 0x181f ;  /* 0x00381f0008097f89 */ /* 0x01086800000e0000 */
[----:B--2---:R4:W2:Y:S02]  /*e410*/  SHFL.IDX PT, R0, R7, 0x1, 0x181f ;  /* 0x00381f0007007f89 */ /* 0x0048a400000e0000 */
.L_x_2225:
        /* <DEDUP_REMOVED lines=13> */
[----:B------:R1:W-:Y:S04]  /*e4f0*/  @!P2 ST.E.128 [R10.64], RZ ;  /* 0x000000ff0a00a985 */ /* 0x0003e8000c101d08 */
[----:B------:R1:W-:Y:S04]  /*e500*/  @!P1 ST.E.128 [R4.64], RZ ;  /* 0x000000ff04009985 */ /* 0x0003e8000c101d08 */
[----:B------:R1:W-:Y:S02]  /*e510*/  @!P0 ST.E.128 [R12.64], RZ ;  /* 0x000000ff0c008985 */ /* 0x0003e4000c101d08 */
.L_x_2174:
[----:B------:R-:W-:Y:S05]  /*e520*/  BSYNC B0 ;  /* 0x0000000000007941 */ /* 0x000fea0003800000 */
.L_x_2173:
[----:B------:R-:W-:Y:S05]  /*e530*/  BRA.DIV ~URZ, `(.L_x_2175) ;  /* 0x000020927f007947 */ /* 0x000fea000b800000 */
[----:B-1----:R1:W3:Y:S02]  /*e540*/  SHFL.IDX PT, R9, R8, 0x2, 0x181f ;  /* 0x00581f0008097f89 */ /* 0x0022e400000e0000 */
.L_x_2226:
[----:B------:R-:W-:Y:S05]  /*e550*/  BRA.DIV ~URZ, `(.L_x_2176) ;  /* 0x000020e27f007947 */ /* 0x000fea000b800000 */
[----:B--2---:R2:W1:Y:S02]  /*e560*/  SHFL.IDX PT, R0, R7, 0x2, 0x181f ;  /* 0x00581f0007007f89 */ /* 0x00446400000e0000 */
.L_x_2227:
        /* <DEDUP_REMOVED lines=16> */
.L_x_2178:
[----:B------:R-:W-:Y:S05]  /*e670*/  BSYNC B0 ;  /* 0x0000000000007941 */ /* 0x000fea0003800000 */
.L_x_2177:
[----:B------:R-:W-:Y:S05]  /*e680*/  BRA.DIV ~URZ, `(.L_x_2179) ;  /* 0x000020227f007947 */ /* 0x000fea000b800000 */
[----:B-1--4-:R-:W1:Y:S04]  /*e690*/  SHFL.IDX PT, R8, R8, 0x3, 0x181f ;  /* 0x00781f0008087f89 */ /* 0x012e6800000e0000 */
[----:B--2---:R-:W2:Y:S02]  /*e6a0*/  SHFL.IDX PT, R7, R7, 0x3, 0x181f ;  /* 0x00781f0007077f89 */ /* 0x004ea400000e0000 */
.L_x_2228:
        /* <DEDUP_REMOVED lines=15> */
.L_x_2159:
[----:B------:R-:W-:Y:S05]  /*e7a0*/  BSYNC B1 ;  /* 0x0000000000017941 */ /* 0x000fea0003800000 */
.L_x_2143:
[----:B------:R-:W-:-:S13]  /*e7b0*/  ISETP.NE.AND P0, PT, R210, RZ, PT ;  /* 0x000000ffd200720c */ /* 0x000fda0003f05270 */
[----:B------:R-:W-:Y:S01]  /*e7c0*/  @P0 WARPSYNC 0xffffffff ;  /* 0xffffffff00000948 */ /* 0x000fe20003800000 */
[----:B------:R-:W-:Y:S06]  /*e7d0*/  @P0 BAR.SYNC.DEFER_BLOCKING 0x5, 0x100 ;  /* 0x0144000000000b1d */ /* 0x000fec0000010000 */
[----:B------:R-:W4:Y:S04]  /*e7e0*/  @P0 LDS.128 R188, [0x24100] ;  /* 0x02410000ffbc0984 */ /* 0x000f280000000c00 */
[----:B------:R-:W-:Y:S06]  /*e7f0*/  @P0 BAR.ARV 0x4, 0x100 ;  /* 0x0104000000000b1d */ /* 0x000fec0000002000 */
[----:B------:R-:W-:Y:S05]  /*e800*/  @P0 BRA `(.L_x_2180) ;  /* 0x00000ea000000947 */ /* 0x000fea0003800000 */
[----:B-1----:R-:W-:Y:S01]  /*e810*/  LOP3.LUT R6, R196, 0x1f, RZ, 0xc0, !PT ;  /* 0x0000001fc4067812 */ /* 0x002fe200078ec0ff */
[----:B--2---:R-:W-:-:S03]  /*e820*/  IMAD.MOV.U32 R11, RZ, RZ, RZ ;  /* 0x000000ffff0b7224 */ /* 0x004fc600078e00ff */
[----:B------:R-:W-:Y:S01]  /*e830*/  ISETP.NE.AND P5, PT, R6, 0x1f, PT ;  /* 0x0000001f0600780c */ /* 0x000fe20003fa5270 */
[----:B------:R-:W-:Y:S10]  /*e840*/  BRA.DIV ~URZ, `(.L_x_2181) ;  /* 0x00001f327f007947 */ /* 0x000ff4000b800000 */
[----:B------:R1:W2:Y:S02]  /*e850*/  SHFL.IDX PT, R7, R3, RZ, 0x1f ;  /* 0x00001fff03077589 */ /* 0x0002a400000e0000 */
.L_x_2229:
[----:B------:R-:W-:Y:S05]  /*e860*/  BRA.DIV ~URZ, `(.L_x_2182) ;  /* 0x00001f827f007947 */ /* 0x000fea000b800000 */
[----:B-1----:R-:W1:Y:S02]  /*e870*/  SHFL.IDX PT, R3, R3, 0x1, 0x1f ;  /* 0x00201f0003037f89 */ /* 0x002e6400000e0000 */
.L_x_2230:
[----:B---34-:R-:W-:Y:S02]  /*e880*/  IMAD.IADD R4, R191, 0x1, R6 ;  /* 0x00000001bf047824 */ /* 0x018fe400078e0206 */
        /* <DEDUP_REMOVED lines=17> */
.L_x_2231:
        /* <DEDUP_REMOVED lines=16> */
.L_x_2232:
[----:B----4-:R-:W-:Y:S01]  /*eaa0*/  IMAD R0, R0, c[0x0][0x538], RZ ;  /* 0x00014e0000007a24 */ /* 0x010fe200078e02ff */
[----:B------:R-:W-:Y:S04]  /*eab0*/  BSSY B1, `(.L_x_2185) ;  /* 0x00000ba000017945 */ /* 0x000fe80003800000 */
[----:B-1----:R-:W-:-:S04]  /*eac0*/  IADD3 R188, R0, R3, RZ ;  /* 0x0000000300bc7210 */ /* 0x002fc80007ffe0ff */
[----:B--2---:R-:W-:-:S13]  /*ead0*/  ISETP.GT.AND P6, PT, R188, R7, PT ;  /* 0x00000007bc00720c */ /* 0x004fda0003fc4270 */
[----:B------:R-:W-:Y:S05]  /*eae0*/  @P6 BRA `(.L_x_2186) ;  /* 0x0000024000006947 */ /* 0x000fea0003800000 */
.L_x_2190:
        /* <DEDUP_REMOVED lines=16> */
.L_x_2233:
        /* <DEDUP_REMOVED lines=16> */
.L_x_2234:
[----:B--2---:R-:W-:-:S05]  /*ecf0*/  IMAD R0, R0, c[0x0][0x538], RZ ;  /* 0x00014e0000007a24 */ /* 0x004fca00078e02ff */
[----:B------:R-:W-:-:S04]  /*ed00*/  IADD3 R188, R0, R188, RZ ;  /* 0x000000bc00bc7210 */ /* 0x000fc80007ffe0ff */
[----:B------:R-:W-:-:S13]  /*ed10*/  ISETP.GT.AND P6, PT, R188, R7, PT ;  /* 0x00000007bc00720c */ /* 0x000fda0003fc4270 */
[----:B-1----:R-:W-:Y:S05]  /*ed20*/  @!P6 BRA `(.L_x_2190) ;  /* 0xfffffdc00000e947 */ /* 0x002fea000383ffff */
.L_x_2186:
[----:B------:R-:W-:-:S05]  /*ed30*/  IADD3 R188, -R0, R188, RZ ;  /* 0x000000bc00bc7210 */ /* 0x000fca0007ffe1ff */
[----:B------:R-:W-:-:S05]  /*ed40*/  IMAD R0, R9, c[0x0][0x538], R188 ;  /* 0x00014e0009007a24 */ /* 0x000fca00078e02bc */
[----:B------:R-:W-:Y:S01]  /*ed50*/  ISETP.GT.AND P0, PT, R0, R7, PT ;  /* 0x000000070000720c */ /* 0x000fe20003f04270 */
[----:B------:R-:W-:-:S12]  /*ed60*/  BRA.DIV ~URZ, `(.L_x_2191) ;  /* 0x00001f127f007947 */ /* 0x000fd8000b800000 */
[----:B------:R-:W-:-:S04]  /*ed70*/  VOTE.ANY R8, PT, !P0 ;  /* 0x0000000000087806 */ /* 0x000fc800040e0100 */
.L_x_2235:
[----:B------:R-:W1:Y:S02]  /*ed80*/  POPC R12, R8 ;  /* 0x00000008000c7309 */ /* 0x000e640000000000 */
[----:B-1----:R-:W-:Y:S01]  /*ed90*/  IADD3 R191, R12, R191, RZ ;  /* 0x000000bf0cbf7210 */ /* 0x002fe20007ffe0ff */
[----:B------:R-:W-:Y:S05]  /*eda0*/  BRA.DIV ~URZ, `(.L_x_2192) ;  /* 0x00001f127f007947 */ /* 0x000fea000b800000 */
[----:B------:R1:W2:Y:S04]  /*edb0*/  SHFL.IDX PT, R189, R189, R12, 0x1f ;  /* 0x00001f0cbdbd7589 */ /* 0x0002a800000e0000 */
[----:B------:R1:W4:Y:S02]  /*edc0*/  SHFL.IDX PT, R3, R11, R12, 0x1f ;  /* 0x00001f0c0b037589 */ /* 0x00032400000e0000 */
.L_x_2236:
[----:B------:R-:W-:Y:S01]  /*edd0*/  ISETP.NE.AND P0, PT, R8, RZ, PT ;  /* 0x000000ff0800720c */ /* 0x000fe20003f05270 */
[----:B------:R-:W-:-:S12]  /*ede0*/  BSSY B0, `(.L_x_2193) ;  /* 0x0000005000007945 */ /* 0x000fd80003800000 */
[----:B------:R-:W-:Y:S05]  /*edf0*/  @!P0 BRA `(.L_x_2194) ;  /* 0x0000003000008947 */ /* 0x000fea0003800000 */
[----:B------:R-:W-:Y:S01]  /*ee00*/  IADD3 R4, R12, -0x1, RZ ;  /* 0xffffffff0c047810 */ /* 0x000fe20007ffe0ff */
[----:B------:R-:W-:Y:S05]  /*ee10*/  BRA.DIV ~URZ, `(.L_x_2195) ;  /* 0x00001f727f007947 */ /* 0x000fea000b800000 */
[----:B------:R1:W3:Y:S02]  /*ee20*/  SHFL.IDX PT, R10, R9, R4, 0x1f ;  /* 0x00001f04090a7589 */ /* 0x0002e400000e0000 */
.L_x_2194:
[----:B------:R-:W-:Y:S05]  /*ee30*/  BSYNC B0 ;  /* 0x0000000000007941 */ /* 0x000fea0003800000 */
.L_x_2193:
[----:B----4-:R-:W-:Y:S01]  /*ee40*/  ISETP.NE.AND P0, PT, R3, 0x1, PT ;  /* 0x000000010300780c */ /* 0x010fe20003f05270 */
[----:B---3--:R-:W-:Y:S01]  /*ee50*/  IMAD R188, R10, c[0x0][0x538], R188 ;  /* 0x00014e000abc7a24 */ /* 0x008fe200078e02bc */
[----:B------:R-:W-:Y:S04]  /*ee60*/  BSSY B0, `(.L_x_2196) ;  /* 0x0000077000007945 */ /* 0x000fe80003800000 */
[----:B------:R-:W-:-:S07]  /*ee70*/  IADD3 R5, -R188, R7, RZ ;  /* 0x00000007bc057210 */ /* 0x000fce0007ffe1ff */
        /* <DEDUP_REMOVED lines=56> */
.L_x_2197:
[----:B------:R-:W-:-:S04]  /*f200*/  IMAD.MOV.U32 R0, RZ, RZ, 0x4 ;  /* 0x00000004ff007424 */ /* 0x000fc800078e00ff */
[----:B------:R-:W-:-:S06]  /*f210*/  IMAD.WIDE R2, R191, R0, c[0x0][0x590] ;  /* 0x00016400bf027625 */ /* 0x000fcc00078e0200 */
[----:B------:R-:W3:Y:S01]  /*f220*/  LDG.E R3, [R2.64] ;  /* 0x0000000802037981 */ /* 0x000ee2000c1e1900 */
        /* <DEDUP_REMOVED lines=57> */
[----:B------:R-:W-:Y:S02]  /*f5c0*/  IMAD.MOV.U32 R2, RZ, RZ, R7 ;  /* 0x000000ffff027224 */ /* 0x000fe400078e0007 */
.L_x_2198:
[----:B------:R-:W-:Y:S05]  /*f5d0*/  BSYNC B0 ;  /* 0x0000000000007941 */ /* 0x000fea0003800000 */
.L_x_2196:
[----:B------:R-:W-:-:S04]  /*f5e0*/  LOP3.LUT R2, RZ, R2, RZ, 0x33, !PT ;  /* 0x00000002ff027212 */ /* 0x000fc800078e33ff */
[----:B------:R-:W-:Y:S01]  /*f5f0*/  IADD3 R189, R2, R189, RZ ;  /* 0x000000bd02bd7210 */ /* 0x000fe20007ffe0ff */
[----:B------:R-:W-:Y:S05]  /*f600*/  BRA `(.L_x_2199) ;  /* 0x0000004000007947 */ /* 0x000fea0003800000 */
.L_x_2187:
[----:B------:R-:W-:Y:S01]  /*f610*/  IMAD.MOV.U32 R188, RZ, RZ, R7 ;  /* 0x000000ffffbc7224 */ /* 0x000fe200078e0007 */
[----:B------:R-:W-:Y:S01]  /*f620*/  MOV R190, RZ ;  /* 0x000000ff00be7202 */ /* 0x000fe20000000f00 */
[----:B------:R-:W-:Y:S01]  /*f630*/  IMAD.MOV.U32 R189, RZ, RZ, RZ ;  /* 0x000000ffffbd7224 */ /* 0x000fe200078e00ff */
[----:B------:R-:W-:Y:S02]  /*f640*/  MOV R191, c[0x0][0x53c] ;  /* 0x00014f0000bf7a02 */ /* 0x000fe40000000f00 */
.L_x_2199:
[----:B------:R-:W-:Y:S05]  /*f650*/  BSYNC B1 ;  /* 0x0000000000017941 */ /* 0x000fea0003800000 */
.L_x_2185:
[----:B------:R-:W-:Y:S01]  /*f660*/  WARPSYNC 0xffffffff ;  /* 0xffffffff00007948 */ /* 0x000fe20003800000 */
[----:B------:R-:W-:Y:S01]  /*f670*/  BAR.SYNC.DEFER_BLOCKING 0x4, 0x100 ;  /* 0x0104000000007b1d */ /* 0x000fe20000010000 */
[----:B------:R-:W-:-:S13]  /*f680*/  ISETP.NE.AND P0, PT, R6, RZ, PT ;  /* 0x000000ff0600720c */ /* 0x000fda0003f05270 */
[----:B------:R1:W-:Y:S04]  /*f690*/  @!P0 STS.128 [0x24100], R188 ;  /* 0x024100bcff008388 */ /* 0x0003e80000000c00 */
[----:B------:R-:W-:Y:S06]  /*f6a0*/  BAR.ARV 0x5, 0x100 ;  /* 0x0144000000007b1d */ /* 0x000fec0000002000 */
.L_x_2180:
[----:B----4-:R-:W-:-:S13]  /*f6b0*/  ISETP.GE.AND P0, PT, R191, c[0x0][0x53c], PT ;  /* 0x00014f00bf007a0c */ /* 0x010fda0003f06270 */
[----:B-123--:R-:W-:Y:S01]  /*f6c0*/  @P0 CALL.REL.NOINC `(.L_x_2200) ;  /* 0x0000001000000944 */ /* 0x00efe20003c00000 */
[----:B------:R-:W-:Y:S05]  /*f6d0*/  BRA `(.L_x_2201) ;  /* 0xffff1f6000007947 */ /* 0x000fea000383ffff */
.L_x_2200:
[----:B------:R-:W-:Y:S05]  /*f6e0*/  EXIT ;  /* 0x000000000000794d */ /* 0x000fea0003800000 */
.L_x_2099:
[----:B------:R-:W-:Y:S01]  /*f6f0*/  IMAD.MOV.U32 R9, RZ, RZ, R8 ;  /* 0x000000ffff097224 */ /* 0x000fe200078e0008 */
[----:B------:R-:W-:Y:S02]  /*f700*/  MOV R2, 0x1 ;  /* 0x0000000100027802 */ /* 0x000fe40000000f00 */
[----:B------:R-:W-:Y:S02]  /*f710*/  MOV R0, 0xf730 ;  /* 0x0000f73000007802 */ /* 0x000fe40000000f00 */
[----:B------:R-:W-:Y:S05]  /*f720*/  CALL.REL.NOINC `($__internal_46_$__cuda_sm70_shflsync_up_p) ;  /* 0x0000176000007944 */ /* 0x000fea0003c00000 */
[----:B--2---:R-:W-:Y:S01]  /*f730*/  MOV R0, R2 ;  /* 0x0000000200007202 */ /* 0x004fe20000000f00 */
[----:B-1----:R-:W-:Y:S05]  /*f740*/  BRA `(.L_x_2202) ;  /* 0xffff0d2000007947 */ /* 0x002fea000383ffff */
.L_x_2100:
[----:B------:R-:W-:Y:S01]  /*f750*/  IMAD.MOV.U32 R9, RZ, RZ, R8 ;  /* 0x000000ffff097224 */ /* 0x000fe200078e0008 */
[----:B------:R-:W-:Y:S02]  /*f760*/  MOV R2, 0x2 ;  /* 0x0000000200027802 */ /* 0x000fe40000000f00 */
[----:B------:R-:W-:Y:S02]  /*f770*/  MOV R0, 0xf790 ;  /* 0x0000f79000007802 */ /* 0x000fe40000000f00 */
[----:B------:R-:W-:Y:S05]  /*f780*/  CALL.REL.NOINC `($__internal_46_$__cuda_sm70_shflsync_up_p) ;  /* 0x0000170000007944 */ /* 0x000fea0003c00000 */
[----:B-12---:R-:W-:Y:S01]  /*f790*/  SEL R9, R2, RZ, P4 ;  /* 0x000000ff02097207 */ /* 0x006fe20002000000 */
[----:B------:R-:W-:Y:S01]  /*f7a0*/  IMAD.MOV.U32 R2, RZ, RZ, 0x4 ;  /* 0x00000004ff027424 */ /* 0x000fe200078e00ff */
[----:B------:R-:W-:-:S03]  /*f7b0*/  MOV R0, 0xf7e0 ;  /* 0x0000f7e000007802 */ /* 0x000fc60000000f00 */
[----:B------:R-:W-:Y:S02]  /*f7c0*/  IMAD.IADD R9, R8, 0x1, R9 ;  /* 0x0000000108097824 */ /* 0x000fe400078e0209 */
[----:B------:R-:W-:Y:S05]  /*f7d0*/  CALL.REL.NOINC `($__internal_46_$__cuda_sm70_shflsync_up_p) ;  /* 0x000016b000007944 */ /* 0x000fea0003c00000 */
[----:B--2---:R-:W-:Y:S02]  /*f7e0*/  SEL R2, R2, RZ, P3 ;  /* 0x000000ff02027207 */ /* 0x004fe40001800000 */
[----:B------:R-:W-:-:S03]  /*f7f0*/  MOV R0, 0xf830 ;  /* 0x0000f83000007802 */ /* 0x000fc60000000f00 */
[----:B-1----:R-:W-:Y:S02]  /*f800*/  IMAD.IADD R9, R9, 0x1, R2 ;  /* 0x0000000109097824 */ /* 0x002fe400078e0202 */
[----:B------:R-:W-:Y:S02]  /*f810*/  IMAD.MOV.U32 R2, RZ, RZ, 0x8 ;  /* 0x00000008ff027424 */ /* 0x000fe400078e00ff */
[----:B------:R-:W-:Y:S05]  /*f820*/  CALL.REL.NOINC `($__internal_46_$__cuda_sm70_shflsync_up_p) ;  /* 0x0000166000007944 */ /* 0x000fea0003c00000 */
[----:B--2---:R-:W-:Y:S02]  /*f830*/  SEL R2, R2, RZ, P2 ;  /* 0x000000ff02027207 */ /* 0x004fe40001000000 */
[----:B------:R-:W-:-:S03]  /*f840*/  MOV R0, 0xf880 ;  /* 0x0000f88000007802 */ /* 0x000fc60000000f00 */
[----:B-1----:R-:W-:Y:S02]  /*f850*/  IMAD.IADD R9, R9, 0x1, R2 ;  /* 0x0000000109097824 */ /* 0x002fe400078e0202 */
[----:B------:R-:W-:Y:S02]  /*f860*/  IMAD.MOV.U32 R2, RZ, RZ, 0x10 ;  /* 0x00000010ff027424 */ /* 0x000fe400078e00ff */
[----:B------:R-:W-:Y:S05]  /*f870*/  CALL.REL.NOINC `($__internal_46_$__cuda_sm70_shflsync_up_p) ;  /* 0x0000161000007944 */ /* 0x000fea0003c00000 */
[----:B--2---:R-:W-:Y:S01]  /*f880*/  SEL R2, R2, RZ, P1 ;  /* 0x000000ff02027207 */ /* 0x004fe20000800000 */
[----:B------:R-:W-:Y:S01]  /*f890*/  IMAD.MOV.U32 R4, RZ, RZ, 0x1f ;  /* 0x0000001fff047424 */ /* 0x000fe200078e00ff */
[----:B------:R-:W-:-:S03]  /*f8a0*/  MOV R0, 0xf8f0 ;  /* 0x0000f8f000007802 */ /* 0x000fc60000000f00 */
[----:B-1----:R-:W-:Y:S01]  /*f8b0*/  IMAD.IADD R9, R9, 0x1, R2 ;  /* 0x0000000109097824 */ /* 0x002fe200078e0202 */
[----:B------:R-:W-:-:S03]  /*f8c0*/  MOV R2, 0x1f ;  /* 0x0000001f00027802 */ /* 0x000fc60000000f00 */
[----:B------:R-:W-:Y:S02]  /*f8d0*/  IMAD.MOV.U32 R5, RZ, RZ, R9 ;  /* 0x000000ffff057224 */ /* 0x000fe400078e0009 */
[----:B------:R-:W-:Y:S05]  /*f8e0*/  CALL.REL.NOINC `($__internal_45_$__cuda_sm70_shflsync_idx_p) ;  /* 0x0000155000007944 */ /* 0x000fea0003c00000 */
[----:B------:R-:W-:Y:S05]  /*f8f0*/  BRA `(.L_x_2203) ;  /* 0xffff0c7000007947 */ /* 0x000fea000383ffff */
.L_x_2102:
[----:B------:R-:W-:Y:S02]  /*f900*/  SEL R2, RZ, 0x1, P0 ;  /* 0x00000001ff027807 */ /* 0x000fe40000000000 */
[----:B------:R-:W-:Y:S02]  /*f910*/  MOV R0, 0xf930 ;  /* 0x0000f93000007802 */ /* 0x000fe40000000f00 */
[----:B------:R-:W-:Y:S05]  /*f920*/  CALL.REL.NOINC `($__internal_47_$__cuda_sm70_votesync_ballot) ;  /* 0x000015b000007944 */ /* 0x000fea0003c00000 */
[----:B------:R-:W-:Y:S05]  /*f930*/  BRA `(.L_x_2204) ;  /* 0xffff0cc000007947 */ /* 0x000fea000383ffff */
.L_x_2103:
[----:B------:R-:W-:Y:S01]  /*f940*/  IMAD.MOV.U32 R5, RZ, RZ, R10 ;  /* 0x000000ffff057224 */ /* 0x000fe200078e000a */
[----:B------:R-:W-:Y:S01]  /*f950*/  MOV R4, R3 ;  /* 0x0000000300047202 */ /* 0x000fe20000000f00 */
[----:B------:R-:W-:Y:S01]  /*f960*/  IMAD.MOV.U32 R2, RZ, RZ, 0x1f ;  /* 0x0000001fff027424 */ /* 0x000fe200078e00ff */
[----:B------:R-:W-:Y:S02]  /*f970*/  MOV R0, 0xf990 ;  /* 0x0000f99000007802 */ /* 0x000fe40000000f00 */
[----:B------:R-:W-:Y:S05]  /*f980*/  CALL.REL.NOINC `($__internal_45_$__cuda_sm70_shflsync_idx_p) ;  /* 0x000014b000007944 */ /* 0x000fea0003c00000 */
[----:B------:R-:W-:Y:S01]  /*f990*/  IMAD.MOV.U32 R10, RZ, RZ, R2 ;  /* 0x000000ffff0a7224 */ /* 0x000fe200078e0002 */
[----:B------:R-:W-:Y:S01]  /*f9a0*/  MOV R5, R7 ;  /* 0x0000000700057202 */ /* 0x000fe20000000f00 */
[----:B------:R-:W-:Y:S01]  /*f9b0*/  IMAD.MOV.U32 R11, RZ, RZ, RZ ;  /* 0x000000ffff0b7224 */ /* 0x000fe200078e00ff */
[----:B------:R-:W-:Y:S01]  /*f9c0*/  MOV R4, R3 ;  /* 0x0000000300047202 */ /* 0x000fe20000000f00 */
[----:B------:R-:W-:Y:S01]  /*f9d0*/  IMAD.MOV.U32 R2, RZ, RZ, 0x1f ;  /* 0x0000001fff027424 */ /* 0x000fe200078e00ff */
[----:B------:R-:W-:-:S02]  /*f9e0*/  MOV R0, 0xfa00 ;  /* 0x0000fa0000007802 */ /* 0x000fc40000000f00 */
[----:B------:R-:W-:Y:S05]  /*f9f0*/  CALL.REL.NOINC `($__internal_45_$__cuda_sm70_shflsync_idx_p) ;  /* 0x0000144000007944 */ /* 0x000fea0003c00000 */
[----:B------:R-:W-:Y:S01]  /*fa00*/  MOV R7, R2 ;  /* 0x0000000200077202 */ /* 0x000fe20000000f00 */
[----:B------:R-:W-:Y:S05]  /*fa10*/  BRA `(.L_x_2205) ;  /* 0xffff0c4000007947 */ /* 0x000fea000383ffff */
.L_x_2106:
[----:B------:R-:W-:Y:S01]  /*fa20*/  IMAD.MOV.U32 R5, RZ, RZ, R9 ;  /* 0x000000ffff057224 */ /* 0x000fe200078e0009 */
[----:B------:R-:W-:Y:S01]  /*fa30*/  MOV R4, R3 ;  /* 0x0000000300047202 */ /* 0x000fe20000000f00 */
[----:B------:R-:W-:Y:S01]  /*fa40*/  IMAD.MOV.U32 R2, RZ, RZ, 0x1f ;  /* 0x0000001fff027424 */ /* 0x000fe200078e00ff */
[----:B------:R-:W-:-:S02]  /*fa50*/  MOV R0, 0xfa70 ;  /* 0x0000fa7000007802 */ /* 0x000fc40000000f00 */
[----:B--23--:R-:W-:Y:S05]  /*fa60*/  CALL.REL.NOINC `($__internal_45_$__cuda_sm70_shflsync_idx_p) ;  /* 0x000013d000007944 */ /* 0x00cfea0003c00000 */
[----:B------:R-:W-:Y:S01]  /*fa70*/  MOV R11, R2 ;  /* 0x00000002000b7202 */ /* 0x000fe20000000f00 */
[----:B------:R-:W-:Y:S05]  /*fa80*/  BRA `(.L_x_2105) ;  /* 0xffff0c3000007947 */ /* 0x000fea000383ffff */
.L_x_2117:
[----:B------:R-:W-:Y:S01]  /*fa90*/  IMAD.MOV.U32 R5, RZ, RZ, R8 ;  /* 0x000000ffff057224 */ /* 0x000fe200078e0008 */
[----:B------:R-:W-:Y:S01]  /*faa0*/  MOV R4, RZ ;  /* 0x000000ff00047202 */ /* 0x000fe20000000f00 */
[----:B------:R-:W-:Y:S01]  /*fab0*/  IMAD.MOV.U32 R2, RZ, RZ, 0x181f ;  /* 0x0000181fff027424 */ /* 0x000fe200078e00ff */
[----:B------:R-:W-:-:S02]  /*fac0*/  MOV R0, 0xfae0 ;  /* 0x0000fae000007802 */ /* 0x000fc40000000f00 */
[----:B------:R-:W-:Y:S05]  /*fad0*/  CALL.REL.NOINC `($__internal_45_$__cuda_sm70_shflsync_idx_p) ;  /* 0x0000136000007944 */ /* 0x000fea0003c00000 */
[----:B------:R-:W-:Y:S01]  /*fae0*/  MOV R10, R2 ;  /* 0x00000002000a7202 */ /* 0x000fe20000000f00 */
[----:B------:R-:W-:Y:S05]  /*faf0*/  BRA `(.L_x_2206) ;  /* 0xffff29e000007947 */ /* 0x000fea000383ffff */
.L_x_2118:
[----:B------:R-:W-:Y:S01]  /*fb00*/  IMAD.MOV.U32 R5, RZ, RZ, R9 ;  /* 0x000000ffff057224 */ /* 0x000fe200078e0009 */
[----:B------:R-:W-:Y:S01]  /*fb10*/  MOV R4, RZ ;  /* 0x000000ff00047202 */ /* 0x000fe20000000f00 */
[----:B------:R-:W-:Y:S01]  /*fb20*/  IMAD.MOV.U32 R2, RZ, RZ, 0x181f ;  /* 0x0000181fff027424 */ /* 0x000fe200078e00ff */
[----:B------:R-:W-:-:S02]  /*fb30*/  MOV R0, 0xfb50 ;  /* 0x0000fb5000007802 */ /* 0x000fc40000000f00 */
[----:B-12---:R-:W-:Y:S05]  /*fb40*/  CALL.REL.NOINC `($__internal_45_$__cuda_sm70_shflsync_idx_p) ;  /* 0x000012f000007944 */ /* 0x006fea0003c00000 */
[----:B------:R-:W-:Y:S01]  /*fb50*/  MOV R0, R2 ;  /* 0x0000000200007202 */ /* 0x000fe20000000f00 */
[----:B------:R-:W-:Y:S05]  /*fb60*/  BRA `(.L_x_2207) ;  /* 0xffff299000007947 */ /* 0x000fea000383ffff */
.L_x_2121:
[----:B--2---:R-:W-:Y:S01]  /*fb70*/  IMAD.MOV.U32 R5, RZ, RZ, R8 ;  /* 0x000000ffff057224 */ /* 0x004fe200078e0008 */
[----:B------:R-:W-:Y:S01]  /*fb80*/  MOV R4, 0x1 ;  /* 0x0000000100047802 */ /* 0x000fe20000000f00 */
[----:B------:R-:W-:Y:S01]  /*fb90*/  IMAD.MOV.U32 R2, RZ, RZ, 0x181f ;  /* 0x0000181fff027424 */ /* 0x000fe200078e00ff */
[----:B----4-:R-:W-:-:S02]  /*fba0*/  MOV R0, 0xfbc0 ;  /* 0x0000fbc000007802 */ /* 0x010fc40000000f00 */
[----:B-1-3--:R-:W-:Y:S05]  /*fbb0*/  CALL.REL.NOINC `($__internal_45_$__cuda_sm70_shflsync_idx_p) ;  /* 0x0000128000007944 */ /* 0x00afea0003c00000 */
[----:B------:R-:W-:Y:S01]  /*fbc0*/  IMAD.MOV.U32 R10, RZ, RZ, R2 ;  /* 0x000000ffff0a7224 */ /* 0x000fe200078e0002 */
[----:B------:R-:W-:Y:S01]  /*fbd0*/  MOV R4, 0x1 ;  /* 0x0000000100047802 */ /* 0x000fe20000000f00 */
[----:B------:R-:W-:Y:S01]  /*fbe0*/  IMAD.MOV.U32 R5, RZ, RZ, R9 ;  /* 0x000000ffff057224 */ /* 0x000fe200078e0009 */
[----:B------:R-:W-:-:S02]  /*fbf0*/  MOV R2, 0x181f ;  /* 0x0000181f00027802 */ /* 0x000fc40000000f00 */
[----:B------:R-:W-:Y:S02]  /*fc00*/  MOV R0, 0xfc20 ;  /* 0x0000fc2000007802 */ /* 0x000fe40000000f00 */
[----:B------:R-:W-:Y:S05]  /*fc10*/  CALL.REL.NOINC `($__internal_45_$__cuda_sm70_shflsync_idx_p) ;  /* 0x0000122000007944 */ /* 0x000fea0003c00000 */
[----:B------:R-:W-:Y:S05]  /*fc20*/  BRA `(.L_x_2208) ;  /* 0xffff2a1000007947 */ /* 0x000fea000383ffff */
.L_x_2124:
[----:B-1----:R-:W-:Y:S01]  /*fc30*/  IMAD.MOV.U32 R5, RZ, RZ, R8 ;  /* 0x000000ffff057224 */ /* 0x002fe200078e0008 */
[----:B------:R-:W-:Y:S01]  /*fc40*/  MOV R4, 0x2 ;  /* 0x0000000200047802 */ /* 0x000fe20000000f00 */
[----:B---3--:R-:W-:Y:S01]  /*fc50*/  IMAD.MOV.U32 R2, RZ, RZ, 0x181f ;  /* 0x0000181fff027424 */ /* 0x008fe200078e00ff */
[----:B------:R-:W-:Y:S02]  /*fc60*/  MOV R0, 0xfc80 ;  /* 0x0000fc8000007802 */ /* 0x000fe40000000f00 */
[----:B--2---:R-:W-:Y:S05]  /*fc70*/  CALL.REL.NOINC `($__internal_45_$__cuda_sm70_shflsync_idx_p) ;  /* 0x000011c000007944 */ /* 0x004fea0003c00000 */
[----:B------:R-:W-:Y:S01]  /*fc80*/  MOV R10, R2 ;  /* 0x00000002000a7202 */ /* 0x000fe20000000f00 */
[----:B------:R-:W-:Y:S05]  /*fc90*/  BRA `(.L_x_2209) ;  /* 0xffff2ad000007947 */ /* 0x000fea000383ffff */
.L_x_2125:
[----:B------:R-:W-:Y:S01]  /*fca0*/  IMAD.MOV.U32 R5, RZ, RZ, R9 ;  /* 0x000000ffff057224 */ /* 0x000fe200078e0009 */
[----:B------:R-:W-:Y:S01]  /*fcb0*/  MOV R4, 0x2 ;  /* 0x0000000200047802 */ /* 0x000fe20000000f00 */
[----:B---3--:R-:W-:Y:S01]  /*fcc0*/  IMAD.MOV.U32 R2, RZ, RZ, 0x181f ;  /* 0x0000181fff027424 */ /* 0x008fe200078e00ff */
[----:B------:R-:W-:Y:S02]  /*fcd0*/  MOV R0, 0xfcf0 ;  /* 0x0000fcf000007802 */ /* 0x000fe40000000f00 */
[----:B-12-4-:R-:W-:Y:S05]  /*fce0*/  CALL.REL.NOINC `($__internal_45_$__cuda_sm70_shflsync_idx_p) ;  /* 0x0000115000007944 */ /* 0x016fea0003c00000 */
[----:B------:R-:W-:Y:S05]  /*fcf0*/  BRA `(.L_x_2210) ;  /* 0xffff2a9000007947 */ /* 0x000fea000383ffff */
.L_x_2128:
[----:B-1----:R-:W-:Y:S01]  /*fd00*/  IMAD.MOV.U32 R5, RZ, RZ, R8 ;  /* 0x000000ffff057224 */ /* 0x002fe200078e0008 */
[----:B------:R-:W-:Y:S01]  /*fd10*/  MOV R4, 0x3 ;  /* 0x0000000300047802 */ /* 0x000fe20000000f00 */
[----:B------:R-:W-:Y:S01]  /*fd20*/  IMAD.MOV.U32 R2, RZ, RZ, 0x181f ;  /* 0x0000181fff027424 */ /* 0x000fe200078e00ff */
[----:B------:R-:W-:-:S02]  /*fd30*/  MOV R0, 0xfd50 ;  /* 0x0000fd5000007802 */ /* 0x000fc40000000f00 */
[----:B--234-:R-:W-:Y:S05]  /*fd40*/  CALL.REL.NOINC `($__internal_45_$__cuda_sm70_shflsync_idx_p) ;  /* 0x000010f000007944 */ /* 0x01cfea0003c00000 */
[----:B------:R-:W-:Y:S01]  /*fd50*/  IMAD.MOV.U32 R8, RZ, RZ, R2 ;  /* 0x000000ffff087224 */ /* 0x000fe200078e0002 */
[----:B------:R-:W-:Y:S01]  /*fd60*/  MOV R4, 0x3 ;  /* 0x0000000300047802 */ /* 0x000fe20000000f00 */
[----:B------:R-:W-:Y:S01]  /*fd70*/  IMAD.MOV.U32 R5, RZ, RZ, R9 ;  /* 0x000000ffff057224 */ /* 0x000fe200078e0009 */
[----:B------:R-:W-:-:S02]  /*fd80*/  MOV R2, 0x181f ;  /* 0x0000181f00027802 */ /* 0x000fc40000000f00 */
[----:B------:R-:W-:Y:S02]  /*fd90*/  MOV R0, 0xfdb0 ;  /* 0x0000fdb000007802 */ /* 0x000fe40000000f00 */
[----:B------:R-:W-:Y:S05]  /*fda0*/  CALL.REL.NOINC `($__internal_45_$__cuda_sm70_shflsync_idx_p) ;  /* 0x0000109000007944 */ /* 0x000fea0003c00000 */
[----:B------:R-:W-:Y:S01]  /*fdb0*/  MOV R9, R2 ;  /* 0x0000000200097202 */ /* 0x000fe20000000f00 */
[----:B------:R-:W-:Y:S05]  /*fdc0*/  BRA `(.L_x_2211) ;  /* 0xffff2b0000007947 */ /* 0x000fea000383ffff */
.L_x_2139:
[----:B-1----:R-:W-:Y:S01]  /*fdd0*/  IMAD.MOV.U32 R8, RZ, RZ, R232 ;  /* 0x000000ffff087224 */ /* 0x002fe200078e00e8 */
[----:B------:R-:W-:Y:S02]  /*fde0*/  MOV R7, 0x2 ;  /* 0x0000000200077802 */ /* 0x000fe40000000f00 */
[----:B------:R-:W-:Y:S02]  /*fdf0*/  MOV R6, 0xfe10 ;  /* 0x0000fe1000067802 */ /* 0x000fe40000000f00 */
[----:B------:R-:W-:Y:S05]  /*fe00*/  CALL.REL.NOINC `($__internal_44_$__cuda_sm70_shflsync_bfly_p) ;  /* 0x00000fe000007944 */ /* 0x000fea0003c00000 */
[----:B------:R-:W-:Y:S01]  /*fe10*/  MOV R3, R7 ;  /* 0x0000000700037202 */ /* 0x000fe20000000f00 */
[----:B------:R-:W-:Y:S05]  /*fe20*/  BRA `(.L_x_2212) ;  /* 0xffffafc000007947 */ /* 0x000fea000383ffff */
.L_x_2140:
[----:B-1----:R-:W-:Y:S01]  /*fe30*/  IMAD.MOV.U32 R8, RZ, RZ, R3 ;  /* 0x000000ffff087224 */ /* 0x002fe200078e0003 */
[----:B------:R-:W-:Y:S02]  /*fe40*/  MOV R7, 0x1 ;  /* 0x0000000100077802 */ /* 0x000fe40000000f00 */
[----:B------:R-:W-:Y:S02]  /*fe50*/  MOV R6, 0xfe70 ;  /* 0x0000fe7000067802 */ /* 0x000fe40000000f00 */
[----:B--2---:R-:W-:Y:S05]  /*fe60*/  CALL.REL.NOINC `($__internal_44_$__cuda_sm70_shflsync_bfly_p) ;  /* 0x00000f8000007944 */ /* 0x004fea0003c00000 */
[----:B------:R-:W-:Y:S01]  /*fe70*/  FADD.FTZ R3, R3, R7 ;  /* 0x0000000703037221 */ /* 0x000fe20000010000 */
[----:B------:R-:W-:Y:S02]  /*fe80*/  MOV R8, R229 ;  /* 0x000000e500087202 */ /* 0x000fe40000000f00 */
[----:B------:R-:W-:-:S02]  /*fe90*/  MOV R7, 0x2 ;  /* 0x0000000200077802 */ /* 0x000fc40000000f00 */
[----:B------:R-:W-:Y:S02]  /*fea0*/  MOV R6, 0xfec0 ;  /* 0x0000fec000067802 */ /* 0x000fe40000000f00 */
[----:B------:R-:W-:Y:S05]  /*feb0*/  CALL.REL.NOINC `($__internal_44_$__cuda_sm70_shflsync_bfly_p) ;  /* 0x00000f3000007944 */ /* 0x000fea0003c00000 */
[----:B------:R-:W-:Y:S01]  /*fec0*/  FADD.FTZ R229, R229, R7 ;  /* 0x00000007e5e57221 */ /* 0x000fe20000010000 */
[----:B------:R-:W-:Y:S02]  /*fed0*/  MOV R7, 0x1 ;  /* 0x0000000100077802 */ /* 0x000fe40000000f00 */
[----:B------:R-:W-:Y:S02]  /*fee0*/  MOV R6, 0xff10 ;  /* 0x0000ff1000067802 */ /* 0x000fe40000000f00 */
[----:B------:R-:W-:Y:S02]  /*fef0*/  MOV R8, R229 ;  /* 0x000000e500087202 */ /* 0x000fe40000000f00 */
[----:B------:R-:W-:Y:S05]  /*ff00*/  CALL.REL.NOINC `($__internal_44_$__cuda_sm70_shflsync_bfly_p) ;  /* 0x00000ee000007944 */ /* 0x000fea0003c00000 */
[----:B------:R-:W-:Y:S01]  /*ff10*/  MOV R5, R7 ;  /* 0x0000000700057202 */ /* 0x000fe20000000f00 */
[----:B------:R-:W-:Y:S05]  /*ff20*/  BRA `(.L_x_2213) ;  /* 0xffffaf3000007947 */ /* 0x000fea000383ffff */
.L_x_2147:
[----:B--234-:R-:W-:Y:S01]  /*ff30*/  IMAD.MOV.U32 R5, RZ, RZ, R7 ;  /* 0x000000ffff057224 */ /* 0x01cfe200078e0007 */
[----:B------:R-:W-:Y:S01]  /*ff40*/  MOV R4, RZ ;  /* 0x000000ff00047202 */ /* 0x000fe20000000f00 */
[----:B------:R-:W-:Y:S01]  /*ff50*/  IMAD.MOV.U32 R2, RZ, RZ, 0x181f ;  /* 0x0000181fff027424 */ /* 0x000fe200078e00ff */
[----:B------:R-:W-:Y:S02]  /*ff60*/  MOV R0, 0xff80 ;  /* 0x0000ff8000007802 */ /* 0x000fe40000000f00 */
[----:B-1----:R-:W-:Y:S05]  /*ff70*/  CALL.REL.NOINC `($__internal_45_$__cuda_sm70_shflsync_idx_p) ;  /* 0x00000ec000007944 */ /* 0x002fea0003c00000 */
[----:B------:R-:W-:Y:S01]  /*ff80*/  MOV R57, R2 ;  /* 0x0000000200397202 */ /* 0x000fe20000000f00 */
[----:B------:R-:W-:Y:S05]  /*ff90*/  BRA `(.L_x_2214) ;  /* 0xffffc58000007947 */ /* 0x000fea000383ffff */
.L_x_2148:
[----:B------:R-:W-:Y:S01]  /*ffa0*/  IMAD.MOV.U32 R5, RZ, RZ, R56 ;  /* 0x000000ffff057224 */ /* 0x000fe200078e0038 */
[----:B------:R-:W-:Y:S01]  /*ffb0*/  MOV R4, RZ ;  /* 0x000000ff00047202 */ /* 0x000fe20000000f00 */
[----:B------:R-:W-:Y:S01]  /*ffc0*/  IMAD.MOV.U32 R2, RZ, RZ, 0x181f ;  /* 0x0000181fff027424 */ /* 0x000fe200078e00ff */
[----:B------:R-:W-:-:S02]  /*ffd0*/  MOV R0, 0xfff0 ;  /* 0x0000fff000007802 */ /* 0x000fc40000000f00 */
[----:B-123--:R-:W-:Y:S05]  /*ffe0*/  CALL.REL.NOINC `($__internal_45_$__cuda_sm70_shflsync_idx_p) ;  /* 0x00000e5000007944 */ /* 0x00efea0003c00000 */
[----:B------:R-:W-:Y:S01]  /*fff0*/  MOV R0, R2 ;  /* 0x0000000200007202 */ /* 0x000fe20000000f00 */
[----:B------:R-:W-:Y:S05]  /*10000*/  BRA `(.L_x_2215) ;  /* 0xffffc53000007947 */ /* 0x000fea000383ffff */
.L_x_2151:
[----:B--2---:R-:W-:Y:S01]  /*10010*/  IMAD.MOV.U32 R5, RZ, RZ, R7 ;  /* 0x000000ffff057224 */ /* 0x004fe200078e0007 */
[----:B------:R-:W-:Y:S01]  /*10020*/  MOV R4, 0x1 ;  /* 0x0000000100047802 */ /* 0x000fe20000000f00 */
[----:B------:R-:W-:Y:S01]  /*10030*/  IMAD.MOV.U32 R2, RZ, RZ, 0x181f ;  /* 0x0000181fff027424 */ /* 0x000fe200078e00ff */
[----:B------:R-:W-:-:S02]  /*10040*/  MOV R0, 0x10060 ;  /* 0x0001006000007802 */ /* 0x000fc40000000f00 */
[----:B-1-34-:R-:W-:Y:S05]  /*10050*/  CALL.REL.NOINC `($__internal_45_$__cuda_sm70_shflsync_idx_p) ;  /* 0x00000de000007944 */ /* 0x01afea0003c00000 */
[----:B------:R-:W-:Y:S01]  /*10060*/  IMAD.MOV.U32 R20, RZ, RZ, R2 ;  /* 0x000000ffff147224 */ /* 0x000fe200078e0002 */
[----:B------:R-:W-:Y:S01]  /*10070*/  MOV R4, 0x1 ;  /* 0x0000000100047802 */ /* 0x000fe20000000f00 */
[----:B------:R-:W-:Y:S01]  /*10080*/  IMAD.MOV.U32 R5, RZ, RZ, R56 ;  /* 0x000000ffff057224 */ /* 0x000fe200078e0038 */
[----:B------:R-:W-:-:S02]  /*10090*/  MOV R2, 0x181f ;  /* 0x0000181f00027802 */ /* 0x000fc40000000f00 */
[----:B------:R-:W-:Y:S02]  /*100a0*/  MOV R0, 0x100c0 ;  /* 0x000100c000007802 */ /* 0x000fe40000000f00 */
[----:B------:R-:W-:Y:S05]  /*100b0*/  CALL.REL.NOINC `($__internal_45_$__cuda_sm70_shflsync_idx_p) ;  /* 0x00000d8000007944 */ /* 0x000fea0003c00000 */
[----:B------:R-:W-:Y:S05]  /*100c0*/  BRA `(.L_x_2216) ;  /* 0xffffc5a000007947 */ /* 0x000fea000383ffff */
.L_x_2154:
[----:B--2---:R-:W-:Y:S01]  /*100d0*/  IMAD.MOV.U32 R5, RZ, RZ, R7 ;  /* 0x000000ffff057224 */ /* 0x004fe200078e0007 */
[----:B------:R-:W-:Y:S01]  /*100e0*/  MOV R4, 0x2 ;  /* 0x0000000200047802 */ /* 0x000fe20000000f00 */
[----:B----4-:R-:W-:Y:S01]  /*100f0*/  IMAD.MOV.U32 R2, RZ, RZ, 0x181f ;  /* 0x0000181fff027424 */ /* 0x010fe200078e00ff */
[----:B------:R-:W-:Y:S02]  /*10100*/  MOV R0, 0x10120 ;  /* 0x0001012000007802 */ /* 0x000fe40000000f00 */
[----:B-1-3--:R-:W-:Y:S05]  /*10110*/  CALL.REL.NOINC `($__internal_45_$__cuda_sm70_shflsync_idx_p) ;  /* 0x00000d2000007944 */ /* 0x00afea0003c00000 */
[----:B------:R-:W-:Y:S01]  /*10120*/  MOV R16, R2 ;  /* 0x0000000200107202 */ /* 0x000fe20000000f00 */
[----:B------:R-:W-:Y:S05]  /*10130*/  BRA `(.L_x_2217) ;  /* 0xffffc66000007947 */ /* 0x000fea000383ffff */
.L_x_2155:
[----:B------:R-:W-:Y:S01]  /*10140*/  IMAD.MOV.U32 R5, RZ, RZ, R56 ;  /* 0x000000ffff057224 */ /* 0x000fe200078e0038 */
[----:B------:R-:W-:Y:S01]  /*10150*/  MOV R4, 0x2 ;  /* 0x0000000200047802 */ /* 0x000fe20000000f00 */
[----:B----4-:R-:W-:Y:S01]  /*10160*/  IMAD.MOV.U32 R2, RZ, RZ, 0x181f ;  /* 0x0000181fff027424 */ /* 0x010fe200078e00ff */
[----:B------:R-:W-:Y:S02]  /*10170*/  MOV R0, 0x10190 ;  /* 0x0001019000007802 */ /* 0x000fe40000000f00 */
[----:B-123--:R-:W-:Y:S05]  /*10180*/  CALL.REL.NOINC `($__internal_45_$__cuda_sm70_shflsync_idx_p) ;  /* 0x00000cb000007944 */ /* 0x00efea0003c00000 */
[----:B------:R-:W-:Y:S05]  /*10190*/  BRA `(.L_x_2218) ;  /* 0xffffc62000007947 */ /* 0x000fea000383ffff */
.L_x_2158:
[----:B-1----:R-:W-:Y:S01]  /*101a0*/  IMAD.MOV.U32 R5, RZ, RZ, R7 ;  /* 0x000000ffff057224 */ /* 0x002fe200078e0007 */
[----:B------:R-:W-:Y:S01]  /*101b0*/  MOV R4, 0x3 ;  /* 0x0000000300047802 */ /* 0x000fe20000000f00 */
[----:B--2---:R-:W-:Y:S01]  /*101c0*/  IMAD.MOV.U32 R2, RZ, RZ, 0x181f ;  /* 0x0000181fff027424 */ /* 0x004fe200078e00ff */
[----:B------:R-:W-:-:S02]  /*101d0*/  MOV R0, 0x101f0 ;  /* 0x000101f000007802 */ /* 0x000fc40000000f00 */
[----:B---34-:R-:W-:Y:S05]  /*101e0*/  CALL.REL.NOINC `($__internal_45_$__cuda_sm70_shflsync_idx_p) ;  /* 0x00000c5000007944 */ /* 0x018fea0003c00000 */
        /* <DEDUP_REMOVED lines=8> */
.L_x_2160:
[----:B------:R-:W-:Y:S01]  /*10270*/  IMAD.MOV.U32 R5, RZ, RZ, R148 ;  /* 0x000000ffff057224 */ /* 0x000fe200078e0094 */
[----:B------:R-:W-:Y:S01]  /*10280*/  MOV R4, RZ ;  /* 0x000000ff00047202 */ /* 0x000fe20000000f00 */
[----:B------:R-:W-:Y:S01]  /*10290*/  IMAD.MOV.U32 R2, RZ, RZ, 0x1c1f ;  /* 0x00001c1fff027424 */ /* 0x000fe200078e00ff */
[----:B------:R-:W-:Y:S02]  /*102a0*/  MOV R0, 0x102c0 ;  /* 0x000102c000007802 */ /* 0x000fe40000000f00 */
[----:B------:R-:W-:Y:S05]  /*102b0*/  CALL.REL.NOINC `($__internal_45_$__cuda_sm70_shflsync_idx_p) ;  /* 0x00000b8000007944 */ /* 0x000fea0003c00000 */
[----:B------:R-:W-:Y:S01]  /*102c0*/  MOV R150, R2 ;  /* 0x0000000200967202 */ /* 0x000fe20000000f00 */
[----:B------:R-:W-:Y:S05]  /*102d0*/  BRA `(.L_x_2220) ;  /* 0xffffc95000007947 */ /* 0x000fea000383ffff */
.L_x_2161:
[----:B------:R-:W-:Y:S01]  /*102e0*/  IMAD.MOV.U32 R5, RZ, RZ, R149 ;  /* 0x000000ffff057224 */ /* 0x000fe200078e0095 */
[----:B------:R-:W-:Y:S01]  /*102f0*/  MOV R4, RZ ;  /* 0x000000ff00047202 */ /* 0x000fe20000000f00 */
[----:B------:R-:W-:Y:S01]  /*10300*/  IMAD.MOV.U32 R2, RZ, RZ, 0x1c1f ;  /* 0x00001c1fff027424 */ /* 0x000fe200078e00ff */
[----:B------:R-:W-:Y:S02]  /*10310*/  MOV R0, 0x10330 ;  /* 0x0001033000007802 */ /* 0x000fe40000000f00 */
[----:B-12---:R-:W-:Y:S05]  /*10320*/  CALL.REL.NOINC `($__internal_45_$__cuda_sm70_shflsync_idx_p) ;  /* 0x00000b1000007944 */ /* 0x006fea0003c00000 */
[----:B------:R-:W-:Y:S01]  /*10330*/  MOV R0, R2 ;  /* 0x0000000200007202 */ /* 0x000fe20000000f00 */
[----:B------:R-:W-:Y:S05]  /*10340*/  BRA `(.L_x_2221) ;  /* 0xffffc90000007947 */ /* 0x000fea000383ffff */
.L_x_2164:
[----:B----4-:R-:W-:Y:S01]  /*10350*/  IMAD.MOV.U32 R5, RZ, RZ, R148 ;  /* 0x000000ffff057224 */ /* 0x010fe200078e0094 */
[----:B------:R-:W-:Y:S01]  /*10360*/  MOV R4, 0x1 ;  /* 0x0000000100047802 */ /* 0x000fe20000000f00 */
[----:B------:R-:W-:Y:S01]  /*10370*/  IMAD.MOV.U32 R2, RZ, RZ, 0x1c1f ;  /* 0x00001c1fff027424 */ /* 0x000fe200078e00ff */
[----:B------:R-:W-:-:S02]  /*10380*/  MOV R0, 0x103a0 ;  /* 0x000103a000007802 */ /* 0x000fc40000000f00 */
[----:B-123--:R-:W-:Y:S05]  /*10390*/  CALL.REL.NOINC `($__internal_45_$__cuda_sm70_shflsync_idx_p) ;  /* 0x00000aa000007944 */ /* 0x00efea0003c00000 */
        /* <DEDUP_REMOVED lines=8> */
.L_x_2168:
[----:B------:R-:W-:Y:S01]  /*10420*/  IMAD.MOV.U32 R5, RZ, RZ, R8 ;  /* 0x000000ffff057224 */ /* 0x000fe200078e0008 */
[----:B------:R-:W-:Y:S01]  /*10430*/  MOV R4, RZ ;  /* 0x000000ff00047202 */ /* 0x000fe20000000f00 */
[----:B------:R-:W-:Y:S01]  /*10440*/  IMAD.MOV.U32 R2, RZ, RZ, 0x181f ;  /* 0x0000181fff027424 */ /* 0x000fe200078e00ff */
[----:B------:R-:W-:Y:S02]  /*10450*/  MOV R0, 0x10470 ;  /* 0x0001047000007802 */ /* 0x000fe40000000f00 */
[----:B--23--:R-:W-:Y:S05]  /*10460*/  CALL.REL.NOINC `($__internal_45_$__cuda_sm70_shflsync_idx_p) ;  /* 0x000009d000007944 */ /* 0x00cfea0003c00000 */
[----:B------:R-:W-:Y:S01]  /*10470*/  MOV R9, R2 ;  /* 0x0000000200097202 */ /* 0x000fe20000000f00 */
[----:B------:R-:W-:Y:S05]  /*10480*/  BRA `(.L_x_2223) ;  /* 0xffffde3000007947 */ /* 0x000fea000383ffff */
.L_x_2169:
[----:B------:R-:W-:Y:S01]  /*10490*/  IMAD.MOV.U32 R5, RZ, RZ, R7 ;  /* 0x000000ffff057224 */ /* 0x000fe200078e0007 */
[----:B------:R-:W-:Y:S01]  /*104a0*/  MOV R4, RZ ;  /* 0x000000ff00047202 */ /* 0x000fe20000000f00 */
[----:B------:R-:W-:Y:S01]  /*104b0*/  IMAD.MOV.U32 R2, RZ, RZ, 0x181f ;  /* 0x0000181fff027424 */ /* 0x000fe200078e00ff */
[----:B------:R-:W-:Y:S02]  /*104c0*/  MOV R0, 0x104e0 ;  /* 0x000104e000007802 */ /* 0x000fe40000000f00 */
[----:B-1234-:R-:W-:Y:S05]  /*104d0*/  CALL.REL.NOINC `($__internal_45_$__cuda_sm70_shflsync_idx_p) ;  /* 0x0000096000007944 */ /* 0x01efea0003c00000 */
[----:B------:R-:W-:Y:S01]  /*104e0*/  MOV R0, R2 ;  /* 0x0000000200007202 */ /* 0x000fe20000000f00 */
[----:B------:R-:W-:Y:S05]  /*104f0*/  BRA `(.L_x_2224) ;  /* 0xffffdde000007947 */ /* 0x000fea000383ffff */
.L_x_2172:
        /* <DEDUP_REMOVED lines=13> */
.L_x_2175:
[----:B-1----:R-:W-:Y:S01]  /*105d0*/  IMAD.MOV.U32 R5, RZ, RZ, R8 ;  /* 0x000000ffff057224 */ /* 0x002fe200078e0008 */
[----:B------:R-:W-:Y:S01]  /*105e0*/  MOV R4, 0x2 ;  /* 0x0000000200047802 */ /* 0x000fe20000000f00 */
[----:B------:R-:W-:Y:S01]  /*105f0*/  IMAD.MOV.U32 R2, RZ, RZ, 0x181f ;  /* 0x0000181fff027424 */ /* 0x000fe200078e00ff */
[----:B--2---:R-:W-:Y:S02]  /*10600*/  MOV R0, 0x10620 ;  /* 0x0001062000007802 */ /* 0x004fe40000000f00 */
[----:B---34-:R-:W-:Y:S05]  /*10610*/  CALL.REL.NOINC `($__internal_45_$__cuda_sm70_shflsync_idx_p) ;  /* 0x0000082000007944 */ /* 0x018fea0003c00000 */
[----:B------:R-:W-:Y:S01]  /*10620*/  MOV R9, R2 ;  /* 0x0000000200097202 */ /* 0x000fe20000000f00 */
[----:B------:R-:W-:Y:S05]  /*10630*/  BRA `(.L_x_2226) ;  /* 0xffffdf1000007947 */ /* 0x000fea000383ffff */
.L_x_2176:
[----:B------:R-:W-:Y:S01]  /*10640*/  IMAD.MOV.U32 R5, RZ, RZ, R7 ;  /* 0x000000ffff057224 */ /* 0x000fe200078e0007 */
[----:B------:R-:W-:Y:S01]  /*10650*/  MOV R4, 0x2 ;  /* 0x0000000200047802 */ /* 0x000fe20000000f00 */
[----:B------:R-:W-:Y:S01]  /*10660*/  IMAD.MOV.U32 R2, RZ, RZ, 0x181f ;  /* 0x0000181fff027424 */ /* 0x000fe200078e00ff */
[----:B--2---:R-:W-:Y:S02]  /*10670*/  MOV R0, 0x10690 ;  /* 0x0001069000007802 */ /* 0x004fe40000000f00 */
[----:B-1-34-:R-:W-:Y:S05]  /*10680*/  CALL.REL.NOINC `($__internal_45_$__cuda_sm70_shflsync_idx_p) ;  /* 0x000007b000007944 */ /* 0x01afea0003c00000 */
[----:B------:R-:W-:Y:S01]  /*10690*/  MOV R0, R2 ;  /* 0x0000000200007202 */ /* 0x000fe20000000f00 */
[----:B------:R-:W-:Y:S05]  /*106a0*/  BRA `(.L_x_2227) ;  /* 0xffffdec000007947 */ /* 0x000fea000383ffff */
.L_x_2179:
        /* <DEDUP_REMOVED lines=13> */
.L_x_2181:
[----:B---34-:R-:W-:Y:S01]  /*10780*/  IMAD.MOV.U32 R5, RZ, RZ, R3 ;  /* 0x000000ffff057224 */ /* 0x018fe200078e0003 */
[----:B------:R-:W-:Y:S01]  /*10790*/  MOV R4, RZ ;  /* 0x000000ff00047202 */ /* 0x000fe20000000f00 */
[----:B------:R-:W-:Y:S01]  /*107a0*/  IMAD.MOV.U32 R2, RZ, RZ, 0x1f ;  /* 0x0000001fff027424 */ /* 0x000fe200078e00ff */
[----:B------:R-:W-:Y:S02]  /*107b0*/  MOV R0, 0x107d0 ;  /* 0x000107d000007802 */ /* 0x000fe40000000f00 */
[----:B------:R-:W-:Y:S05]  /*107c0*/  CALL.REL.NOINC `($__internal_45_$__cuda_sm70_shflsync_idx_p) ;  /* 0x0000067000007944 */ /* 0x000fea0003c00000 */
[----:B------:R-:W-:Y:S01]  /*107d0*/  MOV R7, R2 ;  /* 0x0000000200077202 */ /* 0x000fe20000000f00 */
[----:B------:R-:W-:Y:S05]  /*107e0*/  BRA `(.L_x_2229) ;  /* 0xffffe07000007947 */ /* 0x000fea000383ffff */
.L_x_2182:
[----:B---34-:R-:W-:Y:S01]  /*107f0*/  IMAD.MOV.U32 R5, RZ, RZ, R3 ;  /* 0x000000ffff057224 */ /* 0x018fe200078e0003 */
[----:B------:R-:W-:Y:S01]  /*10800*/  MOV R4, 0x1 ;  /* 0x0000000100047802 */ /* 0x000fe20000000f00 */
[----:B------:R-:W-:Y:S01]  /*10810*/  IMAD.MOV.U32 R2, RZ, RZ, 0x1f ;  /* 0x0000001fff027424 */ /* 0x000fe200078e00ff */
[----:B------:R-:W-:Y:S02]  /*10820*/  MOV R0, 0x10840 ;  /* 0x0001084000007802 */ /* 0x000fe40000000f00 */
[----:B-12---:R-:W-:Y:S05]  /*10830*/  CALL.REL.NOINC `($__internal_45_$__cuda_sm70_shflsync_idx_p) ;  /* 0x0000060000007944 */ /* 0x006fea0003c00000 */
[----:B------:R-:W-:Y:S01]  /*10840*/  MOV R3, R2 ;  /* 0x0000000200037202 */ /* 0x000fe20000000f00 */
[----:B------:R-:W-:Y:S05]  /*10850*/  BRA `(.L_x_2230) ;  /* 0xffffe02000007947 */ /* 0x000fea000383ffff */
.L_x_2183:
[----:B------:R-:W-:Y:S02]  /*10860*/  MOV R2, 0x1 ;  /* 0x0000000100027802 */ /* 0x000fe40000000f00 */
[----:B------:R-:W-:-:S02]  /*10870*/  MOV R0, 0x10890 ;  /* 0x0001089000007802 */ /* 0x000fc40000000f00 */
[----:B-12---:R-:W-:Y:S05]  /*10880*/  CALL.REL.NOINC `($__internal_46_$__cuda_sm70_shflsync_up_p) ;  /* 0x0000060000007944 */ /* 0x006fea0003c00000 */
[----:B--2---:R-:W-:Y:S01]  /*10890*/  MOV R0, R2 ;  /* 0x0000000200007202 */ /* 0x004fe20000000f00 */
[----:B-1----:R-:W-:Y:S05]  /*108a0*/  BRA `(.L_x_2231) ;  /* 0xffffe0f000007947 */ /* 0x002fea000383ffff */
.L_x_2184:
[----:B------:R-:W-:Y:S02]  /*108b0*/  MOV R2, 0x2 ;  /* 0x0000000200027802 */ /* 0x000fe40000000f00 */
[----:B------:R-:W-:-:S02]  /*108c0*/  MOV R0, 0x108e0 ;  /* 0x000108e000007802 */ /* 0x000fc40000000f00 */
[----:B-12---:R-:W-:Y:S05]  /*108d0*/  CALL.REL.NOINC `($__internal_46_$__cuda_sm70_shflsync_up_p) ;  /* 0x000005b000007944 */ /* 0x006fea0003c00000 */
        /* <DEDUP_REMOVED lines=22> */
[----:B------:R-:W-:Y:S01]  /*10a40*/  MOV R0, R2 ;  /* 0x0000000200007202 */ /* 0x000fe20000000f00 */
[----:B------:R-:W-:Y:S05]  /*10a50*/  BRA `(.L_x_2232) ;  /* 0xffffe04000007947 */ /* 0x000fea000383ffff */
.L_x_2188:
[----:B---3--:R-:W-:Y:S01]  /*10a60*/  IMAD.MOV.U32 R9, RZ, RZ, R3 ;  /* 0x000000ffff097224 */ /* 0x008fe200078e0003 */
[----:B------:R-:W-:Y:S02]  /*10a70*/  MOV R2, 0x1 ;  /* 0x0000000100027802 */ /* 0x000fe40000000f00 */
[----:B------:R-:W-:Y:S02]  /*10a80*/  MOV R0, 0x10aa0 ;  /* 0x00010aa000007802 */ /* 0x000fe40000000f00 */
[----:B------:R-:W-:Y:S05]  /*10a90*/  CALL.REL.NOINC `($__internal_46_$__cuda_sm70_shflsync_up_p) ;  /* 0x000003f000007944 */ /* 0x000fea0003c00000 */
[----:B--2---:R-:W-:Y:S01]  /*10aa0*/  MOV R0, R2 ;  /* 0x0000000200007202 */ /* 0x004fe20000000f00 */
[----:B-1----:R-:W-:Y:S05]  /*10ab0*/  BRA `(.L_x_2233) ;  /* 0xffffe13000007947 */ /* 0x002fea000383ffff */
.L_x_2189:
[----:B---3--:R-:W-:Y:S01]  /*10ac0*/  IMAD.MOV.U32 R9, RZ, RZ, R3 ;  /* 0x000000ffff097224 */ /* 0x008fe200078e0003 */
        /* <DEDUP_REMOVED lines=27> */
.L_x_2191:
[----:B------:R-:W-:Y:S02]  /*10c80*/  SEL R2, RZ, 0x1, P0 ;  /* 0x00000001ff027807 */ /* 0x000fe40000000000 */
[----:B------:R-:W-:Y:S02]  /*10c90*/  MOV R0, 0x10cb0 ;  /* 0x00010cb000007802 */ /* 0x000fe40000000f00 */
[----:B---3--:R-:W-:Y:S05]  /*10ca0*/  CALL.REL.NOINC `($__internal_47_$__cuda_sm70_votesync_ballot) ;  /* 0x0000023000007944 */ /* 0x008fea0003c00000 */
[----:B------:R-:W-:Y:S05]  /*10cb0*/  BRA `(.L_x_2235) ;  /* 0xffffe0c000007947 */ /* 0x000fea000383ffff */
.L_x_2192:
[----:B------:R-:W-:Y:S01]  /*10cc0*/  IMAD.MOV.U32 R5, RZ, RZ, R189 ;  /* 0x000000ffff057224 */ /* 0x000fe200078e00bd */
[----:B------:R-:W-:Y:S01]  /*10cd0*/  MOV R4, R12 ;  /* 0x0000000c00047202 */ /* 0x000fe20000000f00 */
[----:B------:R-:W-:Y:S01]  /*10ce0*/  IMAD.MOV.U32 R2, RZ, RZ, 0x1f ;  /* 0x0000001fff027424 */ /* 0x000fe200078e00ff */
[----:B------:R-:W-:Y:S02]  /*10cf0*/  MOV R0, 0x10d10 ;  /* 0x00010d1000007802 */ /* 0x000fe40000000f00 */
[----:B---3--:R-:W-:Y:S05]  /*10d00*/  CALL.REL.NOINC `($__internal_45_$__cuda_sm70_shflsync_idx_p) ;  /* 0x0000013000007944 */ /* 0x008fea0003c00000 */
[----:B------:R-:W-:Y:S01]  /*10d10*/  IMAD.MOV.U32 R189, RZ, RZ, R2 ;  /* 0x000000ffffbd7224 */ /* 0x000fe200078e0002 */
[----:B------:R-:W-:Y:S01]  /*10d20*/  MOV R4, R12 ;  /* 0x0000000c00047202 */ /* 0x000fe20000000f00 */
[----:B------:R-:W-:Y:S01]  /*10d30*/  IMAD.MOV.U32 R5, RZ, RZ, R11 ;  /* 0x000000ffff057224 */ /* 0x000fe200078e000b */
[----:B------:R-:W-:Y:S02]  /*10d40*/  MOV R2, 0x1f ;  /* 0x0000001f00027802 */ /* 0x000fe40000000f00 */
[----:B------:R-:W-:-:S02]  /*10d50*/  MOV R0, 0x10d70 ;  /* 0x00010d7000007802 */ /* 0x000fc40000000f00 */
[----:B------:R-:W-:Y:S05]  /*10d60*/  CALL.REL.NOINC `($__internal_45_$__cuda_sm70_shflsync_idx_p) ;  /* 0x000000d000007944 */ /* 0x000fea0003c00000 */
[----:B------:R-:W-:Y:S01]  /*10d70*/  MOV R3, R2 ;  /* 0x0000000200037202 */ /* 0x000fe20000000f00 */
[----:B------:R-:W-:Y:S05]  /*10d80*/  BRA `(.L_x_2236) ;  /* 0xffffe04000007947 */ /* 0x000fea000383ffff */
.L_x_2195:
[----:B------:R-:W-:Y:S01]  /*10d90*/  IMAD.MOV.U32 R5, RZ, RZ, R9 ;  /* 0x000000ffff057224 */ /* 0x000fe200078e0009 */
[----:B------:R-:W-:-:S02]  /*10da0*/  MOV R2, 0x1f ;  /* 0x0000001f00027802 */ /* 0x000fc40000000f00 */
[----:B------:R-:W-:Y:S02]  /*10db0*/  MOV R0, 0x10dd0 ;  /* 0x00010dd000007802 */ /* 0x000fe40000000f00 */
[----:B-1234-:R-:W-:Y:S05]  /*10dc0*/  CALL.REL.NOINC `($__internal_45_$__cuda_sm70_shflsync_idx_p) ;  /* 0x0000007000007944 */ /* 0x01efea0003c00000 */
[----:B------:R-:W-:Y:S01]  /*10dd0*/  MOV R10, R2 ;  /* 0x00000002000a7202 */ /* 0x000fe20000000f00 */
[----:B------:R-:W-:Y:S05]  /*10de0*/  BRA `(.L_x_2194) ;  /* 0xffffe04000007947 */ /* 0x000fea000383ffff */
        .weak           $__internal_44_$__cuda_sm70_shflsync_bfly_p
        .type           $__internal_44_$__cuda_sm70_shflsync_bfly_p,@function
        .size           $__internal_44_$__cuda_sm70_shflsync_bfly_p,($__internal_45_$__cuda_sm70_shflsync_idx_p - $__internal_44_$__cuda_sm70_shflsync_bfly_p)
$__internal_44_$__cuda_sm70_shflsync_bfly_p:
[----:B------:R-:W-:Y:S04]  /*10df0*/  WARPSYNC R4 ;  /* 0x0000000400007348 */ /* 0x000fe80003800000 */
[----:B------:R1:W2:Y:S01]  /*10e00*/  SHFL.BFLY PT, R7, R8, R7, R5 ;  /* 0x0c00000708077389 */ /* 0x0002a200000e0005 */
[----:B------:R-:W-:Y:S02]  /*10e10*/  MOV R9, 0x0 ;  /* 0x0000000000097802 */ /* 0x000fe40000000f00 */
[----:B-1----:R-:W-:-:S04]  /*10e20*/  MOV R8, R6 ;  /* 0x0000000600087202 */ /* 0x002fc80000000f00 */
[----:B--2---:R-:W-:Y:S05]  /*10e30*/  RET.REL.NODEC R8 `(_ZN7cutlass13device_kernelIN5flash19enable_sm80_to_sm89INS1_16FlashAttnFwdSm80INS1_25CollectiveMainloopFwdSm80ILi8ELi2ELb0EN4cute5tupleIJNS5_1CILi128EEENS7_ILi64EEENS7_ILi192EEEEEELi192ENS_10bfloat16_tEfNS_4arch4Sm80ELb1ELb0ELb0ELb1ELb0ELb0ELb1ELb1EEENS1_21CollectiveEpilogueFwdINS6_IJS8_SA_S9_EEENS6_IJNS7_ILi1EEESI_SI_EEESC_SE_Li256ELb1ELb1ELb1ELb0EEENS1_36VarlenDynamicPersistentTileSchedulerILi128ELi64ELi256ELi256ELb1ELb1ELb0ELb1ELb1ELb1EEEEEEEEEvNT_6ParamsE) ;  /* 0xfffef1c008007950 */ /* 0x004fea0003c3ffff */
        .weak           $__internal_45_$__cuda_sm70_shflsync_idx_p
        .type           $__internal_45_$__cuda_sm70_shflsync_idx_p,@function
        .size           $__internal_45_$__cuda_sm70_shflsync_idx_p,($__internal_46_$__cuda_sm70_shflsync_up_p - $__internal_45_$__cuda_sm70_shflsync_idx_p)
$__internal_45_$__cuda_sm70_shflsync_idx_p:
[----:B------:R-:W-:Y:S04]  /*10e40*/  WARPSYNC R187 ;  /* 0x000000bb00007348 */ /* 0x000fe80003800000 */
[----:B------:R1:W2:Y:S02]  /*10e50*/  SHFL.IDX PT, R2, R5, R4, R2 ;  /* 0x0000000405027389 */ /* 0x0002a400000e0002 */
[----:B-1----:R-:W-:Y:S02]  /*10e60*/  MOV R4, R0 ;  /* 0x0000000000047202 */ /* 0x002fe40000000f00 */
[----:B------:R-:W-:-:S04]  /*10e70*/  MOV R5, 0x0 ;  /* 0x0000000000057802 */ /* 0x000fc80000000f00 */
[----:B--2---:R-:W-:Y:S05]  /*10e80*/  RET.REL.NODEC R4 `(_ZN7cutlass13device_kernelIN5flash19enable_sm80_to_sm89INS1_16FlashAttnFwdSm80INS1_25CollectiveMainloopFwdSm80ILi8ELi2ELb0EN4cute5tupleIJNS5_1CILi128EEENS7_ILi64EEENS7_ILi192EEEEEELi192ENS_10bfloat16_tEfNS_4arch4Sm80ELb1ELb0ELb0ELb1ELb0ELb0ELb1ELb1EEENS1_21CollectiveEpilogueFwdINS6_IJS8_SA_S9_EEENS6_IJNS7_ILi1EEESI_SI_EEESC_SE_Li256ELb1ELb1ELb1ELb0EEENS1_36VarlenDynamicPersistentTileSchedulerILi128ELi64ELi256ELi256ELb1ELb1ELb0ELb1ELb1ELb1EEEEEEEEEvNT_6ParamsE) ;  /* 0xfffef17004007950 */ /* 0x004fea0003c3ffff */
        .weak           $__internal_46_$__cuda_sm70_shflsync_up_p
        .type           $__internal_46_$__cuda_sm70_shflsync_up_p,@function
        .size           $__internal_46_$__cuda_sm70_shflsync_up_p,($__internal_47_$__cuda_sm70_votesync_ballot - $__internal_46_$__cuda_sm70_shflsync_up_p)
$__internal_46_$__cuda_sm70_shflsync_up_p:
[----:B------:R-:W-:Y:S01]  /*10e90*/  MOV R4, R0 ;  /* 0x0000000000047202 */ /* 0x000fe20000000f00 */
[----:B------:R-:W-:Y:S04]  /*10ea0*/  WARPSYNC R194 ;  /* 0x000000c200007348 */ /* 0x000fe80003800000 */
[----:B------:R-:W-:Y:S01]  /*10eb0*/  MOV R5, 0x0 ;  /* 0x0000000000057802 */ /* 0x000fe20000000f00 */
[----:B------:R1:W2:Y:S03]  /*10ec0*/  SHFL.UP PT, R2, R9, R2, R195 ;  /* 0x0400000209027389 */ /* 0x0002a600000e00c3 */
[----:B------:R-:W-:Y:S05]  /*10ed0*/  RET.REL.NODEC R4 `(_ZN7cutlass13device_kernelIN5flash19enable_sm80_to_sm89INS1_16FlashAttnFwdSm80INS1_25CollectiveMainloopFwdSm80ILi8ELi2ELb0EN4cute5tupleIJNS5_1CILi128EEENS7_ILi64EEENS7_ILi192EEEEEELi192ENS_10bfloat16_tEfNS_4arch4Sm80ELb1ELb0ELb0ELb1ELb0ELb0ELb1ELb1EEENS1_21CollectiveEpilogueFwdINS6_IJS8_SA_S9_EEENS6_IJNS7_ILi1EEESI_SI_EEESC_SE_Li256ELb1ELb1ELb1ELb0EEENS1_36VarlenDynamicPersistentTileSchedulerILi128ELi64ELi256ELi256ELb1ELb1ELb0ELb1ELb1ELb1EEEEEEEEEvNT_6ParamsE) ;  /* 0xfffef12004007950 */ /* 0x000fea0003c3ffff */
        .weak           $__internal_47_$__cuda_sm70_votesync_ballot
        .type           $__internal_47_$__cuda_sm70_votesync_ballot,@function
        .size           $__internal_47_$__cuda_sm70_votesync_ballot,(.L_x_2512 - $__internal_47_$__cuda_sm70_votesync_ballot)
$__internal_47_$__cuda_sm70_votesync_ballot:
[----:B------:R-:W-:Y:S01]  /*10ee0*/  ISETP.NE.U32.AND P0, PT, R2, 0x1, PT ;  /* 0x000000010200780c */ /* 0x000fe20003f05070 */
[----:B------:R-:W-:Y:S01]  /*10ef0*/  IMAD.MOV.U32 R2, RZ, RZ, R0 ;  /* 0x000000ffff027224 */ /* 0x000fe200078e0000 */
[----:B------:R-:W-:Y:S04]  /*10f00*/  WARPSYNC R186 ;  /* 0x000000ba00007348 */ /* 0x000fe80003800000 */
[----:B------:R-:W-:-:S07]  /*10f10*/  IMAD.MOV.U32 R3, RZ, RZ, 0x0 ;  /* 0x00000000ff037424 */ /* 0x000fce00078e00ff */
[----:B------:R-:W-:-:S04]  /*10f20*/  VOTE.ANY R8, PT, !P0 ;  /* 0x0000000000087806 */ /* 0x000fc800040e0100 */
[----:B------:R-:W-:Y:S01]  /*10f30*/  LOP3.LUT R8, R8, R186, RZ, 0xc0, !PT ;  /* 0x000000ba08087212 */ /* 0x000fe200078ec0ff */
[----:B------:R-:W-:Y:S06]  /*10f40*/  RET.REL.NODEC R2 `(_ZN7cutlass13device_kernelIN5flash19enable_sm80_to_sm89INS1_16FlashAttnFwdSm80INS1_25CollectiveMainloopFwdSm80ILi8ELi2ELb0EN4cute5tupleIJNS5_1CILi128EEENS7_ILi64EEENS7_ILi192EEEEEELi192ENS_10bfloat16_tEfNS_4arch4Sm80ELb1ELb0ELb0ELb1ELb0ELb0ELb1ELb1EEENS1_21CollectiveEpilogueFwdINS6_IJS8_SA_S9_EEENS6_IJNS7_ILi1EEESI_SI_EEESC_SE_Li256ELb1ELb1ELb1ELb0EEENS1_36VarlenDynamicPersistentTileSchedulerILi128ELi64ELi256ELi256ELb1ELb1ELb0ELb1ELb1ELb1EEEEEEEEEvNT_6ParamsE) ;  /* 0xfffef0b002007950 */ /* 0x000fec0003c3ffff */
.L_x_2237:
        /* <DEDUP_REMOVED lines=11> */
.L_x_2512:


//--------------------- .text._ZN7cutlass13device_kernelIN5flash19enable_sm80_to_sm89INS1_16FlashAttnFwdSm80INS1_25CollectiveMainloopFwdSm80ILi8ELi2ELb0EN4cute5tupleIJNS5_1CILi128EEENS7_ILi64EEENS7_ILi192EEEEEELi192ENS_10bfloat16_tEfNS_4arch4Sm80ELb1ELb0ELb0ELb1ELb0ELb1ELb1ELb1EEENS1_21CollectiveEpilogueFwdINS6_IJS8_SA_S9_EEENS6_IJNS7_ILi1EEESI_SI_EEESC_SE_Li256ELb1ELb1ELb1ELb0EEENS1_36VarlenDynamicPersistentTileSchedulerILi128ELi64ELi256ELi256ELb1ELb1ELb0ELb1ELb1ELb1EEEEEEEEEvNT_6ParamsE --------------------------
	.section	.text._ZN7cutlass13device_kernelIN5flash19enable_sm80_to_sm89INS1_16FlashAttnFwdSm80INS1_25CollectiveMainloopFwdSm80ILi8ELi2ELb0EN4cute5tupleIJNS5_1CILi128EEENS7_ILi64EEENS7_ILi192EEEEEELi192ENS_10bfloat16_tEfNS_4arch4Sm80ELb1ELb0ELb0ELb1ELb0ELb1ELb1ELb1EEENS1_21CollectiveEpilogueFwdINS6_IJS8_SA_S9_EEENS6_IJNS7_ILi1EEESI_SI_EEESC_SE_Li256ELb1ELb1ELb1ELb0EEENS1_36VarlenDynamicPersistentTileSchedulerILi128ELi64ELi256ELi256ELb1ELb1ELb0ELb1ELb1ELb1EEEEEEEEEvNT_6ParamsE,"ax",@progbits
	.sectioninfo	@"SHI_REGISTERS=254"
	.align	128
.text._ZN7cutlass13device_kernelIN5flash19enable_sm80_to_sm89INS1_16FlashAttnFwdSm80INS1_25CollectiveMainloopFwdSm80ILi8ELi2ELb0EN4cute5tupleIJNS5_1CILi128EEENS7_ILi64EEENS7_ILi192EEEEEELi192ENS_10bfloat16_tEfNS_4arch4Sm80ELb1ELb0ELb0ELb1ELb0ELb1ELb1ELb1EEENS1_21CollectiveEpilogueFwdINS6_IJS8_SA_S9_EEENS6_IJNS7_ILi1EEESI_SI_EEESC_SE_Li256ELb1ELb1ELb1ELb0EEENS1_36VarlenDynamicPersistentTileSchedulerILi128ELi64ELi256ELi256ELb1ELb1ELb0ELb1ELb1ELb1EEEEEEEEEvNT_6ParamsE:
        .type           _ZN7cutlass13device_kernelIN5flash19enable_sm80_to_sm89INS1_16FlashAttnFwdSm80INS1_25CollectiveMainloopFwdSm80ILi8ELi2ELb0EN4cute5tupleIJNS5_1CILi128EEENS7_ILi64EEENS7_ILi192EEEEEELi192ENS_10bfloat16_tEfNS_4arch4Sm80ELb1ELb0ELb0ELb1ELb0ELb1ELb1ELb1EEENS1_21CollectiveEpilogueFwdINS6_IJS8_SA_S9_EEENS6_IJNS7_ILi1EEESI_SI_EEESC_SE_Li256ELb1ELb1ELb1ELb0EEENS1_36VarlenDynamicPersistentTileSchedulerILi128ELi64ELi256ELi256ELb1ELb1ELb0ELb1ELb1ELb1EEEEEEEEEvNT_6ParamsE,@function
        .size           _ZN7cutlass13device_kernelIN5flash19enable_sm80_to_sm89INS1_16FlashAttnFwdSm80INS1_25CollectiveMainloopFwdSm80ILi8ELi2ELb0EN4cute5tupleIJNS5_1CILi128EEENS7_ILi64EEENS7_ILi192EEEEEELi192ENS_10bfloat16_tEfNS_4arch4Sm80ELb1ELb0ELb0ELb1ELb0ELb1ELb1ELb1EEENS1_21CollectiveEpilogueFwdINS6_IJS8_SA_S9_EEENS6_IJNS7_ILi1EEESI_SI_EEESC_SE_Li256ELb1ELb1ELb1ELb0EEENS1_36VarlenDynamicPersistentTileSchedulerILi128ELi64ELi256ELi256ELb1ELb1ELb0ELb1ELb1ELb1EEEEEEEEEvNT_6ParamsE,(.L_x_2517 - _ZN7cutlass13device_kernelIN5flash19enable_sm80_to_sm89INS1_16FlashAttnFwdSm80INS1_25CollectiveMainloopFwdSm80ILi8ELi2ELb0EN4cute5tupleIJNS5_1CILi128EEENS7_ILi64EEENS7_ILi192EEEEEELi192ENS_10bfloat16_tEfNS_4arch4Sm80ELb1ELb0ELb0ELb1ELb0ELb1ELb1ELb1EEENS1_21CollectiveEpilogueFwdINS6_IJS8_SA_S9_EEENS6_IJNS7_ILi1EEESI_SI_EEESC_SE_Li256ELb1ELb1ELb1ELb0EEENS1_36VarlenDynamicPersistentTileSchedulerILi128ELi64ELi256ELi256ELb1ELb1ELb0ELb1ELb1ELb1EEEEEEEEEvNT_6ParamsE)
        .other          _ZN7cutlass13device_kernelIN5flash19enable_sm80_to_sm89INS1_16FlashAttnFwdSm80INS1_25CollectiveMainloopFwdSm80ILi8ELi2ELb0EN4cute5tupleIJNS5_1CILi128EEENS7_ILi64EEENS7_ILi192EEEEEELi192ENS_10bfloat16_tEfNS_4arch4Sm80ELb1ELb0ELb0ELb1ELb0ELb1ELb1ELb1EEENS1_21CollectiveEpilogueFwdINS6_IJS8_SA_S9_EEENS6_IJNS7_ILi1EEESI_SI_EEESC_SE_Li256ELb1ELb1ELb1ELb0EEENS1_36VarlenDynamicPersistentTileSchedulerILi128ELi64ELi256ELi256ELb1ELb1ELb0ELb1ELb1ELb1EEEEEEEEEvNT_6ParamsE,@"STO_CUDA_ENTRY STV_DEFAULT"
_ZN7cutlass13device_kernelIN5flash19enable_sm80_to_sm89INS1_16FlashAttnFwdSm80INS1_25CollectiveMainloopFwdSm80ILi8ELi2ELb0EN4cute5tupleIJNS5_1CILi128EEENS7_ILi64EEENS7_ILi192EEEEEELi192ENS_10bfloat16_tEfNS_4arch4Sm80ELb1ELb0ELb0ELb1ELb0ELb1ELb1ELb1EEENS1_21CollectiveEpilogueFwdINS6_IJS8_SA_S9_EEENS6_IJNS7_ILi1EEESI_SI_EEESC_SE_Li256ELb1ELb1ELb1ELb0EEENS1_36VarlenDynamicPersistentTileSchedulerILi128ELi64ELi256ELi256ELb1ELb1ELb0ELb1ELb1ELb1EEEEEEEEEvNT_6ParamsE:
        /* <DEDUP_REMOVED lines=55> */
.L_x_2243:
        /* <DEDUP_REMOVED lines=16> */
.L_x_2416:
        /* <DEDUP_REMOVED lines=16> */
.L_x_2417:
[----:B--2---:R-:W-:-:S05]  /*0570*/  IMAD R17, R17, c[0x0][0x538], RZ ;  /* 0x00014e0011117a24 */ /* 0x004fca00078e02ff */
[----:B------:R-:W-:-:S04]  /*0580*/  IADD3 R6, R17, R6, RZ ;  /* 0x0000000611067210 */ /* 0x000fc80007ffe0ff */
[----:B------:R-:W-:-:S13]  /*0590*/  ISETP.GT.AND P0, PT, R6, UR4, PT ;  /* 0x0000000406007c0c */ /* 0x000fda000bf04270 */
[----:B-1----:R-:W-:Y:S05]  /*05a0*/  @!P0 BRA `(.L_x_2243) ;  /* 0xfffffdc000008947 */ /* 0x002fea000383ffff */
.L_x_2239:
[----:B------:R-:W-:-:S05]  /*05b0*/  IADD3 R200, -R17, R6, RZ ;  /* 0x0000000611c87210 */ /* 0x000fca0007ffe1ff */
[----:B------:R-:W-:-:S05]  /*05c0*/  IMAD R0, R7, c[0x0][0x538], R200 ;  /* 0x00014e0007007a24 */ /* 0x000fca00078e02c8 */
[----:B------:R-:W-:Y:S01]  /*05d0*/  ISETP.GT.AND P0, PT, R0, UR4, PT ;  /* 0x0000000400007c0c */ /* 0x000fe2000bf04270 */
[----:B------:R-:W-:-:S12]  /*05e0*/  BRA.DIV ~URZ, `(.L_x_2244) ;  /* 0x0001bfe27f007947 */ /* 0x000fd8000b800000 */
[----:B------:R-:W-:-:S04]  /*05f0*/  VOTE.ANY R5, PT, !P0 ;  /* 0x0000000000057806 */ /* 0x000fc800040e0100 */
.L_x_2418:
[----:B------:R-:W1:Y:S02]  /*0600*/  POPC R16, R5 ;  /* 0x0000000500107309 */ /* 0x000e640000000000 */
[----:B-1----:R-:W-:Y:S01]  /*0610*/  IADD3 R203, R16, R203, RZ ;  /* 0x000000cb10cb7210 */ /* 0x002fe20007ffe0ff */
[----:B------:R-:W-:Y:S05]  /*0620*/  BRA.DIV ~URZ, `(.L_x_2245) ;  /* 0x0001bfe27f007947 */ /* 0x000fea000b800000 */
[----:B------:R1:W2:Y:S01]  /*0630*/  SHFL.IDX PT, R4, R4, R16, 0x1f ;  /* 0x00001f1004047589 */ /* 0x0002a200000e0000 */
[----:B------:R-:W-:-:S03]  /*0640*/  MOV R9, RZ ;  /* 0x000000ff00097202 */ /* 0x000fc60000000f00 */
[----:B------:R1:W3:Y:S04]  /*0650*/  SHFL.IDX PT, R3, R3, R16, 0x1f ;  /* 0x00001f1003037589 */ /* 0x0002e800000e0000 */
.L_x_2419:
[----:B------:R-:W-:Y:S01]  /*0660*/  ISETP.NE.AND P0, PT, R5, RZ, PT ;  /* 0x000000ff0500720c */ /* 0x000fe20003f05270 */
[----:B------:R-:W-:-:S12]  /*0670*/  BSSY B0, `(.L_x_2246) ;  /* 0x0000005000007945 */ /* 0x000fd80003800000 */
[----:B------:R-:W-:Y:S05]  /*0680*/  @!P0 BRA `(.L_x_2247) ;  /* 0x0000003000008947 */ /* 0x000fea0003800000 */
[----:B-1----:R-:W-:Y:S01]  /*0690*/  IADD3 R16, R16, -0x1, RZ ;  /* 0xffffffff10107810 */ /* 0x002fe20007ffe0ff */
[----:B------:R-:W-:Y:S05]  /*06a0*/  BRA.DIV ~URZ, `(.L_x_2248) ;  /* 0x0001c0227f007947 */ /* 0x000fea000b800000 */
[----:B------:R1:W4:Y:S02]  /*06b0*/  SHFL.IDX PT, R9, R7, R16, 0x1f ;  /* 0x00001f1007097589 */ /* 0x00032400000e0000 */
.L_x_2247:
[----:B------:R-:W-:Y:S05]  /*06c0*/  BSYNC B0 ;  /* 0x0000000000007941 */ /* 0x000fea0003800000 */
.L_x_2246:
[----:B---3--:R-:W-:Y:S01]  /*06d0*/  ISETP.NE.AND P0, PT, R3, 0x1, PT ;  /* 0x000000010300780c */ /* 0x008fe20003f05270 */
[----:B----4-:R-:W-:Y:S01]  /*06e0*/  IMAD R200, R9, c[0x0][0x538], R200 ;  /* 0x00014e0009c87a24 */ /* 0x010fe200078e02c8 */
[----:B------:R-:W-:Y:S04]  /*06f0*/  BSSY B0, `(.L_x_2249) ;  /* 0x0000076000007945 */ /* 0x000fe80003800000 */
[----:B-1----:R-:W-:-:S07]  /*0700*/  IADD3 R7, -R200, UR4, RZ ;  /* 0x00000004c8077c10 */ /* 0x002fce000fffe1ff */
        /* <DEDUP_REMOVED lines=56> */
.L_x_2250:
        /* <DEDUP_REMOVED lines=60> */
.L_x_2251:
[----:B------:R-:W-:Y:S05]  /*0e50*/  BSYNC B0 ;  /* 0x0000000000007941 */ /* 0x000fea0003800000 */
.L_x_2249:
[----:B------:R-:W-:-:S04]  /*0e60*/  LOP3.LUT R201, RZ, R10, RZ, 0x33, !PT ;  /* 0x0000000affc97212 */ /* 0x000fc800078e33ff */
[----:B------:R-:W-:Y:S01]  /*0e70*/  IADD3 R201, R201, R4, RZ ;  /* 0x00000004c9c97210 */ /* 0x000fe20007ffe0ff */
[----:B------:R-:W-:Y:S05]  /*0e80*/  BRA `(.L_x_2252) ;  /* 0x0000004000007947 */ /* 0x000fea0003800000 */
.L_x_2240:
[----:B------:R-:W-:Y:S01]  /*0e90*/  IMAD.MOV.U32 R201, RZ, RZ, RZ ;  /* 0x000000ffffc97224 */ /* 0x000fe200078e00ff */
[----:B------:R-:W-:Y:S01]  /*0ea0*/  MOV R202, RZ ;  /* 0x000000ff00ca7202 */ /* 0x000fe20000000f00 */
[----:B------:R-:W-:Y:S01]  /*0eb0*/  IMAD.U32 R200, RZ, RZ, UR4 ;  /* 0x00000004ffc87e24 */ /* 0x000fe2000f8e00ff */
[----:B------:R-:W-:Y:S02]  /*0ec0*/  MOV R203, c[0x0][0x53c] ;  /* 0x00014f0000cb7a02 */ /* 0x000fe40000000f00 */
.L_x_2252:
[----:B------:R-:W-:Y:S01]  /*0ed0*/  ISETP.NE.AND P0, PT, R2, RZ, PT ;  /* 0x000000ff0200720c */ /* 0x000fe20003f05270 */
[----:B------:R-:W-:-:S12]  /*0ee0*/  WARPSYNC 0xffffffff ;  /* 0xffffffff00007948 */ /* 0x000fd80003800000 */
[----:B------:R1:W-:Y:S04]  /*0ef0*/  @!P0 STS.128 [0x24100], R200 ;  /* 0x024100c8ff008388 */ /* 0x0003e80000000c00 */
[----:B------:R-:W-:Y:S06]  /*0f00*/  BAR.ARV 0x5, 0x100 ;  /* 0x0144000000007b1d */ /* 0x000fec0000002000 */
.L_x_2238:
[----:B-1----:R-:W-:-:S13]  /*0f10*/  ISETP.GE.AND P0, PT, R203, c[0x0][0x53c], PT ;  /* 0x00014f00cb007a0c */ /* 0x002fda0003f06270 */
[----:B------:R-:W-:Y:S05]  /*0f20*/  @P0 EXIT ;  /* 0x000000000000094d */ /* 0x000fea0003800000 */
[----:B------:R-:W-:-:S04]  /*0f30*/  SHF.R.S32.HI R10, RZ, 0x1f, R205 ;  /* 0x0000001fff0a7819 */ /* 0x000fc800000114cd */
[CC--:B------:R-:W-:Y:S02]  /*0f40*/  LEA.HI R11, R10.reuse, R205.reuse, RZ, 0x3 ;  /* 0x000000cd0a0b7211 */ /* 0x0c0fe400078f18ff */
[CC--:B------:R-:W-:Y:S02]  /*0f50*/  LEA.HI R5, R10.reuse, R205.reuse, RZ, 0x4 ;  /* 0x000000cd0a057211 */ /* 0x0c0fe400078f20ff */
[----:B------:R-:W-:Y:S02]  /*0f60*/  SHF.R.S32.HI R9, RZ, 0x3, R11 ;  /* 0x00000003ff097819 */ /* 0x000fe4000001140b */
[----:B------:R-:W-:Y:S02]  /*0f70*/  LOP3.LUT R0, R11, 0xfffffff8, RZ, 0xc0, !PT ;  /* 0xfffffff80b007812 */ /* 0x000fe400078ec0ff */
        /* <DEDUP_REMOVED lines=14> */
[----:B------:R-:W-:Y:S02]  /*1060*/  SHF.R.S32.HI R6, RZ, 0x1f, R7 ;  /* 0x0000001fff067819 */ /* 0x000fe40000011407 */
[----:B------:R-:W-:Y:S02]  /*1070*/  LOP3.LUT R138, R3, R2, R138, 0xf6, !PT ;  /* 0x00000002038a7212 */ /* 0x000fe400078ef68a */
[----:B------:R-:W-:Y:S02]  /*1080*/  LEA.HI R3, R6, R7, RZ, 0x3 ;  /* 0x0000000706037211 */ /* 0x000fe400078f18ff */
[----:B------:R-:W-:Y:S01]  /*1090*/  LEA.HI R5, R5, R8, RZ, 0x1 ;  /* 0x0000000805057211 */ /* 0x000fe200078f08ff */
[----:B------:R-:W-:Y:S01]  /*10a0*/  IMAD.SHL.U32 R138, R138, 0x2, RZ ;  /* 0x000000028a8a7824 */ /* 0x000fe200078e00ff */
[C---:B------:R-:W-:Y:S01]  /*10b0*/  LOP3.LUT R6, R3.reuse, 0xfffffff8, RZ, 0xc0, !PT ;  /* 0xfffffff803067812 */ /* 0x040fe200078ec0ff */
[----:B------:R-:W-:Y:S01]  /*10c0*/  IMAD.SHL.U32 R3, R3, 0x40, RZ ;  /* 0x0000004003037824 */ /* 0x000fe200078e00ff */
[----:B------:R-:W-:-:S02]  /*10d0*/  SHF.R.S32.HI R2, RZ, 0x5, R4 ;  /* 0x00000005ff027819 */ /* 0x000fc40000011404 */
[----:B------:R-:W-:Y:S01]  /*10e0*/  SHF.R.S32.HI R9, RZ, 0x1f, R4 ;  /* 0x0000001fff097819 */ /* 0x000fe20000011404 */
[----:B------:R-:W-:Y:S01]  /*10f0*/  IMAD.IADD R6, R7, 0x1, -R6 ;  /* 0x0000000107067824 */ /* 0x000fe200078e0a06 */
[----:B------:R-:W-:Y:S02]  /*1100*/  LOP3.LUT R4, R4, 0xffffffe0, RZ, 0xc0, !PT ;  /* 0xffffffe004047812 */ /* 0x000fe400078ec0ff */
[----:B------:R-:W-:Y:S02]  /*1110*/  LOP3.LUT R5, R5, 0xfffffffe, RZ, 0xc0, !PT ;  /* 0xfffffffe05057812 */ /* 0x000fe400078ec0ff */
[----:B------:R-:W-:Y:S01]  /*1120*/  LEA.HI R9, R9, R2, RZ, 0x3 ;  /* 0x0000000209097211 */ /* 0x000fe200078f18ff */
[----:B------:R-:W-:Y:S01]  /*1130*/  IMAD.IADD R209, R205, 0x1, -R4 ;  /* 0x00000001cdd17824 */ /* 0x000fe200078e0a04 */
[----:B------:R-:W-:Y:S01]  /*1140*/  LEA.HI R211, R10, R205, RZ, 0x2 ;  /* 0x000000cd0ad37211 */ /* 0x000fe200078f10ff */
[----:B------:R-:W-:Y:S01]  /*1150*/  IMAD.IADD R5, R8, 0x1, -R5 ;  /* 0x0000000108057824 */ /* 0x000fe200078e0a05 */
[----:B------:R-:W-:Y:S01]  /*1160*/  LOP3.LUT R9, R9, 0xffffff8, RZ, 0xc0, !PT ;  /* 0x0ffffff809097812 */ /* 0x000fe200078ec0ff */
[----:B------:R-:W-:Y:S01]  /*1170*/  IMAD.SHL.U32 R4, R6, 0x40, RZ ;  /* 0x0000004006047824 */ /* 0x000fe200078e00ff */
[----:B------:R-:W-:Y:S01]  /*1180*/  SHF.R.S32.HI R8, RZ, 0x1f, R209 ;  /* 0x0000001fff087819 */ /* 0x000fe200000114d1 */
[----:B------:R-:W-:Y:S01]  /*1190*/  IMAD.SHL.U32 R7, R5, 0x8, RZ ;  /* 0x0000000805077824 */ /* 0x000fe200078e00ff */
[----:B------:R-:W-:Y:S01]  /*11a0*/  LOP3.LUT R210, R211, 0xfffffffc, RZ, 0xc0, !PT ;  /* 0xfffffffcd3d27812 */ /* 0x000fe200078ec0ff */
[----:B------:R-:W-:Y:S01]  /*11b0*/  IMAD.IADD R9, R2, 0x1, -R9 ;  /* 0x0000000102097824 */ /* 0x000fe200078e0a09 */
[----:B------:R-:W-:Y:S01]  /*11c0*/  LOP3.LUT R4, R4, 0x1c0, RZ, 0xc0, !PT ;  /* 0x000001c004047812 */ /* 0x000fe200078ec0ff */
[----:B------:R-:W-:Y:S01]  /*11d0*/  IMAD.SHL.U32 R2, R2, 0x400, RZ ;  /* 0x0000040002027824 */ /* 0x000fe200078e00ff */
[----:B------:R-:W-:Y:S01]  /*11e0*/  LOP3.LUT R0, R0, 0x1c0, RZ, 0xc0, !PT ;  /* 0x000001c000007812 */ /* 0x000fe200078ec0ff */
[----:B------:R-:W-:Y:S01]  /*11f0*/  IMAD.IADD R210, R205, 0x1, -R210 ;  /* 0x00000001cdd27824 */ /* 0x000fe200078e0ad2 */
[----:B------:R-:W-:-:S02]  /*1200*/  LEA.HI R8, R8, R209, RZ, 0x2 ;  /* 0x000000d108087211 */ /* 0x000fc400078f10ff */
[----:B------:R-:W-:Y:S01]  /*1210*/  LOP3.LUT R7, R4, 0x8, R7, 0xf8, !PT ;  /* 0x0000000804077812 */ /* 0x000fe200078ef807 */
[C---:B------:R-:W-:Y:S01]  /*1220*/  IMAD.SHL.U32 R140, R210.reuse, 0x4, RZ ;  /* 0x00000004d28c7824 */ /* 0x040fe200078e00ff */
[----:B------:R-:W-:Y:S01]  /*1230*/  SHF.R.U32.HI R4, RZ, 0x3, R4 ;  /* 0x00000003ff047819 */ /* 0x000fe20000011604 */
[----:B------:R-:W-:Y:S01]  /*1240*/  IMAD.SHL.U32 R142, R210, 0x8, RZ ;  /* 0x00000008d28e7824 */ /* 0x000fe200078e00ff */
[----:B------:R-:W-:Y:S02]  /*1250*/  LOP3.LUT R11, R0, 0x8, R11, 0xf8, !PT ;  /* 0x00000008000b7812 */ /* 0x000fe400078ef80b */
[----:B------:R-:W-:Y:S02]  /*1260*/  SHF.R.U32.HI R0, RZ, 0x3, R0 ;  /* 0x00000003ff007819 */ /* 0x000fe40000011600 */
[----:B------:R-:W-:Y:S02]  /*1270*/  SHF.R.S32.HI R208, RZ, 0x2, R8 ;  /* 0x00000002ffd07819 */ /* 0x000fe40000011408 */
[----:B------:R-:W-:Y:S01]  /*1280*/  LOP3.LUT R4, R7, R4, RZ, 0x3c, !PT ;  /* 0x0000000407047212 */ /* 0x000fe200078e3cff */
[----:B------:R-:W-:Y:S01]  /*1290*/  IMAD.MOV.U32 R7, RZ, RZ, 0x40 ;  /* 0x00000040ff077424 */ /* 0x000fe200078e00ff */
[----:B------:R-:W-:Y:S01]  /*12a0*/  LOP3.LUT R3, R3, 0xfffffe00, RZ, 0xc0, !PT ;  /* 0xfffffe0003037812 */ /* 0x000fe200078ec0ff */
[----:B------:R-:W-:Y:S01]  /*12b0*/  IMAD R208, R9, 0x10, R208 ;  /* 0x0000001009d07824 */ /* 0x000fe200078e02d0 */
[----:B------:R-:W-:-:S02]  /*12c0*/  LOP3.LUT R0, R11, R0, RZ, 0x3c, !PT ;  /* 0x000000000b007212 */ /* 0x000fc400078e3cff */
[----:B------:R-:W-:Y:S01]  /*12d0*/  R2P PR, R6, 0x6 ;  /* 0x0000000606007804 */ /* 0x000fe20000000000 */
[----:B------:R-:W-:Y:S01]  /*12e0*/  IMAD.MOV.U32 R6, RZ, RZ, 0x20 ;  /* 0x00000020ff067424 */ /* 0x000fe200078e00ff */
[CC--:B------:R-:W-:Y:S01]  /*12f0*/  IADD3 R2, R4.reuse, R3.reuse, R2 ;  /* 0x0000000304027210 */ /* 0x0c0fe20007ffe002 */
[----:B------:R-:W-:Y:S01]  /*1300*/  IMAD R0, R5, 0x200, R0 ;  /* 0x0000020005007824 */ /* 0x000fe200078e0200 */
[----:B------:R-:W-:Y:S02]  /*1310*/  LOP3.LUT R4, R4, R3, RZ, 0xfc, !PT ;  /* 0x0000000304047212 */ /* 0x000fe400078efcff */
[----:B------:R-:W-:Y:S02]  /*1320*/  LEA.HI R9, R210, R210, RZ, 0x1 ;  /* 0x000000d2d2097211 */ /* 0x000fe400078f08ff */
[----:B------:R-:W-:Y:S02]  /*1330*/  IADD3 R3, R140, 0x40, RZ ;  /* 0x000000408c037810 */ /* 0x000fe40007ffe0ff */
[----:B------:R-:W-:-:S02]  /*1340*/  LOP3.LUT R9, R9, 0x1ffffffe, RZ, 0xc0, !PT ;  /* 0x1ffffffe09097812 */ /* 0x000fc400078ec0ff */
[----:B------:R-:W-:Y:S01]  /*1350*/  LOP3.LUT R8, R8, 0x7ffffffc, RZ, 0xc0, !PT ;  /* 0x7ffffffc08087812 */ /* 0x000fe200078ec0ff */
[----:B------:R-:W-:Y:S01]  /*1360*/  IMAD.IADD R136, R140, 0x1, R3 ;  /* 0x000000018c887824 */ /* 0x000fe200078e0203 */
[----:B------:R-:W-:Y:S01]  /*1370*/  SEL R189, R6, 0xffffffe0, !P1 ;  /* 0xffffffe006bd7807 */ /* 0x000fe20004800000 */
[----:B------:R-:W-:Y:S01]  /*1380*/  IMAD.IADD R9, R210, 0x1, -R9 ;  /* 0x00000001d2097824 */ /* 0x000fe200078e0a09 */
[----:B------:R-:W-:Y:S01]  /*1390*/  LEA R184, R4, 0x100, 0x1 ;  /* 0x0000010004b87811 */ /* 0x000fe200078e08ff */
[----:B------:R-:W-:Y:S01]  /*13a0*/  IMAD.IADD R213, R209, 0x1, -R8 ;  /* 0x00000001d1d57824 */ /* 0x000fe200078e0a08 */
[----:B------:R-:W-:Y:S01]  /*13b0*/  LEA R190, R2, 0x18100, 0x1 ;  /* 0x0001810002be7811 */ /* 0x000fe200078e08ff */
[----:B------:R-:W-:Y:S01]  /*13c0*/  IMAD R214, R9, 0x8, R208 ;  /* 0x0000000809d67824 */ /* 0x000fe200078e02d0 */
[----:B------:R-:W-:Y:S01]  /*13d0*/  IADD3 R5, R140, 0x20, RZ ;  /* 0x000000208c057810 */ /* 0x000fe20007ffe0ff */
[----:B------:R-:W-:Y:S01]  /*13e0*/  IMAD.SHL.U32 R213, R213, 0x2, RZ ;  /* 0x00000002d5d57824 */ /* 0x000fe200078e00ff */
[----:B------:R-:W-:Y:S01]  /*13f0*/  SEL R3, R7, 0xffffffc0, !P2 ;  /* 0xffffffc007037807 */ /* 0x000fe20005000000 */
[----:B------:R-:W-:Y:S01]  /*1400*/  IMAD.IADD R187, R190, 0x1, R189 ;  /* 0x00000001bebb7824 */ /* 0x000fe200078e02bd */
[----:B------:R-:W-:Y:S01]  /*1410*/  LEA R188, R0, 0xc100, 0x1 ;  /* 0x0000c10000bc7811 */ /* 0x000fe200078e08ff */
[--C-:B------:R-:W-:Y:S01]  /*1420*/  IMAD.IADD R0, R189, 0x1, R184.reuse ;  /* 0x00000001bd007824 */ /* 0x100fe200078e02b8 */
[----:B------:R-:W-:Y:S01]  /*1430*/  SHF.R.S32.HI R211, RZ, 0x2, R211 ;  /* 0x00000002ffd37819 */ /* 0x000fe200000114d3 */
[----:B------:R-:W-:Y:S01]  /*1440*/  IMAD.IADD R137, R140, 0x1, R5 ;  /* 0x000000018c897824 */ /* 0x000fe200078e0205 */
        /* <DEDUP_REMOVED lines=8> */
.L_x_2415:
        /* <DEDUP_REMOVED lines=30> */
[----:B------:R1:W5:Y:S04]  /*16b0*/  @P6 LDG.E R86, [R8.64] ;  /* 0x0000000808566981 */ /* 0x000368000c1e1900 */
[----:B------:R1:W5:Y:S01]  /*16c0*/  @P5 LDG.E R4, [R12.64] ;  /* 0x000000080c045981 */ /* 0x000362000c1e1900 */
[----:B------:R-:W-:Y:S01]  /*16d0*/  YIELD ;  /* 0x0000000000007946 */ /* 0x000fe20003800000 */
[----:B------:R-:W-:-:S02]  /*16e0*/  LOP3.LUT R217, R202, 0xffff, RZ, 0xc0, !PT ;  /* 0x0000ffffcad97812 */ /* 0x000fc400078ec0ff */
[----:B--2---:R-:W-:Y:S01]  /*16f0*/  P2R R2, PR, RZ, 0x40 ;  /* 0x00000040ff027803 */ /* 0x004fe20000000000 */
[----:B------:R-:W-:Y:S05]  /*1700*/  @P4 BRA `(.L_x_2253) ;  /* 0x0000005000004947 */ /* 0x000fea0003800000 */
[----:B-----5:R-:W-:Y:S01]  /*1710*/  MOV R232, c[0x0][0x168] ;  /* 0x00005a0000e87a02 */ /* 0x020fe20000000f00 */
[----:B------:R-:W-:Y:S05]  /*1720*/  @!P3 BRA `(.L_x_2253) ;  /* 0x000000300000b947 */ /* 0x000fea0003800000 */
[----:B------:R-:W2:Y:S04]  /*1730*/  LDG.E R232, [R14.64] ;  /* 0x000000080ee87981 */ /* 0x000ea8000c1e1900 */
[----:B------:R-:W2:Y:S02]  /*1740*/  LDG.E R3, [R14.64+0x4] ;  /* 0x000004080e037981 */ /* 0x000ea4000c1e1900 */
[----:B--2---:R-:W-:Y:S02]  /*1750*/  IADD3 R232, -R232, R3, RZ ;  /* 0x00000003e8e87210 */ /* 0x004fe40007ffe1ff */
.L_x_2253:
[----:B------:R-:W-:-:S04]  /*1760*/  ISETP.NE.U32.AND P0, PT, RZ, c[0x0][0x368], PT ;  /* 0x0000da00ff007a0c */ /* 0x000fc80003f05070 */
[----:B------:R-:W-:-:S13]  /*1770*/  ISETP.NE.AND.EX P0, PT, RZ, c[0x0][0x36c], PT, P0 ;  /* 0x0000db00ff007a0c */ /* 0x000fda0003f05300 */
[----:B------:R-:W-:Y:S05]  /*1780*/  @!P0 BRA `(.L_x_2254) ;  /* 0x0000004000008947 */ /* 0x000fea0003800000 */
[----:B-1----:R-:W-:-:S04]  /*1790*/  LEA R8, P0, R216, c[0x0][0x368], 0x2 ;  /* 0x0000da00d8087a11 */ /* 0x002fc800078010ff */
[----:B------:R-:W-:-:S05]  /*17a0*/  LEA.HI.X R9, R216, c[0x0][0x36c], R85, 0x2, P0 ;  /* 0x0000db00d8097a11 */ /* 0x000fca00000f1455 */
[----:B------:R1:W5:Y:S01]  /*17b0*/  LDG.E R3, [R8.64] ;  /* 0x0000000808037981 */ /* 0x000362000c1e1900 */
[----:B------:R-:W-:Y:S05]  /*17c0*/  BRA `(.L_x_2255) ;  /* 0x0000005000007947 */ /* 0x000fea0003800000 */
.L_x_2254:
[----:B------:R-:W-:Y:S01]  /*17d0*/  MOV R3, c[0x0][0x1d0] ;  /* 0x0000740000037a02 */ /* 0x000fe20000000f00 */
[----:B------:R-:W-:Y:S05]  /*17e0*/  @!P6 BRA `(.L_x_2255) ;  /* 0x000000300000e947 */ /* 0x000fea0003800000 */
[----:B------:R-:W2:Y:S04]  /*17f0*/  LDG.E R3, [R8.64] ;  /* 0x0000000808037981 */ /* 0x000ea8000c1e1900 */
[----:B------:R-:W2:Y:S02]  /*1800*/  LDG.E R0, [R8.64+0x4] ;  /* 0x0000040808007981 */ /* 0x000ea4000c1e1900 */
[----:B--2---:R-:W-:Y:S02]  /*1810*/  IADD3 R3, -R3, R0, RZ ;  /* 0x0000000003037210 */ /* 0x004fe40007ffe1ff */
.L_x_2255:
[----:B------:R-:W2:Y:S04]  /*1820*/  @P5 LDG.E R5, [R12.64] ;  /* 0x000000080c055981 */ /* 0x000ea8000c1e1900 */
[----:B-1----:R-:W2:Y:S01]  /*1830*/  @P5 LDG.E R8, [R12.64+0x4] ;  /* 0x000004080c085981 */ /* 0x002ea2000c1e1900 */
[----:B------:R-:W-:Y:S01]  /*1840*/  ISETP.NE.U32.AND P0, PT, RZ, c[0x0][0x378], PT ;  /* 0x0000de00ff007a0c */ /* 0x000fe20003f05070 */
[----:B-----5:R-:W-:-:S03]  /*1850*/  IMAD.MOV.U32 R81, RZ, RZ, R3 ;  /* 0x000000ffff517224 */ /* 0x020fc600078e0003 */
[----:B------:R-:W-:Y:S01]  /*1860*/  ISETP.NE.AND.EX P1, PT, RZ, c[0x0][0x37c], PT, P0 ;  /* 0x0000df00ff007a0c */ /* 0x000fe20003f25300 */
[----:B------:R-:W-:Y:S02]  /*1870*/  IMAD.MOV.U32 R231, RZ, RZ, c[0x0][0x2c4] ;  /* 0x0000b100ffe77624 */ /* 0x000fe400078e00ff */
[----:B------:R-:W-:-:S10]  /*1880*/  IMAD.SHL.U32 R201, R201, 0x80, RZ ;  /* 0x00000080c9c97824 */ /* 0x000fd400078e00ff */
[----:B------:R-:W-:-:S04]  /*1890*/  @P1 LEA R14, P0, R216, c[0x0][0x378], 0x2 ;  /* 0x0000de00d80e1a11 */ /* 0x000fc800078010ff */
[----:B------:R-:W-:Y:S02]  /*18a0*/  @P1 LEA.HI.X R15, R216, c[0x0][0x37c], R85, 0x2, P0 ;  /* 0x0000df00d80f1a11 */ /* 0x000fe400000f1455 */
[----:B------:R-:W-:Y:S01]  /*18b0*/  ISETP.NE.AND P0, PT, R231, 0x1, PT ;  /* 0x00000001e700780c */ /* 0x000fe20003f05270 */
[----:B------:R-:W-:Y:S01]  /*18c0*/  IMAD.MOV.U32 R90, RZ, RZ, c[0x0][0x228] ;  /* 0x00008a00ff5a7624 */ /* 0x000fe200078e00ff */
[----:B------:R-:W-:Y:S01]  /*18d0*/  IADD3 R0, R201, 0x7f, RZ ;  /* 0x0000007fc9007810 */ /* 0x000fe20007ffe0ff */
[----:B------:R1:W5:Y:S01]  /*18e0*/  @P1 LDG.E R81, [R14.64] ;  /* 0x000000080e511981 */ /* 0x000362000c1e1900 */
[----:B------:R-:W-:Y:S09]  /*18f0*/  BSSY B0, `(.L_x_2256) ;  /* 0x0000035000007945 */ /* 0x000ff20003800000 */
[----:B------:R-:W-:-:S05]  /*1900*/  @P0 IMAD.HI.U32 R7, R0, c[0x0][0x2c8], RZ ;  /* 0x0000b20000070a27 */ /* 0x000fca00078e00ff */
[----:B------:R-:W-:Y:S01]  /*1910*/  @P0 SHF.R.U32.HI R0, RZ, c[0x0][0x2cc], R7 ;  /* 0x0000b300ff000a19 */ /* 0x000fe20000011607 */
[----:B--2---:R-:W-:Y:S01]  /*1920*/  @P5 IMAD.IADD R90, R8, 0x1, -R5 ;  /* 0x00000001085a5824 */ /* 0x004fe200078e0a05 */
[C---:B------:R-:W-:Y:S01]  /*1930*/  LOP3.LUT R8, R202.reuse, 0xff000000, RZ, 0xc0, !PT ;  /* 0xff000000ca087812 */ /* 0x040fe200078ec0ff */
[----:B------:R-:W-:Y:S01]  /*1940*/  IMAD.IADD R5, R3, 0x1, -R87 ;  /* 0x0000000103057824 */ /* 0x000fe200078e0a57 */
[----:B------:R-:W-:Y:S02]  /*1950*/  LOP3.LUT R202, R202, 0xff0000, RZ, 0xc0, !PT ;  /* 0x00ff0000caca7812 */ /* 0x000fe400078ec0ff */
[----:B------:R-:W-:Y:S01]  /*1960*/  SHF.R.U32.HI R13, RZ, 0x8, R8 ;  /* 0x00000008ff0d7819 */ /* 0x000fe20000011608 */
[----:B------:R-:W-:-:S03]  /*1970*/  IMAD.IADD R233, R5, 0x1, R90 ;  /* 0x0000000105e97824 */ /* 0x000fc600078e025a */
[----:B------:R-:W-:Y:S02]  /*1980*/  LEA.HI R13, R202, R13, RZ, 0x10 ;  /* 0x0000000dca0d7211 */ /* 0x000fe400078f80ff */
[C---:B------:R-:W-:Y:S02]  /*1990*/  IADD3 R89, R233.reuse, 0x40, -R232 ;  /* 0x00000040e9597810 */ /* 0x040fe40007ffe8e8 */
[----:B------:R-:W-:Y:S02]  /*19a0*/  IADD3 R12, R233, 0x3f, RZ ;  /* 0x0000003fe90c7810 */ /* 0x000fe40007ffe0ff */
[----:B------:R-:W-:Y:S01]  /*19b0*/  SHF.R.U32.HI R202, RZ, 0x10, R13 ;  /* 0x00000010ffca7819 */ /* 0x000fe2000001160d */
[----:B------:R-:W-:Y:S01]  /*19c0*/  IMAD.IADD R7, R89, 0x1, R0 ;  /* 0x0000000159077824 */ /* 0x000fe200078e0200 */
[----:B------:R-:W-:Y:S02]  /*19d0*/  SHF.R.S32.HI R9, RZ, 0x1f, R12 ;  /* 0x0000001fff097819 */ /* 0x000fe4000001140c */
[----:B------:R-:W-:-:S02]  /*19e0*/  ISETP.NE.AND P1, PT, R202, RZ, PT ;  /* 0x000000ffca00720c */ /* 0x000fc40003f25270 */
        /* <DEDUP_REMOVED lines=8> */
[----:B------:R-:W-:Y:S02]  /*1a70*/  SEL R91, R202, c[0x0][0x338], P1 ;  /* 0x0000ce00ca5b7a07 */ /* 0x000fe40000800000 */
[----:B------:R-:W-:-:S13]  /*1a80*/  ISETP.GE.AND P0, PT, R8, 0x1, PT ;  /* 0x000000010800780c */ /* 0x000fda0003f06270 */
        /* <DEDUP_REMOVED lines=27> */
.L_x_2257:
[----:B-1----:R-:W-:Y:S05]  /*1c40*/  BSYNC B0 ;  /* 0x0000000000007941 */ /* 0x002fea0003800000 */
.L_x_2256:
[----:B------:R-:W-:Y:S01]  /*1c50*/  IMAD R0, R218, R7, RZ ;  /* 0x00000007da007224 */ /* 0x000fe200078e02ff */
[----:B------:R-:W-:-:S03]  /*1c60*/  SHF.R.S32.HI R88, RZ, 0x1f, R205 ;  /* 0x0000001fff587819 */ /* 0x000fc600000114cd */
[----:B------:R-:W-:Y:S01]  /*1c70*/  IMAD.IADD R7, R0, 0x1, R7 ;  /* 0x0000000100077824 */ /* 0x000fe200078e0207 */
[-C--:B------:R-:W-:Y:S01]  /*1c80*/  LEA.HI R82, R88, R205.reuse, RZ, 0x2 ;  /* 0x000000cd58527211 */ /* 0x080fe200078f10ff */
[--C-:B------:R-:W-:Y:S01]  /*1c90*/  IMAD R0, R0, 0x40, -R5.reuse ;  /* 0x0000004000007824 */ /* 0x100fe200078e0a05 */
[----:B------:R-:W-:Y:S02]  /*1ca0*/  LEA.HI R12, R88, R205, RZ, 0x5 ;  /* 0x000000cd580c7211 */ /* 0x000fe400078f28ff */
[----:B------:R-:W-:Y:S02]  /*1cb0*/  IMNMX R8, R8, R7, PT ;  /* 0x0000000708087217 */ /* 0x000fe40003800200 */
[----:B------:R-:W-:Y:S02]  /*1cc0*/  IMNMX R0, RZ, R0, !PT ;  /* 0x00000000ff007217 */ /* 0x000fe40007800200 */
[----:B------:R-:W-:Y:S01]  /*1cd0*/  SHF.R.S32.HI R82, RZ, 0x1f, R82 ;  /* 0x0000001fff527819 */ /* 0x000fe20000011452 */
[----:B------:R-:W-:Y:S01]  /*1ce0*/  IMAD R7, R8, 0x40, -R5 ;  /* 0x0000004008077824 */ /* 0x000fe200078e0a05 */
[----:B------:R-:W-:-:S02]  /*1cf0*/  SHF.R.U32.HI R14, RZ, 0x6, R0 ;  /* 0x00000006ff0e7819 */ /* 0x000fc40000011600 */
[----:B------:R-:W-:Y:S02]  /*1d00*/  LEA.HI R82, R82, R211, RZ, 0x3 ;  /* 0x000000d352527211 */ /* 0x000fe400078f18ff */
[----:B------:R-:W-:Y:S01]  /*1d10*/  IMNMX R7, R7, R90, PT ;  /* 0x0000005a07077217 */ /* 0x000fe20003800200 */
[----:B------:R-:W-:Y:S01]  /*1d20*/  IMAD.MOV.U32 R5, RZ, RZ, R14 ;  /* 0x000000ffff057224 */ /* 0x000fe200078e000e */
[----:B------:R-:W-:Y:S02]  /*1d30*/  LOP3.LUT R82, R82, 0xfffffff8, RZ, 0xc0, !PT ;  /* 0xfffffff852527812 */ /* 0x000fe400078ec0ff */
[----:B------:R-:W-:Y:S02]  /*1d40*/  ISETP.GT.AND P0, PT, R7, R0, PT ;  /* 0x000000000700720c */ /* 0x000fe40003f04270 */
[----:B------:R-:W-:Y:S01]  /*1d50*/  SHF.R.S32.HI R12, RZ, 0x5, R12 ;  /* 0x00000005ff0c7819 */ /* 0x000fe2000001140c */
[----:B------:R-:W-:-:S04]  /*1d60*/  IMAD.IADD R82, R211, 0x1, -R82 ;  /* 0x00000001d3527824 */ /* 0x000fc800078e0a52 */
[----:B------:R-:W-:Y:S02]  /*1d70*/  IMAD.SHL.U32 R83, R82, 0x40, RZ ;  /* 0x0000004052537824 */ /* 0x000fe400078e00ff */
[----:B------:R-:W-:-:S03]  /*1d80*/  IMAD.SHL.U32 R12, R12, 0x200, RZ ;  /* 0x000002000c0c7824 */ /* 0x000fc600078e00ff */
[----:B------:R-:W-:Y:S02]  /*1d90*/  LOP3.LUT R83, R83, 0x1c0, RZ, 0xc0, !PT ;  /* 0x000001c053537812 */ /* 0x000fe400078ec0ff */
[----:B------:R-:W-:Y:S02]  /*1da0*/  @P0 IADD3 R7, R7, 0x3f, RZ ;  /* 0x0000003f07070810 */ /* 0x000fe40007ffe0ff */
[----:B------:R-:W-:Y:S02]  /*1db0*/  SHF.R.U32.HI R13, RZ, 0x3, R83 ;  /* 0x00000003ff0d7819 */ /* 0x000fe40000011653 */
        /* <DEDUP_REMOVED lines=15> */
[----:B------:R-:W-:Y:S02]  /*1eb0*/  SHF.R.S32.HI R221, RZ, 0x1f, R220 ;  /* 0x0000001fffdd7819 */ /* 0x000fe400000114dc */
[----:B------:R-:W-:Y:S02]  /*1ec0*/  IADD3 R17, P0, R7, R4, RZ ;  /* 0x0000000407117210 */ /* 0x000fe40007f1e0ff */
[----:B------:R-:W-:-:S02]  /*1ed0*/  SEL R6, R85, RZ, !P5 ;  /* 0x000000ff55067207 */ /* 0x000fc40006800000 */
[----:B------:R-:W-:Y:S01]  /*1ee0*/  LEA.HI.X.SX32 R8, R7, R8, 0x1, P0 ;  /* 0x0000000807087211 */ /* 0x000fe200000f0eff */
[----:B------:R-:W-:Y:S01]  /*1ef0*/  IMAD.WIDE.U32 R18, R17, c[0x0][0x238], R220 ;  /* 0x00008e0011127a25 */ /* 0x000fe200078e00dc */
[----:B------:R-:W-:Y:S02]  /*1f00*/  IADD3 R15, R5, -0x1, RZ ;  /* 0xffffffff050f7810 */ /* 0x000fe40007ffe0ff */
[----:B------:R-:W-:Y:S01]  /*1f10*/  IADD3 R156, R3, R86, RZ ;  /* 0x00000056039c7210 */ /* 0x000fe20007ffe0ff */
[----:B------:R-:W-:Y:S01]  /*1f20*/  IMAD R0, R8, c[0x0][0x238], RZ ;  /* 0x00008e0008007a24 */ /* 0x000fe200078e02ff */
[----:B------:R-:W-:Y:S01]  /*1f30*/  SEL R152, R216, RZ, !P5 ;  /* 0x000000ffd8987207 */ /* 0x000fe20006800000 */
[----:B------:R-:W-:Y:S01]  /*1f40*/  IMAD.MOV.U32 R3, RZ, RZ, 0x6 ;  /* 0x00000006ff037424 */ /* 0x000fe200078e00ff */
[----:B------:R-:W-:Y:S01]  /*1f50*/  MOV R16, c[0x0][0x238] ;  /* 0x00008e0000107a02 */ /* 0x000fe20000000f00 */
[----:B------:R-:W-:Y:S01]  /*1f60*/  IMAD R0, R17, c[0x0][0x23c], R0 ;  /* 0x00008f0011007a24 */ /* 0x000fe200078e0200 */
[----:B------:R-:W-:Y:S01]  /*1f70*/  SHF.R.S32.HI R4, RZ, 0x1f, R15 ;  /* 0x0000001fff047819 */ /* 0x000fe2000001140f */
[----:B------:R-:W-:Y:S01]  /*1f80*/  IMAD R159, R6, c[0x0][0x248], RZ ;  /* 0x00009200069f7a24 */ /* 0x000fe200078e02ff */
[C---:B------:R-:W-:Y:S01]  /*1f90*/  SHF.L.U64.HI R102, R16.reuse, R3, c[0x0][0x23c] ;  /* 0x00008f0010667619 */ /* 0x040fe20000010203 */
[----:B------:R-:W-:Y:S01]  /*1fa0*/  IMAD.IADD R19, R19, 0x1, R0 ;  /* 0x0000000113137824 */ /* 0x000fe200078e0200 */
[----:B------:R-:W-:Y:S01]  /*1fb0*/  SHF.L.U32 R104, R16, 0x6, RZ ;  /* 0x0000000610687819 */ /* 0x000fe200000006ff */
[----:B------:R-:W-:Y:S01]  /*1fc0*/  IMAD.IADD R0, R90, 0x1, -R7 ;  /* 0x000000015a007824 */ /* 0x000fe200078e0a07 */
[----:B------:R-:W-:Y:S01]  /*1fd0*/  SHF.L.U64.HI R105, R16, R107, c[0x0][0x23c] ;  /* 0x00008f0010697619 */ /* 0x000fe2000001026b */
[----:B------:R-:W-:Y:S01]  /*1fe0*/  IMAD.WIDE.U32 R150, R217, c[0x0][0x240], R18 ;  /* 0x00009000d9967a25 */ /* 0x000fe200078e0012 */
[----:B------:R-:W-:-:S02]  /*1ff0*/  ISETP.GE.AND P5, PT, R220, c[0x0][0x1d4], PT ;  /* 0x00007500dc007a0c */ /* 0x000fc40003fa6270 */
[----:B------:R-:W-:Y:S01]  /*2000*/  ISETP.GE.AND P4, PT, R207, c[0x0][0x1d4], PT ;  /* 0x00007500cf007a0c */ /* 0x000fe20003f86270 */
[----:B------:R-:W-:Y:S01]  /*2010*/  IMAD R151, R217, c[0x0][0x244], R151 ;  /* 0x00009100d9977a24 */ /* 0x000fe200078e0297 */
[----:B------:R-:W-:Y:S01]  /*2020*/  MOV R108, c[0x0][0x258] ;  /* 0x00009600006c7a02 */ /* 0x000fe20000000f00 */
[----:B------:R-:W-:Y:S01]  /*2030*/  IMAD R0, R15, -0x40, R0 ;  /* 0xffffffc00f007824 */ /* 0x000fe200078e0200 */
[----:B------:R-:W-:Y:S01]  /*2040*/  SHF.L.U64.HI R98, R100, R3, c[0x0][0x1e4] ;  /* 0x0000790064627619 */ /* 0x000fe20000010203 */
[----:B------:R-:W-:Y:S01]  /*2050*/  IMAD R159, R152, c[0x0][0x24c], R159 ;  /* 0x00009300989f7a24 */ /* 0x000fe200078e029f */
[----:B------:R-:W-:Y:S01]  /*2060*/  SHF.L.U64.HI R107, R108, R107, c[0x0][0x25c] ;  /* 0x000097006c6b7619 */ /* 0x000fe2000001026b */
[----:B------:R-:W-:Y:S01]  /*2070*/  IMAD.WIDE.U32 R150, R152, c[0x0][0x248], R150 ;  /* 0x0000920098967a25 */ /* 0x000fe200078e0096 */
[C---:B------:R-:W-:Y:S02]  /*2080*/  ISETP.GE.AND P1, PT, R0.reuse, 0x21, PT ;  /* 0x000000210000780c */ /* 0x040fe40003f26270 */
[----:B------:R-:W-:Y:S01]  /*2090*/  ISETP.GE.AND P2, PT, R0, 0x1, PT ;  /* 0x000000010000780c */ /* 0x000fe20003f46270 */
[----:B------:R-:W-:Y:S01]  /*20a0*/  IMAD R7, R102, R15, RZ ;  /* 0x0000000f66077224 */ /* 0x000fe200078e02ff */
[----:B------:R-:W-:Y:S01]  /*20b0*/  IADD3 R159, R151, R159, RZ ;  /* 0x0000009f979f7210 */ /* 0x000fe20007ffe0ff */
[----:B------:R-:W-:Y:S01]  /*20c0*/  IMAD.MOV.U32 R158, RZ, RZ, R150 ;  /* 0x000000ffff9e7224 */ /* 0x000fe200078e0096 */
[----:B------:R-:W-:Y:S01]  /*20d0*/  SHF.R.S32.HI R0, RZ, 0x1f, R156 ;  /* 0x0000001fff007819 */ /* 0x000fe2000001149c */
[-C--:B------:R-:W-:Y:S01]  /*20e0*/  IMAD R7, R4, R104.reuse, R7 ;  /* 0x0000006804077224 */ /* 0x080fe200078e0207 */
[C---:B------:R-:W-:Y:S01]  /*20f0*/  SHF.L.U64.HI R99, R108.reuse, R3, c[0x0][0x25c] ;  /* 0x000097006c637619 */ /* 0x040fe20000010203 */
[----:B------:R-:W-:Y:S01]  /*2100*/  IMAD.WIDE.U32 R18, R15, R104, R158 ;  /* 0x000000680f127225 */ /* 0x000fe200078e009e */
[----:B------:R-:W-:-:S02]  /*2110*/  SHF.L.U32 R101, R108, 0x6, RZ ;  /* 0x000000066c657819 */ /* 0x000fc400000006ff */
[----:B------:R-:W-:Y:S01]  /*2120*/  SHF.R.S32.HI R143, RZ, 0x1f, R142 ;  /* 0x0000001fff8f7819 */ /* 0x000fe2000001148e */
[----:B------:R-:W-:Y:S01]  /*2130*/  IMAD.SHL.U32 R106, R16, 0x20, RZ ;  /* 0x00000020106a7824 */ /* 0x000fe200078e00ff */
[----:B------:R-:W-:Y:S01]  /*2140*/  IADD3 R16, R19, R7, RZ ;  /* 0x0000000713107210 */ /* 0x000fe20007ffe0ff */
[----:B------:R-:W-:Y:S01]  /*2150*/  IMAD R8, R8, c[0x0][0x258], RZ ;  /* 0x0000960008087a24 */ /* 0x000fe200078e02ff */
[----:B------:R-:W-:Y:S01]  /*2160*/  @P2 LEA R26, P3, R18, c[0x0][0x220], 0x1 ;  /* 0x00008800121a2a11 */ /* 0x000fe200078608ff */
[C---:B------:R-:W-:Y:S01]  /*2170*/  IMAD.WIDE.U32 R20, R17.reuse, c[0x0][0x258], R220 ;  /* 0x0000960011147a25 */ /* 0x040fe200078e00dc */
[----:B------:R-:W-:Y:S02]  /*2180*/  @P1 IADD3 R7, P0, R106, R18, RZ ;  /* 0x000000126a071210 */ /* 0x000fe40007f1e0ff */
[----:B------:R-:W-:Y:S01]  /*2190*/  @P2 LEA.HI.X R27, R18, c[0x0][0x224], R16, 0x1, P3 ;  /* 0x00008900121b2a11 */ /* 0x000fe200018f0c10 */
[----:B------:R-:W-:Y:S01]  /*21a0*/  IMAD R8, R17, c[0x0][0x25c], R8 ;  /* 0x0000970011087a24 */ /* 0x000fe200078e0208 */
[----:B------:R-:W-:Y:S01]  /*21b0*/  ISETP.GE.AND P3, PT, R206, c[0x0][0x1d4], PT ;  /* 0x00007500ce007a0c */ /* 0x000fe20003f66270 */
[----:B------:R-:W-:Y:S01]  /*21c0*/  IMAD R9, R0, c[0x0][0x1e0], RZ ;  /* 0x0000780000097a24 */ /* 0x000fe200078e02ff */
[----:B------:R-:W-:Y:S01]  /*21d0*/  SHF.R.S32.HI R141, RZ, 0x1f, R140 ;  /* 0x0000001fff8d7819 */ /* 0x000fe2000001148c */
[----:B------:R-:W-:Y:S01]  /*21e0*/  IMAD.WIDE.U32 R22, R156, c[0x0][0x1e0], RZ ;  /* 0x000078009c167a25 */ /* 0x000fe200078e00ff */
[----:B------:R-:W-:Y:S01]  /*21f0*/  IADD3 R21, R21, R8, RZ ;  /* 0x0000000815157210 */ /* 0x000fe20007ffe0ff */
[----:B------:R-:W-:Y:S01]  /*2200*/  @!PT LDS RZ, [RZ] ;  /* 0x00000000fffff984 */ /* 0x000fe20000000800 */
[----:B------:R-:W-:Y:S01]  /*2210*/  @!PT LDS RZ, [RZ] ;  /* 0x00000000fffff984 */ /* 0x000fe20000000800 */
[----:B------:R-:W-:Y:S01]  /*2220*/  @!PT LDS RZ, [RZ] ;  /* 0x00000000fffff984 */ /* 0x000fe20000000800 */
[----:B------:R1:W-:Y:S02]  /*2230*/  @P2 LDGSTS.E.BYPASS.LTC128B.128 [R138+0xc100], [R26.64], !P5 ;  /* 0x0c1000001a8a2fae */ /* 0x0003e4000e901d48 */
[----:B------:R-:W-:Y:S01]  /*2240*/  @P1 IMAD.X R8, R16, 0x1, R105, P0 ;  /* 0x0000000110081824 */ /* 0x000fe200000e0669 */
[----:B------:R-:W-:Y:S01]  /*2250*/  @P1 LEA R24, P0, R7, c[0x0][0x220], 0x1 ;  /* 0x0000880007181a11 */ /* 0x000fe200078008ff */
[----:B------:R-:W-:Y:S01]  /*2260*/  IMAD R9, R156, c[0x0][0x1e4], R9 ;  /* 0x000079009c097a24 */ /* 0x000fe200078e0209 */
[----:B------:R1:W-:Y:S01]  /*2270*/  @P2 LDGSTS.E.BYPASS.LTC128B.128 [R138+0xe100], [R26.64+0x80], !P4 ;  /* 0x0e1000801a8a2fae */ /* 0x0003e2000e101d48 */
[----:B------:R-:W-:Y:S01]  /*2280*/  IMAD.WIDE.U32 R20, R217, c[0x0][0x260], R20 ;  /* 0x00009800d9147a25 */ /* 0x000fe200078e0014 */
[----:B------:R-:W-:-:S02]  /*2290*/  @P1 LEA.HI.X R25, R7, c[0x0][0x224], R8, 0x1, P0 ;  /* 0x0000890007191a11 */ /* 0x000fc400000f0c08 */
[----:B------:R-:W-:Y:S01]  /*22a0*/  ISETP.NE.AND P0, PT, R2, RZ, PT ;  /* 0x000000ff0200720c */ /* 0x000fe20003f05270 */
[----:B------:R-:W-:Y:S01]  /*22b0*/  IMAD.IADD R23, R23, 0x1, R9 ;  /* 0x0000000117177824 */ /* 0x000fe200078e0209 */
[----:B------:R-:W-:Y:S01]  /*22c0*/  SHF.R.S32.HI R9, RZ, 0x1f, R211 ;  /* 0x0000001fff097819 */ /* 0x000fe200000114d3 */
[----:B------:R-:W-:Y:S01]  /*22d0*/  IMAD R95, R6, c[0x0][0x268], RZ ;  /* 0x00009a00065f7a24 */ /* 0x000fe200078e02ff */
[----:B------:R-:W-:Y:S01]  /*22e0*/  MOV R6, R20 ;  /* 0x0000001400067202 */ /* 0x000fe20000000f00 */
[C---:B------:R-:W-:Y:S01]  /*22f0*/  IMAD.WIDE.U32 R154, R217.reuse, c[0x0][0x1e8], R22 ;  /* 0x00007a00d99a7a25 */ /* 0x040fe200078e0016 */
[----:B------:R1:W-:Y:S03]  /*2300*/  @P2 LDGSTS.E.BYPASS.LTC128B.128 [R138+0x10100], [R26.64+0x100], !P3 ;  /* 0x101001001a8a2fae */ /* 0x0003e6000d901d48 */
[----:B------:R-:W-:Y:S01]  /*2310*/  IMAD R7, R217, c[0x0][0x264], R21 ;  /* 0x00009900d9077a24 */ /* 0x000fe200078e0215 */
[----:B------:R1:W-:Y:S01]  /*2320*/  @P1 LDGSTS.E.BYPASS.LTC128B.128 [R138+0xd100], [R24.64], !P5 ;  /* 0x0d100000188a1fae */ /* 0x0003e2000e901d48 */
[----:B------:R-:W-:-:S02]  /*2330*/  IMAD R2, R9, c[0x0][0x1e0], RZ ;  /* 0x0000780009027a24 */ /* 0x000fc400078e02ff */
[----:B------:R-:W-:Y:S01]  /*2340*/  IMAD R155, R217, c[0x0][0x1ec], R155 ;  /* 0x00007b00d99b7a24 */ /* 0x000fe200078e029b */
[----:B------:R1:W-:Y:S01]  /*2350*/  @P1 LDGSTS.E.BYPASS.LTC128B.128 [R138+0xf100], [R24.64+0x80], !P4 ;  /* 0x0f100080188a1fae */ /* 0x0003e2000e101d48 */
[C---:B------:R-:W-:Y:S02]  /*2360*/  IMAD R95, R152.reuse, c[0x0][0x26c], R95 ;  /* 0x00009b00985f7a24 */ /* 0x040fe400078e025f */
[----:B------:R-:W-:Y:S01]  /*2370*/  IMAD.WIDE.U32 R152, R152, c[0x0][0x268], R6 ;  /* 0x00009a0098987a25 */ /* 0x000fe200078e0006 */
[----:B------:R1:W-:Y:S03]  /*2380*/  @P1 LDGSTS.E.BYPASS.LTC128B.128 [R138+0x11100], [R24.64+0x100], !P3 ;  /* 0x11100100188a1fae */ /* 0x0003e6000d901d48 */
[----:B------:R-:W-:Y:S01]  /*2390*/  IMAD R103, R211, c[0x0][0x1e4], R2 ;  /* 0x00007900d3677a24 */ /* 0x000fe200078e0202 */
[----:B------:R-:W0:Y:S01]  /*23a0*/  LDGDEPBAR ;  /* 0x00000000000079af */ /* 0x000e220000000000 */
[----:B------:R-:W-:Y:S01]  /*23b0*/  WARPSYNC 0xffffffff ;  /* 0xffffffff00007948 */ /* 0x000fe20003800000 */
[----:B------:R-:W-:Y:S01]  /*23c0*/  IMAD.SHL.U32 R100, R100, 0x40, RZ ;  /* 0x0000004064647824 */ /* 0x000fe200078e00ff */
[----:B------:R-:W-:Y:S01]  /*23d0*/  IADD3 R95, R153, R95, RZ ;  /* 0x0000005f995f7210 */ /* 0x000fe20007ffe0ff */
[----:B------:R-:W-:Y:S01]  /*23e0*/  IMAD.SHL.U32 R108, R108, 0x20, RZ ;  /* 0x000000206c6c7824 */ /* 0x000fe200078e00ff */
[----:B------:R-:W-:-:S02]  /*23f0*/  IADD3 R103, R161, R103, RZ ;  /* 0x00000067a1677210 */ /* 0x000fc40007ffe0ff */
        /* <DEDUP_REMOVED lines=11> */
[----:B------:R-:W-:Y:S02]  /*24b0*/  IMAD R2, R99, R15, RZ ;  /* 0x0000000f63027224 */ /* 0x000fe400078e02ff */
[----:B------:R-:W-:Y:S02]  /*24c0*/  IMAD.MOV.U32 R94, RZ, RZ, R152 ;  /* 0x000000ffff5e7224 */ /* 0x000fe400078e0098 */
[-C--:B------:R-:W-:Y:S01]  /*24d0*/  IMAD R4, R4, R101.reuse, R2 ;  /* 0x0000006504047224 */ /* 0x080fe200078e0202 */
[----:B------:R-:W-:Y:S01]  /*24e0*/  ULDC.U8 UR4, c[0x0][0x298] ;  /* 0x0000a60000047ab9 */ /* 0x000fe20000000000 */
[----:B------:R-:W-:-:S04]  /*24f0*/  IMAD.WIDE.U32 R6, R15, R101, R94 ;  /* 0x000000650f067225 */ /* 0x000fc800078e005e */
[----:B------:R-:W-:Y:S01]  /*2500*/  IMAD.IADD R4, R7, 0x1, R4 ;  /* 0x0000000107047824 */ /* 0x000fe200078e0204 */
[----:B------:R-:W-:Y:S01]  /*2510*/  @P0 IADD3 R17, R5, -0x2, RZ ;  /* 0xfffffffe05110810 */ /* 0x000fe20007ffe0ff */
[----:B------:R-:W-:Y:S01]  /*2520*/  IMAD.MOV.U32 R96, RZ, RZ, 0x1 ;  /* 0x00000001ff607424 */ /* 0x000fe200078e00ff */
[----:B------:R-:W-:Y:S01]  /*2530*/  @P2 LEA R18, P6, R6, c[0x0][0x250], 0x1 ;  /* 0x0000940006122a11 */ /* 0x000fe200078c08ff */
[----:B------:R-:W-:Y:S01]  /*2540*/  IMAD R162, R9, c[0x0][0x280], RZ ;  /* 0x0000a00009a27a24 */ /* 0x000fe200078e02ff */
[----:B------:R-:W-:Y:S01]  /*2550*/  @P0 SHF.R.S32.HI R2, RZ, 0x1f, R17 ;  /* 0x0000001fff020819 */ /* 0x000fe20000011411 */
[----:B------:R-:W-:Y:S01]  /*2560*/  @P0 IMAD R7, R102, R17, RZ ;  /* 0x0000001166070224 */ /* 0x000fe200078e02ff */
[----:B------:R-:W-:Y:S01]  /*2570*/  @P2 LEA.HI.X R19, R6, c[0x0][0x254], R4, 0x1, P6 ;  /* 0x0000950006132a11 */ /* 0x000fe200030f0c04 */
[----:B------:R-:W-:Y:S01]  /*2580*/  @P0 IMAD.WIDE.U32 R16, R17, R104, R158 ;  /* 0x0000006811100225 */ /* 0x000fe200078e009e */
[----:B------:R-:W-:-:S03]  /*2590*/  @P1 IADD3 R5, P6, R108, R6, RZ ;  /* 0x000000066c051210 */ /* 0x000fc60007fde0ff */
[----:B------:R-:W-:Y:S01]  /*25a0*/  @P0 IMAD R2, R2, R104, R7 ;  /* 0x0000006802020224 */ /* 0x000fe200078e0207 */
[----:B------:R-:W-:Y:S01]  /*25b0*/  @!PT LDS RZ, [RZ] ;  /* 0x00000000fffff984 */ /* 0x000fe20000000800 */
[----:B------:R-:W-:Y:S01]  /*25c0*/  @!PT LDS RZ, [RZ] ;  /* 0x00000000fffff984 */ /* 0x000fe20000000800 */
[----:B------:R-:W-:Y:S01]  /*25d0*/  @!PT LDS RZ, [RZ] ;  /* 0x00000000fffff984 */ /* 0x000fe20000000800 */
[----:B------:R1:W-:Y:S01]  /*25e0*/  @P2 LDGSTS.E.BYPASS.LTC128B.128 [R138+0x100], [R18.64], !P5 ;  /* 0x00100000128a2fae */ /* 0x0003e2000e901d48 */
[----:B------:R-:W-:Y:S02]  /*25f0*/  IMAD.MOV.U32 R7, RZ, RZ, c[0x0][0x27c] ;  /* 0x00009f00ff077624 */ /* 0x000fe400078e00ff */
[----:B------:R-:W-:Y:S01]  /*2600*/  @P1 IMAD.X R4, R4, 0x1, R107, P6 ;  /* 0x0000000104041824 */ /* 0x000fe200030e066b */
[----:B------:R1:W-:Y:S01]  /*2610*/  @P2 LDGSTS.E.BYPASS.LTC128B.128 [R138+0x2100], [R18.64+0x80], !P4 ;  /* 0x02100080128a2fae */ /* 0x0003e2000e101d48 */
[----:B------:R-:W-:Y:S01]  /*2620*/  IMAD.SHL.U32 R7, R7, 0x2, RZ ;  /* 0x0000000207077824 */ /* 0x000fe200078e00ff */
[----:B------:R-:W-:Y:S01]  /*2630*/  @P0 LEA R20, P6, R16, c[0x0][0x220], 0x1 ;  /* 0x0000880010140a11 */ /* 0x000fe200078c08ff */
[----:B------:R-:W-:Y:S01]  /*2640*/  @P0 IMAD.IADD R2, R17, 0x1, R2 ;  /* 0x0000000111020824 */ /* 0x000fe200078e0202 */
[----:B------:R1:W-:Y:S01]  /*2650*/  @P2 LDGSTS.E.BYPASS.LTC128B.128 [R138+0x4100], [R18.64+0x100], !P3 ;  /* 0x04100100128a2fae */ /* 0x0003e2000d901d48 */
[----:B------:R-:W-:Y:S01]  /*2660*/  @P1 LEA R24, P2, R5, c[0x0][0x250], 0x1 ;  /* 0x0000940005181a11 */ /* 0x000fe200078408ff */
[----:B------:R-:W-:Y:S01]  /*2670*/  IMAD.WIDE.U32 R22, R217, c[0x0][0x210], R142 ;  /* 0x00008400d9167a25 */ /* 0x000fe200078e008e */
[----:B------:R-:W-:-:S02]  /*2680*/  IADD3 R8, -R7, c[0x0][0x1d4], RZ ;  /* 0x0000750007087a10 */ /* 0x000fc40007ffe1ff */
[----:B------:R-:W-:Y:S01]  /*2690*/  @P1 LEA.HI.X R25, R5, c[0x0][0x254], R4, 0x1, P2 ;  /* 0x0000950005191a11 */ /* 0x000fe200010f0c04 */
[----:B------:R-:W-:Y:S01]  /*26a0*/  IMAD R162, R211, c[0x0][0x284], R162 ;  /* 0x0000a100d3a27a24 */ /* 0x000fe200078e02a2 */
[----:B------:R-:W-:Y:S01]  /*26b0*/  ISETP.GE.AND P2, PT, R142, c[0x0][0x27c], PT ;  /* 0x00009f008e007a0c */ /* 0x000fe20003f46270 */
[----:B------:R-:W-:Y:S01]  /*26c0*/  IMAD R127, R127, c[0x0][0x218], RZ ;  /* 0x000086007f7f7a24 */ /* 0x000fe200078e02ff */
[----:B------:R-:W-:Y:S01]  /*26d0*/  @P0 LEA.HI.X R21, R16, c[0x0][0x224], R2, 0x1, P6 ;  /* 0x0000890010150a11 */ /* 0x000fe200030f0c02 */
[----:B------:R-:W-:Y:S01]  /*26e0*/  IMAD.WIDE.U32 R16, R211, c[0x0][0x280], R140 ;  /* 0x0000a000d3107a25 */ /* 0x000fe200078e008c */
[----:B------:R-:W-:Y:S01]  /*26f0*/  ISETP.GE.AND P6, PT, R137, c[0x0][0x27c], PT ;  /* 0x00009f0089007a0c */ /* 0x000fe20003fc6270 */
[----:B------:R2:W-:Y:S01]  /*2700*/  @P1 LDGSTS.E.BYPASS.LTC128B.128 [R138+0x1100], [R24.64], !P5 ;  /* 0x01100000188a1fae */ /* 0x0005e2000e901d48 */
[----:B------:R-:W-:Y:S01]  /*2710*/  SEL R5, RZ, c[0x0][0x27c], !P2 ;  /* 0x00009f00ff057a07 */ /* 0x000fe20005000000 */
[----:B------:R-:W-:Y:S01]  /*2720*/  IMAD.WIDE.U32 R166, R211, c[0x0][0x280], R142 ;  /* 0x0000a000d3a67a25 */ /* 0x000fe200078e008e */
[----:B------:R-:W-:Y:S01]  /*2730*/  SEL R2, RZ, c[0x0][0x27c], !P6 ;  /* 0x00009f00ff027a07 */ /* 0x000fe20007000000 */
[----:B------:R2:W-:Y:S02]  /*2740*/  @P1 LDGSTS.E.BYPASS.LTC128B.128 [R138+0x3100], [R24.64+0x80], !P4 ;  /* 0x03100080188a1fae */ /* 0x0005e4000e101d48 */
[----:B------:R-:W-:-:S02]  /*2750*/  IMAD R23, R217, c[0x0][0x214], R23 ;  /* 0x00008500d9177a24 */ /* 0x000fc400078e0217 */
[----:B------:R-:W-:Y:S01]  /*2760*/  IMAD.IADD R163, R162, 0x1, R17 ;  /* 0x00000001a2a37824 */ /* 0x000fe200078e0211 */
[----:B------:R2:W-:Y:S01]  /*2770*/  @P1 LDGSTS.E.BYPASS.LTC128B.128 [R138+0x5100], [R24.64+0x100], !P3 ;  /* 0x05100100188a1fae */ /* 0x0005e2000d901d48 */
[C---:B------:R-:W-:Y:S02]  /*2780*/  IMAD R127, R148.reuse, c[0x0][0x21c], R127 ;  /* 0x00008700947f7a24 */ /* 0x040fe400078e027f */
[----:B------:R-:W-:Y:S01]  /*2790*/  IMAD.IADD R167, R167, 0x1, R162 ;  /* 0x00000001a7a77824 */ /* 0x000fe200078e02a2 */
[----:B------:R-:W0:Y:S01]  /*27a0*/  LDGDEPBAR ;  /* 0x00000000000079af */ /* 0x000e220000000000 */
[----:B------:R-:W-:Y:S01]  /*27b0*/  IMAD.WIDE.U32 R148, R148, c[0x0][0x218], R22 ;  /* 0x0000860094947a25 */ /* 0x000fe200078e0016 */
[CC--:B-1----:R-:W-:Y:S02]  /*27c0*/  SEL R18, R7.reuse, R8.reuse, !P2 ;  /* 0x0000000807127207 */ /* 0x0c2fe40005000000 */
[----:B------:R-:W-:Y:S01]  /*27d0*/  ISETP.GE.AND P2, PT, R136, c[0x0][0x27c], PT ;  /* 0x00009f0088007a0c */ /* 0x000fe20003f46270 */
[----:B------:R-:W-:Y:S01]  /*27e0*/  IMAD.MOV.U32 R162, RZ, RZ, R16 ;  /* 0x000000ffffa27224 */ /* 0x000fe200078e0010 */
[-C--:B------:R-:W-:Y:S01]  /*27f0*/  SEL R19, R7, R8.reuse, !P6 ;  /* 0x0000000807137207 */ /* 0x080fe20007000000 */
[----:B------:R-:W-:Y:S01]  /*2800*/  IMAD R164, R9, c[0x0][0x290], RZ ;  /* 0x0000a40009a47a24 */ /* 0x000fe200078e02ff */
[----:B------:R-:W-:Y:S01]  /*2810*/  SEL R8, R7, R8, !P2 ;  /* 0x0000000807087207 */ /* 0x000fe20005000000 */
[C---:B------:R-:W-:Y:S01]  /*2820*/  IMAD.WIDE.U32 R168, R211.reuse, c[0x0][0x290], R142 ;  /* 0x0000a400d3a87a25 */ /* 0x040fe200078e008e */
[C---:B------:R-:W-:Y:S01]  /*2830*/  IADD3 R156, P6, R211.reuse, R156, RZ ;  /* 0x0000009cd39c7210 */ /* 0x040fe20007fde0ff */
[----:B------:R2:W-:Y:S01]  /*2840*/  @P0 LDGSTS.E.BYPASS.LTC128B.128 [R138+0x12100], [R20.64], !P5 ;  /* 0x12100000148a0fae */ /* 0x0005e2000e901d48 */
[----:B------:R-:W-:Y:S01]  /*2850*/  SEL R7, RZ, c[0x0][0x27c], !P2 ;  /* 0x00009f00ff077a07 */ /* 0x000fe20005000000 */
[----:B------:R-:W-:Y:S01]  /*2860*/  IMAD R164, R211, c[0x0][0x294], R164 ;  /* 0x0000a500d3a47a24 */ /* 0x000fe200078e02a4 */
[----:B------:R-:W-:Y:S01]  /*2870*/  ISETP.LE.AND P2, PT, R96, c[0x0][0x27c], PT ;  /* 0x00009f0060007a0c */ /* 0x000fe20003f43270 */
[----:B------:R-:W-:Y:S01]  /*2880*/  IMAD.X R157, R0, 0x1, R9, P6 ;  /* 0x00000001009d7824 */ /* 0x000fe200030e0609 */
[----:B------:R2:W-:Y:S01]  /*2890*/  @P0 LDGSTS.E.BYPASS.LTC128B.128 [R138+0x14100], [R20.64+0x80], !P4 ;  /* 0x14100080148a0fae */ /* 0x0005e2000e101d48 */
[----:B------:R-:W-:Y:S01]  /*28a0*/  IMAD.IADD R22, R136, 0x1, R7 ;  /* 0x0000000188167824 */ /* 0x000fe200078e0207 */
[----:B------:R-:W-:Y:S01]  /*28b0*/  P2R R0, PR, RZ, 0x4 ;  /* 0x00000004ff007803 */ /* 0x000fe20000000000 */
[----:B------:R-:W-:Y:S01]  /*28c0*/  IMAD.IADD R0, R142, 0x1, R5 ;  /* 0x000000018e007824 */ /* 0x000fe200078e0205 */
[----:B------:R-:W-:Y:S01]  /*28d0*/  SHF.R.S32.HI R7, RZ, 0x1f, R8 ;  /* 0x0000001fff077819 */ /* 0x000fe20000011408 */
[----:B------:R-:W-:Y:S01]  /*28e0*/  IMAD.IADD R5, R137, 0x1, R2 ;  /* 0x0000000189057824 */ /* 0x000fe200078e0202 */
[----:B------:R-:W-:Y:S01]  /*28f0*/  SHF.R.S32.HI R9, RZ, 0x1f, R22 ;  /* 0x0000001fff097819 */ /* 0x000fe20000011416 */
[----:B------:R-:W-:Y:S01]  /*2900*/  IMAD.WIDE.U32 R26, R211, c[0x0][0x290], R140 ;  /* 0x0000a400d31a7a25 */ /* 0x000fe200078e008c */
[----:B------:R-:W-:Y:S01]  /*2910*/  SHF.R.S32.HI R17, RZ, 0x1f, R0 ;  /* 0x0000001fff117819 */ /* 0x000fe20000011400 */
[----:B------:R2:W-:Y:S01]  /*2920*/  @P0 LDGSTS.E.BYPASS.LTC128B.128 [R138+0x16100], [R20.64+0x100], !P3 ;  /* 0x16100100148a0fae */ /* 0x0005e2000d901d48 */
[----:B------:R-:W-:Y:S01]  /*2930*/  SHF.R.S32.HI R16, RZ, 0x1f, R5 ;  /* 0x0000001fff107819 */ /* 0x000fe20000011405 */
[----:B------:R-:W-:Y:S01]  /*2940*/  IMAD.IADD R169, R169, 0x1, R164 ;  /* 0x00000001a9a97824 */ /* 0x000fe200078e02a4 */
[CC--:B------:R-:W-:Y:S01]  /*2950*/  LEA.HI R6, R17.reuse, R0.reuse, RZ, 0x3 ;  /* 0x0000000011067211 */ /* 0x0c0fe200078f18ff */
[----:B------:R-:W-:Y:S01]  /*2960*/  IMAD.IADD R165, R164, 0x1, R27 ;  /* 0x00000001a4a57824 */ /* 0x000fe200078e021b */
[----:B------:R-:W-:Y:S01]  /*2970*/  LEA.HI R17, R17, R0, RZ, 0x6 ;  /* 0x0000000011117211 */ /* 0x000fe200078f30ff */
[----:B------:R-:W-:Y:S01]  /*2980*/  IMAD.MOV.U32 R164, RZ, RZ, R26 ;  /* 0x000000ffffa47224 */ /* 0x000fe200078e001a */
[CC--:B------:R-:W-:Y:S01]  /*2990*/  LEA.HI R4, R16.reuse, R5.reuse, RZ, 0x3 ;  /* 0x0000000510047211 */ /* 0x0c0fe200078f18ff */
[----:B------:R-:W-:Y:S01]  /*29a0*/  IMAD.MOV.U32 R112, RZ, RZ, c[0x0][0x290] ;  /* 0x0000a400ff707624 */ /* 0x000fe200078e00ff */
[----:B------:R-:W-:Y:S01]  /*29b0*/  SHF.R.S32.HI R0, RZ, 0x1f, R19 ;  /* 0x0000001fff007819 */ /* 0x000fe20000011413 */
[----:B------:R-:W-:Y:S01]  /*29c0*/  IMAD.MOV.U32 R116, RZ, RZ, c[0x0][0x280] ;  /* 0x0000a000ff747624 */ /* 0x000fe200078e00ff */
[----:B------:R-:W-:Y:S01]  /*29d0*/  LEA.HI R16, R16, R5, RZ, 0x6 ;  /* 0x0000000510107211 */ /* 0x000fe200078f30ff */
[----:B-----5:R-:W-:Y:S01]  /*29e0*/  IMAD.WIDE.U32 R168, R81, c[0x0][0x290], R168 ;  /* 0x0000a40051a87a25 */ /* 0x020fe200078e00a8 */
[----:B------:R-:W-:-:S02]  /*29f0*/  LEA.HI R2, R9, R22, RZ, 0x3 ;  /* 0x0000001609027211 */ /* 0x000fc400078f18ff */
[----:B------:R-:W-:Y:S01]  /*2a00*/  LEA.HI R0, R0, R19, RZ, 0x4 ;  /* 0x0000001300007211 */ /* 0x000fe200078f20ff */
[----:B------:R-:W-:Y:S01]  /*2a10*/  IMAD.SHL.U32 R19, R17, 0x40, RZ ;  /* 0x0000004011137824 */ /* 0x000fe200078e00ff */
[----:B------:R-:W-:Y:S01]  /*2a20*/  LEA.HI R9, R9, R22, RZ, 0x6 ;  /* 0x0000001609097211 */ /* 0x000fe200078f30ff */
[----:B------:R-:W-:Y:S01]  /*2a30*/  IMAD.SHL.U32 R17, R16, 0x40, RZ ;  /* 0x0000004010117824 */ /* 0x000fe200078e00ff */
[----:B------:R-:W-:Y:S01]  /*2a40*/  LOP3.LUT R22, R83, 0x38, R4, 0xf8, !PT ;  /* 0x0000003853167812 */ /* 0x000fe200078ef804 */
[----:B------:R-:W-:Y:S01]  /*2a50*/  IMAD.WIDE.U32 R166, R81, c[0x0][0x280], R166 ;  /* 0x0000a00051a67a25 */ /* 0x000fe200078e00a6 */
[----:B------:R-:W-:Y:S02]  /*2a60*/  LEA.HI R7, R7, R8, RZ, 0x4 ;  /* 0x0000000807077211 */ /* 0x000fe400078f20ff */
[----:B------:R-:W-:Y:S01]  /*2a70*/  SHF.R.S32.HI R5, RZ, 0x1f, R18 ;  /* 0x0000001fff057819 */ /* 0x000fe20000011412 */
[----:B------:R-:W-:Y:S01]  /*2a80*/  IMAD.SHL.U32 R8, R9, 0x40, RZ ;  /* 0x0000004009087824 */ /* 0x000fe200078e00ff */
[----:B------:R-:W-:Y:S01]  /*2a90*/  LOP3.LUT R9, R17, 0xfffff000, RZ, 0xc0, !PT ;  /* 0xfffff00011097812 */ /* 0x000fe200078ec0ff */
[----:B------:R-:W-:Y:S01]  /*2aa0*/  IMAD.WIDE.U32 R164, R81, c[0x0][0x290], R164 ;  /* 0x0000a40051a47a25 */ /* 0x000fe200078e00a4 */
[----:B------:R-:W-:-:S02]  /*2ab0*/  LOP3.LUT R117, R22, R13, RZ, 0x3c, !PT ;  /* 0x0000000d16757212 */ /* 0x000fc400078e3cff */
[----:B------:R-:W-:Y:S01]  /*2ac0*/  LEA.HI R5, R5, R18, RZ, 0x4 ;  /* 0x0000001205057211 */ /* 0x000fe200078f20ff */
[----:B------:R-:W-:Y:S01]  /*2ad0*/  IMAD.WIDE.U32 R162, R81, c[0x0][0x280], R162 ;  /* 0x0000a00051a27a25 */ /* 0x000fe200078e00a2 */
[----:B------:R-:W-:Y:S02]  /*2ae0*/  IADD3 R117, R117, R9, R12 ;  /* 0x0000000975757210 */ /* 0x000fe40007ffe00c */
[----:B------:R-:W-:Y:S01]  /*2af0*/  SHF.R.S32.HI R9, RZ, 0x4, R0 ;  /* 0x00000004ff097819 */ /* 0x000fe20000011400 */
[----:B------:R-:W-:Y:S01]  /*2b00*/  IMAD.MOV.U32 R59, RZ, RZ, 0x1 ;  /* 0x00000001ff3b7424 */ /* 0x000fe200078e00ff */
[----:B------:R-:W-:Y:S01]  /*2b10*/  SHF.R.S32.HI R5, RZ, 0x4, R5 ;  /* 0x00000004ff057819 */ /* 0x000fe20000011405 */
[----:B------:R-:W-:Y:S01]  /*2b20*/  IMAD.MOV.U32 R47, RZ, RZ, RZ ;  /* 0x000000ffff2f7224 */ /* 0x000fe200078e00ff */
[----:B------:R-:W-:Y:S01]  /*2b30*/  LEA.HI.SX32 R120, R4, R9, 0x1d ;  /* 0x0000000904787211 */ /* 0x000fe200078feaff */
[----:B------:R-:W-:Y:S01]  /*2b40*/  IMAD.IADD R127, R149, 0x1, R127 ;  /* 0x00000001957f7824 */ /* 0x000fe200078e027f */
[----:B------:R-:W-:-:S02]  /*2b50*/  LEA.HI.SX32 R122, R6, R5, 0x1d ;  /* 0x00000005067a7211 */ /* 0x000fc400078feaff */
[----:B------:R-:W-:Y:S02]  /*2b60*/  SHF.R.S32.HI R5, RZ, 0x1f, R120 ;  /* 0x0000001fff057819 */ /* 0x000fe40000011478 */
[----:B------:R-:W-:Y:S02]  /*2b70*/  LOP3.LUT R26, R83, 0x38, R6, 0xf8, !PT ;  /* 0x00000038531a7812 */ /* 0x000fe400078ef806 */
[----:B------:R-:W-:Y:S01]  /*2b80*/  LEA.HI R5, R5, R120, RZ, 0x3 ;  /* 0x0000007805057211 */ /* 0x000fe200078f18ff */
[----:B------:R-:W-:Y:S01]  /*2b90*/  IMAD.SHL.U32 R120, R120, 0x8, RZ ;  /* 0x0000000878787824 */ /* 0x000fe200078e00ff */
[----:B------:R-:W-:Y:S02]  /*2ba0*/  LOP3.LUT R16, R19, 0xfffff000, RZ, 0xc0, !PT ;  /* 0xfffff00013107812 */ /* 0x000fe400078ec0ff */
[----:B------:R-:W-:Y:S01]  /*2bb0*/  LOP3.LUT R119, R26, R13, RZ, 0x3c, !PT ;  /* 0x0000000d1a777212 */ /* 0x000fe200078e3cff */
[----:B------:R-:W-:Y:S01]  /*2bc0*/  IMAD.SHL.U32 R5, R5, 0x200, RZ ;  /* 0x0000020005057824 */ /* 0x000fe200078e00ff */
[----:B------:R-:W-:-:S02]  /*2bd0*/  SHF.R.S32.HI R7, RZ, 0x4, R7 ;  /* 0x00000004ff077819 */ /* 0x000fc40000011407 */
[----:B------:R-:W-:Y:S02]  /*2be0*/  IADD3 R119, R119, R16, R12 ;  /* 0x0000001077777210 */ /* 0x000fe40007ffe00c */
[----:B------:R-:W-:Y:S02]  /*2bf0*/  LOP3.LUT R16, R83, 0x38, R120, 0xf8, !PT ;  /* 0x0000003853107812 */ /* 0x000fe400078ef878 */
[----:B------:R-:W-:Y:S02]  /*2c00*/  LEA.HI.SX32 R118, R2, R7, 0x1d ;  /* 0x0000000702767211 */ /* 0x000fe400078feaff */
[----:B------:R-:W-:Y:S02]  /*2c10*/  LOP3.LUT R111, R16, R13, RZ, 0x3c, !PT ;  /* 0x0000000d106f7212 */ /* 0x000fe400078e3cff */
[----:B------:R-:W-:Y:S02]  /*2c20*/  @P0 LEA R16, P1, R106, R20, 0x1 ;  /* 0x000000146a100211 */ /* 0x000fe400078208ff */
[----:B------:R-:W-:-:S02]  /*2c30*/  SHF.R.S32.HI R9, RZ, 0x1f, R118 ;  /* 0x0000001fff097819 */ /* 0x000fc40000011476 */
[----:B------:R-:W-:Y:S02]  /*2c40*/  LOP3.LUT R18, R83, 0x38, R2, 0xf8, !PT ;  /* 0x0000003853127812 */ /* 0x000fe400078ef802 */
[----:B------:R-:W-:Y:S02]  /*2c50*/  @P0 LEA.HI.X R17, R106, R21, R105, 0x1, P1 ;  /* 0x000000156a110211 */ /* 0x000fe400008f0c69 */
[----:B------:R-:W-:Y:S01]  /*2c60*/  LEA.HI R0, R9, R118, RZ, 0x3 ;  /* 0x0000007609007211 */ /* 0x000fe200078f18ff */
[----:B------:R-:W-:Y:S01]  /*2c70*/  IMAD.SHL.U32 R118, R118, 0x8, RZ ;  /* 0x0000000876767824 */ /* 0x000fe200078e00ff */
[----:B------:R-:W-:Y:S01]  /*2c80*/  LOP3.LUT R8, R8, 0xfffff000, RZ, 0xc0, !PT ;  /* 0xfffff00008087812 */ /* 0x000fe200078ec0ff */
[----:B------:R1:W-:Y:S01]  /*2c90*/  @P0 LDGSTS.E.BYPASS.LTC128B.128 [R138+0x13100], [R16.64], !P5 ;  /* 0x13100000108a0fae */ /* 0x0003e2000e901d48 */
[----:B------:R-:W-:Y:S01]  /*2ca0*/  LOP3.LUT R115, R18, R13, RZ, 0x3c, !PT ;  /* 0x0000000d12737212 */ /* 0x000fe200078e3cff */
[----:B------:R-:W-:Y:S01]  /*2cb0*/  IMAD.SHL.U32 R0, R0, 0x200, RZ ;  /* 0x0000020000007824 */ /* 0x000fe200078e00ff */
[----:B------:R-:W-:Y:S01]  /*2cc0*/  SHF.R.S32.HI R7, RZ, 0x1f, R122 ;  /* 0x0000001fff077819 */ /* 0x000fe2000001147a */
[----:B------:R1:W-:Y:S01]  /*2cd0*/  @P0 LDGSTS.E.BYPASS.LTC128B.128 [R138+0x15100], [R16.64+0x80], !P4 ;  /* 0x15100080108a0fae */ /* 0x0003e2000e101d48 */
[----:B------:R-:W-:-:S02]  /*2ce0*/  IADD3 R115, R115, R8, R12 ;  /* 0x0000000873737210 */ /* 0x000fc40007ffe00c */
[----:B------:R-:W-:Y:S01]  /*2cf0*/  LOP3.LUT R8, R83, 0x38, R118, 0xf8, !PT ;  /* 0x0000003853087812 */ /* 0x000fe200078ef876 */
[----:B------:R1:W-:Y:S01]  /*2d00*/  @P0 LDGSTS.E.BYPASS.LTC128B.128 [R138+0x17100], [R16.64+0x100], !P3 ;  /* 0x17100100108a0fae */ /* 0x0003e2000d901d48 */
[----:B------:R-:W-:Y:S01]  /*2d10*/  LEA.HI R7, R7, R122, RZ, 0x3 ;  /* 0x0000007a07077211 */ /* 0x000fe200078f18ff */
[----:B------:R-:W-:Y:S01]  /*2d20*/  IMAD.SHL.U32 R122, R122, 0x8, RZ ;  /* 0x000000087a7a7824 */ /* 0x000fe200078e00ff */
[----:B------:R-:W-:Y:S01]  /*2d30*/  LOP3.LUT R109, R8, R13, RZ, 0x3c, !PT ;  /* 0x0000000d086d7212 */ /* 0x000fe200078e3cff */
[----:B------:R-:W0:Y:S01]  /*2d40*/  LDGDEPBAR ;  /* 0x00000000000079af */ /* 0x000e220000000000 */
[----:B------:R-:W-:Y:S01]  /*2d50*/  SHF.R.S32.HI R8, RZ, 0x1f, R81 ;  /* 0x0000001fff087819 */ /* 0x000fe20000011451 */
[----:B------:R-:W-:Y:S01]  /*2d60*/  IMAD.SHL.U32 R7, R7, 0x200, RZ ;  /* 0x0000020007077824 */ /* 0x000fe200078e00ff */
[----:B------:R-:W-:Y:S02]  /*2d70*/  LOP3.LUT R0, R0, 0xfffff000, RZ, 0xc0, !PT ;  /* 0xfffff00000007812 */ /* 0x000fe400078ec0ff */
[----:B------:R-:W-:-:S02]  /*2d80*/  IADD3 R94, P1, P0, R154, R160, R142 ;  /* 0x000000a09a5e7210 */ /* 0x000fc4000783e08e */
[----:B------:R-:W-:Y:S02]  /*2d90*/  LOP3.LUT R18, R83, 0x38, R122, 0xf8, !PT ;  /* 0x0000003853127812 */ /* 0x000fe400078ef87a */
[----:B------:R-:W-:Y:S02]  /*2da0*/  IADD3 R109, R109, R0, R12 ;  /* 0x000000006d6d7210 */ /* 0x000fe40007ffe00c */
[----:B------:R-:W-:Y:S02]  /*2db0*/  IADD3.X R93, R97, R103, R143, P1, P0 ;  /* 0x00000067615d7210 */ /* 0x000fe40000fe048f */
[----:B------:R-:W-:Y:S02]  /*2dc0*/  LOP3.LUT R113, R18, R13, RZ, 0x3c, !PT ;  /* 0x0000000d12717212 */ /* 0x000fe400078e3cff */
[----:B------:R-:W-:Y:S02]  /*2dd0*/  LOP3.LUT R7, R7, 0xfffff000, RZ, 0xc0, !PT ;  /* 0xfffff00007077812 */ /* 0x000fe400078ec0ff */
[----:B------:R-:W-:-:S02]  /*2de0*/  LOP3.LUT R5, R5, 0xfffff000, RZ, 0xc0, !PT ;  /* 0xfffff00005057812 */ /* 0x000fc400078ec0ff */
[----:B------:R-:W-:Y:S02]  /*2df0*/  LOP3.LUT R0, R83, 0x18, R142, 0xf8, !PT ;  /* 0x0000001853007812 */ /* 0x000fe400078ef88e */
[----:B------:R-:W-:Y:S01]  /*2e00*/  ISETP.NE.AND P0, PT, RZ, UR4, PT ;  /* 0x00000004ff007c0c */ /* 0x000fe2000bf05270 */
[----:B-1----:R-:W-:Y:S01]  /*2e10*/  IMAD R16, R8, c[0x0][0x290], RZ ;  /* 0x0000a40008107a24 */ /* 0x002fe200078e02ff */
[----:B------:R-:W-:Y:S01]  /*2e20*/  LOP3.LUT R133, R6, 0xfffffff8, RZ, 0xc0, !PT ;  /* 0xfffffff806857812 */ /* 0x000fe200078ec0ff */
[----:B------:R-:W-:Y:S01]  /*2e30*/  IMAD R8, R8, c[0x0][0x280], RZ ;  /* 0x0000a00008087a24 */ /* 0x000fe200078e02ff */
[----:B------:R-:W-:Y:S01]  /*2e40*/  LOP3.LUT R131, R4, 0xfffffff8, RZ, 0xc0, !PT ;  /* 0xfffffff804837812 */ /* 0x000fe200078ec0ff */
[C---:B------:R-:W-:Y:S01]  /*2e50*/  IMAD R123, R81.reuse, c[0x0][0x294], R16 ;  /* 0x0000a500517b7a24 */ /* 0x040fe200078e0210 */
[----:B------:R-:W-:Y:S01]  /*2e60*/  LOP3.LUT R129, R2, 0xfffffff8, RZ, 0xc0, !PT ;  /* 0xfffffff802817812 */ /* 0x000fe200078ec0ff */
[----:B------:R-:W-:Y:S01]  /*2e70*/  IMAD R121, R81, c[0x0][0x284], R8 ;  /* 0x0000a10051797a24 */ /* 0x000fe200078e0208 */
[-C--:B------:R-:W-:Y:S01]  /*2e80*/  SHF.L.U64.HI R110, R112, R3.reuse, c[0x0][0x294] ;  /* 0x0000a500706e7619 */ /* 0x080fe20000010203 */
[----:B------:R-:W-:Y:S01]  /*2e90*/  IMAD.IADD R125, R169, 0x1, R123 ;  /* 0x00000001a97d7824 */ /* 0x000fe200078e027b */
[----:B------:R-:W-:Y:S01]  /*2ea0*/  SHF.L.U64.HI R114, R116, R3, c[0x0][0x284] ;  /* 0x0000a10074727619 */ /* 0x000fe20000010203 */
[----:B------:R-:W-:Y:S01]  /*2eb0*/  IMAD.IADD R124, R167, 0x1, R121 ;  /* 0x00000001a77c7824 */ /* 0x000fe200078e0279 */
[--C-:B------:R-:W-:Y:S01]  /*2ec0*/  IADD3 R113, R113, R7, R12.reuse ;  /* 0x0000000771717210 */ /* 0x100fe20007ffe00c */
[----:B------:R-:W-:Y:S01]  /*2ed0*/  IMAD.SHL.U32 R112, R112, 0x40, RZ ;  /* 0x0000004070707824 */ /* 0x000fe200078e00ff */
[----:B------:R-:W-:Y:S01]  /*2ee0*/  IADD3 R111, R111, R5, R12 ;  /* 0x000000056f6f7210 */ /* 0x000fe20007ffe00c */
[----:B------:R-:W-:Y:S01]  /*2ef0*/  IMAD.SHL.U32 R116, R116, 0x40, RZ ;  /* 0x0000004074747824 */ /* 0x000fe200078e00ff */
[----:B------:R-:W-:Y:S01]  /*2f00*/  LOP3.LUT P6, RZ, R82, 0x4, RZ, 0xc0, !PT ;  /* 0x0000000452ff7812 */ /* 0x000fe200078cc0ff */
[----:B------:R-:W-:Y:S01]  /*2f10*/  IMAD.IADD R123, R123, 0x1, R165 ;  /* 0x000000017b7b7824 */ /* 0x000fe200078e02a5 */
[----:B------:R-:W-:Y:S01]  /*2f20*/  LOP3.LUT R0, R12, R0, R13, 0xf6, !PT ;  /* 0x000000000c007212 */ /* 0x000fe200078ef60d */
[----:B------:R-:W-:Y:S01]  /*2f30*/  IMAD.IADD R121, R121, 0x1, R163 ;  /* 0x0000000179797824 */ /* 0x000fe200078e02a3 */
[----:B------:R-:W-:-:S02]  /*2f40*/  P2R R135, PR, RZ, 0x1 ;  /* 0x00000001ff877803 */ /* 0x000fc40000000000 */
[----:B------:R-:W-:Y:S02]  /*2f50*/  SHF.R.S32.HI R146, RZ, 0x1f, R133 ;  /* 0x0000001fff927819 */ /* 0x000fe40000011485 */
[----:B------:R-:W-:Y:S02]  /*2f60*/  SHF.R.S32.HI R144, RZ, 0x1f, R131 ;  /* 0x0000001fff907819 */ /* 0x000fe40000011483 */
[----:B------:R-:W-:Y:S02]  /*2f70*/  SHF.R.S32.HI R134, RZ, 0x1f, R129 ;  /* 0x0000001fff867819 */ /* 0x000fe40000011481 */
[----:B------:R-:W-:Y:S02]  /*2f80*/  SHF.R.S32.HI R132, RZ, 0x1f, R122 ;  /* 0x0000001fff847819 */ /* 0x000fe4000001147a */
[----:B------:R-:W-:Y:S02]  /*2f90*/  SHF.R.S32.HI R130, RZ, 0x1f, R120 ;  /* 0x0000001fff827819 */ /* 0x000fe40000011478 */
[----:B--2---:R-:W-:-:S02]  /*2fa0*/  SHF.R.S32.HI R128, RZ, 0x1f, R118 ;  /* 0x0000001fff807819 */ /* 0x004fc40000011476 */
.L_x_2283:
        /* <DEDUP_REMOVED lines=72> */
[----:B------:R-:W-:-:S13]  /*3430*/  ISETP.GE.AND P0, PT, R140, c[0x0][0x27c], PT ;  /* 0x00009f008c007a0c */ /* 0x000fda0003f06270 */
[----:B------:R1:W5:Y:S04]  /*3440*/  @!P0 LDG.E.64 R42, [R16.64] ;  /* 0x00000008102a8981 */ /* 0x000368000c1e1b00 */
[----:B------:R1:W5:Y:S01]  /*3450*/  @!P0 LDG.E.64 R74, [R2.64] ;  /* 0x00000008024a8981 */ /* 0x000362000c1e1b00 */
[----:B------:R-:W-:-:S13]  /*3460*/  ISETP.GE.AND P0, PT, R36, c[0x0][0x27c], PT ;  /* 0x00009f0024007a0c */ /* 0x000fda0003f06270 */
[----:B------:R1:W5:Y:S04]  /*3470*/  @!P0 LDG.E.64 R44, [R16.64+0x20] ;  /* 0x00002008102c8981 */ /* 0x000368000c1e1b00 */
[----:B------:R1:W5:Y:S01]  /*3480*/  @!P0 LDG.E.64 R72, [R2.64+0x20] ;  /* 0x0000200802488981 */ /* 0x000362000c1e1b00 */
        /* <DEDUP_REMOVED lines=11> */
[----:B------:R1:W5:Y:S02]  /*3540*/  @!P0 LDG.E.64 R56, [R2.64+0xa0] ;  /* 0x0000a00802388981 */ /* 0x000364000c1e1b00 */
.L_x_2263:
[----:B------:R-:W-:Y:S05]  /*3550*/  BSYNC B0 ;  /* 0x0000000000007941 */ /* 0x000fea0003800000 */
.L_x_2262:
        /* <DEDUP_REMOVED lines=99> */
.L_x_2266:
[----:B------:R-:W-:Y:S05]  /*3b90*/  BSYNC B0 ;  /* 0x0000000000007941 */ /* 0x000fea0003800000 */
.L_x_2265:
[----:B------:R-:W-:Y:S01]  /*3ba0*/  ISETP.GE.AND P0, PT, R137, c[0x0][0x1d4], PT ;  /* 0x0000750089007a0c */ /* 0x000fe20003f06270 */
[----:B------:R-:W-:-:S12]  /*3bb0*/  BSSY B0, `(.L_x_2267) ;  /* 0x0000035000007945 */ /* 0x000fd80003800000 */
[----:B------:R-:W-:-:S05]  /*3bc0*/  @P0 BRA `(.L_x_2268) ;  /* 0x0000033000000947 */ /* 0x000fca0003800000 */
[----:B------:R-:W-:Y:S01]  /*3bd0*/  ISETP.GE.AND P0, PT, R36, c[0x0][0x27c], PT ;  /* 0x00009f0024007a0c */ /* 0x000fe20003f06270 */
[----:B-1----:R-:W1:-:S12]  /*3be0*/  LDS.128 R16, [R145+0xc000] ;  /* 0x00c0000091107984 */ /* 0x002e580000000c00 */
        /* <DEDUP_REMOVED lines=49> */
.L_x_2268:
[----:B------:R-:W-:Y:S05]  /*3f00*/  BSYNC B0 ;  /* 0x0000000000007941 */ /* 0x000fea0003800000 */
.L_x_2267:
        /* <DEDUP_REMOVED lines=54> */
.L_x_2270:
[----:B------:R-:W-:Y:S05]  /*4270*/  BSYNC B0 ;  /* 0x0000000000007941 */ /* 0x000fea0003800000 */
.L_x_2269:
[----:B------:R-:W-:Y:S01]  /*4280*/  IADD3 R2, R142, 0x60, RZ ;  /* 0x000000608e027810 */ /* 0x000fe20007ffe0ff */
[----:B------:R-:W-:Y:S03]  /*4290*/  BSSY B0, `(.L_x_2271) ;  /* 0x0000036000007945 */ /* 0x000fe60003800000 */
[----:B------:R-:W-:-:S13]  /*42a0*/  ISETP.GE.AND P0, PT, R2, c[0x0][0x1d4], PT ;  /* 0x0000750002007a0c */ /* 0x000fda0003f06270 */
        /* <DEDUP_REMOVED lines=52> */
.L_x_2272:
[----:B------:R-:W-:Y:S05]  /*45f0*/  BSYNC B0 ;  /* 0x0000000000007941 */ /* 0x000fea0003800000 */
.L_x_2271:
        /* <DEDUP_REMOVED lines=15> */
[----:B------:R-:W-:Y:S02]  /*46f0*/  @!P0 LOP3.LUT R30, R58, 0xffff0000, RZ, 0xc0, !PT ;  /* 0xffff00003a1e8812 */ /* 0x000fe400078ec0ff */
        /* <DEDUP_REMOVED lines=39> */
.L_x_2274:
[----:B------:R-:W-:Y:S05]  /*4970*/  BSYNC B0 ;  /* 0x0000000000007941 */ /* 0x000fea0003800000 */
.L_x_2273:
[----:B------:R-:W-:Y:S04]  /*4980*/  IADD3 R2, R142, 0xa0, RZ ;  /* 0x000000a08e027810 */ /* 0x000fe80007ffe0ff */
        /* <DEDUP_REMOVED lines=54> */
.L_x_2261:
        /* <DEDUP_REMOVED lines=36> */
[----:B------:R1:W5:Y:S04]  /*4f30*/  @!P0 LDG.E.128 R32, [R2.64] ;  /* 0x0000000802208981 */ /* 0x000368000c1e1d00 */
[----:B------:R1:W5:Y:S01]  /*4f40*/  @!P0 LDG.E.128 R48, [R6.64] ;  /* 0x0000000806308981 */ /* 0x000362000c1e1d00 */
[----:B------:R-:W-:-:S13]  /*4f50*/  ISETP.GE.AND P0, PT, R137, c[0x0][0x27c], PT ;  /* 0x00009f0089007a0c */ /* 0x000fda0003f06270 */
[----:B------:R1:W5:Y:S04]  /*4f60*/  @!P0 LDG.E.128 R24, [R2.64+0x40] ;  /* 0x0000400802188981 */ /* 0x000368000c1e1d00 */
[----:B------:R1:W5:Y:S01]  /*4f70*/  @!P0 LDG.E.128 R68, [R6.64+0x40] ;  /* 0x0000400806448981 */ /* 0x000362000c1e1d00 */
[----:B------:R-:W-:-:S13]  /*4f80*/  ISETP.GE.AND P0, PT, R136, c[0x0][0x27c], PT ;  /* 0x00009f0088007a0c */ /* 0x000fda0003f06270 */
[----:B------:R1:W5:Y:S04]  /*4f90*/  @!P0 LDG.E.128 R16, [R2.64+0x80] ;  /* 0x0000800802108981 */ /* 0x000368000c1e1d00 */
[----:B------:R1:W5:Y:S02]  /*4fa0*/  @!P0 LDG.E.128 R64, [R6.64+0x80] ;  /* 0x0000800806408981 */ /* 0x000364000c1e1d00 */
.L_x_2276:
[----:B------:R-:W-:Y:S05]  /*4fb0*/  BSYNC B0 ;  /* 0x0000000000007941 */ /* 0x000fea0003800000 */
.L_x_2275:
        /* <DEDUP_REMOVED lines=161> */
.L_x_2278:
[----:B------:R-:W-:Y:S05]  /*59d0*/  BSYNC B0 ;  /* 0x0000000000007941 */ /* 0x000fea0003800000 */
.L_x_2277:
[----:B------:R-:W-:Y:S01]  /*59e0*/  ISETP.GE.AND P0, PT, R137, c[0x0][0x1d4], PT ;  /* 0x0000750089007a0c */ /* 0x000fe20003f06270 */
[----:B------:R-:W-:-:S12]  /*59f0*/  BSSY B0, `(.L_x_2279) ;  /* 0x0000074000007945 */ /* 0x000fd80003800000 */
[----:B------:R-:W-:-:S05]  /*5a00*/  @P0 BRA `(.L_x_2280) ;  /* 0x0000072000000947 */ /* 0x000fca0003800000 */
[----:B------:R-:W-:Y:S01]  /*5a10*/  ISETP.GE.AND P2, PT, R120, c[0x0][0x1d4], PT ;  /* 0x0000750078007a0c */ /* 0x000fe20003f46270 */
[----:B------:R-:W-:Y:S01]  /*5a20*/  IMAD.IADD R60, R111, 0x1, R172 ;  /* 0x000000016f3c7824 */ /* 0x000fe200078e02ac */
[-C--:B------:R-:W-:Y:S03]  /*5a30*/  IADD3 R57, P1, P0, R154, R171.reuse, R131 ;  /* 0x000000ab9a397210 */ /* 0x080fe6000783e083 */
[----:B------:R-:W-:Y:S01]  /*5a40*/  IMAD.SHL.U32 R58, R60, 0x2, RZ ;  /* 0x000000023c3a7824 */ /* 0x000fe200078e00ff */
[CC--:B------:R-:W-:Y:S04]  /*5a50*/  IADD3.X R50, R97.reuse, R170.reuse, R144, P1, P0 ;  /* 0x000000aa61327210 */ /* 0x0c0fe80000fe0490 */
[----:B-1----:R-:W1:Y:S03]  /*5a60*/  LDS.128 R20, [R58+0xc100] ;  /* 0x00c100003a147984 */ /* 0x002e660000000c00 */
        /* <DEDUP_REMOVED lines=11> */
[----:B------:R-:W-:Y:S02]  /*5b20*/  @!P0 SHF.R.U32.HI R32, RZ, 0x10, R69 ;  /* 0x00000010ff208819 */ /* 0x000fe40000011645 */
[----:B------:R-:W-:Y:S01]  /*5b30*/  @!P0 PRMT R39, R39, 0x5410, R26 ;  /* 0x0000541027278816 */ /* 0x000fe2000000001a */
[C---:B-1----:R-:W-:Y:S01]  /*5b40*/  @!P0 IMAD.U32 R26, R20.reuse, 0x10000, RZ ;  /* 0x00010000141a8824 */ /* 0x042fe200078e00ff */
[----:B------:R-:W-:Y:S02]  /*5b50*/  @!P0 SHF.R.U32.HI R41, RZ, 0x10, R71 ;  /* 0x00000010ff298819 */ /* 0x000fe40000011647 */
[----:B------:R-:W-:Y:S02]  /*5b60*/  @!P0 SHF.R.U32.HI R33, RZ, 0x10, R27 ;  /* 0x00000010ff218819 */ /* 0x000fe4000001161b */
        /* <DEDUP_REMOVED lines=10> */
[----:B------:R-:W-:Y:S02]  /*5c10*/  @!P0 LOP3.LUT R24, R37, 0xffff0000, RZ, 0xc0, !PT ;  /* 0xffff000025188812 */ /* 0x000fe400078ec0ff */
[----:B------:R-:W-:Y:S02]  /*5c20*/  @!P0 SHF.R.U64 R34, R70, 0x10, R71 ;  /* 0x0000001046228819 */ /* 0x000fe40000001247 */
[----:B------:R-:W-:Y:S01]  /*5c30*/  @!P0 PRMT R80, R80, 0x5410, R35 ;  /* 0x0000541050508816 */ /* 0x000fe20000000023 */
[----:B------:R-:W-:Y:S01]  /*5c40*/  @!P0 FMUL.FTZ R3, R27, R24 ;  /* 0x000000181b038220 */ /* 0x000fe20000410000 */
[C---:B--2---:R-:W-:Y:S01]  /*5c50*/  @!P0 LOP3.LUT R41, R72.reuse, 0xffff0000, RZ, 0xc0, !PT ;  /* 0xffff000048298812 */ /* 0x044fe200078ec0ff */
[----:B------:R-:W-:Y:S01]  /*5c60*/  @!P0 IMAD.U32 R32, R72, 0x10000, RZ ;  /* 0x0001000048208824 */ /* 0x000fe200078e00ff */
[----:B------:R-:W-:Y:S01]  /*5c70*/  @!P0 LOP3.LUT R43, R73, 0xffff0000, RZ, 0xc0, !PT ;  /* 0xffff0000492b8812 */ /* 0x000fe200078ec0ff */
[C---:B------:R-:W-:Y:S01]  /*5c80*/  @!P0 IMAD.U32 R46, R75.reuse, 0x10000, RZ ;  /* 0x000100004b2e8824 */ /* 0x040fe200078e00ff */
[----:B------:R-:W-:Y:S01]  /*5c90*/  @!P0 LOP3.LUT R53, R75, 0xffff0000, RZ, 0xc0, !PT ;  /* 0xffff00004b358812 */ /* 0x000fe200078ec0ff */
[C---:B------:R-:W-:Y:S01]  /*5ca0*/  @!P0 IMAD.U32 R42, R74.reuse, 0x10000, RZ ;  /* 0x000100004a2a8824 */ /* 0x040fe200078e00ff */
[----:B------:R-:W-:Y:S02]  /*5cb0*/  @!P0 LOP3.LUT R49, R74, 0xffff0000, RZ, 0xc0, !PT ;  /* 0xffff00004a318812 */ /* 0x000fe400078ec0ff */
[----:B------:R-:W-:Y:S02]  /*5cc0*/  @!P0 SHF.L.U32 R35, R80, 0x10, RZ ;  /* 0x0000001050238819 */ /* 0x000fe400000006ff */
[----:B------:R-:W-:Y:S01]  /*5cd0*/  @!P0 PRMT R36, R36, 0x5410, R25 ;  /* 0x0000541024248816 */ /* 0x000fe20000000019 */
[----:B------:R-:W-:Y:S01]  /*5ce0*/  @!P0 IMAD.U32 R25, R37, 0x10000, RZ ;  /* 0x0001000025198824 */ /* 0x000fe200078e00ff */
[----:B------:R-:W-:Y:S01]  /*5cf0*/  @!P0 PRMT R77, R77, 0x5410, R34 ;  /* 0x000054104d4d8816 */ /* 0x000fe20000000022 */
[----:B------:R-:W-:Y:S01]  /*5d00*/  @!P0 FMUL.FTZ R50, R26, R35 ;  /* 0x000000231a328220 */ /* 0x000fe20000410000 */
[----:B------:R-:W-:Y:S01]  /*5d10*/  @!P0 LOP3.LUT R34, R80, 0xffff0000, RZ, 0xc0, !PT ;  /* 0xffff000050228812 */ /* 0x000fe200078ec0ff */
[-C--:B------:R-:W-:Y:S01]  /*5d20*/  @!P0 FMUL.FTZ R2, R26, R25.reuse ;  /* 0x000000191a028220 */ /* 0x080fe20000410000 */
[----:B------:R-:W-:Y:S01]  /*5d30*/  @!P0 SHF.L.U32 R26, R21, 0x10, RZ ;  /* 0x00000010151a8819 */ /* 0x000fe200000006ff */
[----:B------:R-:W-:Y:S01]  /*5d40*/  @!P0 FFMA.FTZ R50, R32, R25, -R50 ;  /* 0x0000001920328223 */ /* 0x000fe20000010832 */
[----:B------:R-:W-:Y:S01]  /*5d50*/  @!P0 LOP3.LUT R44, R77, 0xffff0000, RZ, 0xc0, !PT ;  /* 0xffff00004d2c8812 */ /* 0x000fe200078ec0ff */
[----:B------:R-:W-:Y:S01]  /*5d60*/  @!P0 FMUL.FTZ R173, R27, R34 ;  /* 0x000000221bad8220 */ /* 0x000fe20000410000 */
[----:B------:R-:W-:Y:S01]  /*5d70*/  @!P0 LOP3.LUT R27, R21, 0xffff0000, RZ, 0xc0, !PT ;  /* 0xffff0000151b8812 */ /* 0x000fe200078ec0ff */
[----:B------:R-:W-:Y:S01]  /*5d80*/  @!P0 FFMA.FTZ R2, R35, R32, R2 ;  /* 0x0000002023028223 */ /* 0x000fe20000010002 */
[----:B------:R-:W-:Y:S01]  /*5d90*/  @!P0 PRMT R38, R38, 0x5410, R33 ;  /* 0x0000541026268816 */ /* 0x000fe20000000021 */
[----:B------:R-:W-:Y:S02]  /*5da0*/  @!P0 IMAD.U32 R35, R79, 0x10000, RZ ;  /* 0x000100004f238824 */ /* 0x000fe400078e00ff */
[----:B------:R-:W-:Y:S01]  /*5db0*/  @!P0 FFMA.FTZ R173, R41, R24, -R173 ;  /* 0x0000001829ad8223 */ /* 0x000fe200000108ad */
[C---:B------:R-:W-:Y:S01]  /*5dc0*/  @!P0 LOP3.LUT R24, R36.reuse, 0xffff0000, RZ, 0xc0, !PT ;  /* 0xffff000024188812 */ /* 0x040fe200078ec0ff */
[----:B------:R-:W-:Y:S02]  /*5dd0*/  @!P0 IMAD.U32 R25, R36, 0x10000, RZ ;  /* 0x0001000024198824 */ /* 0x000fe400078e00ff */
[----:B------:R-:W-:Y:S01]  /*5de0*/  @!P0 FMUL.FTZ R175, R27, R40 ;  /* 0x000000281baf8220 */ /* 0x000fe20000410000 */
[----:B------:R-:W-:Y:S01]  /*5df0*/  @!P0 F2FP.BF16.PACK_AB R50, R173, R50 ;  /* 0x00000032ad32823e */ /* 0x000fe200000010ff */
[----:B------:R-:W-:Y:S02]  /*5e00*/  @!P0 IMAD.U32 R32, R73, 0x10000, RZ ;  /* 0x0001000049208824 */ /* 0x000fe400078e00ff */
[C---:B------:R-:W-:Y:S02]  /*5e10*/  @!P0 FMUL.FTZ R52, R26.reuse, R35 ;  /* 0x000000231a348220 */ /* 0x040fe40000410000 */
[-C--:B------:R-:W-:Y:S01]  /*5e20*/  @!P0 FMUL.FTZ R4, R26, R25.reuse ;  /* 0x000000191a048220 */ /* 0x080fe20000410000 */
[----:B------:R-:W-:Y:S01]  /*5e30*/  @!P0 SHF.L.U32 R26, R23, 0x10, RZ ;  /* 0x00000010171a8819 */ /* 0x000fe200000006ff */
[-C--:B------:R-:W-:Y:S01]  /*5e40*/  @!P0 FMUL.FTZ R5, R27, R24.reuse ;  /* 0x000000181b058220 */ /* 0x080fe20000410000 */
[----:B------:R-:W-:Y:S01]  /*5e50*/  @!P0 LOP3.LUT R27, R23, 0xffff0000, RZ, 0xc0, !PT ;  /* 0xffff0000171b8812 */ /* 0x000fe200078ec0ff */
[----:B------:R-:W-:Y:S01]  /*5e60*/  @!P0 FFMA.FTZ R175, R43, R24, -R175 ;  /* 0x000000182baf8223 */ /* 0x000fe200000108af */
[----:B------:R-:W-:Y:S01]  /*5e70*/  @!P0 LOP3.LUT R24, R38, 0xffff0000, RZ, 0xc0, !PT ;  /* 0xffff000026188812 */ /* 0x000fe200078ec0ff */
        /* <DEDUP_REMOVED lines=8> */
[C---:B------:R-:W-:Y:S01]  /*5f00*/  @!P0 SHF.L.U32 R26, R22.reuse, 0x10, RZ ;  /* 0x00000010161a8819 */ /* 0x040fe200000006ff */
[----:B------:R-:W-:Y:S01]  /*5f10*/  @!P0 IMAD.U32 R45, R77, 0x10000, RZ ;  /* 0x000100004d2d8824 */ /* 0x000fe200078e00ff */
[----:B------:R-:W-:Y:S01]  /*5f20*/  @!P0 LOP3.LUT R27, R22, 0xffff0000, RZ, 0xc0, !PT ;  /* 0xffff0000161b8812 */ /* 0x000fe200078ec0ff */
[----:B------:R-:W-:Y:S02]  /*5f30*/  @!P0 FFMA.FTZ R58, R46, R25, -R58 ;  /* 0x000000192e3a8223 */ /* 0x000fe4000001083a */
[----:B------:R-:W-:Y:S02]  /*5f40*/  @!P0 IMAD.U32 R25, R39, 0x10000, RZ ;  /* 0x0001000027198824 */ /* 0x000fe400078e00ff */
[----:B------:R-:W-:Y:S01]  /*5f50*/  @!P0 FFMA.FTZ R177, R53, R24, -R177 ;  /* 0x0000001835b18223 */ /* 0x000fe200000108b1 */
[----:B------:R-:W-:Y:S01]  /*5f60*/  @!P0 LOP3.LUT R24, R39, 0xffff0000, RZ, 0xc0, !PT ;  /* 0xffff000027188812 */ /* 0x000fe200078ec0ff */
[----:B------:R-:W-:Y:S02]  /*5f70*/  @!P0 FMUL.FTZ R60, R26, R45 ;  /* 0x0000002d1a3c8220 */ /* 0x000fe40000410000 */
[----:B------:R-:W-:Y:S01]  /*5f80*/  @!P0 FMUL.FTZ R179, R27, R44 ;  /* 0x0000002c1bb38220 */ /* 0x000fe20000410000 */
[----:B------:R-:W-:Y:S01]  /*5f90*/  @!P0 F2FP.BF16.PACK_AB R58, R177, R58 ;  /* 0x0000003ab13a823e */ /* 0x000fe200000010ff */
        /* <DEDUP_REMOVED lines=25> */
.L_x_2280:
[----:B------:R-:W-:Y:S05]  /*6130*/  BSYNC B0 ;  /* 0x0000000000007941 */ /* 0x000fea0003800000 */
.L_x_2279:
[----:B------:R-:W-:-:S13]  /*6140*/  ISETP.GE.AND P0, PT, R136, c[0x0][0x1d4], PT ;  /* 0x0000750088007a0c */ /* 0x000fda0003f06270 */
        /* <DEDUP_REMOVED lines=12> */
[--C-:B------:R-:W-:Y:S02]  /*6210*/  @!P0 SHF.R.U32.HI R26, RZ, 0x10, R65.reuse ;  /* 0x00000010ff1a8819 */ /* 0x100fe40000011641 */
[----:B------:R-:W-:Y:S02]  /*6220*/  @!P0 SHF.R.U64 R27, R64, 0x10, R65 ;  /* 0x00000010401b8819 */ /* 0x000fe40000001241 */
[----:B------:R-:W-:Y:S02]  /*6230*/  @!P0 PRMT R63, R63, 0x5410, R26 ;  /* 0x000054103f3f8816 */ /* 0x000fe4000000001a */
[--C-:B------:R-:W-:Y:S02]  /*6240*/  @!P0 SHF.R.U64 R16, R16, 0x10, R17.reuse ;  /* 0x0000001010108819 */ /* 0x100fe40000001211 */
[----:B------:R-:W-:Y:S02]  /*6250*/  @!P0 SHF.R.U32.HI R17, RZ, 0x10, R17 ;  /* 0x00000010ff118819 */ /* 0x000fe40000011611 */
[----:B------:R-:W-:Y:S02]  /*6260*/  @!P0 PRMT R29, R29, 0x5410, R16 ;  /* 0x000054101d1d8816 */ /* 0x000fe40000000010 */
[----:B------:R-:W-:Y:S02]  /*6270*/  @!P0 PRMT R28, R28, 0x5410, R17 ;  /* 0x000054101c1c8816 */ /* 0x000fe40000000011 */
[----:B------:R-:W-:Y:S01]  /*6280*/  @!P0 LOP3.LUT R36, R63, 0xffff0000, RZ, 0xc0, !PT ;  /* 0xffff00003f248812 */ /* 0x000fe200078ec0ff */
[----:B------:R-:W-:Y:S01]  /*6290*/  @!P0 IMAD.U32 R17, R29, 0x10000, RZ ;  /* 0x000100001d118824 */ /* 0x000fe200078e00ff */
[----:B------:R-:W-:Y:S02]  /*62a0*/  @!P0 PRMT R76, R76, 0x5410, R27 ;  /* 0x000054104c4c8816 */ /* 0x000fe4000000001b */
[----:B------:R-:W-:Y:S02]  /*62b0*/  @!P0 SHF.R.U64 R33, R66, 0x10, R67 ;  /* 0x0000001042218819 */ /* 0x000fe40000001243 */
[--C-:B------:R-:W-:Y:S01]  /*62c0*/  @!P0 SHF.R.U64 R18, R18, 0x10, R19.reuse ;  /* 0x0000001012128819 */ /* 0x100fe20000001213 */
[----:B------:R-:W-:Y:S01]  /*62d0*/  @!P0 IMAD.U32 R27, R76, 0x10000, RZ ;  /* 0x000100004c1b8824 */ /* 0x000fe200078e00ff */
[----:B------:R-:W-:Y:S02]  /*62e0*/  @!P0 SHF.R.U32.HI R19, RZ, 0x10, R19 ;  /* 0x00000010ff138819 */ /* 0x000fe40000011613 */
[----:B------:R-:W-:Y:S01]  /*62f0*/  @!P0 PRMT R31, R31, 0x5410, R18 ;  /* 0x000054101f1f8816 */ /* 0x000fe20000000012 */
[----:B-1----:R-:W-:Y:S01]  /*6300*/  @!P0 IMAD.U32 R16, R20, 0x10000, RZ ;  /* 0x0001000014108824 */ /* 0x002fe200078e00ff */
[----:B------:R-:W-:Y:S01]  /*6310*/  @!P0 PRMT R30, R30, 0x5410, R19 ;  /* 0x000054101e1e8816 */ /* 0x000fe20000000013 */
[----:B------:R-:W-:Y:S01]  /*6320*/  @!P0 IMAD.U32 R19, R21, 0x10000, RZ ;  /* 0x0001000015138824 */ /* 0x000fe200078e00ff */
[----:B------:R-:W-:Y:S01]  /*6330*/  @!P0 LOP3.LUT R18, R20, 0xffff0000, RZ, 0xc0, !PT ;  /* 0xffff000014128812 */ /* 0x000fe200078ec0ff */
[----:B------:R-:W-:Y:S01]  /*6340*/  @!P0 FMUL.FTZ R46, R16, R27 ;  /* 0x0000001b102e8220 */ /* 0x000fe20000410000 */
[----:B------:R-:W-:Y:S01]  /*6350*/  @!P0 LOP3.LUT R25, R22, 0xffff0000, RZ, 0xc0, !PT ;  /* 0xffff000016198812 */ /* 0x000fe200078ec0ff */
        /* <DEDUP_REMOVED lines=10> */
[----:B------:R-:W-:Y:S01]  /*6400*/  @!P0 IMAD.U32 R24, R23, 0x10000, RZ ;  /* 0x0001000017188824 */ /* 0x000fe200078e00ff */
[----:B------:R-:W-:Y:S01]  /*6410*/  @!P0 LOP3.LUT R41, R50, 0xffff0000, RZ, 0xc0, !PT ;  /* 0xffff000032298812 */ /* 0x000fe200078ec0ff */
[----:B------:R-:W-:Y:S01]  /*6420*/  @!P0 FFMA.FTZ R2, R27, R26, R2 ;  /* 0x0000001a1b028223 */ /* 0x000fe20000010002 */
[C---:B------:R-:W-:Y:S01]  /*6430*/  @!P0 LOP3.LUT R45, R51.reuse, 0xffff0000, RZ, 0xc0, !PT ;  /* 0xffff0000332d8812 */ /* 0x040fe200078ec0ff */
[----:B------:R-:W-:Y:S01]  /*6440*/  @!P0 IMAD.U32 R42, R51, 0x10000, RZ ;  /* 0x00010000332a8824 */ /* 0x000fe200078e00ff */
[----:B------:R-:W-:Y:S02]  /*6450*/  @!P0 LOP3.LUT R17, R29, 0xffff0000, RZ, 0xc0, !PT ;  /* 0xffff00001d118812 */ /* 0x000fe400078ec0ff */
[----:B------:R-:W-:Y:S01]  /*6460*/  @!P0 PRMT R62, R62, 0x5410, R33 ;  /* 0x000054103e3e8816 */ /* 0x000fe20000000021 */
[----:B------:R-:W-:Y:S01]  /*6470*/  @!P0 IMAD.U32 R33, R63, 0x10000, RZ ;  /* 0x000100003f218824 */ /* 0x000fe200078e00ff */
[----:B------:R-:W-:Y:S01]  /*6480*/  @!P0 PRMT R61, R61, 0x5410, R32 ;  /* 0x000054103d3d8816 */ /* 0x000fe20000000020 */
[----:B------:R-:W-:Y:S01]  /*6490*/  @!P0 FMUL.FTZ R3, R18, R17 ;  /* 0x0000001112038220 */ /* 0x000fe20000410000 */
[----:B------:R-:W-:Y:S01]  /*64a0*/  @!P0 LOP3.LUT R32, R76, 0xffff0000, RZ, 0xc0, !PT ;  /* 0xffff00004c208812 */ /* 0x000fe200078ec0ff */
[----:B------:R-:W-:Y:S01]  /*64b0*/  @!P0 FMUL.FTZ R54, R19, R33 ;  /* 0x0000002113368220 */ /* 0x000fe20000410000 */
[C---:B------:R-:W-:Y:S01]  /*64c0*/  @!P0 LOP3.LUT R40, R62.reuse, 0xffff0000, RZ, 0xc0, !PT ;  /* 0xffff00003e288812 */ /* 0x040fe200078ec0ff */
[----:B------:R-:W-:Y:S01]  /*64d0*/  @!P0 IMAD.U32 R37, R62, 0x10000, RZ ;  /* 0x000100003e258824 */ /* 0x000fe200078e00ff */
[----:B------:R-:W-:Y:S01]  /*64e0*/  @!P0 LOP3.LUT R44, R61, 0xffff0000, RZ, 0xc0, !PT ;  /* 0xffff00003d2c8812 */ /* 0x000fe200078ec0ff */
[----:B------:R-:W-:Y:S01]  /*64f0*/  @!P0 FMUL.FTZ R55, R18, R32 ;  /* 0x0000002012378220 */ /* 0x000fe20000410000 */
[----:B------:R-:W-:Y:S01]  /*6500*/  @!P0 LOP3.LUT R18, R21, 0xffff0000, RZ, 0xc0, !PT ;  /* 0xffff000015128812 */ /* 0x000fe200078ec0ff */
[----:B------:R-:W-:Y:S01]  /*6510*/  @!P0 FFMA.FTZ R54, R35, R16, -R54 ;  /* 0x0000001023368223 */ /* 0x000fe20000010836 */
[----:B------:R-:W-:Y:S01]  /*6520*/  @!P0 SHF.L.U32 R16, R31, 0x10, RZ ;  /* 0x000000101f108819 */ /* 0x000fe200000006ff */
[----:B------:R-:W-:Y:S02]  /*6530*/  @!P0 IMAD.U32 R19, R22, 0x10000, RZ ;  /* 0x0001000016138824 */ /* 0x000fe400078e00ff */
[----:B------:R-:W-:Y:S01]  /*6540*/  @!P0 FFMA.FTZ R55, R34, R17, -R55 ;  /* 0x0000001122378223 */ /* 0x000fe20000010837 */
[----:B------:R-:W-:Y:S01]  /*6550*/  @!P0 LOP3.LUT R17, R28, 0xffff0000, RZ, 0xc0, !PT ;  /* 0xffff00001c118812 */ /* 0x000fe200078ec0ff */
[C---:B------:R-:W-:Y:S02]  /*6560*/  @!P0 FMUL.FTZ R57, R18.reuse, R36 ;  /* 0x0000002412398220 */ /* 0x040fe40000410000 */
        /* <DEDUP_REMOVED lines=43> */
[----:B------:R-:W-:-:S13]  /*6820*/  ISETP.GE.AND P0, PT, R118, c[0x0][0x1d4], PT ;  /* 0x0000750076007a0c */ /* 0x000fda0003f06270 */
[----:B------:R-:W-:-:S05]  /*6830*/  @P0 BRA `(.L_x_2264) ;  /* 0x000001f000000947 */ /* 0x000fca0003800000 */
[----:B------:R-:W-:Y:S04]  /*6840*/  IADD3 R171, P1, P0, R154, R171, R118 ;  /* 0x000000ab9aab7210 */ /* 0x000fe8000783e076 */
[----:B------:R-:W-:Y:S02]  /*6850*/  IADD3.X R170, R97, R170, R128, P1, P0 ;  /* 0x000000aa61aa7210 */ /* 0x000fe40000fe0480 */
[C---:B------:R-:W-:Y:S04]  /*6860*/  LEA R2, P0, R171.reuse, c[0x0][0x1c8], 0x1 ;  /* 0x00007200ab027a11 */ /* 0x040fe800078008ff */
[----:B------:R-:W-:Y:S05]  /*6870*/  LEA.HI.X R3, R171, c[0x0][0x1cc], R170, 0x1, P0 ;  /* 0x00007300ab037a11 */ /* 0x000fea00000f0caa */
[----:B------:R2:W-:Y:S01]  /*6880*/  STG.E.128 [R2.64], R20 ;  /* 0x0000001402007986 */ /* 0x0005e2000c101d08 */
[----:B------:R-:W-:-:S05]  /*6890*/  BRA `(.L_x_2264) ;  /* 0x0000019000007947 */ /* 0x000fca0003800000 */
.L_x_2260:
[----:B------:R-:W-:Y:S05]  /*68a0*/  IMAD R126, R15, -0x40, R90 ;  /* 0xffffffc00f7e7824 */ /* 0x000fea00078e025a */
[----:B------:R-:W-:Y:S04]  /*68b0*/  IMNMX R126, R126, 0x40, PT ;  /* 0x000000407e7e7817 */ /* 0x000fe80003800200 */
[----:B------:R-:W-:-:S13]  /*68c0*/  ISETP.GE.AND P0, PT, R211, R126, PT ;  /* 0x0000007ed300720c */ /* 0x000fda0003f06270 */
[----:B------:R-:W-:-:S05]  /*68d0*/  @P0 BRA `(.L_x_2264) ;  /* 0x0000015000000947 */ /* 0x000fca0003800000 */
[C---:B------:R-:W-:Y:S02]  /*68e0*/  ISETP.GE.AND P0, PT, R142.reuse, c[0x0][0x1d4], PT ;  /* 0x000075008e007a0c */ /* 0x040fe40003f06270 */
[----:B------:R-:W-:Y:S11]  /*68f0*/  IADD3 R2, R142, 0x60, RZ ;  /* 0x000000608e027810 */ /* 0x000ff60007ffe0ff */
[----:B------:R-:W1:Y:S04]  /*6900*/  @!P0 LDS.128 R16, [R147+0xc000] ;  /* 0x00c0000093108984 */ /* 0x000e680000000c00 */
[----:B-1----:R-:W-:Y:S01]  /*6910*/  @!P0 STG.E.128 [R76.64], R16 ;  /* 0x000000104c008986 */ /* 0x002fe2000c101d08 */
[----:B------:R-:W-:-:S13]  /*6920*/  ISETP.GE.AND P0, PT, R137, c[0x0][0x1d4], PT ;  /* 0x0000750089007a0c */ /* 0x000fda0003f06270 */
[----:B------:R-:W1:Y:S04]  /*6930*/  @!P0 LDS.128 R4, [R145+0xc000] ;  /* 0x00c0000091048984 */ /* 0x000e680000000c00 */
[----:B-1----:R-:W-:Y:S01]  /*6940*/  @!P0 STG.E.128 [R76.64+0x40], R4 ;  /* 0x000040044c008986 */ /* 0x002fe2000c101d08 */
[----:B------:R-:W-:-:S13]  /*6950*/  ISETP.GE.AND P0, PT, R136, c[0x0][0x1d4], PT ;  /* 0x0000750088007a0c */ /* 0x000fda0003f06270 */
        /* <DEDUP_REMOVED lines=10> */
[----:B------:R-:W-:-:S13]  /*6a00*/  ISETP.GE.AND P0, PT, R2, c[0x0][0x1d4], PT ;  /* 0x0000750002007a0c */ /* 0x000fda0003f06270 */
[----:B------:R-:W1:Y:S04]  /*6a10*/  @!P0 LDS.128 R4, [R145+0x10000] ;  /* 0x0100000091048984 */ /* 0x000e680000000c00 */
[----:B-1----:R1:W-:Y:S02]  /*6a20*/  @!P0 STG.E.128 [R76.64+0x140], R4 ;  /* 0x000140044c008986 */ /* 0x0023e4000c101d08 */
.L_x_2264:
[----:B------:R-:W-:Y:S05]  /*6a30*/  BSYNC B1 ;  /* 0x0000000000017941 */ /* 0x000fea0003800000 */
.L_x_2259:
[----:B------:R-:W-:Y:S01]  /*6a40*/  ISETP.GT.AND P0, PT, R15, R14, PT ;  /* 0x0000000e0f00720c */ /* 0x000fe20003f04270 */
[----:B------:R-:W-:-:S12]  /*6a50*/  BSSY B0, `(.L_x_2281) ;  /* 0x000003d000007945 */ /* 0x000fd80003800000 */
        /* <DEDUP_REMOVED lines=43> */
[----:B------:R-:W-:-:S13]  /*6d10*/  ISETP.GE.AND P0, PT, R136, c[0x0][0x1d4], PT ;  /* 0x0000750088007a0c */ /* 0x000fda0003f06270 */
[----:B------:R-:W1:Y:S04]  /*6d20*/  @!P0 LDS.128 R4, [R147+0x2000] ;  /* 0x0020000093048984 */ /* 0x000e680000000c00 */
[----:B-1----:R-:W-:Y:S01]  /*6d30*/  @!P0 STG.E.128 [R8.64+0x80], R4 ;  /* 0x0000800408008986 */ /* 0x002fe2000c101d08 */
[----:B------:R-:W-:Y:S02]  /*6d40*/  ISETP.GE.AND P0, PT, R2, c[0x0][0x1d4], PT ;  /* 0x0000750002007a0c */ /* 0x000fe40003f06270 */
[----:B------:R-:W-:Y:S11]  /*6d50*/  IADD3 R2, R142, 0x60, RZ ;  /* 0x000000608e027810 */ /* 0x000ff60007ffe0ff */
[----:B------:R-:W1:Y:S04]  /*6d60*/  @!P0 LDS.128 R20, [R147+0x4000] ;  /* 0x0040000093148984 */ /* 0x000e680000000c00 */
[----:B-1----:R-:W-:Y:S01]  /*6d70*/  @!P0 STG.E.128 [R8.64+0x100], R20 ;  /* 0x0001001408008986 */ /* 0x002fe2000c101d08 */
[----:B------:R-:W-:-:S13]  /*6d80*/  ISETP.GE.AND P0, PT, R137, c[0x0][0x1d4], PT ;  /* 0x0000750089007a0c */ /* 0x000fda0003f06270 */
[----:B------:R-:W1:Y:S04]  /*6d90*/  @!P0 LDS.128 R24, [R145] ;  /* 0x0000000091188984 */ /* 0x000e680000000c00 */
        /* <DEDUP_REMOVED lines=8> */
.L_x_2282:
[----:B-1----:R-:W-:Y:S05]  /*6e20*/  BSYNC B0 ;  /* 0x0000000000007941 */ /* 0x002fea0003800000 */
.L_x_2281:
[----:B------:R-:W-:Y:S04]  /*6e30*/  IADD3 R3, R15, -0x2, RZ ;  /* 0xfffffffe0f037810 */ /* 0x000fe80007ffe0ff */
[----:B------:R-:W-:-:S13]  /*6e40*/  ISETP.GE.AND P0, PT, R3, R14, PT ;  /* 0x0000000e0300720c */ /* 0x000fda0003f06270 */
        /* <DEDUP_REMOVED lines=30> */
.L_x_2258:
[----:B------:R-:W-:Y:S01]  /*7030*/  ISETP.NE.AND P3, PT, R231, 0x1, PT ;  /* 0x00000001e700780c */ /* 0x000fe20003f65270 */
[----:B------:R-:W-:Y:S01]  /*7040*/  BSSY B0, `(.L_x_2284) ;  /* 0x0000028000007945 */ /* 0x000fe20003800000 */
[----:B-1----:R-:W-:-:S02]  /*7050*/  IADD3 R2, R201, 0x7f, RZ ;  /* 0x0000007fc9027810 */ /* 0x002fc40007ffe0ff */
[----:B------:R-:W-:-:S09]  /*7060*/  P2R R0, PR, RZ, 0x8 ;  /* 0x00000008ff007803 */ /* 0x000fd20000000000 */
[----:B------:R-:W-:-:S05]  /*7070*/  @P3 IMAD.HI.U32 R0, R2, c[0x0][0x2c8], RZ ;  /* 0x0000b20002003a27 */ /* 0x000fca00078e00ff */
[----:B------:R-:W-:-:S05]  /*7080*/  @P3 SHF.R.U32.HI R2, RZ, c[0x0][0x2cc], R0 ;  /* 0x0000b300ff023a19 */ /* 0x000fca0000011600 */
[----:B------:R-:W-:-:S05]  /*7090*/  IMAD.IADD R89, R89, 0x1, R2 ;  /* 0x0000000159597824 */ /* 0x000fca00078e0202 */
[----:B------:R-:W-:-:S04]  /*70a0*/  SHF.R.S32.HI R0, RZ, 0x1f, R89 ;  /* 0x0000001fff007819 */ /* 0x000fc80000011459 */
[----:B------:R-:W-:-:S04]  /*70b0*/  LEA.HI R0, R0, R89, RZ, 0x6 ;  /* 0x0000005900007211 */ /* 0x000fc800078f30ff */
[----:B------:R-:W-:Y:S01]  /*70c0*/  SHF.R.S32.HI R3, RZ, 0x6, R0 ;  /* 0x00000006ff037819 */ /* 0x000fe20000011400 */
[----:B------:R-:W-:-:S03]  /*70d0*/  IMAD.IADD R0, R86, 0x1, R87 ;  /* 0x0000000156007824 */ /* 0x000fc600078e0257 */
[----:B------:R-:W-:Y:S01]  /*70e0*/  IMNMX R8, R92, R3, PT ;  /* 0x000000035c087217 */ /* 0x000fe20003800200 */
[----:B------:R-:W-:-:S03]  /*70f0*/  IMAD.MOV.U32 R3, RZ, RZ, RZ ;  /* 0x000000ffff037224 */ /* 0x000fc600078e00ff */
[----:B------:R-:W-:-:S13]  /*7100*/  ISETP.GE.AND P0, PT, R8, 0x1, PT ;  /* 0x000000010800780c */ /* 0x000fda0003f06270 */
        /* <DEDUP_REMOVED lines=27> */
.L_x_2285:
[----:B------:R-:W-:Y:S05]  /*72c0*/  BSYNC B0 ;  /* 0x0000000000007941 */ /* 0x000fea0003800000 */
.L_x_2284:
        /* <DEDUP_REMOVED lines=59> */
[----:B------:R-:W-:-:S06]  /*7680*/  @P1 IMAD.WIDE R224, R216, R3, c[0x0][0x340] ;  /* 0x0000d000d8e01625 */ /* 0x000fcc00078e0203 */
[----:B------:R-:W2:Y:S01]  /*7690*/  @P1 LDG.E R224, [R224.64] ;  /* 0x00000008e0e01981 */ /* 0x000ea2000c1e1900 */
[----:B------:R-:W-:Y:S01]  /*76a0*/  SHF.R.S32.HI R3, RZ, 0x1f, R84 ;  /* 0x0000001fff037819 */ /* 0x000fe20000011454 */
[----:B------:R-:W-:Y:S01]  /*76b0*/  IMAD.WIDE.U32 R14, R84, c[0x0][0x178], RZ ;  /* 0x00005e00540e7a25 */ /* 0x000fe200078e00ff */
[----:B------:R-:W-:Y:S02]  /*76c0*/  LEA.HI R4, R88, R205, RZ, 0x3 ;  /* 0x000000cd58047211 */ /* 0x000fe400078f18ff */
[----:B------:R-:W-:Y:S01]  /*76d0*/  SHF.R.S32.HI R5, RZ, 0x1f, R0 ;  /* 0x0000001fff057819 */ /* 0x000fe20000011400 */
[----:B------:R-:W-:Y:S01]  /*76e0*/  IMAD R3, R3, c[0x0][0x178], RZ ;  /* 0x00005e0003037a24 */ /* 0x000fe200078e02ff */
[----:B------:R-:W-:Y:S02]  /*76f0*/  SHF.R.S32.HI R2, RZ, 0x3, R4 ;  /* 0x00000003ff027819 */ /* 0x000fe40000011404 */
[----:B------:R-:W-:Y:S01]  /*7700*/  LOP3.LUT R4, R4, 0xfffffff8, RZ, 0xc0, !PT ;  /* 0xfffffff804047812 */ /* 0x000fe200078ec0ff */
[----:B------:R-:W-:Y:S01]  /*7710*/  IMAD R6, R84, c[0x0][0x17c], R3 ;  /* 0x00005f0054067a24 */ /* 0x000fe200078e0203 */
[----:B------:R-:W-:-:S02]  /*7720*/  IADD3 R3, P0, R2, R0, RZ ;  /* 0x0000000002037210 */ /* 0x000fc40007f1e0ff */
[----:B------:R-:W-:Y:S01]  /*7730*/  ISETP.NE.U32.AND P2, PT, RZ, c[0x0][0x348], PT ;  /* 0x0000d200ff007a0c */ /* 0x000fe20003f45070 */
[----:B------:R-:W-:Y:S01]  /*7740*/  IMAD.IADD R9, R205, 0x1, -R4 ;  /* 0x00000001cd097824 */ /* 0x000fe200078e0a04 */
[----:B------:R-:W-:Y:S01]  /*7750*/  LEA.HI.X.SX32 R5, R2, R5, 0x1, P0 ;  /* 0x0000000502057211 */ /* 0x000fe200000f0eff */
[----:B------:R-:W-:Y:S01]  /*7760*/  IMAD.IADD R7, R15, 0x1, R6 ;  /* 0x000000010f077824 */ /* 0x000fe200078e0206 */
[----:B------:R-:W-:Y:S01]  /*7770*/  SHF.R.S32.HI R23, RZ, 0x1f, R220 ;  /* 0x0000001fff177819 */ /* 0x000fe200000114dc */
[----:B------:R-:W-:Y:S01]  /*7780*/  IMAD R4, R9, 0x20, R2 ;  /* 0x0000002009047824 */ /* 0x000fe200078e0202 */
[----:B------:R-:W-:Y:S01]  /*7790*/  MOV R22, R220 ;  /* 0x000000dc00167202 */ /* 0x000fe20000000f00 */
[C---:B------:R-:W-:Y:S01]  /*77a0*/  IMAD R0, R5.reuse, c[0x0][0x1e0], RZ ;  /* 0x0000780005007a24 */ /* 0x040fe200078e02ff */
[----:B------:R-:W-:Y:S01]  /*77b0*/  MOV R6, R14 ;  /* 0x0000000e00067202 */ /* 0x000fe20000000f00 */
[----:B------:R-:W-:Y:S01]  /*77c0*/  IMAD R5, R5, c[0x0][0x208], RZ ;  /* 0x0000820005057a24 */ /* 0x000fe200078e02ff */
[----:B------:R-:W-:Y:S01]  /*77d0*/  ISETP.NE.AND.EX P0, PT, RZ, c[0x0][0x34c], PT, P2 ;  /* 0x0000d300ff007a0c */ /* 0x000fe20003f05320 */
[----:B------:R-:W-:Y:S01]  /*77e0*/  IMAD.WIDE.U32 R20, R3, c[0x0][0x1e0], R22 ;  /* 0x0000780003147a25 */ /* 0x000fe200078e0016 */
[----:B------:R-:W-:-:S02]  /*77f0*/  IADD3 R4, R201, R4, RZ ;  /* 0x00000004c9047210 */ /* 0x000fc40007ffe0ff */
[----:B------:R-:W-:Y:S01]  /*7800*/  ISETP.GE.AND P5, PT, R220, c[0x0][0x198], PT ;  /* 0x00006600dc007a0c */ /* 0x000fe20003fa6270 */
[----:B------:R-:W-:Y:S01]  /*7810*/  IMAD R0, R3, c[0x0][0x1e4], R0 ;  /* 0x0000790003007a24 */ /* 0x000fe200078e0200 */
[----:B------:R-:W-:Y:S01]  /*7820*/  ISETP.GE.AND P4, PT, R207, c[0x0][0x198], PT ;  /* 0x00006600cf007a0c */ /* 0x000fe20003f86270 */
[----:B------:R-:W-:Y:S01]  /*7830*/  IMAD.WIDE.U32 R18, R217, c[0x0][0x1b8], R6 ;  /* 0x00006e00d9127a25 */ /* 0x000fe200078e0006 */
[----:B------:R-:W-:Y:S02]  /*7840*/  SEL R6, R85, RZ, !P0 ;  /* 0x000000ff55067207 */ /* 0x000fe40004000000 */
[----:B------:R-:W-:Y:S01]  /*7850*/  IADD3 R21, R21, R0, RZ ;  /* 0x0000000015157210 */ /* 0x000fe20007ffe0ff */
[----:B------:R-:W-:Y:S01]  /*7860*/  @P3 IMAD.HI.U32 R7, R4, c[0x0][0x2c8], RZ ;  /* 0x0000b20004073a27 */ /* 0x000fe200078e00ff */
[----:B------:R-:W-:Y:S02]  /*7870*/  SEL R0, R216, RZ, !P0 ;  /* 0x000000ffd8007207 */ /* 0x000fe40004000000 */
[----:B------:R-:W-:Y:S01]  /*7880*/  ISETP.NE.U32.AND P0, PT, RZ, c[0x0][0x350], PT ;  /* 0x0000d400ff007a0c */ /* 0x000fe20003f05070 */
[----:B------:R-:W-:Y:S01]  /*7890*/  IMAD.WIDE.U32 R16, R3, c[0x0][0x208], R22 ;  /* 0x0000820003107a25 */ /* 0x000fe200078e0016 */
[----:B------:R-:W-:-:S02]  /*78a0*/  IADD3 R88, R8, -0x1, RZ ;  /* 0xffffffff08587810 */ /* 0x000fc40007ffe0ff */
[----:B------:R-:W-:Y:S01]  /*78b0*/  ISETP.NE.AND.EX P0, PT, RZ, c[0x0][0x354], PT, P0 ;  /* 0x0000d500ff007a0c */ /* 0x000fe20003f05300 */
[----:B------:R-:W-:Y:S02]  /*78c0*/  IMAD R5, R3, c[0x0][0x20c], R5 ;  /* 0x0000830003057a24 */ /* 0x000fe400078e0205 */
[----:B------:R-:W-:Y:S01]  /*78d0*/  IMAD.MOV.U32 R3, RZ, RZ, R4 ;  /* 0x000000ffff037224 */ /* 0x000fe200078e0004 */
[----:B------:R-:W-:Y:S01]  /*78e0*/  @P3 SHF.R.U32.HI R3, RZ, c[0x0][0x2cc], R7 ;  /* 0x0000b300ff033a19 */ /* 0x000fe20000011607 */
[----:B------:R-:W-:Y:S01]  /*78f0*/  IMAD R19, R217, c[0x0][0x1bc], R19 ;  /* 0x00006f00d9137a24 */ /* 0x000fe200078e0213 */
[----:B------:R-:W-:Y:S01]  /*7900*/  IADD3 R17, R17, R5, RZ ;  /* 0x0000000511117210 */ /* 0x000fe20007ffe0ff */
[----:B------:R-:W-:Y:S01]  /*7910*/  IMAD R15, R6, c[0x0][0x1c0], RZ ;  /* 0x00007000060f7a24 */ /* 0x000fe200078e02ff */
[----:B------:R-:W-:Y:S01]  /*7920*/  ISETP.GE.AND P3, PT, R206, c[0x0][0x198], PT ;  /* 0x00006600ce007a0c */ /* 0x000fe20003f66270 */
[----:B------:R-:W-:-:S04]  /*7930*/  IMAD.WIDE.U32 R18, R0, c[0x0][0x1c0], R18 ;  /* 0x0000700000127a25 */ /* 0x000fc800078e0012 */
[----:B------:R-:W-:Y:S01]  /*7940*/  IMAD R6, R0, c[0x0][0x1c4], R15 ;  /* 0x0000710000067a24 */ /* 0x000fe200078e020f */
[--C-:B------:R-:W-:Y:S01]  /*7950*/  SHF.R.S32.HI R0, RZ, 0x1f, R3.reuse ;  /* 0x0000001fff007819 */ /* 0x100fe20000011403 */
[----:B------:R-:W-:Y:S02]  /*7960*/  IMAD.MOV R5, RZ, RZ, -R3 ;  /* 0x000000ffff057224 */ /* 0x000fe400078e0a03 */
[----:B------:R-:W-:Y:S01]  /*7970*/  IMAD.WIDE.U32 R228, R217, c[0x0][0x1e8], R20 ;  /* 0x00007a00d9e47a25 */ /* 0x000fe200078e0014 */
[----:B------:R-:W-:-:S03]  /*7980*/  IADD3 R19, R19, R6, RZ ;  /* 0x0000000613137210 */ /* 0x000fc60007ffe0ff */
[----:B------:R-:W-:Y:S02]  /*7990*/  IMAD R4, R5, c[0x0][0x2c4], R4 ;  /* 0x0000b10005047a24 */ /* 0x000fe400078e0204 */
[----:B------:R-:W-:Y:S02]  /*79a0*/  IMAD R0, R0, c[0x0][0x1b0], RZ ;  /* 0x00006c0000007a24 */ /* 0x000fe400078e02ff */
[----:B------:R-:W-:-:S04]  /*79b0*/  IMAD.WIDE.U32 R14, R3, c[0x0][0x1b0], R18 ;  /* 0x00006c00030e7a25 */ /* 0x000fc800078e0012 */
[----:B------:R-:W-:Y:S01]  /*79c0*/  IMAD R0, R3, c[0x0][0x1b4], R0 ;  /* 0x00006d0003007a24 */ /* 0x000fe200078e0200 */
[----:B------:R-:W-:Y:S01]  /*79d0*/  SHF.R.S32.HI R3, RZ, 0x1f, R4 ;  /* 0x0000001fff037819 */ /* 0x000fe20000011404 */
[----:B------:R-:W-:-:S03]  /*79e0*/  IMAD.WIDE.U32 R16, R217, c[0x0][0x210], R16 ;  /* 0x00008400d9107a25 */ /* 0x000fc600078e0010 */
[----:B------:R-:W-:Y:S01]  /*79f0*/  IADD3 R15, R15, R0, RZ ;  /* 0x000000000f0f7210 */ /* 0x000fe20007ffe0ff */
[----:B------:R-:W-:Y:S02]  /*7a00*/  IMAD R3, R3, c[0x0][0x1a8], RZ ;  /* 0x00006a0003037a24 */ /* 0x000fe400078e02ff */
[C---:B------:R-:W-:Y:S02]  /*7a10*/  IMAD R229, R217.reuse, c[0x0][0x1ec], R229 ;  /* 0x00007b00d9e57a24 */ /* 0x040fe400078e02e5 */
[C---:B------:R-:W-:Y:S02]  /*7a20*/  IMAD R7, R4.reuse, c[0x0][0x1ac], R3 ;  /* 0x00006b0004077a24 */ /* 0x040fe400078e0203 */
[----:B------:R-:W-:Y:S02]  /*7a30*/  IMAD R17, R217, c[0x0][0x214], R17 ;  /* 0x00008500d9117a24 */ /* 0x000fe400078e0211 */
[----:B------:R-:W-:-:S05]  /*7a40*/  IMAD.WIDE.U32 R4, R4, c[0x0][0x1a8], R14 ;  /* 0x00006a0004047a25 */ /* 0x000fca00078e000e */
[----:B------:R-:W-:Y:S01]  /*7a50*/  IADD3 R7, R5, R7, RZ ;  /* 0x0000000705077210 */ /* 0x000fe20007ffe0ff */
[----:B------:R-:W-:Y:S01]  /*7a60*/  IMAD.IADD R5, R2, 0x1, R201 ;  /* 0x0000000102057824 */ /* 0x000fe200078e02c9 */
[----:B--2---:R-:W-:Y:S01]  /*7a70*/  @P1 SHF.R.S32.HI R219, RZ, 0x1f, R224 ;  /* 0x0000001fffdb1819 */ /* 0x004fe200000114e0 */
[----:B------:R-:W-:Y:S01]  /*7a80*/  @!P1 IMAD.MOV.U32 R219, RZ, RZ, R85 ;  /* 0x000000ffffdb9224 */ /* 0x000fe200078e0055 */
[----:B------:R-:W-:-:S04]  /*7a90*/  @!P1 MOV R224, R216 ;  /* 0x000000d800e09202 */ /* 0x000fc80000000f00 */
[----:B------:R-:W-:Y:S02]  /*7aa0*/  SEL R219, R219, RZ, !P0 ;  /* 0x000000ffdbdb7207 */ /* 0x000fe40004000000 */
[----:B------:R-:W-:Y:S02]  /*7ab0*/  SEL R224, R224, RZ, !P0 ;  /* 0x000000ffe0e07207 */ /* 0x000fe40004000000 */
[C---:B------:R-:W-:Y:S01]  /*7ac0*/  LEA R14, P0, R4.reuse, c[0x0][0x160], 0x1 ;  /* 0x00005800040e7a11 */ /* 0x040fe200078008ff */
[C---:B------:R-:W-:Y:S02]  /*7ad0*/  IMAD R3, R219.reuse, c[0x0][0x1f0], RZ ;  /* 0x00007c00db037a24 */ /* 0x040fe400078e02ff */
[----:B------:R-:W-:Y:S01]  /*7ae0*/  IMAD R219, R219, c[0x0][0x218], RZ ;  /* 0x00008600dbdb7a24 */ /* 0x000fe200078e02ff */
[----:B------:R-:W-:Y:S01]  /*7af0*/  LEA.HI.X R7, R4, c[0x0][0x164], R7, 0x1, P0 ;  /* 0x0000590004077a11 */ /* 0x000fe200000f0c07 */
[C---:B------:R-:W-:Y:S02]  /*7b00*/  IMAD R3, R224.reuse, c[0x0][0x1f4], R3 ;  /* 0x00007d00e0037a24 */ /* 0x040fe400078e0203 */
[----:B------:R-:W-:-:S02]  /*7b10*/  IMAD R219, R224, c[0x0][0x21c], R219 ;  /* 0x00008700e0db7a24 */ /* 0x000fc400078e02db */
[----:B------:R-:W-:-:S04]  /*7b20*/  IMAD.WIDE.U32 R228, R224, c[0x0][0x1f0], R228 ;  /* 0x00007c00e0e47a25 */ /* 0x000fc800078e00e4 */
[----:B------:R-:W-:Y:S01]  /*7b30*/  IMAD.WIDE.U32 R224, R224, c[0x0][0x218], R16 ;  /* 0x00008600e0e07a25 */ /* 0x000fe200078e0010 */
[----:B------:R-:W-:-:S04]  /*7b40*/  IADD3 R222, R229, R3, RZ ;  /* 0x00000003e5de7210 */ /* 0x000fc80007ffe0ff */
[----:B------:R-:W-:Y:S01]  /*7b50*/  IADD3 R219, R225, R219, RZ ;  /* 0x000000dbe1db7210 */ /* 0x000fe20007ffe0ff */
[----:B------:R-:W-:Y:S05]  /*7b60*/  BRA.DIV ~URZ, `(.L_x_2287) ;  /* 0x00014bc27f007947 */ /* 0x000fea000b800000 */
[----:B------:R1:W2:Y:S02]  /*7b70*/  SHFL.IDX PT, R15, R7, RZ, 0x181f ;  /* 0x00181fff070f7589 */ /* 0x0002a400000e0000 */
.L_x_2420:
[----:B------:R-:W-:Y:S05]  /*7b80*/  BRA.DIV ~URZ, `(.L_x_2288) ;  /* 0x00014c127f007947 */ /* 0x000fea000b800000 */
[----:B------:R3:W4:Y:S02]  /*7b90*/  SHFL.IDX PT, R17, R14, RZ, 0x181f ;  /* 0x00181fff0e117589 */ /* 0x00072400000e0000 */
.L_x_2421:
[----:B------:R-:W-:Y:S01]  /*7ba0*/  IMAD R4, R232, c[0x0][0x2c4], RZ ;  /* 0x0000b100e8047a24 */ /* 0x000fe200078e02ff */
[----:B------:R-:W-:Y:S01]  /*7bb0*/  BSSY B0, `(.L_x_2289) ;  /* 0x0000011000007945 */ /* 0x000fe20003800000 */
[----:B------:R-:W-:Y:S02]  /*7bc0*/  SHF.R.S32.HI R6, RZ, 0x1f, R207 ;  /* 0x0000001fff067819 */ /* 0x000fe400000114cf */
[----:B------:R-:W-:Y:S02]  /*7bd0*/  SHF.R.S32.HI R3, RZ, 0x1f, R206 ;  /* 0x0000001fff037819 */ /* 0x000fe400000114ce */
[----:B------:R-:W-:-:S13]  /*7be0*/  ISETP.GE.AND P0, PT, R5, R4, PT ;  /* 0x000000040500720c */ /* 0x000fda0003f06270 */
[----:B------:R-:W-:Y:S05]  /*7bf0*/  @P0 BRA `(.L_x_2290) ;  /* 0x000000c000000947 */ /* 0x000fea0003800000 */
[-C--:B----4-:R-:W-:Y:S02]  /*7c00*/  LEA R18, P2, R220, R17.reuse, 0x1 ;  /* 0x00000011dc127211 */ /* 0x090fe400078408ff */
[CC--:B------:R-:W-:Y:S02]  /*7c10*/  LEA R16, P1, R207.reuse, R17.reuse, 0x1 ;  /* 0x00000011cf107211 */ /* 0x0c0fe400078208ff */
[----:B------:R-:W-:Y:S02]  /*7c20*/  LEA R20, P0, R206, R17, 0x1 ;  /* 0x00000011ce147211 */ /* 0x000fe400078008ff */
        /* <DEDUP_REMOVED lines=9> */
.L_x_2290:
[----:B------:R-:W-:Y:S05]  /*7cc0*/  BSYNC B0 ;  /* 0x0000000000007941 */ /* 0x000fea0003800000 */
.L_x_2289:
[----:B------:R-:W-:Y:S05]  /*7cd0*/  BRA.DIV ~URZ, `(.L_x_2291) ;  /* 0x00014b227f007947 */ /* 0x000fea000b800000 */
[----:B--2---:R2:W1:Y:S04]  /*7ce0*/  SHFL.IDX PT, R15, R7, 0x1, 0x181f ;  /* 0x00381f00070f7f89 */ /* 0x00446800000e0000 */
[----:B------:R2:W3:Y:S02]  /*7cf0*/  SHFL.IDX PT, R19, R14, 0x1, 0x181f ;  /* 0x00381f000e137f89 */ /* 0x0004e400000e0000 */
.L_x_2422:
[----:B----4-:R-:W-:Y:S01]  /*7d00*/  IADD3 R17, R5, 0x20, RZ ;  /* 0x0000002005117810 */ /* 0x010fe20007ffe0ff */
[----:B------:R-:W-:Y:S03]  /*7d10*/  BSSY B0, `(.L_x_2292) ;  /* 0x000000f000007945 */ /* 0x000fe60003800000 */
[----:B------:R-:W-:-:S13]  /*7d20*/  ISETP.GE.AND P0, PT, R17, R4, PT ;  /* 0x000000041100720c */ /* 0x000fda0003f06270 */
[----:B------:R-:W-:Y:S05]  /*7d30*/  @P0 BRA `(.L_x_2293) ;  /* 0x000000c000000947 */ /* 0x000fea0003800000 */
[-C--:B---3--:R-:W-:Y:S02]  /*7d40*/  LEA R18, P2, R220, R19.reuse, 0x1 ;  /* 0x00000013dc127211 */ /* 0x088fe400078408ff */
[CC--:B------:R-:W-:Y:S02]  /*7d50*/  LEA R16, P1, R207.reuse, R19.reuse, 0x1 ;  /* 0x00000013cf107211 */ /* 0x0c0fe400078208ff */
[----:B------:R-:W-:Y:S02]  /*7d60*/  LEA R20, P0, R206, R19, 0x1 ;  /* 0x00000013ce147211 */ /* 0x000fe400078008ff */
        /* <DEDUP_REMOVED lines=9> */
.L_x_2293:
[----:B------:R-:W-:Y:S05]  /*7e00*/  BSYNC B0 ;  /* 0x0000000000007941 */ /* 0x000fea0003800000 */
.L_x_2292:
[----:B------:R-:W-:Y:S05]  /*7e10*/  BRA.DIV ~URZ, `(.L_x_2294) ;  /* 0x00014ab27f007947 */ /* 0x000fea000b800000 */
[----:B-1----:R1:W4:Y:S02]  /*7e20*/  SHFL.IDX PT, R15, R7, 0x2, 0x181f ;  /* 0x00581f00070f7f89 */ /* 0x00232400000e0000 */
.L_x_2423:
[----:B------:R-:W-:Y:S05]  /*7e30*/  BRA.DIV ~URZ, `(.L_x_2295) ;  /* 0x00014b027f007947 */ /* 0x000fea000b800000 */
[----:B---3--:R3:W1:Y:S02]  /*7e40*/  SHFL.IDX PT, R19, R14, 0x2, 0x181f ;  /* 0x00581f000e137f89 */ /* 0x00866400000e0000 */
.L_x_2424:
[----:B------:R-:W-:Y:S01]  /*7e50*/  IADD3 R17, R5, 0x40, RZ ;  /* 0x0000004005117810 */ /* 0x000fe20007ffe0ff */
[----:B------:R-:W-:Y:S03]  /*7e60*/  BSSY B0, `(.L_x_2296) ;  /* 0x000000f000007945 */ /* 0x000fe60003800000 */
[----:B------:R-:W-:-:S13]  /*7e70*/  ISETP.GE.AND P0, PT, R17, R4, PT ;  /* 0x000000041100720c */ /* 0x000fda0003f06270 */
[----:B------:R-:W-:Y:S05]  /*7e80*/  @P0 BRA `(.L_x_2297) ;  /* 0x000000c000000947 */ /* 0x000fea0003800000 */
[-C--:B-1----:R-:W-:Y:S02]  /*7e90*/  LEA R18, P2, R220, R19.reuse, 0x1 ;  /* 0x00000013dc127211 */ /* 0x082fe400078408ff */
[CC--:B------:R-:W-:Y:S02]  /*7ea0*/  LEA R16, P1, R207.reuse, R19.reuse, 0x1 ;  /* 0x00000013cf107211 */ /* 0x0c0fe400078208ff */
[----:B------:R-:W-:Y:S02]  /*7eb0*/  LEA R20, P0, R206, R19, 0x1 ;  /* 0x00000013ce147211 */ /* 0x000fe400078008ff */
        /* <DEDUP_REMOVED lines=9> */
.L_x_2297:
[----:B------:R-:W-:Y:S05]  /*7f50*/  BSYNC B0 ;  /* 0x0000000000007941 */ /* 0x000fea0003800000 */
.L_x_2296:
[----:B------:R-:W-:Y:S05]  /*7f60*/  BRA.DIV ~URZ, `(.L_x_2298) ;  /* 0x00014a427f007947 */ /* 0x000fea000b800000 */
[----:B-12---:R-:W1:Y:S04]  /*7f70*/  SHFL.IDX PT, R7, R7, 0x3, 0x181f ;  /* 0x00781f0007077f89 */ /* 0x006e6800000e0000 */
[----:B------:R2:W3:Y:S02]  /*7f80*/  SHFL.IDX PT, R17, R14, 0x3, 0x181f ;  /* 0x00781f000e117f89 */ /* 0x0004e400000e0000 */
.L_x_2425:
[----:B------:R-:W-:-:S04]  /*7f90*/  IADD3 R5, R5, 0x60, RZ ;  /* 0x0000006005057810 */ /* 0x000fc80007ffe0ff */
[----:B------:R-:W-:-:S13]  /*7fa0*/  ISETP.GE.AND P0, PT, R5, R4, PT ;  /* 0x000000040500720c */ /* 0x000fda0003f06270 */
[CC--:B---3--:R-:W-:Y:S02]  /*7fb0*/  @!P0 LEA R18, P1, R220.reuse, R17.reuse, 0x1 ;  /* 0x00000011dc128211 */ /* 0x0c8fe400078208ff */
[C---:B--2---:R-:W-:Y:S02]  /*7fc0*/  @!P0 LEA R14, P2, R207.reuse, R17, 0x1 ;  /* 0x00000011cf0e8211 */ /* 0x044fe400078408ff */
[----:B-1----:R-:W-:Y:S02]  /*7fd0*/  @!P0 LEA.HI.X R19, R220, R7, R23, 0x1, P1 ;  /* 0x00000007dc138211 */ /* 0x002fe400008f0c17 */
[C---:B------:R-:W-:Y:S02]  /*7fe0*/  @!P0 LEA R16, P1, R206.reuse, R17, 0x1 ;  /* 0x00000011ce108211 */ /* 0x040fe400078208ff */
[-C--:B----4-:R-:W-:Y:S01]  /*7ff0*/  @!P0 LEA.HI.X R15, R207, R7.reuse, R6, 0x1, P2 ;  /* 0x00000007cf0f8211 */ /* 0x090fe200010f0c06 */
        /* <DEDUP_REMOVED lines=18> */
[C---:B------:R-:W-:Y:S01]  /*8120*/  ISETP.GE.AND P0, PT, R5.reuse, 0x21, PT ;  /* 0x000000210500780c */ /* 0x040fe20003f06270 */
        /* <DEDUP_REMOVED lines=8> */
[----:B------:R-:W-:-:S03]  /*81b0*/  IMAD R15, R15, c[0x0][0x208], RZ ;  /* 0x000082000f0f7a24 */ /* 0x000fc600078e02ff */
[----:B------:R-:W-:Y:S01]  /*81c0*/  LEA.HI.X R0, R18, R222, R7, 0x6, P2 ;  /* 0x000000de12007211 */ /* 0x000fe200010f3407 */
[----:B------:R-:W-:Y:S01]  /*81d0*/  IMAD R7, R2, c[0x0][0x1e4], RZ ;  /* 0x0000790002077a24 */ /* 0x000fe200078e02ff */
[C---:B------:R-:W-:Y:S01]  /*81e0*/  @P0 IADD3 R14, P2, R3.reuse, R16, RZ ;  /* 0x00000010030e0210 */ /* 0x040fe20007f5e0ff */
[----:B------:R-:W-:Y:S01]  /*81f0*/  IMAD.WIDE.U32 R18, R88, c[0x0][0x208], RZ ;  /* 0x0000820058127a25 */ /* 0x000fe200078e00ff */
[C---:B------:R-:W-:Y:S02]  /*8200*/  @P1 LEA R16, P3, R3.reuse, c[0x0][0x1c8], 0x1 ;  /* 0x0000720003101a11 */ /* 0x040fe400078608ff */
[----:B------:R-:W-:Y:S01]  /*8210*/  @P1 ISETP.GE.AND P5, PT, R220, c[0x0][0x1d4], PT ;  /* 0x00007500dc001a0c */ /* 0x000fe20003fa6270 */
[----:B------:R-:W-:Y:S01]  /*8220*/  IMAD R6, R88, c[0x0][0x20c], R15 ;  /* 0x0000830058067a24 */ /* 0x000fe200078e020f */
[----:B------:R-:W-:Y:S02]  /*8230*/  @P0 IADD3.X R7, R0, R17, R7, P2, !PT ;  /* 0x0000001100070210 */ /* 0x000fe400017fe407 */
[----:B------:R-:W-:Y:S01]  /*8240*/  @P1 LEA.HI.X R17, R3, c[0x0][0x1cc], R0, 0x1, P3 ;  /* 0x0000730003111a11 */ /* 0x000fe200018f0c00 */
[----:B------:R-:W-:Y:S01]  /*8250*/  IMAD.IADD R6, R19, 0x1, R6 ;  /* 0x0000000113067824 */ /* 0x000fe200078e0206 */
[----:B------:R-:W-:-:S02]  /*8260*/  LEA R0, P3, R18, R224, 0x6 ;  /* 0x000000e012007211 */ /* 0x000fc400078630ff */
[C---:B------:R-:W-:Y:S02]  /*8270*/  @P1 ISETP.GE.AND P2, PT, R207.reuse, c[0x0][0x1d4], PT ;  /* 0x00007500cf001a0c */ /* 0x040fe40003f46270 */
[----:B------:R-:W-:Y:S02]  /*8280*/  LEA.HI.X R3, R18, R219, R6, 0x6, P3 ;  /* 0x000000db12037211 */ /* 0x000fe400018f3406 */
[----:B------:R-:W-:Y:S01]  /*8290*/  @P1 ISETP.GE.AND P3, PT, R206, c[0x0][0x1d4], PT ;  /* 0x00007500ce001a0c */ /* 0x000fe20003f66270 */
[----:B------:R-:W-:Y:S01]  /*82a0*/  @!PT LDS RZ, [RZ] ;  /* 0x00000000fffff984 */ /* 0x000fe20000000800 */
[----:B------:R-:W-:Y:S01]  /*82b0*/  @!PT LDS RZ, [RZ] ;  /* 0x00000000fffff984 */ /* 0x000fe20000000800 */
[----:B------:R-:W-:Y:S01]  /*82c0*/  @!PT LDS RZ, [RZ] ;  /* 0x00000000fffff984 */ /* 0x000fe20000000800 */
[----:B------:R1:W-:Y:S01]  /*82d0*/  @P1 LDGSTS.E.BYPASS.LTC128B.128 [R138+0xc100], [R16.64], !P5 ;  /* 0x0c100000108a1fae */ /* 0x0003e2000e901d48 */
[----:B------:R-:W-:Y:S02]  /*82e0*/  @P0 ISETP.GE.AND P6, PT, R220, c[0x0][0x1d4], PT ;  /* 0x00007500dc000a0c */ /* 0x000fe40003fc6270 */
[----:B------:R-:W-:Y:S02]  /*82f0*/  @P0 ISETP.GE.AND P5, PT, R207, c[0x0][0x1d4], PT ;  /* 0x00007500cf000a0c */ /* 0x000fe40003fa6270 */
[----:B------:R-:W-:-:S03]  /*8300*/  @P0 LEA R20, P4, R14, c[0x0][0x1c8], 0x1 ;  /* 0x000072000e140a11 */ /* 0x000fc600078808ff */
[----:B------:R1:W-:Y:S01]  /*8310*/  @P1 LDGSTS.E.BYPASS.LTC128B.128 [R138+0xe100], [R16.64+0x80], !P2 ;  /* 0x0e100080108a1fae */ /* 0x0003e2000d101d48 */
[----:B------:R-:W-:Y:S02]  /*8320*/  LEA R6, P2, R0, c[0x0][0x1f8], 0x1 ;  /* 0x00007e0000067a11 */ /* 0x000fe400078408ff */
[----:B------:R-:W-:Y:S01]  /*8330*/  @P0 LEA.HI.X R21, R14, c[0x0][0x1cc], R7, 0x1, P4 ;  /* 0x000073000e150a11 */ /* 0x000fe200020f0c07 */
[----:B------:R1:W-:Y:S01]  /*8340*/  @P1 LDGSTS.E.BYPASS.LTC128B.128 [R138+0x10100], [R16.64+0x100], !P3 ;  /* 0x10100100108a1fae */ /* 0x0003e2000d901d48 */
[----:B------:R-:W-:Y:S01]  /*8350*/  LEA.HI.X R7, R0, c[0x0][0x1fc], R3, 0x1, P2 ;  /* 0x00007f0000077a11 */ /* 0x000fe200010f0c03 */
[----:B------:R-:W-:Y:S01]  /*8360*/  IMAD.MOV.U32 R0, RZ, RZ, 0x40 ;  /* 0x00000040ff007424 */ /* 0x000fe200078e00ff */
[----:B------:R-:W-:Y:S01]  /*8370*/  @P0 ISETP.GE.AND P4, PT, R206, c[0x0][0x1d4], PT ;  /* 0x00007500ce000a0c */ /* 0x000fe20003f86270 */
[----:B------:R1:W-:Y:S01]  /*8380*/  @P0 LDGSTS.E.BYPASS.LTC128B.128 [R138+0xd100], [R20.64], !P6 ;  /* 0x0d100000148a0fae */ /* 0x0003e2000f101d48 */
[----:B------:R-:W-:Y:S02]  /*8390*/  ISETP.GE.AND P3, PT, R220, c[0x0][0x1d4], PT ;  /* 0x00007500dc007a0c */ /* 0x000fe40003f66270 */
[----:B------:R-:W-:Y:S01]  /*83a0*/  ISETP.GE.AND P2, PT, R207, c[0x0][0x1d4], PT ;  /* 0x00007500cf007a0c */ /* 0x000fe20003f46270 */
[----:B------:R1:W-:Y:S01]  /*83b0*/  @P0 LDGSTS.E.BYPASS.LTC128B.128 [R138+0xf100], [R20.64+0x80], !P5 ;  /* 0x0f100080148a0fae */ /* 0x0003e2000e901d48 */
[----:B------:R-:W-:-:S02]  /*83c0*/  ISETP.LT.OR P6, PT, R5, 0x1, P3 ;  /* 0x000000010500780c */ /* 0x000fc40001fc1670 */
[C---:B------:R-:W-:Y:S02]  /*83d0*/  ISETP.LT.OR P5, PT, R5.reuse, 0x1, P2 ;  /* 0x000000010500780c */ /* 0x040fe400017a1670 */
[----:B------:R-:W-:Y:S02]  /*83e0*/  ISETP.GE.AND P1, PT, R206, c[0x0][0x1d4], PT ;  /* 0x00007500ce007a0c */ /* 0x000fe40003f26270 */
[C---:B------:R-:W-:Y:S01]  /*83f0*/  ISETP.LT.OR P3, PT, R5.reuse, 0x21, P3 ;  /* 0x000000210500780c */ /* 0x040fe20001f61670 */
[----:B------:R1:W-:Y:S01]  /*8400*/  @P0 LDGSTS.E.BYPASS.LTC128B.128 [R138+0x11100], [R20.64+0x100], !P4 ;  /* 0x11100100148a0fae */ /* 0x0003e2000e101d48 */
[C---:B------:R-:W-:Y:S02]  /*8410*/  ISETP.LT.OR P4, PT, R5.reuse, 0x1, P1 ;  /* 0x000000010500780c */ /* 0x040fe40000f81670 */
[C---:B------:R-:W-:Y:S01]  /*8420*/  ISETP.LT.OR P2, PT, R5.reuse, 0x21, P2 ;  /* 0x000000210500780c */ /* 0x040fe20001741670 */
[----:B------:R-:W0:Y:S01]  /*8430*/  LDGDEPBAR ;  /* 0x00000000000079af */ /* 0x000e220000000000 */
[----:B------:R-:W-:-:S02]  /*8440*/  ISETP.LT.OR P1, PT, R5, 0x21, P1 ;  /* 0x000000210500780c */ /* 0x000fc40000f21670 */
[----:B------:R-:W-:Y:S01]  /*8450*/  IADD3 R14, P0, R6, UR7, RZ ;  /* 0x00000007060e7c10 */ /* 0x000fe2000ff1e0ff */
[----:B------:R1:W-:Y:S03]  /*8460*/  LDGSTS.E.BYPASS.LTC128B.128 [R138+0x100], [R6.64], !P6 ;  /* 0x00100000068a7fae */ /* 0x0003e6000f101d48 */
[----:B------:R-:W-:Y:S01]  /*8470*/  IADD3.X R15, R7, UR5, RZ, P0, !PT ;  /* 0x00000005070f7c10 */ /* 0x000fe200087fe4ff */
[----:B------:R1:W-:Y:S01]  /*8480*/  LDGSTS.E.BYPASS.LTC128B.128 [R138+0x2100], [R6.64+0x80], !P5 ;  /* 0x02100080068a7fae */ /* 0x0003e2000e901d48 */
[----:B------:R-:W-:-:S03]  /*8490*/  ISETP.GT.AND P5, PT, R88, R223, PT ;  /* 0x000000df5800720c */ /* 0x000fc60003fa4270 */
[----:B------:R1:W-:Y:S04]  /*84a0*/  LDGSTS.E.BYPASS.LTC128B.128 [R138+0x4100], [R6.64+0x100], !P4 ;  /* 0x04100100068a7fae */ /* 0x0003e8000e101d48 */
        /* <DEDUP_REMOVED lines=22> */
[----:B------:R-:W-:-:S07]  /*8610*/  IADD3.X R7, R17, R15, R3, P3, !PT ;  /* 0x0000000f11077210 */ /* 0x000fce0001ffe403 */
[----:B------:R1:W-:Y:S04]  /*8620*/  LDGSTS.E.BYPASS.LTC128B.128 [R138+0x14100], [R16.64+0x80], !P1 ;  /* 0x14100080108a7fae */ /* 0x0003e8000c901d48 */
[----:B------:R1:W-:Y:S04]  /*8630*/  LDGSTS.E.BYPASS.LTC128B.128 [R138+0x16100], [R16.64+0x100], !P0 ;  /* 0x16100100108a7fae */ /* 0x0003e8000c101d48 */
[----:B------:R1:W-:Y:S04]  /*8640*/  LDGSTS.E.BYPASS.LTC128B.128 [R138+0x13100], [R6.64], !P2 ;  /* 0x13100000068a7fae */ /* 0x0003e8000d101d48 */
[----:B------:R1:W-:Y:S04]  /*8650*/  LDGSTS.E.BYPASS.LTC128B.128 [R138+0x15100], [R6.64+0x80], !P1 ;  /* 0x15100080068a7fae */ /* 0x0003e8000c901d48 */
[----:B------:R1:W-:Y:S02]  /*8660*/  LDGSTS.E.BYPASS.LTC128B.128 [R138+0x17100], [R6.64+0x100], !P0 ;  /* 0x17100100068a7fae */ /* 0x0003e4000c101d48 */
.L_x_2300:
[----:B------:R-:W-:Y:S05]  /*8670*/  BSYNC B0 ;  /* 0x0000000000007941 */ /* 0x000fea0003800000 */
.L_x_2299:
[----:B------:R-:W-:Y:S01]  /*8680*/  ISETP.LT.AND P0, PT, RZ, c[0x0][0x27c], PT ;  /* 0x00009f00ff007a0c */ /* 0x000fe20003f01270 */
[----:B------:R-:W0:Y:S01]  /*8690*/  LDGDEPBAR ;  /* 0x00000000000079af */ /* 0x000e220000000000 */
[----:B------:R-:W-:-:S11]  /*86a0*/  ISETP.NE.AND P6, PT, R231, 0x1, PT ;  /* 0x00000001e700780c */ /* 0x000fd60003fc5270 */
[----:B------:R-:W-:Y:S05]  /*86b0*/  @P0 BRA `(.L_x_2301) ;  /* 0x0000002000000947 */ /* 0x000fea0003800000 */
[----:B------:R-:W-:-:S04]  /*86c0*/  DEPBAR.LE SB0, 0x3 ;  /* 0x000080c00000791a */ /* 0x000fc80000000000 */
[----:B------:R-:W-:Y:S05]  /*86d0*/  BRA `(.L_x_2302) ;  /* 0x000072e000007947 */ /* 0x000fea0003800000 */
.L_x_2301:
[----:B------:R-:W-:Y:S01]  /*86e0*/  ULDC.U8 UR4, c[0x0][0x298] ;  /* 0x0000a60000047ab9 */ /* 0x000fe20000000000 */
[----:B-1---5:R-:W-:Y:S01]  /*86f0*/  SHF.R.S32.HI R14, RZ, 0x1f, R81 ;  /* 0x0000001fff0e7819 */ /* 0x022fe20000011451 */
[----:B------:R-:W-:Y:S01]  /*8700*/  IMAD.WIDE.U32 R18, R81, c[0x0][0x280], RZ ;  /* 0x0000a00051127a25 */ /* 0x000fe200078e00ff */
[----:B------:R-:W-:Y:S01]  /*8710*/  ISETP.NE.AND P0, PT, RZ, UR4, PT ;  /* 0x00000004ff007c0c */ /* 0x000fe2000bf05270 */
[----:B------:R-:W-:Y:S01]  /*8720*/  BSSY B2, `(.L_x_2302) ;  /* 0x0000729000027945 */ /* 0x000fe20003800000 */
[C---:B------:R-:W-:Y:S01]  /*8730*/  IADD3 R15, R211.reuse, R201, RZ ;  /* 0x000000c9d30f7210 */ /* 0x040fe20007ffe0ff */
[C---:B------:R-:W-:Y:S01]  /*8740*/  IMAD R6, R14.reuse, c[0x0][0x280], RZ ;  /* 0x0000a0000e067a24 */ /* 0x040fe200078e02ff */
[----:B------:R-:W-:Y:S01]  /*8750*/  IADD3 R3, R211, 0x40, RZ ;  /* 0x00000040d3037810 */ /* 0x000fe20007ffe0ff */
[----:B------:R-:W-:Y:S01]  /*8760*/  IMAD R14, R14, c[0x0][0x290], RZ ;  /* 0x0000a4000e0e7a24 */ /* 0x000fe200078e02ff */
[----:B------:R-:W-:Y:S01]  /*8770*/  LEA R7, R210, R15, 0x6 ;  /* 0x0000000fd2077211 */ /* 0x000fe200078e30ff */
[----:B------:R-:W-:-:S02]  /*8780*/  IMAD R6, R81, c[0x0][0x284], R6 ;  /* 0x0000a10051067a24 */ /* 0x000fc400078e0206 */
[C---:B------:R-:W-:Y:S02]  /*8790*/  IMAD R5, R81.reuse, c[0x0][0x294], R14 ;  /* 0x0000a50051057a24 */ /* 0x040fe400078e020e */
[----:B------:R-:W-:Y:S01]  /*87a0*/  IMAD.WIDE.U32 R20, R81, c[0x0][0x290], RZ ;  /* 0x0000a40051147a25 */ /* 0x000fe200078e00ff */
[----:B------:R-:W-:-:S04]  /*87b0*/  IADD3 R17, R6, R19, RZ ;  /* 0x0000001306117210 */ /* 0x000fc80007ffe0ff */
[----:B------:R-:W-:Y:S01]  /*87c0*/  IADD3 R5, R5, R21, RZ ;  /* 0x0000001505057210 */ /* 0x000fe20007ffe0ff */
[----:B------:R-:W-:Y:S05]  /*87d0*/  @!P0 BRA `(.L_x_2303) ;  /* 0x0000387000008947 */ /* 0x000fea0003800000 */
[----:B------:R-:W-:Y:S01]  /*87e0*/  @P6 IMAD.HI.U32 R6, R7, c[0x0][0x2c8], RZ ;  /* 0x0000b20007066a27 */ /* 0x000fe200078e00ff */
[C---:B------:R-:W-:Y:S01]  /*87f0*/  IADD3 R29, R140.reuse, 0x20, RZ ;  /* 0x000000208c1d7810 */ /* 0x040fe20007ffe0ff */
[----:B------:R-:W-:Y:S01]  /*8800*/  BSSY B0, `(.L_x_2304) ;  /* 0x000006c000007945 */ /* 0x000fe20003800000 */
[C---:B------:R-:W-:Y:S01]  /*8810*/  IADD3 R36, R140.reuse, 0x10, RZ ;  /* 0x000000108c247810 */ /* 0x040fe20007ffe0ff */
[----:B------:R-:W-:Y:S01]  /*8820*/  IMAD.MOV.U32 R19, RZ, RZ, R17 ;  /* 0x000000ffff137224 */ /* 0x000fe200078e0011 */
[----:B------:R-:W-:Y:S01]  /*8830*/  @P6 SHF.R.U32.HI R7, RZ, c[0x0][0x2cc], R6 ;  /* 0x0000b300ff076a19 */ /* 0x000fe20000011606 */
[----:B------:R-:W-:Y:S01]  /*8840*/  IMAD.MOV.U32 R16, RZ, RZ, R20 ;  /* 0x000000ffff107224 */ /* 0x000fe200078e0014 */
[----:B------:R-:W-:Y:S01]  /*8850*/  IADD3 R24, R140, 0x30, RZ ;  /* 0x000000308c187810 */ /* 0x000fe20007ffe0ff */
[----:B------:R-:W-:Y:S01]  /*8860*/  IMAD.MOV.U32 R17, RZ, RZ, R5 ;  /* 0x000000ffff117224 */ /* 0x000fe200078e0005 */
[----:B------:R-:W-:Y:S01]  /*8870*/  SHF.R.S32.HI R6, RZ, 0x1f, R7 ;  /* 0x0000001fff067819 */ /* 0x000fe20000011407 */
[C---:B------:R-:W-:Y:S01]  /*8880*/  IMAD.WIDE.U32 R18, R7.reuse, c[0x0][0x280], R18 ;  /* 0x0000a00007127a25 */ /* 0x040fe200078e0012 */
[----:B------:R-:W-:Y:S01]  /*8890*/  CS2R R42, SRZ ;  /* 0x00000000002a7805 */ /* 0x000fe2000001ff00 */
[----:B------:R-:W-:Y:S01]  /*88a0*/  CS2R R90, SRZ ;  /* 0x00000000005a7805 */ /* 0x000fe2000001ff00 */
[----:B------:R-:W-:Y:S01]  /*88b0*/  CS2R R98, SRZ ;  /* 0x0000000000627805 */ /* 0x000fe2000001ff00 */
[----:B------:R-:W-:Y:S01]  /*88c0*/  IMAD R14, R6, c[0x0][0x280], RZ ;  /* 0x0000a000060e7a24 */ /* 0x000fe200078e02ff */
        /* <DEDUP_REMOVED lines=12> */
[----:B------:R-:W-:Y:S01]  /*8990*/  IADD3 R14, R140, 0x50, RZ ;  /* 0x000000508c0e7810 */ /* 0x000fe20007ffe0ff */
[----:B------:R-:W-:Y:S01]  /*89a0*/  CS2R R86, SRZ ;  /* 0x0000000000567805 */ /* 0x000fe2000001ff00 */
[----:B------:R-:W-:Y:S01]  /*89b0*/  LEA.HI.X R28, R18, c[0x0][0x274], R28, 0x1, P0 ;  /* 0x00009d00121c7a11 */ /* 0x000fe200000f0c1c */
[----:B------:R-:W-:Y:S01]  /*89c0*/  IMAD.IADD R25, R17, 0x1, R25 ;  /* 0x0000000111197824 */ /* 0x000fe200078e0219 */
[----:B------:R-:W-:Y:S01]  /*89d0*/  ISETP.GE.AND P0, PT, R15, R4, PT ;  /* 0x000000040f00720c */ /* 0x000fe20003f06270 */
[----:B------:R1:W3:Y:S01]  /*89e0*/  SHFL.IDX PT, R32, R22, RZ, 0x1c1f ;  /* 0x001c1fff16207589 */ /* 0x0002e200000e0000 */
[----:B------:R-:W-:Y:S01]  /*89f0*/  IADD3 R18, R140, 0x40, RZ ;  /* 0x000000408c127810 */ /* 0x000fe20007ffe0ff */
[----:B------:R-:W-:Y:S01]  /*8a00*/  CS2R R96, SRZ ;  /* 0x0000000000607805 */ /* 0x000fe2000001ff00 */
[----:B------:R-:W-:Y:S01]  /*8a10*/  LEA.HI.X R25, R16, c[0x0][0x28c], R25, 0x1, P1 ;  /* 0x0000a30010197a11 */ /* 0x000fe200008f0c19 */
[----:B------:R1:W4:Y:S01]  /*8a20*/  SHFL.IDX PT, R35, R28, RZ, 0x1c1f ;  /* 0x001c1fff1c237589 */ /* 0x00032200000e0000 */
[----:B------:R-:W-:Y:S01]  /*8a30*/  CS2R R104, SRZ ;  /* 0x0000000000687805 */ /* 0x000fe2000001ff00 */
[----:B------:R-:W-:Y:S01]  /*8a40*/  CS2R R114, SRZ ;  /* 0x0000000000727805 */ /* 0x000fe2000001ff00 */
[----:B------:R-:W-:Y:S01]  /*8a50*/  CS2R R118, SRZ ;  /* 0x0000000000767805 */ /* 0x000fe2000001ff00 */
[----:B------:R1:W1:Y:S01]  /*8a60*/  SHFL.IDX PT, R33, R25, RZ, 0x1c1f ;  /* 0x001c1fff19217589 */ /* 0x00026200000e0000 */
[----:B------:R-:W-:Y:S01]  /*8a70*/  CS2R R106, SRZ ;  /* 0x00000000006a7805 */ /* 0x000fe2000001ff00 */
[----:B------:R-:W-:-:S02]  /*8a80*/  SHF.R.S32.HI R6, RZ, 0x1f, R29 ;  /* 0x0000001fff067819 */ /* 0x000fc4000001141d */
[----:B------:R-:W-:Y:S02]  /*8a90*/  SHF.R.S32.HI R19, RZ, 0x1f, R36 ;  /* 0x0000001fff137819 */ /* 0x000fe40000011424 */
[----:B------:R-:W-:Y:S02]  /*8aa0*/  SHF.R.S32.HI R17, RZ, 0x1f, R14 ;  /* 0x0000001fff117819 */ /* 0x000fe4000001140e */
[----:B------:R-:W-:Y:S02]  /*8ab0*/  SHF.R.S32.HI R7, RZ, 0x1f, R18 ;  /* 0x0000001fff077819 */ /* 0x000fe40000011412 */
[----:B------:R-:W-:Y:S01]  /*8ac0*/  SHF.R.S32.HI R5, RZ, 0x1f, R24 ;  /* 0x0000001fff057819 */ /* 0x000fe20000011418 */
[----:B------:R-:W-:Y:S05]  /*8ad0*/  @P0 BRA `(.L_x_2305) ;  /* 0x000003e000000947 */ /* 0x000fea0003800000 */
[----:B--2---:R-:W-:Y:S01]  /*8ae0*/  ISETP.GE.AND P0, PT, R36, c[0x0][0x27c], PT ;  /* 0x00009f0024007a0c */ /* 0x004fe20003f06270 */
[----:B------:R-:W-:Y:S01]  /*8af0*/  CS2R R120, SRZ ;  /* 0x0000000000787805 */ /* 0x000fe2000001ff00 */
[----:B------:R-:W-:Y:S01]  /*8b00*/  ISETP.GE.AND P3, PT, R29, c[0x0][0x27c], PT ;  /* 0x00009f001d007a0c */ /* 0x000fe20003f66270 */
[----:B------:R-:W-:Y:S01]  /*8b10*/  CS2R R118, SRZ ;  /* 0x0000000000767805 */ /* 0x000fe2000001ff00 */
[----:B------:R-:W-:-:S09]  /*8b20*/  ISETP.GE.AND P2, PT, R24, c[0x0][0x27c], PT ;  /* 0x00009f0018007a0c */ /* 0x000fd20003f46270 */
[C---:B------:R-:W-:Y:S01]  /*8b30*/  @!P0 IMAD.SHL.U32 R23, R36.reuse, 0x2, RZ ;  /* 0x0000000224178824 */ /* 0x040fe200078e00ff */
[----:B------:R-:W-:-:S04]  /*8b40*/  @!P0 SHF.L.U64.HI R21, R36, 0x1, R19 ;  /* 0x0000000124158819 */ /* 0x000fc80000010213 */
[-C--:B------:R-:W-:Y:S02]  /*8b50*/  @!P0 IADD3 R30, P1, R34, R23.reuse, RZ ;  /* 0x00000017221e8210 */ /* 0x080fe40007f3e0ff */
[----:B---3--:R-:W-:Y:S01]  /*8b60*/  @!P0 IADD3 R38, P4, R32, R23, RZ ;  /* 0x0000001720268210 */ /* 0x008fe20007f9e0ff */
[----:B------:R-:W-:Y:S02]  /*8b70*/  @!P3 IMAD.SHL.U32 R47, R29, 0x2, RZ ;  /* 0x000000021d2fb824 */ /* 0x000fe400078e00ff */
[--C-:B----4-:R-:W-:Y:S01]  /*8b80*/  @!P0 IMAD.X R31, R35, 0x1, R21.reuse, P1 ;  /* 0x00000001231f8824 */ /* 0x110fe200008e0615 */
[----:B------:R-:W-:Y:S01]  /*8b90*/  ISETP.GE.AND P1, PT, R18, c[0x0][0x27c], PT ;  /* 0x00009f0012007a0c */ /* 0x000fe20003f26270 */
[----:B-1----:R-:W-:Y:S01]  /*8ba0*/  @!P0 IMAD.X R39, R33, 0x1, R21, P4 ;  /* 0x0000000121278824 */ /* 0x002fe200020e0615 */
[----:B------:R-:W-:Y:S02]  /*8bb0*/  @!P3 SHF.L.U64.HI R27, R29, 0x1, R6 ;  /* 0x000000011d1bb819 */ /* 0x000fe40000010206 */
[----:B------:R1:W5:Y:S01]  /*8bc0*/  @!P0 LD.E.64 R120, [R30.64] ;  /* 0x000000081e788980 */ /* 0x000362000c101b00 */
[----:B------:R-:W-:-:S03]  /*8bd0*/  @!P2 IMAD.SHL.U32 R37, R24, 0x2, RZ ;  /* 0x000000021825a824 */ /* 0x000fc600078e00ff */
[----:B------:R2:W5:Y:S01]  /*8be0*/  @!P0 LD.E.64 R118, [R38.64] ;  /* 0x0000000826768980 */ /* 0x000562000c101b00 */
[-C--:B------:R-:W-:Y:S01]  /*8bf0*/  @!P3 IADD3 R48, P0, R34, R47.reuse, RZ ;  /* 0x0000002f2230b210 */ /* 0x080fe20007f1e0ff */
[----:B------:R-:W-:Y:S01]  /*8c00*/  CS2R R102, SRZ ;  /* 0x0000000000667805 */ /* 0x000fe2000001ff00 */
[----:B------:R-:W-:Y:S01]  /*8c10*/  @!P2 SHF.L.U64.HI R23, R24, 0x1, R5 ;  /* 0x000000011817a819 */ /* 0x000fe20000010205 */
[----:B------:R-:W-:Y:S01]  /*8c20*/  CS2R R106, SRZ ;  /* 0x00000000006a7805 */ /* 0x000fe2000001ff00 */
[----:B------:R-:W-:Y:S01]  /*8c30*/  @!P3 IADD3 R46, P4, R32, R47, RZ ;  /* 0x0000002f202eb210 */ /* 0x000fe20007f9e0ff */
[----:B------:R-:W-:Y:S01]  /*8c40*/  @!P3 IMAD.X R49, R35, 0x1, R27, P0 ;  /* 0x000000012331b824 */ /* 0x000fe200000e061b */
[-C--:B------:R-:W-:Y:S02]  /*8c50*/  @!P2 IADD3 R40, P0, R34, R37.reuse, RZ ;  /* 0x000000252228a210 */ /* 0x080fe40007f1e0ff */
[----:B------:R-:W-:Y:S01]  /*8c60*/  @!P1 SHF.L.U64.HI R21, R18, 0x1, R7 ;  /* 0x0000000112159819 */ /* 0x000fe20000010207 */
[----:B------:R-:W-:Y:S01]  /*8c70*/  @!P3 IMAD.X R47, R33, 0x1, R27, P4 ;  /* 0x00000001212fb824 */ /* 0x000fe200020e061b */
[----:B------:R-:W-:Y:S01]  /*8c80*/  @!P2 IADD3 R44, P4, R32, R37, RZ ;  /* 0x00000025202ca210 */ /* 0x000fe20007f9e0ff */
[----:B------:R-:W-:-:S04]  /*8c90*/  @!P2 IMAD.X R41, R35, 0x1, R23, P0 ;  /* 0x000000012329a824 */ /* 0x000fc800000e0617 */
[----:B------:R-:W-:Y:S01]  /*8ca0*/  @!P2 IMAD.X R45, R33, 0x1, R23, P4 ;  /* 0x00000001212da824 */ /* 0x000fe200020e0617 */
[----:B------:R-:W-:Y:S01]  /*8cb0*/  ISETP.GE.AND P4, PT, R140, c[0x0][0x27c], PT ;  /* 0x00009f008c007a0c */ /* 0x000fe20003f86270 */
[----:B-1----:R-:W-:-:S05]  /*8cc0*/  @!P1 IMAD.SHL.U32 R31, R18, 0x2, RZ ;  /* 0x00000002121f9824 */ /* 0x002fca00078e00ff */
[----:B--2---:R-:W-:-:S07]  /*8cd0*/  @!P1 IADD3 R38, P0, R34, R31, RZ ;  /* 0x0000001f22269210 */ /* 0x004fce0007f1e0ff */
[----:B------:R-:W-:-:S04]  /*8ce0*/  @!P4 IMAD.WIDE R52, R140, 0x2, R34 ;  /* 0x000000028c34c825 */ /* 0x000fc800078e0222 */
[----:B------:R-:W-:Y:S01]  /*8cf0*/  @!P1 IMAD.X R39, R35, 0x1, R21, P0 ;  /* 0x0000000123279824 */ /* 0x000fe200000e0615 */
[----:B------:R-:W-:Y:S01]  /*8d00*/  @!P1 IADD3 R30, P0, R32, R31, RZ ;  /* 0x0000001f201e9210 */ /* 0x000fe20007f1e0ff */
[----:B------:R-:W-:Y:S01]  /*8d10*/  @!P4 IMAD.WIDE R50, R140, 0x2, R32 ;  /* 0x000000028c32c825 */ /* 0x000fe200078e0220 */
[----:B------:R1:W5:Y:S03]  /*8d20*/  @!P4 LD.E.64 R102, [R52.64] ;  /* 0x000000083466c980 */ /* 0x000366000c101b00 */
[----:B------:R-:W-:Y:S01]  /*8d30*/  @!P1 IMAD.X R31, R33, 0x1, R21, P0 ;  /* 0x00000001211f9824 */ /* 0x000fe200000e0615 */
[----:B------:R-:W-:Y:S01]  /*8d40*/  ISETP.GE.AND P0, PT, R14, c[0x0][0x27c], PT ;  /* 0x00009f000e007a0c */ /* 0x000fe20003f06270 */
[----:B------:R1:W5:-:S12]  /*8d50*/  @!P4 LD.E.64 R106, [R50.64] ;  /* 0x00000008326ac980 */ /* 0x000358000c101b00 */
[C---:B------:R-:W-:Y:S01]  /*8d60*/  @!P0 IMAD.SHL.U32 R20, R14.reuse, 0x2, RZ ;  /* 0x000000020e148824 */ /* 0x040fe200078e00ff */
[----:B------:R-:W-:-:S04]  /*8d70*/  @!P0 SHF.L.U64.HI R16, R14, 0x1, R17 ;  /* 0x000000010e108819 */ /* 0x000fc80000010211 */
[----:B------:R-:W-:-:S05]  /*8d80*/  @!P0 IADD3 R34, P4, R34, R20, RZ ;  /* 0x0000001422228210 */ /* 0x000fca0007f9e0ff */
[--C-:B------:R-:W-:Y:S01]  /*8d90*/  @!P0 IMAD.X R35, R35, 0x1, R16.reuse, P4 ;  /* 0x0000000123238824 */ /* 0x100fe200020e0610 */
[----:B------:R-:W-:Y:S01]  /*8da0*/  @!P0 IADD3 R20, P4, R32, R20, RZ ;  /* 0x0000001420148210 */ /* 0x000fe20007f9e0ff */
        /* <DEDUP_REMOVED lines=8> */
[----:B------:R-:W-:Y:S01]  /*8e30*/  @!P0 IMAD.X R21, R33, 0x1, R16, P4 ;  /* 0x0000000121158824 */ /* 0x000fe200020e0610 */
[----:B------:R1:W5:Y:S04]  /*8e40*/  @!P3 LD.E.64 R116, [R48.64] ;  /* 0x000000083074b980 */ /* 0x000368000c101b00 */
[----:B------:R1:W5:Y:S04]  /*8e50*/  @!P3 LD.E.64 R114, [R46.64] ;  /* 0x000000082e72b980 */ /* 0x000368000c101b00 */
[----:B------:R1:W5:Y:S04]  /*8e60*/  @!P2 LD.E.64 R110, [R40.64] ;  /* 0x00000008286ea980 */ /* 0x000368000c101b00 */
[----:B------:R1:W5:Y:S04]  /*8e70*/  @!P2 LD.E.64 R104, [R44.64] ;  /* 0x000000082c68a980 */ /* 0x000368000c101b00 */
[----:B------:R1:W5:Y:S04]  /*8e80*/  @!P1 LD.E.64 R98, [R38.64] ;  /* 0x0000000826629980 */ /* 0x000368000c101b00 */
[----:B------:R1:W5:Y:S04]  /*8e90*/  @!P1 LD.E.64 R96, [R30.64] ;  /* 0x000000081e609980 */ /* 0x000368000c101b00 */
[----:B------:R1:W5:Y:S04]  /*8ea0*/  @!P0 LD.E.64 R90, [R34.64] ;  /* 0x00000008225a8980 */ /* 0x000368000c101b00 */
[----:B------:R1:W5:Y:S02]  /*8eb0*/  @!P0 LD.E.64 R86, [R20.64] ;  /* 0x0000000814568980 */ /* 0x000364000c101b00 */
.L_x_2305:
[----:B--2---:R-:W-:Y:S05]  /*8ec0*/  BSYNC B0 ;  /* 0x0000000000007941 */ /* 0x004fea0003800000 */
.L_x_2304:
[----:B------:R-:W-:Y:S01]  /*8ed0*/  IADD3 R15, R15, 0x40, RZ ;  /* 0x000000400f0f7810 */ /* 0x000fe20007ffe0ff */
[----:B-1---5:R-:W-:Y:S01]  /*8ee0*/  IMAD.MOV.U32 R21, RZ, RZ, R90 ;  /* 0x000000ffff157224 */ /* 0x022fe200078e005a */
[----:B------:R1:W2:Y:S01]  /*8ef0*/  SHFL.IDX PT, R27, R28, 0x1, 0x1c1f ;  /* 0x003c1f001c1b7f89 */ /* 0x0002a200000e0000 */
        /* <DEDUP_REMOVED lines=43> */
[----:B------:R-:W4:Y:S01]  /*91b0*/  SHFL.IDX PT, R26, R26, 0x1, 0x1c1f ;  /* 0x003c1f001a1a7f89 */ /* 0x000f2200000e0000 */
        /* <DEDUP_REMOVED lines=27> */
[-C--:B----4-:R-:W-:Y:S02]  /*9370*/  @!P0 IADD3 R38, P1, R26, R21.reuse, RZ ;  /* 0x000000151a268210 */ /* 0x090fe40007f3e0ff */
[----:B-1----:R-:W-:-:S03]  /*9380*/  @!P0 IADD3 R30, P4, R22, R21, RZ ;  /* 0x00000015161e8210 */ /* 0x002fc60007f9e0ff */
[--C-:B------:R-:W-:Y:S01]  /*9390*/  @!P0 IMAD.X R39, R27, 0x1, R19.reuse, P1 ;  /* 0x000000011b278824 */ /* 0x100fe200008e0613 */
[----:B------:R-:W-:Y:S01]  /*93a0*/  ISETP.GE.AND P1, PT, R18, c[0x0][0x27c], PT ;  /* 0x00009f0012007a0c */ /* 0x000fe20003f26270 */
[----:B---3--:R-:W-:Y:S02]  /*93b0*/  @!P0 IMAD.X R31, R23, 0x1, R19, P4 ;  /* 0x00000001171f8824 */ /* 0x008fe400020e0613 */
[C---:B------:R-:W-:Y:S01]  /*93c0*/  @!P3 IMAD.SHL.U32 R19, R29.reuse, 0x2, RZ ;  /* 0x000000021d13b824 */ /* 0x040fe200078e00ff */
[----:B------:R1:W5:Y:S01]  /*93d0*/  @!P0 LD.E.64 R70, [R38.64] ;  /* 0x0000000826468980 */ /* 0x000362000c101b00 */
[----:B------:R-:W-:Y:S02]  /*93e0*/  @!P3 SHF.L.U64.HI R6, R29, 0x1, R6 ;  /* 0x000000011d06b819 */ /* 0x000fe40000010206 */
[----:B------:R-:W-:Y:S01]  /*93f0*/  @!P2 SHF.L.U64.HI R20, R24, 0x1, R5 ;  /* 0x000000011814a819 */ /* 0x000fe20000010205 */
[----:B------:R2:W5:Y:S01]  /*9400*/  @!P0 LD.E.64 R68, [R30.64] ;  /* 0x000000081e448980 */ /* 0x000562000c101b00 */
[-C--:B------:R-:W-:Y:S01]  /*9410*/  @!P3 IADD3 R34, P0, R26, R19.reuse, RZ ;  /* 0x000000131a22b210 */ /* 0x080fe20007f1e0ff */
[----:B------:R-:W-:Y:S01]  /*9420*/  @!P2 IMAD.SHL.U32 R5, R24, 0x2, RZ ;  /* 0x000000021805a824 */ /* 0x000fe200078e00ff */
[----:B------:R-:W-:Y:S01]  /*9430*/  @!P3 IADD3 R44, P4, R22, R19, RZ ;  /* 0x00000013162cb210 */ /* 0x000fe20007f9e0ff */
[----:B------:R-:W-:Y:S01]  /*9440*/  CS2R R78, SRZ ;  /* 0x00000000004e7805 */ /* 0x000fe2000001ff00 */
[C---:B------:R-:W-:Y:S01]  /*9450*/  @!P1 IMAD.SHL.U32 R19, R18.reuse, 0x2, RZ ;  /* 0x0000000212139824 */ /* 0x040fe200078e00ff */
[----:B------:R-:W-:Y:S01]  /*9460*/  @!P1 SHF.L.U64.HI R7, R18, 0x1, R7 ;  /* 0x0000000112079819 */ /* 0x000fe20000010207 */
[--C-:B------:R-:W-:Y:S01]  /*9470*/  @!P3 IMAD.X R35, R27, 0x1, R6.reuse, P0 ;  /* 0x000000011b23b824 */ /* 0x100fe200000e0606 */
[----:B------:R-:W-:Y:S01]  /*9480*/  @!P2 IADD3 R32, P0, R26, R5, RZ ;  /* 0x000000051a20a210 */ /* 0x000fe20007f1e0ff */
[----:B------:R-:W-:Y:S01]  /*9490*/  @!P3 IMAD.X R45, R23, 0x1, R6, P4 ;  /* 0x00000001172db824 */ /* 0x000fe200020e0606 */
[----:B------:R-:W-:-:S03]  /*94a0*/  CS2R R76, SRZ ;  /* 0x00000000004c7805 */ /* 0x000fc6000001ff00 */
[----:B------:R-:W-:Y:S01]  /*94b0*/  @!P2 IMAD.X R33, R27, 0x1, R20, P0 ;  /* 0x000000011b21a824 */ /* 0x000fe200000e0614 */
[----:B-1----:R-:W-:Y:S02]  /*94c0*/  @!P2 IADD3 R38, P4, R22, R5, RZ ;  /* 0x000000051626a210 */ /* 0x002fe40007f9e0ff */
[----:B--2---:R-:W-:-:S03]  /*94d0*/  @!P1 IADD3 R30, P0, R26, R19, RZ ;  /* 0x000000131a1e9210 */ /* 0x004fc60007f1e0ff */
[----:B------:R-:W-:Y:S01]  /*94e0*/  @!P2 IMAD.X R39, R23, 0x1, R20, P4 ;  /* 0x000000011727a824 */ /* 0x000fe200020e0614 */
[----:B------:R-:W-:Y:S01]  /*94f0*/  ISETP.GE.AND P4, PT, R140, c[0x0][0x27c], PT ;  /* 0x00009f008c007a0c */ /* 0x000fe20003f86270 */
[----:B------:R-:W-:Y:S01]  /*9500*/  @!P1 IMAD.X R31, R27, 0x1, R7, P0 ;  /* 0x000000011b1f9824 */ /* 0x000fe200000e0607 */
[----:B------:R-:W-:-:S05]  /*9510*/  @!P1 IADD3 R6, P0, R22, R19, RZ ;  /* 0x0000001316069210 */ /* 0x000fca0007f1e0ff */
[----:B------:R-:W-:Y:S01]  /*9520*/  @!P1 IMAD.X R7, R23, 0x1, R7, P0 ;  /* 0x0000000117079824 */ /* 0x000fe200000e0607 */
[----:B------:R-:W-:-:S05]  /*9530*/  ISETP.GE.AND P0, PT, R14, c[0x0][0x27c], PT ;  /* 0x00009f000e007a0c */ /* 0x000fca0003f06270 */
[----:B------:R-:W-:-:S04]  /*9540*/  @!P4 IMAD.WIDE R42, R140, 0x2, R26 ;  /* 0x000000028c2ac825 */ /* 0x000fc800078e021a */
[----:B------:R-:W-:Y:S01]  /*9550*/  @!P4 IMAD.WIDE R40, R140, 0x2, R22 ;  /* 0x000000028c28c825 */ /* 0x000fe200078e0216 */
[----:B------:R1:W5:Y:S04]  /*9560*/  @!P4 LD.E.64 R78, [R42.64] ;  /* 0x000000082a4ec980 */ /* 0x000368000c101b00 */
[----:B------:R2:W5:Y:S01]  /*9570*/  @!P4 LD.E.64 R76, [R40.64] ;  /* 0x00000008284cc980 */ /* 0x000562000c101b00 */
        /* <DEDUP_REMOVED lines=11> */
[----:B------:R-:W-:Y:S01]  /*9630*/  @!P0 IMAD.X R23, R23, 0x1, R17, P4 ;  /* 0x0000000117178824 */ /* 0x000fe200020e0611 */
[----:B------:R3:W5:Y:S01]  /*9640*/  @!P3 LD.E.64 R66, [R34.64] ;  /* 0x000000082242b980 */ /* 0x000762000c101b00 */
[----:B-1----:R-:W-:-:S03]  /*9650*/  CS2R R42, SRZ ;  /* 0x00000000002a7805 */ /* 0x002fc6000001ff00 */
[----:B------:R3:W5:Y:S01]  /*9660*/  @!P3 LD.E.64 R64, [R44.64] ;  /* 0x000000082c40b980 */ /* 0x000762000c101b00 */
[----:B--2---:R-:W-:-:S03]  /*9670*/  CS2R R40, SRZ ;  /* 0x0000000000287805 */ /* 0x004fc6000001ff00 */
[----:B------:R3:W5:Y:S04]  /*9680*/  @!P2 LD.E.64 R60, [R32.64] ;  /* 0x00000008203ca980 */ /* 0x000768000c101b00 */
[----:B------:R3:W5:Y:S04]  /*9690*/  @!P2 LD.E.64 R58, [R38.64] ;  /* 0x00000008263aa980 */ /* 0x000768000c101b00 */
[----:B------:R3:W5:Y:S04]  /*96a0*/  @!P1 LD.E.64 R50, [R30.64] ;  /* 0x000000081e329980 */ /* 0x000768000c101b00 */
[----:B------:R3:W5:Y:S04]  /*96b0*/  @!P1 LD.E.64 R46, [R6.64] ;  /* 0x00000008062e9980 */ /* 0x000768000c101b00 */
[----:B------:R3:W5:Y:S04]  /*96c0*/  @!P0 LD.E.64 R42, [R20.64] ;  /* 0x00000008142a8980 */ /* 0x000768000c101b00 */
[----:B------:R3:W5:Y:S02]  /*96d0*/  @!P0 LD.E.64 R40, [R22.64] ;  /* 0x0000000816288980 */ /* 0x000764000c101b00 */
.L_x_2307:
[----:B--2---:R-:W-:Y:S05]  /*96e0*/  BSYNC B0 ;  /* 0x0000000000007941 */ /* 0x004fea0003800000 */
.L_x_2306:
[----:B---3-5:R-:W-:Y:S01]  /*96f0*/  IMAD.MOV.U32 R6, RZ, RZ, R42 ;  /* 0x000000ffff067224 */ /* 0x028fe200078e002a */
        /* <DEDUP_REMOVED lines=8> */
[----:B-1----:R-:W-:Y:S01]  /*9780*/  PRMT R22, R7, 0x7610, R22 ;  /* 0x0000761007167816 */ /* 0x002fe20000000016 */
[----:B------:R-:W-:Y:S01]  /*9790*/  IMAD.MOV.U32 R7, RZ, RZ, R67 ;  /* 0x000000ffff077224 */ /* 0x000fe200078e0043 */
[----:B------:R-:W-:Y:S01]  /*97a0*/  PRMT R28, R6, 0x7610, R28 ;  /* 0x00007610061c7816 */ /* 0x000fe2000000001c */
[----:B------:R-:W-:Y:S01]  /*97b0*/  IMAD.MOV.U32 R6, RZ, RZ, R70 ;  /* 0x000000ffff067224 */ /* 0x000fe200078e0046 */
[----:B------:R-:W-:Y:S01]  /*97c0*/  PRMT R27, R5, 0x7610, R27 ;  /* 0x00007610051b7816 */ /* 0x000fe2000000001b */
[----:B------:R-:W-:Y:S01]  /*97d0*/  IMAD.MOV.U32 R5, RZ, RZ, R71 ;  /* 0x000000ffff057224 */ /* 0x000fe200078e0047 */
[----:B------:R-:W-:Y:S01]  /*97e0*/  LOP3.LUT R19, R12, R19, R13, 0xf6, !PT ;  /* 0x000000130c137212 */ /* 0x000fe200078ef60d */
[----:B------:R-:W-:Y:S01]  /*97f0*/  IMAD.MOV.U32 R12, RZ, RZ, R50 ;  /* 0x000000ffff0c7224 */ /* 0x000fe200078e0032 */
[----:B------:R-:W-:Y:S01]  /*9800*/  PRMT R31, R7, 0x7610, R31 ;  /* 0x00007610071f7816 */ /* 0x000fe2000000001f */
[----:B------:R-:W-:Y:S01]  /*9810*/  IMAD.IADD R56, R4, 0x1, -R201 ;  /* 0x0000000104387824 */ /* 0x000fe200078e0ac9 */
[----:B----4-:R-:W-:Y:S01]  /*9820*/  PRMT R35, R6, 0x7610, R35 ;  /* 0x0000761006237816 */ /* 0x010fe20000000023 */
[----:B------:R-:W-:Y:S01]  /*9830*/  IMAD.MOV.U32 R7, RZ, RZ, R79 ;  /* 0x000000ffff077224 */ /* 0x000fe200078e004f */
        /* <DEDUP_REMOVED lines=31> */
[C---:B------:R-:W-:Y:S01]  /*9a30*/  IADD3 R4, R19.reuse, 0x18100, RZ ;  /* 0x0001810013047810 */ /* 0x040fe20007ffe0ff */
        /* <DEDUP_REMOVED lines=14> */
[--C-:B------:R-:W-:Y:S02]  /*9b20*/  SHF.R.U64 R101, R102, 0x10, R103.reuse ;  /* 0x0000001066657819 */ /* 0x100fe40000001267 */
[----:B------:R-:W-:Y:S02]  /*9b30*/  SHF.R.U32.HI R102, RZ, 0x10, R103 ;  /* 0x00000010ff667819 */ /* 0x000fe40000011667 */
[----:B------:R-:W-:Y:S02]  /*9b40*/  PRMT R82, R15, 0x5432, R82 ;  /* 0x000054320f527816 */ /* 0x000fe40000000052 */
[----:B------:R-:W-:Y:S02]  /*9b50*/  PRMT R95, R95, 0x5410, R102 ;  /* 0x000054105f5f7816 */ /* 0x000fe40000000066 */
[----:B------:R-:W-:-:S02]  /*9b60*/  SHF.R.U64 R83, R106, 0x10, R107 ;  /* 0x000000106a537819 */ /* 0x000fc4000000126b */
[----:B------:R-:W-:Y:S02]  /*9b70*/  PRMT R100, R100, 0x5410, R101 ;  /* 0x0000541064647816 */ /* 0x000fe40000000065 */
[----:B------:R-:W-:Y:S02]  /*9b80*/  LOP3.LUT R109, R95, 0xffff0000, RZ, 0xc0, !PT ;  /* 0xffff00005f6d7812 */ /* 0x000fe400078ec0ff */
[----:B------:R-:W-:Y:S02]  /*9b90*/  PRMT R83, R16, 0x5432, R83 ;  /* 0x0000543210537816 */ /* 0x000fe40000000053 */
[C---:B-1----:R-:W-:Y:S01]  /*9ba0*/  LOP3.LUT R101, R6.reuse, 0xffff0000, RZ, 0xc0, !PT ;  /* 0xffff000006657812 */ /* 0x042fe200078ec0ff */
[----:B------:R-:W-:Y:S01]  /*9bb0*/  IMAD.U32 R102, R6, 0x10000, RZ ;  /* 0x0001000006667824 */ /* 0x000fe200078e00ff */
[C---:B------:R-:W-:Y:S01]  /*9bc0*/  SHF.L.U32 R108, R4.reuse, 0x10, RZ ;  /* 0x00000010046c7819 */ /* 0x040fe200000006ff */
[C---:B------:R-:W-:Y:S01]  /*9bd0*/  IMAD.U32 R6, R7.reuse, 0x10000, RZ ;  /* 0x0001000007067824 */ /* 0x040fe200078e00ff */
        /* <DEDUP_REMOVED lines=10> */
[C---:B------:R-:W-:Y:S02]  /*9c80*/  FFMA.FTZ R95, R102.reuse, R7, -R95 ;  /* 0x00000007665f7223 */ /* 0x040fe4000001085f */
[C---:B------:R-:W-:Y:S01]  /*9c90*/  IMAD.U32 R7, R83.reuse, 0x10000, RZ ;  /* 0x0001000053077824 */ /* 0x040fe200078e00ff */
[----:B------:R-:W-:Y:S01]  /*9ca0*/  LOP3.LUT R83, R83, 0xffff0000, RZ, 0xc0, !PT ;  /* 0xffff000053537812 */ /* 0x000fe200078ec0ff */
[----:B------:R-:W-:Y:S01]  /*9cb0*/  FFMA.FTZ R4, R102, R4, R101 ;  /* 0x0000000466047223 */ /* 0x000fe20000010065 */
[----:B------:R-:W-:Y:S01]  /*9cc0*/  SHF.L.U32 R101, R100, 0x10, RZ ;  /* 0x0000001064657819 */ /* 0x000fe200000006ff */
[-C--:B------:R-:W-:Y:S02]  /*9cd0*/  FMUL.FTZ R103, R103, R109.reuse ;  /* 0x0000006d67677220 */ /* 0x080fe40000410000 */
        /* <DEDUP_REMOVED lines=16> */
.L_x_2311:
[----:B------:R-:W-:Y:S05]  /*9de0*/  BSYNC B0 ;  /* 0x0000000000007941 */ /* 0x000fea0003800000 */
.L_x_2310:
        /* <DEDUP_REMOVED lines=21> */
[CC--:B------:R-:W-:Y:S01]  /*9f40*/  FMUL.FTZ R106, R82.reuse, R4.reuse ;  /* 0x00000004526a7220 */ /* 0x0c0fe20000410000 */
[----:B------:R-:W-:Y:S01]  /*9f50*/  LOP3.LUT R93, R93, 0xffff0000, RZ, 0xc0, !PT ;  /* 0xffff00005d5d7812 */ /* 0x000fe200078ec0ff */
[-C--:B------:R-:W-:Y:S01]  /*9f60*/  FMUL.FTZ R82, R82, R7.reuse ;  /* 0x0000000752527220 */ /* 0x080fe20000410000 */
[----:B------:R-:W-:Y:S01]  /*9f70*/  SHF.L.U32 R100, R5, 0x10, RZ ;  /* 0x0000001005647819 */ /* 0x000fe200000006ff */
[----:B------:R-:W-:Y:S01]  /*9f80*/  FFMA.FTZ R106, R83, R7, -R106 ;  /* 0x00000007536a7223 */ /* 0x000fe2000001086a */
[----:B------:R-:W-:Y:S01]  /*9f90*/  LOP3.LUT R103, R5, 0xffff0000, RZ, 0xc0, !PT ;  /* 0xffff000005677812 */ /* 0x000fe200078ec0ff */
[----:B------:R-:W-:Y:S01]  /*9fa0*/  FFMA.FTZ R83, R83, R4, R82 ;  /* 0x0000000453537223 */ /* 0x000fe20000010052 */
[C---:B------:R-:W-:Y:S01]  /*9fb0*/  SHF.L.U32 R7, R94.reuse, 0x10, RZ ;  /* 0x000000105e077819 */ /* 0x040fe200000006ff */
[C---:B------:R-:W-:Y:S01]  /*9fc0*/  FMUL.FTZ R5, R95.reuse, R89 ;  /* 0x000000595f057220 */ /* 0x040fe20000410000 */
[----:B------:R-:W-:Y:S01]  /*9fd0*/  LOP3.LUT R94, R94, 0xffff0000, RZ, 0xc0, !PT ;  /* 0xffff00005e5e7812 */ /* 0x000fe200078ec0ff */
[C---:B------:R-:W-:Y:S01]  /*9fe0*/  IMAD.U32 R4, R92.reuse, 0x10000, RZ ;  /* 0x000100005c047824 */ /* 0x040fe200078e00ff */
[----:B------:R-:W-:Y:S01]  /*9ff0*/  LOP3.LUT R92, R92, 0xffff0000, RZ, 0xc0, !PT ;  /* 0xffff00005c5c7812 */ /* 0x000fe200078ec0ff */
[----:B------:R-:W-:-:S02]  /*a000*/  FMUL.FTZ R95, R95, R93 ;  /* 0x0000005d5f5f7220 */ /* 0x000fc40000410000 */
[C---:B------:R-:W-:Y:S02]  /*a010*/  FFMA.FTZ R5, R6.reuse, R93, -R5 ;  /* 0x0000005d06057223 */ /* 0x040fe40000010805 */
[----:B------:R-:W-:Y:S02]  /*a020*/  FFMA.FTZ R82, R6, R89, R95 ;  /* 0x0000005906527223 */ /* 0x000fe4000001005f */
[----:B------:R-:W-:Y:S02]  /*a030*/  FMUL.FTZ R6, R101, R4 ;  /* 0x0000000465067220 */ /* 0x000fe40000410000 */
[----:B------:R-:W-:Y:S02]  /*a040*/  FMUL.FTZ R89, R103, R92 ;  /* 0x0000005c67597220 */ /* 0x000fe40000410000 */
[----:B------:R-:W-:Y:S02]  /*a050*/  FMUL.FTZ R101, R101, R7 ;  /* 0x0000000765657220 */ /* 0x000fe40000410000 */
[----:B------:R-:W-:-:S02]  /*a060*/  FMUL.FTZ R103, R103, R94 ;  /* 0x0000005e67677220 */ /* 0x000fc40000410000 */
[----:B------:R-:W-:Y:S01]  /*a070*/  FFMA.FTZ R93, R102, R7, -R6 ;  /* 0x00000007665d7223 */ /* 0x000fe20000010806 */
[----:B------:R-:W-:Y:S01]  /*a080*/  F2FP.BF16.PACK_AB R7, R82, R5 ;  /* 0x000000055207723e */ /* 0x000fe200000010ff */
[----:B------:R-:W-:Y:S01]  /*a090*/  FFMA.FTZ R4, R102, R4, R101 ;  /* 0x0000000466047223 */ /* 0x000fe20000010065 */
[----:B------:R-:W-:Y:S01]  /*a0a0*/  F2FP.BF16.PACK_AB R6, R83, R106 ;  /* 0x0000006a5306723e */ /* 0x000fe200000010ff */
[C---:B------:R-:W-:Y:S02]  /*a0b0*/  FFMA.FTZ R89, R100.reuse, R94, -R89 ;  /* 0x0000005e64597223 */ /* 0x040fe40000010859 */
[----:B------:R-:W-:Y:S01]  /*a0c0*/  FFMA.FTZ R92, R100, R92, R103 ;  /* 0x0000005c645c7223 */ /* 0x000fe20000010067 */
[----:B------:R-:W-:-:S04]  /*a0d0*/  F2FP.BF16.PACK_AB R4, R4, R93 ;  /* 0x0000005d0404723e */ /* 0x000fc800000010ff */
[----:B------:R-:W-:-:S05]  /*a0e0*/  F2FP.BF16.PACK_AB R5, R92, R89 ;  /* 0x000000595c05723e */ /* 0x000fca00000010ff */
[----:B------:R1:W-:Y:S02]  /*a0f0*/  STS.128 [R12], R4 ;  /* 0x000000040c007388 */ /* 0x0003e40000000c00 */
.L_x_2313:
[----:B------:R-:W-:Y:S05]  /*a100*/  BSYNC B0 ;  /* 0x0000000000007941 */ /* 0x000fea0003800000 */
.L_x_2312:
        /* <DEDUP_REMOVED lines=22> */
[CC--:B------:R-:W-:Y:S01]  /*a270*/  FMUL.FTZ R84, R82.reuse, R4.reuse ;  /* 0x0000000452547220 */ /* 0x0c0fe20000410000 */
[C---:B------:R-:W-:Y:S01]  /*a280*/  SHF.L.U32 R92, R5.reuse, 0x10, RZ ;  /* 0x00000010055c7819 */ /* 0x040fe200000006ff */
[-C--:B------:R-:W-:Y:S01]  /*a290*/  FMUL.FTZ R82, R82, R7.reuse ;  /* 0x0000000752527220 */ /* 0x080fe20000410000 */
[----:B------:R-:W-:Y:S01]  /*a2a0*/  LOP3.LUT R100, R5, 0xffff0000, RZ, 0xc0, !PT ;  /* 0xffff000005647812 */ /* 0x000fe200078ec0ff */
[----:B------:R-:W-:Y:S01]  /*a2b0*/  FFMA.FTZ R84, R83, R7, -R84 ;  /* 0x0000000753547223 */ /* 0x000fe20000010854 */
[----:B------:R-:W-:Y:S01]  /*a2c0*/  SHF.L.U32 R7, R85, 0x10, RZ ;  /* 0x0000001055077819 */ /* 0x000fe200000006ff */
[----:B------:R-:W-:Y:S01]  /*a2d0*/  FFMA.FTZ R83, R83, R4, R82 ;  /* 0x0000000453537223 */ /* 0x000fe20000010052 */
[----:B------:R-:W-:Y:S01]  /*a2e0*/  LOP3.LUT R85, R85, 0xffff0000, RZ, 0xc0, !PT ;  /* 0xffff000055557812 */ /* 0x000fe200078ec0ff */
[----:B------:R-:W-:-:S02]  /*a2f0*/  FMUL.FTZ R5, R89, R80 ;  /* 0x0000005059057220 */ /* 0x000fc40000410000 */
[C---:B------:R-:W-:Y:S01]  /*a300*/  IMAD.U32 R4, R81.reuse, 0x10000, RZ ;  /* 0x0001000051047824 */ /* 0x040fe200078e00ff */
[----:B------:R-:W-:Y:S01]  /*a310*/  LOP3.LUT R81, R81, 0xffff0000, RZ, 0xc0, !PT ;  /* 0xffff000051517812 */ /* 0x000fe200078ec0ff */
[-C--:B------:R-:W-:Y:S02]  /*a320*/  FMUL.FTZ R89, R89, R95.reuse ;  /* 0x0000005f59597220 */ /* 0x080fe40000410000 */
[C---:B------:R-:W-:Y:S02]  /*a330*/  FFMA.FTZ R5, R6.reuse, R95, -R5 ;  /* 0x0000005f06057223 */ /* 0x040fe40000010805 */
[----:B------:R-:W-:Y:S02]  /*a340*/  FFMA.FTZ R80, R6, R80, R89 ;  /* 0x0000005006507223 */ /* 0x000fe40000010059 */
[----:B------:R-:W-:Y:S02]  /*a350*/  FMUL.FTZ R6, R93, R4 ;  /* 0x000000045d067220 */ /* 0x000fe40000410000 */
[----:B------:R-:W-:-:S02]  /*a360*/  FMUL.FTZ R82, R100, R81 ;  /* 0x0000005164527220 */ /* 0x000fc40000410000 */
[----:B------:R-:W-:Y:S02]  /*a370*/  FMUL.FTZ R93, R93, R7 ;  /* 0x000000075d5d7220 */ /* 0x000fe40000410000 */
[----:B------:R-:W-:Y:S02]  /*a380*/  FMUL.FTZ R100, R100, R85 ;  /* 0x0000005564647220 */ /* 0x000fe40000410000 */
        /* <DEDUP_REMOVED lines=8> */
[----:B------:R1:W-:Y:S02]  /*a410*/  STS.128 [R19+0x1c100], R4 ;  /* 0x01c1000413007388 */ /* 0x0003e40000000c00 */
.L_x_2315:
[----:B------:R-:W-:Y:S05]  /*a420*/  BSYNC B0 ;  /* 0x0000000000007941 */ /* 0x000fea0003800000 */
.L_x_2314:
        /* <DEDUP_REMOVED lines=11> */
[----:B------:R-:W-:Y:S02]  /*a4e0*/  PRMT R73, R73, 0x5410, R82 ;  /* 0x0000541049497816 */ /* 0x000fe40000000052 */
[----:B------:R-:W-:Y:S02]  /*a4f0*/  LOP3.LUT R89, R72, 0xffff0000, RZ, 0xc0, !PT ;  /* 0xffff000048597812 */ /* 0x000fe400078ec0ff */
[----:B------:R-:W-:Y:S01]  /*a500*/  LOP3.LUT R93, R74, 0xffff0000, RZ, 0xc0, !PT ;  /* 0xffff00004a5d7812 */ /* 0x000fe200078ec0ff */
[C---:B-1----:R-:W-:Y:S01]  /*a510*/  IMAD.U32 R81, R6.reuse, 0x10000, RZ ;  /* 0x0001000006517824 */ /* 0x042fe200078e00ff */
[----:B------:R-:W-:Y:S01]  /*a520*/  LOP3.LUT R80, R6, 0xffff0000, RZ, 0xc0, !PT ;  /* 0xffff000006507812 */ /* 0x000fe200078ec0ff */
[----:B------:R-:W-:Y:S01]  /*a530*/  IMAD.U32 R6, R7, 0x10000, RZ ;  /* 0x0001000007067824 */ /* 0x000fe200078e00ff */
[----:B------:R-:W-:-:S02]  /*a540*/  SHF.L.U32 R85, R4, 0x10, RZ ;  /* 0x0000001004557819 */ /* 0x000fc400000006ff */
[----:B------:R-:W-:Y:S01]  /*a550*/  LOP3.LUT R84, R4, 0xffff0000, RZ, 0xc0, !PT ;  /* 0xffff000004547812 */ /* 0x000fe200078ec0ff */
[----:B------:R-:W-:Y:S01]  /*a560*/  IMAD.U32 R4, R72, 0x10000, RZ ;  /* 0x0001000048047824 */ /* 0x000fe200078e00ff */
[----:B------:R-:W-:Y:S01]  /*a570*/  LOP3.LUT R82, R7, 0xffff0000, RZ, 0xc0, !PT ;  /* 0xffff000007527812 */ /* 0x000fe200078ec0ff */
[----:B------:R-:W-:Y:S01]  /*a580*/  IMAD.U32 R7, R74, 0x10000, RZ ;  /* 0x000100004a077824 */ /* 0x000fe200078e00ff */
[C---:B------:R-:W-:Y:S01]  /*a590*/  SHF.L.U32 R83, R5.reuse, 0x10, RZ ;  /* 0x0000001005537819 */ /* 0x040fe200000006ff */
[CC--:B------:R-:W-:Y:S01]  /*a5a0*/  FMUL.FTZ R72, R80.reuse, R4.reuse ;  /* 0x0000000450487220 */ /* 0x0c0fe20000410000 */
[----:B------:R-:W-:Y:S01]  /*a5b0*/  LOP3.LUT R74, R5, 0xffff0000, RZ, 0xc0, !PT ;  /* 0xffff0000054a7812 */ /* 0x000fe200078ec0ff */
[-C--:B------:R-:W-:Y:S02]  /*a5c0*/  FMUL.FTZ R80, R80, R7.reuse ;  /* 0x0000000750507220 */ /* 0x080fe40000410000 */
        /* <DEDUP_REMOVED lines=14> */
[C---:B------:R-:W-:Y:S01]  /*a6b0*/  FFMA.FTZ R89, R85.reuse, R7, -R6 ;  /* 0x0000000755597223 */ /* 0x040fe20000010806 */
        /* <DEDUP_REMOVED lines=8> */
.L_x_2317:
[----:B------:R-:W-:Y:S05]  /*a740*/  BSYNC B0 ;  /* 0x0000000000007941 */ /* 0x000fea0003800000 */
.L_x_2316:
        /* <DEDUP_REMOVED lines=12> */
[----:B------:R-:W-:Y:S01]  /*a810*/  LOP3.LUT R83, R62, 0xffff0000, RZ, 0xc0, !PT ;  /* 0xffff00003e537812 */ /* 0x000fe200078ec0ff */
        /* <DEDUP_REMOVED lines=36> */
.L_x_2319:
[----:B------:R-:W-:Y:S05]  /*aa60*/  BSYNC B0 ;  /* 0x0000000000007941 */ /* 0x000fea0003800000 */
.L_x_2318:
        /* <DEDUP_REMOVED lines=48> */
.L_x_2309:
[----:B------:R-:W-:Y:S05]  /*ad70*/  BSYNC B1 ;  /* 0x0000000000017941 */ /* 0x000fea0003800000 */
.L_x_2308:
        /* <DEDUP_REMOVED lines=30> */
[----:B------:R-:W-:Y:S01]  /*af60*/  SHF.L.U32 R6, R44, 0x10, RZ ;  /* 0x000000102c067819 */ /* 0x000fe200000006ff */
[----:B------:R-:W-:Y:S01]  /*af70*/  FMUL.FTZ R62, R52, R45 ;  /* 0x0000002d343e7220 */ /* 0x000fe20000410000 */
[----:B------:R-:W-:Y:S01]  /*af80*/  LOP3.LUT R44, R44, 0xffff0000, RZ, 0xc0, !PT ;  /* 0xffff00002c2c7812 */ /* 0x000fe200078ec0ff */
[C---:B------:R-:W-:Y:S01]  /*af90*/  IMAD.U32 R4, R48.reuse, 0x10000, RZ ;  /* 0x0001000030047824 */ /* 0x040fe200078e00ff */
[----:B------:R-:W-:Y:S01]  /*afa0*/  LOP3.LUT R48, R48, 0xffff0000, RZ, 0xc0, !PT ;  /* 0xffff000030307812 */ /* 0x000fe200078ec0ff */
[----:B------:R-:W-:-:S02]  /*afb0*/  FMUL.FTZ R52, R52, R39 ;  /* 0x0000002734347220 */ /* 0x000fc40000410000 */
[C---:B------:R-:W-:Y:S02]  /*afc0*/  FFMA.FTZ R7, R3.reuse, R39, -R62 ;  /* 0x0000002703077223 */ /* 0x040fe4000001083e */
[----:B------:R-:W-:Y:S02]  /*afd0*/  FFMA.FTZ R52, R3, R45, R52 ;  /* 0x0000002d03347223 */ /* 0x000fe40000010034 */
[----:B------:R-:W-:Y:S02]  /*afe0*/  FMUL.FTZ R3, R54, R4 ;  /* 0x0000000436037220 */ /* 0x000fe40000410000 */
[C---:B------:R-:W-:Y:S01]  /*aff0*/  FMUL.FTZ R39, R5.reuse, R48 ;  /* 0x0000003005277220 */ /* 0x040fe20000410000 */
[----:B------:R-:W-:Y:S01]  /*b000*/  F2FP.BF16.PACK_AB R7, R52, R7 ;  /* 0x000000073407723e */ /* 0x000fe200000010ff */
[----:B------:R-:W-:Y:S02]  /*b010*/  FMUL.FTZ R54, R54, R6 ;  /* 0x0000000636367220 */ /* 0x000fe40000410000 */
[----:B------:R-:W-:-:S02]  /*b020*/  FMUL.FTZ R5, R5, R44 ;  /* 0x0000002c05057220 */ /* 0x000fc40000410000 */
[----:B------:R-:W-:Y:S01]  /*b030*/  FFMA.FTZ R3, R55, R6, -R3 ;  /* 0x0000000637037223 */ /* 0x000fe20000010803 */
[----:B------:R-:W-:Y:S01]  /*b040*/  F2FP.BF16.PACK_AB R6, R49, R56 ;  /* 0x000000383106723e */ /* 0x000fe200000010ff */
[----:B------:R-:W-:Y:S02]  /*b050*/  FFMA.FTZ R4, R55, R4, R54 ;  /* 0x0000000437047223 */ /* 0x000fe40000010036 */
[C---:B------:R-:W-:Y:S02]  /*b060*/  FFMA.FTZ R39, R53.reuse, R44, -R39 ;  /* 0x0000002c35277223 */ /* 0x040fe40000010827 */
[----:B------:R-:W-:Y:S01]  /*b070*/  FFMA.FTZ R48, R53, R48, R5 ;  /* 0x0000003035307223 */ /* 0x000fe20000010005 */
[----:B------:R-:W-:-:S04]  /*b080*/  F2FP.BF16.PACK_AB R4, R4, R3 ;  /* 0x000000030404723e */ /* 0x000fc800000010ff */
[----:B------:R-:W-:-:S05]  /*b090*/  F2FP.BF16.PACK_AB R5, R48, R39 ;  /* 0x000000273005723e */ /* 0x000fca00000010ff */
[----:B------:R1:W-:Y:S02]  /*b0a0*/  STS.128 [R19+0x1a100], R4 ;  /* 0x01a1000413007388 */ /* 0x0003e40000000c00 */
.L_x_2322:
[----:B------:R-:W-:Y:S05]  /*b0b0*/  BSYNC B0 ;  /* 0x0000000000007941 */ /* 0x000fea0003800000 */
.L_x_2321:
        /* <DEDUP_REMOVED lines=13> */
[----:B------:R-:W-:Y:S01]  /*b190*/  LOP3.LUT R49, R34, 0xffff0000, RZ, 0xc0, !PT ;  /* 0xffff000022317812 */ /* 0x000fe200078ec0ff */
[C---:B-1----:R-:W-:Y:S01]  /*b1a0*/  IMAD.U32 R36, R6.reuse, 0x10000, RZ ;  /* 0x0001000006247824 */ /* 0x042fe200078e00ff */
[----:B------:R-:W-:Y:S01]  /*b1b0*/  LOP3.LUT R6, R6, 0xffff0000, RZ, 0xc0, !PT ;  /* 0xffff000006067812 */ /* 0x000fe200078ec0ff */
[C---:B------:R-:W-:Y:S01]  /*b1c0*/  IMAD.U32 R3, R7.reuse, 0x10000, RZ ;  /* 0x0001000007037824 */ /* 0x040fe200078e00ff */
[----:B------:R-:W-:Y:S01]  /*b1d0*/  LOP3.LUT R44, R7, 0xffff0000, RZ, 0xc0, !PT ;  /* 0xffff0000072c7812 */ /* 0x000fe200078ec0ff */
[C---:B------:R-:W-:Y:S01]  /*b1e0*/  IMAD.U32 R7, R37.reuse, 0x10000, RZ ;  /* 0x0001000025077824 */ /* 0x040fe200078e00ff */
[----:B------:R-:W-:-:S02]  /*b1f0*/  LOP3.LUT R37, R37, 0xffff0000, RZ, 0xc0, !PT ;  /* 0xffff000025257812 */ /* 0x000fc400078ec0ff */
[----:B------:R-:W-:Y:S01]  /*b200*/  SHF.L.U32 R48, R4, 0x10, RZ ;  /* 0x0000001004307819 */ /* 0x000fe200000006ff */
[----:B------:R-:W-:Y:S01]  /*b210*/  FMUL.FTZ R34, R6, R7 ;  /* 0x0000000706227220 */ /* 0x000fe20000410000 */
[----:B------:R-:W-:Y:S01]  /*b220*/  LOP3.LUT R45, R4, 0xffff0000, RZ, 0xc0, !PT ;  /* 0xffff0000042d7812 */ /* 0x000fe200078ec0ff */
[----:B------:R-:W-:Y:S01]  /*b230*/  FMUL.FTZ R6, R6, R39 ;  /* 0x0000002706067220 */ /* 0x000fe20000410000 */
[C---:B------:R-:W-:Y:S01]  /*b240*/  SHF.L.U32 R4, R5.reuse, 0x10, RZ ;  /* 0x0000001005047819 */ /* 0x040fe200000006ff */
[----:B------:R-:W-:Y:S01]  /*b250*/  FMUL.FTZ R52, R44, R37 ;  /* 0x000000252c347220 */ /* 0x000fe20000410000 */
[----:B------:R-:W-:Y:S01]  /*b260*/  LOP3.LUT R5, R5, 0xffff0000, RZ, 0xc0, !PT ;  /* 0xffff000005057812 */ /* 0x000fe200078ec0ff */
[C---:B------:R-:W-:Y:S02]  /*b270*/  FFMA.FTZ R7, R36.reuse, R7, R6 ;  /* 0x0000000724077223 */ /* 0x040fe40000010006 */
[----:B------:R-:W-:Y:S01]  /*b280*/  FFMA.FTZ R34, R36, R39, -R34 ;  /* 0x0000002724227223 */ /* 0x000fe20000010822 */
[C---:B------:R-:W-:Y:S01]  /*b290*/  SHF.L.U32 R36, R35.reuse, 0x10, RZ ;  /* 0x0000001023247819 */ /* 0x040fe200000006ff */
[C---:B------:R-:W-:Y:S01]  /*b2a0*/  IMAD.U32 R6, R38.reuse, 0x10000, RZ ;  /* 0x0001000026067824 */ /* 0x040fe200078e00ff */
[----:B------:R-:W-:Y:S01]  /*b2b0*/  LOP3.LUT R38, R38, 0xffff0000, RZ, 0xc0, !PT ;  /* 0xffff000026267812 */ /* 0x000fe200078ec0ff */
[-C--:B------:R-:W-:Y:S01]  /*b2c0*/  FMUL.FTZ R44, R44, R49.reuse ;  /* 0x000000312c2c7220 */ /* 0x080fe20000410000 */
[----:B------:R-:W-:Y:S01]  /*b2d0*/  LOP3.LUT R35, R35, 0xffff0000, RZ, 0xc0, !PT ;  /* 0xffff000023237812 */ /* 0x000fe200078ec0ff */
[----:B------:R-:W-:-:S02]  /*b2e0*/  FFMA.FTZ R52, R3, R49, -R52 ;  /* 0x0000003103347223 */ /* 0x000fc40000010834 */
[----:B------:R-:W-:Y:S02]  /*b2f0*/  FFMA.FTZ R3, R3, R37, R44 ;  /* 0x0000002503037223 */ /* 0x000fe4000001002c */
[----:B------:R-:W-:Y:S02]  /*b300*/  FMUL.FTZ R37, R45, R6 ;  /* 0x000000062d257220 */ /* 0x000fe40000410000 */
[----:B------:R-:W-:Y:S02]  /*b310*/  FMUL.FTZ R39, R5, R38 ;  /* 0x0000002605277220 */ /* 0x000fe40000410000 */
[-C--:B------:R-:W-:Y:S02]  /*b320*/  FMUL.FTZ R45, R45, R36.reuse ;  /* 0x000000242d2d7220 */ /* 0x080fe40000410000 */
[----:B------:R-:W-:Y:S02]  /*b330*/  FMUL.FTZ R5, R5, R35 ;  /* 0x0000002305057220 */ /* 0x000fe40000410000 */
[----:B------:R-:W-:-:S02]  /*b340*/  FFMA.FTZ R37, R48, R36, -R37 ;  /* 0x0000002430257223 */ /* 0x000fc40000010825 */
        /* <DEDUP_REMOVED lines=8> */
.L_x_2324:
[----:B------:R-:W-:Y:S05]  /*b3d0*/  BSYNC B0 ;  /* 0x0000000000007941 */ /* 0x000fea0003800000 */
.L_x_2323:
        /* <DEDUP_REMOVED lines=49> */
.L_x_2326:
[----:B------:R-:W-:Y:S05]  /*b6f0*/  BSYNC B0 ;  /* 0x0000000000007941 */ /* 0x000fea0003800000 */
.L_x_2325:
        /* <DEDUP_REMOVED lines=23> */
[-C--:B------:R-:W-:Y:S01]  /*b870*/  FMUL.FTZ R6, R6, R29.reuse ;  /* 0x0000001d06067220 */ /* 0x080fe20000410000 */
[C---:B------:R-:W-:Y:S01]  /*b880*/  SHF.L.U32 R4, R5.reuse, 0x10, RZ ;  /* 0x0000001005047819 */ /* 0x040fe200000006ff */
[C---:B------:R-:W-:Y:S01]  /*b890*/  FFMA.FTZ R27, R24.reuse, R29, -R27 ;  /* 0x0000001d181b7223 */ /* 0x040fe2000001081b */
[----:B------:R-:W-:Y:S01]  /*b8a0*/  LOP3.LUT R5, R5, 0xffff0000, RZ, 0xc0, !PT ;  /* 0xffff000005057812 */ /* 0x000fe200078ec0ff */
[----:B------:R-:W-:Y:S01]  /*b8b0*/  FFMA.FTZ R6, R24, R7, R6 ;  /* 0x0000000718067223 */ /* 0x000fe20000010006 */
[----:B------:R-:W-:Y:S01]  /*b8c0*/  SHF.L.U32 R29, R28, 0x10, RZ ;  /* 0x000000101c1d7819 */ /* 0x000fe200000006ff */
[----:B------:R-:W-:Y:S01]  /*b8d0*/  FMUL.FTZ R34, R30, R25 ;  /* 0x000000191e227220 */ /* 0x000fe20000410000 */
[----:B------:R-:W-:Y:S01]  /*b8e0*/  LOP3.LUT R28, R28, 0xffff0000, RZ, 0xc0, !PT ;  /* 0xffff00001c1c7812 */ /* 0x000fe200078ec0ff */
[C---:B------:R-:W-:Y:S01]  /*b8f0*/  IMAD.U32 R24, R26.reuse, 0x10000, RZ ;  /* 0x000100001a187824 */ /* 0x040fe200078e00ff */
[----:B------:R-:W-:Y:S01]  /*b900*/  LOP3.LUT R26, R26, 0xffff0000, RZ, 0xc0, !PT ;  /* 0xffff00001a1a7812 */ /* 0x000fe200078ec0ff */
[----:B------:R-:W-:Y:S01]  /*b910*/  FMUL.FTZ R30, R30, R33 ;  /* 0x000000211e1e7220 */ /* 0x000fe20000410000 */
[----:B------:R-:W-:Y:S01]  /*b920*/  F2FP.BF16.PACK_AB R6, R6, R27 ;  /* 0x0000001b0606723e */ /* 0x000fe200000010ff */
[----:B------:R-:W-:-:S02]  /*b930*/  FFMA.FTZ R7, R3, R33, -R34 ;  /* 0x0000002103077223 */ /* 0x000fc40000010822 */
[----:B------:R-:W-:Y:S02]  /*b940*/  FFMA.FTZ R30, R3, R25, R30 ;  /* 0x00000019031e7223 */ /* 0x000fe4000001001e */
[----:B------:R-:W-:Y:S02]  /*b950*/  FMUL.FTZ R3, R31, R24 ;  /* 0x000000181f037220 */ /* 0x000fe40000410000 */
[----:B------:R-:W-:Y:S01]  /*b960*/  FMUL.FTZ R25, R5, R26 ;  /* 0x0000001a05197220 */ /* 0x000fe20000410000 */
[----:B------:R-:W-:Y:S01]  /*b970*/  F2FP.BF16.PACK_AB R7, R30, R7 ;  /* 0x000000071e07723e */ /* 0x000fe200000010ff */
[-C--:B------:R-:W-:Y:S02]  /*b980*/  FMUL.FTZ R31, R31, R29.reuse ;  /* 0x0000001d1f1f7220 */ /* 0x080fe40000410000 */
[----:B------:R-:W-:Y:S02]  /*b990*/  FMUL.FTZ R5, R5, R28 ;  /* 0x0000001c05057220 */ /* 0x000fe40000410000 */
[----:B------:R-:W-:-:S02]  /*b9a0*/  FFMA.FTZ R3, R32, R29, -R3 ;  /* 0x0000001d20037223 */ /* 0x000fc40000010803 */
[----:B------:R-:W-:Y:S02]  /*b9b0*/  FFMA.FTZ R24, R32, R24, R31 ;  /* 0x0000001820187223 */ /* 0x000fe4000001001f */
[C---:B------:R-:W-:Y:S02]  /*b9c0*/  FFMA.FTZ R25, R4.reuse, R28, -R25 ;  /* 0x0000001c04197223 */ /* 0x040fe40000010819 */
[----:B------:R-:W-:Y:S01]  /*b9d0*/  FFMA.FTZ R26, R4, R26, R5 ;  /* 0x0000001a041a7223 */ /* 0x000fe20000010005 */
[----:B------:R-:W-:-:S04]  /*b9e0*/  F2FP.BF16.PACK_AB R4, R24, R3 ;  /* 0x000000031804723e */ /* 0x000fc800000010ff */
[----:B------:R-:W-:-:S05]  /*b9f0*/  F2FP.BF16.PACK_AB R5, R26, R25 ;  /* 0x000000191a05723e */ /* 0x000fca00000010ff */
[----:B------:R1:W-:Y:S02]  /*ba00*/  STS.128 [R12+0x6000], R4 ;  /* 0x006000040c007388 */ /* 0x0003e40000000c00 */
.L_x_2328:
[----:B------:R-:W-:Y:S05]  /*ba10*/  BSYNC B0 ;  /* 0x0000000000007941 */ /* 0x000fea0003800000 */
.L_x_2327:
        /* <DEDUP_REMOVED lines=36> */
[C---:B------:R-:W-:Y:S02]  /*bc60*/  FMUL.FTZ R3, R26.reuse, R6 ;  /* 0x000000061a037220 */ /* 0x040fe40000410000 */
[C---:B------:R-:W-:Y:S02]  /*bc70*/  FMUL.FTZ R20, R29.reuse, R21 ;  /* 0x000000151d147220 */ /* 0x040fe40000410000 */
[----:B------:R-:W-:Y:S02]  /*bc80*/  FMUL.FTZ R26, R26, R18 ;  /* 0x000000121a1a7220 */ /* 0x000fe40000410000 */
[----:B------:R-:W-:-:S02]  /*bc90*/  FMUL.FTZ R29, R29, R23 ;  /* 0x000000171d1d7220 */ /* 0x000fc40000410000 */
[C---:B------:R-:W-:Y:S02]  /*bca0*/  FFMA.FTZ R3, R27.reuse, R18, -R3 ;  /* 0x000000121b037223 */ /* 0x040fe40000010803 */
[----:B------:R-:W-:Y:S01]  /*bcb0*/  FFMA.FTZ R26, R27, R6, R26 ;  /* 0x000000061b1a7223 */ /* 0x000fe2000001001a */
[----:B------:R-:W-:Y:S01]  /*bcc0*/  F2FP.BF16.PACK_AB R6, R7, R22 ;  /* 0x000000160706723e */ /* 0x000fe200000010ff */
[----:B------:R-:W-:Y:S01]  /*bcd0*/  FFMA.FTZ R20, R4, R23, -R20 ;  /* 0x0000001704147223 */ /* 0x000fe20000010814 */
[----:B------:R-:W-:Y:S01]  /*bce0*/  F2FP.BF16.PACK_AB R7, R24, R5 ;  /* 0x000000051807723e */ /* 0x000fe200000010ff */
[----:B------:R-:W-:Y:S01]  /*bcf0*/  FFMA.FTZ R29, R4, R21, R29 ;  /* 0x00000015041d7223 */ /* 0x000fe2000001001d */
[----:B------:R-:W-:-:S04]  /*bd00*/  F2FP.BF16.PACK_AB R4, R26, R3 ;  /* 0x000000031a04723e */ /* 0x000fc800000010ff */
[----:B------:R-:W-:-:S05]  /*bd10*/  F2FP.BF16.PACK_AB R5, R29, R20 ;  /* 0x000000141d05723e */ /* 0x000fca00000010ff */
[----:B------:R1:W-:Y:S02]  /*bd20*/  STS.128 [R19+0x22100], R4 ;  /* 0x0221000413007388 */ /* 0x0003e40000000c00 */
.L_x_2330:
[----:B------:R-:W-:Y:S05]  /*bd30*/  BSYNC B0 ;  /* 0x0000000000007941 */ /* 0x000fea0003800000 */
.L_x_2329:
        /* <DEDUP_REMOVED lines=47> */
[----:B------:R1:W-:Y:S01]  /*c030*/  STS.128 [R12+0xa000], R4 ;  /* 0x00a000040c007388 */ /* 0x0003e20000000c00 */
[----:B------:R-:W-:Y:S05]  /*c040*/  BRA `(.L_x_2320) ;  /* 0x0000396000007947 */ /* 0x000fea0003800000 */
.L_x_2303:
        /* <DEDUP_REMOVED lines=10> */
[C---:B------:R-:W-:Y:S01]  /*c0f0*/  IMAD.WIDE.U32 R24, R7.reuse, c[0x0][0x280], R24 ;  /* 0x0000a00007187a25 */ /* 0x040fe200078e0018 */
[----:B------:R-:W-:Y:S01]  /*c100*/  LEA.HI R90, R92, R137, RZ, 0x3 ;  /* 0x000000895c5a7211 */ /* 0x000fe200078f18ff */
[----:B------:R-:W-:Y:S01]  /*c110*/  CS2R R26, SRZ ;  /* 0x00000000001a7805 */ /* 0x000fe2000001ff00 */
[----:B------:R-:W-:Y:S01]  /*c120*/  CS2R R50, SRZ ;  /* 0x0000000000327805 */ /* 0x000fe2000001ff00 */
[----:B------:R-:W-:Y:S01]  /*c130*/  IMAD R14, R6, c[0x0][0x280], RZ ;  /* 0x0000a000060e7a24 */ /* 0x000fe200078e02ff */
[----:B------:R-:W-:Y:S01]  /*c140*/  LEA R21, P0, R24, c[0x0][0x270], 0x1 ;  /* 0x00009c0018157a11 */ /* 0x000fe200078008ff */
[----:B------:R-:W-:Y:S01]  /*c150*/  IMAD.MOV.U32 R17, RZ, RZ, R5 ;  /* 0x000000ffff117224 */ /* 0x000fe200078e0005 */
[----:B------:R-:W-:Y:S01]  /*c160*/  SHF.R.S32.HI R5, RZ, 0x1f, R142 ;  /* 0x0000001fff057819 */ /* 0x000fe2000001148e */
[----:B------:R-:W-:Y:S01]  /*c170*/  IMAD R14, R7, c[0x0][0x284], R14 ;  /* 0x0000a100070e7a24 */ /* 0x000fe200078e020e */
[----:B------:R-:W-:Y:S01]  /*c180*/  CS2R R48, SRZ ;  /* 0x0000000000307805 */ /* 0x000fe2000001ff00 */
[----:B------:R-:W-:Y:S01]  /*c190*/  IMAD R20, R6, c[0x0][0x290], RZ ;  /* 0x0000a40006147a24 */ /* 0x000fe200078e02ff */
[----:B------:R-:W-:Y:S01]  /*c1a0*/  CS2R R58, SRZ ;  /* 0x00000000003a7805 */ /* 0x000fe2000001ff00 */
[----:B------:R-:W-:Y:S01]  /*c1b0*/  IMAD.IADD R22, R25, 0x1, R14 ;  /* 0x0000000119167824 */ /* 0x000fe200078e020e */
[----:B------:R-:W-:Y:S01]  /*c1c0*/  CS2R R56, SRZ ;  /* 0x0000000000387805 */ /* 0x000fe2000001ff00 */
[C---:B------:R-:W-:Y:S01]  /*c1d0*/  IMAD.WIDE.U32 R16, R7.reuse, c[0x0][0x290], R16 ;  /* 0x0000a40007107a25 */ /* 0x040fe200078e0010 */
[----:B------:R-:W-:Y:S01]  /*c1e0*/  CS2R R66, SRZ ;  /* 0x0000000000427805 */ /* 0x000fe2000001ff00 */
[----:B------:R-:W-:Y:S01]  /*c1f0*/  CS2R R64, SRZ ;  /* 0x0000000000407805 */ /* 0x000fe2000001ff00 */
[----:B------:R-:W-:Y:S01]  /*c200*/  LEA.HI.X R22, R24, c[0x0][0x274], R22, 0x1, P0 ;  /* 0x00009d0018167a11 */ /* 0x000fe200000f0c16 */
[----:B------:R-:W-:Y:S01]  /*c210*/  IMAD R20, R7, c[0x0][0x294], R20 ;  /* 0x0000a50007147a24 */ /* 0x000fe200078e0214 */
[----:B------:R-:W-:Y:S01]  /*c220*/  ISETP.GE.AND P0, PT, R15, R4, PT ;  /* 0x000000040f00720c */ /* 0x000fe20003f06270 */
[----:B------:R-:W-:Y:S01]  /*c230*/  CS2R R46, SRZ ;  /* 0x00000000002e7805 */ /* 0x000fe2000001ff00 */
[C---:B------:R-:W-:Y:S01]  /*c240*/  LEA R18, P1, R16.reuse, c[0x0][0x288], 0x1 ;  /* 0x0000a20010127a11 */ /* 0x040fe200078208ff */
[----:B------:R-:W-:Y:S01]  /*c250*/  IMAD.IADD R20, R17, 0x1, R20 ;  /* 0x0000000111147824 */ /* 0x000fe200078e0214 */
[----:B------:R-:W-:Y:S01]  /*c260*/  CS2R R44, SRZ ;  /* 0x00000000002c7805 */ /* 0x000fe2000001ff00 */
[----:B------:R1:W2:Y:S01]  /*c270*/  SHFL.IDX PT, R17, R22, RZ, 0x1c1f ;  /* 0x001c1fff16117589 */ /* 0x0002a200000e0000 */
[----:B------:R-:W-:Y:S01]  /*c280*/  CS2R R54, SRZ ;  /* 0x0000000000367805 */ /* 0x000fe2000001ff00 */
[----:B------:R-:W-:Y:S01]  /*c290*/  CS2R R52, SRZ ;  /* 0x0000000000347805 */ /* 0x000fe2000001ff00 */
[----:B------:R-:W-:Y:S01]  /*c2a0*/  LEA.HI.X R20, R16, c[0x0][0x28c], R20, 0x1, P1 ;  /* 0x0000a30010147a11 */ /* 0x000fe200008f0c14 */
[----:B------:R1:W3:Y:S01]  /*c2b0*/  SHFL.IDX PT, R6, R18, RZ, 0x1c1f ;  /* 0x001c1fff12067589 */ /* 0x0002e200000e0000 */
[----:B------:R-:W-:Y:S01]  /*c2c0*/  CS2R R62, SRZ ;  /* 0x00000000003e7805 */ /* 0x000fe2000001ff00 */
[----:B------:R-:W-:Y:S01]  /*c2d0*/  CS2R R60, SRZ ;  /* 0x00000000003c7805 */ /* 0x000fe2000001ff00 */
[----:B------:R-:W-:Y:S01]  /*c2e0*/  SHF.R.S32.HI R76, RZ, 0x3, R78 ;  /* 0x00000003ff4c7819 */ /* 0x000fe2000001144e */
[----:B------:R1:W4:Y:S01]  /*c2f0*/  SHFL.IDX PT, R16, R21, RZ, 0x1c1f ;  /* 0x001c1fff15107589 */ /* 0x00032200000e0000 */
[----:B------:R-:W-:-:S03]  /*c300*/  SHF.R.S32.HI R89, RZ, 0x3, R90 ;  /* 0x00000003ff597819 */ /* 0x000fc6000001145a */
[----:B------:R1:W1:Y:S01]  /*c310*/  SHFL.IDX PT, R7, R20, RZ, 0x1c1f ;  /* 0x001c1fff14077589 */ /* 0x00026200000e0000 */
[----:B------:R-:W-:Y:S05]  /*c320*/  @P0 BRA `(.L_x_2332) ;  /* 0x0000021000000947 */ /* 0x000fea0003800000 */
[----:B------:R-:W-:Y:S01]  /*c330*/  ISETP.GE.AND P0, PT, R142, c[0x0][0x27c], PT ;  /* 0x00009f008e007a0c */ /* 0x000fe20003f06270 */
[----:B------:R-:W-:Y:S01]  /*c340*/  CS2R R58, SRZ ;  /* 0x00000000003a7805 */ /* 0x000fe2000001ff00 */
[----:B------:R-:W-:Y:S01]  /*c350*/  ISETP.GE.AND P2, PT, R137, c[0x0][0x27c], PT ;  /* 0x00009f0089007a0c */ /* 0x000fe20003f46270 */
[----:B------:R-:W-:Y:S01]  /*c360*/  CS2R R56, SRZ ;  /* 0x0000000000387805 */ /* 0x000fe2000001ff00 */
[----:B------:R-:W-:Y:S01]  /*c370*/  ISETP.GE.AND P1, PT, R136, c[0x0][0x27c], PT ;  /* 0x00009f0088007a0c */ /* 0x000fe20003f26270 */
[----:B------:R-:W-:Y:S01]  /*c380*/  CS2R R54, SRZ ;  /* 0x0000000000367805 */ /* 0x000fe2000001ff00 */
[----:B------:R-:W-:Y:S01]  /*c390*/  CS2R R52, SRZ ;  /* 0x0000000000347805 */ /* 0x000fe2000001ff00 */
[----:B------:R-:W-:Y:S01]  /*c3a0*/  CS2R R50, SRZ ;  /* 0x0000000000327805 */ /* 0x000fe2000001ff00 */
[----:B------:R-:W-:-:S05]  /*c3b0*/  CS2R R48, SRZ ;  /* 0x0000000000307805 */ /* 0x000fca000001ff00 */
[----:B------:R-:W-:Y:S02]  /*c3c0*/  @!P0 IMAD.SHL.U32 R25, R142, 0x2, RZ ;  /* 0x000000028e198824 */ /* 0x000fe400078e00ff */
[----:B------:R-:W-:Y:S02]  /*c3d0*/  @!P2 SHF.L.U32 R19, R89, 0x3, RZ ;  /* 0x000000035913a819 */ /* 0x000fe400000006ff */
[----:B------:R-:W-:Y:S01]  /*c3e0*/  @!P1 IMAD.SHL.U32 R31, R76, 0x8, RZ ;  /* 0x000000084c1f9824 */ /* 0x000fe200078e00ff */
[-C--:B---3--:R-:W-:Y:S02]  /*c3f0*/  @!P0 IADD3 R24, P3, R6, R25.reuse, RZ ;  /* 0x0000001906188210 */ /* 0x088fe40007f7e0ff */
[----:B-1----:R-:W-:Y:S01]  /*c400*/  @!P2 IMAD.WIDE R36, R19, 0x2, R6 ;  /* 0x000000021324a825 */ /* 0x002fe200078e0206 */
[----:B----4-:R-:W-:-:S03]  /*c410*/  @!P0 IADD3 R28, P4, R16, R25, RZ ;  /* 0x00000019101c8210 */ /* 0x010fc60007f9e0ff */
[C---:B--2---:R-:W-:Y:S01]  /*c420*/  @!P1 IMAD.WIDE R32, R31.reuse, 0x2, R16 ;  /* 0x000000021f209825 */ /* 0x044fe200078e0210 */
[----:B------:R-:W-:Y:S01]  /*c430*/  CS2R R46, SRZ ;  /* 0x00000000002e7805 */ /* 0x000fe2000001ff00 */
[----:B------:R-:W-:Y:S01]  /*c440*/  CS2R R44, SRZ ;  /* 0x00000000002c7805 */ /* 0x000fe2000001ff00 */
[----:B------:R-:W-:Y:S01]  /*c450*/  CS2R R66, SRZ ;  /* 0x0000000000427805 */ /* 0x000fe2000001ff00 */
[----:B------:R-:W-:Y:S01]  /*c460*/  @!P1 IMAD.WIDE R30, R31, 0x2, R6 ;  /* 0x000000021f1e9825 */ /* 0x000fe200078e0206 */
[----:B------:R-:W-:Y:S01]  /*c470*/  @!P0 SHF.L.U64.HI R6, R142, 0x1, R5 ;  /* 0x000000018e068819 */ /* 0x000fe20000010205 */
[----:B------:R-:W-:Y:S01]  /*c480*/  CS2R R64, SRZ ;  /* 0x0000000000407805 */ /* 0x000fe2000001ff00 */
[----:B------:R-:W-:Y:S01]  /*c490*/  CS2R R62, SRZ ;  /* 0x00000000003e7805 */ /* 0x000fe2000001ff00 */
[----:B------:R-:W-:Y:S01]  /*c4a0*/  CS2R R60, SRZ ;  /* 0x00000000003c7805 */ /* 0x000fe2000001ff00 */
[----:B------:R-:W-:Y:S01]  /*c4b0*/  @!P2 IMAD.WIDE R34, R19, 0x2, R16 ;  /* 0x000000021322a825 */ /* 0x000fe200078e0210 */
[----:B------:R-:W-:Y:S01]  /*c4c0*/  @!P0 IADD3.X R29, R17, R6, RZ, P4, !PT ;  /* 0x00000006111d8210 */ /* 0x000fe200027fe4ff */
[----:B------:R1:W5:Y:S02]  /*c4d0*/  @!P2 LD.E.128 R52, [R36.64] ;  /* 0x000000082434a980 */ /* 0x000364000c101d00 */
[----:B------:R-:W-:-:S02]  /*c4e0*/  @!P0 IMAD.X R25, R7, 0x1, R6, P3 ;  /* 0x0000000107198824 */ /* 0x000fc400018e0606 */
[----:B------:R1:W5:Y:S04]  /*c4f0*/  @!P2 LD.E.128 R56, [R34.64] ;  /* 0x000000082238a980 */ /* 0x000368000c101d00 */
[----:B------:R1:W5:Y:S04]  /*c500*/  @!P1 LD.E.128 R48, [R32.64] ;  /* 0x0000000820309980 */ /* 0x000368000c101d00 */
[----:B------:R1:W5:Y:S04]  /*c510*/  @!P1 LD.E.128 R44, [R30.64] ;  /* 0x000000081e2c9980 */ /* 0x000368000c101d00 */
[----:B------:R1:W5:Y:S04]  /*c520*/  @!P0 LD.E.128 R64, [R28.64] ;  /* 0x000000081c408980 */ /* 0x000368000c101d00 */
[----:B------:R1:W5:Y:S02]  /*c530*/  @!P0 LD.E.128 R60, [R24.64] ;  /* 0x00000008183c8980 */ /* 0x000364000c101d00 */
.L_x_2332:
[----:B------:R-:W-:Y:S05]  /*c540*/  BSYNC B0 ;  /* 0x0000000000007941 */ /* 0x000fea0003800000 */
.L_x_2331:
[----:B-1----:R-:W-:Y:S01]  /*c550*/  IADD3 R7, R15, 0x40, RZ ;  /* 0x000000400f077810 */ /* 0x002fe20007ffe0ff */
[----:B-----5:R-:W-:Y:S01]  /*c560*/  IMAD.MOV.U32 R15, RZ, RZ, R50 ;  /* 0x000000ffff0f7224 */ /* 0x020fe200078e0032 */
[----:B------:R1:W4:Y:S01]  /*c570*/  SHFL.IDX PT, R69, R22, 0x1, 0x1c1f ;  /* 0x003c1f0016457f89 */ /* 0x00032200000e0000 */
[----:B------:R-:W-:Y:S01]  /*c580*/  IMAD.MOV.U32 R14, RZ, RZ, R51 ;  /* 0x000000ffff0e7224 */ /* 0x000fe200078e0033 */
[----:B------:R-:W-:Y:S01]  /*c590*/  ISETP.GE.AND P0, PT, R7, R4, PT ;  /* 0x000000040700720c */ /* 0x000fe20003f06270 */
[----:B------:R-:W-:Y:S01]  /*c5a0*/  IMAD.MOV.U32 R7, RZ, RZ, R48 ;  /* 0x000000ffff077224 */ /* 0x000fe200078e0030 */
[----:B------:R-:W-:Y:S01]  /*c5b0*/  PRMT R108, R15, 0x7610, R108 ;  /* 0x000076100f6c7816 */ /* 0x000fe2000000006c */
[----:B---3--:R-:W-:Y:S01]  /*c5c0*/  IMAD.MOV.U32 R6, RZ, RZ, R49 ;  /* 0x000000ffff067224 */ /* 0x008fe200078e0031 */
        /* <DEDUP_REMOVED lines=33> */
[----:B--2---:R-:W-:Y:S01]  /*c7e0*/  IMAD.MOV.U32 R17, RZ, RZ, R62 ;  /* 0x000000ffff117224 */ /* 0x004fe200078e003e */
[----:B------:R-:W-:Y:S01]  /*c7f0*/  PRMT R15, R7, 0x7610, R15 ;  /* 0x00007610070f7816 */ /* 0x000fe2000000000f */
[----:B----4-:R-:W-:Y:S01]  /*c800*/  IMAD.MOV.U32 R16, RZ, RZ, R63 ;  /* 0x000000ffff107224 */ /* 0x010fe200078e003f */
[----:B------:R-:W-:Y:S01]  /*c810*/  PRMT R14, R6, 0x7610, R14 ;  /* 0x00007610060e7816 */ /* 0x000fe2000000000e */
[----:B------:R-:W-:Y:S01]  /*c820*/  IMAD.MOV.U32 R7, RZ, RZ, R60 ;  /* 0x000000ffff077224 */ /* 0x000fe200078e003c */
[----:B------:R-:W2:Y:S01]  /*c830*/  SHFL.IDX PT, R68, R21, 0x1, 0x1c1f ;  /* 0x003c1f0015447f89 */ /* 0x000ea200000e0000 */
[----:B------:R-:W-:Y:S01]  /*c840*/  IMAD.MOV.U32 R6, RZ, RZ, R61 ;  /* 0x000000ffff067224 */ /* 0x000fe200078e003d */
[----:B------:R-:W-:Y:S01]  /*c850*/  BSSY B0, `(.L_x_2333) ;  /* 0x0000034000007945 */ /* 0x000fe20003800000 */
[----:B------:R-:W-:Y:S01]  /*c860*/  PRMT R120, R17, 0x7610, R120 ;  /* 0x0000761011787816 */ /* 0x000fe20000000078 */
[----:B------:R3:W4:Y:S01]  /*c870*/  SHFL.IDX PT, R19, R20, 0x1, 0x1c1f ;  /* 0x003c1f0014137f89 */ /* 0x00072200000e0000 */
        /* <DEDUP_REMOVED lines=14> */
[----:B---3--:R-:W-:Y:S01]  /*c960*/  CS2R R20, SRZ ;  /* 0x0000000000147805 */ /* 0x008fe2000001ff00 */
[----:B------:R-:W-:Y:S05]  /*c970*/  @P0 BRA `(.L_x_2334) ;  /* 0x0000021000000947 */ /* 0x000fea0003800000 */
[----:B----4-:R-:W-:Y:S01]  /*c980*/  ISETP.GE.AND P0, PT, R142, c[0x0][0x27c], PT ;  /* 0x00009f008e007a0c */ /* 0x010fe20003f06270 */
        /* <DEDUP_REMOVED lines=8> */
[C---:B------:R-:W-:Y:S01]  /*ca10*/  @!P0 IMAD.SHL.U32 R16, R142.reuse, 0x2, RZ ;  /* 0x000000028e108824 */ /* 0x040fe200078e00ff */
[----:B------:R-:W-:Y:S02]  /*ca20*/  @!P0 SHF.L.U64.HI R5, R142, 0x1, R5 ;  /* 0x000000018e058819 */ /* 0x000fe40000010205 */
[----:B------:R-:W-:Y:S01]  /*ca30*/  @!P2 SHF.L.U32 R7, R89, 0x3, RZ ;  /* 0x000000035907a819 */ /* 0x000fe200000006ff */
[----:B------:R-:W-:Y:S01]  /*ca40*/  @!P1 IMAD.SHL.U32 R6, R76, 0x8, RZ ;  /* 0x000000084c069824 */ /* 0x000fe200078e00ff */
[-C--:B--2---:R-:W-:Y:S02]  /*ca50*/  @!P0 IADD3 R70, P4, R68, R16.reuse, RZ ;  /* 0x0000001044468210 */ /* 0x084fe40007f9e0ff */
[----:B------:R-:W-:Y:S01]  /*ca60*/  @!P0 IADD3 R16, P3, R18, R16, RZ ;  /* 0x0000001012108210 */ /* 0x000fe20007f7e0ff */
[C-C-:B------:R-:W-:Y:S01]  /*ca70*/  @!P2 IMAD.WIDE R74, R7.reuse, 0x2, R68.reuse ;  /* 0x00000002074aa825 */ /* 0x140fe200078e0244 */
[----:B------:R-:W-:Y:S01]  /*ca80*/  CS2R R22, SRZ ;  /* 0x0000000000167805 */ /* 0x000fe2000001ff00 */
[----:B------:R-:W-:Y:S01]  /*ca90*/  CS2R R20, SRZ ;  /* 0x0000000000147805 */ /* 0x000fe2000001ff00 */
[----:B------:R-:W-:Y:S01]  /*caa0*/  CS2R R42, SRZ ;  /* 0x00000000002a7805 */ /* 0x000fe2000001ff00 */
[C---:B------:R-:W-:Y:S01]  /*cab0*/  @!P1 IMAD.WIDE R72, R6.reuse, 0x2, R68 ;  /* 0x0000000206489825 */ /* 0x040fe200078e0244 */
[----:B------:R-:W-:Y:S01]  /*cac0*/  CS2R R40, SRZ ;  /* 0x0000000000287805 */ /* 0x000fe2000001ff00 */
[----:B------:R-:W-:Y:S01]  /*cad0*/  CS2R R38, SRZ ;  /* 0x0000000000267805 */ /* 0x000fe2000001ff00 */
[----:B------:R-:W-:Y:S01]  /*cae0*/  CS2R R36, SRZ ;  /* 0x0000000000247805 */ /* 0x000fe2000001ff00 */
[--C-:B------:R-:W-:Y:S01]  /*caf0*/  @!P2 IMAD.WIDE R80, R7, 0x2, R18.reuse ;  /* 0x000000020750a825 */ /* 0x100fe200078e0212 */
[----:B------:R-:W-:Y:S01]  /*cb00*/  @!P0 IADD3.X R71, R69, R5, RZ, P4, !PT ;  /* 0x0000000545478210 */ /* 0x000fe200027fe4ff */
[----:B------:R1:W5:Y:S02]  /*cb10*/  @!P2 LD.E.128 R32, [R74.64] ;  /* 0x000000084a20a980 */ /* 0x000364000c101d00 */
[----:B------:R-:W-:-:S02]  /*cb20*/  @!P1 IMAD.WIDE R6, R6, 0x2, R18 ;  /* 0x0000000206069825 */ /* 0x000fc400078e0212 */
[----:B------:R1:W5:Y:S02]  /*cb30*/  @!P2 LD.E.128 R28, [R80.64] ;  /* 0x00000008501ca980 */ /* 0x000364000c101d00 */
[----:B------:R-:W-:Y:S02]  /*cb40*/  @!P0 IMAD.X R17, R19, 0x1, R5, P3 ;  /* 0x0000000113118824 */ /* 0x000fe400018e0605 */
[----:B------:R1:W5:Y:S04]  /*cb50*/  @!P1 LD.E.128 R24, [R72.64] ;  /* 0x0000000848189980 */ /* 0x000368000c101d00 */
[----:B------:R1:W5:Y:S04]  /*cb60*/  @!P1 LD.E.128 R20, [R6.64] ;  /* 0x0000000806149980 */ /* 0x000368000c101d00 */
[----:B------:R1:W5:Y:S04]  /*cb70*/  @!P0 LD.E.128 R40, [R70.64] ;  /* 0x0000000846288980 */ /* 0x000368000c101d00 */
[----:B------:R1:W5:Y:S02]  /*cb80*/  @!P0 LD.E.128 R36, [R16.64] ;  /* 0x0000000810248980 */ /* 0x000364000c101d00 */
.L_x_2334:
[----:B----4-:R-:W-:Y:S05]  /*cb90*/  BSYNC B0 ;  /* 0x0000000000007941 */ /* 0x010fea0003800000 */
.L_x_2333:
[----:B-----5:R-:W-:Y:S01]  /*cba0*/  IMAD.MOV.U32 R5, RZ, RZ, R26 ;  /* 0x000000ffff057224 */ /* 0x020fe200078e001a */
[----:B------:R-:W-:-:S04]  /*cbb0*/  DEPBAR.LE SB0, 0x3 ;  /* 0x000080c00000791a */ /* 0x000fc80000000000 */
[----:B-1----:R-:W-:Y:S01]  /*cbc0*/  PRMT R75, R5, 0x7610, R75 ;  /* 0x00007610054b7816 */ /* 0x002fe2000000004b */
[----:B------:R-:W-:Y:S01]  /*cbd0*/  IMAD.MOV.U32 R6, RZ, RZ, R25 ;  /* 0x000000ffff067224 */ /* 0x000fe200078e0019 */
        /* <DEDUP_REMOVED lines=160> */
.L_x_2338:
[----:B------:R-:W-:Y:S05]  /*d5e0*/  BSYNC B0 ;  /* 0x0000000000007941 */ /* 0x000fea0003800000 */
.L_x_2337:
        /* <DEDUP_REMOVED lines=113> */
.L_x_2340:
[----:B------:R-:W-:Y:S05]  /*dd00*/  BSYNC B0 ;  /* 0x0000000000007941 */ /* 0x000fea0003800000 */
.L_x_2339:
        /* <DEDUP_REMOVED lines=112> */
.L_x_2336:
[----:B------:R-:W-:Y:S05]  /*e410*/  BSYNC B1 ;  /* 0x0000000000017941 */ /* 0x000fea0003800000 */
.L_x_2335:
        /* <DEDUP_REMOVED lines=118> */
.L_x_2342:
[----:B------:R-:W-:Y:S05]  /*eb80*/  BSYNC B0 ;  /* 0x0000000000007941 */ /* 0x000fea0003800000 */
.L_x_2341:
        /* <DEDUP_REMOVED lines=22> */
[----:B------:R-:W-:Y:S02]  /*ecf0*/  SHF.R.U64 R32, R32, 0x10, R33 ;  /* 0x0000001020207819 */ /* 0x000fe40000001221 */
[----:B------:R-:W-:Y:S01]  /*ed00*/  SHF.R.U32.HI R28, RZ, 0x10, R29 ;  /* 0x00000010ff1c7819 */ /* 0x000fe2000001161d */
[----:B------:R-:W-:Y:S01]  /*ed10*/  IMAD.SHL.U32 R19, R19, 0x2, RZ ;  /* 0x0000000213137824 */ /* 0x000fe200078e00ff */
[----:B------:R-:W-:Y:S02]  /*ed20*/  PRMT R80, R80, 0x5410, R37 ;  /* 0x0000541050507816 */ /* 0x000fe40000000025 */
[----:B------:R-:W-:Y:S02]  /*ed30*/  SHF.R.U64 R34, R34, 0x10, R35 ;  /* 0x0000001022227819 */ /* 0x000fe40000001223 */
[----:B------:R-:W2:Y:S01]  /*ed40*/  LDS.128 R4, [R19+0x18100] ;  /* 0x0181000013047984 */ /* 0x000ea20000000c00 */
[----:B------:R-:W-:Y:S01]  /*ed50*/  PRMT R85, R85, 0x5410, R32 ;  /* 0x0000541055557816 */ /* 0x000fe20000000020 */
[----:B------:R-:W-:Y:S01]  /*ed60*/  IMAD.U32 R40, R80, 0x10000, RZ ;  /* 0x0001000050287824 */ /* 0x000fe200078e00ff */
[----:B------:R-:W-:-:S02]  /*ed70*/  SHF.R.U32.HI R33, RZ, 0x10, R33 ;  /* 0x00000010ff217819 */ /* 0x000fc40000011621 */
[--C-:B------:R-:W-:Y:S01]  /*ed80*/  SHF.R.U64 R29, R30, 0x10, R31.reuse ;  /* 0x000000101e1d7819 */ /* 0x100fe2000000121f */
[----:B------:R-:W-:Y:S01]  /*ed90*/  IMAD.U32 R36, R85, 0x10000, RZ ;  /* 0x0001000055247824 */ /* 0x000fe200078e00ff */
[----:B------:R-:W-:Y:S02]  /*eda0*/  SHF.R.U32.HI R30, RZ, 0x10, R31 ;  /* 0x00000010ff1e7819 */ /* 0x000fe4000001161f */
[----:B------:R-:W-:Y:S02]  /*edb0*/  PRMT R79, R79, 0x5410, R28 ;  /* 0x000054104f4f7816 */ /* 0x000fe4000000001c */
[----:B------:R-:W-:Y:S02]  /*edc0*/  PRMT R87, R87, 0x5410, R34 ;  /* 0x0000541057577816 */ /* 0x000fe40000000022 */
[----:B------:R-:W-:Y:S01]  /*edd0*/  SHF.R.U32.HI R35, RZ, 0x10, R35 ;  /* 0x00000010ff237819 */ /* 0x000fe20000011623 */
[----:B------:R-:W-:Y:S01]  /*ede0*/  IMAD.U32 R38, R79, 0x10000, RZ ;  /* 0x000100004f267824 */ /* 0x000fe200078e00ff */
[----:B------:R-:W-:-:S02]  /*edf0*/  PRMT R84, R84, 0x5410, R33 ;  /* 0x0000541054547816 */ /* 0x000fc40000000021 */
[----:B------:R-:W-:Y:S02]  /*ee00*/  PRMT R82, R82, 0x5410, R29 ;  /* 0x0000541052527816 */ /* 0x000fe4000000001d */
[----:B------:R-:W-:Y:S02]  /*ee10*/  PRMT R81, R81, 0x5410, R30 ;  /* 0x0000541051517816 */ /* 0x000fe4000000001e */
[----:B------:R-:W-:Y:S02]  /*ee20*/  PRMT R86, R86, 0x5410, R35 ;  /* 0x0000541056567816 */ /* 0x000fe40000000023 */
[----:B------:R-:W-:Y:S02]  /*ee30*/  LOP3.LUT R85, R85, 0xffff0000, RZ, 0xc0, !PT ;  /* 0xffff000055557812 */ /* 0x000fe400078ec0ff */
        /* <DEDUP_REMOVED lines=24> */
[----:B------:R-:W-:Y:S02]  /*efc0*/  FMUL.FTZ R39, R15, R38 ;  /* 0x000000260f277220 */ /* 0x000fe40000410000 */
[----:B------:R-:W-:-:S02]  /*efd0*/  FFMA.FTZ R29, R29, R40, R41 ;  /* 0x000000281d1d7223 */ /* 0x000fc40000010029 */
[C---:B------:R-:W-:Y:S01]  /*efe0*/  IMAD.U32 R40, R86.reuse, 0x10000, RZ ;  /* 0x0001000056287824 */ /* 0x040fe200078e00ff */
[----:B------:R-:W-:Y:S01]  /*eff0*/  LOP3.LUT R86, R86, 0xffff0000, RZ, 0xc0, !PT ;  /* 0xffff000056567812 */ /* 0x000fe200078ec0ff */
[-C--:B------:R-:W-:Y:S02]  /*f000*/  FMUL.FTZ R41, R15, R6.reuse ;  /* 0x000000060f297220 */ /* 0x080fe40000410000 */
[----:B------:R-:W-:Y:S01]  /*f010*/  FFMA.FTZ R6, R28, R6, -R39 ;  /* 0x000000061c067223 */ /* 0x000fe20000010827 */
[----:B------:R-:W-:Y:S01]  /*f020*/  LOP3.LUT R39, R80, 0xffff0000, RZ, 0xc0, !PT ;  /* 0xffff000050277812 */ /* 0x000fe200078ec0ff */
[C---:B------:R-:W-:Y:S02]  /*f030*/  FMUL.FTZ R15, R35.reuse, R36 ;  /* 0x00000024230f7220 */ /* 0x040fe40000410000 */
[-C--:B------:R-:W-:Y:S02]  /*f040*/  FMUL.FTZ R35, R35, R40.reuse ;  /* 0x0000002823237220 */ /* 0x080fe40000410000 */
[----:B------:R-:W-:-:S02]  /*f050*/  FFMA.FTZ R15, R13, R40, -R15 ;  /* 0x000000280d0f7223 */ /* 0x000fc4000001080f */
[----:B------:R-:W-:Y:S02]  /*f060*/  FFMA.FTZ R35, R13, R36, R35 ;  /* 0x000000240d237223 */ /* 0x000fe40000010023 */
[----:B------:R-:W-:Y:S02]  /*f070*/  FMUL.FTZ R13, R4, R39 ;  /* 0x00000027040d7220 */ /* 0x000fe40000410000 */
[----:B------:R-:W-:Y:S02]  /*f080*/  FFMA.FTZ R28, R28, R38, R41 ;  /* 0x000000261c1c7223 */ /* 0x000fe40000010029 */
[----:B------:R-:W-:Y:S02]  /*f090*/  FMUL.FTZ R4, R4, R85 ;  /* 0x0000005504047220 */ /* 0x000fe40000410000 */
[C---:B------:R-:W-:Y:S01]  /*f0a0*/  IMAD.U32 R38, R82.reuse, 0x10000, RZ ;  /* 0x0001000052267824 */ /* 0x040fe200078e00ff */
[----:B------:R-:W-:Y:S01]  /*f0b0*/  LOP3.LUT R82, R82, 0xffff0000, RZ, 0xc0, !PT ;  /* 0xffff000052527812 */ /* 0x000fe200078ec0ff */
[C---:B------:R-:W-:Y:S01]  /*f0c0*/  IMAD.U32 R40, R87.reuse, 0x10000, RZ ;  /* 0x0001000057287824 */ /* 0x040fe200078e00ff */
[----:B------:R-:W-:Y:S01]  /*f0d0*/  LOP3.LUT R87, R87, 0xffff0000, RZ, 0xc0, !PT ;  /* 0xffff000057577812 */ /* 0x000fe200078ec0ff */
[----:B------:R-:W-:-:S02]  /*f0e0*/  FFMA.FTZ R4, R12, R39, R4 ;  /* 0x000000270c047223 */ /* 0x000fc40000010004 */
[C---:B------:R-:W-:Y:S02]  /*f0f0*/  FMUL.FTZ R39, R33.reuse, R38 ;  /* 0x0000002621277220 */ /* 0x040fe40000410000 */
[-C--:B------:R-:W-:Y:S01]  /*f100*/  FMUL.FTZ R33, R33, R40.reuse ;  /* 0x0000002821217220 */ /* 0x080fe20000410000 */
[----:B------:R-:W-:Y:S01]  /*f110*/  F2FP.BF16.PACK_AB R4, R4, R29 ;  /* 0x0000001d0404723e */ /* 0x000fe200000010ff */
[C---:B------:R-:W-:Y:S02]  /*f120*/  FFMA.FTZ R39, R30.reuse, R40, -R39 ;  /* 0x000000281e277223 */ /* 0x040fe40000010827 */
[----:B------:R-:W-:Y:S02]  /*f130*/  FFMA.FTZ R33, R30, R38, R33 ;  /* 0x000000261e217223 */ /* 0x000fe40000010021 */
[----:B------:R-:W-:Y:S02]  /*f140*/  FFMA.FTZ R36, R12, R85, -R13 ;  /* 0x000000550c247223 */ /* 0x000fe4000001080d */
[----:B------:R-:W-:-:S02]  /*f150*/  FMUL.FTZ R30, R5, R82 ;  /* 0x00000052051e7220 */ /* 0x000fc40000410000 */
[----:B------:R-:W-:Y:S01]  /*f160*/  FMUL.FTZ R41, R5, R87 ;  /* 0x0000005705297220 */ /* 0x000fe20000410000 */
[----:B------:R-:W-:Y:S01]  /*f170*/  F2FP.BF16.PACK_AB R12, R36, R7 ;  /* 0x00000007240c723e */ /* 0x000fe200000010ff */
[C---:B------:R-:W-:Y:S02]  /*f180*/  FMUL.FTZ R13, R34.reuse, R79 ;  /* 0x0000004f220d7220 */ /* 0x040fe40000410000 */
[C---:B------:R-:W-:Y:S02]  /*f190*/  FMUL.FTZ R5, R37.reuse, R81 ;  /* 0x0000005125057220 */ /* 0x040fe40000410000 */
[----:B------:R-:W-:Y:S02]  /*f1a0*/  FMUL.FTZ R34, R34, R84 ;  /* 0x0000005422227220 */ /* 0x000fe40000410000 */
[----:B------:R-:W-:Y:S02]  /*f1b0*/  FMUL.FTZ R37, R37, R86 ;  /* 0x0000005625257220 */ /* 0x000fe40000410000 */
[----:B------:R-:W-:-:S02]  /*f1c0*/  FFMA.FTZ R13, R31, R84, -R13 ;  /* 0x000000541f0d7223 */ /* 0x000fc4000001080d */
[----:B------:R-:W-:Y:S02]  /*f1d0*/  FFMA.FTZ R30, R14, R87, -R30 ;  /* 0x000000570e1e7223 */ /* 0x000fe4000001081e */
[----:B------:R-:W-:Y:S01]  /*f1e0*/  FFMA.FTZ R86, R32, R86, -R5 ;  /* 0x0000005620567223 */ /* 0x000fe20000010805 */
[----:B------:R-:W-:Y:S01]  /*f1f0*/  F2FP.BF16.PACK_AB R13, R13, R6 ;  /* 0x000000060d0d723e */ /* 0x000fe200000010ff */
[----:B------:R-:W-:Y:S02]  /*f200*/  FFMA.FTZ R31, R31, R79, R34 ;  /* 0x0000004f1f1f7223 */ /* 0x000fe40000010022 */
[----:B------:R-:W-:Y:S01]  /*f210*/  FFMA.FTZ R82, R14, R82, R41 ;  /* 0x000000520e527223 */ /* 0x000fe20000010029 */
[----:B------:R-:W-:Y:S01]  /*f220*/  F2FP.BF16.PACK_AB R14, R30, R39 ;  /* 0x000000271e0e723e */ /* 0x000fe200000010ff */
[----:B------:R-:W-:Y:S01]  /*f230*/  FFMA.FTZ R32, R32, R81, R37 ;  /* 0x0000005120207223 */ /* 0x000fe20000010025 */
[----:B------:R-:W-:Y:S02]  /*f240*/  F2FP.BF16.PACK_AB R15, R86, R15 ;  /* 0x0000000f560f723e */ /* 0x000fe400000010ff */
[----:B------:R-:W-:-:S02]  /*f250*/  F2FP.BF16.PACK_AB R5, R31, R28 ;  /* 0x0000001c1f05723e */ /* 0x000fc400000010ff */
[----:B------:R-:W-:Y:S01]  /*f260*/  F2FP.BF16.PACK_AB R6, R82, R33 ;  /* 0x000000215206723e */ /* 0x000fe200000010ff */
[----:B------:R1:W-:Y:S01]  /*f270*/  STS.128 [R18], R12 ;  /* 0x0000000c12007388 */ /* 0x0003e20000000c00 */
[----:B------:R-:W-:-:S05]  /*f280*/  F2FP.BF16.PACK_AB R7, R32, R35 ;  /* 0x000000232007723e */ /* 0x000fca00000010ff */
[----:B------:R1:W-:Y:S02]  /*f290*/  STS.128 [R19+0x18100], R4 ;  /* 0x0181000413007388 */ /* 0x0003e40000000c00 */
.L_x_2344:
[----:B------:R-:W-:Y:S05]  /*f2a0*/  BSYNC B0 ;  /* 0x0000000000007941 */ /* 0x000fea0003800000 */
.L_x_2343:
        /* <DEDUP_REMOVED lines=19> */
[----:B------:R-:W1:Y:S01]  /*f3e0*/  LDS.128 R12, [R16] ;  /* 0x00000000100c7984 */ /* 0x000e620000000c00 */
[----:B------:R-:W-:Y:S02]  /*f3f0*/  IADD3 R3, R6, R7, R3 ;  /* 0x0000000706037210 */ /* 0x000fe40007ffe003 */
[----:B------:R-:W-:Y:S02]  /*f400*/  SHF.R.U64 R18, R24, 0x10, R25 ;  /* 0x0000001018127819 */ /* 0x000fe40000001219 */
[--C-:B------:R-:W-:Y:S01]  /*f410*/  SHF.R.U64 R24, R26, 0x10, R27.reuse ;  /* 0x000000101a187819 */ /* 0x100fe2000000121b */
[----:B------:R-:W-:Y:S01]  /*f420*/  IMAD.SHL.U32 R3, R3, 0x2, RZ ;  /* 0x0000000203037824 */ /* 0x000fe200078e00ff */
[----:B------:R-:W-:Y:S02]  /*f430*/  SHF.R.U32.HI R27, RZ, 0x10, R27 ;  /* 0x00000010ff1b7819 */ /* 0x000fe4000001161b */
[----:B------:R-:W-:-:S02]  /*f440*/  SHF.R.U32.HI R21, RZ, 0x10, R21 ;  /* 0x00000010ff157819 */ /* 0x000fc40000011615 */
[----:B------:R-:W2:Y:S01]  /*f450*/  LDS.128 R4, [R3+0x18100] ;  /* 0x0181000003047984 */ /* 0x000ea20000000c00 */
[----:B------:R-:W-:Y:S02]  /*f460*/  PRMT R69, R69, 0x5410, R20 ;  /* 0x0000541045457816 */ /* 0x000fe40000000014 */
[----:B------:R-:W-:Y:S02]  /*f470*/  PRMT R73, R73, 0x5410, R18 ;  /* 0x0000541049497816 */ /* 0x000fe40000000012 */
[----:B------:R-:W-:Y:S02]  /*f480*/  SHF.R.U32.HI R25, RZ, 0x10, R25 ;  /* 0x00000010ff197819 */ /* 0x000fe40000011619 */
[----:B------:R-:W-:Y:S01]  /*f490*/  SHF.R.U64 R22, R22, 0x10, R23 ;  /* 0x0000001016167819 */ /* 0x000fe20000001217 */
[----:B------:R-:W-:Y:S01]  /*f4a0*/  IMAD.U32 R31, R73, 0x10000, RZ ;  /* 0x00010000491f7824 */ /* 0x000fe200078e00ff */
[----:B------:R-:W-:Y:S01]  /*f4b0*/  PRMT R74, R74, 0x5410, R27 ;  /* 0x000054104a4a7816 */ /* 0x000fe2000000001b */
        /* <DEDUP_REMOVED lines=8> */
[----:B------:R-:W-:-:S02]  /*f540*/  LOP3.LUT R69, R69, 0xffff0000, RZ, 0xc0, !PT ;  /* 0xffff000045457812 */ /* 0x000fc400078ec0ff */
        /* <DEDUP_REMOVED lines=20> */
[----:B------:R-:W-:Y:S02]  /*f690*/  FFMA.FTZ R7, R18, R31, -R25 ;  /* 0x0000001f12077223 */ /* 0x000fe40000010819 */
[C---:B------:R-:W-:Y:S01]  /*f6a0*/  IMAD.U32 R30, R72.reuse, 0x10000, RZ ;  /* 0x00010000481e7824 */ /* 0x040fe200078e00ff */
[----:B------:R-:W-:Y:S01]  /*f6b0*/  LOP3.LUT R72, R72, 0xffff0000, RZ, 0xc0, !PT ;  /* 0xffff000048487812 */ /* 0x000fe200078ec0ff */
[----:B------:R-:W-:Y:S02]  /*f6c0*/  FMUL.FTZ R6, R15, R28 ;  /* 0x0000001c0f067220 */ /* 0x000fe40000410000 */
[C---:B------:R-:W-:Y:S01]  /*f6d0*/  IMAD.U32 R25, R70.reuse, 0x10000, RZ ;  /* 0x0001000046197824 */ /* 0x040fe200078e00ff */
[----:B------:R-:W-:Y:S01]  /*f6e0*/  LOP3.LUT R70, R70, 0xffff0000, RZ, 0xc0, !PT ;  /* 0xffff000046467812 */ /* 0x000fe200078ec0ff */
[----:B------:R-:W-:-:S02]  /*f6f0*/  FFMA.FTZ R18, R18, R27, R29 ;  /* 0x0000001b12127223 */ /* 0x000fc4000001001d */
[C---:B------:R-:W-:Y:S01]  /*f700*/  IMAD.U32 R27, R74.reuse, 0x10000, RZ ;  /* 0x000100004a1b7824 */ /* 0x040fe200078e00ff */
[----:B------:R-:W-:Y:S01]  /*f710*/  LOP3.LUT R74, R74, 0xffff0000, RZ, 0xc0, !PT ;  /* 0xffff00004a4a7812 */ /* 0x000fe200078ec0ff */
[-C--:B------:R-:W-:Y:S02]  /*f720*/  FMUL.FTZ R15, R15, R30.reuse ;  /* 0x0000001e0f0f7220 */ /* 0x080fe40000410000 */
[C---:B------:R-:W-:Y:S02]  /*f730*/  FFMA.FTZ R6, R17.reuse, R30, -R6 ;  /* 0x0000001e11067223 */ /* 0x040fe40000010806 */
[C---:B------:R-:W-:Y:S02]  /*f740*/  FMUL.FTZ R30, R24.reuse, R25 ;  /* 0x00000019181e7220 */ /* 0x040fe40000410000 */
[----:B------:R-:W-:Y:S02]  /*f750*/  FMUL.FTZ R24, R24, R27 ;  /* 0x0000001b18187220 */ /* 0x000fe40000410000 */
[----:B------:R-:W-:-:S02]  /*f760*/  FFMA.FTZ R17, R17, R28, R15 ;  /* 0x0000001c11117223 */ /* 0x000fc4000001000f */
[C---:B------:R-:W-:Y:S02]  /*f770*/  FFMA.FTZ R15, R13.reuse, R27, -R30 ;  /* 0x0000001b0d0f7223 */ /* 0x040fe4000001081e */
[----:B------:R-:W-:Y:S02]  /*f780*/  FFMA.FTZ R24, R13, R25, R24 ;  /* 0x000000190d187223 */ /* 0x000fe40000010018 */
[C---:B------:R-:W-:Y:S02]  /*f790*/  FMUL.FTZ R13, R4.reuse, R69 ;  /* 0x00000045040d7220 */ /* 0x040fe40000410000 */
[----:B------:R-:W-:Y:S02]  /*f7a0*/  FMUL.FTZ R4, R4, R73 ;  /* 0x0000004904047220 */ /* 0x000fe40000410000 */
[C---:B------:R-:W-:Y:S01]  /*f7b0*/  IMAD.U32 R25, R71.reuse, 0x10000, RZ ;  /* 0x0001000047197824 */ /* 0x040fe200078e00ff */
[----:B------:R-:W-:Y:S01]  /*f7c0*/  LOP3.LUT R71, R71, 0xffff0000, RZ, 0xc0, !PT ;  /* 0xffff000047477812 */ /* 0x000fe200078ec0ff */
[C---:B------:R-:W-:Y:S01]  /*f7d0*/  IMAD.U32 R27, R75.reuse, 0x10000, RZ ;  /* 0x000100004b1b7824 */ /* 0x040fe200078e00ff */
[----:B------:R-:W-:Y:S01]  /*f7e0*/  LOP3.LUT R75, R75, 0xffff0000, RZ, 0xc0, !PT ;  /* 0xffff00004b4b7812 */ /* 0x000fe200078ec0ff */
[----:B------:R-:W-:-:S02]  /*f7f0*/  FFMA.FTZ R69, R12, R69, R4 ;  /* 0x000000450c457223 */ /* 0x000fc40000010004 */
[C---:B------:R-:W-:Y:S02]  /*f800*/  FMUL.FTZ R4, R22.reuse, R25 ;  /* 0x0000001916047220 */ /* 0x040fe40000410000 */
[----:B------:R-:W-:Y:S02]  /*f810*/  FMUL.FTZ R22, R22, R27 ;  /* 0x0000001b16167220 */ /* 0x000fe40000410000 */
[----:B------:R-:W-:Y:S02]  /*f820*/  FFMA.FTZ R28, R12, R73, -R13 ;  /* 0x000000490c1c7223 */ /* 0x000fe4000001080d */
[C---:B------:R-:W-:Y:S02]  /*f830*/  FFMA.FTZ R27, R19.reuse, R27, -R4 ;  /* 0x0000001b131b7223 */ /* 0x040fe40000010804 */
[----:B------:R-:W-:Y:S02]  /*f840*/  FFMA.FTZ R22, R19, R25, R22 ;  /* 0x0000001913167223 */ /* 0x000fe40000010016 */
[----:B------:R-:W-:-:S02]  /*f850*/  FMUL.FTZ R19, R5, R71 ;  /* 0x0000004705137220 */ /* 0x000fc40000410000 */
[----:B------:R-:W-:Y:S02]  /*f860*/  FMUL.FTZ R12, R5, R75 ;  /* 0x0000004b050c7220 */ /* 0x000fe40000410000 */
        /* <DEDUP_REMOVED lines=14> */
[----:B------:R-:W-:Y:S02]  /*f950*/  F2FP.BF16.PACK_AB R4, R69, R18 ;  /* 0x000000124504723e */ /* 0x000fe400000010ff */
[----:B------:R-:W-:Y:S01]  /*f960*/  F2FP.BF16.PACK_AB R5, R20, R17 ;  /* 0x000000111405723e */ /* 0x000fe200000010ff */
[----:B------:R1:W-:Y:S01]  /*f970*/  STS.128 [R16], R12 ;  /* 0x0000000c10007388 */ /* 0x0003e20000000c00 */
[----:B------:R-:W-:Y:S02]  /*f980*/  F2FP.BF16.PACK_AB R6, R71, R22 ;  /* 0x000000164706723e */ /* 0x000fe400000010ff */
[----:B------:R-:W-:-:S05]  /*f990*/  F2FP.BF16.PACK_AB R7, R21, R24 ;  /* 0x000000181507723e */ /* 0x000fca00000010ff */
[----:B------:R1:W-:Y:S02]  /*f9a0*/  STS.128 [R3+0x18100], R4 ;  /* 0x0181000403007388 */ /* 0x0003e40000000c00 */
.L_x_2320:
[----:B------:R-:W-:Y:S05]  /*f9b0*/  BSYNC B2 ;  /* 0x0000000000027941 */ /* 0x000fea0003800000 */
.L_x_2302:
[----:B------:R-:W-:-:S04]  /*f9c0*/  DEPBAR.LE SB0, 0x2 ;  /* 0x000080800000791a */ /* 0x000fc80000000000 */
[----:B------:R-:W-:Y:S01]  /*f9d0*/  BAR.SYNC.DEFER_BLOCKING 0x0 ;  /* 0x0000000000007b1d */ /* 0x000fe20000010000 */
[----:B------:R-:W-:-:S04]  /*f9e0*/  LOP3.LUT P0, RZ, R9, 0x2, RZ, 0xc0, !PT ;  /* 0x0000000209ff7812 */ /* 0x000fc8000780c0ff */
[----:B------:R-:W-:Y:S01]  /*f9f0*/  SEL R192, R2, 0xffffffe0, !P0 ;  /* 0xffffffe002c07807 */ /* 0x000fe20004000000 */
[----:B------:R-:W-:Y:S04]  /*fa00*/  BSSY B0, `(.L_x_2345) ;  /* 0x0000025000007945 */ /* 0x000fe80003800000 */
[----:B-1----:R-:W-:Y:S01]  /*fa10*/  IMAD.IADD R3, R188, 0x1, R192 ;  /* 0x00000001bc037824 */ /* 0x002fe200078e02c0 */
[----:B-----5:R1:W2:Y:S04]  /*fa20*/  LDSM.16.M88.4 R80, [R190] ;  /* 0x00000000be50783b */ /* 0x0202a80000000200 */
[----:B------:R1:W3:Y:S04]  /*fa30*/  LDSM.16.M88.4 R48, [R188] ;  /* 0x00000000bc30783b */ /* 0x0002e80000000200 */
[----:B------:R1:W4:Y:S04]  /*fa40*/  LDSM.16.M88.4 R40, [R188+0x800] ;  /* 0x00080000bc28783b */ /* 0x0003280000000200 */
[----:B------:R1:W1:Y:S04]  /*fa50*/  LDSM.16.M88.4 R32, [R188+0x1000] ;  /* 0x00100000bc20783b */ /* 0x0002680000000200 */
        /* <DEDUP_REMOVED lines=31> */
.L_x_2346:
[----:B------:R-:W-:Y:S05]  /*fc50*/  BSYNC B0 ;  /* 0x0000000000007941 */ /* 0x000fea0003800000 */
.L_x_2345:
[----:B------:R-:W-:Y:S01]  /*fc60*/  LOP3.LUT P0, RZ, R9, 0x4, RZ, 0xc0, !PT ;  /* 0x0000000409ff7812 */ /* 0x000fe2000780c0ff */
[C---:B--23--:R-:W-:Y:S01]  /*fc70*/  HMMA.16816.F32.BF16 R52, R80.reuse, R48, RZ ;  /* 0x000000305034723c */ /* 0x04cfe200000418ff */
[----:B------:R-:W-:Y:S01]  /*fc80*/  LDSM.16.M88.4 R68, [R186] ;  /* 0x00000000ba44783b */ /* 0x000fe20000000200 */
[C---:B------:R-:W-:Y:S01]  /*fc90*/  IMAD.IADD R173, R189.reuse, 0x1, R184 ;  /* 0x00000001bdad7824 */ /* 0x040fe200078e02b8 */
[----:B------:R-:W-:Y:S01]  /*fca0*/  SEL R193, R0, 0xffffffc0, !P0 ;  /* 0xffffffc000c17807 */ /* 0x000fe20004000000 */
[----:B------:R-:W-:Y:S01]  /*fcb0*/  IMAD.IADD R165, R189, 0x1, R139 ;  /* 0x00000001bda57824 */ /* 0x000fe200078e028b */
[----:B------:R-:W0:Y:S01]  /*fcc0*/  LDGDEPBAR ;  /* 0x00000000000079af */ /* 0x000e220000000000 */
[----:B------:R-:W-:Y:S01]  /*fcd0*/  BSSY B0, `(.L_x_2347) ;  /* 0x000022a000007945 */ /* 0x000fe20003800000 */
[----:B------:R-:W-:Y:S01]  /*fce0*/  IADD3 R0, R193, R188, R192 ;  /* 0x000000bcc1007210 */ /* 0x000fe20007ffe0c0 */
[----:B----4-:R-:W-:Y:S01]  /*fcf0*/  HMMA.16816.F32.BF16 R44, R80, R40, RZ ;  /* 0x00000028502c723c */ /* 0x010fe200000418ff */
[----:B------:R-:W-:-:S03]  /*fd00*/  IMAD.IADD R2, R188, 0x1, R193 ;  /* 0x00000001bc027824 */ /* 0x000fc600078e02c1 */
[----:B------:R-:W-:Y:S04]  /*fd10*/  LDSM.16.M88.4 R64, [R0] ;  /* 0x000000000040783b */ /* 0x000fe80000000200 */
[C---:B------:R-:W-:Y:S01]  /*fd20*/  HMMA.16816.F32.BF16 R48, R80.reuse, R50, RZ ;  /* 0x000000325030723c */ /* 0x040fe200000418ff */
[----:B------:R-:W2:Y:S04]  /*fd30*/  LDSM.16.M88.4 R16, [R2] ;  /* 0x000000000210783b */ /* 0x000ea80000000200 */
[----:B------:R-:W3:Y:S03]  /*fd40*/  LDSM.16.M88.4 R12, [R2+0x800] ;  /* 0x00080000020c783b */ /* 0x000ee60000000200 */
[C---:B------:R-:W-:Y:S01]  /*fd50*/  HMMA.16816.F32.BF16 R40, R80.reuse, R42, RZ ;  /* 0x0000002a5028723c */ /* 0x040fe200000418ff */
[----:B------:R-:W-:Y:S04]  /*fd60*/  LDSM.16.M88.4 R72, [R2+0x1800] ;  /* 0x001800000248783b */ /* 0x000fe80000000200 */
[----:B------:R-:W-:Y:S03]  /*fd70*/  LDSM.16.M88.4 R60, [R0+0x800] ;  /* 0x00080000003c783b */ /* 0x000fe60000000200 */
[C---:B-1----:R-:W-:Y:S08]  /*fd80*/  HMMA.16816.F32.BF16 R36, R80.reuse, R32, RZ ;  /* 0x000000205024723c */ /* 0x042ff000000418ff */
[C---:B------:R-:W-:Y:S08]  /*fd90*/  HMMA.16816.F32.BF16 R32, R80.reuse, R34, RZ ;  /* 0x000000225020723c */ /* 0x040ff000000418ff */
[C---:B------:R-:W-:Y:S08]  /*fda0*/  HMMA.16816.F32.BF16 R28, R80.reuse, R4, RZ ;  /* 0x00000004501c723c */ /* 0x040ff000000418ff */
[----:B------:R-:W-:Y:S01]  /*fdb0*/  HMMA.16816.F32.BF16 R80, R80, R6, RZ ;  /* 0x000000065050723c */ /* 0x000fe200000418ff */
[----:B------:R-:W1:Y:S07]  /*fdc0*/  LDSM.16.M88.4 R4, [R2+0x1000] ;  /* 0x001000000204783b */ /* 0x000e6e0000000200 */
[C---:B------:R-:W-:Y:S08]  /*fdd0*/  HMMA.16816.F32.BF16 R52, R76.reuse, R56, R52 ;  /* 0x000000384c34723c */ /* 0x040ff00000041834 */
[C---:B------:R-:W-:Y:S01]  /*fde0*/  HMMA.16816.F32.BF16 R48, R76.reuse, R58, R48 ;  /* 0x0000003a4c30723c */ /* 0x040fe20000041830 */
[----:B------:R-:W-:Y:S07]  /*fdf0*/  LDSM.16.M88.4 R56, [R0+0x1000] ;  /* 0x001000000038783b */ /* 0x000fee0000000200 */
[C---:B------:R-:W-:Y:S08]  /*fe00*/  HMMA.16816.F32.BF16 R44, R76.reuse, R24, R44 ;  /* 0x000000184c2c723c */ /* 0x040ff0000004182c */
[C---:B------:R-:W-:Y:S01]  /*fe10*/  HMMA.16816.F32.BF16 R40, R76.reuse, R26, R40 ;  /* 0x0000001a4c28723c */ /* 0x040fe20000041828 */
[----:B------:R-:W-:Y:S07]  /*fe20*/  LDSM.16.M88.4 R24, [R0+0x1800] ;  /* 0x001800000018783b */ /* 0x000fee0000000200 */
[C---:B------:R-:W-:Y:S08]  /*fe30*/  HMMA.16816.F32.BF16 R36, R76.reuse, R20, R36 ;  /* 0x000000144c24723c */ /* 0x040ff00000041824 */
[C---:B------:R-:W-:Y:S01]  /*fe40*/  HMMA.16816.F32.BF16 R32, R76.reuse, R22, R32 ;  /* 0x000000164c20723c */ /* 0x040fe20000041820 */
[----:B------:R-:W4:Y:S07]  /*fe50*/  LDSM.16.M88.4 R20, [R185] ;  /* 0x00000000b914783b */ /* 0x000f2e0000000200 */
[C---:B------:R-:W-:Y:S08]  /*fe60*/  HMMA.16816.F32.BF16 R28, R76.reuse, R84, R28 ;  /* 0x000000544c1c723c */ /* 0x040ff0000004181c */
[----:B------:R-:W-:Y:S01]  /*fe70*/  HMMA.16816.F32.BF16 R76, R76, R86, R80 ;  /* 0x000000564c4c723c */ /* 0x000fe20000041850 */
[----:B------:R-:W-:Y:S04]  /*fe80*/  LDSM.16.M88.4 R80, [R190+0x4000] ;  /* 0x00400000be50783b */ /* 0x000fe80000000200 */
[----:B------:R-:W-:Y:S03]  /*fe90*/  LDSM.16.M88.4 R84, [R188+0x3800] ;  /* 0x00380000bc54783b */ /* 0x000fe60000000200 */
[C---:B--2---:R-:W-:Y:S08]  /*fea0*/  HMMA.16816.F32.BF16 R52, R68.reuse, R16, R52 ;  /* 0x000000104434723c */ /* 0x044ff00000041834 */
[C---:B------:R-:W-:Y:S01]  /*feb0*/  HMMA.16816.F32.BF16 R48, R68.reuse, R18, R48 ;  /* 0x000000124430723c */ /* 0x040fe20000041830 */
[----:B------:R-:W2:Y:S07]  /*fec0*/  LDSM.16.M88.4 R16, [R188+0x2000] ;  /* 0x00200000bc10783b */ /* 0x000eae0000000200 */
[C---:B---3--:R-:W-:Y:S08]  /*fed0*/  HMMA.16816.F32.BF16 R44, R68.reuse, R12, R44 ;  /* 0x0000000c442c723c */ /* 0x048ff0000004182c */
[C---:B------:R-:W-:Y:S01]  /*fee0*/  HMMA.16816.F32.BF16 R40, R68.reuse, R14, R40 ;  /* 0x0000000e4428723c */ /* 0x040fe20000041828 */
[----:B------:R-:W3:Y:S07]  /*fef0*/  LDSM.16.M88.4 R12, [R188+0x2800] ;  /* 0x00280000bc0c783b */ /* 0x000eee0000000200 */
[C---:B-1----:R-:W-:Y:S08]  /*ff00*/  HMMA.16816.F32.BF16 R36, R68.reuse, R4, R36 ;  /* 0x000000044424723c */ /* 0x042ff00000041824 */
[C---:B------:R-:W-:Y:S01]  /*ff10*/  HMMA.16816.F32.BF16 R32, R68.reuse, R6, R32 ;  /* 0x000000064420723c */ /* 0x040fe20000041820 */
[----:B------:R-:W1:Y:S07]  /*ff20*/  LDSM.16.M88.4 R4, [R188+0x3000] ;  /* 0x00300000bc04783b */ /* 0x000e6e0000000200 */
[C---:B------:R-:W-:Y:S08]  /*ff30*/  HMMA.16816.F32.BF16 R28, R68.reuse, R72, R28 ;  /* 0x00000048441c723c */ /* 0x040ff0000004181c */
[----:B------:R-:W-:Y:S01]  /*ff40*/  HMMA.16816.F32.BF16 R76, R68, R74, R76 ;  /* 0x0000004a444c723c */ /* 0x000fe2000004184c */
[----:B------:R-:W-:Y:S04]  /*ff50*/  LDSM.16.M88.4 R72, [R187+0x4000] ;  /* 0x00400000bb48783b */ /* 0x000fe80000000200 */
[----:B------:R-:W5:Y:S03]  /*ff60*/  LDSM.16.M88.4 R68, [R3+0x2000] ;  /* 0x002000000344783b */ /* 0x000f660000000200 */
[C---:B----4-:R-:W-:Y:S08]  /*ff70*/  HMMA.16816.F32.BF16 R52, R20.reuse, R64, R52 ;  /* 0x000000401434723c */ /* 0x050ff00000041834 */
[C---:B------:R-:W-:Y:S01]  /*ff80*/  HMMA.16816.F32.BF16 R48, R20.reuse, R66, R48 ;  /* 0x000000421430723c */ /* 0x040fe20000041830 */
[----:B------:R-:W4:Y:S07]  /*ff90*/  LDSM.16.M88.4 R64, [R3+0x2800] ;  /* 0x002800000340783b */ /* 0x000f2e0000000200 */
        /* <DEDUP_REMOVED lines=8> */
[----:B------:R-:W-:Y:S04]  /*10020*/  LDSM.16.M88.4 R24, [R186+0x4000] ;  /* 0x00400000ba18783b */ /* 0x000fe80000000200 */
[----:B------:R-:W4:Y:S03]  /*10030*/  LDSM.16.M88.4 R20, [R2+0x2000] ;  /* 0x002000000214783b */ /* 0x000f260000000200 */
        /* <DEDUP_REMOVED lines=10> */
[----:B------:R-:W-:Y:S08]  /*100e0*/  HMMA.16816.F32.BF16 R76, R80, R86, R76 ;  /* 0x00000056504c723c */ /* 0x000ff0000004184c */
[C---:B-----5:R-:W-:Y:S08]  /*100f0*/  HMMA.16816.F32.BF16 R52, R72.reuse, R68, R52 ;  /* 0x000000444834723c */ /* 0x060ff00000041834 */
[C---:B------:R-:W-:Y:S08]  /*10100*/  HMMA.16816.F32.BF16 R48, R72.reuse, R70, R48 ;  /* 0x000000464830723c */ /* 0x040ff00000041830 */
[C---:B----4-:R-:W-:Y:S08]  /*10110*/  HMMA.16816.F32.BF16 R44, R72.reuse, R64, R44 ;  /* 0x00000040482c723c */ /* 0x050ff0000004182c */
[C---:B------:R-:W-:Y:S01]  /*10120*/  HMMA.16816.F32.BF16 R40, R72.reuse, R66, R40 ;  /* 0x000000424828723c */ /* 0x040fe20000041828 */
[----:B------:R-:W-:Y:S07]  /*10130*/  LDSM.16.M88.4 R64, [R185+0x4000] ;  /* 0x00400000b940783b */ /* 0x000fee0000000200 */
[C---:B------:R-:W-:Y:S08]  /*10140*/  HMMA.16816.F32.BF16 R36, R72.reuse, R60, R36 ;  /* 0x0000003c4824723c */ /* 0x040ff00000041824 */
[C---:B------:R-:W-:Y:S01]  /*10150*/  HMMA.16816.F32.BF16 R32, R72.reuse, R62, R32 ;  /* 0x0000003e4820723c */ /* 0x040fe20000041820 */
[----:B------:R-:W4:Y:S07]  /*10160*/  LDSM.16.M88.4 R60, [R0+0x2000] ;  /* 0x00200000003c783b */ /* 0x000f2e0000000200 */
[C---:B------:R-:W-:Y:S01]  /*10170*/  HMMA.16816.F32.BF16 R68, R72.reuse, R56, R28 ;  /* 0x000000384844723c */ /* 0x040fe2000004181c */
[----:B------:R-:W5:Y:S07]  /*10180*/  LDSM.16.M88.4 R28, [R0+0x2800] ;  /* 0x00280000001c783b */ /* 0x000f6e0000000200 */
[----:B------:R-:W-:Y:S01]  /*10190*/  HMMA.16816.F32.BF16 R76, R72, R58, R76 ;  /* 0x0000003a484c723c */ /* 0x000fe2000004184c */
[----:B------:R-:W-:Y:S04]  /*101a0*/  LDSM.16.M88.4 R56, [R187+0x8000] ;  /* 0x00800000bb38783b */ /* 0x000fe80000000200 */
[----:B------:R-:W-:Y:S03]  /*101b0*/  LDSM.16.M88.4 R72, [R2+0x5800] ;  /* 0x005800000248783b */ /* 0x000fe60000000200 */
[C---:B------:R-:W-:Y:S08]  /*101c0*/  HMMA.16816.F32.BF16 R52, R24.reuse, R20, R52 ;  /* 0x000000141834723c */ /* 0x040ff00000041834 */
        /* <DEDUP_REMOVED lines=8> */
[C---:B-1----:R-:W-:Y:S08]  /*10250*/  HMMA.16816.F32.BF16 R68, R24.reuse, R4, R68 ;  /* 0x000000041844723c */ /* 0x042ff00000041844 */
[----:B------:R-:W-:Y:S01]  /*10260*/  HMMA.16816.F32.BF16 R76, R24, R6, R76 ;  /* 0x00000006184c723c */ /* 0x000fe2000004184c */
[----:B------:R-:W1:Y:S04]  /*10270*/  LDSM.16.M88.4 R4, [R188+0x4000] ;  /* 0x00400000bc04783b */ /* 0x000e680000000200 */
[----:B------:R-:W1:Y:S03]  /*10280*/  LDSM.16.M88.4 R24, [R188+0x4800] ;  /* 0x00480000bc18783b */ /* 0x000e660000000200 */
[C---:B----4-:R-:W-:Y:S08]  /*10290*/  HMMA.16816.F32.BF16 R52, R64.reuse, R60, R52 ;  /* 0x0000003c4034723c */ /* 0x050ff00000041834 */
[C---:B------:R-:W-:Y:S01]  /*102a0*/  HMMA.16816.F32.BF16 R48, R64.reuse, R62, R48 ;  /* 0x0000003e4030723c */ /* 0x040fe20000041830 */
[----:B------:R-:W-:Y:S07]  /*102b0*/  LDSM.16.M88.4 R60, [R2+0x4000] ;  /* 0x00400000023c783b */ /* 0x000fee0000000200 */
        /* <DEDUP_REMOVED lines=8> */
[----:B------:R-:W3:Y:S04]  /*10340*/  LDSM.16.M88.4 R12, [R188+0x5800] ;  /* 0x00580000bc0c783b */ /* 0x000ee80000000200 */
[----:B------:R-:W-:Y:S03]  /*10350*/  LDSM.16.M88.4 R64, [R186+0x8000] ;  /* 0x00800000ba40783b */ /* 0x000fe60000000200 */
[C---:B-1----:R-:W-:Y:S08]  /*10360*/  HMMA.16816.F32.BF16 R52, R20.reuse, R4, R52 ;  /* 0x000000041434723c */ /* 0x042ff00000041834 */
[C---:B------:R-:W-:Y:S01]  /*10370*/  HMMA.16816.F32.BF16 R48, R20.reuse, R6, R48 ;  /* 0x000000061430723c */ /* 0x040fe20000041830 */
[----:B------:R-:W1:Y:S07]  /*10380*/  LDSM.16.M88.4 R4, [R3+0x4800] ;  /* 0x004800000304783b */ /* 0x000e6e0000000200 */
[C---:B------:R-:W-:Y:S08]  /*10390*/  HMMA.16816.F32.BF16 R44, R20.reuse, R24, R44 ;  /* 0x00000018142c723c */ /* 0x040ff0000004182c */
[----:B------:R-:W-:Y:S01]  /*103a0*/  HMMA.16816.F32.BF16 R40, R20, R26, R40 ;  /* 0x0000001a1428723c */ /* 0x000fe20000041828 */
[----:B------:R-:W4:Y:S07]  /*103b0*/  LDSM.16.M88.4 R24, [R3+0x5000] ;  /* 0x005000000318783b */ /* 0x000f2e0000000200 */
[----:B--2---:R-:W-:Y:S08]  /*103c0*/  HMMA.16816.F32.BF16 R52, R56, R16, R52 ;  /* 0x000000103834723c */ /* 0x004ff00000041834 */
[C---:B------:R-:W-:Y:S08]  /*103d0*/  HMMA.16816.F32.BF16 R36, R20.reuse, R28, R36 ;  /* 0x0000001c1424723c */ /* 0x040ff00000041824 */
[C---:B------:R-:W-:Y:S01]  /*103e0*/  HMMA.16816.F32.BF16 R32, R20.reuse, R30, R32 ;  /* 0x0000001e1420723c */ /* 0x040fe20000041820 */
[----:B------:R-:W-:Y:S07]  /*103f0*/  LDSM.16.M88.4 R28, [R3+0x5800] ;  /* 0x00580000031c783b */ /* 0x000fee0000000200 */
[C---:B---3--:R-:W-:Y:S08]  /*10400*/  HMMA.16816.F32.BF16 R68, R20.reuse, R12, R68 ;  /* 0x0000000c1444723c */ /* 0x048ff00000041844 */
[----:B------:R-:W-:Y:S01]  /*10410*/  HMMA.16816.F32.BF16 R76, R20, R14, R76 ;  /* 0x0000000e144c723c */ /* 0x000fe2000004184c */
[----:B------:R-:W-:Y:S04]  /*10420*/  LDSM.16.M88.4 R20, [R185+0x8000] ;  /* 0x00800000b914783b */ /* 0x000fe80000000200 */
[----:B------:R-:W2:Y:S03]  /*10430*/  LDSM.16.M88.4 R12, [R2+0x4800] ;  /* 0x00480000020c783b */ /* 0x000ea60000000200 */
[C---:B-1----:R-:W-:Y:S08]  /*10440*/  HMMA.16816.F32.BF16 R44, R56.reuse, R4, R44 ;  /* 0x00000004382c723c */ /* 0x042ff0000004182c */
[----:B------:R-:W-:Y:S01]  /*10450*/  HMMA.16816.F32.BF16 R40, R56, R6, R40 ;  /* 0x000000063828723c */ /* 0x000fe20000041828 */
[----:B------:R-:W1:Y:S07]  /*10460*/  LDSM.16.M88.4 R4, [R0+0x4000] ;  /* 0x004000000004783b */ /* 0x000e6e0000000200 */
[----:B------:R-:W-:Y:S08]  /*10470*/  HMMA.16816.F32.BF16 R52, R64, R60, R52 ;  /* 0x0000003c4034723c */ /* 0x000ff00000041834 */
[C---:B------:R-:W-:Y:S01]  /*10480*/  HMMA.16816.F32.BF16 R48, R56.reuse, R18, R48 ;  /* 0x000000123830723c */ /* 0x040fe20000041830 */
[----:B------:R3:W5:Y:S07]  /*10490*/  LDSM.16.M88.4 R16, [R2+0x5000] ;  /* 0x005000000210783b */ /* 0x00076e0000000200 */
[C---:B----4-:R-:W-:Y:S08]  /*104a0*/  HMMA.16816.F32.BF16 R36, R56.reuse, R24, R36 ;  /* 0x000000183824723c */ /* 0x050ff00000041824 */
[----:B------:R-:W-:Y:S01]  /*104b0*/  HMMA.16816.F32.BF16 R32, R56, R26, R32 ;  /* 0x0000001a3820723c */ /* 0x000fe20000041820 */
[----:B------:R-:W4:Y:S07]  /*104c0*/  LDSM.16.M88.4 R24, [R0+0x4800] ;  /* 0x004800000018783b */ /* 0x000f2e0000000200 */
[----:B--2---:R-:W-:Y:S08]  /*104d0*/  HMMA.16816.F32.BF16 R44, R64, R12, R44 ;  /* 0x0000000c402c723c */ /* 0x004ff0000004182c */
[----:B-1----:R-:W-:Y:S07]  /*104e0*/  HMMA.16816.F32.BF16 R52, R20, R4, R52 ;  /* 0x000000041434723c */ /* 0x002fee0000041834 */
[----:B------:R-:W-:Y:S01]  /*104f0*/  IMAD.IADD R4, R214, 0x1, R201 ;  /* 0x00000001d6047824 */ /* 0x000fe200078e02c9 */
[----:B------:R-:W-:Y:S01]  /*10500*/  HMMA.16816.F32.BF16 R40, R64, R14, R40 ;  /* 0x0000000e4028723c */ /* 0x000fe20000041828 */
[----:B------:R-:W-:Y:S01]  /*10510*/  LDSM.16.M88.4 R12, [R0+0x5000] ;  /* 0x00500000000c783b */ /* 0x000fe20000000200 */
[----:B------:R-:W-:-:S02]  /*10520*/  IMAD.MOV.U32 R5, RZ, RZ, -0x40 ;  /* 0xffffffc0ff057424 */ /* 0x000fc400078e00ff */
[----:B---3--:R-:W-:-:S04]  /*10530*/  @P6 IMAD.HI.U32 R2, R4, c[0x0][0x2c8], RZ ;  /* 0x0000b20004026a27 */ /* 0x008fc800078e00ff */
[----:B------:R-:W-:Y:S01]  /*10540*/  HMMA.16816.F32.BF16 R48, R64, R62, R48 ;  /* 0x0000003e4030723c */ /* 0x000fe20000041830 */
[----:B------:R-:W-:-:S05]  /*10550*/  @P6 SHF.R.U32.HI R4, RZ, c[0x0][0x2cc], R2 ;  /* 0x0000b300ff046a19 */ /* 0x000fca0000011602 */
[----:B------:R-:W1:Y:S02]  /*10560*/  SHFL.IDX PT, R2, R4, RZ, 0x1c1f ;  /* 0x001c1fff04027589 */ /* 0x000e6400000e0000 */
[C---:B------:R-:W-:Y:S02]  /*10570*/  HMMA.16816.F32.BF16 R68, R56.reuse, R28, R68 ;  /* 0x0000001c3844723c */ /* 0x040fe40000041844 */
[----:B------:R-:W2:Y:S06]  /*10580*/  SHFL.IDX PT, R3, R4, 0x1, 0x1c1f ;  /* 0x003c1f0004037f89 */ /* 0x000eac00000e0000 */
[----:B------:R-:W-:Y:S08]  /*10590*/  HMMA.16816.F32.BF16 R76, R56, R30, R76 ;  /* 0x0000001e384c723c */ /* 0x000ff0000004184c */
[C---:B-----5:R-:W-:Y:S08]  /*105a0*/  HMMA.16816.F32.BF16 R36, R64.reuse, R16, R36 ;  /* 0x000000104024723c */ /* 0x060ff00000041824 */
[----:B------:R-:W-:Y:S01]  /*105b0*/  HMMA.16816.F32.BF16 R32, R64, R18, R32 ;  /* 0x000000124020723c */ /* 0x000fe20000041820 */
[----:B------:R3:W5:Y:S01]  /*105c0*/  LDSM.16.M88.4 R16, [R0+0x5800] ;  /* 0x005800000010783b */ /* 0x0007620000000200 */
[----:B------:R-:W-:-:S04]  /*105d0*/  DEPBAR.LE SB0, 0x2 ;  /* 0x000080800000791a */ /* 0x000fc80000000000 */
[----:B------:R-:W-:Y:S02]  /*105e0*/  BAR.SYNC.DEFER_BLOCKING 0x0 ;  /* 0x0000000000007b1d */ /* 0x000fe40000010000 */
[----:B------:R-:W-:Y:S08]  /*105f0*/  HMMA.16816.F32.BF16 R48, R20, R6, R48 ;  /* 0x000000061430723c */ /* 0x000ff00000041830 */
[----:B------:R-:W-:Y:S01]  /*10600*/  HMMA.16816.F32.BF16 R68, R64, R72, R68 ;  /* 0x000000484044723c */ /* 0x000fe20000041844 */
[----:B---3--:R-:W-:-:S07]  /*10610*/  IMAD R0, R88, R5, 0x1 ;  /* 0x0000000158007424 */ /* 0x008fce00078e0205 */
[----:B------:R-:W-:Y:S01]  /*10620*/  HMMA.16816.F32.BF16 R76, R64, R74, R76 ;  /* 0x0000004a404c723c */ /* 0x000fe2000004184c */
[--C-:B------:R-:W-:Y:S01]  /*10630*/  IMAD R88, R88, -0x40, R233.reuse ;  /* 0xffffffc058587824 */ /* 0x100fe200078e02e9 */
[----:B------:R-:W-:-:S03]  /*10640*/  IADD3 R5, -R213, R0, R233 ;  /* 0x00000000d5057210 */ /* 0x000fc60007ffe1e9 */
[----:B------:R-:W-:Y:S01]  /*10650*/  IMAD.IADD R88, R88, 0x1, -R213 ;  /* 0x0000000158587824 */ /* 0x000fe200078e0ad5 */
[----:B------:R-:W-:Y:S02]  /*10660*/  LDSM.16.MT88.4 R60, [R139+0x2000] ;  /* 0x002000008b3c783b */ /* 0x000fe40000004200 */
[C---:B----4-:R-:W-:Y:S01]  /*10670*/  HMMA.16816.F32.BF16 R44, R20.reuse, R24, R44 ;  /* 0x00000018142c723c */ /* 0x050fe2000004182c */
[----:B------:R-:W-:Y:S01]  /*10680*/  IMAD.IADD R0, R5, 0x1, -R232 ;  /* 0x0000000105007824 */ /* 0x000fe200078e0ae8 */
[----:B------:R-:W-:Y:S03]  /*10690*/  LDSM.16.MT88.4 R128, [R184] ;  /* 0x00000000b880783b */ /* 0x000fe60000004200 */
[C---:B-1----:R-:W-:Y:S01]  /*106a0*/  IMAD.IADD R5, R0.reuse, 0x1, R2 ;  /* 0x0000000100057824 */ /* 0x042fe200078e0202 */
[----:B------:R-:W-:Y:S01]  /*106b0*/  LDSM.16.MT88.4 R108, [R173] ;  /* 0x00000000ad6c783b */ /* 0x000fe20000004200 */
[----:B--2---:R-:W-:Y:S01]  /*106c0*/  IMAD.IADD R3, R0, 0x1, R3 ;  /* 0x0000000100037824 */ /* 0x004fe200078e0203 */
[----:B------:R-:W-:Y:S02]  /*106d0*/  HMMA.16816.F32.BF16 R40, R20, R26, R40 ;  /* 0x0000001a1428723c */ /* 0x000fe40000041828 */
[C---:B------:R-:W-:Y:S01]  /*106e0*/  IMNMX R2, R88.reuse, R5, PT ;  /* 0x0000000558027217 */ /* 0x040fe20003800200 */
[----:B------:R-:W-:Y:S01]  /*106f0*/  LDSM.16.MT88.4 R116, [R139] ;  /* 0x000000008b74783b */ /* 0x000fe20000004200 */
[----:B------:R-:W-:-:S02]  /*10700*/  IMNMX R0, R88, R3, PT ;  /* 0x0000000358007217 */ /* 0x000fc40003800200 */
[C---:B------:R-:W-:Y:S01]  /*10710*/  ISETP.GT.AND P3, PT, R2.reuse, RZ, PT ;  /* 0x000000ff0200720c */ /* 0x040fe20003f64270 */
[----:B------:R-:W-:Y:S01]  /*10720*/  LDSM.16.MT88.4 R124, [R215] ;  /* 0x00000000d77c783b */ /* 0x000fe20000004200 */
[C---:B------:R-:W-:Y:S01]  /*10730*/  HMMA.16816.F32.BF16 R36, R20.reuse, R12, R36 ;  /* 0x0000000c1424723c */ /* 0x040fe20000041824 */
[----:B------:R-:W-:Y:S02]  /*10740*/  ISETP.GT.AND P2, PT, R2, 0x1, PT ;  /* 0x000000010200780c */ /* 0x000fe40003f44270 */
[----:B------:R-:W-:Y:S01]  /*10750*/  FSEL R52, R52, -INF , P3 ;  /* 0xff80000034347808 */ /* 0x000fe20001800000 */
[----:B------:R-:W-:Y:S01]  /*10760*/  LDSM.16.MT88.4 R84, [R173+0x4000] ;  /* 0x00400000ad54783b */ /* 0x000fe20000004200 */
[----:B------:R-:W-:Y:S02]  /*10770*/  ISETP.GT.AND P1, PT, R0, RZ, PT ;  /* 0x000000ff0000720c */ /* 0x000fe40003f24270 */
[----:B------:R-:W-:Y:S01]  /*10780*/  FSEL R28, R53, -INF , P2 ;  /* 0xff800000351c7808 */ /* 0x000fe20001000000 */
[----:B------:R-:W-:Y:S01]  /*10790*/  HMMA.16816.F32.BF16 R32, R20, R14, R32 ;  /* 0x0000000e1420723c */ /* 0x000fe20000041820 */
[----:B------:R-:W-:Y:S01]  /*107a0*/  ISETP.GT.AND P3, PT, R2, 0x8, PT ;  /* 0x000000080200780c */ /* 0x000fe20003f64270 */
[----:B------:R-:W-:Y:S01]  /*107b0*/  LDSM.16.MT88.4 R92, [R139+0x4000] ;  /* 0x004000008b5c783b */ /* 0x000fe20000004200 */
[----:B------:R-:W-:-:S02]  /*107c0*/  ISETP.GT.AND P0, PT, R0, 0x1, PT ;  /* 0x000000010000780c */ /* 0x000fc40003f04270 */
[----:B------:R-:W-:Y:S01]  /*107d0*/  FSEL R54, R54, -INF , P1 ;  /* 0xff80000036367808 */ /* 0x000fe20000800000 */
[----:B------:R-:W-:Y:S01]  /*107e0*/  LDSM.16.MT88.4 R144, [R173+0x800] ;  /* 0x00080000ad90783b */ /* 0x000fe20000004200 */
[----:B------:R-:W-:Y:S01]  /*107f0*/  ISETP.GT.AND P2, PT, R2, 0x9, PT ;  /* 0x000000090200780c */ /* 0x000fe20003f44270 */
[C---:B-----5:R-:W-:Y:S01]  /*10800*/  HMMA.16816.F32.BF16 R68, R20.reuse, R16, R68 ;  /* 0x000000101444723c */ /* 0x060fe20000041844 */
[----:B------:R-:W-:Y:S02]  /*10810*/  FSEL R48, R48, -INF , P3 ;  /* 0xff80000030307808 */ /* 0x000fe40001800000 */
[----:B------:R-:W-:Y:S02]  /*10820*/  FMNMX.FTZ R3, R52, R28, !PT ;  /* 0x0000001c34037209 */ /* 0x000fe40007810000 */
[----:B------:R-:W-:Y:S02]  /*10830*/  FSEL R26, R55, -INF , P0 ;  /* 0xff800000371a7808 */ /* 0x000fe40000000000 */
[----:B------:R-:W-:Y:S01]  /*10840*/  ISETP.GT.AND P1, PT, R0, 0x8, PT ;  /* 0x000000080000780c */ /* 0x000fe20003f24270 */
[----:B------:R-:W-:Y:S01]  /*10850*/  HMMA.16816.F32.BF16 R76, R20, R18, R76 ;  /* 0x00000012144c723c */ /* 0x000fe2000004184c */
[----:B------:R-:W-:-:S02]  /*10860*/  FSEL R30, R49, -INF , P2 ;  /* 0xff800000311e7808 */ /* 0x000fc40001000000 */
[----:B------:R-:W-:Y:S02]  /*10870*/  ISETP.GT.AND P3, PT, R2, 0x10, PT ;  /* 0x000000100200780c */ /* 0x000fe40003f64270 */
[----:B------:R-:W-:Y:S02]  /*10880*/  FMNMX.FTZ R3, R48, R3, !PT ;  /* 0x0000000330037209 */ /* 0x000fe40007810000 */
        /* <DEDUP_REMOVED lines=9> */
[----:B------:R-:W-:-:S02]  /*10920*/  ISETP.GT.AND P0, PT, R0, 0x11, PT ;  /* 0x000000110000780c */ /* 0x000fc40003f04270 */
[----:B------:R-:W-:Y:S02]  /*10930*/  FSEL R18, R46, -INF , P1 ;  /* 0xff8000002e127808 */ /* 0x000fe40000800000 */
[----:B------:R-:W-:Y:S02]  /*10940*/  FSEL R20, R45, -INF , P2 ;  /* 0xff8000002d147808 */ /* 0x000fe40001000000 */
[C---:B------:R-:W-:Y:S02]  /*10950*/  ISETP.GT.AND P4, PT, R2.reuse, 0x18, PT ;  /* 0x000000180200780c */ /* 0x040fe40003f84270 */
[----:B------:R-:W-:Y:S02]  /*10960*/  ISETP.GT.AND P1, PT, R2, 0x21, PT ;  /* 0x000000210200780c */ /* 0x000fe40003f24270 */
[----:B------:R-:W-:Y:S02]  /*10970*/  FMNMX.FTZ R3, R22, R3, !PT ;  /* 0x0000000316037209 */ /* 0x000fe40007810000 */
[----:B------:R-:W-:-:S02]  /*10980*/  FMNMX.FTZ R5, R24, R5, !PT ;  /* 0x0000000518057209 */ /* 0x000fc40007810000 */
[----:B------:R-:W-:Y:S02]  /*10990*/  FSEL R16, R47, -INF , P0 ;  /* 0xff8000002f107808 */ /* 0x000fe40000000000 */
[C---:B------:R-:W-:Y:S01]  /*109a0*/  ISETP.GT.AND P3, PT, R2.reuse, 0x19, PT ;  /* 0x000000190200780c */ /* 0x040fe20003f64270 */
[----:B------:R-:W-:Y:S01]  /*109b0*/  LDSM.16.MT88.4 R44, [R184+0x2000] ;  /* 0x00200000b82c783b */ /* 0x000fe20000004200 */
[----:B------:R-:W-:Y:S02]  /*109c0*/  ISETP.GT.AND P0, PT, R2, 0x28, PT ;  /* 0x000000280200780c */ /* 0x000fe40003f04270 */
[----:B------:R-:W-:Y:S02]  /*109d0*/  FSEL R6, R40, -INF , P4 ;  /* 0xff80000028067808 */ /* 0x000fe40002000000 */
[----:B------:R-:W-:Y:S02]  /*109e0*/  FSEL R170, R37, -INF , P1 ;  /* 0xff80000025aa7808 */ /* 0x000fe40000800000 */
[----:B------:R-:W-:-:S02]  /*109f0*/  FMNMX.FTZ R3, R20, R3, !PT ;  /* 0x0000000314037209 */ /* 0x000fc40007810000 */
[----:B------:R-:W-:Y:S02]  /*10a00*/  ISETP.GT.AND P1, PT, R0, 0x18, PT ;  /* 0x000000180000780c */ /* 0x000fe40003f24270 */
[----:B------:R-:W-:Y:S02]  /*10a10*/  FMNMX.FTZ R5, R18, R5, !PT ;  /* 0x0000000512057209 */ /* 0x000fe40007810000 */
[----:B------:R-:W-:Y:S02]  /*10a20*/  ISETP.GT.AND P2, PT, R2, 0x20, PT ;  /* 0x000000200200780c */ /* 0x000fe40003f44270 */
[----:B------:R-:W-:Y:S02]  /*10a30*/  FSEL R4, R41, -INF , P3 ;  /* 0xff80000029047808 */ /* 0x000fe40001800000 */
[----:B------:R-:W-:Y:S02]  /*10a40*/  FSEL R168, R32, -INF , P0 ;  /* 0xff80000020a87808 */ /* 0x000fe40000000000 */
[----:B------:R-:W-:-:S02]  /*10a50*/  FMNMX.FTZ R3, R6, R3, !PT ;  /* 0x0000000306037209 */ /* 0x000fc40007810000 */
[----:B------:R-:W-:Y:S02]  /*10a60*/  ISETP.GT.AND P0, PT, R0, 0x19, PT ;  /* 0x000000190000780c */ /* 0x000fe40003f04270 */
[----:B------:R-:W-:Y:S02]  /*10a70*/  FSEL R14, R42, -INF , P1 ;  /* 0xff8000002a0e7808 */ /* 0x000fe40000800000 */
[----:B------:R-:W-:Y:S02]  /*10a80*/  FMNMX.FTZ R5, R16, R5, !PT ;  /* 0x0000000510057209 */ /* 0x000fe40007810000 */
[----:B------:R-:W-:Y:S02]  /*10a90*/  FSEL R236, R36, -INF , P2 ;  /* 0xff80000024ec7808 */ /* 0x000fe40001000000 */
[----:B------:R-:W-:Y:S02]  /*10aa0*/  FMNMX.FTZ R3, R4, R3, !PT ;  /* 0x0000000304037209 */ /* 0x000fe40007810000 */
[----:B------:R-:W-:-:S02]  /*10ab0*/  FSEL R12, R43, -INF , P0 ;  /* 0xff8000002b0c7808 */ /* 0x000fc40000000000 */
[----:B------:R-:W-:Y:S02]  /*10ac0*/  ISETP.GT.AND P1, PT, R0, 0x20, PT ;  /* 0x000000200000780c */ /* 0x000fe40003f24270 */
[----:B------:R-:W-:Y:S02]  /*10ad0*/  FMNMX.FTZ R5, R14, R5, !PT ;  /* 0x000000050e057209 */ /* 0x000fe40007810000 */
[----:B------:R-:W-:Y:S02]  /*10ae0*/  FMNMX.FTZ R3, R236, R3, !PT ;  /* 0x00000003ec037209 */ /* 0x000fe40007810000 */
[----:B------:R-:W-:Y:S02]  /*10af0*/  ISETP.GT.AND P0, PT, R0, 0x21, PT ;  /* 0x000000210000780c */ /* 0x000fe40003f04270 */
[----:B------:R-:W-:Y:S02]  /*10b00*/  FSEL R174, R38, -INF , P1 ;  /* 0xff80000026ae7808 */ /* 0x000fe40000800000 */
[----:B------:R-:W-:-:S02]  /*10b10*/  FMNMX.FTZ R5, R12, R5, !PT ;  /* 0x000000050c057209 */ /* 0x000fc40007810000 */
[----:B------:R-:W-:Y:S02]  /*10b20*/  ISETP.GT.AND P4, PT, R2, 0x29, PT ;  /* 0x000000290200780c */ /* 0x000fe40003f84270 */
[----:B------:R-:W-:Y:S02]  /*10b30*/  FMNMX.FTZ R3, R170, R3, !PT ;  /* 0x00000003aa037209 */ /* 0x000fe40007810000 */
[----:B------:R-:W-:Y:S02]  /*10b40*/  FSEL R230, R39, -INF , P0 ;  /* 0xff80000027e67808 */ /* 0x000fe40000000000 */
[----:B------:R-:W-:Y:S01]  /*10b50*/  ISETP.GT.AND P1, PT, R0, 0x28, PT ;  /* 0x000000280000780c */ /* 0x000fe20003f24270 */
[----:B------:R-:W-:Y:S01]  /*10b60*/  LDSM.16.MT88.4 R36, [R139+0x800] ;  /* 0x000800008b24783b */ /* 0x000fe20000004200 */
[----:B------:R-:W-:Y:S02]  /*10b70*/  FMNMX.FTZ R5, R174, R5, !PT ;  /* 0x00000005ae057209 */ /* 0x000fe40007810000 */
[----:B------:R-:W-:-:S02]  /*10b80*/  ISETP.GT.AND P6, PT, R2, 0x30, PT ;  /* 0x000000300200780c */ /* 0x000fc40003fc4270 */
[----:B------:R-:W-:Y:S02]  /*10b90*/  FSEL R234, R33, -INF , P4 ;  /* 0xff80000021ea7808 */ /* 0x000fe40002000000 */
[----:B------:R-:W-:Y:S02]  /*10ba0*/  FMNMX.FTZ R3, R168, R3, !PT ;  /* 0x00000003a8037209 */ /* 0x000fe40007810000 */
[----:B------:R-:W-:Y:S02]  /*10bb0*/  ISETP.GT.AND P0, PT, R0, 0x29, PT ;  /* 0x000000290000780c */ /* 0x000fe40003f04270 */
[----:B------:R-:W-:Y:S02]  /*10bc0*/  FSEL R226, R34, -INF , P1 ;  /* 0xff80000022e27808 */ /* 0x000fe40000800000 */
[----:B------:R-:W-:Y:S02]  /*10bd0*/  FMNMX.FTZ R5, R230, R5, !PT ;  /* 0x00000005e6057209 */ /* 0x000fe40007810000 */
[----:B------:R-:W-:-:S02]  /*10be0*/  ISETP.GT.AND P5, PT, R2, 0x31, PT ;  /* 0x000000310200780c */ /* 0x000fc40003fa4270 */
[----:B------:R-:W-:Y:S02]  /*10bf0*/  FSEL R196, R68, -INF , P6 ;  /* 0xff80000044c47808 */ /* 0x000fe40003000000 */
        /* <DEDUP_REMOVED lines=18> */
[----:B------:R-:W-:-:S02]  /*10d20*/  FSEL R178, R77, -INF , P2 ;  /* 0xff8000004db27808 */ /* 0x000fc40001000000 */
[----:B------:R-:W-:Y:S02]  /*10d30*/  FMNMX.FTZ R3, R182, R3, !PT ;  /* 0x00000003b6037209 */ /* 0x000fe40007810000 */
[----:B------:R-:W-:Y:S02]  /*10d40*/  ISETP.GT.AND P0, PT, R0, 0x39, PT ;  /* 0x000000390000780c */ /* 0x000fe40003f04270 */
[----:B------:R-:W-:Y:S02]  /*10d50*/  FSEL R148, R78, -INF , P1 ;  /* 0xff8000004e947808 */ /* 0x000fe40000800000 */
[----:B------:R-:W-:Y:S02]  /*10d60*/  FMNMX.FTZ R5, R150, R5, !PT ;  /* 0x0000000596057209 */ /* 0x000fe40007810000 */
[----:B------:R-:W-:Y:S02]  /*10d70*/  FMNMX.FTZ R2, R178, R3, !PT ;  /* 0x00000003b2027209 */ /* 0x000fe40007810000 */
[----:B------:R-:W-:-:S02]  /*10d80*/  FSEL R172, R79, -INF , P0 ;  /* 0xff8000004fac7808 */ /* 0x000fc40000000000 */
        /* <DEDUP_REMOVED lines=22> */
[--C-:B------:R-:W-:Y:S01]  /*10ef0*/  FFMA.FTZ R162, R54, c[0x0][0x2d0], -R171.reuse ;  /* 0x0000b40036a27a23 */ /* 0x100fe200000108ab */
[----:B------:R-:W-:Y:S01]  /*10f00*/  LDSM.16.MT88.4 R28, [R173+0x2800] ;  /* 0x00280000ad1c783b */ /* 0x000fe20000004200 */
[----:B------:R-:W-:-:S02]  /*10f10*/  FFMA.FTZ R161, R26, c[0x0][0x2d0], -R171 ;  /* 0x0000b4001aa17a23 */ /* 0x000fc400000108ab */
[--C-:B------:R-:W-:Y:S01]  /*10f20*/  FFMA.FTZ R160, R50, c[0x0][0x2d0], -R171.reuse ;  /* 0x0000b40032a07a23 */ /* 0x100fe200000108ab */
[----:B------:R-:W1:Y:S01]  /*10f30*/  LDSM.16.MT88.4 R52, [R173+0x2000] ;  /* 0x00200000ad34783b */ /* 0x000e620000004200 */
[----:B------:R-:W-:Y:S01]  /*10f40*/  FFMA.FTZ R157, R24, c[0x0][0x2d0], -R171 ;  /* 0x0000b400189d7a23 */ /* 0x000fe200000108ab */
[----:B------:R-:W2:Y:S01]  /*10f50*/  MUFU.EX2 R163, R163 ;  /* 0x000000a300a37308 */ /* 0x000ea20000000800 */
[--C-:B------:R-:W-:Y:S01]  /*10f60*/  FFMA.FTZ R154, R6, c[0x0][0x2d0], -R149.reuse ;  /* 0x0000b400069a7a23 */ /* 0x100fe20000010895 */
[----:B------:R-:W-:Y:S01]  /*10f70*/  LDSM.16.MT88.4 R24, [R184+0x800] ;  /* 0x00080000b818783b */ /* 0x000fe20000004200 */
[--C-:B------:R-:W-:Y:S02]  /*10f80*/  FFMA.FTZ R3, R4, c[0x0][0x2d0], -R149.reuse ;  /* 0x0000b40004037a23 */ /* 0x100fe40000010895 */
[--C-:B------:R-:W-:Y:S01]  /*10f90*/  FFMA.FTZ R158, R22, c[0x0][0x2d0], -R149.reuse ;  /* 0x0000b400169e7a23 */ /* 0x100fe20000010895 */
[----:B------:R-:W3:Y:S01]  /*10fa0*/  LDSM.16.MT88.4 R4, [R215+0x4000] ;  /* 0x00400000d704783b */ /* 0x000ee20000004200 */
[----:B------:R-:W-:Y:S01]  /*10fb0*/  FFMA.FTZ R153, R20, c[0x0][0x2d0], -R149 ;  /* 0x0000b40014997a23 */ /* 0x000fe20000010895 */
[----:B------:R-:W-:Y:S01]  /*10fc0*/  MUFU.EX2 R164, R164 ;  /* 0x000000a400a47308 */ /* 0x000fe20000000800 */
[--C-:B------:R-:W-:Y:S01]  /*10fd0*/  FFMA.FTZ R156, R14, c[0x0][0x2d0], -R171.reuse ;  /* 0x0000b4000e9c7a23 */ /* 0x100fe200000108ab */
[----:B------:R-:W-:Y:S01]  /*10fe0*/  LDSM.16.MT88.4 R20, [R139+0x2800] ;  /* 0x002800008b14783b */ /* 0x000fe20000004200 */
[----:B------:R-:W-:-:S02]  /*10ff0*/  FFMA.FTZ R9, R12, c[0x0][0x2d0], -R171 ;  /* 0x0000b4000c097a23 */ /* 0x000fc400000108ab */
[--C-:B------:R-:W-:Y:S01]  /*11000*/  FFMA.FTZ R155, R18, c[0x0][0x2d0], -R171.reuse ;  /* 0x0000b400129b7a23 */ /* 0x100fe200000108ab */
[----:B------:R-:W4:Y:S01]  /*11010*/  LDSM.16.MT88.4 R12, [R184+0x2800] ;  /* 0x00280000b80c783b */ /* 0x000f220000004200 */
[----:B------:R-:W-:Y:S01]  /*11020*/  FFMA.FTZ R152, R16, c[0x0][0x2d0], -R171 ;  /* 0x0000b40010987a23 */ /* 0x000fe200000108ab */
[----:B------:R-:W5:Y:S01]  /*11030*/  MUFU.EX2 R159, R159 ;  /* 0x0000009f009f7308 */ /* 0x000f620000000800 */
[----:B--2---:R-:W-:Y:S01]  /*11040*/  F2FP.BF16.PACK_AB R100, R163, R166 ;  /* 0x000000a6a364723e */ /* 0x004fe200000010ff */
[----:B------:R-:W2:Y:S01]  /*11050*/  LDSM.16.MT88.4 R16, [R165+0x2800] ;  /* 0x00280000a510783b */ /* 0x000ea20000004200 */
[--C-:B------:R-:W-:Y:S02]  /*11060*/  FFMA.FTZ R167, R236, c[0x0][0x2d0], -R149.reuse ;  /* 0x0000b400eca77a23 */ /* 0x100fe40000010895 */
[--C-:B------:R-:W-:Y:S02]  /*11070*/  FFMA.FTZ R170, R170, c[0x0][0x2d0], -R149.reuse ;  /* 0x0000b400aaaa7a23 */ /* 0x100fe40000010895 */
[--C-:B------:R-:W-:Y:S01]  /*11080*/  FFMA.FTZ R168, R168, c[0x0][0x2d0], -R149.reuse ;  /* 0x0000b400a8a87a23 */ /* 0x100fe20000010895 */
[----:B------:R-:W-:Y:S01]  /*11090*/  MUFU.EX2 R162, R162 ;  /* 0x000000a200a27308 */ /* 0x000fe20000000800 */
[----:B------:R-:W-:-:S02]  /*110a0*/  FFMA.FTZ R169, R234, c[0x0][0x2d0], -R149 ;  /* 0x0000b400eaa97a23 */ /* 0x000fc40000010895 */
[--C-:B------:R-:W-:Y:S02]  /*110b0*/  FFMA.FTZ R174, R174, c[0x0][0x2d0], -R171.reuse ;  /* 0x0000b400aeae7a23 */ /* 0x100fe400000108ab */
[--C-:B------:R-:W-:Y:S02]  /*110c0*/  FFMA.FTZ R175, R230, c[0x0][0x2d0], -R171.reuse ;  /* 0x0000b400e6af7a23 */ /* 0x100fe400000108ab */
[--C-:B------:R-:W-:Y:S01]  /*110d0*/  FFMA.FTZ R177, R226, c[0x0][0x2d0], -R171.reuse ;  /* 0x0000b400e2b17a23 */ /* 0x100fe200000108ab */
[----:B------:R-:W1:Y:S01]  /*110e0*/  MUFU.EX2 R161, R161 ;  /* 0x000000a100a17308 */ /* 0x000e620000000800 */
        /* <DEDUP_REMOVED lines=10> */
[----:B-1----:R-:W-:Y:S01]  /*11190*/  F2FP.BF16.PACK_AB R101, R161, R162 ;  /* 0x000000a2a165723e */ /* 0x002fe200000010ff */
        /* <DEDUP_REMOVED lines=9> */
[----:B------:R-:W1:Y:S01]  /*11230*/  MUFU.EX2 R153, R153 ;  /* 0x0000009900997308 */ /* 0x000e620000000800 */
        /* <DEDUP_REMOVED lines=46> */
[C---:B---3--:R-:W-:Y:S07]  /*11520*/  HMMA.16816.F32.BF16 R96, R100.reuse, R4, RZ ;  /* 0x000000046460723c */ /* 0x048fee00000418ff */
[----:B-1----:R-:W-:Y:S01]  /*11530*/  F2FP.BF16.PACK_AB R4, R153, R158 ;  /* 0x0000009e9904723e */ /* 0x002fe200000010ff */
        /* <DEDUP_REMOVED lines=45> */
[C---:B--2---:R-:W-:Y:S08]  /*11810*/  HMMA.16816.F32.BF16 R96, R4.reuse, R16, R96 ;  /* 0x000000100460723c */ /* 0x044ff00000041860 */
        /* <DEDUP_REMOVED lines=23> */
[C---:B------:R-:W-:Y:S08]  /*11990*/  HMMA.16816.F32.BF16 R112, R4.reuse, R36, R112 ;  /* 0x000000240470723c */ /* 0x040ff00000041870 */
        /* <DEDUP_REMOVED lines=36> */
[----:B--2---:R-:W-:Y:S01]  /*11be0*/  HMMA.16816.F32.BF16 R104, R4, R16, R104 ;  /* 0x000000100468723c */ /* 0x004fe20000041868 */
[----:B------:R-:W-:Y:S02]  /*11bf0*/  FADD.FTZ R227, R178, R181 ;  /* 0x000000b5b2e37221 */ /* 0x000fe40000010000 */
[----:B------:R-:W-:-:S05]  /*11c00*/  FADD.FTZ R230, R171, R182 ;  /* 0x000000b6abe67221 */ /* 0x000fca0000010000 */
        /* <DEDUP_REMOVED lines=23> */
[C---:B------:R-:W-:Y:S08]  /*11d80*/  HMMA.16816.F32.BF16 R92, R4.reuse, R14, R92 ;  /* 0x0000000e045c723c */ /* 0x040ff0000004185c */
[C---:B---3--:R-:W-:Y:S08]  /*11d90*/  HMMA.16816.F32.BF16 R96, R4.reuse, R20, R96 ;  /* 0x000000140460723c */ /* 0x048ff00000041860 */
[----:B------:R-:W-:Y:S07]  /*11da0*/  HMMA.16816.F32.BF16 R100, R4, R22, R100 ;  /* 0x000000160464723c */ /* 0x000fee0000041864 */
[----:B------:R-:W-:-:S04]  /*11db0*/  IADD3 R4, R8, -0x3, RZ ;  /* 0xfffffffd08047810 */ /* 0x000fc80007ffe0ff */
[----:B------:R-:W-:-:S13]  /*11dc0*/  ISETP.GE.AND P0, PT, R4, R223, PT ;  /* 0x000000df0400720c */ /* 0x000fda0003f06270 */
        /* <DEDUP_REMOVED lines=20> */
[----:B------:R-:W-:-:S07]  /*11f10*/  LEA.HI.X R7, R3, R13, R4, 0x6, P3 ;  /* 0x0000000d03077211 */ /* 0x000fce00018f3404 */
[----:B------:R1:W-:Y:S04]  /*11f20*/  LDGSTS.E.BYPASS.LTC128B.128 [R138+0xe100], [R12.64+0x80], !P1 ;  /* 0x0e1000800c8a7fae */ /* 0x0003e8000c901d48 */
[----:B------:R1:W-:Y:S04]  /*11f30*/  LDGSTS.E.BYPASS.LTC128B.128 [R138+0x10100], [R12.64+0x100], !P0 ;  /* 0x101001000c8a7fae */ /* 0x0003e8000c101d48 */
[----:B------:R1:W-:Y:S04]  /*11f40*/  LDGSTS.E.BYPASS.LTC128B.128 [R138+0xd100], [R6.64], !P2 ;  /* 0x0d100000068a7fae */ /* 0x0003e8000d101d48 */
[----:B------:R1:W-:Y:S04]  /*11f50*/  LDGSTS.E.BYPASS.LTC128B.128 [R138+0xf100], [R6.64+0x80], !P1 ;  /* 0x0f100080068a7fae */ /* 0x0003e8000c901d48 */
[----:B------:R1:W-:Y:S02]  /*11f60*/  LDGSTS.E.BYPASS.LTC128B.128 [R138+0x11100], [R6.64+0x100], !P0 ;  /* 0x11100100068a7fae */ /* 0x0003e4000c101d48 */
.L_x_2348:
[----:B------:R-:W-:Y:S05]  /*11f70*/  BSYNC B0 ;  /* 0x0000000000007941 */ /* 0x000fea0003800000 */
.L_x_2347:
[----:B------:R-:W-:Y:S01]  /*11f80*/  ISETP.NE.AND P0, PT, R231, 0x1, PT ;  /* 0x00000001e700780c */ /* 0x000fe20003f05270 */
[----:B------:R-:W-:Y:S01]  /*11f90*/  IMAD.MOV.U32 R4, RZ, RZ, R201 ;  /* 0x000000ffff047224 */ /* 0x000fe200078e00c9 */
[----:B------:R-:W-:Y:S01]  /*11fa0*/  IADD3 R196, R8, -0x2, RZ ;  /* 0xfffffffe08c47810 */ /* 0x000fe20007ffe0ff */
[----:B------:R-:W0:Y:S01]  /*11fb0*/  LDGDEPBAR ;  /* 0x00000000000079af */ /* 0x000e220000000000 */
[----:B------:R-:W-:-:S02]  /*11fc0*/  IMAD.MOV.U32 R191, RZ, RZ, 0x1 ;  /* 0x00000001ffbf7424 */ /* 0x000fc400078e00ff */
[----:B------:R-:W-:-:S07]  /*11fd0*/  IMAD.MOV.U32 R226, RZ, RZ, RZ ;  /* 0x000000ffffe27224 */ /* 0x000fce00078e00ff */
[----:B------:R-:W-:-:S05]  /*11fe0*/  @P0 IMAD.HI.U32 R3, R201, c[0x0][0x2c8], RZ ;  /* 0x0000b200c9030a27 */ /* 0x000fca00078e00ff */
[----:B------:R-:W-:-:S04]  /*11ff0*/  @P0 SHF.R.U32.HI R4, RZ, c[0x0][0x2cc], R3 ;  /* 0x0000b300ff040a19 */ /* 0x000fc80000011603 */
        /* <DEDUP_REMOVED lines=12> */
.L_x_2350:
[----:B------:R-:W-:Y:S04]  /*120c0*/  DEPBAR.LE SB0, 0x2 ;  /* 0x000080800000791a */ /* 0x000fe80000000000 */
[----:B------:R-:W-:Y:S01]  /*120d0*/  WARPSYNC 0xffffffff ;  /* 0xffffffff00007948 */ /* 0x000fe20003800000 */
[----:B------:R-:W-:Y:S01]  /*120e0*/  BAR.SYNC.DEFER_BLOCKING 0x0 ;  /* 0x0000000000007b1d */ /* 0x000fe20000010000 */
[----:B------:R-:W-:Y:S01]  /*120f0*/  IMAD R195, R191, 0x6000, RZ ;  /* 0x00006000bfc37824 */ /* 0x000fe200078e02ff */
[----:B------:R-:W-:Y:S02]  /*12100*/  ISETP.GE.AND P0, PT, R223, R234, PT ;  /* 0x000000eadf00720c */ /* 0x000fe40003f06270 */
[----:B------:R-:W-:Y:S02]  /*12110*/  IADD3 R236, R234, -0x1, RZ ;  /* 0xffffffffeaec7810 */ /* 0x000fe40007ffe0ff */
[----:B------:R-:W-:Y:S02]  /*12120*/  IADD3 R194, R188, R195, RZ ;  /* 0x000000c3bcc27210 */ /* 0x000fe40007ffe0ff */
[----:B------:R-:W-:Y:S02]  /*12130*/  ISETP.NE.AND P6, PT, R231, 0x1, PT ;  /* 0x00000001e700780c */ /* 0x000fe40003fc5270 */
[CC--:B------:R-:W-:Y:S02]  /*12140*/  IADD3 R2, R192.reuse, R194.reuse, RZ ;  /* 0x000000c2c0027210 */ /* 0x0c0fe40007ffe0ff */
[----:B------:R-:W-:Y:S03]  /*12150*/  IADD3 R196, R192, R194, R193 ;  /* 0x000000c2c0c47210 */ /* 0x000fe60007ffe0c1 */
[----:B------:R-:W-:Y:S01]  /*12160*/  @!P0 SHF.R.S32.HI R9, RZ, 0x1f, R236 ;  /* 0x0000001fff098819 */ /* 0x000fe200000114ec */
[----:B------:R-:W-:Y:S01]  /*12170*/  @!P0 IMAD.WIDE.U32 R36, R236, c[0x0][0x208], RZ ;  /* 0x00008200ec248a25 */ /* 0x000fe200078e00ff */
[----:B------:R-:W-:Y:S02]  /*12180*/  @!P0 MOV R0, c[0x0][0x20c] ;  /* 0x0000830000008a02 */ /* 0x000fe40000000f00 */
[----:B------:R-:W-:Y:S01]  /*12190*/  @!P0 ISETP.GE.AND P3, PT, R220, c[0x0][0x1d4], PT ;  /* 0x00007500dc008a0c */ /* 0x000fe20003f66270 */
[----:B------:R-:W-:Y:S01]  /*121a0*/  @!P0 IMAD R9, R9, c[0x0][0x208], RZ ;  /* 0x0000820009098a24 */ /* 0x000fe200078e02ff */
[----:B------:R-:W-:Y:S01]  /*121b0*/  @!P0 SHF.L.U32 R168, R36, 0x6, RZ ;  /* 0x0000000624a88819 */ /* 0x000fe200000006ff */
[----:B------:R-:W-:Y:S01]  /*121c0*/  @!P0 IMAD R172, R226, 0x6000, R10 ;  /* 0x00006000e2ac8824 */ /* 0x000fe200078e020a */
[----:B------:R-:W-:Y:S01]  /*121d0*/  LDSM.16.M88.4 R144, [R190] ;  /* 0x00000000be90783b */ /* 0x000fe20000000200 */
[----:B------:R-:W-:Y:S05]  /*121e0*/  @!P0 IMAD R9, R236, c[0x0][0x20c], R9 ;  /* 0x00008300ec098a24 */ /* 0x000fea00078e0209 */
[----:B------:R-:W-:Y:S01]  /*121f0*/  @!P0 IADD3 R170, R37, R9, RZ ;  /* 0x0000000925aa8210 */ /* 0x000fe20007ffe0ff */
[----:B------:R-:W-:Y:S01]  /*12200*/  @!P0 IMAD.MOV.U32 R37, RZ, RZ, c[0x0][0x208] ;  /* 0x00008200ff258624 */ /* 0x000fe200078e00ff */
[----:B------:R-:W2:Y:S02]  /*12210*/  LDSM.16.M88.4 R148, [R194] ;  /* 0x00000000c294783b */ /* 0x000ea40000000200 */
[----:B------:R-:W-:Y:S02]  /*12220*/  @!P0 SHF.L.U64.HI R170, R36, 0x6, R170 ;  /* 0x0000000624aa8819 */ /* 0x000fe400000102aa */
[C---:B------:R-:W-:Y:S02]  /*12230*/  @!P0 LEA R9, P1, R37.reuse, R168, 0x5 ;  /* 0x000000a825098211 */ /* 0x040fe400078228ff */
[----:B------:R-:W-:Y:S02]  /*12240*/  @!P0 IADD3 R168, P2, R168, R224, RZ ;  /* 0x000000e0a8a88210 */ /* 0x000fe40007f5e0ff */
[----:B------:R-:W3:Y:S01]  /*12250*/  LDSM.16.M88.4 R152, [R194+0x800] ;  /* 0x00080000c298783b */ /* 0x000ee20000000200 */
[----:B------:R-:W-:Y:S02]  /*12260*/  @!P0 LEA.HI.X R0, R37, R170, R0, 0x5, P1 ;  /* 0x000000aa25008211 */ /* 0x000fe400008f2c00 */
[----:B------:R-:W-:Y:S01]  /*12270*/  @!P0 LEA R174, P4, R168, c[0x0][0x1f8], 0x1 ;  /* 0x00007e00a8ae8a11 */ /* 0x000fe200078808ff */
[----:B------:R-:W-:Y:S01]  /*12280*/  @!P0 IMAD.X R169, R170, 0x1, R219, P2 ;  /* 0x00000001aaa98824 */ /* 0x000fe200010e06db */
[----:B------:R-:W-:Y:S02]  /*12290*/  @!P0 ISETP.GE.AND P2, PT, R207, c[0x0][0x1d4], PT ;  /* 0x00007500cf008a0c */ /* 0x000fe40003f46270 */
[----:B------:R-:W-:Y:S01]  /*122a0*/  @!P0 ISETP.GE.AND P1, PT, R206, c[0x0][0x1d4], PT ;  /* 0x00007500ce008a0c */ /* 0x000fe20003f26270 */
[----:B------:R-:W4:Y:S01]  /*122b0*/  LDSM.16.M88.4 R156, [R194+0x1000] ;  /* 0x00100000c29c783b */ /* 0x000f220000000200 */
[----:B------:R-:W-:Y:S02]  /*122c0*/  @!P0 LEA.HI.X R175, R168, c[0x0][0x1fc], R169, 0x1, P4 ;  /* 0x00007f00a8af8a11 */ /* 0x000fe400020f0ca9 */
[----:B------:R-:W-:Y:S04]  /*122d0*/  @!P0 IADD3 R9, P5, R9, R224, RZ ;  /* 0x000000e009098210 */ /* 0x000fe80007fbe0ff */
[C---:B------:R-:W-:Y:S01]  /*122e0*/  @!P0 LEA R176, P4, R9.reuse, c[0x0][0x1f8], 0x1 ;  /* 0x00007e0009b08a11 */ /* 0x040fe200078808ff */
[----:B------:R-:W5:Y:S01]  /*122f0*/  LDSM.16.M88.4 R160, [R194+0x1800] ;  /* 0x00180000c2a0783b */ /* 0x000f620000000200 */
[----:B------:R-:W-:Y:S04]  /*12300*/  @!P0 IADD3.X R0, R0, R219, RZ, P5, !PT ;  /* 0x000000db00008210 */ /* 0x000fe80002ffe4ff */
[----:B------:R-:W-:Y:S01]  /*12310*/  @!P0 LEA.HI.X R177, R9, c[0x0][0x1fc], R0, 0x1, P4 ;  /* 0x00007f0009b18a11 */ /* 0x000fe200020f0c00 */
[C---:B------:R-:W-:Y:S01]  /*12320*/  IMAD.IADD R9, R193.reuse, 0x1, R2 ;  /* 0x00000001c1097824 */ /* 0x040fe200078e0202 */
[----:B------:R-:W-:Y:S01]  /*12330*/  IADD3 R0, R193, R194, RZ ;  /* 0x000000c2c1007210 */ /* 0x000fe20007ffe0ff */
[----:B------:R-:W-:Y:S01]  /*12340*/  LDSM.16.M88.4 R164, [R2] ;  /* 0x0000000002a4783b */ /* 0x000fe20000000200 */
[C---:B-12---:R-:W-:Y:S08]  /*12350*/  HMMA.16816.F32.BF16 R4, R144.reuse, R148, RZ ;  /* 0x000000949004723c */ /* 0x046ff000000418ff */
[C---:B------:R-:W-:Y:S01]  /*12360*/  HMMA.16816.F32.BF16 R12, R144.reuse, R150, RZ ;  /* 0x00000096900c723c */ /* 0x040fe200000418ff */
[----:B------:R-:W1:Y:S07]  /*12370*/  LDSM.16.M88.4 R148, [R187] ;  /* 0x00000000bb94783b */ /* 0x000e6e0000000200 */
[C---:B---3--:R-:W-:Y:S08]  /*12380*/  HMMA.16816.F32.BF16 R16, R144.reuse, R152, RZ ;  /* 0x000000989010723c */ /* 0x048ff000000418ff */
[C---:B------:R-:W-:Y:S01]  /*12390*/  HMMA.16816.F32.BF16 R20, R144.reuse, R154, RZ ;  /* 0x0000009a9014723c */ /* 0x040fe200000418ff */
[----:B------:R-:W2:Y:S07]  /*123a0*/  LDSM.16.M88.4 R152, [R2+0x800] ;  /* 0x000800000298783b */ /* 0x000eae0000000200 */
[C---:B----4-:R-:W-:Y:S08]  /*123b0*/  HMMA.16816.F32.BF16 R24, R144.reuse, R156, RZ ;  /* 0x0000009c9018723c */ /* 0x050ff000000418ff */
[C---:B------:R-:W-:Y:S01]  /*123c0*/  HMMA.16816.F32.BF16 R28, R144.reuse, R158, RZ ;  /* 0x0000009e901c723c */ /* 0x040fe200000418ff */
[----:B------:R-:W3:Y:S07]  /*123d0*/  LDSM.16.M88.4 R156, [R2+0x1000] ;  /* 0x00100000029c783b */ /* 0x000eee0000000200 */
[C---:B-----5:R-:W-:Y:S08]  /*123e0*/  HMMA.16816.F32.BF16 R32, R144.reuse, R160, RZ ;  /* 0x000000a09020723c */ /* 0x060ff000000418ff */
[----:B------:R-:W-:Y:S01]  /*123f0*/  HMMA.16816.F32.BF16 R36, R144, R162, RZ ;  /* 0x000000a29024723c */ /* 0x000fe200000418ff */
[----:B------:R-:W4:Y:S07]  /*12400*/  LDSM.16.M88.4 R144, [R2+0x1800] ;  /* 0x001800000290783b */ /* 0x000f2e0000000200 */
[C---:B-1----:R-:W-:Y:S01]  /*12410*/  HMMA.16816.F32.BF16 R4, R148.reuse, R164, R4 ;  /* 0x000000a49404723c */ /* 0x042fe20000041804 */
[----:B------:R-:W-:Y:S01]  /*12420*/  @!PT LDS RZ, [RZ] ;  /* 0x00000000fffff984 */ /* 0x000fe20000000800 */
[----:B------:R-:W-:Y:S01]  /*12430*/  @!PT LDS RZ, [RZ] ;  /* 0x00000000fffff984 */ /* 0x000fe20000000800 */
[----:B------:R-:W-:Y:S01]  /*12440*/  @!PT LDS RZ, [RZ] ;  /* 0x00000000fffff984 */ /* 0x000fe20000000800 */
[----:B------:R1:W-:Y:S07]  /*12450*/  @!P0 LDGSTS.E.BYPASS.LTC128B.128 [R172], [R174.64], !P3 ;  /* 0x00000000aeac8fae */ /* 0x0003ee000d901d48 */
[C---:B------:R-:W-:Y:S01]  /*12460*/  HMMA.16816.F32.BF16 R12, R148.reuse, R166, R12 ;  /* 0x000000a6940c723c */ /* 0x040fe2000004180c */
[----:B------:R1:W-:Y:S07]  /*12470*/  @!P0 LDGSTS.E.BYPASS.LTC128B.128 [R172+0x2000], [R174.64+0x80], !P2 ;  /* 0x02000080aeac8fae */ /* 0x0003ee000d101d48 */
[C---:B--2---:R-:W-:Y:S01]  /*12480*/  HMMA.16816.F32.BF16 R16, R148.reuse, R152, R16 ;  /* 0x000000989410723c */ /* 0x044fe20000041810 */
[----:B------:R1:W-:Y:S07]  /*12490*/  @!P0 LDGSTS.E.BYPASS.LTC128B.128 [R172+0x4000], [R174.64+0x100], !P1 ;  /* 0x04000100aeac8fae */ /* 0x0003ee000c901d48 */
[C---:B------:R-:W-:Y:S01]  /*124a0*/  HMMA.16816.F32.BF16 R20, R148.reuse, R154, R20 ;  /* 0x0000009a9414723c */ /* 0x040fe20000041814 */
[----:B------:R1:W-:Y:S07]  /*124b0*/  @!P0 LDGSTS.E.BYPASS.LTC128B.128 [R172+0x1000], [R176.64], !P3 ;  /* 0x01000000b0ac8fae */ /* 0x0003ee000d901d48 */
[C---:B---3--:R-:W-:Y:S01]  /*124c0*/  HMMA.16816.F32.BF16 R24, R148.reuse, R156, R24 ;  /* 0x0000009c9418723c */ /* 0x048fe20000041818 */
[----:B------:R1:W-:Y:S07]  /*124d0*/  @!P0 LDGSTS.E.BYPASS.LTC128B.128 [R172+0x3000], [R176.64+0x80], !P2 ;  /* 0x03000080b0ac8fae */ /* 0x0003ee000d101d48 */
[C---:B------:R-:W-:Y:S01]  /*124e0*/  HMMA.16816.F32.BF16 R28, R148.reuse, R158, R28 ;  /* 0x0000009e941c723c */ /* 0x040fe2000004181c */
[----:B------:R1:W-:Y:S07]  /*124f0*/  @!P0 LDGSTS.E.BYPASS.LTC128B.128 [R172+0x5000], [R176.64+0x100], !P1 ;  /* 0x05000100b0ac8fae */ /* 0x0003ee000c901d48 */
[C---:B----4-:R-:W-:Y:S01]  /*12500*/  HMMA.16816.F32.BF16 R32, R148.reuse, R144, R32 ;  /* 0x000000909420723c */ /* 0x050fe20000041820 */
[----:B------:R-:W-:Y:S07]  /*12510*/  LDSM.16.M88.4 R160, [R186] ;  /* 0x00000000baa0783b */ /* 0x000fee0000000200 */
[----:B------:R-:W-:Y:S01]  /*12520*/  HMMA.16816.F32.BF16 R36, R148, R146, R36 ;  /* 0x000000929424723c */ /* 0x000fe20000041824 */
[----:B------:R-:W2:Y:S08]  /*12530*/  LDSM.16.M88.4 R164, [R0] ;  /* 0x0000000000a4783b */ /* 0x000eb00000000200 */
[----:B------:R-:W3:Y:S08]  /*12540*/  LDSM.16.M88.4 R168, [R0+0x800] ;  /* 0x0008000000a8783b */ /* 0x000ef00000000200 */
[----:B------:R-:W4:Y:S08]  /*12550*/  LDSM.16.M88.4 R152, [R0+0x1000] ;  /* 0x001000000098783b */ /* 0x000f300000000200 */
[----:B------:R-:W0:Y:S08]  /*12560*/  LDGDEPBAR ;  /* 0x00000000000079af */ /* 0x000e300000000000 */
[----:B------:R-:W5:Y:S01]  /*12570*/  LDSM.16.M88.4 R156, [R0+0x1800] ;  /* 0x00180000009c783b */ /* 0x000f620000000200 */
[C---:B--2---:R-:W-:Y:S07]  /*12580*/  HMMA.16816.F32.BF16 R4, R160.reuse, R164, R4 ;  /* 0x000000a4a004723c */ /* 0x044fee0000041804 */
[----:B------:R-:W-:Y:S01]  /*12590*/  LDSM.16.M88.4 R144, [R185] ;  /* 0x00000000b990783b */ /* 0x000fe20000000200 */
[C---:B------:R-:W-:Y:S07]  /*125a0*/  HMMA.16816.F32.BF16 R12, R160.reuse, R166, R12 ;  /* 0x000000a6a00c723c */ /* 0x040fee000004180c */
[----:B------:R-:W2:Y:S01]  /*125b0*/  LDSM.16.M88.4 R148, [R9] ;  /* 0x000000000994783b */ /* 0x000ea20000000200 */
[C---:B---3--:R-:W-:Y:S07]  /*125c0*/  HMMA.16816.F32.BF16 R16, R160.reuse, R168, R16 ;  /* 0x000000a8a010723c */ /* 0x048fee0000041810 */
[----:B------:R-:W3:Y:S01]  /*125d0*/  LDSM.16.M88.4 R164, [R9+0x800] ;  /* 0x0008000009a4783b */ /* 0x000ee20000000200 */
[C---:B------:R-:W-:Y:S07]  /*125e0*/  HMMA.16816.F32.BF16 R20, R160.reuse, R170, R20 ;  /* 0x000000aaa014723c */ /* 0x040fee0000041814 */
[----:B------:R-:W3:Y:S01]  /*125f0*/  LDSM.16.M88.4 R168, [R9+0x1000] ;  /* 0x0010000009a8783b */ /* 0x000ee20000000200 */
[C---:B----4-:R-:W-:Y:S07]  /*12600*/  HMMA.16816.F32.BF16 R24, R160.reuse, R152, R24 ;  /* 0x00000098a018723c */ /* 0x050fee0000041818 */
[----:B-1----:R-:W-:Y:S01]  /*12610*/  LDSM.16.M88.4 R172, [R2+0x3800] ;  /* 0x0038000002ac783b */ /* 0x002fe20000000200 */
[C---:B------:R-:W-:Y:S07]  /*12620*/  HMMA.16816.F32.BF16 R28, R160.reuse, R154, R28 ;  /* 0x0000009aa01c723c */ /* 0x040fee000004181c */
[----:B------:R-:W1:Y:S01]  /*12630*/  LDSM.16.M88.4 R152, [R9+0x1800] ;  /* 0x001800000998783b */ /* 0x000e620000000200 */
[C---:B-----5:R-:W-:Y:S07]  /*12640*/  HMMA.16816.F32.BF16 R32, R160.reuse, R156, R32 ;  /* 0x0000009ca020723c */ /* 0x060fee0000041820 */
[----:B------:R-:W-:Y:S01]  /*12650*/  LDSM.16.M88.4 R176, [R186+0x4000] ;  /* 0x00400000bab0783b */ /* 0x000fe20000000200 */
[----:B------:R-:W-:Y:S07]  /*12660*/  HMMA.16816.F32.BF16 R36, R160, R158, R36 ;  /* 0x0000009ea024723c */ /* 0x000fee0000041824 */
[----:B------:R-:W-:Y:S01]  /*12670*/  LDSM.16.M88.4 R156, [R194+0x2000] ;  /* 0x00200000c29c783b */ /* 0x000fe20000000200 */
[C---:B--2---:R-:W-:Y:S07]  /*12680*/  HMMA.16816.F32.BF16 R4, R144.reuse, R148, R4 ;  /* 0x000000949004723c */ /* 0x044fee0000041804 */
[----:B------:R-:W-:Y:S01]  /*12690*/  LDSM.16.M88.4 R160, [R194+0x2800] ;  /* 0x00280000c2a0783b */ /* 0x000fe20000000200 */
[C---:B------:R-:W-:Y:S07]  /*126a0*/  HMMA.16816.F32.BF16 R12, R144.reuse, R150, R12 ;  /* 0x00000096900c723c */ /* 0x040fee000004180c */
[----:B------:R-:W2:Y:S01]  /*126b0*/  LDSM.16.M88.4 R148, [R190+0x4000] ;  /* 0x00400000be94783b */ /* 0x000ea20000000200 */
[C---:B---3--:R-:W-:Y:S07]  /*126c0*/  HMMA.16816.F32.BF16 R16, R144.reuse, R164, R16 ;  /* 0x000000a49010723c */ /* 0x048fee0000041810 */
[----:B------:R-:W-:Y:S01]  /*126d0*/  LDSM.16.M88.4 R180, [R0+0x2000] ;  /* 0x0020000000b4783b */ /* 0x000fe20000000200 */
[C---:B------:R-:W-:Y:S07]  /*126e0*/  HMMA.16816.F32.BF16 R20, R144.reuse, R166, R20 ;  /* 0x000000a69014723c */ /* 0x040fee0000041814 */
[----:B------:R-:W3:Y:S01]  /*126f0*/  LDSM.16.M88.4 R164, [R194+0x3000] ;  /* 0x00300000c2a4783b */ /* 0x000ee20000000200 */
[C---:B------:R-:W-:Y:S08]  /*12700*/  HMMA.16816.F32.BF16 R24, R144.reuse, R168, R24 ;  /* 0x000000a89018723c */ /* 0x040ff00000041818 */
[C---:B------:R-:W-:Y:S01]  /*12710*/  HMMA.16816.F32.BF16 R28, R144.reuse, R170, R28 ;  /* 0x000000aa901c723c */ /* 0x040fe2000004181c */
[----:B------:R-:W-:Y:S07]  /*12720*/  LDSM.16.M88.4 R168, [R2+0x2000] ;  /* 0x0020000002a8783b */ /* 0x000fee0000000200 */
[C---:B-1----:R-:W-:Y:S08]  /*12730*/  HMMA.16816.F32.BF16 R32, R144.reuse, R152, R32 ;  /* 0x000000989020723c */ /* 0x042ff00000041820 */
[----:B------:R-:W-:Y:S01]  /*12740*/  HMMA.16816.F32.BF16 R36, R144, R154, R36 ;  /* 0x0000009a9024723c */ /* 0x000fe20000041824 */
[----:B------:R-:W1:Y:S07]  /*12750*/  LDSM.16.M88.4 R144, [R194+0x3800] ;  /* 0x00380000c290783b */ /* 0x000e6e0000000200 */
[C---:B--2---:R-:W-:Y:S01]  /*12760*/  HMMA.16816.F32.BF16 R4, R148.reuse, R156, R4 ;  /* 0x0000009c9404723c */ /* 0x044fe20000041804 */
[----:B------:R-:W2:Y:S07]  /*12770*/  LDSM.16.M88.4 R152, [R187+0x4000] ;  /* 0x00400000bb98783b */ /* 0x000eae0000000200 */
[C---:B------:R-:W-:Y:S01]  /*12780*/  HMMA.16816.F32.BF16 R12, R148.reuse, R158, R12 ;  /* 0x0000009e940c723c */ /* 0x040fe2000004180c */
[----:B------:R-:W4:Y:S07]  /*12790*/  LDSM.16.M88.4 R156, [R2+0x2800] ;  /* 0x00280000029c783b */ /* 0x000f2e0000000200 */
[C---:B------:R-:W-:Y:S08]  /*127a0*/  HMMA.16816.F32.BF16 R16, R148.reuse, R160, R16 ;  /* 0x000000a09410723c */ /* 0x040ff00000041810 */
[C---:B------:R-:W-:Y:S01]  /*127b0*/  HMMA.16816.F32.BF16 R20, R148.reuse, R162, R20 ;  /* 0x000000a29414723c */ /* 0x040fe20000041814 */
[----:B------:R-:W5:Y:S07]  /*127c0*/  LDSM.16.M88.4 R160, [R2+0x3000] ;  /* 0x0030000002a0783b */ /* 0x000f6e0000000200 */
[C---:B---3--:R-:W-:Y:S08]  /*127d0*/  HMMA.16816.F32.BF16 R24, R148.reuse, R164, R24 ;  /* 0x000000a49418723c */ /* 0x048ff00000041818 */
        /* <DEDUP_REMOVED lines=8> */
[----:B------:R-:W-:Y:S07]  /*12860*/  LDSM.16.M88.4 R168, [R196+0x3000] ;  /* 0x00300000c4a8783b */ /* 0x000fee0000000200 */
[C---:B----4-:R-:W-:Y:S08]  /*12870*/  HMMA.16816.F32.BF16 R16, R152.reuse, R156, R16 ;  /* 0x0000009c9810723c */ /* 0x050ff00000041810 */
[C---:B------:R-:W-:Y:S01]  /*12880*/  HMMA.16816.F32.BF16 R20, R152.reuse, R158, R20 ;  /* 0x0000009e9814723c */ /* 0x040fe20000041814 */
[----:B------:R-:W-:Y:S07]  /*12890*/  LDSM.16.M88.4 R156, [R185+0x4000] ;  /* 0x00400000b99c783b */ /* 0x000fee0000000200 */
[C---:B-----5:R-:W-:Y:S08]  /*128a0*/  HMMA.16816.F32.BF16 R24, R152.reuse, R160, R24 ;  /* 0x000000a09818723c */ /* 0x060ff00000041818 */
        /* <DEDUP_REMOVED lines=21> */
[----:B------:R-:W4:Y:S07]  /*12a00*/  LDSM.16.M88.4 R160, [R194+0x5800] ;  /* 0x00580000c2a0783b */ /* 0x000f2e0000000200 */
[C---:B------:R-:W-:Y:S08]  /*12a10*/  HMMA.16816.F32.BF16 R16, R156.reuse, R164, R16 ;  /* 0x000000a49c10723c */ /* 0x040ff00000041810 */
[C---:B------:R-:W-:Y:S01]  /*12a20*/  HMMA.16816.F32.BF16 R20, R156.reuse, R166, R20 ;  /* 0x000000a69c14723c */ /* 0x040fe20000041814 */
[----:B------:R-:W-:Y:S07]  /*12a30*/  LDSM.16.M88.4 R164, [R2+0x4800] ;  /* 0x0048000002a4783b */ /* 0x000fee0000000200 */
[C---:B------:R-:W-:Y:S08]  /*12a40*/  HMMA.16816.F32.BF16 R24, R156.reuse, R168, R24 ;  /* 0x000000a89c18723c */ /* 0x040ff00000041818 */
[C---:B------:R-:W-:Y:S01]  /*12a50*/  HMMA.16816.F32.BF16 R28, R156.reuse, R170, R28 ;  /* 0x000000aa9c1c723c */ /* 0x040fe2000004181c */
[----:B------:R-:W-:Y:S07]  /*12a60*/  LDSM.16.M88.4 R168, [R0+0x4000] ;  /* 0x0040000000a8783b */ /* 0x000fee0000000200 */
[C---:B-1----:R-:W-:Y:S08]  /*12a70*/  HMMA.16816.F32.BF16 R32, R156.reuse, R144, R32 ;  /* 0x000000909c20723c */ /* 0x042ff00000041820 */
[----:B------:R-:W-:Y:S01]  /*12a80*/  HMMA.16816.F32.BF16 R36, R156, R146, R36 ;  /* 0x000000929c24723c */ /* 0x000fe20000041824 */
[----:B------:R-:W-:Y:S07]  /*12a90*/  LDSM.16.M88.4 R144, [R187+0x8000] ;  /* 0x00800000bb90783b */ /* 0x000fee0000000200 */
[C---:B------:R-:W-:Y:S01]  /*12aa0*/  HMMA.16816.F32.BF16 R4, R172.reuse, R180, R4 ;  /* 0x000000b4ac04723c */ /* 0x040fe20000041804 */
[----:B------:R-:W1:Y:S07]  /*12ab0*/  LDSM.16.M88.4 R156, [R2+0x4000] ;  /* 0x00400000029c783b */ /* 0x000e6e0000000200 */
[C---:B------:R-:W-:Y:S08]  /*12ac0*/  HMMA.16816.F32.BF16 R12, R172.reuse, R182, R12 ;  /* 0x000000b6ac0c723c */ /* 0x040ff0000004180c */
        /* <DEDUP_REMOVED lines=10> */
[----:B------:R-:W1:Y:S07]  /*12b70*/  LDSM.16.M88.4 R172, [R0+0x4800] ;  /* 0x0048000000ac783b */ /* 0x000e6e0000000200 */
[C---:B------:R-:W-:Y:S01]  /*12b80*/  HMMA.16816.F32.BF16 R12, R144.reuse, R158, R12 ;  /* 0x0000009e900c723c */ /* 0x040fe2000004180c */
[----:B------:R-:W5:Y:S07]  /*12b90*/  LDSM.16.M88.4 R156, [R0+0x5800] ;  /* 0x00580000009c783b */ /* 0x000f6e0000000200 */
[C---:B------:R-:W-:Y:S08]  /*12ba0*/  HMMA.16816.F32.BF16 R16, R144.reuse, R164, R16 ;  /* 0x000000a49010723c */ /* 0x040ff00000041810 */
[C---:B------:R-:W-:Y:S01]  /*12bb0*/  HMMA.16816.F32.BF16 R20, R144.reuse, R166, R20 ;  /* 0x000000a69014723c */ /* 0x040fe20000041814 */
[----:B------:R1:W-:Y:S07]  /*12bc0*/  LDSM.16.M88.4 R164, [R9+0x4000] ;  /* 0x0040000009a4783b */ /* 0x0003ee0000000200 */
[C---:B--2---:R-:W-:Y:S08]  /*12bd0*/  HMMA.16816.F32.BF16 R24, R144.reuse, R148, R24 ;  /* 0x000000949018723c */ /* 0x044ff00000041818 */
[C---:B------:R-:W-:Y:S01]  /*12be0*/  HMMA.16816.F32.BF16 R28, R144.reuse, R150, R28 ;  /* 0x00000096901c723c */ /* 0x040fe2000004181c */
[----:B------:R-:W2:Y:S07]  /*12bf0*/  LDSM.16.M88.4 R148, [R185+0x8000] ;  /* 0x00800000b994783b */ /* 0x000eae0000000200 */
[C---:B---3--:R-:W-:Y:S04]  /*12c00*/  HMMA.16816.F32.BF16 R32, R144.reuse, R152, R32 ;  /* 0x000000989020723c */ /* 0x048fe80000041820 */
[----:B-1----:R-:W-:Y:S04]  /*12c10*/  IADD3 R9, R214, R201, RZ ;  /* 0x000000c9d6097210 */ /* 0x002fe80007ffe0ff */
[----:B------:R-:W-:Y:S01]  /*12c20*/  HMMA.16816.F32.BF16 R36, R144, R154, R36 ;  /* 0x0000009a9024723c */ /* 0x000fe20000041824 */
[----:B------:R-:W1:Y:S03]  /*12c30*/  LDSM.16.M88.4 R144, [R196+0x4800] ;  /* 0x00480000c490783b */ /* 0x000e660000000200 */
[----:B------:R-:W-:Y:S04]  /*12c40*/  @P6 IMAD.HI.U32 R0, R9, c[0x0][0x2c8], RZ ;  /* 0x0000b20009006a27 */ /* 0x000fe800078e00ff */
[C---:B----4-:R-:W-:Y:S01]  /*12c50*/  HMMA.16816.F32.BF16 R4, R160.reuse, R168, R4 ;  /* 0x000000a8a004723c */ /* 0x050fe20000041804 */
[----:B------:R-:W3:Y:S04]  /*12c60*/  LDSM.16.M88.4 R152, [R196+0x5000] ;  /* 0x00500000c498783b */ /* 0x000ee80000000200 */
[----:B------:R-:W-:Y:S03]  /*12c70*/  @P6 SHF.R.U32.HI R9, RZ, c[0x0][0x2cc], R0 ;  /* 0x0000b300ff096a19 */ /* 0x000fe60000011600 */
[C---:B------:R-:W-:Y:S02]  /*12c80*/  HMMA.16816.F32.BF16 R12, R160.reuse, R170, R12 ;  /* 0x000000aaa00c723c */ /* 0x040fe4000004180c */
[----:B------:R-:W4:Y:S06]  /*12c90*/  SHFL.IDX PT, R2, R9, RZ, 0x1c1f ;  /* 0x001c1fff09027589 */ /* 0x000f2c00000e0000 */
[C---:B------:R-:W-:Y:S02]  /*12ca0*/  HMMA.16816.F32.BF16 R16, R160.reuse, R172, R16 ;  /* 0x000000aca010723c */ /* 0x040fe40000041810 */
[----:B------:R-:W1:Y:S06]  /*12cb0*/  SHFL.IDX PT, R0, R9, 0x1, 0x1c1f ;  /* 0x003c1f0009007f89 */ /* 0x000e6c00000e0000 */
[C---:B------:R-:W-:Y:S08]  /*12cc0*/  HMMA.16816.F32.BF16 R20, R160.reuse, R174, R20 ;  /* 0x000000aea014723c */ /* 0x040ff00000041814 */
[C---:B------:R-:W-:Y:S08]  /*12cd0*/  HMMA.16816.F32.BF16 R24, R160.reuse, R176, R24 ;  /* 0x000000b0a018723c */ /* 0x040ff00000041818 */
[C---:B------:R-:W-:Y:S08]  /*12ce0*/  HMMA.16816.F32.BF16 R28, R160.reuse, R178, R28 ;  /* 0x000000b2a01c723c */ /* 0x040ff0000004181c */
[C---:B-----5:R-:W-:Y:S08]  /*12cf0*/  HMMA.16816.F32.BF16 R32, R160.reuse, R156, R32 ;  /* 0x0000009ca020723c */ /* 0x060ff00000041820 */
[----:B------:R-:W-:Y:S01]  /*12d00*/  HMMA.16816.F32.BF16 R36, R160, R158, R36 ;  /* 0x0000009ea024723c */ /* 0x000fe20000041824 */
[----:B------:R-:W5:Y:S01]  /*12d10*/  LDSM.16.M88.4 R156, [R196+0x5800] ;  /* 0x00580000c49c783b */ /* 0x000f620000000200 */
[----:B------:R-:W-:Y:S06]  /*12d20*/  DEPBAR.LE SB0, 0x2 ;  /* 0x000080800000791a */ /* 0x000fec0000000000 */
[C---:B--2---:R-:W-:Y:S01]  /*12d30*/  HMMA.16816.F32.BF16 R4, R148.reuse, R164, R4 ;  /* 0x000000a49404723c */ /* 0x044fe20000041804 */
[----:B------:R-:W-:Y:S06]  /*12d40*/  BAR.SYNC.DEFER_BLOCKING 0x0 ;  /* 0x0000000000007b1d */ /* 0x000fec0000010000 */
[----:B------:R-:W-:Y:S01]  /*12d50*/  MOV R165, 0x1 ;  /* 0x0000000100a57802 */ /* 0x000fe20000000f00 */
[C---:B------:R-:W-:Y:S04]  /*12d60*/  HMMA.16816.F32.BF16 R12, R148.reuse, R166, R12 ;  /* 0x000000a6940c723c */ /* 0x040fe8000004180c */
[----:B------:R-:W-:Y:S04]  /*12d70*/  IMAD R165, R234, -0x40, R165 ;  /* 0xffffffc0eaa57824 */ /* 0x000fe800078e02a5 */
[C---:B-1----:R-:W-:Y:S04]  /*12d80*/  HMMA.16816.F32.BF16 R16, R148.reuse, R144, R16 ;  /* 0x000000909410723c */ /* 0x042fe80000041810 */
[----:B------:R-:W-:Y:S04]  /*12d90*/  IADD3 R165, R233, R165, -R213 ;  /* 0x000000a5e9a57210 */ /* 0x000fe80007ffe8d5 */
[C---:B------:R-:W-:Y:S04]  /*12da0*/  HMMA.16816.F32.BF16 R20, R148.reuse, R146, R20 ;  /* 0x000000929414723c */ /* 0x040fe80000041814 */
[----:B------:R-:W-:Y:S04]  /*12db0*/  IADD3 R165, R165, -R232, RZ ;  /* 0x800000e8a5a57210 */ /* 0x000fe80007ffe0ff */
[C---:B---3--:R-:W-:Y:S04]  /*12dc0*/  HMMA.16816.F32.BF16 R24, R148.reuse, R152, R24 ;  /* 0x000000989418723c */ /* 0x048fe80000041818 */
[C---:B----4-:R-:W-:Y:S01]  /*12dd0*/  IMAD.IADD R2, R165.reuse, 0x1, R2 ;  /* 0x00000001a5027824 */ /* 0x050fe200078e0202 */
[----:B------:R-:W-:Y:S03]  /*12de0*/  IADD3 R0, R165, R0, RZ ;  /* 0x00000000a5007210 */ /* 0x000fe60007ffe0ff */
[C---:B------:R-:W-:Y:S03]  /*12df0*/  HMMA.16816.F32.BF16 R28, R148.reuse, R154, R28 ;  /* 0x0000009a941c723c */ /* 0x040fe6000004181c */
[C---:B------:R-:W-:Y:S02]  /*12e00*/  ISETP.GT.AND P3, PT, R2.reuse, RZ, PT ;  /* 0x000000ff0200720c */ /* 0x040fe40003f64270 */
[----:B------:R-:W-:Y:S02]  /*12e10*/  ISETP.GT.AND P2, PT, R2, 0x1, PT ;  /* 0x000000010200780c */ /* 0x000fe40003f44270 */
[C---:B------:R-:W-:Y:S01]  /*12e20*/  ISETP.GT.AND P1, PT, R0.reuse, RZ, PT ;  /* 0x000000ff0000720c */ /* 0x040fe20003f24270 */
[C---:B-----5:R-:W-:Y:S03]  /*12e30*/  HMMA.16816.F32.BF16 R32, R148.reuse, R156, R32 ;  /* 0x0000009c9420723c */ /* 0x060fe60000041820 */
[----:B------:R-:W-:Y:S02]  /*12e40*/  ISETP.GT.AND P0, PT, R0, 0x1, PT ;  /* 0x000000010000780c */ /* 0x000fe40003f04270 */
[----:B------:R-:W-:Y:S02]  /*12e50*/  FSEL R164, R4, -INF , P3 ;  /* 0xff80000004a47808 */ /* 0x000fe40001800000 */
[----:B------:R-:W-:Y:S01]  /*12e60*/  FSEL R4, R5, -INF , P2 ;  /* 0xff80000005047808 */ /* 0x000fe20001000000 */
[----:B------:R-:W-:Y:S03]  /*12e70*/  HMMA.16816.F32.BF16 R36, R148, R158, R36 ;  /* 0x0000009e9424723c */ /* 0x000fe60000041824 */
[----:B------:R-:W-:Y:S01]  /*12e80*/  ISETP.GT.AND P2, PT, R2, 0x9, PT ;  /* 0x000000090200780c */ /* 0x000fe20003f44270 */
[----:B------:R-:W-:Y:S01]  /*12e90*/  IMAD.IADD R156, R139, 0x1, R195 ;  /* 0x000000018b9c7824 */ /* 0x000fe200078e02c3 */
[----:B------:R-:W-:Y:S02]  /*12ea0*/  FSEL R5, R6, -INF , P1 ;  /* 0xff80000006057808 */ /* 0x000fe40000800000 */
[----:B------:R-:W-:Y:S02]  /*12eb0*/  ISETP.GT.AND P1, PT, R0, 0x8, PT ;  /* 0x000000080000780c */ /* 0x000fe40003f24270 */
[----:B------:R-:W-:Y:S02]  /*12ec0*/  FSEL R7, R7, -INF , P0 ;  /* 0xff80000007077808 */ /* 0x000fe40000000000 */
[----:B------:R-:W-:Y:S02]  /*12ed0*/  ISETP.GT.AND P3, PT, R2, 0x8, PT ;  /* 0x000000080200780c */ /* 0x000fe40003f64270 */
[----:B------:R-:W-:Y:S02]  /*12ee0*/  ISETP.GT.AND P0, PT, R0, 0x9, PT ;  /* 0x000000090000780c */ /* 0x000fe40003f04270 */
        /* <DEDUP_REMOVED lines=8> */
[----:B------:R-:W-:Y:S02]  /*12f70*/  FSEL R196, R17, -INF , P2 ;  /* 0xff80000011c47808 */ /* 0x000fe40001000000 */
[----:B------:R-:W-:Y:S02]  /*12f80*/  FMNMX.FTZ R14, R7, R14, !PT ;  /* 0x0000000e070e7209 */ /* 0x000fe40007810000 */
[----:B------:R-:W-:Y:S02]  /*12f90*/  ISETP.GT.AND P3, PT, R2, 0x10, PT ;  /* 0x000000100200780c */ /* 0x000fe40003f64270 */
[----:B------:R-:W-:Y:S02]  /*12fa0*/  ISETP.GT.AND P0, PT, R0, 0x11, PT ;  /* 0x000000110000780c */ /* 0x000fe40003f04270 */
[----:B------:R-:W-:Y:S02]  /*12fb0*/  FMNMX.FTZ R13, R4, R13, !PT ;  /* 0x0000000d040d7209 */ /* 0x000fe40007810000 */
[----:B------:R-:W-:Y:S02]  /*12fc0*/  ISETP.GT.AND P2, PT, R2, 0x19, PT ;  /* 0x000000190200780c */ /* 0x000fe40003f44270 */
[----:B------:R-:W-:Y:S02]  /*12fd0*/  FSEL R239, R18, -INF , P1 ;  /* 0xff80000012ef7808 */ /* 0x000fe40000800000 */
[----:B------:R-:W-:Y:S02]  /*12fe0*/  FSEL R182, R16, -INF , P3 ;  /* 0xff80000010b67808 */ /* 0x000fe40001800000 */
[----:B------:R-:W-:Y:S02]  /*12ff0*/  FSEL R237, R19, -INF , P0 ;  /* 0xff80000013ed7808 */ /* 0x000fe40000000000 */
[----:B------:R-:W-:Y:S02]  /*13000*/  FMNMX.FTZ R13, R12, R13, !PT ;  /* 0x0000000d0c0d7209 */ /* 0x000fe40007810000 */
[----:B------:R-:W-:Y:S02]  /*13010*/  FSEL R238, R21, -INF , P2 ;  /* 0xff80000015ee7808 */ /* 0x000fe40001000000 */
[C---:B------:R-:W-:Y:S02]  /*13020*/  ISETP.GT.AND P2, PT, R2.reuse, 0x20, PT ;  /* 0x000000200200780c */ /* 0x040fe40003f44270 */
[----:B------:R-:W-:Y:S02]  /*13030*/  ISETP.GT.AND P3, PT, R2, 0x18, PT ;  /* 0x000000180200780c */ /* 0x000fe40003f64270 */
[C---:B------:R-:W-:Y:S02]  /*13040*/  ISETP.GT.AND P1, PT, R0.reuse, 0x18, PT ;  /* 0x000000180000780c */ /* 0x040fe40003f24270 */
[----:B------:R-:W-:Y:S02]  /*13050*/  ISETP.GT.AND P0, PT, R0, 0x19, PT ;  /* 0x000000190000780c */ /* 0x000fe40003f04270 */
[----:B------:R-:W-:Y:S02]  /*13060*/  FMNMX.FTZ R14, R9, R14, !PT ;  /* 0x0000000e090e7209 */ /* 0x000fe40007810000 */
[----:B------:R-:W-:Y:S02]  /*13070*/  FSEL R248, R24, -INF , P2 ;  /* 0xff80000018f87808 */ /* 0x000fe40001000000 */
[----:B------:R-:W-:Y:S02]  /*13080*/  ISETP.GT.AND P4, PT, R2, 0x29, PT ;  /* 0x000000290200780c */ /* 0x000fe40003f84270 */
[----:B------:R-:W-:Y:S02]  /*13090*/  FSEL R240, R20, -INF , P3 ;  /* 0xff80000014f07808 */ /* 0x000fe40001800000 */
[----:B------:R-:W-:Y:S02]  /*130a0*/  ISETP.GT.AND P6, PT, R2, 0x30, PT ;  /* 0x000000300200780c */ /* 0x000fe40003fc4270 */
[----:B------:R-:W-:Y:S02]  /*130b0*/  FSEL R251, R22, -INF , P1 ;  /* 0xff80000016fb7808 */ /* 0x000fe40000800000 */
[C---:B------:R-:W-:Y:S02]  /*130c0*/  ISETP.GT.AND P3, PT, R2.reuse, 0x38, PT ;  /* 0x000000380200780c */ /* 0x040fe40003f64270 */
[----:B------:R-:W-:Y:S02]  /*130d0*/  FSEL R241, R23, -INF , P0 ;  /* 0xff80000017f17808 */ /* 0x000fe40000000000 */
[C---:B------:R-:W-:Y:S02]  /*130e0*/  ISETP.GT.AND P2, PT, R2.reuse, 0x39, PT ;  /* 0x000000390200780c */ /* 0x040fe40003f44270 */
[C---:B------:R-:W-:Y:S02]  /*130f0*/  ISETP.GT.AND P1, PT, R2.reuse, 0x21, PT ;  /* 0x000000210200780c */ /* 0x040fe40003f24270 */
[----:B------:R-:W-:Y:S02]  /*13100*/  ISETP.GT.AND P5, PT, R2, 0x31, PT ;  /* 0x000000310200780c */ /* 0x000fe40003fa4270 */
[----:B------:R-:W-:Y:S02]  /*13110*/  FMNMX.FTZ R13, R6, R13, !PT ;  /* 0x0000000d060d7209 */ /* 0x000fe40007810000 */
[----:B------:R-:W-:Y:S02]  /*13120*/  ISETP.GT.AND P0, PT, R2, 0x28, PT ;  /* 0x000000280200780c */ /* 0x000fe40003f04270 */
[----:B------:R-:W-:Y:S02]  /*13130*/  FMNMX.FTZ R2, R15, R14, !PT ;  /* 0x0000000e0f027209 */ /* 0x000fe40007810000 */
[----:B------:R-:W-:Y:S02]  /*13140*/  FMNMX.FTZ R13, R182, R13, !PT ;  /* 0x0000000db60d7209 */ /* 0x000fe40007810000 */
[----:B------:R-:W-:Y:S02]  /*13150*/  FMNMX.FTZ R2, R239, R2, !PT ;  /* 0x00000002ef027209 */ /* 0x000fe40007810000 */
[----:B------:R-:W-:Y:S02]  /*13160*/  FMNMX.FTZ R13, R196, R13, !PT ;  /* 0x0000000dc40d7209 */ /* 0x000fe40007810000 */
[----:B------:R-:W-:Y:S02]  /*13170*/  FMNMX.FTZ R2, R237, R2, !PT ;  /* 0x00000002ed027209 */ /* 0x000fe40007810000 */
[----:B------:R-:W-:Y:S02]  /*13180*/  FSEL R246, R25, -INF , P1 ;  /* 0xff80000019f67808 */ /* 0x000fe40000800000 */
[----:B------:R-:W-:Y:S02]  /*13190*/  ISETP.GT.AND P1, PT, R0, 0x20, PT ;  /* 0x000000200000780c */ /* 0x000fe40003f24270 */
[----:B------:R-:W-:Y:S02]  /*131a0*/  FMNMX.FTZ R2, R251, R2, !PT ;  /* 0x00000002fb027209 */ /* 0x000fe40007810000 */
[----:B------:R-:W-:Y:S02]  /*131b0*/  FMNMX.FTZ R13, R240, R13, !PT ;  /* 0x0000000df00d7209 */ /* 0x000fe40007810000 */
[----:B------:R-:W-:Y:S02]  /*131c0*/  FSEL R249, R26, -INF , P1 ;  /* 0xff8000001af97808 */ /* 0x000fe40000800000 */
[----:B------:R-:W-:Y:S02]  /*131d0*/  FSEL R244, R28, -INF , P0 ;  /* 0xff8000001cf47808 */ /* 0x000fe40000000000 */
[----:B------:R-:W-:Y:S02]  /*131e0*/  ISETP.GT.AND P0, PT, R0, 0x21, PT ;  /* 0x000000210000780c */ /* 0x000fe40003f04270 */
[----:B------:R-:W-:Y:S02]  /*131f0*/  FMNMX.FTZ R2, R241, R2, !PT ;  /* 0x00000002f1027209 */ /* 0x000fe40007810000 */
[----:B------:R-:W-:Y:S02]  /*13200*/  FMNMX.FTZ R13, R238, R13, !PT ;  /* 0x0000000dee0d7209 */ /* 0x000fe40007810000 */
        /* <DEDUP_REMOVED lines=20> */
[----:B------:R-:W-:Y:S01]  /*13350*/  ISETP.GT.AND P1, PT, R0, 0x38, PT ;  /* 0x000000380000780c */ /* 0x000fe20003f24270 */
[----:B------:R-:W-:Y:S01]  /*13360*/  LDSM.16.MT88.4 R32, [R156] ;  /* 0x000000009c20783b */ /* 0x000fe20000004200 */
        /* <DEDUP_REMOVED lines=9> */
[----:B------:R-:W-:Y:S02]  /*13400*/  FMNMX.FTZ R14, R175, R14, !PT ;  /* 0x0000000eaf0e7209 */ /* 0x000fe40007810000 */
[----:B------:R-:W-:Y:S02]  /*13410*/  FMNMX.FTZ R13, R176, R13, !PT ;  /* 0x0000000db00d7209 */ /* 0x000fe40007810000 */
[----:B------:R-:W-:Y:S02]  /*13420*/  FMNMX.FTZ R16, R173, R14, !PT ;  /* 0x0000000ead107209 */ /* 0x000fe40007810000 */
[----:B------:R-:W-:Y:S02]  /*13430*/  FMNMX.FTZ R2, R174, R13, !PT ;  /* 0x0000000dae027209 */ /* 0x000fe40007810000 */
[----:B------:R-:W-:Y:S01]  /*13440*/  IADD3 R158, R184, R195, RZ ;  /* 0x000000c3b89e7210 */ /* 0x000fe20007ffe0ff */
[----:B------:R-:W-:Y:S03]  /*13450*/  SHFL.BFLY PT, R19, R16, 0x2, 0x1f ;  /* 0x0c401f0010137f89 */ /* 0x000fe600000e0000 */
[----:B------:R-:W-:Y:S05]  /*13460*/  IADD3 R157, R189, R158, RZ ;  /* 0x0000009ebd9d7210 */ /* 0x000fea0007ffe0ff */
[----:B------:R-:W1:Y:S08]  /*13470*/  SHFL.BFLY PT, R13, R2, 0x2, 0x1f ;  /* 0x0c401f00020d7f89 */ /* 0x000e7000000e0000 */
[----:B------:R-:W-:Y:S08]  /*13480*/  LDSM.16.MT88.4 R24, [R157] ;  /* 0x000000009d18783b */ /* 0x000ff00000004200 */
[----:B------:R-:W-:Y:S01]  /*13490*/  LDSM.16.MT88.4 R148, [R158+0x3800] ;  /* 0x003800009e94783b */ /* 0x000fe20000004200 */
[----:B-1----:R-:W-:Y:S07]  /*134a0*/  FMNMX.FTZ R17, R2, R13, !PT ;  /* 0x0000000d02117209 */ /* 0x002fee0007810000 */
[----:B------:R-:W-:Y:S01]  /*134b0*/  LDSM.16.MT88.4 R152, [R157+0x3800] ;  /* 0x003800009d98783b */ /* 0x000fe20000004200 */
[----:B------:R-:W-:Y:S07]  /*134c0*/  FMNMX.FTZ R13, R16, R19, !PT ;  /* 0x00000013100d7209 */ /* 0x000fee0007810000 */
[----:B------:R-:W1:Y:S08]  /*134d0*/  SHFL.BFLY PT, R2, R17, 0x1, 0x1f ;  /* 0x0c201f0011027f89 */ /* 0x000e7000000e0000 */
[----:B------:R-:W2:Y:S01]  /*134e0*/  SHFL.BFLY PT, R0, R13, 0x1, 0x1f ;  /* 0x0c201f000d007f89 */ /* 0x000ea200000e0000 */
[----:B-1----:R-:W-:Y:S07]  /*134f0*/  FMNMX.FTZ R2, R17, R2, !PT ;  /* 0x0000000211027209 */ /* 0x002fee0007810000 */
[----:B------:R-:W1:Y:S01]  /*13500*/  LDSM.16.MT88.4 R16, [R158] ;  /* 0x000000009e10783b */ /* 0x000e620000004200 */
[C---:B------:R-:W-:Y:S01]  /*13510*/  FSETP.NEU.FTZ.AND P1, PT, R2.reuse, -INF , PT ;  /* 0xff8000000200780b */ /* 0x040fe20003f3d000 */
[----:B------:R-:W-:Y:S01]  /*13520*/  FMUL.FTZ R177, R2, c[0x0][0x2d0] ;  /* 0x0000b40002b17a20 */ /* 0x000fe20000410000 */
[----:B--2---:R-:W-:Y:S04]  /*13530*/  FMNMX.FTZ R0, R13, R0, !PT ;  /* 0x000000000d007209 */ /* 0x004fe80007810000 */
[----:B------:R-:W-:Y:S02]  /*13540*/  FSEL R177, R177, RZ, P1 ;  /* 0x000000ffb1b17208 */ /* 0x000fe40000800000 */
[C---:B------:R-:W-:Y:S01]  /*13550*/  FSETP.NEU.FTZ.AND P0, PT, R0.reuse, -INF , PT ;  /* 0xff8000000000780b */ /* 0x040fe20003f1d000 */
[----:B------:R-:W-:Y:S02]  /*13560*/  FMUL.FTZ R172, R0, c[0x0][0x2d0] ;  /* 0x0000b40000ac7a20 */ /* 0x000fe40000410000 */
[--C-:B------:R-:W-:Y:S01]  /*13570*/  FFMA.FTZ R170, R4, c[0x0][0x2d0], -R177.reuse ;  /* 0x0000b40004aa7a23 */ /* 0x100fe200000108b1 */
[----:B------:R-:W-:Y:S01]  /*13580*/  FSEL R4, R2, RZ, P1 ;  /* 0x000000ff02047208 */ /* 0x000fe20000800000 */
[--C-:B------:R-:W-:Y:S01]  /*13590*/  FFMA.FTZ R169, R12, c[0x0][0x2d0], -R177.reuse ;  /* 0x0000b4000ca97a23 */ /* 0x100fe200000108b1 */
[----:B------:R-:W-:Y:S01]  /*135a0*/  FSEL R172, R172, RZ, P0 ;  /* 0x000000ffacac7208 */ /* 0x000fe20000000000 */
[----:B------:R-:W-:Y:S02]  /*135b0*/  FFMA.FTZ R171, R164, c[0x0][0x2d0], -R177 ;  /* 0x0000b400a4ab7a23 */ /* 0x000fe400000108b1 */
[----:B------:R-:W-:Y:S01]  /*135c0*/  FADD.FTZ R3, -R4, R3 ;  /* 0x0000000304037221 */ /* 0x000fe20000010100 */
[----:B------:R-:W-:Y:S01]  /*135d0*/  MUFU.EX2 R170, R170 ;  /* 0x000000aa00aa7308 */ /* 0x000fe20000000800 */
[--C-:B------:R-:W-:Y:S01]  /*135e0*/  FFMA.FTZ R167, R5, c[0x0][0x2d0], -R172.reuse ;  /* 0x0000b40005a77a23 */ /* 0x100fe200000108ac */
[----:B------:R-:W-:Y:S01]  /*135f0*/  FSEL R5, R0, RZ, P0 ;  /* 0x000000ff00057208 */ /* 0x000fe20000000000 */
[--C-:B------:R-:W-:Y:S02]  /*13600*/  FFMA.FTZ R166, R7, c[0x0][0x2d0], -R172.reuse ;  /* 0x0000b40007a67a23 */ /* 0x100fe400000108ac */
[----:B------:R-:W-:Y:S02]  /*13610*/  FFMA.FTZ R164, R15, c[0x0][0x2d0], -R172 ;  /* 0x0000b4000fa47a23 */ /* 0x000fe400000108ac */
[----:B------:R-:W-:Y:S02]  /*13620*/  FADD.FTZ R5, -R5, R8 ;  /* 0x0000000805057221 */ /* 0x000fe40000010100 */
[--C-:B------:R-:W-:Y:S01]  /*13630*/  FFMA.FTZ R168, R6, c[0x0][0x2d0], -R177.reuse ;  /* 0x0000b40006a87a23 */ /* 0x100fe200000108b1 */
[----:B------:R-:W2:Y:S01]  /*13640*/  MUFU.EX2 R171, R171 ;  /* 0x000000ab00ab7308 */ /* 0x000ea20000000800 */
[--C-:B------:R-:W-:Y:S02]  /*13650*/  FFMA.FTZ R165, R9, c[0x0][0x2d0], -R172.reuse ;  /* 0x0000b40009a57a23 */ /* 0x100fe400000108ac */
[----:B------:R-:W-:Y:S02]  /*13660*/  FMUL.FTZ R6, R3, c[0x0][0x2d0] ;  /* 0x0000b40003067a20 */ /* 0x000fe40000410000 */
        /* <DEDUP_REMOVED lines=9> */
[----:B------:R-:W3:Y:S01]  /*13700*/  MUFU.EX2 R168, R168 ;  /* 0x000000a800a87308 */ /* 0x000ee20000000800 */
[--C-:B------:R-:W-:Y:S02]  /*13710*/  FFMA.FTZ R241, R241, c[0x0][0x2d0], -R172.reuse ;  /* 0x0000b400f1f17a23 */ /* 0x100fe400000108ac */
[--C-:B------:R-:W-:Y:S01]  /*13720*/  FFMA.FTZ R248, R248, c[0x0][0x2d0], -R177.reuse ;  /* 0x0000b400f8f87a23 */ /* 0x100fe200000108b1 */
[----:B--2---:R-:W-:Y:S01]  /*13730*/  F2FP.BF16.PACK_AB R144, R170, R171 ;  /* 0x000000abaa90723e */ /* 0x004fe200000010ff */
        /* <DEDUP_REMOVED lines=9> */
[----:B------:R-:W2:Y:S01]  /*137d0*/  MUFU.EX2 R166, R166 ;  /* 0x000000a600a67308 */ /* 0x000ea20000000800 */
[--C-:B------:R-:W-:Y:S02]  /*137e0*/  FFMA.FTZ R245, R178, c[0x0][0x2d0], -R177.reuse ;  /* 0x0000b400b2f57a23 */ /* 0x100fe400000108b1 */
[--C-:B------:R-:W-:Y:S01]  /*137f0*/  FFMA.FTZ R178, R181, c[0x0][0x2d0], -R172.reuse ;  /* 0x0000b400b5b27a23 */ /* 0x100fe200000108ac */
[----:B---3--:R-:W-:Y:S01]  /*13800*/  F2FP.BF16.PACK_AB R146, R168, R169 ;  /* 0x000000a9a892723e */ /* 0x008fe200000010ff */
[--C-:B------:R-:W-:Y:S02]  /*13810*/  FFMA.FTZ R179, R179, c[0x0][0x2d0], -R172.reuse ;  /* 0x0000b400b3b37a23 */ /* 0x100fe400000108ac */
[--C-:B------:R-:W-:Y:S02]  /*13820*/  FFMA.FTZ R176, R176, c[0x0][0x2d0], -R177.reuse ;  /* 0x0000b400b0b07a23 */ /* 0x100fe400000108b1 */
[----:B------:R-:W-:Y:S01]  /*13830*/  FFMA.FTZ R177, R174, c[0x0][0x2d0], -R177 ;  /* 0x0000b400aeb17a23 */ /* 0x000fe200000108b1 */
[----:B------:R-:W-:Y:S01]  /*13840*/  MUFU.EX2 R165, R165 ;  /* 0x000000a500a57308 */ /* 0x000fe20000000800 */
[--C-:B------:R-:W-:Y:S02]  /*13850*/  FFMA.FTZ R174, R175, c[0x0][0x2d0], -R172.reuse ;  /* 0x0000b400afae7a23 */ /* 0x100fe400000108ac */
[----:B------:R-:W-:Y:S07]  /*13860*/  FFMA.FTZ R172, R173, c[0x0][0x2d0], -R172 ;  /* 0x0000b400adac7a23 */ /* 0x000fee00000108ac */
[----:B------:R-:W3:Y:S01]  /*13870*/  MUFU.EX2 R164, R164 ;  /* 0x000000a400a47308 */ /* 0x000ee20000000800 */
[----:B--2---:R-:W-:Y:S09]  /*13880*/  F2FP.BF16.PACK_AB R145, R166, R167 ;  /* 0x000000a7a691723e */ /* 0x004ff200000010ff */
[----:B------:R-:W2:Y:S10]  /*13890*/  MUFU.EX2 R8, R6 ;  /* 0x0000000600087308 */ /* 0x000eb40000000800 */
[----:B------:R-:W4:Y:S01]  /*138a0*/  MUFU.EX2 R3, R9 ;  /* 0x0000000900037308 */ /* 0x000f220000000800 */
[----:B---3--:R-:W-:Y:S09]  /*138b0*/  F2FP.BF16.PACK_AB R147, R164, R165 ;  /* 0x000000a5a493723e */ /* 0x008ff200000010ff */
[----:B------:R-:W-:Y:S01]  /*138c0*/  MUFU.EX2 R182, R182 ;  /* 0x000000b600b67308 */ /* 0x000fe20000000800 */
[C---:B--2---:R-:W-:Y:S02]  /*138d0*/  FMUL.FTZ R4, R8.reuse, R132 ;  /* 0x0000008408047220 */ /* 0x044fe40000410000 */
[C---:B------:R-:W-:Y:S02]  /*138e0*/  FMUL.FTZ R5, R8.reuse, R133 ;  /* 0x0000008508057220 */ /* 0x040fe40000410000 */
[C---:B------:R-:W-:Y:S02]  /*138f0*/  FMUL.FTZ R12, R8.reuse, R128 ;  /* 0x00000080080c7220 */ /* 0x040fe40000410000 */
[C---:B------:R-:W-:Y:S03]  /*13900*/  FMUL.FTZ R13, R8.reuse, R129 ;  /* 0x00000081080d7220 */ /* 0x040fe60000410000 */
[----:B------:R-:W2:Y:S01]  /*13910*/  MUFU.EX2 R183, R183 ;  /* 0x000000b700b77308 */ /* 0x000ea20000000800 */
[C---:B------:R-:W-:Y:S02]  /*13920*/  FMUL.FTZ R20, R8.reuse, R108 ;  /* 0x0000006c08147220 */ /* 0x040fe40000410000 */
[----:B----4-:R-:W-:Y:S01]  /*13930*/  FMUL.FTZ R6, R3, R134 ;  /* 0x0000008603067220 */ /* 0x010fe20000410000 */
[----:B------:R-:W-:Y:S01]  /*13940*/  IADD3 R9, R189, R156, RZ ;  /* 0x0000009cbd097210 */ /* 0x000fe20007ffe0ff */
[C---:B------:R-:W-:Y:S02]  /*13950*/  FMUL.FTZ R7, R3.reuse, R135 ;  /* 0x0000008703077220 */ /* 0x040fe40000410000 */
[----:B------:R-:W-:Y:S01]  /*13960*/  LDSM.16.MT88.4 R132, [R157+0x2800] ;  /* 0x002800009d84783b */ /* 0x000fe20000004200 */
[C---:B------:R-:W-:Y:S02]  /*13970*/  FMUL.FTZ R14, R3.reuse, R130 ;  /* 0x00000082030e7220 */ /* 0x040fe40000410000 */
[C---:B------:R-:W-:Y:S01]  /*13980*/  FMUL.FTZ R15, R3.reuse, R131 ;  /* 0x00000083030f7220 */ /* 0x040fe20000410000 */
[----:B------:R-:W-:Y:S01]  /*13990*/  MUFU.EX2 R196, R196 ;  /* 0x000000c400c47308 */ /* 0x000fe20000000800 */
        /* <DEDUP_REMOVED lines=11> */
[----:B------:R-:W3:Y:S01]  /*13a50*/  LDSM.16.MT88.4 R104, [R9] ;  /* 0x000000000968783b */ /* 0x000ee20000004200 */
[C---:B------:R-:W-:Y:S02]  /*13a60*/  FMUL.FTZ R23, R3.reuse, R111 ;  /* 0x0000006f03177220 */ /* 0x040fe40000410000 */
[C---:B------:R-:W-:Y:S02]  /*13a70*/  FMUL.FTZ R28, R8.reuse, R116 ;  /* 0x00000074081c7220 */ /* 0x040fe40000410000 */
[C---:B------:R-:W-:Y:S02]  /*13a80*/  HMMA.16816.F32.BF16 R16, R144.reuse, R24, R16 ;  /* 0x000000189010723c */ /* 0x040fe40000041810 */
[----:B------:R-:W4:Y:S01]  /*13a90*/  MUFU.EX2 R238, R238 ;  /* 0x000000ee00ee7308 */ /* 0x000f220000000800 */
[----:B------:R-:W5:Y:S01]  /*13aa0*/  LDSM.16.MT88.4 R108, [R158+0x2000] ;  /* 0x002000009e6c783b */ /* 0x000f620000004200 */
[C---:B------:R-:W-:Y:S02]  /*13ab0*/  FMUL.FTZ R29, R8.reuse, R117 ;  /* 0x00000075081d7220 */ /* 0x040fe40000410000 */
[C---:B------:R-:W-:Y:S02]  /*13ac0*/  FMUL.FTZ R30, R3.reuse, R118 ;  /* 0x00000076031e7220 */ /* 0x040fe40000410000 */
[C---:B------:R-:W-:Y:S04]  /*13ad0*/  HMMA.16816.F32.BF16 R20, R144.reuse, R26, R20 ;  /* 0x0000001a9014723c */ /* 0x040fe80000041814 */
[C---:B------:R-:W-:Y:S01]  /*13ae0*/  FMUL.FTZ R24, R8.reuse, R112 ;  /* 0x0000007008187220 */ /* 0x040fe20000410000 */
[----:B------:R-:W-:Y:S01]  /*13af0*/  MUFU.EX2 R240, R240 ;  /* 0x000000f000f07308 */ /* 0x000fe20000000800 */
[C---:B------:R-:W-:Y:S02]  /*13b00*/  FMUL.FTZ R25, R8.reuse, R113 ;  /* 0x0000007108197220 */ /* 0x040fe40000410000 */
[C---:B------:R-:W-:Y:S04]  /*13b10*/  FMUL.FTZ R26, R3.reuse, R114 ;  /* 0x00000072031a7220 */ /* 0x040fe80000410000 */
[C---:B------:R-:W-:Y:S02]  /*13b20*/  FMUL.FTZ R27, R3.reuse, R115 ;  /* 0x00000073031b7220 */ /* 0x040fe40000410000 */
[----:B------:R-:W1:Y:S01]  /*13b30*/  LDSM.16.MT88.4 R112, [R157+0x2000] ;  /* 0x002000009d70783b */ /* 0x000e620000004200 */
[C---:B------:R-:W-:Y:S01]  /*13b40*/  FMUL.FTZ R31, R3.reuse, R119 ;  /* 0x00000077031f7220 */ /* 0x040fe20000410000 */
[----:B------:R-:W1:Y:S01]  /*13b50*/  MUFU.EX2 R241, R241 ;  /* 0x000000f100f17308 */ /* 0x000e620000000800 */
[C---:B------:R-:W-:Y:S02]  /*13b60*/  FMUL.FTZ R36, R8.reuse, R124 ;  /* 0x0000007c08247220 */ /* 0x040fe40000410000 */
[C---:B------:R-:W-:Y:S03]  /*13b70*/  HMMA.16816.F32.BF16 R24, R144.reuse, R32, R24 ;  /* 0x000000209018723c */ /* 0x040fe60000041818 */
[----:B------:R-:W-:Y:S01]  /*13b80*/  LDSM.16.MT88.4 R116, [R158+0x800] ;  /* 0x000800009e74783b */ /* 0x000fe20000004200 */
[C---:B------:R-:W-:Y:S02]  /*13b90*/  FMUL.FTZ R37, R8.reuse, R125 ;  /* 0x0000007d08257220 */ /* 0x040fe40000410000 */
[C---:B------:R-:W-:Y:S01]  /*13ba0*/  FMUL.FTZ R38, R3.reuse, R126 ;  /* 0x0000007e03267220 */ /* 0x040fe20000410000 */
[----:B------:R-:W-:Y:S01]  /*13bb0*/  MUFU.EX2 R248, R248 ;  /* 0x000000f800f87308 */ /* 0x000fe20000000800 */
[C---:B------:R-:W-:Y:S04]  /*13bc0*/  HMMA.16816.F32.BF16 R28, R144.reuse, R34, R28 ;  /* 0x00000022901c723c */ /* 0x040fe8000004181c */
[C---:B------:R-:W-:Y:S02]  /*13bd0*/  FMUL.FTZ R32, R8.reuse, R120 ;  /* 0x0000007808207220 */ /* 0x040fe40000410000 */
[C---:B------:R-:W-:Y:S02]  /*13be0*/  FMUL.FTZ R33, R8.reuse, R121 ;  /* 0x0000007908217220 */ /* 0x040fe40000410000 */
[C---:B------:R-:W-:Y:S01]  /*13bf0*/  FMUL.FTZ R34, R3.reuse, R122 ;  /* 0x0000007a03227220 */ /* 0x040fe20000410000 */
[----:B------:R-:W1:Y:S03]  /*13c00*/  MUFU.EX2 R251, R251 ;  /* 0x000000fb00fb7308 */ /* 0x000e660000000800 */
[C---:B------:R-:W-:Y:S02]  /*13c10*/  FMUL.FTZ R35, R3.reuse, R123 ;  /* 0x0000007b03237220 */ /* 0x040fe40000410000 */
[----:B------:R-:W-:Y:S01]  /*13c20*/  LDSM.16.MT88.4 R120, [R157+0x800] ;  /* 0x000800009d78783b */ /* 0x000fe20000004200 */
[C---:B------:R-:W-:Y:S02]  /*13c30*/  FMUL.FTZ R39, R3.reuse, R127 ;  /* 0x0000007f03277220 */ /* 0x040fe40000410000 */
[C---:B------:R-:W-:Y:S02]  /*13c40*/  FMUL.FTZ R40, R8.reuse, R40 ;  /* 0x0000002808287220 */ /* 0x040fe40000410000 */
[C---:B---3--:R-:W-:Y:S01]  /*13c50*/  HMMA.16816.F32.BF16 R32, R144.reuse, R104, R32 ;  /* 0x000000689020723c */ /* 0x048fe20000041820 */
[----:B------:R-:W-:Y:S02]  /*13c60*/  MUFU.EX2 R246, R246 ;  /* 0x000000f600f67308 */ /* 0x000fe40000000800 */
[----:B------:R-:W-:Y:S01]  /*13c70*/  LDSM.16.MT88.4 R124, [R9+0x800] ;  /* 0x00080000097c783b */ /* 0x000fe20000004200 */
[C---:B------:R-:W-:Y:S02]  /*13c80*/  FMUL.FTZ R41, R8.reuse, R41 ;  /* 0x0000002908297220 */ /* 0x040fe40000410000 */
[C---:B------:R-:W-:Y:S02]  /*13c90*/  FMUL.FTZ R42, R3.reuse, R42 ;  /* 0x0000002a032a7220 */ /* 0x040fe40000410000 */
[C---:B------:R-:W-:Y:S03]  /*13ca0*/  HMMA.16816.F32.BF16 R36, R144.reuse, R106, R36 ;  /* 0x0000006a9024723c */ /* 0x040fe60000041824 */
[----:B------:R-:W3:Y:S01]  /*13cb0*/  LDSM.16.MT88.4 R104, [R156+0x2000] ;  /* 0x002000009c68783b */ /* 0x000ee20000004200 */
[C---:B------:R-:W-:Y:S01]  /*13cc0*/  FMUL.FTZ R43, R3.reuse, R43 ;  /* 0x0000002b032b7220 */ /* 0x040fe20000410000 */
[----:B------:R-:W1:Y:S01]  /*13cd0*/  MUFU.EX2 R247, R247 ;  /* 0x000000f700f77308 */ /* 0x000e620000000800 */
[C---:B------:R-:W-:Y:S02]  /*13ce0*/  FMUL.FTZ R44, R8.reuse, R44 ;  /* 0x0000002c082c7220 */ /* 0x040fe40000410000 */
[C---:B------:R-:W-:Y:S03]  /*13cf0*/  FMUL.FTZ R45, R8.reuse, R45 ;  /* 0x0000002d082d7220 */ /* 0x040fe60000410000 */
[C---:B-----5:R-:W-:Y:S03]  /*13d00*/  HMMA.16816.F32.BF16 R40, R144.reuse, R108, R40 ;  /* 0x0000006c9028723c */ /* 0x060fe60000041828 */
[C---:B------:R-:W-:Y:S01]  /*13d10*/  FMUL.FTZ R46, R3.reuse, R46 ;  /* 0x0000002e032e7220 */ /* 0x040fe20000410000 */
[----:B------:R-:W-:Y:S01]  /*13d20*/  MUFU.EX2 R244, R244 ;  /* 0x000000f400f47308 */ /* 0x000fe20000000800 */
[C---:B------:R-:W-:Y:S02]  /*13d30*/  FMUL.FTZ R47, R3.reuse, R47 ;  /* 0x0000002f032f7220 */ /* 0x040fe40000410000 */
[C---:B------:R-:W-:Y:S02]  /*13d40*/  FMUL.FTZ R48, R8.reuse, R48 ;  /* 0x0000003008307220 */ /* 0x040fe40000410000 */
[C---:B------:R-:W-:Y:S03]  /*13d50*/  FMUL.FTZ R49, R8.reuse, R49 ;  /* 0x0000003108317220 */ /* 0x040fe60000410000 */
[C---:B------:R-:W-:Y:S01]  /*13d60*/  HMMA.16816.F32.BF16 R44, R144.reuse, R110, R44 ;  /* 0x0000006e902c723c */ /* 0x040fe2000004182c */
[----:B------:R-:W5:Y:S01]  /*13d70*/  LDSM.16.MT88.4 R108, [R9+0x2000] ;  /* 0x00200000096c783b */ /* 0x000f620000004200 */
[----:B------:R-:W2:Y:S01]  /*13d80*/  MUFU.EX2 R249, R249 ;  /* 0x000000f900f97308 */ /* 0x000ea20000000800 */
[C---:B------:R-:W-:Y:S02]  /*13d90*/  FMUL.FTZ R50, R3.reuse, R50 ;  /* 0x0000003203327220 */ /* 0x040fe40000410000 */
[C---:B------:R-:W-:Y:S02]  /*13da0*/  FMUL.FTZ R51, R3.reuse, R51 ;  /* 0x0000003303337220 */ /* 0x040fe40000410000 */
[C---:B------:R-:W-:Y:S02]  /*13db0*/  FMUL.FTZ R52, R8.reuse, R52 ;  /* 0x0000003408347220 */ /* 0x040fe40000410000 */
[C---:B------:R-:W-:Y:S03]  /*13dc0*/  FMUL.FTZ R53, R8.reuse, R53 ;  /* 0x0000003508357220 */ /* 0x040fe60000410000 */
[C---:B-1----:R-:W-:Y:S01]  /*13dd0*/  HMMA.16816.F32.BF16 R48, R144.reuse, R112, R48 ;  /* 0x000000709030723c */ /* 0x042fe20000041830 */
[----:B------:R-:W-:Y:S02]  /*13de0*/  MUFU.EX2 R242, R242 ;  /* 0x000000f200f27308 */ /* 0x000fe40000000800 */
[C---:B------:R-:W-:Y:S02]  /*13df0*/  FMUL.FTZ R54, R3.reuse, R54 ;  /* 0x0000003603367220 */ /* 0x040fe40000410000 */
[C---:B------:R-:W-:Y:S02]  /*13e00*/  FMUL.FTZ R55, R3.reuse, R55 ;  /* 0x0000003703377220 */ /* 0x040fe40000410000 */
[C---:B------:R-:W-:Y:S02]  /*13e10*/  FMUL.FTZ R56, R8.reuse, R56 ;  /* 0x0000003808387220 */ /* 0x040fe40000410000 */
[C---:B------:R-:W-:Y:S02]  /*13e20*/  FMUL.FTZ R57, R8.reuse, R57 ;  /* 0x0000003908397220 */ /* 0x040fe40000410000 */
[----:B------:R-:W1:Y:S01]  /*13e30*/  MUFU.EX2 R243, R243 ;  /* 0x000000f300f37308 */ /* 0x000e620000000800 */
[C---:B------:R-:W-:Y:S01]  /*13e40*/  HMMA.16816.F32.BF16 R52, R144.reuse, R114, R52 ;  /* 0x000000729034723c */ /* 0x040fe20000041834 */
[----:B------:R-:W1:Y:S02]  /*13e50*/  LDSM.16.MT88.4 R112, [R158+0x4000] ;  /* 0x004000009e70783b */ /* 0x000e640000004200 */
[C---:B------:R-:W-:Y:S02]  /*13e60*/  FMUL.FTZ R58, R3.reuse, R58 ;  /* 0x0000003a033a7220 */ /* 0x040fe40000410000 */
[C---:B------:R-:W-:Y:S02]  /*13e70*/  FMUL.FTZ R59, R3.reuse, R59 ;  /* 0x0000003b033b7220 */ /* 0x040fe40000410000 */
[C---:B------:R-:W-:Y:S02]  /*13e80*/  FMUL.FTZ R60, R8.reuse, R60 ;  /* 0x0000003c083c7220 */ /* 0x040fe40000410000 */
[C---:B------:R-:W-:Y:S01]  /*13e90*/  FMUL.FTZ R61, R8.reuse, R61 ;  /* 0x0000003d083d7220 */ /* 0x040fe20000410000 */
[----:B------:R-:W-:Y:S02]  /*13ea0*/  MUFU.EX2 R180, R180 ;  /* 0x000000b400b47308 */ /* 0x000fe40000000800 */
[C---:B---3--:R-:W-:Y:S03]  /*13eb0*/  HMMA.16816.F32.BF16 R56, R144.reuse, R104, R56 ;  /* 0x000000689038723c */ /* 0x048fe60000041838 */
[C---:B------:R-:W-:Y:S02]  /*13ec0*/  FMUL.FTZ R62, R3.reuse, R62 ;  /* 0x0000003e033e7220 */ /* 0x040fe40000410000 */
[C---:B------:R-:W-:Y:S02]  /*13ed0*/  FMUL.FTZ R63, R3.reuse, R63 ;  /* 0x0000003f033f7220 */ /* 0x040fe40000410000 */
[C---:B------:R-:W-:Y:S01]  /*13ee0*/  FMUL.FTZ R64, R8.reuse, R64 ;  /* 0x0000004008407220 */ /* 0x040fe20000410000 */
[----:B------:R-:W3:Y:S01]  /*13ef0*/  MUFU.EX2 R245, R245 ;  /* 0x000000f500f57308 */ /* 0x000ee20000000800 */
[C---:B------:R-:W-:Y:S03]  /*13f00*/  FMUL.FTZ R65, R8.reuse, R65 ;  /* 0x0000004108417220 */ /* 0x040fe60000410000 */
[C---:B------:R-:W-:Y:S01]  /*13f10*/  HMMA.16816.F32.BF16 R60, R144.reuse, R106, R60 ;  /* 0x0000006a903c723c */ /* 0x040fe2000004183c */
[----:B------:R-:W2:Y:S02]  /*13f20*/  LDSM.16.MT88.4 R104, [R157+0x4000] ;  /* 0x004000009d68783b */ /* 0x000ea40000004200 */
[C---:B------:R-:W-:Y:S02]  /*13f30*/  FMUL.FTZ R66, R3.reuse, R66 ;  /* 0x0000004203427220 */ /* 0x040fe40000410000 */
[C---:B------:R-:W-:Y:S01]  /*13f40*/  FMUL.FTZ R67, R3.reuse, R67 ;  /* 0x0000004303437220 */ /* 0x040fe20000410000 */
[----:B------:R-:W-:Y:S01]  /*13f50*/  MUFU.EX2 R178, R178 ;  /* 0x000000b200b27308 */ /* 0x000fe20000000800 */
[C---:B------:R-:W-:Y:S02]  /*13f60*/  FMUL.FTZ R68, R8.reuse, R68 ;  /* 0x0000004408447220 */ /* 0x040fe40000410000 */
[C---:B------:R-:W-:Y:S03]  /*13f70*/  FMUL.FTZ R69, R8.reuse, R69 ;  /* 0x0000004508457220 */ /* 0x040fe60000410000 */
[C---:B-----5:R-:W-:Y:S03]  /*13f80*/  HMMA.16816.F32.BF16 R64, R144.reuse, R108, R64 ;  /* 0x0000006c9040723c */ /* 0x060fe60000041840 */
[C---:B------:R-:W-:Y:S01]  /*13f90*/  FMUL.FTZ R70, R3.reuse, R70 ;  /* 0x0000004603467220 */ /* 0x040fe20000410000 */
[----:B------:R-:W5:Y:S01]  /*13fa0*/  MUFU.EX2 R179, R179 ;  /* 0x000000b300b37308 */ /* 0x000f620000000800 */
[C---:B------:R-:W-:Y:S02]  /*13fb0*/  FMUL.FTZ R71, R3.reuse, R71 ;  /* 0x0000004703477220 */ /* 0x040fe40000410000 */
[C---:B------:R-:W-:Y:S02]  /*13fc0*/  FMUL.FTZ R72, R8.reuse, R72 ;  /* 0x0000004808487220 */ /* 0x040fe40000410000 */
[C---:B------:R-:W-:Y:S03]  /*13fd0*/  FMUL.FTZ R73, R8.reuse, R73 ;  /* 0x0000004908497220 */ /* 0x040fe60000410000 */
[C---:B------:R-:W-:Y:S01]  /*13fe0*/  HMMA.16816.F32.BF16 R68, R144.reuse, R110, R68 ;  /* 0x0000006e9044723c */ /* 0x040fe20000041844 */
[----:B------:R-:W3:Y:S01]  /*13ff0*/  LDSM.16.MT88.4 R108, [R156+0x4000] ;  /* 0x004000009c6c783b */ /* 0x000ee20000004200 */
[----:B------:R-:W-:Y:S01]  /*14000*/  MUFU.EX2 R176, R176 ;  /* 0x000000b000b07308 */ /* 0x000fe20000000800 */
[C---:B------:R-:W-:Y:S02]  /*14010*/  FMUL.FTZ R74, R3.reuse, R74 ;  /* 0x0000004a034a7220 */ /* 0x040fe40000410000 */
[C---:B------:R-:W-:Y:S02]  /*14020*/  FMUL.FTZ R75, R3.reuse, R75 ;  /* 0x0000004b034b7220 */ /* 0x040fe40000410000 */
[C---:B------:R-:W-:Y:S02]  /*14030*/  FMUL.FTZ R76, R8.reuse, R76 ;  /* 0x0000004c084c7220 */ /* 0x040fe40000410000 */
[C---:B------:R-:W-:Y:S03]  /*14040*/  FMUL.FTZ R77, R8.reuse, R77 ;  /* 0x0000004d084d7220 */ /* 0x040fe60000410000 */
[C---:B-1----:R-:W-:Y:S01]  /*14050*/  HMMA.16816.F32.BF16 R72, R144.reuse, R112, R72 ;  /* 0x000000709048723c */ /* 0x042fe20000041848 */
[----:B------:R-:W1:Y:S02]  /*14060*/  MUFU.EX2 R177, R177 ;  /* 0x000000b100b17308 */ /* 0x000e640000000800 */
[C---:B------:R-:W-:Y:S02]  /*14070*/  FMUL.FTZ R78, R3.reuse, R78 ;  /* 0x0000004e034e7220 */ /* 0x040fe40000410000 */
[C---:B------:R-:W-:Y:S02]  /*14080*/  FMUL.FTZ R79, R3.reuse, R79 ;  /* 0x0000004f034f7220 */ /* 0x040fe40000410000 */
[C---:B------:R-:W-:Y:S02]  /*14090*/  FMUL.FTZ R80, R8.reuse, R80 ;  /* 0x0000005008507220 */ /* 0x040fe40000410000 */
[C---:B------:R-:W-:Y:S02]  /*140a0*/  FMUL.FTZ R81, R8.reuse, R81 ;  /* 0x0000005108517220 */ /* 0x040fe40000410000 */
[----:B------:R-:W-:Y:S01]  /*140b0*/  MUFU.EX2 R174, R174 ;  /* 0x000000ae00ae7308 */ /* 0x000fe20000000800 */
[C---:B------:R-:W-:Y:S01]  /*140c0*/  HMMA.16816.F32.BF16 R76, R144.reuse, R114, R76 ;  /* 0x00000072904c723c */ /* 0x040fe2000004184c */
[----:B------:R-:W1:Y:S02]  /*140d0*/  LDSM.16.MT88.4 R112, [R9+0x4000] ;  /* 0x004000000970783b */ /* 0x000e640000004200 */
[C---:B------:R-:W-:Y:S02]  /*140e0*/  FMUL.FTZ R82, R3.reuse, R82 ;  /* 0x0000005203527220 */ /* 0x040fe40000410000 */
[C---:B------:R-:W-:Y:S02]  /*140f0*/  FMUL.FTZ R83, R3.reuse, R83 ;  /* 0x0000005303537220 */ /* 0x040fe40000410000 */
[C---:B------:R-:W-:Y:S02]  /*14100*/  FMUL.FTZ R84, R8.reuse, R84 ;  /* 0x0000005408547220 */ /* 0x040fe40000410000 */
[C---:B------:R-:W-:Y:S01]  /*14110*/  FMUL.FTZ R85, R8.reuse, R85 ;  /* 0x0000005508557220 */ /* 0x040fe20000410000 */
[----:B------:R-:W1:Y:S02]  /*14120*/  MUFU.EX2 R173, R172 ;  /* 0x000000ac00ad7308 */ /* 0x000e640000000800 */
[C---:B--2---:R-:W-:Y:S03]  /*14130*/  HMMA.16816.F32.BF16 R80, R144.reuse, R104, R80 ;  /* 0x000000689050723c */ /* 0x044fe60000041850 */
[C---:B------:R-:W-:Y:S02]  /*14140*/  FMUL.FTZ R86, R3.reuse, R86 ;  /* 0x0000005603567220 */ /* 0x040fe40000410000 */
[----:B------:R-:W-:Y:S02]  /*14150*/  FMUL.FTZ R87, R3, R87 ;  /* 0x0000005703577220 */ /* 0x000fe40000410000 */
[C---:B------:R-:W-:Y:S01]  /*14160*/  FMUL.FTZ R88, R8.reuse, R88 ;  /* 0x0000005808587220 */ /* 0x040fe20000410000 */
[----:B------:R-:W-:Y:S01]  /*14170*/  F2FP.BF16.PACK_AB R104, R183, R182 ;  /* 0x000000b6b768723e */ /* 0x000fe200000010ff */
[C---:B------:R-:W-:Y:S03]  /*14180*/  FMUL.FTZ R89, R8.reuse, R89 ;  /* 0x0000005908597220 */ /* 0x040fe60000410000 */
[C---:B------:R-:W-:Y:S03]  /*14190*/  HMMA.16816.F32.BF16 R84, R144.reuse, R106, R84 ;  /* 0x0000006a9054723c */ /* 0x040fe60000041854 */
[----:B------:R-:W-:Y:S01]  /*141a0*/  FMUL.FTZ R90, R3, R90 ;  /* 0x0000005a035a7220 */ /* 0x000fe20000410000 */
[----:B------:R-:W-:Y:S01]  /*141b0*/  F2FP.BF16.PACK_AB R105, R237, R196 ;  /* 0x000000c4ed69723e */ /* 0x000fe200000010ff */
[C---:B------:R-:W-:Y:S02]  /*141c0*/  FMUL.FTZ R91, R3.reuse, R91 ;  /* 0x0000005b035b7220 */ /* 0x040fe40000410000 */
[----:B------:R-:W-:Y:S01]  /*141d0*/  FMUL.FTZ R92, R8, R92 ;  /* 0x0000005c085c7220 */ /* 0x000fe20000410000 */
[----:B----4-:R-:W-:Y:S01]  /*141e0*/  F2FP.BF16.PACK_AB R106, R238, R239 ;  /* 0x000000efee6a723e */ /* 0x010fe200000010ff */
[C---:B------:R-:W-:Y:S03]  /*141f0*/  FMUL.FTZ R93, R8.reuse, R93 ;  /* 0x0000005d085d7220 */ /* 0x040fe60000410000 */
[C---:B---3--:R-:W-:Y:S03]  /*14200*/  HMMA.16816.F32.BF16 R88, R144.reuse, R108, R88 ;  /* 0x0000006c9058723c */ /* 0x048fe60000041858 */
[----:B------:R-:W-:Y:S01]  /*14210*/  FMUL.FTZ R94, R3, R94 ;  /* 0x0000005e035e7220 */ /* 0x000fe20000410000 */
[----:B------:R-:W-:Y:S01]  /*14220*/  F2FP.BF16.PACK_AB R107, R241, R240 ;  /* 0x000000f0f16b723e */ /* 0x000fe200000010ff */
        /* <DEDUP_REMOVED lines=12> */
[----:B------:R-:W-:Y:S02]  /*142f0*/  FFMA.FTZ R167, R3, R230, R167 ;  /* 0x000000e603a77223 */ /* 0x000fe400000100a7 */
[----:B------:R-:W-:Y:S03]  /*14300*/  FFMA.FTZ R171, R8, R227, R171 ;  /* 0x000000e308ab7223 */ /* 0x000fe600000100ab */
[----:B------:R-:W-:Y:S01]  /*14310*/  HMMA.16816.F32.BF16 R100, R144, R114, R100 ;  /* 0x000000729064723c */ /* 0x000fe20000041864 */
[----:B------:R-:W1:Y:S02]  /*14320*/  LDSM.16.MT88.4 R112, [R156+0x2800] ;  /* 0x002800009c70783b */ /* 0x000e640000004200 */
[----:B------:R-:W-:Y:S02]  /*14330*/  FADD.FTZ R166, R166, R167 ;  /* 0x000000a7a6a67221 */ /* 0x000fe40000010000 */
[----:B------:R-:W-:Y:S03]  /*14340*/  FADD.FTZ R170, R170, R171 ;  /* 0x000000abaaaa7221 */ /* 0x000fe60000010000 */
[C---:B------:R-:W-:Y:S01]  /*14350*/  HMMA.16816.F32.BF16 R4, R104.reuse, R116, R4 ;  /* 0x000000746804723c */ /* 0x040fe20000041804 */
[----:B------:R-:W-:Y:S04]  /*14360*/  LDSM.16.MT88.4 R144, [R157+0x3000] ;  /* 0x003000009d90783b */ /* 0x000fe80000004200 */
[----:B------:R-:W-:Y:S03]  /*14370*/  FADD.FTZ R169, R169, R170 ;  /* 0x000000aaa9a97221 */ /* 0x000fe60000010000 */
        /* <DEDUP_REMOVED lines=47> */
[C---:B--2---:R-:W-:Y:S03]  /*14670*/  HMMA.16816.F32.BF16 R4, R104.reuse, R108, R4 ;  /* 0x0000006c6804723c */ /* 0x044fe60000041804 */
[----:B------:R-:W-:Y:S05]  /*14680*/  FADD.FTZ R249, R249, R244 ;  /* 0x000000f4f9f97221 */ /* 0x000fea0000010000 */
[C---:B------:R-:W-:Y:S01]  /*14690*/  HMMA.16816.F32.BF16 R12, R104.reuse, R110, R12 ;  /* 0x0000006e680c723c */ /* 0x040fe2000004180c */
[----:B------:R-:W2:Y:S07]  /*146a0*/  LDSM.16.MT88.4 R108, [R9+0x3000] ;  /* 0x00300000096c783b */ /* 0x000eae0000004200 */
[C---:B------:R-:W-:Y:S08]  /*146b0*/  HMMA.16816.F32.BF16 R16, R104.reuse, R124, R16 ;  /* 0x0000007c6810723c */ /* 0x040ff00000041810 */
[C---:B------:R-:W-:Y:S01]  /*146c0*/  HMMA.16816.F32.BF16 R20, R104.reuse, R126, R20 ;  /* 0x0000007e6814723c */ /* 0x040fe20000041814 */
[----:B------:R-:W-:Y:S07]  /*146d0*/  LDSM.16.MT88.4 R124, [R9+0x1800] ;  /* 0x00180000097c783b */ /* 0x000fee0000004200 */
[C---:B----4-:R-:W-:Y:S08]  /*146e0*/  HMMA.16816.F32.BF16 R24, R104.reuse, R120, R24 ;  /* 0x000000786818723c */ /* 0x050ff00000041818 */
        /* <DEDUP_REMOVED lines=10> */
[----:B-----5:R-:W-:Y:S01]  /*14790*/  F2FP.BF16.PACK_AB R145, R179, R178 ;  /* 0x000000b2b391723e */ /* 0x020fe200000010ff */
        /* <DEDUP_REMOVED lines=8> */
[C---:B--2---:R-:W-:Y:S04]  /*14820*/  HMMA.16816.F32.BF16 R64, R104.reuse, R108, R64 ;  /* 0x0000006c6840723c */ /* 0x044fe80000041840 */
[----:B------:R-:W-:Y:S04]  /*14830*/  FADD.FTZ R227, R177, R176 ;  /* 0x000000b0b1e37221 */ /* 0x000fe80000010000 */
        /* <DEDUP_REMOVED lines=8> */
[C---:B-1----:R-:W-:Y:S08]  /*148c0*/  HMMA.16816.F32.BF16 R88, R104.reuse, R112, R88 ;  /* 0x000000706858723c */ /* 0x042ff00000041858 */
[C---:B------:R-:W-:Y:S08]  /*148d0*/  HMMA.16816.F32.BF16 R92, R104.reuse, R114, R92 ;  /* 0x00000072685c723c */ /* 0x040ff0000004185c */
[C---:B--2---:R-:W-:Y:S08]  /*148e0*/  HMMA.16816.F32.BF16 R96, R104.reuse, R108, R96 ;  /* 0x0000006c6860723c */ /* 0x044ff00000041860 */
        /* <DEDUP_REMOVED lines=14> */
[C---:B------:R-:W-:Y:S01]  /*149d0*/  HMMA.16816.F32.BF16 R124, R144.reuse, R126, R36 ;  /* 0x0000007e907c723c */ /* 0x040fe20000041824 */
[----:B------:R-:W-:Y:S02]  /*149e0*/  @P0 IMAD.MOV.U32 R8, RZ, RZ, c[0x0][0x1e0] ;  /* 0x00007800ff080624 */ /* 0x000fe400078e00ff */
        /* <DEDUP_REMOVED lines=20> */
[----:B------:R-:W-:Y:S01]  /*14b30*/  FADD.FTZ R19, R165, R166 ;  /* 0x000000a6a5137221 */ /* 0x000fe20000010000 */
[----:B------:R-:W-:Y:S01]  /*14b40*/  @P0 SHF.L.U32 R17, R24, 0x6, RZ ;  /* 0x0000000618110819 */ /* 0x000fe200000006ff */
[C---:B-----5:R-:W-:Y:S03]  /*14b50*/  HMMA.16816.F32.BF16 R80, R144.reuse, R20, R80 ;  /* 0x000000149050723c */ /* 0x060fe60000041850 */
[----:B------:R-:W-:Y:S01]  /*14b60*/  FADD.FTZ R19, R164, R19 ;  /* 0x00000013a4137221 */ /* 0x000fe20000010000 */
[----:B------:R-:W-:Y:S03]  /*14b70*/  @P0 SHF.L.U64.HI R3, R24, 0x6, R3 ;  /* 0x0000000618030819 */ /* 0x000fe60000010203 */
[----:B------:R-:W-:Y:S01]  /*14b80*/  FADD.FTZ R196, R196, R19 ;  /* 0x00000013c4c47221 */ /* 0x000fe20000010000 */
[C---:B------:R-:W-:Y:S01]  /*14b90*/  @P0 LEA R19, P1, R8.reuse, R17, 0x5 ;  /* 0x0000001108130211 */ /* 0x040fe200078228ff */
[C---:B------:R-:W-:Y:S03]  /*14ba0*/  HMMA.16816.F32.BF16 R84, R144.reuse, R22, R84 ;  /* 0x000000169054723c */ /* 0x040fe60000041854 */
[----:B------:R-:W-:Y:S01]  /*14bb0*/  @P0 LEA.HI.X R21, R8, R3, R16, 0x5, P1 ;  /* 0x0000000308150211 */ /* 0x000fe200008f2c10 */
[----:B------:R-:W-:Y:S01]  /*14bc0*/  FADD.FTZ R237, R237, R196 ;  /* 0x000000c4eded7221 */ /* 0x000fe20000010000 */
[C---:B------:R-:W-:Y:S01]  /*14bd0*/  ISETP.GE.AND P1, PT, R226.reuse, 0x1, PT ;  /* 0x00000001e200780c */ /* 0x040fe20003f26270 */
[----:B------:R-:W-:Y:S01]  /*14be0*/  IMAD.MOV.U32 R196, RZ, RZ, R236 ;  /* 0x000000ffffc47224 */ /* 0x000fe200078e00ec */
[----:B------:R-:W-:Y:S01]  /*14bf0*/  IADD3 R226, R226, 0x1, RZ ;  /* 0x00000001e2e27810 */ /* 0x000fe20007ffe0ff */
[C---:B-1----:R-:W-:Y:S04]  /*14c00*/  HMMA.16816.F32.BF16 R88, R144.reuse, R4, R88 ;  /* 0x000000049058723c */ /* 0x042fe80000041858 */
[----:B------:R-:W-:Y:S01]  /*14c10*/  SEL R226, R226, RZ, !P1 ;  /* 0x000000ffe2e27207 */ /* 0x000fe20004800000 */
[----:B------:R-:W-:Y:S01]  /*14c20*/  FADD.FTZ R240, R240, R237 ;  /* 0x000000edf0f07221 */ /* 0x000fe20000010000 */
[-C--:B------:R-:W-:Y:S02]  /*14c30*/  @P0 IADD3 R17, P1, R17, R228.reuse, RZ ;  /* 0x000000e411110210 */ /* 0x080fe40007f3e0ff */
[----:B------:R-:W-:Y:S01]  /*14c40*/  @P0 IADD3 R19, P5, R19, R228, RZ ;  /* 0x000000e413130210 */ /* 0x000fe20007fbe0ff */
[C---:B------:R-:W-:Y:S03]  /*14c50*/  HMMA.16816.F32.BF16 R92, R144.reuse, R6, R92 ;  /* 0x00000006905c723c */ /* 0x040fe6000004185c */
[----:B------:R-:W-:Y:S01]  /*14c60*/  @P0 LEA R20, P6, R17, c[0x0][0x1c8], 0x1 ;  /* 0x0000720011140a11 */ /* 0x000fe200078c08ff */
[----:B------:R-:W-:Y:S01]  /*14c70*/  FADD.FTZ R241, R241, R240 ;  /* 0x000000f0f1f17221 */ /* 0x000fe20000010000 */
[-C--:B------:R-:W-:Y:S01]  /*14c80*/  @P0 IADD3.X R8, R3, R222.reuse, RZ, P1, !PT ;  /* 0x000000de03080210 */ /* 0x080fe20000ffe4ff */
[----:B------:R-:W-:Y:S01]  /*14c90*/  @P0 IMAD R3, R226, 0x6000, R11 ;  /* 0x00006000e2030824 */ /* 0x000fe200078e020b */
[----:B------:R-:W-:Y:S01]  /*14ca0*/  @P0 IADD3.X R16, R21, R222, RZ, P5, !PT ;  /* 0x000000de15100210 */ /* 0x000fe20002ffe4ff */
[----:B------:R-:W-:Y:S01]  /*14cb0*/  FADD.FTZ R246, R246, R241 ;  /* 0x000000f1f6f67221 */ /* 0x000fe20000010000 */
[----:B------:R-:W-:Y:S02]  /*14cc0*/  @P0 LEA.HI.X R21, R17, c[0x0][0x1cc], R8, 0x1, P6 ;  /* 0x0000730011150a11 */ /* 0x000fe400030f0c08 */
[----:B------:R-:W-:Y:S01]  /*14cd0*/  @P0 ISETP.GE.AND P1, PT, R206, c[0x0][0x1d4], PT ;  /* 0x00007500ce000a0c */ /* 0x000fe20003f26270 */
[C---:B--2---:R-:W-:Y:S02]  /*14ce0*/  HMMA.16816.F32.BF16 R96, R144.reuse, R12, R96 ;  /* 0x0000000c9060723c */ /* 0x044fe40000041860 */
[----:B------:R-:W-:Y:S01]  /*14cf0*/  @!PT LDS RZ, [RZ] ;  /* 0x00000000fffff984 */ /* 0x000fe20000000800 */
[----:B------:R-:W-:Y:S01]  /*14d00*/  @!PT LDS RZ, [RZ] ;  /* 0x00000000fffff984 */ /* 0x000fe20000000800 */
[----:B------:R-:W-:Y:S01]  /*14d10*/  @!PT LDS RZ, [RZ] ;  /* 0x00000000fffff984 */ /* 0x000fe20000000800 */
[----:B------:R1:W-:Y:S01]  /*14d20*/  @P0 LDGSTS.E.BYPASS.LTC128B.128 [R3], [R20.64], !P3 ;  /* 0x0000000014030fae */ /* 0x0003e2000d901d48 */
[----:B------:R-:W-:Y:S01]  /*14d30*/  @P0 LEA R4, P4, R19, c[0x0][0x1c8], 0x1 ;  /* 0x0000720013040a11 */ /* 0x000fe200078808ff */
[----:B------:R-:W-:Y:S01]  /*14d40*/  FADD.FTZ R247, R247, R246 ;  /* 0x000000f6f7f77221 */ /* 0x000fe20000010000 */
[----:B------:R-:W-:Y:S02]  /*14d50*/  IADD3 R6, R191, 0x1, RZ ;  /* 0x00000001bf067810 */ /* 0x000fe40007ffe0ff */
[----:B------:R-:W-:Y:S01]  /*14d60*/  @P0 LEA.HI.X R5, R19, c[0x0][0x1cc], R16, 0x1, P4 ;  /* 0x0000730013050a11 */ /* 0x000fe200020f0c10 */
[----:B------:R-:W-:Y:S01]  /*14d70*/  FADD.FTZ R242, R242, R247 ;  /* 0x000000f7f2f27221 */ /* 0x000fe20000010000 */
[----:B------:R-:W-:Y:S01]  /*14d80*/  HMMA.16816.F32.BF16 R100, R144, R14, R100 ;  /* 0x0000000e9064723c */ /* 0x000fe20000041864 */
[----:B------:R1:W-:Y:S02]  /*14d90*/  @P0 LDGSTS.E.BYPASS.LTC128B.128 [R3+0x2000], [R20.64+0x80], !P2 ;  /* 0x0200008014030fae */ /* 0x0003e4000d101d48 */
[----:B------:R-:W-:Y:S01]  /*14da0*/  FADD.FTZ R243, R243, R242 ;  /* 0x000000f2f3f37221 */ /* 0x000fe20000010000 */
[----:B------:R-:W-:Y:S03]  /*14db0*/  MOV R8, R0 ;  /* 0x0000000000087202 */ /* 0x000fe60000000f00 */
[----:B------:R-:W-:Y:S02]  /*14dc0*/  FADD.FTZ R178, R178, R243 ;  /* 0x000000f3b2b27221 */ /* 0x000fe40000010000 */
[----:B------:R1:W-:Y:S03]  /*14dd0*/  @P0 LDGSTS.E.BYPASS.LTC128B.128 [R3+0x4000], [R20.64+0x100], !P1 ;  /* 0x0400010014030fae */ /* 0x0003e6000c901d48 */
[----:B------:R-:W-:Y:S04]  /*14de0*/  FADD.FTZ R179, R179, R178 ;  /* 0x000000b2b3b37221 */ /* 0x000fe80000010000 */
[----:B------:R-:W-:Y:S01]  /*14df0*/  FADD.FTZ R174, R174, R179 ;  /* 0x000000b3aeae7221 */ /* 0x000fe20000010000 */
[----:B------:R1:W-:Y:S03]  /*14e00*/  @P0 LDGSTS.E.BYPASS.LTC128B.128 [R3+0x1000], [R4.64], !P3 ;  /* 0x0100000004030fae */ /* 0x0003e6000d901d48 */
[----:B------:R-:W-:Y:S05]  /*14e10*/  FADD.FTZ R230, R173, R174 ;  /* 0x000000aeade67221 */ /* 0x000fea0000010000 */
[----:B------:R1:W-:Y:S08]  /*14e20*/  @P0 LDGSTS.E.BYPASS.LTC128B.128 [R3+0x3000], [R4.64+0x80], !P2 ;  /* 0x0300008004030fae */ /* 0x0003f0000d101d48 */
[----:B------:R1:W-:Y:S01]  /*14e30*/  @P0 LDGSTS.E.BYPASS.LTC128B.128 [R3+0x5000], [R4.64+0x100], !P1 ;  /* 0x0500010004030fae */ /* 0x0003e2000c901d48 */
[----:B------:R-:W-:Y:S02]  /*14e40*/  ISETP.GT.AND P0, PT, R234, R235, PT ;  /* 0x000000ebea00720c */ /* 0x000fe40003f04270 */
[----:B------:R-:W-:Y:S02]  /*14e50*/  ISETP.GE.AND P1, PT, R191, 0x1, PT ;  /* 0x00000001bf00780c */ /* 0x000fe40003f26270 */
[----:B------:R-:W-:Y:S02]  /*14e60*/  MOV R234, R236 ;  /* 0x000000ec00ea7202 */ /* 0x000fe40000000f00 */
[----:B------:R-:W-:Y:S01]  /*14e70*/  SEL R191, R6, RZ, !P1 ;  /* 0x000000ff06bf7207 */ /* 0x000fe20004800000 */
[----:B------:R-:W0:Y:S01]  /*14e80*/  LDGDEPBAR ;  /* 0x00000000000079af */ /* 0x000e220000000000 */
[----:B-1----:R-:W-:Y:S05]  /*14e90*/  MOV R3, R2 ;  /* 0x0000000200037202 */ /* 0x002fea0000000f00 */
[----:B------:R-:W-:-:S05]  /*14ea0*/  @P0 BRA `(.L_x_2350) ;  /* 0xffffd21000000947 */ /* 0x000fca000383ffff */
.L_x_2349:
[----:B------:R-:W-:-:S13]  /*14eb0*/  ISETP.GE.AND P0, PT, R196, R223, PT ;  /* 0x000000dfc400720c */ /* 0x000fda0003f06270 */
[----:B------:R-:W-:Y:S05]  /*14ec0*/  @!P0 BRA `(.L_x_2351) ;  /* 0x0000291000008947 */ /* 0x000fea0003800000 */
[----:B------:R-:W-:Y:S02]  /*14ed0*/  MOV R3, R0 ;  /* 0x0000000000037202 */ /* 0x000fe40000000f00 */
[----:B------:R-:W-:Y:S02]  /*14ee0*/  MOV R9, R2 ;  /* 0x0000000200097202 */ /* 0x000fe40000000f00 */
.L_x_2352:
        /* <DEDUP_REMOVED lines=22> */
[----:B-1----:R-:W1:Y:S01]  /*15050*/  LDSM.16.M88.4 R12, [R180] ;  /* 0x00000000b40c783b */ /* 0x002e620000000200 */
[----:B------:R-:W-:Y:S02]  /*15060*/  @!P0 IADD3 R160, P5, R163, R224, RZ ;  /* 0x000000e0a3a08210 */ /* 0x000fe40007fbe0ff */
[----:B------:R-:W-:Y:S02]  /*15070*/  @!P0 LEA R172, P6, R161, c[0x0][0x1f8], 0x1 ;  /* 0x00007e00a1ac8a11 */ /* 0x000fe400078c08ff */
[----:B------:R-:W-:Y:S02]  /*15080*/  @!P0 ISETP.GE.AND P2, PT, R207, c[0x0][0x1d4], PT ;  /* 0x00007500cf008a0c */ /* 0x000fe40003f46270 */
[----:B------:R-:W-:Y:S01]  /*15090*/  @!P0 SHF.L.U64.HI R0, R32, 0x6, R0 ;  /* 0x0000000620008819 */ /* 0x000fe20000010200 */
[----:B------:R-:W2:Y:S03]  /*150a0*/  LDSM.16.M88.4 R20, [R180+0x800] ;  /* 0x00080000b414783b */ /* 0x000ea60000000200 */
[----:B------:R-:W-:Y:S02]  /*150b0*/  @!P0 LEA.HI.X R2, R2, R0, R165, 0x5, P1 ;  /* 0x0000000002028211 */ /* 0x000fe400008f2ca5 */
[----:B------:R-:W-:Y:S02]  /*150c0*/  @!P0 ISETP.GE.AND P1, PT, R206, c[0x0][0x1d4], PT ;  /* 0x00007500ce008a0c */ /* 0x000fe40003f26270 */
[-C--:B------:R-:W-:Y:S01]  /*150d0*/  @!P0 IADD3.X R163, R2, R219.reuse, RZ, P5, !PT ;  /* 0x000000db02a38210 */ /* 0x080fe20002ffe4ff */
[----:B------:R-:W3:Y:S01]  /*150e0*/  LDSM.16.M88.4 R28, [R180+0x1000] ;  /* 0x00100000b41c783b */ /* 0x000ee20000000200 */
[----:B------:R-:W-:Y:S02]  /*150f0*/  IADD3 R2, R193, R8, RZ ;  /* 0x00000008c1027210 */ /* 0x000fe40007ffe0ff */
[----:B------:R-:W-:Y:S02]  /*15100*/  @!P0 IADD3.X R0, R0, R219, RZ, P4, !PT ;  /* 0x000000db00008210 */ /* 0x000fe400027fe4ff */
[C---:B------:R-:W-:Y:S02]  /*15110*/  @!P0 LEA R178, P4, R160.reuse, c[0x0][0x1f8], 0x1 ;  /* 0x00007e00a0b28a11 */ /* 0x040fe400078808ff */
[----:B------:R-:W-:Y:S01]  /*15120*/  @!P0 LEA.HI.X R173, R161, c[0x0][0x1fc], R0, 0x1, P6 ;  /* 0x00007f00a1ad8a11 */ /* 0x000fe200030f0c00 */
[----:B------:R-:W4:Y:S01]  /*15130*/  LDSM.16.M88.4 R144, [R180+0x1800] ;  /* 0x00180000b490783b */ /* 0x000f220000000200 */
[----:B------:R-:W-:Y:S02]  /*15140*/  IADD3 R0, R193, R180, RZ ;  /* 0x000000b4c1007210 */ /* 0x000fe40007ffe0ff */
[----:B------:R-:W-:Y:S05]  /*15150*/  @!P0 LEA.HI.X R179, R160, c[0x0][0x1fc], R163, 0x1, P4 ;  /* 0x00007f00a0b38a11 */ /* 0x000fea00020f0ca3 */
[----:B------:R-:W-:Y:S01]  /*15160*/  LDSM.16.M88.4 R148, [R187] ;  /* 0x00000000bb94783b */ /* 0x000fe20000000200 */
[C---:B-1----:R-:W-:Y:S07]  /*15170*/  HMMA.16816.F32.BF16 R4, R36.reuse, R12, RZ ;  /* 0x0000000c2404723c */ /* 0x042fee00000418ff */
[----:B------:R-:W1:Y:S01]  /*15180*/  LDSM.16.M88.4 R152, [R8] ;  /* 0x000000000898783b */ /* 0x000e620000000200 */
[C---:B------:R-:W-:Y:S07]  /*15190*/  HMMA.16816.F32.BF16 R12, R36.reuse, R14, RZ ;  /* 0x0000000e240c723c */ /* 0x040fee00000418ff */
[----:B------:R-:W5:Y:S01]  /*151a0*/  LDSM.16.M88.4 R156, [R8+0x800] ;  /* 0x00080000089c783b */ /* 0x000f620000000200 */
[C---:B--2---:R-:W-:Y:S07]  /*151b0*/  HMMA.16816.F32.BF16 R16, R36.reuse, R20, RZ ;  /* 0x000000142410723c */ /* 0x044fee00000418ff */
[----:B------:R-:W-:Y:S01]  /*151c0*/  LDSM.16.M88.4 R160, [R8+0x1800] ;  /* 0x0018000008a0783b */ /* 0x000fe20000000200 */
[C---:B------:R-:W-:Y:S08]  /*151d0*/  HMMA.16816.F32.BF16 R20, R36.reuse, R22, RZ ;  /* 0x000000162414723c */ /* 0x040ff000000418ff */
[C---:B---3--:R-:W-:Y:S08]  /*151e0*/  HMMA.16816.F32.BF16 R24, R36.reuse, R28, RZ ;  /* 0x0000001c2418723c */ /* 0x048ff000000418ff */
[C---:B------:R-:W-:Y:S08]  /*151f0*/  HMMA.16816.F32.BF16 R28, R36.reuse, R30, RZ ;  /* 0x0000001e241c723c */ /* 0x040ff000000418ff */
[C---:B----4-:R-:W-:Y:S08]  /*15200*/  HMMA.16816.F32.BF16 R32, R36.reuse, R144, RZ ;  /* 0x000000902420723c */ /* 0x050ff000000418ff */
[----:B------:R-:W-:Y:S01]  /*15210*/  HMMA.16816.F32.BF16 R36, R36, R146, RZ ;  /* 0x000000922424723c */ /* 0x000fe200000418ff */
[----:B------:R-:W2:Y:S07]  /*15220*/  LDSM.16.M88.4 R144, [R8+0x1000] ;  /* 0x001000000890783b */ /* 0x000eae0000000200 */
[C---:B-1----:R-:W-:Y:S01]  /*15230*/  HMMA.16816.F32.BF16 R4, R148.reuse, R152, R4 ;  /* 0x000000989404723c */ /* 0x042fe20000041804 */
[----:B------:R-:W-:Y:S01]  /*15240*/  @!PT LDS RZ, [RZ] ;  /* 0x00000000fffff984 */ /* 0x000fe20000000800 */
[----:B------:R-:W-:Y:S01]  /*15250*/  @!PT LDS RZ, [RZ] ;  /* 0x00000000fffff984 */ /* 0x000fe20000000800 */
[----:B------:R-:W-:Y:S01]  /*15260*/  @!PT LDS RZ, [RZ] ;  /* 0x00000000fffff984 */ /* 0x000fe20000000800 */
[----:B------:R1:W-:Y:S07]  /*15270*/  @!P0 LDGSTS.E.BYPASS.LTC128B.128 [R176], [R172.64], !P3 ;  /* 0x00000000acb08fae */ /* 0x0003ee000d901d48 */
[C---:B------:R-:W-:Y:S01]  /*15280*/  HMMA.16816.F32.BF16 R12, R148.reuse, R154, R12 ;  /* 0x0000009a940c723c */ /* 0x040fe2000004180c */
[----:B------:R1:W-:Y:S07]  /*15290*/  @!P0 LDGSTS.E.BYPASS.LTC128B.128 [R176+0x2000], [R172.64+0x80], !P2 ;  /* 0x02000080acb08fae */ /* 0x0003ee000d101d48 */
[C---:B-----5:R-:W-:Y:S01]  /*152a0*/  HMMA.16816.F32.BF16 R16, R148.reuse, R156, R16 ;  /* 0x0000009c9410723c */ /* 0x060fe20000041810 */
[----:B------:R1:W-:Y:S07]  /*152b0*/  @!P0 LDGSTS.E.BYPASS.LTC128B.128 [R176+0x4000], [R172.64+0x100], !P1 ;  /* 0x04000100acb08fae */ /* 0x0003ee000c901d48 */
[C---:B------:R-:W-:Y:S01]  /*152c0*/  HMMA.16816.F32.BF16 R20, R148.reuse, R158, R20 ;  /* 0x0000009e9414723c */ /* 0x040fe20000041814 */
[----:B------:R3:W-:Y:S07]  /*152d0*/  @!P0 LDGSTS.E.BYPASS.LTC128B.128 [R176+0x1000], [R178.64], !P3 ;  /* 0x01000000b2b08fae */ /* 0x0007ee000d901d48 */
[C---:B--2---:R-:W-:Y:S01]  /*152e0*/  HMMA.16816.F32.BF16 R24, R148.reuse, R144, R24 ;  /* 0x000000909418723c */ /* 0x044fe20000041818 */
[----:B------:R3:W-:Y:S02]  /*152f0*/  @!P0 LDGSTS.E.BYPASS.LTC128B.128 [R176+0x3000], [R178.64+0x80], !P2 ;  /* 0x03000080b2b08fae */ /* 0x0007e4000d101d48 */
[C---:B------:R-:W-:Y:S02]  /*15300*/  ISETP.GE.AND P2, PT, R226.reuse, 0x1, PT ;  /* 0x00000001e200780c */ /* 0x040fe40003f46270 */
[----:B------:R-:W-:Y:S03]  /*15310*/  IADD3 R226, R226, 0x1, RZ ;  /* 0x00000001e2e27810 */ /* 0x000fe60007ffe0ff */
[C---:B------:R-:W-:Y:S01]  /*15320*/  HMMA.16816.F32.BF16 R28, R148.reuse, R146, R28 ;  /* 0x00000092941c723c */ /* 0x040fe2000004181c */
[----:B------:R3:W-:Y:S07]  /*15330*/  @!P0 LDGSTS.E.BYPASS.LTC128B.128 [R176+0x5000], [R178.64+0x100], !P1 ;  /* 0x05000100b2b08fae */ /* 0x0007ee000c901d48 */
[C---:B------:R-:W-:Y:S01]  /*15340*/  HMMA.16816.F32.BF16 R32, R148.reuse, R160, R32 ;  /* 0x000000a09420723c */ /* 0x040fe20000041820 */
[----:B------:R-:W-:Y:S07]  /*15350*/  LDSM.16.M88.4 R152, [R186] ;  /* 0x00000000ba98783b */ /* 0x000fee0000000200 */
[----:B------:R-:W-:Y:S01]  /*15360*/  HMMA.16816.F32.BF16 R36, R148, R162, R36 ;  /* 0x000000a29424723c */ /* 0x000fe20000041824 */
[----:B------:R-:W2:Y:S08]  /*15370*/  LDSM.16.M88.4 R164, [R0] ;  /* 0x0000000000a4783b */ /* 0x000eb00000000200 */
[----:B------:R-:W4:Y:S08]  /*15380*/  LDSM.16.M88.4 R168, [R0+0x800] ;  /* 0x0008000000a8783b */ /* 0x000f300000000200 */
[----:B------:R-:W5:Y:S08]  /*15390*/  LDSM.16.M88.4 R156, [R0+0x1000] ;  /* 0x00100000009c783b */ /* 0x000f700000000200 */
[----:B------:R-:W0:Y:S08]  /*153a0*/  LDGDEPBAR ;  /* 0x00000000000079af */ /* 0x000e300000000000 */
[----:B-1----:R-:W1:Y:S01]  /*153b0*/  LDSM.16.M88.4 R172, [R0+0x1800] ;  /* 0x0018000000ac783b */ /* 0x002e620000000200 */
[C---:B--2---:R-:W-:Y:S07]  /*153c0*/  HMMA.16816.F32.BF16 R4, R152.reuse, R164, R4 ;  /* 0x000000a49804723c */ /* 0x044fee0000041804 */
[----:B------:R-:W-:Y:S01]  /*153d0*/  LDSM.16.M88.4 R144, [R185] ;  /* 0x00000000b990783b */ /* 0x000fe20000000200 */
[C---:B------:R-:W-:Y:S07]  /*153e0*/  HMMA.16816.F32.BF16 R12, R152.reuse, R166, R12 ;  /* 0x000000a6980c723c */ /* 0x040fee000004180c */
[----:B---3--:R-:W2:Y:S01]  /*153f0*/  LDSM.16.M88.4 R176, [R2] ;  /* 0x0000000002b0783b */ /* 0x008ea20000000200 */
[C---:B----4-:R-:W-:Y:S07]  /*15400*/  HMMA.16816.F32.BF16 R16, R152.reuse, R168, R16 ;  /* 0x000000a89810723c */ /* 0x050fee0000041810 */
[----:B------:R-:W3:Y:S01]  /*15410*/  LDSM.16.M88.4 R148, [R2+0x800] ;  /* 0x000800000294783b */ /* 0x000ee20000000200 */
[C---:B------:R-:W-:Y:S07]  /*15420*/  HMMA.16816.F32.BF16 R20, R152.reuse, R170, R20 ;  /* 0x000000aa9814723c */ /* 0x040fee0000041814 */
[----:B------:R-:W4:Y:S01]  /*15430*/  LDSM.16.M88.4 R160, [R2+0x1000] ;  /* 0x0010000002a0783b */ /* 0x000f220000000200 */
[C---:B-----5:R-:W-:Y:S07]  /*15440*/  HMMA.16816.F32.BF16 R24, R152.reuse, R156, R24 ;  /* 0x0000009c9818723c */ /* 0x060fee0000041818 */
[----:B------:R-:W5:Y:S01]  /*15450*/  LDSM.16.M88.4 R164, [R2+0x1800] ;  /* 0x0018000002a4783b */ /* 0x000f620000000200 */
[C---:B------:R-:W-:Y:S07]  /*15460*/  HMMA.16816.F32.BF16 R28, R152.reuse, R158, R28 ;  /* 0x0000009e981c723c */ /* 0x040fee000004181c */
[----:B------:R-:W-:Y:S01]  /*15470*/  LDSM.16.M88.4 R156, [R180+0x2000] ;  /* 0x00200000b49c783b */ /* 0x000fe20000000200 */
[C---:B-1----:R-:W-:Y:S07]  /*15480*/  HMMA.16816.F32.BF16 R32, R152.reuse, R172, R32 ;  /* 0x000000ac9820723c */ /* 0x042fee0000041820 */
[----:B------:R-:W-:Y:S01]  /*15490*/  LDSM.16.M88.4 R168, [R180+0x2800] ;  /* 0x00280000b4a8783b */ /* 0x000fe20000000200 */
[----:B------:R-:W-:Y:S07]  /*154a0*/  HMMA.16816.F32.BF16 R36, R152, R174, R36 ;  /* 0x000000ae9824723c */ /* 0x000fee0000041824 */
[----:B------:R-:W1:Y:S01]  /*154b0*/  LDSM.16.M88.4 R152, [R190+0x4000] ;  /* 0x00400000be98783b */ /* 0x000e620000000200 */
[C---:B--2---:R-:W-:Y:S07]  /*154c0*/  HMMA.16816.F32.BF16 R4, R144.reuse, R176, R4 ;  /* 0x000000b09004723c */ /* 0x044fee0000041804 */
[----:B------:R-:W-:Y:S01]  /*154d0*/  LDSM.16.M88.4 R172, [R187+0x4000] ;  /* 0x00400000bbac783b */ /* 0x000fe20000000200 */
[C---:B------:R-:W-:Y:S07]  /*154e0*/  HMMA.16816.F32.BF16 R12, R144.reuse, R178, R12 ;  /* 0x000000b2900c723c */ /* 0x040fee000004180c */
[----:B------:R-:W-:Y:S01]  /*154f0*/  LDSM.16.M88.4 R176, [R8+0x2000] ;  /* 0x0020000008b0783b */ /* 0x000fe20000000200 */
[C---:B---3--:R-:W-:Y:S08]  /*15500*/  HMMA.16816.F32.BF16 R16, R144.reuse, R148, R16 ;  /* 0x000000949010723c */ /* 0x048ff00000041810 */
[C---:B------:R-:W-:Y:S01]  /*15510*/  HMMA.16816.F32.BF16 R20, R144.reuse, R150, R20 ;  /* 0x000000969014723c */ /* 0x040fe20000041814 */
[----:B------:R-:W2:Y:S07]  /*15520*/  LDSM.16.M88.4 R148, [R180+0x3000] ;  /* 0x00300000b494783b */ /* 0x000eae0000000200 */
[C---:B----4-:R-:W-:Y:S08]  /*15530*/  HMMA.16816.F32.BF16 R24, R144.reuse, R160, R24 ;  /* 0x000000a09018723c */ /* 0x050ff00000041818 */
[C---:B------:R-:W-:Y:S01]  /*15540*/  HMMA.16816.F32.BF16 R28, R144.reuse, R162, R28 ;  /* 0x000000a2901c723c */ /* 0x040fe2000004181c */
[----:B------:R-:W3:Y:S07]  /*15550*/  LDSM.16.M88.4 R160, [R180+0x3800] ;  /* 0x00380000b4a0783b */ /* 0x000eee0000000200 */
[C---:B-----5:R-:W-:Y:S08]  /*15560*/  HMMA.16816.F32.BF16 R32, R144.reuse, R164, R32 ;  /* 0x000000a49020723c */ /* 0x060ff00000041820 */
[----:B------:R-:W-:Y:S01]  /*15570*/  HMMA.16816.F32.BF16 R36, R144, R166, R36 ;  /* 0x000000a69024723c */ /* 0x000fe20000041824 */
[----:B------:R-:W4:Y:S07]  /*15580*/  LDSM.16.M88.4 R144, [R8+0x2800] ;  /* 0x002800000890783b */ /* 0x000f2e0000000200 */
[C---:B-1----:R-:W-:Y:S01]  /*15590*/  HMMA.16816.F32.BF16 R4, R152.reuse, R156, R4 ;  /* 0x0000009c9804723c */ /* 0x042fe20000041804 */
[----:B------:R-:W-:Y:S07]  /*155a0*/  LDSM.16.M88.4 R164, [R8+0x3800] ;  /* 0x0038000008a4783b */ /* 0x000fee0000000200 */
        /* <DEDUP_REMOVED lines=34> */
[C---:B-1----:R-:W-:Y:S08]  /*157d0*/  HMMA.16816.F32.BF16 R32, R148.reuse, R156, R32 ;  /* 0x0000009c9420723c */ /* 0x042ff00000041820 */
[----:B------:R-:W-:Y:S01]  /*157e0*/  HMMA.16816.F32.BF16 R36, R148, R158, R36 ;  /* 0x0000009e9424723c */ /* 0x000fe20000041824 */
[----:B------:R-:W-:Y:S07]  /*157f0*/  LDSM.16.M88.4 R148, [R190+0x8000] ;  /* 0x00800000be94783b */ /* 0x000fee0000000200 */
[C---:B------:R-:W-:Y:S01]  /*15800*/  HMMA.16816.F32.BF16 R4, R160.reuse, R176, R4 ;  /* 0x000000b0a004723c */ /* 0x040fe20000041804 */
[----:B------:R-:W1:Y:S07]  /*15810*/  LDSM.16.M88.4 R156, [R180+0x4000] ;  /* 0x00400000b49c783b */ /* 0x000e6e0000000200 */
[C---:B------:R-:W-:Y:S01]  /*15820*/  HMMA.16816.F32.BF16 R12, R160.reuse, R178, R12 ;  /* 0x000000b2a00c723c */ /* 0x040fe2000004180c */
[----:B------:R-:W-:Y:S07]  /*15830*/  LDSM.16.M88.4 R176, [R8+0x4000] ;  /* 0x0040000008b0783b */ /* 0x000fee0000000200 */
[C---:B-----5:R-:W-:Y:S08]  /*15840*/  HMMA.16816.F32.BF16 R16, R160.reuse, R164, R16 ;  /* 0x000000a4a010723c */ /* 0x060ff00000041810 */
[C---:B------:R-:W-:Y:S01]  /*15850*/  HMMA.16816.F32.BF16 R20, R160.reuse, R166, R20 ;  /* 0x000000a6a014723c */ /* 0x040fe20000041814 */
[----:B------:R-:W4:Y:S07]  /*15860*/  LDSM.16.M88.4 R164, [R180+0x5800] ;  /* 0x00580000b4a4783b */ /* 0x000f2e0000000200 */
[C---:B--2---:R-:W-:Y:S01]  /*15870*/  HMMA.16816.F32.BF16 R24, R160.reuse, R152, R24 ;  /* 0x00000098a018723c */ /* 0x044fe20000041818 */
[----:B------:R-:W-:Y:S07]  /*15880*/  LDSM.16.M88.4 R180, [R2+0x4000] ;  /* 0x0040000002b4783b */ /* 0x000fee0000000200 */
[C---:B------:R-:W-:Y:S01]  /*15890*/  HMMA.16816.F32.BF16 R28, R160.reuse, R154, R28 ;  /* 0x0000009aa01c723c */ /* 0x040fe2000004181c */
[----:B------:R-:W2:Y:S07]  /*158a0*/  LDSM.16.M88.4 R152, [R187+0x8000] ;  /* 0x00800000bb98783b */ /* 0x000eae0000000200 */
[C---:B---3--:R-:W-:Y:S08]  /*158b0*/  HMMA.16816.F32.BF16 R32, R160.reuse, R144, R32 ;  /* 0x00000090a020723c */ /* 0x048ff00000041820 */
[----:B------:R-:W-:Y:S01]  /*158c0*/  HMMA.16816.F32.BF16 R36, R160, R146, R36 ;  /* 0x00000092a024723c */ /* 0x000fe20000041824 */
[----:B------:R-:W3:Y:S07]  /*158d0*/  LDSM.16.M88.4 R144, [R8+0x4800] ;  /* 0x004800000890783b */ /* 0x000eee0000000200 */
[C---:B-1----:R-:W-:Y:S01]  /*158e0*/  HMMA.16816.F32.BF16 R4, R148.reuse, R156, R4 ;  /* 0x0000009c9404723c */ /* 0x042fe20000041804 */
[----:B------:R-:W-:Y:S07]  /*158f0*/  LDSM.16.M88.4 R160, [R8+0x5800] ;  /* 0x0058000008a0783b */ /* 0x000fee0000000200 */
[C---:B------:R-:W-:Y:S01]  /*15900*/  HMMA.16816.F32.BF16 R12, R148.reuse, R158, R12 ;  /* 0x0000009e940c723c */ /* 0x040fe2000004180c */
[----:B------:R-:W1:Y:S07]  /*15910*/  LDSM.16.M88.4 R156, [R8+0x5000] ;  /* 0x00500000089c783b */ /* 0x000e6e0000000200 */
        /* <DEDUP_REMOVED lines=40> */
[----:B------:R-:W-:Y:S04]  /*15ba0*/  FMNMX.FTZ R153, R5, R0, !PT ;  /* 0x0000000005997209 */ /* 0x000fe80007810000 */
        /* <DEDUP_REMOVED lines=38> */
[----:B-1----:R-:W-:Y:S05]  /*15e10*/  FMNMX.FTZ R2, R149, R2, !PT ;  /* 0x0000000295027209 */ /* 0x002fea0007810000 */
[C---:B------:R-:W-:Y:S02]  /*15e20*/  FMUL.FTZ R176, R2.reuse, c[0x0][0x2d0] ;  /* 0x0000b40002b07a20 */ /* 0x040fe40000410000 */
[----:B------:R-:W-:Y:S02]  /*15e30*/  FADD.FTZ R9, -R2, R9 ;  /* 0x0000000902097221 */ /* 0x000fe40000010100 */
[--C-:B------:R-:W-:Y:S01]  /*15e40*/  FFMA.FTZ R169, R12, c[0x0][0x2d0], -R176.reuse ;  /* 0x0000b4000ca97a23 */ /* 0x100fe200000108b0 */
[----:B--2---:R-:W-:Y:S01]  /*15e50*/  FMNMX.FTZ R0, R147, R0, !PT ;  /* 0x0000000093007209 */ /* 0x004fe20007810000 */
[----:B------:R-:W-:Y:S02]  /*15e60*/  IMAD R12, R191, 0x6000, RZ ;  /* 0x00006000bf0c7824 */ /* 0x000fe400078e02ff */
[----:B------:R-:W-:Y:S02]  /*15e70*/  FMUL.FTZ R8, R9, c[0x0][0x2d0] ;  /* 0x0000b40009087a20 */ /* 0x000fe40000410000 */
[----:B------:R-:W-:Y:S01]  /*15e80*/  FADD.FTZ R9, -R0, R3 ;  /* 0x0000000300097221 */ /* 0x000fe20000010100 */
[----:B------:R-:W-:Y:S01]  /*15e90*/  IADD3 R166, R184, R12, RZ ;  /* 0x0000000cb8a67210 */ /* 0x000fe20007ffe0ff */
[----:B------:R-:W-:Y:S01]  /*15ea0*/  FMUL.FTZ R175, R0, c[0x0][0x2d0] ;  /* 0x0000b40000af7a20 */ /* 0x000fe20000410000 */
[----:B------:R-:W-:Y:S01]  /*15eb0*/  MUFU.EX2 R169, R169 ;  /* 0x000000a900a97308 */ /* 0x000fe20000000800 */
[----:B------:R-:W-:Y:S01]  /*15ec0*/  FMUL.FTZ R3, R9, c[0x0][0x2d0] ;  /* 0x0000b40009037a20 */ /* 0x000fe20000410000 */
[----:B------:R-:W-:Y:S01]  /*15ed0*/  IADD3 R9, R189, R166, RZ ;  /* 0x000000a6bd097210 */ /* 0x000fe20007ffe0ff */
[----:B------:R-:W1:Y:S01]  /*15ee0*/  LDSM.16.MT88.4 R144, [R166] ;  /* 0x00000000a690783b */ /* 0x000e620000004200 */
[--C-:B------:R-:W-:Y:S01]  /*15ef0*/  FFMA.FTZ R167, R4, c[0x0][0x2d0], -R176.reuse ;  /* 0x0000b40004a77a23 */ /* 0x100fe200000108b0 */
[----:B------:R-:W-:Y:S01]  /*15f00*/  IADD3 R164, R139, R12, RZ ;  /* 0x0000000c8ba47210 */ /* 0x000fe20007ffe0ff */
[--C-:B------:R-:W-:Y:S02]  /*15f10*/  FFMA.FTZ R168, R5, c[0x0][0x2d0], -R176.reuse ;  /* 0x0000b40005a87a23 */ /* 0x100fe400000108b0 */
[--C-:B------:R-:W-:Y:S01]  /*15f20*/  FFMA.FTZ R170, R13, c[0x0][0x2d0], -R176.reuse ;  /* 0x0000b4000daa7a23 */ /* 0x100fe200000108b0 */
[----:B------:R-:W-:Y:S01]  /*15f30*/  IADD3 R165, R189, R164, RZ ;  /* 0x000000a4bda57210 */ /* 0x000fe20007ffe0ff */
[--C-:B------:R-:W-:Y:S01]  /*15f40*/  FFMA.FTZ R171, R6, c[0x0][0x2d0], -R175.reuse ;  /* 0x0000b40006ab7a23 */ /* 0x100fe200000108af */
[----:B------:R-:W2:Y:S01]  /*15f50*/  MUFU.EX2 R8, R8 ;  /* 0x0000000800087308 */ /* 0x000ea20000000800 */
[--C-:B------:R-:W-:Y:S01]  /*15f60*/  FFMA.FTZ R172, R7, c[0x0][0x2d0], -R175.reuse ;  /* 0x0000b40007ac7a23 */ /* 0x100fe200000108af */
[----:B------:R-:W3:Y:S01]  /*15f70*/  LDSM.16.MT88.4 R148, [R9] ;  /* 0x000000000994783b */ /* 0x000ee20000004200 */
[--C-:B------:R-:W-:Y:S02]  /*15f80*/  FFMA.FTZ R173, R14, c[0x0][0x2d0], -R175.reuse ;  /* 0x0000b4000ead7a23 */ /* 0x100fe400000108af */
[--C-:B------:R-:W-:Y:S02]  /*15f90*/  FFMA.FTZ R174, R15, c[0x0][0x2d0], -R175.reuse ;  /* 0x0000b4000fae7a23 */ /* 0x100fe400000108af */
[--C-:B------:R-:W-:Y:S02]  /*15fa0*/  FFMA.FTZ R177, R16, c[0x0][0x2d0], -R176.reuse ;  /* 0x0000b40010b17a23 */ /* 0x100fe400000108b0 */
[--C-:B------:R-:W-:Y:S01]  /*15fb0*/  FFMA.FTZ R178, R17, c[0x0][0x2d0], -R176.reuse ;  /* 0x0000b40011b27a23 */ /* 0x100fe200000108b0 */
[----:B------:R-:W4:Y:S01]  /*15fc0*/  MUFU.EX2 R3, R3 ;  /* 0x0000000300037308 */ /* 0x000f220000000800 */
[----:B------:R-:W5:Y:S01]  /*15fd0*/  LDSM.16.MT88.4 R152, [R164] ;  /* 0x00000000a498783b */ /* 0x000f620000004200 */
[--C-:B------:R-:W-:Y:S02]  /*15fe0*/  FFMA.FTZ R181, R18, c[0x0][0x2d0], -R175.reuse ;  /* 0x0000b40012b57a23 */ /* 0x100fe400000108af */
[--C-:B------:R-:W-:Y:S02]  /*15ff0*/  FFMA.FTZ R182, R19, c[0x0][0x2d0], -R175.reuse ;  /* 0x0000b40013b67a23 */ /* 0x100fe400000108af */
[--C-:B------:R-:W-:Y:S02]  /*16000*/  FFMA.FTZ R179, R20, c[0x0][0x2d0], -R176.reuse ;  /* 0x0000b40014b37a23 */ /* 0x100fe400000108b0 */
[----:B------:R-:W-:Y:S01]  /*16010*/  FFMA.FTZ R180, R21, c[0x0][0x2d0], -R176 ;  /* 0x0000b40015b47a23 */ /* 0x000fe200000108b0 */
[----:B------:R-:W-:Y:S01]  /*16020*/  LDSM.16.MT88.4 R16, [R165+0x4000] ;  /* 0x00400000a510783b */ /* 0x000fe20000004200 */
[----:B------:R-:W-:Y:S01]  /*16030*/  MUFU.EX2 R167, R167 ;  /* 0x000000a700a77308 */ /* 0x000fe20000000800 */
[--C-:B------:R-:W-:Y:S02]  /*16040*/  FFMA.FTZ R183, R22, c[0x0][0x2d0], -R175.reuse ;  /* 0x0000b40016b77a23 */ /* 0x100fe400000108af */
[--C-:B------:R-:W-:Y:S02]  /*16050*/  FFMA.FTZ R194, R23, c[0x0][0x2d0], -R175.reuse ;  /* 0x0000b40017c27a23 */ /* 0x100fe400000108af */
[C---:B--2---:R-:W-:Y:S02]  /*16060*/  FMUL.FTZ R4, R8.reuse, R132 ;  /* 0x0000008408047220 */ /* 0x044fe40000410000 */
[C---:B------:R-:W-:Y:S01]  /*16070*/  FMUL.FTZ R5, R8.reuse, R133 ;  /* 0x0000008508057220 */ /* 0x040fe20000410000 */
[----:B------:R-:W-:Y:S01]  /*16080*/  LDSM.16.MT88.4 R20, [R9+0x800] ;  /* 0x000800000914783b */ /* 0x000fe20000004200 */
[C---:B------:R-:W-:Y:S01]  /*16090*/  FMUL.FTZ R12, R8.reuse, R128 ;  /* 0x00000080080c7220 */ /* 0x040fe20000410000 */
[----:B------:R-:W2:Y:S01]  /*160a0*/  MUFU.EX2 R168, R168 ;  /* 0x000000a800a87308 */ /* 0x000ea20000000800 */
[C---:B------:R-:W-:Y:S02]  /*160b0*/  FMUL.FTZ R13, R8.reuse, R129 ;  /* 0x00000081080d7220 */ /* 0x040fe40000410000 */
[C---:B------:R-:W-:Y:S02]  /*160c0*/  FMUL.FTZ R104, R8.reuse, R104 ;  /* 0x0000006808687220 */ /* 0x040fe40000410000 */
[C---:B----4-:R-:W-:Y:S01]  /*160d0*/  FMUL.FTZ R6, R3.reuse, R134 ;  /* 0x0000008603067220 */ /* 0x050fe20000410000 */
[----:B------:R-:W-:Y:S01]  /*160e0*/  LDSM.16.MT88.4 R156, [R9+0x2800] ;  /* 0x00280000099c783b */ /* 0x000fe20000004200 */
[C---:B------:R-:W-:Y:S02]  /*160f0*/  FMUL.FTZ R7, R3.reuse, R135 ;  /* 0x0000008703077220 */ /* 0x040fe40000410000 */
[C---:B------:R-:W-:Y:S01]  /*16100*/  FMUL.FTZ R14, R3.reuse, R130 ;  /* 0x00000082030e7220 */ /* 0x040fe20000410000 */
[----:B------:R-:W4:Y:S01]  /*16110*/  MUFU.EX2 R170, R170 ;  /* 0x000000aa00aa7308 */ /* 0x000f220000000800 */
[C---:B------:R-:W-:Y:S02]  /*16120*/  FMUL.FTZ R15, R3.reuse, R131 ;  /* 0x00000083030f7220 */ /* 0x040fe40000410000 */
[C---:B------:R-:W-:Y:S01]  /*16130*/  FMUL.FTZ R105, R8.reuse, R105 ;  /* 0x0000006908697220 */ /* 0x040fe20000410000 */
[----:B------:R-:W1:Y:S01]  /*16140*/  LDSM.16.MT88.4 R128, [R165] ;  /* 0x00000000a580783b */ /* 0x000e620000004200 */
[C---:B------:R-:W-:Y:S02]  /*16150*/  FMUL.FTZ R106, R3.reuse, R106 ;  /* 0x0000006a036a7220 */ /* 0x040fe40000410000 */
[C---:B------:R-:W-:Y:S02]  /*16160*/  FMUL.FTZ R107, R3.reuse, R107 ;  /* 0x0000006b036b7220 */ /* 0x040fe40000410000 */
[C---:B------:R-:W-:Y:S01]  /*16170*/  FMUL.FTZ R108, R8.reuse, R108 ;  /* 0x0000006c086c7220 */ /* 0x040fe20000410000 */
[----:B------:R-:W-:Y:S01]  /*16180*/  MUFU.EX2 R171, R171 ;  /* 0x000000ab00ab7308 */ /* 0x000fe20000000800 */
[----:B------:R-:W-:Y:S01]  /*16190*/  FMUL.FTZ R109, R8, R109 ;  /* 0x0000006d086d7220 */ /* 0x000fe20000410000 */
[----:B------:R-:W-:Y:S01]  /*161a0*/  LDSM.16.MT88.4 R160, [R164+0x2800] ;  /* 0x00280000a4a0783b */ /* 0x000fe20000004200 */
[C---:B------:R-:W-:Y:S01]  /*161b0*/  FMUL.FTZ R110, R3.reuse, R110 ;  /* 0x0000006e036e7220 */ /* 0x040fe20000410000 */
[----:B--2---:R-:W-:Y:S01]  /*161c0*/  F2FP.BF16.PACK_AB R132, R168, R167 ;  /* 0x000000a7a884723e */ /* 0x004fe200000010ff */
[C---:B------:R-:W-:Y:S02]  /*161d0*/  FMUL.FTZ R111, R3.reuse, R111 ;  /* 0x0000006f036f7220 */ /* 0x040fe40000410000 */
[C---:B------:R-:W-:Y:S02]  /*161e0*/  FMUL.FTZ R112, R8.reuse, R112 ;  /* 0x0000007008707220 */ /* 0x040fe40000410000 */
[----:B------:R-:W-:Y:S01]  /*161f0*/  FMUL.FTZ R113, R8, R113 ;  /* 0x0000007108717220 */ /* 0x000fe20000410000 */
[----:B------:R-:W2:Y:S01]  /*16200*/  MUFU.EX2 R172, R172 ;  /* 0x000000ac00ac7308 */ /* 0x000ea20000000800 */
[C---:B------:R-:W-:Y:S02]  /*16210*/  FMUL.FTZ R114, R3.reuse, R114 ;  /* 0x0000007203727220 */ /* 0x040fe40000410000 */
[C---:B------:R-:W-:Y:S01]  /*16220*/  FMUL.FTZ R115, R3.reuse, R115 ;  /* 0x0000007303737220 */ /* 0x040fe20000410000 */
        /* <DEDUP_REMOVED lines=10> */
[----:B------:R-:W4:Y:S01]  /*162d0*/  MUFU.EX2 R174, R174 ;  /* 0x000000ae00ae7308 */ /* 0x000f220000000800 */
        /* <DEDUP_REMOVED lines=14> */
[----:B------:R-:W-:Y:S01]  /*163c0*/  FMUL.FTZ R47, R3, R47 ;  /* 0x0000002f032f7220 */ /* 0x000fe20000410000 */
[----:B----4-:R-:W-:Y:S01]  /*163d0*/  F2FP.BF16.PACK_AB R135, R174, R173 ;  /* 0x000000adae87723e */ /* 0x010fe200000010ff */
[--C-:B------:R-:W-:Y:S02]  /*163e0*/  FFMA.FTZ R231, R34, c[0x0][0x2d0], -R175.reuse ;  /* 0x0000b40022e77a23 */ /* 0x100fe400000108af */
[----:B------:R-:W-:Y:S02]  /*163f0*/  FFMA.FTZ R232, R35, c[0x0][0x2d0], -R175 ;  /* 0x0000b40023e87a23 */ /* 0x000fe400000108af */
        /* <DEDUP_REMOVED lines=18> */
[----:B------:R-:W4:Y:S01]  /*16520*/  MUFU.EX2 R182, R182 ;  /* 0x000000b600b67308 */ /* 0x000f220000000800 */
[C---:B-----5:R-:W-:Y:S04]  /*16530*/  HMMA.16816.F32.BF16 R112, R132.reuse, R152, R112 ;  /* 0x000000988470723c */ /* 0x060fe80000041870 */
[C---:B------:R-:W-:Y:S02]  /*16540*/  FMUL.FTZ R57, R8.reuse, R57 ;  /* 0x0000003908397220 */ /* 0x040fe40000410000 */
[C---:B------:R-:W-:Y:S02]  /*16550*/  FMUL.FTZ R58, R3.reuse, R58 ;  /* 0x0000003a033a7220 */ /* 0x040fe40000410000 */
[C---:B------:R-:W-:Y:S01]  /*16560*/  HMMA.16816.F32.BF16 R116, R132.reuse, R154, R116 ;  /* 0x0000009a8474723c */ /* 0x040fe20000041874 */
[----:B------:R-:W-:Y:S01]  /*16570*/  LDSM.16.MT88.4 R152, [R166+0x2800] ;  /* 0x00280000a698783b */ /* 0x000fe20000004200 */
[----:B------:R-:W-:Y:S02]  /*16580*/  MUFU.EX2 R183, R183 ;  /* 0x000000b700b77308 */ /* 0x000fe40000000800 */
[C---:B------:R-:W-:Y:S02]  /*16590*/  FMUL.FTZ R59, R3.reuse, R59 ;  /* 0x0000003b033b7220 */ /* 0x040fe40000410000 */
[C---:B------:R-:W-:Y:S02]  /*165a0*/  FMUL.FTZ R60, R8.reuse, R60 ;  /* 0x0000003c083c7220 */ /* 0x040fe40000410000 */
[C---:B------:R-:W-:Y:S04]  /*165b0*/  HMMA.16816.F32.BF16 R120, R132.reuse, R128, R120 ;  /* 0x000000808478723c */ /* 0x040fe80000041878 */
[C---:B------:R-:W-:Y:S01]  /*165c0*/  FMUL.FTZ R61, R8.reuse, R61 ;  /* 0x0000003d083d7220 */ /* 0x040fe20000410000 */
[----:B------:R-:W5:Y:S01]  /*165d0*/  MUFU.EX2 R194, R194 ;  /* 0x000000c200c27308 */ /* 0x000f620000000800 */
[C---:B------:R-:W-:Y:S02]  /*165e0*/  FMUL.FTZ R62, R3.reuse, R62 ;  /* 0x0000003e033e7220 */ /* 0x040fe40000410000 */
[C---:B------:R-:W-:Y:S01]  /*165f0*/  HMMA.16816.F32.BF16 R124, R132.reuse, R130, R124 ;  /* 0x00000082847c723c */ /* 0x040fe2000004187c */
[----:B------:R-:W2:Y:S03]  /*16600*/  LDSM.16.MT88.4 R128, [R164+0x2000] ;  /* 0x00200000a480783b */ /* 0x000ea60000004200 */
        /* <DEDUP_REMOVED lines=19> */
[C---:B--2---:R-:W-:Y:S03]  /*16740*/  HMMA.16816.F32.BF16 R56, R132.reuse, R128, R56 ;  /* 0x000000808438723c */ /* 0x044fe60000041838 */
[C---:B------:R-:W-:Y:S02]  /*16750*/  FMUL.FTZ R74, R3.reuse, R74 ;  /* 0x0000004a034a7220 */ /* 0x040fe40000410000 */
[C---:B------:R-:W-:Y:S02]  /*16760*/  FMUL.FTZ R75, R3.reuse, R75 ;  /* 0x0000004b034b7220 */ /* 0x040fe40000410000 */
[C---:B------:R-:W-:Y:S01]  /*16770*/  FMUL.FTZ R76, R8.reuse, R76 ;  /* 0x0000004c084c7220 */ /* 0x040fe20000410000 */
[C---:B------:R-:W-:Y:S01]  /*16780*/  HMMA.16816.F32.BF16 R60, R132.reuse, R130, R60 ;  /* 0x00000082843c723c */ /* 0x040fe2000004183c */
[----:B------:R-:W2:Y:S03]  /*16790*/  LDSM.16.MT88.4 R128, [R9+0x4000] ;  /* 0x004000000980783b */ /* 0x000ea60000004200 */
        /* <DEDUP_REMOVED lines=13> */
[----:B------:R-:W-:Y:S03]  /*16870*/  LDSM.16.MT88.4 R148, [R165+0x800] ;  /* 0x00080000a594783b */ /* 0x000fe60000004200 */
        /* <DEDUP_REMOVED lines=22> */
[----:B------:R-:W-:Y:S03]  /*169e0*/  FMUL.FTZ R101, R8, R101 ;  /* 0x0000006508657220 */ /* 0x000fe60000410000 */
[C---:B------:R-:W-:Y:S03]  /*169f0*/  HMMA.16816.F32.BF16 R96, R132.reuse, R16, R96 ;  /* 0x000000108460723c */ /* 0x040fe60000041860 */
[C---:B------:R-:W-:Y:S02]  /*16a00*/  FMUL.FTZ R102, R3.reuse, R102 ;  /* 0x0000006603667220 */ /* 0x040fe40000410000 */
[C---:B------:R-:W-:Y:S02]  /*16a10*/  FMUL.FTZ R103, R3.reuse, R103 ;  /* 0x0000006703677220 */ /* 0x040fe40000410000 */
[----:B------:R-:W-:Y:S01]  /*16a20*/  F2FP.BF16.PACK_AB R16, R178, R177 ;  /* 0x000000b1b210723e */ /* 0x000fe200000010ff */
[----:B------:R-:W-:Y:S01]  /*16a30*/  FFMA.FTZ R167, R8, R227, R167 ;  /* 0x000000e308a77223 */ /* 0x000fe200000100a7 */
[----:B----4-:R-:W-:Y:S03]  /*16a40*/  F2FP.BF16.PACK_AB R17, R182, R181 ;  /* 0x000000b5b611723e */ /* 0x010fe600000010ff */
[----:B------:R-:W-:Y:S01]  /*16a50*/  HMMA.16816.F32.BF16 R100, R132, R18, R100 ;  /* 0x000000128464723c */ /* 0x000fe20000041864 */
[----:B------:R-:W3:Y:S02]  /*16a60*/  LDSM.16.MT88.4 R132, [R165+0x2800] ;  /* 0x00280000a584783b */ /* 0x000ee40000004200 */
[----:B------:R-:W-:Y:S02]  /*16a70*/  FFMA.FTZ R171, R3, R230, R171 ;  /* 0x000000e603ab7223 */ /* 0x000fe400000100ab */
[----:B------:R-:W-:Y:S02]  /*16a80*/  FADD.FTZ R168, R168, R167 ;  /* 0x000000a7a8a87221 */ /* 0x000fe40000010000 */
[----:B------:R-:W-:Y:S01]  /*16a90*/  F2FP.BF16.PACK_AB R18, R180, R179 ;  /* 0x000000b3b412723e */ /* 0x000fe200000010ff */
[----:B------:R-:W-:Y:S01]  /*16aa0*/  FADD.FTZ R172, R172, R171 ;  /* 0x000000abacac7221 */ /* 0x000fe20000010000 */
[----:B-----5:R-:W-:Y:S03]  /*16ab0*/  F2FP.BF16.PACK_AB R19, R194, R183 ;  /* 0x000000b7c213723e */ /* 0x020fe600000010ff */
        /* <DEDUP_REMOVED lines=31> */
[--C-:B------:R-:W-:Y:S03]  /*16cb0*/  FFMA.FTZ R155, R29, c[0x0][0x2d0], -R176.reuse ;  /* 0x0000b4001d9b7a23 */ /* 0x100fe600000108b0 */
[--C-:B------:R-:W-:Y:S01]  /*16cc0*/  FFMA.FTZ R156, R26, c[0x0][0x2d0], -R175.reuse ;  /* 0x0000b4001a9c7a23 */ /* 0x100fe200000108af */
[C---:B------:R-:W-:Y:S01]  /*16cd0*/  HMMA.16816.F32.BF16 R52, R16.reuse, R158, R52 ;  /* 0x0000009e1034723c */ /* 0x040fe20000041834 */
[----:B------:R-:W4:Y:S03]  /*16ce0*/  MUFU.EX2 R153, R153 ;  /* 0x0000009900997308 */ /* 0x000f260000000800 */
        /* <DEDUP_REMOVED lines=10> */
[----:B------:R-:W5:Y:S01]  /*16d90*/  MUFU.EX2 R155, R155 ;  /* 0x0000009b009b7308 */ /* 0x000f620000000800 */
[----:B------:R-:W-:Y:S01]  /*16da0*/  LDSM.16.MT88.4 R32, [R164+0x1800] ;  /* 0x00180000a420783b */ /* 0x000fe20000004200 */
[--C-:B------:R-:W-:Y:S01]  /*16db0*/  FFMA.FTZ R162, R36, c[0x0][0x2d0], -R176.reuse ;  /* 0x0000b40024a27a23 */ /* 0x100fe200000108b0 */
[C---:B---3--:R-:W-:Y:S04]  /*16dc0*/  HMMA.16816.F32.BF16 R64, R16.reuse, R132, R64 ;  /* 0x000000841040723c */ /* 0x048fe80000041840 */
[----:B------:R-:W-:Y:S03]  /*16dd0*/  FFMA.FTZ R176, R37, c[0x0][0x2d0], -R176 ;  /* 0x0000b40025b07a23 */ /* 0x000fe600000108b0 */
[----:B------:R-:W-:Y:S01]  /*16de0*/  MUFU.EX2 R156, R156 ;  /* 0x0000009c009c7308 */ /* 0x000fe20000000800 */
[C---:B------:R-:W-:Y:S01]  /*16df0*/  HMMA.16816.F32.BF16 R68, R16.reuse, R134, R68 ;  /* 0x000000861044723c */ /* 0x040fe20000041844 */
[----:B------:R-:W3:Y:S07]  /*16e00*/  LDSM.16.MT88.4 R132, [R165+0x4800] ;  /* 0x00480000a584783b */ /* 0x000eee0000004200 */
[C---:B--2---:R-:W-:Y:S01]  /*16e10*/  HMMA.16816.F32.BF16 R72, R16.reuse, R20, R72 ;  /* 0x000000141048723c */ /* 0x044fe20000041848 */
[----:B------:R-:W2:Y:S07]  /*16e20*/  MUFU.EX2 R157, R157 ;  /* 0x0000009d009d7308 */ /* 0x000eae0000000800 */
[C---:B------:R-:W-:Y:S01]  /*16e30*/  HMMA.16816.F32.BF16 R76, R16.reuse, R22, R76 ;  /* 0x00000016104c723c */ /* 0x040fe2000004184c */
[----:B------:R-:W2:Y:S02]  /*16e40*/  LDSM.16.MT88.4 R20, [R166+0x1000] ;  /* 0x00100000a614783b */ /* 0x000ea40000004200 */
[----:B------:R-:W-:Y:S05]  /*16e50*/  MUFU.EX2 R158, R158 ;  /* 0x0000009e009e7308 */ /* 0x000fea0000000800 */
[C---:B------:R-:W-:Y:S05]  /*16e60*/  HMMA.16816.F32.BF16 R80, R16.reuse, R128, R80 ;  /* 0x000000801050723c */ /* 0x040fea0000041850 */
[----:B------:R-:W2:Y:S03]  /*16e70*/  MUFU.EX2 R159, R159 ;  /* 0x0000009f009f7308 */ /* 0x000ea60000000800 */
[C---:B------:R-:W-:Y:S01]  /*16e80*/  HMMA.16816.F32.BF16 R84, R16.reuse, R130, R84 ;  /* 0x000000821054723c */ /* 0x040fe20000041854 */
[----:B------:R-:W2:Y:S06]  /*16e90*/  LDSM.16.MT88.4 R128, [R165+0x1000] ;  /* 0x00100000a580783b */ /* 0x000eac0000004200 */
[----:B------:R-:W-:Y:S01]  /*16ea0*/  MUFU.EX2 R160, R160 ;  /* 0x000000a000a07308 */ /* 0x000fe20000000800 */
[C---:B-1----:R-:W-:Y:S08]  /*16eb0*/  HMMA.16816.F32.BF16 R88, R16.reuse, R144, R88 ;  /* 0x000000901058723c */ /* 0x042ff00000041858 */
[C---:B------:R-:W-:Y:S01]  /*16ec0*/  HMMA.16816.F32.BF16 R92, R16.reuse, R146, R92 ;  /* 0x00000092105c723c */ /* 0x040fe2000004185c */
[----:B------:R-:W-:Y:S01]  /*16ed0*/  LDSM.16.MT88.4 R144, [R9+0x3000] ;  /* 0x003000000990783b */ /* 0x000fe20000004200 */
[----:B------:R-:W1:Y:S06]  /*16ee0*/  MUFU.EX2 R161, R161 ;  /* 0x000000a100a17308 */ /* 0x000e6c0000000800 */
[C---:B---3--:R-:W-:Y:S04]  /*16ef0*/  HMMA.16816.F32.BF16 R96, R16.reuse, R132, R96 ;  /* 0x000000841060723c */ /* 0x048fe80000041860 */
[----:B------:R-:W-:Y:S04]  /*16f00*/  MUFU.EX2 R162, R162 ;  /* 0x000000a200a27308 */ /* 0x000fe80000000800 */
[----:B------:R-:W-:Y:S01]  /*16f10*/  HMMA.16816.F32.BF16 R100, R16, R134, R100 ;  /* 0x000000861064723c */ /* 0x000fe20000041864 */
[----:B------:R-:W3:Y:S05]  /*16f20*/  LDSM.16.MT88.4 R132, [R166+0x3000] ;  /* 0x00300000a684783b */ /* 0x000eea0000004200 */
[----:B------:R-:W1:Y:S01]  /*16f30*/  MUFU.EX2 R163, R176 ;  /* 0x000000b000a37308 */ /* 0x000e620000000800 */
[----:B----4-:R-:W-:Y:S01]  /*16f40*/  F2FP.BF16.PACK_AB R16, R153, R152 ;  /* 0x000000989910723e */ /* 0x010fe200000010ff */
[----:B------:R-:W-:Y:S01]  /*16f50*/  FADD.FTZ R152, R152, R179 ;  /* 0x000000b398987221 */ /* 0x000fe20000010000 */
[----:B-----5:R-:W-:Y:S03]  /*16f60*/  F2FP.BF16.PACK_AB R18, R155, R154 ;  /* 0x0000009a9b12723e */ /* 0x020fe600000010ff */
[----:B--2---:R-:W-:Y:S01]  /*16f70*/  F2FP.BF16.PACK_AB R17, R157, R156 ;  /* 0x0000009c9d11723e */ /* 0x004fe200000010ff */
[----:B------:R-:W-:Y:S01]  /*16f80*/  FADD.FTZ R156, R156, R183 ;  /* 0x000000b79c9c7221 */ /* 0x000fe20000010000 */
[----:B------:R-:W-:Y:S01]  /*16f90*/  F2FP.BF16.PACK_AB R19, R159, R158 ;  /* 0x0000009e9f13723e */ /* 0x000fe200000010ff */
[----:B------:R-:W-:Y:S02]  /*16fa0*/  FADD.FTZ R153, R153, R152 ;  /* 0x0000009899997221 */ /* 0x000fe40000010000 */
[----:B------:R-:W-:Y:S02]  /*16fb0*/  FADD.FTZ R157, R157, R156 ;  /* 0x0000009c9d9d7221 */ /* 0x000fe40000010000 */
[----:B------:R-:W-:Y:S02]  /*16fc0*/  FADD.FTZ R154, R154, R153 ;  /* 0x000000999a9a7221 */ /* 0x000fe40000010000 */
[C---:B------:R-:W-:Y:S03]  /*16fd0*/  HMMA.16816.F32.BF16 R4, R16.reuse, R20, R4 ;  /* 0x000000141004723c */ /* 0x040fe60000041804 */
[----:B------:R-:W-:Y:S02]  /*16fe0*/  FADD.FTZ R158, R158, R157 ;  /* 0x0000009d9e9e7221 */ /* 0x000fe40000010000 */
[----:B------:R-:W-:Y:S02]  /*16ff0*/  FADD.FTZ R155, R155, R154 ;  /* 0x0000009a9b9b7221 */ /* 0x000fe40000010000 */
[----:B------:R-:W-:Y:S01]  /*17000*/  FADD.FTZ R158, R159, R158 ;  /* 0x0000009e9f9e7221 */ /* 0x000fe20000010000 */
        /* <DEDUP_REMOVED lines=9> */
[C---:B------:R-:W-:Y:S01]  /*170a0*/  HMMA.16816.F32.BF16 R124, R16.reuse, R130, R124 ;  /* 0x00000082107c723c */ /* 0x040fe2000004187c */
[----:B------:R-:W1:Y:S07]  /*170b0*/  LDSM.16.MT88.4 R128, [R9+0x5000] ;  /* 0x005000000980783b */ /* 0x000e6e0000004200 */
[C---:B---3--:R-:W-:Y:S07]  /*170c0*/  HMMA.16816.F32.BF16 R40, R16.reuse, R132, R40 ;  /* 0x000000841028723c */ /* 0x048fee0000041828 */
[--C-:B------:R-:W-:Y:S01]  /*170d0*/  FFMA.FTZ R132, R38, c[0x0][0x2d0], -R175.reuse ;  /* 0x0000b40026847a23 */ /* 0x100fe200000108af */
[C---:B------:R-:W-:Y:S03]  /*170e0*/  HMMA.16816.F32.BF16 R44, R16.reuse, R134, R44 ;  /* 0x00000086102c723c */ /* 0x040fe6000004182c */
[----:B------:R-:W-:Y:S01]  /*170f0*/  MUFU.EX2 R176, R132 ;  /* 0x0000008400b07308 */ /* 0x000fe20000000800 */
[----:B------:R-:W-:Y:S02]  /*17100*/  FFMA.FTZ R175, R39, c[0x0][0x2d0], -R175 ;  /* 0x0000b40027af7a23 */ /* 0x000fe400000108af */
[----:B------:R-:W-:Y:S02]  /*17110*/  LDSM.16.MT88.4 R36, [R166+0x3800] ;  /* 0x00380000a624783b */ /* 0x000fe40000004200 */
[C---:B------:R-:W-:Y:S05]  /*17120*/  HMMA.16816.F32.BF16 R48, R16.reuse, R144, R48 ;  /* 0x000000901030723c */ /* 0x040fea0000041830 */
[----:B------:R-:W3:Y:S03]  /*17130*/  MUFU.EX2 R175, R175 ;  /* 0x000000af00af7308 */ /* 0x000ee60000000800 */
[C---:B------:R-:W-:Y:S01]  /*17140*/  HMMA.16816.F32.BF16 R52, R16.reuse, R146, R52 ;  /* 0x000000921034723c */ /* 0x040fe20000041834 */
[----:B------:R-:W-:Y:S07]  /*17150*/  LDSM.16.MT88.4 R144, [R9+0x3800] ;  /* 0x003800000990783b */ /* 0x000fee0000004200 */
[C---:B--2---:R-:W-:Y:S08]  /*17160*/  HMMA.16816.F32.BF16 R56, R16.reuse, R20, R56 ;  /* 0x000000141038723c */ /* 0x044ff00000041838 */
[C---:B------:R-:W-:Y:S01]  /*17170*/  HMMA.16816.F32.BF16 R60, R16.reuse, R22, R60 ;  /* 0x00000016103c723c */ /* 0x040fe2000004183c */
[----:B------:R-:W2:Y:S07]  /*17180*/  LDSM.16.MT88.4 R20, [R164+0x5000] ;  /* 0x00500000a414783b */ /* 0x000eae0000004200 */
[C---:B----4-:R-:W-:Y:S08]  /*17190*/  HMMA.16816.F32.BF16 R64, R16.reuse, R24, R64 ;  /* 0x000000181040723c */ /* 0x050ff00000041840 */
[C---:B------:R-:W-:Y:S01]  /*171a0*/  HMMA.16816.F32.BF16 R68, R16.reuse, R26, R68 ;  /* 0x0000001a1044723c */ /* 0x040fe20000041844 */
[----:B------:R-:W4:Y:S07]  /*171b0*/  LDSM.16.MT88.4 R24, [R165+0x5000] ;  /* 0x00500000a518783b */ /* 0x000f2e0000004200 */
[C---:B-----5:R-:W-:Y:S08]  /*171c0*/  HMMA.16816.F32.BF16 R72, R16.reuse, R28, R72 ;  /* 0x0000001c1048723c */ /* 0x060ff00000041848 */
        /* <DEDUP_REMOVED lines=8> */
[C---:B----4-:R-:W-:Y:S08]  /*17250*/  HMMA.16816.F32.BF16 R96, R16.reuse, R24, R96 ;  /* 0x000000181060723c */ /* 0x050ff00000041860 */
[----:B------:R-:W-:Y:S01]  /*17260*/  HMMA.16816.F32.BF16 R100, R16, R26, R100 ;  /* 0x0000001a1064723c */ /* 0x000fe20000041864 */
[----:B------:R-:W4:Y:S06]  /*17270*/  LDSM.16.MT88.4 R24, [R165+0x3800] ;  /* 0x00380000a518783b */ /* 0x000f2c0000004200 */
[----:B------:R-:W-:Y:S01]  /*17280*/  F2FP.BF16.PACK_AB R16, R161, R160 ;  /* 0x000000a0a110723e */ /* 0x000fe200000010ff */
[----:B------:R-:W-:Y:S01]  /*17290*/  FADD.FTZ R160, R160, R155 ;  /* 0x0000009ba0a07221 */ /* 0x000fe20000010000 */
[----:B------:R-:W-:Y:S03]  /*172a0*/  F2FP.BF16.PACK_AB R18, R163, R162 ;  /* 0x000000a2a312723e */ /* 0x000fe600000010ff */
[C---:B------:R-:W-:Y:S01]  /*172b0*/  F2FP.BF16.PACK_AB R17, R232.reuse, R231 ;  /* 0x000000e7e811723e */ /* 0x040fe200000010ff */
[----:B------:R-:W-:Y:S01]  /*172c0*/  FADD.FTZ R231, R231, R158 ;  /* 0x0000009ee7e77221 */ /* 0x000fe20000010000 */
[----:B---3--:R-:W-:Y:S01]  /*172d0*/  F2FP.BF16.PACK_AB R19, R175, R176 ;  /* 0x000000b0af13723e */ /* 0x008fe200000010ff */
[----:B------:R-:W-:Y:S02]  /*172e0*/  FADD.FTZ R161, R161, R160 ;  /* 0x000000a0a1a17221 */ /* 0x000fe40000010000 */
[----:B------:R-:W-:Y:S02]  /*172f0*/  FADD.FTZ R231, R232, R231 ;  /* 0x000000e7e8e77221 */ /* 0x000fe40000010000 */
[----:B------:R-:W-:Y:S02]  /*17300*/  FADD.FTZ R162, R162, R161 ;  /* 0x000000a1a2a27221 */ /* 0x000fe40000010000 */
[C---:B-1----:R-:W-:Y:S01]  /*17310*/  HMMA.16816.F32.BF16 R132, R16.reuse, R128, R4 ;  /* 0x000000801084723c */ /* 0x042fe20000041804 */
[----:B------:R-:W1:Y:S02]  /*17320*/  LDSM.16.MT88.4 R4, [R166+0x5800] ;  /* 0x00580000a604783b */ /* 0x000e640000004200 */
[----:B------:R-:W-:Y:S02]  /*17330*/  FADD.FTZ R176, R176, R231 ;  /* 0x000000e7b0b07221 */ /* 0x000fe40000010000 */
[----:B------:R-:W-:Y:S02]  /*17340*/  FADD.FTZ R227, R163, R162 ;  /* 0x000000a2a3e37221 */ /* 0x000fe40000010000 */
[----:B------:R-:W-:Y:S01]  /*17350*/  FADD.FTZ R230, R175, R176 ;  /* 0x000000b0afe67221 */ /* 0x000fe20000010000 */
[C---:B------:R-:W-:Y:S01]  /*17360*/  HMMA.16816.F32.BF16 R128, R16.reuse, R130, R12 ;  /* 0x000000821080723c */ /* 0x040fe2000004180c */
[----:B------:R-:W3:Y:S07]  /*17370*/  LDSM.16.MT88.4 R12, [R9+0x5800] ;  /* 0x00580000090c783b */ /* 0x000eee0000004200 */
        /* <DEDUP_REMOVED lines=13> */
[C---:B----4-:R-:W-:Y:S07]  /*17450*/  HMMA.16816.F32.BF16 R64, R16.reuse, R24, R64 ;  /* 0x000000181040723c */ /* 0x050fee0000041840 */
        /* <DEDUP_REMOVED lines=8> */
[----:B------:R-:W-:Y:S01]  /*174e0*/  @P0 MOV R8, c[0x0][0x1e0] ;  /* 0x0000780000080a02 */ /* 0x000fe20000000f00 */
[C---:B---3--:R-:W-:Y:S04]  /*174f0*/  HMMA.16816.F32.BF16 R80, R16.reuse, R12, R80 ;  /* 0x0000000c1050723c */ /* 0x048fe80000041850 */
[----:B------:R-:W-:Y:S03]  /*17500*/  @P0 IMAD R3, R3, c[0x0][0x1e0], RZ ;  /* 0x0000780003030a24 */ /* 0x000fe600078e02ff */
[----:B------:R-:W-:Y:S01]  /*17510*/  @P0 MOV R12, c[0x0][0x1e4] ;  /* 0x00007900000c0a02 */ /* 0x000fe20000000f00 */
[C---:B------:R-:W-:Y:S01]  /*17520*/  @P0 IMAD R3, R24.reuse, c[0x0][0x1e4], R3 ;  /* 0x0000790018030a24 */ /* 0x040fe200078e0203 */
[C---:B------:R-:W-:Y:S03]  /*17530*/  HMMA.16816.F32.BF16 R84, R16.reuse, R14, R84 ;  /* 0x0000000e1054723c */ /* 0x040fe60000041854 */
[----:B------:R-:W-:Y:S05]  /*17540*/  @P0 IMAD.WIDE.U32 R24, R24, c[0x0][0x1e0], RZ ;  /* 0x0000780018180a25 */ /* 0x000fea00078e00ff */
[----:B------:R-:W-:Y:S01]  /*17550*/  @P0 IADD3 R9, R25, R3, RZ ;  /* 0x0000000319090210 */ /* 0x000fe20007ffe0ff */
[C---:B--2---:R-:W-:Y:S03]  /*17560*/  HMMA.16816.F32.BF16 R88, R16.reuse, R20, R88 ;  /* 0x000000141058723c */ /* 0x044fe60000041858 */
[C---:B------:R-:W-:Y:S02]  /*17570*/  @P0 SHF.L.U32 R3, R24.reuse, 0x6, RZ ;  /* 0x0000000618030819 */ /* 0x040fe400000006ff */
[----:B------:R-:W-:Y:S02]  /*17580*/  @P0 SHF.L.U64.HI R9, R24, 0x6, R9 ;  /* 0x0000000618090819 */ /* 0x000fe40000010209 */
[C---:B------:R-:W-:Y:S01]  /*17590*/  @P0 LEA R13, P1, R8.reuse, R3, 0x5 ;  /* 0x00000003080d0211 */ /* 0x040fe200078228ff */
[C---:B------:R-:W-:Y:S04]  /*175a0*/  HMMA.16816.F32.BF16 R92, R16.reuse, R22, R92 ;  /* 0x00000016105c723c */ /* 0x040fe8000004185c */
[----:B------:R-:W-:Y:S02]  /*175b0*/  @P0 LEA.HI.X R15, R8, R9, R12, 0x5, P1 ;  /* 0x00000009080f0211 */ /* 0x000fe400008f2c0c */
[----:B------:R-:W-:Y:S02]  /*175c0*/  P2R R12, PR, RZ, 0x4 ;  /* 0x00000004ff0c7803 */ /* 0x000fe40000000000 */
[----:B------:R-:W-:Y:S01]  /*175d0*/  @P0 IADD3 R13, P5, R13, R228, RZ ;  /* 0x000000e40d0d0210 */ /* 0x000fe20007fbe0ff */
[C---:B-1----:R-:W-:Y:S03]  /*175e0*/  HMMA.16816.F32.BF16 R96, R16.reuse, R4, R96 ;  /* 0x000000041060723c */ /* 0x042fe60000041860 */
[----:B------:R-:W-:Y:S02]  /*175f0*/  @P0 IADD3.X R20, R15, R222, RZ, P5, !PT ;  /* 0x000000de0f140210 */ /* 0x000fe40002ffe4ff */
[----:B------:R-:W-:Y:S02]  /*17600*/  ISETP.NE.AND P5, PT, R12, RZ, PT ;  /* 0x000000ff0c00720c */ /* 0x000fe40003fa5270 */
[----:B------:R-:W-:Y:S01]  /*17610*/  @P0 IADD3 R3, P1, R3, R228, RZ ;  /* 0x000000e403030210 */ /* 0x000fe20007f3e0ff */
[----:B------:R-:W-:Y:S03]  /*17620*/  HMMA.16816.F32.BF16 R100, R16, R6, R100 ;  /* 0x000000061064723c */ /* 0x000fe60000041864 */
[----:B------:R-:W-:Y:S02]  /*17630*/  @P0 ISETP.GE.AND P2, PT, R207, c[0x0][0x1d4], PT ;  /* 0x00007500cf000a0c */ /* 0x000fe40003f46270 */
[----:B------:R-:W-:Y:S02]  /*17640*/  SEL R226, R226, RZ, !P5 ;  /* 0x000000ffe2e27207 */ /* 0x000fe40006800000 */
[----:B------:R-:W-:Y:S02]  /*17650*/  @P0 LEA R24, P6, R3, c[0x0][0x1c8], 0x1 ;  /* 0x0000720003180a11 */ /* 0x000fe400078c08ff */
[----:B------:R-:W-:Y:S02]  /*17660*/  @P0 IADD3.X R14, R9, R222, RZ, P1, !PT ;  /* 0x000000de090e0210 */ /* 0x000fe40000ffe4ff */
[----:B------:R-:W-:Y:S02]  /*17670*/  @P0 ISETP.GE.AND P1, PT, R206, c[0x0][0x1d4], PT ;  /* 0x00007500ce000a0c */ /* 0x000fe40003f26270 */
[----:B------:R-:W-:Y:S01]  /*17680*/  @P0 LEA.HI.X R25, R3, c[0x0][0x1cc], R14, 0x1, P6 ;  /* 0x0000730003190a11 */ /* 0x000fe200030f0c0e */
[----:B------:R-:W-:Y:S01]  /*17690*/  @P0 IMAD R3, R226, 0x6000, R11 ;  /* 0x00006000e2030824 */ /* 0x000fe200078e020b */
[C---:B------:R-:W-:Y:S04]  /*176a0*/  @P0 LEA R8, P4, R13.reuse, c[0x0][0x1c8], 0x1 ;  /* 0x000072000d080a11 */ /* 0x040fe800078808ff */
[----:B------:R-:W-:Y:S01]  /*176b0*/  @!PT LDS RZ, [RZ] ;  /* 0x00000000fffff984 */ /* 0x000fe20000000800 */
[----:B------:R-:W-:Y:S01]  /*176c0*/  @!PT LDS RZ, [RZ] ;  /* 0x00000000fffff984 */ /* 0x000fe20000000800 */
[----:B------:R-:W-:Y:S01]  /*176d0*/  @!PT LDS RZ, [RZ] ;  /* 0x00000000fffff984 */ /* 0x000fe20000000800 */
[----:B------:R1:W-:Y:S01]  /*176e0*/  @P0 LDGSTS.E.BYPASS.LTC128B.128 [R3], [R24.64], !P3 ;  /* 0x0000000018030fae */ /* 0x0003e2000d901d48 */
[----:B------:R-:W-:Y:S07]  /*176f0*/  @P0 LEA.HI.X R9, R13, c[0x0][0x1cc], R20, 0x1, P4 ;  /* 0x000073000d090a11 */ /* 0x000fee00020f0c14 */
[----:B------:R1:W-:Y:S08]  /*17700*/  @P0 LDGSTS.E.BYPASS.LTC128B.128 [R3+0x2000], [R24.64+0x80], !P2 ;  /* 0x0200008018030fae */ /* 0x0003f0000d101d48 */
[----:B------:R1:W-:Y:S08]  /*17710*/  @P0 LDGSTS.E.BYPASS.LTC128B.128 [R3+0x4000], [R24.64+0x100], !P1 ;  /* 0x0400010018030fae */ /* 0x0003f0000c901d48 */
[----:B------:R1:W-:Y:S08]  /*17720*/  @P0 LDGSTS.E.BYPASS.LTC128B.128 [R3+0x1000], [R8.64], !P3 ;  /* 0x0100000008030fae */ /* 0x0003f0000d901d48 */
[----:B------:R1:W-:Y:S08]  /*17730*/  @P0 LDGSTS.E.BYPASS.LTC128B.128 [R3+0x3000], [R8.64+0x80], !P2 ;  /* 0x0300008008030fae */ /* 0x0003f0000d101d48 */
[----:B------:R1:W-:Y:S01]  /*17740*/  @P0 LDGSTS.E.BYPASS.LTC128B.128 [R3+0x5000], [R8.64+0x100], !P1 ;  /* 0x0500010008030fae */ /* 0x0003e2000c901d48 */
[----:B------:R-:W-:Y:S02]  /*17750*/  ISETP.GE.AND P0, PT, R223, R196, PT ;  /* 0x000000c4df00720c */ /* 0x000fe40003f06270 */
[C---:B------:R-:W-:Y:S02]  /*17760*/  ISETP.GE.AND P1, PT, R191.reuse, 0x1, PT ;  /* 0x00000001bf00780c */ /* 0x040fe40003f26270 */
[----:B------:R-:W-:Y:S03]  /*17770*/  MOV R196, R195 ;  /* 0x000000c300c47202 */ /* 0x000fe60000000f00 */
[----:B------:R-:W0:Y:S01]  /*17780*/  LDGDEPBAR ;  /* 0x00000000000079af */ /* 0x000e220000000000 */
[----:B-1----:R-:W-:Y:S02]  /*17790*/  IADD3 R3, R191, 0x1, RZ ;  /* 0x00000001bf037810 */ /* 0x002fe40007ffe0ff */
[----:B------:R-:W-:Y:S02]  /*177a0*/  MOV R9, R2 ;  /* 0x0000000200097202 */ /* 0x000fe40000000f00 */
[----:B------:R-:W-:Y:S02]  /*177b0*/  SEL R191, R3, RZ, !P1 ;  /* 0x000000ff03bf7207 */ /* 0x000fe40004800000 */
[----:B------:R-:W-:Y:S01]  /*177c0*/  MOV R3, R0 ;  /* 0x0000000000037202 */ /* 0x000fe20000000f00 */
[----:B------:R-:W-:-:S05]  /*177d0*/  @!P0 BRA `(.L_x_2352) ;  /* 0xffffd71000008947 */ /* 0x000fca000383ffff */
.L_x_2351:
[----:B------:R-:W-:Y:S02]  /*177e0*/  MOV R5, 0x1f ;  /* 0x0000001f00057802 */ /* 0x000fe40000000f00 */
[----:B------:R-:W-:Y:S01]  /*177f0*/  MOV R4, 0xffffffff ;  /* 0xffffffff00047802 */ /* 0x000fe20000000f00 */
[----:B------:R-:W-:Y:S05]  /*17800*/  BRA.DIV ~URZ, `(.L_x_2353) ;  /* 0x000052627f007947 */ /* 0x000fea000b800000 */
[----:B-1----:R1:W2:Y:S02]  /*17810*/  SHFL.BFLY PT, R7, R227, 0x2, 0x1f ;  /* 0x0c401f00e3077f89 */ /* 0x0022a400000e0000 */
.L_x_2426:
[----:B--2---:R-:W-:Y:S01]  /*17820*/  FADD.FTZ R8, R7, R227 ;  /* 0x000000e307087221 */ /* 0x004fe20000010000 */
[----:B------:R-:W-:Y:S05]  /*17830*/  BRA.DIV ~URZ, `(.L_x_2354) ;  /* 0x000052827f007947 */ /* 0x000fea000b800000 */
[----:B------:R-:W2:Y:S04]  /*17840*/  SHFL.BFLY PT, R5, R230, 0x2, 0x1f ;  /* 0x0c401f00e6057f89 */ /* 0x000ea800000e0000 */
[----:B------:R-:W3:Y:S01]  /*17850*/  SHFL.BFLY PT, R3, R8, 0x1, 0x1f ;  /* 0x0c201f0008037f89 */ /* 0x000ee200000e0000 */
[----:B--2---:R-:W-:-:S02]  /*17860*/  FADD.FTZ R12, R5, R230 ;  /* 0x000000e6050c7221 */ /* 0x004fc40000010000 */
[----:B---3--:R-:W-:-:S03]  /*17870*/  FADD.FTZ R3, R8, R3 ;  /* 0x0000000308037221 */ /* 0x008fc60000010000 */
[----:B------:R2:W3:Y:S04]  /*17880*/  SHFL.BFLY PT, R7, R12, 0x1, 0x1f ;  /* 0x0c201f000c077f89 */ /* 0x0004e800000e0000 */
.L_x_2427:
[----:B------:R-:W-:Y:S01]  /*17890*/  FSETP.NE.FTZ.AND P1, PT, R3, RZ, PT ;  /* 0x000000ff0300720b */ /* 0x000fe20003f35000 */
[----:B--23--:R-:W-:Y:S01]  /*178a0*/  FADD.FTZ R12, R7, R12 ;  /* 0x0000000c070c7221 */ /* 0x00cfe20000010000 */
[----:B------:R-:W-:Y:S02]  /*178b0*/  MOV R13, RZ ;  /* 0x000000ff000d7202 */ /* 0x000fe40000000f00 */
[----:B------:R-:W-:Y:S02]  /*178c0*/  MOV R8, RZ ;  /* 0x000000ff00087202 */ /* 0x000fe40000000f00 */
[----:B------:R-:W-:Y:S02]  /*178d0*/  FSETP.NE.FTZ.AND P0, PT, R12, RZ, PT ;  /* 0x000000ff0c00720b */ /* 0x000fe40003f15000 */
[----:B------:R-:W-:Y:S02]  /*178e0*/  MOV R9, 0xff800000 ;  /* 0xff80000000097802 */ /* 0x000fe40000000f00 */
[----:B------:R-:W-:-:S02]  /*178f0*/  MOV R16, 0xff800000 ;  /* 0xff80000000107802 */ /* 0x000fc40000000f00 */
[----:B------:R-:W-:Y:S01]  /*17900*/  MOV R17, 0x1 ;  /* 0x0000000100117802 */ /* 0x000fe20000000f00 */
        /* <DEDUP_REMOVED lines=57> */
[----:B--2---:R-:W-:-:S02]  /*17ca0*/  @P0 FMUL.FTZ R12, R12, 0.69314718246459960938 ;  /* 0x3f3172180c0c0820 */ /* 0x004fc40000410000 */
        /* <DEDUP_REMOVED lines=50> */
.L_x_2286:
        /* <DEDUP_REMOVED lines=16> */
.L_x_2356:
[----:B------:R-:W-:Y:S05]  /*180d0*/  BSYNC B0 ;  /* 0x0000000000007941 */ /* 0x000fea0003800000 */
.L_x_2355:
        /* <DEDUP_REMOVED lines=8> */
[----:B------:R-:W-:Y:S01]  /*18160*/  IMAD.MOV.U32 R26, RZ, RZ, 0x40 ;  /* 0x00000040ff1a7424 */ /* 0x000fe200078e00ff */
[CC--:B------:R-:W-:Y:S02]  /*18170*/  LEA.HI R12, R0.reuse, R205.reuse, RZ, 0x2 ;  /* 0x000000cd000c7211 */ /* 0x0c0fe400078f10ff */
[----:B------:R-:W-:Y:S02]  /*18180*/  LEA.HI R19, R0, R205, RZ, 0x5 ;  /* 0x000000cd00137211 */ /* 0x000fe400078f28ff */
[----:B------:R-:W-:Y:S02]  /*18190*/  SHF.R.S32.HI R12, RZ, 0x1f, R12 ;  /* 0x0000001fff0c7819 */ /* 0x000fe4000001140c */
[----:B------:R-:W-:-:S02]  /*181a0*/  SHF.R.S32.HI R19, RZ, 0x5, R19 ;  /* 0x00000005ff137819 */ /* 0x000fc40000011413 */
[----:B------:R-:W-:Y:S02]  /*181b0*/  LEA.HI R12, R12, R211, RZ, 0x3 ;  /* 0x000000d30c0c7211 */ /* 0x000fe400078f18ff */
[----:B------:R-:W-:Y:S01]  /*181c0*/  F2FP.BF16.PACK_AB R23, R133, R132 ;  /* 0x000000848517723e */ /* 0x000fe200000010ff */
[----:B------:R-:W-:Y:S01]  /*181d0*/  IMAD.SHL.U32 R19, R19, 0x400, RZ ;  /* 0x0000040013137824 */ /* 0x000fe200078e00ff */
[----:B------:R-:W-:Y:S02]  /*181e0*/  LOP3.LUT R12, R12, 0xfffffff8, RZ, 0xc0, !PT ;  /* 0xfffffff80c0c7812 */ /* 0x000fe400078ec0ff */
[----:B------:R-:W-:Y:S01]  /*181f0*/  F2FP.BF16.PACK_AB R20, R129, R128 ;  /* 0x000000808114723e */ /* 0x000fe200000010ff */
[----:B------:R-:W-:Y:S01]  /*18200*/  IMAD R19, R210, 0x2, R19 ;  /* 0x00000002d2137824 */ /* 0x000fe200078e0213 */
[----:B------:R-:W-:Y:S01]  /*18210*/  F2FP.BF16.PACK_AB R30, R105, R104 ;  /* 0x00000068691e723e */ /* 0x000fe200000010ff */
[----:B------:R-:W-:Y:S01]  /*18220*/  IMAD.IADD R12, R211, 0x1, -R12 ;  /* 0x00000001d30c7824 */ /* 0x000fe200078e0a0c */
[----:B------:R-:W-:-:S02]  /*18230*/  F2FP.BF16.PACK_AB R28, R107, R106 ;  /* 0x0000006a6b1c723e */ /* 0x000fc400000010ff */
[----:B------:R-:W-:Y:S01]  /*18240*/  F2FP.BF16.PACK_AB R22, R111, R110 ;  /* 0x0000006e6f16723e */ /* 0x000fe200000010ff */
[C---:B------:R-:W-:Y:S01]  /*18250*/  IMAD.SHL.U32 R18, R12.reuse, 0x40, RZ ;  /* 0x000000400c127824 */ /* 0x040fe200078e00ff */
[----:B------:R-:W-:Y:S02]  /*18260*/  LOP3.LUT R17, R12, 0x1, RZ, 0xc0, !PT ;  /* 0x000000010c117812 */ /* 0x000fe400078ec0ff */
[----:B------:R-:W-:Y:S02]  /*18270*/  F2FP.BF16.PACK_AB R33, R113, R112 ;  /* 0x000000707121723e */ /* 0x000fe400000010ff */
[----:B------:R-:W-:Y:S02]  /*18280*/  LOP3.LUT R18, R18, 0x1c0, RZ, 0xc0, !PT ;  /* 0x000001c012127812 */ /* 0x000fe400078ec0ff */
[----:B------:R-:W-:Y:S02]  /*18290*/  ISETP.NE.U32.AND P0, PT, R17, 0x1, PT ;  /* 0x000000011100780c */ /* 0x000fe40003f05070 */
[----:B------:R-:W-:-:S02]  /*182a0*/  SHF.R.U32.HI R13, RZ, 0x3, R18 ;  /* 0x00000003ff0d7819 */ /* 0x000fc40000011612 */
[----:B------:R-:W-:Y:S02]  /*182b0*/  R2P PR, R12, 0x6 ;  /* 0x000000060c007804 */ /* 0x000fe40000000000 */
[----:B------:R-:W-:Y:S02]  /*182c0*/  LOP3.LUT R18, R13, R18, RZ, 0xfc, !PT ;  /* 0x000000120d127212 */ /* 0x000fe400078efcff */
[----:B------:R-:W-:Y:S02]  /*182d0*/  F2FP.BF16.PACK_AB R17, R135, R134 ;  /* 0x000000868711723e */ /* 0x000fe400000010ff */
[----:B------:R-:W-:Y:S01]  /*182e0*/  F2FP.BF16.PACK_AB R12, R131, R130 ;  /* 0x00000082830c723e */ /* 0x000fe200000010ff */
[----:B------:R-:W-:Y:S01]  /*182f0*/  IMAD.IADD R18, R19, 0x1, R18 ;  /* 0x0000000113127824 */ /* 0x000fe200078e0212 */
[----:B------:R-:W-:Y:S01]  /*18300*/  SEL R26, R26, 0xffffffc0, !P2 ;  /* 0xffffffc01a1a7807 */ /* 0x000fe20005000000 */
[----:B------:R-:W-:Y:S01]  /*18310*/  IMAD.MOV.U32 R19, RZ, RZ, 0x20 ;  /* 0x00000020ff137424 */ /* 0x000fe200078e00ff */
[----:B------:R-:W-:Y:S01]  /*18320*/  F2FP.BF16.PACK_AB R27, R115, R114 ;  /* 0x00000072731b723e */ /* 0x000fe200000010ff */
[----:B------:R-:W-:Y:S01]  /*18330*/  IMAD.SHL.U32 R24, R18, 0x2, RZ ;  /* 0x0000000212187824 */ /* 0x000fe200078e00ff */
[----:B------:R-:W-:-:S02]  /*18340*/  F2FP.BF16.PACK_AB R18, R109, R108 ;  /* 0x0000006c6d12723e */ /* 0x000fc400000010ff */
[----:B------:R-:W-:Y:S02]  /*18350*/  SEL R19, R19, 0xffffffe0, !P1 ;  /* 0xffffffe013137807 */ /* 0x000fe40004800000 */
[C---:B------:R-:W-:Y:S01]  /*18360*/  IADD3 R13, R24.reuse, 0x80, RZ ;  /* 0x00000080180d7810 */ /* 0x040fe20007ffe0ff */
[----:B------:R2:W-:Y:S01]  /*18370*/  STS [R24+0x80], R23 ;  /* 0x0000801718007388 */ /* 0x0005e20000000800 */
[C---:B------:R-:W-:Y:S02]  /*18380*/  IADD3 R21, R24.reuse, 0x70, RZ ;  /* 0x0000007018157810 */ /* 0x040fe40007ffe0ff */
[----:B------:R-:W-:Y:S01]  /*18390*/  @P0 IADD3 R21, R13, 0x10, RZ ;  /* 0x000000100d150810 */ /* 0x000fe20007ffe0ff */
[----:B------:R-:W-:Y:S01]  /*183a0*/  IMAD.IADD R13, R24, 0x1, R19 ;  /* 0x00000001180d7824 */ /* 0x000fe200078e0213 */
[----:B------:R3:W-:Y:S01]  /*183b0*/  STS [R24+0x480], R17 ;  /* 0x0004801118007388 */ /* 0x0007e20000000800 */
[----:B------:R-:W-:Y:S02]  /*183c0*/  F2FP.BF16.PACK_AB R29, R117, R116 ;  /* 0x00000074751d723e */ /* 0x000fe400000010ff */
[----:B------:R-:W-:Y:S01]  /*183d0*/  IMAD.IADD R19, R19, 0x1, R21 ;  /* 0x0000000113137824 */ /* 0x000fe200078e0215 */
        /* <DEDUP_REMOVED lines=8> */
[----:B------:R-:W-:Y:S01]  /*18460*/  ISETP.NE.U32.AND P0, PT, RZ, c[0x0][0x508], PT ;  /* 0x00014200ff007a0c */ /* 0x000fe20003f05070 */
[----:B------:R1:W-:Y:S01]  /*18470*/  STS [R13+0x480], R28 ;  /* 0x0004801c0d007388 */ /* 0x0003e20000000800 */
[----:B------:R-:W-:-:S02]  /*18480*/  ISETP.NE.U32.AND P2, PT, RZ, c[0x0][0x500], PT ;  /* 0x00014000ff007a0c */ /* 0x000fc40003f45070 */
[----:B------:R-:W-:Y:S01]  /*18490*/  ISETP.NE.AND.EX P1, PT, RZ, c[0x0][0x50c], PT, P0 ;  /* 0x00014300ff007a0c */ /* 0x000fe20003f25300 */
[----:B------:R1:W-:Y:S01]  /*184a0*/  STS [R19], R18 ;  /* 0x0000001213007388 */ /* 0x0003e20000000800 */
[----:B--2---:R-:W-:Y:S02]  /*184b0*/  F2FP.BF16.PACK_AB R23, R123, R122 ;  /* 0x0000007a7b17723e */ /* 0x004fe400000010ff */
[----:B------:R-:W-:Y:S01]  /*184c0*/  ISETP.NE.AND.EX P2, PT, RZ, c[0x0][0x504], PT, P2 ;  /* 0x00014100ff007a0c */ /* 0x000fe20003f45320 */
[----:B------:R2:W-:Y:S01]  /*184d0*/  STS [R19+0x400], R22 ;  /* 0x0004001613007388 */ /* 0x0005e20000000800 */
[--C-:B---3--:R-:W-:Y:S02]  /*184e0*/  IMAD.IADD R17, R19, 0x1, R26.reuse ;  /* 0x0000000113117824 */ /* 0x108fe400078e021a */
[----:B----4-:R-:W-:Y:S02]  /*184f0*/  IMAD.IADD R12, R24, 0x1, R26 ;  /* 0x00000001180c7824 */ /* 0x010fe400078e021a */
[----:B-1----:R-:W-:-:S03]  /*18500*/  IMAD.IADD R20, R26, 0x1, R21 ;  /* 0x000000011a147824 */ /* 0x002fc600078e0215 */
[----:B------:R1:W-:Y:S01]  /*18510*/  STS [R12+0x80], R33 ;  /* 0x000080210c007388 */ /* 0x0003e20000000800 */
[----:B------:R-:W-:-:S03]  /*18520*/  F2FP.BF16.PACK_AB R30, R47, R46 ;  /* 0x0000002e2f1e723e */ /* 0x000fc600000010ff */
[----:B------:R3:W-:Y:S01]  /*18530*/  STS [R12+0x480], R27 ;  /* 0x0004801b0c007388 */ /* 0x0007e20000000800 */
[----:B------:R-:W-:-:S03]  /*18540*/  F2FP.BF16.PACK_AB R28, R45, R44 ;  /* 0x0000002c2d1c723e */ /* 0x000fc600000010ff */
[----:B------:R4:W-:Y:S01]  /*18550*/  STS [R20], R29 ;  /* 0x0000001d14007388 */ /* 0x0009e20000000800 */
[----:B------:R-:W-:Y:S01]  /*18560*/  IMAD.IADD R18, R26, 0x1, R13 ;  /* 0x000000011a127824 */ /* 0x000fe200078e020d */
[----:B------:R-:W-:Y:S02]  /*18570*/  F2FP.BF16.PACK_AB R26, R127, R126 ;  /* 0x0000007e7f1a723e */ /* 0x000fe400000010ff */
[----:B------:R4:W-:Y:S01]  /*18580*/  STS [R20+0x400], R31 ;  /* 0x0004001f14007388 */ /* 0x0009e20000000800 */
[----:B--2---:R-:W-:-:S03]  /*18590*/  F2FP.BF16.PACK_AB R22, R125, R124 ;  /* 0x0000007c7d16723e */ /* 0x004fc600000010ff */
[----:B------:R2:W-:Y:S04]  /*185a0*/  STS [R18+0x80], R25 ;  /* 0x0000801912007388 */ /* 0x0005e80000000800 */
[----:B------:R2:W-:Y:S04]  /*185b0*/  STS [R18+0x480], R23 ;  /* 0x0004801712007388 */ /* 0x0005e80000000800 */
[----:B------:R2:W-:Y:S01]  /*185c0*/  STS [R17], R22 ;  /* 0x0000001611007388 */ /* 0x0005e20000000800 */
[----:B-1----:R-:W-:Y:S02]  /*185d0*/  F2FP.BF16.PACK_AB R33, R67, R66 ;  /* 0x000000424321723e */ /* 0x002fe400000010ff */
[----:B---3--:R-:W-:Y:S01]  /*185e0*/  F2FP.BF16.PACK_AB R27, R41, R40 ;  /* 0x00000028291b723e */ /* 0x008fe200000010ff */
[----:B------:R1:W-:Y:S01]  /*185f0*/  STS [R17+0x400], R26 ;  /* 0x0004001a11007388 */ /* 0x0003e20000000800 */
[----:B----4-:R-:W-:-:S03]  /*18600*/  F2FP.BF16.PACK_AB R29, R43, R42 ;  /* 0x0000002a2b1d723e */ /* 0x010fc600000010ff */
[----:B------:R3:W-:Y:S04]  /*18610*/  STS [R24+0x4080], R27 ;  /* 0x0040801b18007388 */ /* 0x0007e80000000800 */
[----:B------:R4:W-:Y:S01]  /*18620*/  STS [R24+0x4480], R29 ;  /* 0x0044801d18007388 */ /* 0x0009e20000000800 */
[----:B------:R-:W-:-:S03]  /*18630*/  F2FP.BF16.PACK_AB R31, R65, R64 ;  /* 0x00000040411f723e */ /* 0x000fc600000010ff */
[----:B------:R4:W-:Y:S01]  /*18640*/  STS [R21+0x4000], R28 ;  /* 0x0040001c15007388 */ /* 0x0009e20000000800 */
[----:B--2---:R-:W-:-:S03]  /*18650*/  F2FP.BF16.PACK_AB R25, R59, R58 ;  /* 0x0000003a3b19723e */ /* 0x004fc600000010ff */
[----:B------:R2:W-:Y:S01]  /*18660*/  STS [R21+0x4400], R30 ;  /* 0x0044001e15007388 */ /* 0x0005e20000000800 */
[----:B------:R-:W-:Y:S02]  /*18670*/  F2FP.BF16.PACK_AB R23, R57, R56 ;  /* 0x000000383917723e */ /* 0x000fe400000010ff */
[----:B------:R-:W-:Y:S01]  /*18680*/  F2FP.BF16.PACK_AB R22, R53, R52 ;  /* 0x000000343516723e */ /* 0x000fe200000010ff */
[----:B------:R2:W-:Y:S01]  /*18690*/  STS [R13+0x4080], R32 ;  /* 0x004080200d007388 */ /* 0x0005e20000000800 */
[----:B-1----:R-:W-:-:S03]  /*186a0*/  F2FP.BF16.PACK_AB R26, R55, R54 ;  /* 0x00000036371a723e */ /* 0x002fc600000010ff */
[----:B------:R1:W-:Y:S01]  /*186b0*/  STS [R13+0x4480], R34 ;  /* 0x004480220d007388 */ /* 0x0003e20000000800 */
[----:B---3--:R-:W-:-:S03]  /*186c0*/  F2FP.BF16.PACK_AB R27, R61, R60 ;  /* 0x0000003c3d1b723e */ /* 0x008fc600000010ff */
[----:B------:R3:W-:Y:S01]  /*186d0*/  STS [R19+0x4000], R22 ;  /* 0x0040001613007388 */ /* 0x0007e20000000800 */
[----:B----4-:R-:W-:-:S03]  /*186e0*/  F2FP.BF16.PACK_AB R29, R63, R62 ;  /* 0x0000003e3f1d723e */ /* 0x010fc600000010ff */
[----:B------:R4:W-:Y:S01]  /*186f0*/  STS [R19+0x4400], R26 ;  /* 0x0044001a13007388 */ /* 0x0009e20000000800 */
[----:B------:R-:W-:-:S03]  /*18700*/  F2FP.BF16.PACK_AB R28, R77, R76 ;  /* 0x0000004c4d1c723e */ /* 0x000fc600000010ff */
[----:B------:R4:W-:Y:S01]  /*18710*/  STS [R12+0x4080], R23 ;  /* 0x004080170c007388 */ /* 0x0009e20000000800 */
[----:B--2---:R-:W-:-:S03]  /*18720*/  F2FP.BF16.PACK_AB R30, R79, R78 ;  /* 0x0000004e4f1e723e */ /* 0x004fc600000010ff */
[----:B------:R2:W-:Y:S04]  /*18730*/  STS [R12+0x4480], R25 ;  /* 0x004480190c007388 */ /* 0x0005e80000000800 */
[----:B------:R2:W-:Y:S01]  /*18740*/  STS [R20+0x4000], R27 ;  /* 0x0040001b14007388 */ /* 0x0005e20000000800 */
[----:B------:R-:W-:-:S03]  /*18750*/  F2FP.BF16.PACK_AB R32, R3, R2 ;  /* 0x000000020320723e */ /* 0x000fc600000010ff */
[----:B------:R2:W-:Y:S01]  /*18760*/  STS [R20+0x4400], R29 ;  /* 0x0044001d14007388 */ /* 0x0005e20000000800 */
[----:B-1----:R-:W-:-:S03]  /*18770*/  F2FP.BF16.PACK_AB R34, R15, R14 ;  /* 0x0000000e0f22723e */ /* 0x002fc600000010ff */
[----:B------:R1:W-:Y:S01]  /*18780*/  STS [R18+0x4080], R31 ;  /* 0x0040801f12007388 */ /* 0x0003e20000000800 */
[----:B---3--:R-:W-:-:S03]  /*18790*/  F2FP.BF16.PACK_AB R22, R69, R68 ;  /* 0x000000444516723e */ /* 0x008fc600000010ff */
[----:B------:R-:W-:Y:S01]  /*187a0*/  STS [R18+0x4480], R33 ;  /* 0x0044802112007388 */ /* 0x000fe20000000800 */
[----:B----4-:R-:W-:-:S03]  /*187b0*/  F2FP.BF16.PACK_AB R26, R71, R70 ;  /* 0x00000046471a723e */ /* 0x010fc600000010ff */
[----:B------:R3:W-:Y:S01]  /*187c0*/  STS [R17+0x4000], R22 ;  /* 0x0040001611007388 */ /* 0x0007e20000000800 */
[----:B------:R-:W-:-:S03]  /*187d0*/  F2FP.BF16.PACK_AB R23, R73, R72 ;  /* 0x000000484917723e */ /* 0x000fc600000010ff */
[----:B------:R-:W-:Y:S01]  /*187e0*/  STS [R17+0x4400], R26 ;  /* 0x0044001a11007388 */ /* 0x000fe20000000800 */
[----:B--2---:R-:W-:-:S03]  /*187f0*/  F2FP.BF16.PACK_AB R25, R75, R74 ;  /* 0x0000004a4b19723e */ /* 0x004fc600000010ff */
[----:B------:R2:W-:Y:S01]  /*18800*/  STS [R24+0x8080], R23 ;  /* 0x0080801718007388 */ /* 0x0005e20000000800 */
[----:B------:R-:W-:-:S03]  /*18810*/  F2FP.BF16.PACK_AB R27, R95, R94 ;  /* 0x0000005e5f1b723e */ /* 0x000fc600000010ff */
[----:B------:R4:W-:Y:S01]  /*18820*/  STS [R24+0x8480], R25 ;  /* 0x0084801918007388 */ /* 0x0009e20000000800 */
[----:B------:R-:W-:-:S03]  /*18830*/  F2FP.BF16.PACK_AB R29, R93, R92 ;  /* 0x0000005c5d1d723e */ /* 0x000fc600000010ff */
[----:B------:R-:W-:Y:S01]  /*18840*/  STS [R21+0x8000], R28 ;  /* 0x0080001c15007388 */ /* 0x000fe20000000800 */
[----:B-1----:R-:W-:-:S03]  /*18850*/  F2FP.BF16.PACK_AB R31, R99, R98 ;  /* 0x00000062631f723e */ /* 0x002fc600000010ff */
[----:B------:R1:W-:Y:S04]  /*18860*/  STS [R21+0x8400], R30 ;  /* 0x0084001e15007388 */ /* 0x0003e80000000800 */
[----:B------:R1:W-:Y:S01]  /*18870*/  STS [R13+0x8080], R32 ;  /* 0x008080200d007388 */ /* 0x0003e20000000800 */
[----:B---3--:R-:W-:-:S03]  /*18880*/  F2FP.BF16.PACK_AB R22, R87, R86 ;  /* 0x000000565716723e */ /* 0x008fc600000010ff */
[----:B------:R3:W-:Y:S04]  /*18890*/  STS [R13+0x8480], R34 ;  /* 0x008480220d007388 */ /* 0x0007e80000000800 */
[----:B------:R3:W-:Y:S01]  /*188a0*/  STS [R19+0x8400], R22 ;  /* 0x0084001613007388 */ /* 0x0007e20000000800 */
[----:B--2---:R-:W-:-:S03]  /*188b0*/  F2FP.BF16.PACK_AB R23, R7, R6 ;  /* 0x000000060717723e */ /* 0x004fc600000010ff */
[----:B------:R2:W-:Y:S01]  /*188c0*/  STS [R19+0x8000], R36 ;  /* 0x0080002413007388 */ /* 0x0005e20000000800 */
[----:B----4-:R-:W-:Y:S02]  /*188d0*/  F2FP.BF16.PACK_AB R25, R91, R90 ;  /* 0x0000005a5b19723e */ /* 0x010fe400000010ff */
[----:B------:R-:W-:Y:S01]  /*188e0*/  F2FP.BF16.PACK_AB R24, R101, R100 ;  /* 0x000000646518723e */ /* 0x000fe200000010ff */
[----:B------:R4:W-:Y:S04]  /*188f0*/  STS [R12+0x8080], R23 ;  /* 0x008080170c007388 */ /* 0x0009e80000000800 */
[----:B------:R4:W-:Y:S01]  /*18900*/  STS [R12+0x8480], R25 ;  /* 0x008480190c007388 */ /* 0x0009e20000000800 */
[----:B-1----:R-:W-:-:S03]  /*18910*/  F2FP.BF16.PACK_AB R21, R97, R96 ;  /* 0x000000606115723e */ /* 0x002fc600000010ff */
[----:B------:R-:W-:Y:S01]  /*18920*/  STS [R20+0x8000], R29 ;  /* 0x0080001d14007388 */ /* 0x000fe20000000800 */
[----:B------:R-:W-:-:S03]  /*18930*/  @P1 LEA R32, P0, R216, c[0x0][0x508], 0x2 ;  /* 0x00014200d8201a11 */ /* 0x000fc600078010ff */
[----:B------:R-:W-:Y:S01]  /*18940*/  STS [R20+0x8400], R27 ;  /* 0x0084001b14007388 */ /* 0x000fe20000000800 */
[----:B---3--:R-:W-:-:S03]  /*18950*/  IMAD.MOV.U32 R13, RZ, RZ, RZ ;  /* 0x000000ffff0d7224 */ /* 0x008fc600078e00ff */
[----:B------:R1:W-:Y:S01]  /*18960*/  STS [R18+0x8080], R21 ;  /* 0x0080801512007388 */ /* 0x0003e20000000800 */
[----:B------:R-:W-:-:S03]  /*18970*/  F2FP.BF16.PACK_AB R22, R103, R102 ;  /* 0x000000666716723e */ /* 0x000fc600000010ff */
[----:B------:R3:W-:Y:S01]  /*18980*/  STS [R18+0x8480], R31 ;  /* 0x0084801f12007388 */ /* 0x0007e20000000800 */
[----:B--2---:R-:W-:-:S03]  /*18990*/  SHF.R.S32.HI R19, RZ, 0x1f, R216 ;  /* 0x0000001fff137819 */ /* 0x004fc600000114d8 */
[----:B------:R3:W-:Y:S01]  /*189a0*/  STS [R17+0x8000], R24 ;  /* 0x0080001811007388 */ /* 0x0007e20000000800 */
[----:B----4-:R-:W-:Y:S01]  /*189b0*/  IMAD.MOV.U32 R23, RZ, RZ, 0x4 ;  /* 0x00000004ff177424 */ /* 0x010fe200078e00ff */
[----:B------:R-:W-:Y:S02]  /*189c0*/  @P1 LEA.HI.X R33, R216, c[0x0][0x50c], R19, 0x2, P0 ;  /* 0x00014300d8211a11 */ /* 0x000fe400000f1413 */
[----:B------:R3:W-:Y:S01]  /*189d0*/  STS [R17+0x8400], R22 ;  /* 0x0084001611007388 */ /* 0x0007e20000000800 */
[----:B------:R-:W-:-:S03]  /*189e0*/  IMAD.MOV.U32 R12, RZ, RZ, c[0x0][0x388] ;  /* 0x0000e200ff0c7624 */ /* 0x000fc600078e00ff */
[----:B------:R-:W-:Y:S01]  /*189f0*/  BAR.SYNC.DEFER_BLOCKING 0x1, 0x100 ;  /* 0x0044000000007b1d */ /* 0x000fe20000010000 */
[----:B-1----:R-:W-:-:S05]  /*18a00*/  IMAD.WIDE R20, R216, R23, c[0x0][0x500] ;  /* 0x00014000d8147625 */ /* 0x002fca00078e0217 */
        /* <DEDUP_REMOVED lines=9> */
.L_x_2359:
[----:B------:R-:W-:Y:S01]  /*18aa0*/  IMAD.MOV.U32 R34, RZ, RZ, 0x368 ;  /* 0x00000368ff227424 */ /* 0x000fe200078e00ff */
[----:B------:R-:W-:Y:S01]  /*18ab0*/  ISETP.GT.AND P2, PT, R202, 0x1, PT ;  /* 0x00000001ca00780c */ /* 0x000fe20003f44270 */
[----:B---3--:R-:W-:Y:S01]  /*18ac0*/  IMAD.MOV.U32 R17, RZ, RZ, c[0x0][0x4e8] ;  /* 0x00013a00ff117624 */ /* 0x008fe200078e00ff */
[----:B------:R-:W-:Y:S01]  /*18ad0*/  ISETP.NE.U32.AND P0, PT, RZ, c[0x0][0x500], PT ;  /* 0x00014000ff007a0c */ /* 0x000fe20003f05070 */
[----:B-----5:R-:W-:Y:S01]  /*18ae0*/  IMAD R12, R12, c[0x0][0x4e8], RZ ;  /* 0x00013a000c0c7a24 */ /* 0x020fe200078e02ff */
[----:B------:R-:W-:-:S02]  /*18af0*/  SEL R34, R34, 0x328, P2 ;  /* 0x0000032822227807 */ /* 0x000fc40001000000 */
[----:B------:R-:W-:Y:S02]  /*18b00*/  ISETP.NE.AND.EX P0, PT, RZ, c[0x0][0x504], PT, P0 ;  /* 0x00014100ff007a0c */ /* 0x000fe40003f05300 */
[----:B------:R-:W1:Y:S01]  /*18b10*/  LDC.64 R20, c[0x0][R34+0x170] ;  /* 0x00005c0022147b82 */ /* 0x000e620000000a00 */
[----:B------:R-:W-:Y:S01]  /*18b20*/  ISETP.NE.AND P3, PT, R17, 0x1, PT ;  /* 0x000000011100780c */ /* 0x000fe20003f65270 */
[----:B------:R-:W-:Y:S01]  /*18b30*/  IMAD.IADD R17, R214, 0x1, R201 ;  /* 0x00000001d6117824 */ /* 0x000fe200078e02c9 */
[----:B------:R-:W-:Y:S02]  /*18b40*/  SEL R216, R216, RZ, !P0 ;  /* 0x000000ffd8d87207 */ /* 0x000fe40004000000 */
[----:B------:R-:W-:Y:S01]  /*18b50*/  SEL R18, R19, RZ, !P0 ;  /* 0x000000ff13127207 */ /* 0x000fe20004000000 */
[----:B------:R-:W-:Y:S01]  /*18b60*/  IMAD.MOV.U32 R24, RZ, RZ, R17 ;  /* 0x000000ffff187224 */ /* 0x000fe200078e0011 */
[----:B------:R-:W-:Y:S01]  /*18b70*/  SEL R25, R218, RZ, P2 ;  /* 0x000000ffda197207 */ /* 0x000fe20001000000 */
[----:B------:R-:W2:Y:S08]  /*18b80*/  LDC.64 R22, c[0x0][R34+0x168] ;  /* 0x00005a0022167b82 */ /* 0x000eb00000000a00 */
[----:B------:R-:W3:Y:S08]  /*18b90*/  LDC.64 R28, c[0x0][R34+0x178] ;  /* 0x00005e00221c7b82 */ /* 0x000ef00000000a00 */
[----:B------:R-:W4:Y:S01]  /*18ba0*/  LDC.64 R26, c[0x0][R34+0x160] ;  /* 0x00005800221a7b82 */ /* 0x000f220000000a00 */
[----:B-1----:R-:W-:-:S02]  /*18bb0*/  IMAD R19, R21, R216, RZ ;  /* 0x000000d815137224 */ /* 0x002fc400078e02ff */
[----:B------:R-:W-:-:S04]  /*18bc0*/  IMAD.WIDE.U32 R32, R20, R216, RZ ;  /* 0x000000d814207225 */ /* 0x000fc800078e00ff */
[----:B------:R-:W-:Y:S02]  /*18bd0*/  IMAD R19, R20, R18, R19 ;  /* 0x0000001214137224 */ /* 0x000fe400078e0213 */
[----:B------:R-:W-:-:S04]  /*18be0*/  @P3 IMAD.HI.U32 R18, R17, c[0x0][0x4ec], RZ ;  /* 0x00013b0011123a27 */ /* 0x000fc800078e00ff */
[-C--:B--2---:R-:W-:Y:S01]  /*18bf0*/  IMAD.WIDE.U32 R30, R22, R217.reuse, RZ ;  /* 0x000000d9161e7225 */ /* 0x084fe200078e00ff */
[----:B------:R-:W-:Y:S02]  /*18c00*/  @P3 SHF.R.U32.HI R24, RZ, c[0x0][0x4f0], R18 ;  /* 0x00013c00ff183a19 */ /* 0x000fe40000011612 */
[--C-:B------:R-:W-:Y:S01]  /*18c10*/  SHF.R.S32.HI R18, RZ, 0x1f, R13.reuse ;  /* 0x0000001fff127819 */ /* 0x100fe2000001140d */
[----:B------:R-:W-:Y:S01]  /*18c20*/  IMAD R20, R23, R217, RZ ;  /* 0x000000d917147224 */ /* 0x000fe200078e02ff */
[----:B------:R-:W-:Y:S01]  /*18c30*/  IADD3 R23, P1, P0, R32, R30, R13 ;  /* 0x0000001e20177210 */ /* 0x000fe2000783e00d */
[----:B------:R-:W-:Y:S02]  /*18c40*/  IMAD.IADD R19, R33, 0x1, R19 ;  /* 0x0000000121137824 */ /* 0x000fe400078e0213 */
[----:B------:R-:W-:Y:S02]  /*18c50*/  IMAD.IADD R20, R31, 0x1, R20 ;  /* 0x000000011f147824 */ /* 0x000fe400078e0214 */
[----:B---3--:R-:W-:-:S02]  /*18c60*/  IMAD R21, R29, R25, RZ ;  /* 0x000000191d157224 */ /* 0x008fc400078e02ff */
[----:B------:R-:W-:Y:S01]  /*18c70*/  IMAD.MOV R22, RZ, RZ, -R24 ;  /* 0x000000ffff167224 */ /* 0x000fe200078e0a18 */
[----:B------:R-:W-:Y:S01]  /*18c80*/  IADD3.X R19, R19, R20, R18, P1, P0 ;  /* 0x0000001413137210 */ /* 0x000fe20000fe0412 */
[----:B------:R-:W-:-:S04]  /*18c90*/  IMAD.WIDE.U32 R28, R28, R25, RZ ;  /* 0x000000191c1c7225 */ /* 0x000fc800078e00ff */
[----:B------:R-:W-:Y:S01]  /*18ca0*/  IMAD R25, R22, c[0x0][0x4e8], R17 ;  /* 0x00013a0016197a24 */ /* 0x000fe200078e0211 */
[----:B------:R-:W-:Y:S01]  /*18cb0*/  IADD3 R28, P1, P0, R24, R23, R28 ;  /* 0x00000017181c7210 */ /* 0x000fe2000783e01c */
[----:B------:R-:W-:Y:S01]  /*18cc0*/  IMAD.IADD R20, R29, 0x1, R21 ;  /* 0x000000011d147824 */ /* 0x000fe200078e0215 */
[----:B------:R-:W-:Y:S01]  /*18cd0*/  SHF.R.S32.HI R22, RZ, 0x1f, R24 ;  /* 0x0000001fff167819 */ /* 0x000fe20000011418 */
        /* <DEDUP_REMOVED lines=14> */
[----:B------:R-:W-:Y:S01]  /*18dc0*/  IMAD.IADD R21, R208, 0x1, R201 ;  /* 0x00000001d0157824 */ /* 0x000fe200078e02c9 */
        /* <DEDUP_REMOVED lines=9> */
[----:B------:R-:W-:Y:S02]  /*18e60*/  ISETP.GE.AND P0, PT, R21, R12, PT ;  /* 0x0000000c1500720c */ /* 0x000fe40003f06270 */
[----:B-1----:R-:W-:Y:S01]  /*18e70*/  P2R R9, PR, RZ, 0x2 ;  /* 0x00000002ff097803 */ /* 0x002fe20000000000 */
[----:B------:R-:W-:Y:S05]  /*18e80*/  @P2 BRA `(.L_x_2360) ;  /* 0x0000084000002947 */ /* 0x000fea0003800000 */
[-C--:B------:R-:W-:Y:S01]  /*18e90*/  LEA.HI R0, R0, R205.reuse, RZ, 0x3 ;  /* 0x000000cd00007211 */ /* 0x080fe200078f18ff */
[----:B------:R-:W-:Y:S01]  /*18ea0*/  IMAD R18, R18, c[0x0][0x3a0], RZ ;  /* 0x0000e80012127a24 */ /* 0x000fe200078e02ff */
[----:B------:R1:W3:Y:S01]  /*18eb0*/  LDS.128 R64, [R138+0x80] ;  /* 0x000080008a407984 */ /* 0x0002e20000000c00 */
[C---:B------:R-:W-:Y:S01]  /*18ec0*/  IMAD.WIDE.U32 R4, R13.reuse, c[0x0][0x3a0], RZ ;  /* 0x0000e8000d047a25 */ /* 0x040fe200078e00ff */
[----:B------:R-:W-:Y:S02]  /*18ed0*/  LOP3.LUT R2, R0, 0xfffffff8, RZ, 0xc0, !PT ;  /* 0xfffffff800027812 */ /* 0x000fe400078ec0ff */
[----:B------:R-:W-:Y:S01]  /*18ee0*/  SHF.R.S32.HI R0, RZ, 0x3, R0 ;  /* 0x00000003ff007819 */ /* 0x000fe20000011400 */
[----:B------:R-:W-:Y:S01]  /*18ef0*/  IMAD R13, R13, c[0x0][0x3a4], R18 ;  /* 0x0000e9000d0d7a24 */ /* 0x000fe200078e0212 */
[----:B------:R-:W-:Y:S01]  /*18f00*/  IADD3 R3, -R2, R205, RZ ;  /* 0x000000cd02037210 */ /* 0x000fe20007ffe1ff */
[----:B------:R1:W4:Y:S03]  /*18f10*/  LDS.128 R60, [R138+0x1080] ;  /* 0x001080008a3c7984 */ /* 0x0003260000000c00 */
[----:B------:R-:W-:Y:S01]  /*18f20*/  IADD3 R5, R5, R13, RZ ;  /* 0x0000000d05057210 */ /* 0x000fe20007ffe0ff */
[----:B------:R1:W2:Y:S01]  /*18f30*/  LDS.128 R56, [R138+0x2080] ;  /* 0x002080008a387984 */ /* 0x0002a20000000c00 */
[----:B------:R-:W-:-:S02]  /*18f40*/  LEA R2, R3, R0, 0x5 ;  /* 0x0000000003027211 */ /* 0x000fc400078e28ff */
[----:B------:R-:W-:Y:S01]  /*18f50*/  SHF.R.S32.HI R3, RZ, 0x1f, R216 ;  /* 0x0000001fff037819 */ /* 0x000fe200000114d8 */
[----:B------:R-:W-:Y:S01]  /*18f60*/  IMAD.WIDE.U32 R6, R217, c[0x0][0x3e8], R4 ;  /* 0x0000fa00d9067a25 */ /* 0x000fe200078e0004 */
[----:B------:R-:W-:Y:S01]  /*18f70*/  IADD3 R2, R201, R2, RZ ;  /* 0x00000002c9027210 */ /* 0x000fe20007ffe0ff */
[----:B------:R1:W1:Y:S01]  /*18f80*/  LDS.128 R52, [R138+0x3080] ;  /* 0x003080008a347984 */ /* 0x0002620000000c00 */
[----:B------:R-:W-:Y:S01]  /*18f90*/  IADD3 R201, R0, R201, RZ ;  /* 0x000000c900c97210 */ /* 0x000fe20007ffe0ff */
[----:B------:R-:W-:Y:S02]  /*18fa0*/  IMAD R7, R217, c[0x0][0x3ec], R7 ;  /* 0x0000fb00d9077a24 */ /* 0x000fe400078e0207 */
[----:B------:R-:W-:Y:S01]  /*18fb0*/  IMAD R3, R3, c[0x0][0x3f0], RZ ;  /* 0x0000fc0003037a24 */ /* 0x000fe200078e02ff */
[----:B------:R1:W1:Y:S01]  /*18fc0*/  LDS.128 R48, [R138+0x4080] ;  /* 0x004080008a307984 */ /* 0x0002620000000c00 */
[----:B------:R-:W-:-:S03]  /*18fd0*/  @P3 IMAD.HI.U32 R4, R2, c[0x0][0x4ec], RZ ;  /* 0x00013b0002043a27 */ /* 0x000fc600078e00ff */
[----:B------:R1:W1:Y:S01]  /*18fe0*/  LDS.128 R44, [R138+0x5080] ;  /* 0x005080008a2c7984 */ /* 0x0002620000000c00 */
[----:B------:R-:W-:Y:S01]  /*18ff0*/  IMAD.MOV.U32 R9, RZ, RZ, R2 ;  /* 0x000000ffff097224 */ /* 0x000fe200078e0002 */
[----:B------:R-:W-:Y:S01]  /*19000*/  @P3 SHF.R.U32.HI R9, RZ, c[0x0][0x4f0], R4 ;  /* 0x00013c00ff093a19 */ /* 0x000fe20000011604 */
[C---:B------:R-:W-:Y:S01]  /*19010*/  IMAD R3, R216.reuse, c[0x0][0x3f4], R3 ;  /* 0x0000fd00d8037a24 */ /* 0x040fe200078e0203 */
[----:B------:R1:W1:Y:S01]  /*19020*/  LDS.128 R40, [R138+0x6080] ;  /* 0x006080008a287984 */ /* 0x0002620000000c00 */
[----:B------:R-:W-:Y:S01]  /*19030*/  IMAD.WIDE.U32 R216, R216, c[0x0][0x3f0], R6 ;  /* 0x0000fc00d8d87a25 */ /* 0x000fe200078e0006 */
[----:B------:R-:W-:Y:S02]  /*19040*/  IADD3 R13, -R9, RZ, RZ ;  /* 0x000000ff090d7210 */ /* 0x000fe40007ffe1ff */
[----:B------:R1:W1:Y:S01]  /*19050*/  LDS.128 R36, [R138+0x7080] ;  /* 0x007080008a247984 */ /* 0x0002620000000c00 */
[----:B------:R-:W-:Y:S02]  /*19060*/  SHF.R.S32.HI R14, RZ, 0x1f, R9 ;  /* 0x0000001fff0e7819 */ /* 0x000fe40000011409 */
[----:B------:R-:W-:Y:S01]  /*19070*/  IADD3 R3, R217, R3, RZ ;  /* 0x00000003d9037210 */ /* 0x000fe20007ffe0ff */
[----:B------:R1:W1:Y:S01]  /*19080*/  LDS.128 R32, [R138+0x8080] ;  /* 0x008080008a207984 */ /* 0x0002620000000c00 */
[----:B------:R-:W-:-:S02]  /*19090*/  IMAD R13, R13, c[0x0][0x4e8], R2 ;  /* 0x00013a000d0d7a24 */ /* 0x000fc400078e0202 */
[----:B------:R-:W-:Y:S01]  /*190a0*/  IMAD R14, R14, c[0x0][0x3e0], RZ ;  /* 0x0000f8000e0e7a24 */ /* 0x000fe200078e02ff */
[----:B------:R1:W1:Y:S01]  /*190b0*/  LDS.128 R28, [R138+0x9080] ;  /* 0x009080008a1c7984 */ /* 0x0002620000000c00 */
[----:B------:R-:W-:Y:S02]  /*190c0*/  IMAD.MOV.U32 R2, RZ, RZ, R216 ;  /* 0x000000ffff027224 */ /* 0x000fe400078e00d8 */
[C---:B------:R-:W-:Y:S01]  /*190d0*/  IMAD R14, R9.reuse, c[0x0][0x3e4], R14 ;  /* 0x0000f900090e7a24 */ /* 0x040fe200078e020e */
[----:B--2---:R2:W1:Y:S01]  /*190e0*/  LDS.128 R24, [R138+0xa080] ;  /* 0x00a080008a187984 */ /* 0x0044620000000c00 */
        /* <DEDUP_REMOVED lines=12> */
.L_x_2428:
[----:B------:R-:W-:Y:S05]  /*191b0*/  BRA.DIV ~URZ, `(.L_x_2362) ;  /* 0x00003a527f007947 */ /* 0x000fea000b800000 */
[----:B------:R2:W3:Y:S02]  /*191c0*/  SHFL.IDX PT, R17, R2, RZ, 0x181f ;  /* 0x00181fff02117589 */ /* 0x0004e400000e0000 */
.L_x_2429:
        /* <DEDUP_REMOVED lines=18> */
.L_x_2364:
[----:B------:R-:W-:Y:S05]  /*192f0*/  BSYNC B0 ;  /* 0x0000000000007941 */ /* 0x000fea0003800000 */
.L_x_2363:
[----:B------:R-:W-:Y:S05]  /*19300*/  BRA.DIV ~URZ, `(.L_x_2365) ;  /* 0x000039627f007947 */ /* 0x000fea000b800000 */
[----:B----4-:R4:W2:Y:S04]  /*19310*/  SHFL.IDX PT, R15, R13, 0x1, 0x181f ;  /* 0x00381f000d0f7f89 */ /* 0x0108a800000e0000 */
[----:B---3--:R4:W3:Y:S02]  /*19320*/  SHFL.IDX PT, R19, R2, 0x1, 0x181f ;  /* 0x00381f0002137f89 */ /* 0x0088e400000e0000 */
.L_x_2430:
        /* <DEDUP_REMOVED lines=16> */
.L_x_2367:
[----:B------:R-:W-:Y:S05]  /*19430*/  BSYNC B0 ;  /* 0x0000000000007941 */ /* 0x000fea0003800000 */
.L_x_2366:
[----:B------:R-:W-:Y:S05]  /*19440*/  BRA.DIV ~URZ, `(.L_x_2368) ;  /* 0x000038f27f007947 */ /* 0x000fea000b800000 */
[----:B--2---:R2:W4:Y:S02]  /*19450*/  SHFL.IDX PT, R15, R13, 0x2, 0x181f ;  /* 0x00581f000d0f7f89 */ /* 0x00452400000e0000 */
.L_x_2431:
[----:B------:R-:W-:Y:S05]  /*19460*/  BRA.DIV ~URZ, `(.L_x_2369) ;  /* 0x000039427f007947 */ /* 0x000fea000b800000 */
[----:B---3--:R3:W2:Y:S02]  /*19470*/  SHFL.IDX PT, R19, R2, 0x2, 0x181f ;  /* 0x00581f0002137f89 */ /* 0x0086a400000e0000 */
.L_x_2432:
        /* <DEDUP_REMOVED lines=16> */
.L_x_2371:
[----:B------:R-:W-:Y:S05]  /*19580*/  BSYNC B0 ;  /* 0x0000000000007941 */ /* 0x000fea0003800000 */
.L_x_2370:
[----:B------:R-:W-:Y:S05]  /*19590*/  BRA.DIV ~URZ, `(.L_x_2372) ;  /* 0x000038827f007947 */ /* 0x000fea000b800000 */
[----:B--2-4-:R-:W2:Y:S04]  /*195a0*/  SHFL.IDX PT, R13, R13, 0x3, 0x181f ;  /* 0x00781f000d0d7f89 */ /* 0x014ea800000e0000 */
[----:B------:R4:W3:Y:S02]  /*195b0*/  SHFL.IDX PT, R17, R2, 0x3, 0x181f ;  /* 0x00781f0002117f89 */ /* 0x0008e400000e0000 */
.L_x_2433:
[----:B------:R-:W-:-:S04]  /*195c0*/  IADD3 R201, R201, 0x60, RZ ;  /* 0x00000060c9c97810 */ /* 0x000fc80007ffe0ff */
[----:B------:R-:W-:-:S13]  /*195d0*/  ISETP.GE.AND P0, PT, R201, R12, PT ;  /* 0x0000000cc900720c */ /* 0x000fda0003f06270 */
[----:B------:R-:W-:Y:S05]  /*195e0*/  @P0 BRA `(.L_x_2373) ;  /* 0x00001ec000000947 */ /* 0x000fea0003800000 */
[----:B------:R-:W-:Y:S02]  /*195f0*/  ISETP.GE.AND P1, PT, R220, c[0x0][0x3c8], PT ;  /* 0x0000f200dc007a0c */ /* 0x000fe40003f26270 */
[----:B------:R-:W-:-:S11]  /*19600*/  ISETP.GE.AND P0, PT, R207, c[0x0][0x3c8], PT ;  /* 0x0000f200cf007a0c */ /* 0x000fd60003f06270 */
[CC--:B---3--:R-:W-:Y:S02]  /*19610*/  @!P1 LEA R20, P3, R220.reuse, R17.reuse, 0x1 ;  /* 0x00000011dc149211 */ /* 0x0c8fe400078608ff */
[C---:B------:R-:W-:Y:S02]  /*19620*/  @!P0 LEA R18, P2, R207.reuse, R17, 0x1 ;  /* 0x00000011cf128211 */ /* 0x040fe400078408ff */
[-C--:B--2---:R-:W-:Y:S02]  /*19630*/  @!P1 LEA.HI.X R21, R220, R13.reuse, R9, 0x1, P3 ;  /* 0x0000000ddc159211 */ /* 0x084fe400018f0c09 */
[----:B------:R-:W-:-:S03]  /*19640*/  @!P0 LEA.HI.X R19, R207, R13, R14, 0x1, P2 ;  /* 0x0000000dcf138211 */ /* 0x000fc600010f0c0e */
[----:B-1----:R1:W-:Y:S04]  /*19650*/  @!P1 ST.E.128 [R20.64], R52 ;  /* 0x0000003414009985 */ /* 0x0023e8000c101d08 */
[----:B------:R1:W-:Y:S01]  /*19660*/  @!P0 ST.E.128 [R18.64], R36 ;  /* 0x0000002412008985 */ /* 0x0003e2000c101d08 */
[----:B------:R-:W-:-:S13]  /*19670*/  ISETP.GE.AND P0, PT, R206, c[0x0][0x3c8], PT ;  /* 0x0000f200ce007a0c */ /* 0x000fda0003f06270 */
[----:B------:R-:W-:Y:S05]  /*19680*/  @P0 BRA `(.L_x_2373) ;  /* 0x00001e2000000947 */ /* 0x000fea0003800000 */
[----:B----4-:R-:W-:-:S04]  /*19690*/  LEA R2, P0, R206, R17, 0x1 ;  /* 0x00000011ce027211 */ /* 0x010fc800078008ff */
[----:B------:R-:W-:-:S05]  /*196a0*/  LEA.HI.X R3, R206, R13, R3, 0x1, P0 ;  /* 0x0000000dce037211 */ /* 0x000fca00000f0c03 */
[----:B------:R2:W-:Y:S01]  /*196b0*/  ST.E.128 [R2.64], R4 ;  /* 0x0000000402007985 */ /* 0x0005e2000c101d08 */
[----:B------:R-:W-:Y:S05]  /*196c0*/  BRA `(.L_x_2373) ;  /* 0x00001de000007947 */ /* 0x000fea0003800000 */
.L_x_2360:
[----:B------:R-:W-:Y:S01]  /*196d0*/  IMAD R18, R18, c[0x0][0x408], RZ ;  /* 0x0001020012127a24 */ /* 0x000fe200078e02ff */
[----:B------:R-:W-:Y:S01]  /*196e0*/  SHF.R.S32.HI R0, RZ, 0x1f, R216 ;  /* 0x0000001fff007819 */ /* 0x000fe200000114d8 */
[----:B------:R-:W-:Y:S01]  /*196f0*/  IMAD.WIDE.U32 R20, R13, c[0x0][0x408], RZ ;  /* 0x000102000d147a25 */ /* 0x000fe200078e00ff */
[----:B------:R-:W-:-:S03]  /*19700*/  MOV R12, R17 ;  /* 0x00000011000c7202 */ /* 0x000fc60000000f00 */
[----:B------:R-:W-:Y:S02]  /*19710*/  IMAD R18, R13, c[0x0][0x40c], R18 ;  /* 0x000103000d127a24 */ /* 0x000fe400078e0212 */
[----:B------:R-:W-:Y:S02]  /*19720*/  IMAD R13, R0, c[0x0][0x440], RZ ;  /* 0x00011000000d7a24 */ /* 0x000fe400078e02ff */
[----:B------:R-:W-:Y:S01]  /*19730*/  @P3 IMAD.HI.U32 R0, R17, c[0x0][0x4ec], RZ ;  /* 0x00013b0011003a27 */ /* 0x000fe200078e00ff */
[----:B------:R-:W-:-:S03]  /*19740*/  IADD3 R21, R21, R18, RZ ;  /* 0x0000001215157210 */ /* 0x000fc60007ffe0ff */
[----:B------:R-:W-:Y:S01]  /*19750*/  IMAD R13, R216, c[0x0][0x444], R13 ;  /* 0x00011100d80d7a24 */ /* 0x000fe200078e020d */
[----:B------:R-:W-:Y:S01]  /*19760*/  @P3 SHF.R.U32.HI R12, RZ, c[0x0][0x4f0], R0 ;  /* 0x00013c00ff0c3a19 */ /* 0x000fe20000011600 */
[----:B------:R-:W-:-:S03]  /*19770*/  IMAD.WIDE.U32 R18, R217, c[0x0][0x438], R20 ;  /* 0x00010e00d9127a25 */ /* 0x000fc600078e0014 */
[----:B------:R-:W-:Y:S01]  /*19780*/  IADD3 R0, -R12, RZ, RZ ;  /* 0x000000ff0c007210 */ /* 0x000fe20007ffe1ff */
[----:B------:R-:W-:-:S04]  /*19790*/  IMAD R19, R217, c[0x0][0x43c], R19 ;  /* 0x00010f00d9137a24 */ /* 0x000fc800078e0213 */
        /* <DEDUP_REMOVED lines=12> */
[----:B--2---:R-:W-:-:S04]  /*19860*/  IMAD.WIDE.U32 R16, R0, c[0x0][0x428], R18 ;  /* 0x00010a0000107a25 */ /* 0x004fc800078e0012 */
[----:B------:R-:W-:Y:S01]  /*19870*/  IMAD R0, R0, c[0x0][0x42c], R13 ;  /* 0x00010b0000007a24 */ /* 0x000fe200078e020d */
[----:B------:R-:W-:-:S04]  /*19880*/  LEA R163, P1, R16, c[0x0][0x400], 0x2 ;  /* 0x0001000010a37a11 */ /* 0x000fc800078210ff */
[----:B------:R-:W-:-:S04]  /*19890*/  IADD3 R0, R17, R0, RZ ;  /* 0x0000000011007210 */ /* 0x000fc80007ffe0ff */
[----:B------:R-:W-:Y:S01]  /*198a0*/  LEA.HI.X R162, R16, c[0x0][0x404], R0, 0x2, P1 ;  /* 0x0001010010a27a11 */ /* 0x000fe200008f1400 */
[----:B------:R-:W-:Y:S05]  /*198b0*/  BRA.DIV ~URZ, `(.L_x_2374) ;  /* 0x000036227f007947 */ /* 0x000fea000b800000 */
[----:B------:R1:W2:Y:S02]  /*198c0*/  SHFL.IDX PT, R165, R162, RZ, 0x1c1f ;  /* 0x001c1fffa2a57589 */ /* 0x0002a400000e0000 */
.L_x_2434:
[----:B------:R-:W-:Y:S05]  /*198d0*/  BRA.DIV ~URZ, `(.L_x_2375) ;  /* 0x000036727f007947 */ /* 0x000fea000b800000 */
[----:B------:R3:W4:Y:S02]  /*198e0*/  SHFL.IDX PT, R17, R163, RZ, 0x1c1f ;  /* 0x001c1fffa3117589 */ /* 0x00072400000e0000 */
.L_x_2435:
        /* <DEDUP_REMOVED lines=54> */
[-C--:B------:R-:W-:Y:S02]  /*19c50*/  @!P0 LEA R18, P2, R161, R17.reuse, 0x2 ;  /* 0x00000011a1128211 */ /* 0x080fe400078410ff */
[----:B--2---:R-:W-:Y:S01]  /*19c60*/  @!P1 IMAD.WIDE R20, R213, 0x4, R164 ;  /* 0x00000004d5149825 */ /* 0x004fe200078e02a4 */
[----:B------:R-:W-:Y:S02]  /*19c70*/  @!P3 LEA R166, P5, R159, R17, 0x2 ;  /* 0x000000119fa6b211 */ /* 0x000fe400078a10ff */
[----:B------:R-:W-:Y:S02]  /*19c80*/  @!P0 LEA.HI.X R19, R161, R165, R158, 0x2, P2 ;  /* 0x000000a5a1138211 */ /* 0x000fe400010f149e */
[----:B------:R-:W-:Y:S01]  /*19c90*/  ISETP.GE.AND P2, PT, R148, c[0x0][0x3c8], PT ;  /* 0x0000f20094007a0c */ /* 0x000fe20003f46270 */
[----:B------:R2:W-:Y:S01]  /*19ca0*/  @!P1 ST.E.64 [R20.64], R132 ;  /* 0x0000008414009985 */ /* 0x0005e2000c101b08 */
[----:B------:R-:W-:-:S02]  /*19cb0*/  ISETP.GE.AND P1, PT, R144, c[0x0][0x3c8], PT ;  /* 0x0000f20090007a0c */ /* 0x000fc40003f26270 */
[----:B------:R-:W-:Y:S01]  /*19cc0*/  @!P3 LEA.HI.X R167, R159, R165, R156, 0x2, P5 ;  /* 0x000000a59fa7b211 */ /* 0x000fe200028f149c */
[----:B------:R4:W-:Y:S01]  /*19cd0*/  @!P0 ST.E.64 [R18.64], R128 ;  /* 0x0000008012008985 */ /* 0x0009e2000c101b08 */
[----:B------:R-:W-:-:S03]  /*19ce0*/  @!P4 LEA R168, P0, R154, R17, 0x2 ;  /* 0x000000119aa8c211 */ /* 0x000fc600078010ff */
[----:B------:R5:W-:Y:S01]  /*19cf0*/  @!P3 ST.E.64 [R166.64], R104 ;  /* 0x00000068a600b985 */ /* 0x000be2000c101b08 */
[----:B------:R-:W-:Y:S02]  /*19d00*/  @!P4 LEA.HI.X R169, R154, R165, R153, 0x2, P0 ;  /* 0x000000a59aa9c211 */ /* 0x000fe400000f1499 */
        /* <DEDUP_REMOVED lines=9> */
[-C--:B----4-:R-:W-:Y:S02]  /*19da0*/  @!P3 LEA R18, P5, R88, R17.reuse, 0x2 ;  /* 0x000000115812b211 */ /* 0x090fe400078a10ff */
[----:B-----5:R-:W-:Y:S01]  /*19db0*/  @!P4 LEA R104, P0, R38, R17, 0x2 ;  /* 0x000000112668c211 */ /* 0x020fe200078010ff */
[----:B------:R2:W-:Y:S01]  /*19dc0*/  @!P1 ST.E.64 [R20.64], R116 ;  /* 0x0000007414009985 */ /* 0x0005e2000c101b08 */
[----:B------:R-:W-:Y:S02]  /*19dd0*/  ISETP.GE.AND P1, PT, R31, c[0x0][0x3c8], PT ;  /* 0x0000f2001f007a0c */ /* 0x000fe40003f26270 */
[-C--:B------:R-:W-:Y:S02]  /*19de0*/  @!P3 LEA.HI.X R19, R88, R165.reuse, R85, 0x2, P5 ;  /* 0x000000a55813b211 */ /* 0x080fe400028f1455 */
[----:B------:R-:W-:-:S02]  /*19df0*/  @!P4 LEA.HI.X R105, R38, R165, R37, 0x2, P0 ;  /* 0x000000a52669c211 */ /* 0x000fc400000f1425 */
[C---:B-1----:R-:W-:Y:S01]  /*19e00*/  @!P2 LEA R108, P5, R36.reuse, R17, 0x2 ;  /* 0x00000011246ca211 */ /* 0x042fe200078a10ff */
[----:B------:R1:W-:Y:S01]  /*19e10*/  @!P3 ST.E.64 [R18.64], R120 ;  /* 0x000000781200b985 */ /* 0x0003e2000c101b08 */
[----:B------:R-:W-:Y:S02]  /*19e20*/  ISETP.GE.AND P3, PT, R29, c[0x0][0x3c8], PT ;  /* 0x0000f2001d007a0c */ /* 0x000fe40003f66270 */
[----:B------:R-:W-:Y:S01]  /*19e30*/  @!P2 LEA.HI.X R109, R36, R165, R35, 0x2, P5 ;  /* 0x000000a5246da211 */ /* 0x000fe200028f1423 */
[----:B------:R4:W-:Y:S01]  /*19e40*/  @!P4 ST.E.64 [R104.64], R124 ;  /* 0x0000007c6800c985 */ /* 0x0009e2000c101b08 */
[----:B------:R-:W-:Y:S02]  /*19e50*/  ISETP.GE.AND P4, PT, R27, c[0x0][0x3c8], PT ;  /* 0x0000f2001b007a0c */ /* 0x000fe40003f86270 */
[----:B---3--:R-:W-:Y:S01]  /*19e60*/  @!P1 LEA R112, P0, R31, R17, 0x2 ;  /* 0x000000111f709211 */ /* 0x008fe200078010ff */
[----:B------:R3:W-:Y:S01]  /*19e70*/  @!P2 ST.E.64 [R108.64], R40 ;  /* 0x000000286c00a985 */ /* 0x0007e2000c101b08 */
[----:B------:R-:W-:-:S02]  /*19e80*/  ISETP.GE.AND P2, PT, R25, c[0x0][0x3c8], PT ;  /* 0x0000f20019007a0c */ /* 0x000fc40003f46270 */
[----:B------:R-:W-:-:S05]  /*19e90*/  @!P1 LEA.HI.X R113, R31, R165, R30, 0x2, P0 ;  /* 0x000000a51f719211 */ /* 0x000fca00000f141e */
        /* <DEDUP_REMOVED lines=8> */
[-C--:B----4-:R-:W-:Y:S02]  /*19f20*/  @!P2 LEA R104, P5, R25, R17.reuse, 0x2 ;  /* 0x000000111968a211 */ /* 0x090fe400078a10ff */
[----:B---3--:R-:W-:Y:S01]  /*19f30*/  @!P1 LEA R40, P0, R23, R17, 0x2 ;  /* 0x0000001117289211 */ /* 0x008fe200078010ff */
[----:B------:R2:W-:Y:S01]  /*19f40*/  @!P4 ST.E.64 [R18.64], R52 ;  /* 0x000000341200c985 */ /* 0x0005e2000c101b08 */
[----:B------:R-:W-:Y:S02]  /*19f50*/  @!P2 LEA.HI.X R105, R25, R165, R24, 0x2, P5 ;  /* 0x000000a51969a211 */ /* 0x000fe400028f1418 */
[----:B------:R-:W-:-:S02]  /*19f60*/  ISETP.GE.AND P4, PT, R150, c[0x0][0x3c8], PT ;  /* 0x0000f20096007a0c */ /* 0x000fc40003f86270 */
[----:B------:R-:W-:Y:S01]  /*19f70*/  @!P1 LEA.HI.X R41, R23, R165, R22, 0x2, P0 ;  /* 0x000000a517299211 */ /* 0x000fe200000f1416 */
[----:B------:R-:W-:Y:S01]  /*19f80*/  @!P2 ST.E.64 [R104.64], R56 ;  /* 0x000000386800a985 */ /* 0x000fe2000c101b08 */
[----:B------:R-:W-:Y:S02]  /*19f90*/  ISETP.GE.AND P2, PT, R160, c[0x0][0x3c8], PT ;  /* 0x0000f200a0007a0c */ /* 0x000fe40003f46270 */
[C---:B-----5:R-:W-:Y:S01]  /*19fa0*/  @!P3 LEA R44, P5, R13.reuse, R17, 0x2 ;  /* 0x000000110d2cb211 */ /* 0x060fe200078a10ff */
[----:B------:R3:W-:Y:S01]  /*19fb0*/  @!P1 ST.E.64 [R40.64], R60 ;  /* 0x0000003c28009985 */ /* 0x0007e2000c101b08 */
[----:B------:R-:W-:Y:S02]  /*19fc0*/  ISETP.GE.AND P1, PT, R152, c[0x0][0x3c8], PT ;  /* 0x0000f20098007a0c */ /* 0x000fe40003f26270 */
[----:B------:R-:W-:Y:S02]  /*19fd0*/  @!P3 LEA.HI.X R45, R13, R165, R12, 0x2, P5 ;  /* 0x000000a50d2db211 */ /* 0x000fe400028f140c */
[----:B------:R-:W-:-:S03]  /*19fe0*/  ISETP.GE.AND P5, PT, R84, c[0x0][0x3c8], PT ;  /* 0x0000f20054007a0c */ /* 0x000fc60003fa6270 */
[----:B------:R4:W-:Y:S01]  /*19ff0*/  @!P3 ST.E.64 [R44.64], R64 ;  /* 0x000000402c00b985 */ /* 0x0009e2000c101b08 */
[----:B-1----:R-:W-:-:S05]  /*1a000*/  @!P4 LEA R20, P0, R150, R17, 0x2 ;  /* 0x000000119614c211 */ /* 0x002fca00078010ff */
[----:B------:R-:W-:Y:S02]  /*1a010*/  @!P1 LEA R48, P3, R152, R17, 0x2 ;  /* 0x0000001198309211 */ /* 0x000fe400078610ff */
[-C--:B------:R-:W-:Y:S02]  /*1a020*/  @!P4 LEA.HI.X R21, R150, R165.reuse, R149, 0x2, P0 ;  /* 0x000000a59615c211 */ /* 0x080fe400000f1495 */
[----:B------:R-:W-:Y:S02]  /*1a030*/  @!P1 LEA.HI.X R49, R152, R165, R151, 0x2, P3 ;  /* 0x000000a598319211 */ /* 0x000fe400018f1497 */
[----:B--2---:R-:W-:Y:S01]  /*1a040*/  @!P2 LEA R18, P0, R160, R17, 0x2 ;  /* 0x00000011a012a211 */ /* 0x004fe200078010ff */
[----:B------:R1:W-:Y:S01]  /*1a050*/  @!P4 ST.E.64 [R20.64], R68 ;  /* 0x000000441400c985 */ /* 0x0003e2000c101b08 */
[----:B------:R-:W-:Y:S02]  /*1a060*/  ISETP.GE.AND P4, PT, R82, c[0x0][0x3c8], PT ;  /* 0x0000f20052007a0c */ /* 0x000fe40003f86270 */
[----:B------:R-:W-:-:S05]  /*1a070*/  @!P2 LEA.HI.X R19, R160, R165, R155, 0x2, P0 ;  /* 0x000000a5a013a211 */ /* 0x000fca00000f149b */
[----:B------:R2:W-:Y:S01]  /*1a080*/  @!P2 ST.E.64 [R18.64], R72 ;  /* 0x000000481200a985 */ /* 0x0005e2000c101b08 */
[----:B---3--:R-:W-:Y:S02]  /*1a090*/  @!P6 LEA R40, P0, R146, R17, 0x2 ;  /* 0x000000119228e211 */ /* 0x008fe400078010ff */
[----:B------:R-:W-:Y:S01]  /*1a0a0*/  ISETP.GE.AND P2, PT, R80, c[0x0][0x3c8], PT ;  /* 0x0000f20050007a0c */ /* 0x000fe20003f46270 */
[----:B------:R3:W-:Y:S01]  /*1a0b0*/  @!P1 ST.E.64 [R48.64], R76 ;  /* 0x0000004c30009985 */ /* 0x0007e2000c101b08 */
[----:B------:R-:W-:Y:S02]  /*1a0c0*/  @!P6 LEA.HI.X R41, R146, R165, R145, 0x2, P0 ;  /* 0x000000a59229e211 */ /* 0x000fe400000f1491 */
[----:B------:R-:W-:Y:S02]  /*1a0d0*/  ISETP.GE.AND P1, PT, R33, c[0x0][0x3c8], PT ;  /* 0x0000f20021007a0c */ /* 0x000fe40003f26270 */
[----:B------:R-:W-:Y:S01]  /*1a0e0*/  ISETP.GE.AND P0, PT, R157, c[0x0][0x3c8], PT ;  /* 0x0000f2009d007a0c */ /* 0x000fe20003f06270 */
[----:B------:R3:W-:Y:S01]  /*1a0f0*/  @!P6 ST.E.64 [R40.64], R2 ;  /* 0x000000022800e985 */ /* 0x0007e2000c101b08 */
[----:B----4-:R-:W-:-:S04]  /*1a100*/  @!P4 LEA R44, P6, R82, R17, 0x2 ;  /* 0x00000011522cc211 */ /* 0x010fc800078c10ff */
[----:B------:R-:W-:Y:S02]  /*1a110*/  @!P4 LEA.HI.X R45, R82, R165, R81, 0x2, P6 ;  /* 0x000000a5522dc211 */ /* 0x000fe400030f1451 */
[----:B-1----:R-:W-:-:S04]  /*1a120*/  @!P5 LEA R20, P3, R84, R17, 0x2 ;  /* 0x000000115414d211 */ /* 0x002fc800078610ff */
[----:B------:R-:W-:Y:S02]  /*1a130*/  @!P5 LEA.HI.X R21, R84, R165, R83, 0x2, P3 ;  /* 0x000000a55415d211 */ /* 0x000fe400018f1453 */
[----:B--2---:R-:W-:-:S03]  /*1a140*/  @!P2 LEA R18, P3, R80, R17, 0x2 ;  /* 0x000000115012a211 */ /* 0x004fc600078610ff */
[----:B------:R1:W-:Y:S01]  /*1a150*/  @!P5 ST.E.64 [R20.64], R4 ;  /* 0x000000041400d985 */ /* 0x0003e2000c101b08 */
[----:B------:R-:W-:Y:S02]  /*1a160*/  @!P1 LEA R16, P5, R33, R17, 0x2 ;  /* 0x0000001121109211 */ /* 0x000fe400078a10ff */
[----:B------:R-:W-:Y:S01]  /*1a170*/  @!P2 LEA.HI.X R19, R80, R165, R39, 0x2, P3 ;  /* 0x000000a55013a211 */ /* 0x000fe200018f1427 */
[----:B------:R1:W-:Y:S01]  /*1a180*/  @!P4 ST.E.64 [R44.64], R6 ;  /* 0x000000062c00c985 */ /* 0x0003e2000c101b08 */
[----:B---3--:R-:W-:Y:S02]  /*1a190*/  @!P0 LEA R48, P3, R157, R17, 0x2 ;  /* 0x000000119d308211 */ /* 0x008fe400078610ff */
[-C--:B------:R-:W-:Y:S01]  /*1a1a0*/  @!P1 LEA.HI.X R17, R33, R165.reuse, R32, 0x2, P5 ;  /* 0x000000a521119211 */ /* 0x080fe200028f1420 */
[----:B------:R1:W-:Y:S01]  /*1a1b0*/  @!P2 ST.E.64 [R18.64], R92 ;  /* 0x0000005c1200a985 */ /* 0x0003e2000c101b08 */
[----:B------:R-:W-:-:S03]  /*1a1c0*/  @!P0 LEA.HI.X R49, R157, R165, R34, 0x2, P3 ;  /* 0x000000a59d318211 */ /* 0x000fc600018f1422 */
[----:B------:R1:W-:Y:S04]  /*1a1d0*/  @!P1 ST.E.64 [R16.64], R96 ;  /* 0x0000006010009985 */ /* 0x0003e8000c101b08 */
[----:B------:R1:W-:Y:S02]  /*1a1e0*/  @!P0 ST.E.64 [R48.64], R100 ;  /* 0x0000006430008985 */ /* 0x0003e4000c101b08 */
.L_x_2377:
[----:B------:R-:W-:Y:S05]  /*1a1f0*/  BSYNC B0 ;  /* 0x0000000000007941 */ /* 0x000fea0003800000 */
.L_x_2376:
[----:B------:R-:W-:Y:S05]  /*1a200*/  BRA.DIV ~URZ, `(.L_x_2378) ;  /* 0x00002da27f007947 */ /* 0x000fea000b800000 */
[----:B------:R1:W3:Y:S04]  /*1a210*/  SHFL.IDX PT, R3, R162, 0x1, 0x1c1f ;  /* 0x003c1f00a2037f89 */ /* 0x0002e800000e0000 */
[----:B-1--4-:R1:W4:Y:S02]  /*1a220*/  SHFL.IDX PT, R17, R163, 0x1, 0x1c1f ;  /* 0x003c1f00a3117f89 */ /* 0x01232400000e0000 */
.L_x_2436:
[----:B------:R-:W-:-:S13]  /*1a230*/  ISETP.NE.AND P0, PT, R9, RZ, PT ;  /* 0x000000ff0900720c */ /* 0x000fda0003f05270 */
[----:B------:R-:W-:Y:S05]  /*1a240*/  @P0 BRA `(.L_x_2373) ;  /* 0x0000126000000947 */ /* 0x000fea0003800000 */
[----:B------:R-:W-:Y:S02]  /*1a250*/  ISETP.GE.AND P3, PT, R161, c[0x0][0x3c8], PT ;  /* 0x0000f200a1007a0c */ /* 0x000fe40003f66270 */
[----:B------:R-:W-:Y:S02]  /*1a260*/  ISETP.GE.AND P2, PT, R159, c[0x0][0x3c8], PT ;  /* 0x0000f2009f007a0c */ /* 0x000fe40003f46270 */
[----:B------:R-:W-:Y:S02]  /*1a270*/  ISETP.GE.AND P1, PT, R154, c[0x0][0x3c8], PT ;  /* 0x0000f2009a007a0c */ /* 0x000fe40003f26270 */
[----:B------:R-:W-:Y:S02]  /*1a280*/  ISETP.GE.AND P4, PT, R213, c[0x0][0x3c8], PT ;  /* 0x0000f200d5007a0c */ /* 0x000fe40003f86270 */
[----:B------:R-:W-:-:S05]  /*1a290*/  ISETP.GE.AND P0, PT, R148, c[0x0][0x3c8], PT ;  /* 0x0000f20094007a0c */ /* 0x000fca0003f06270 */
[-C--:B----4-:R-:W-:Y:S02]  /*1a2a0*/  @!P3 LEA R6, P6, R161, R17.reuse, 0x2 ;  /* 0x00000011a106b211 */ /* 0x090fe400078c10ff */
[----:B------:R-:W-:Y:S02]  /*1a2b0*/  @!P2 LEA R4, P5, R159, R17, 0x2 ;  /* 0x000000119f04a211 */ /* 0x000fe400078a10ff */
[----:B---3--:R-:W-:Y:S02]  /*1a2c0*/  @!P3 LEA.HI.X R7, R161, R3, R158, 0x2, P6 ;  /* 0x00000003a107b211 */ /* 0x008fe400030f149e */
[----:B------:R-:W-:Y:S01]  /*1a2d0*/  @!P1 LEA R20, P6, R154, R17, 0x2 ;  /* 0x000000119a149211 */ /* 0x000fe200078c10ff */
[----:B------:R-:W-:Y:S01]  /*1a2e0*/  @!P4 IMAD.MOV.U32 R2, RZ, RZ, R17 ;  /* 0x000000ffff02c224 */ /* 0x000fe200078e0011 */
[----:B------:R-:W-:Y:S02]  /*1a2f0*/  @!P2 LEA.HI.X R5, R159, R3, R156, 0x2, P5 ;  /* 0x000000039f05a211 */ /* 0x000fe400028f149c */
        /* <DEDUP_REMOVED lines=13> */
[-C--:B------:R-:W-:Y:S02]  /*1a3d0*/  @!P5 LEA R44, P1, R88, R17.reuse, 0x2 ;  /* 0x00000011582cd211 */ /* 0x080fe400078210ff */
[----:B------:R5:W-:Y:S01]  /*1a3e0*/  @!P0 ST.E.64 [R18.64], R114 ;  /* 0x0000007212008985 */ /* 0x000be2000c101b08 */
[----:B------:R-:W-:Y:S02]  /*1a3f0*/  @!P6 LEA R48, P0, R144, R17, 0x2 ;  /* 0x000000119030e211 */ /* 0x000fe400078010ff */
[-C--:B------:R-:W-:Y:S02]  /*1a400*/  @!P5 LEA.HI.X R45, R88, R3.reuse, R85, 0x2, P1 ;  /* 0x00000003582dd211 */ /* 0x080fe400008f1455 */
[----:B------:R-:W-:Y:S02]  /*1a410*/  @!P6 LEA.HI.X R49, R144, R3, R89, 0x2, P0 ;  /* 0x000000039031e211 */ /* 0x000fe400000f1459 */
[----:B------:R-:W-:-:S03]  /*1a420*/  ISETP.GE.AND P1, PT, R29, c[0x0][0x3c8], PT ;  /* 0x0000f2001d007a0c */ /* 0x000fc60003f26270 */
[----:B------:R-:W-:Y:S01]  /*1a430*/  @!P6 ST.E.64 [R48.64], R118 ;  /* 0x000000763000e985 */ /* 0x000fe2000c101b08 */
[----:B------:R-:W-:Y:S02]  /*1a440*/  ISETP.GE.AND P6, PT, R27, c[0x0][0x3c8], PT ;  /* 0x0000f2001b007a0c */ /* 0x000fe40003fc6270 */
[C---:B---3--:R-:W-:Y:S01]  /*1a450*/  @!P4 LEA R40, P0, R38.reuse, R17, 0x2 ;  /* 0x000000112628c211 */ /* 0x048fe200078010ff */
[----:B------:R-:W-:Y:S01]  /*1a460*/  @!P5 ST.E.64 [R44.64], R122 ;  /* 0x0000007a2c00d985 */ /* 0x000fe2000c101b08 */
[----:B------:R-:W-:Y:S02]  /*1a470*/  ISETP.GE.AND P5, PT, R25, c[0x0][0x3c8], PT ;  /* 0x0000f20019007a0c */ /* 0x000fe40003fa6270 */
[----:B------:R-:W-:Y:S02]  /*1a480*/  @!P4 LEA.HI.X R41, R38, R3, R37, 0x2, P0 ;  /* 0x000000032629c211 */ /* 0x000fe400000f1425 */
[----:B----4-:R-:W-:-:S03]  /*1a490*/  @!P3 LEA R4, P0, R36, R17, 0x2 ;  /* 0x000000112404b211 */ /* 0x010fc600078010ff */
[----:B------:R-:W-:Y:S01]  /*1a4a0*/  @!P4 ST.E.64 [R40.64], R126 ;  /* 0x0000007e2800c985 */ /* 0x000fe2000c101b08 */
[----:B------:R-:W-:Y:S02]  /*1a4b0*/  ISETP.GE.AND P4, PT, R23, c[0x0][0x3c8], PT ;  /* 0x0000f20017007a0c */ /* 0x000fe40003f86270 */
[----:B------:R-:W-:Y:S02]  /*1a4c0*/  @!P3 LEA.HI.X R5, R36, R3, R35, 0x2, P0 ;  /* 0x000000032405b211 */ /* 0x000fe400000f1423 */
[----:B------:R-:W-:-:S03]  /*1a4d0*/  @!P2 LEA R6, P0, R31, R17, 0x2 ;  /* 0x000000111f06a211 */ /* 0x000fc600078010ff */
[----:B------:R3:W-:Y:S01]  /*1a4e0*/  @!P3 ST.E.64 [R4.64], R42 ;  /* 0x0000002a0400b985 */ /* 0x0007e2000c101b08 */
[----:B------:R-:W-:Y:S02]  /*1a4f0*/  @!P2 LEA.HI.X R7, R31, R3, R30, 0x2, P0 ;  /* 0x000000031f07a211 */ /* 0x000fe400000f141e */
[----:B-----5:R-:W-:Y:S02]  /*1a500*/  @!P1 LEA R18, P0, R29, R17, 0x2 ;  /* 0x000000111d129211 */ /* 0x020fe400078010ff */
[----:B------:R-:W-:Y:S01]  /*1a510*/  ISETP.GE.AND P3, PT, R13, c[0x0][0x3c8], PT ;  /* 0x0000f2000d007a0c */ /* 0x000fe20003f66270 */
[----:B------:R4:W-:Y:S01]  /*1a520*/  @!P2 ST.E.64 [R6.64], R46 ;  /* 0x0000002e0600a985 */ /* 0x0009e2000c101b08 */
[----:B------:R-:W-:Y:S02]  /*1a530*/  @!P1 LEA.HI.X R19, R29, R3, R28, 0x2, P0 ;  /* 0x000000031d139211 */ /* 0x000fe400000f141c */
[-C--:B------:R-:W-:Y:S02]  /*1a540*/  @!P6 LEA R28, P0, R27, R17.reuse, 0x2 ;  /* 0x000000111b1ce211 */ /* 0x080fe400078010ff */
[----:B------:R-:W-:Y:S01]  /*1a550*/  ISETP.GE.AND P2, PT, R150, c[0x0][0x3c8], PT ;  /* 0x0000f20096007a0c */ /* 0x000fe20003f46270 */
[----:B------:R5:W-:Y:S01]  /*1a560*/  @!P1 ST.E.64 [R18.64], R50 ;  /* 0x0000003212009985 */ /* 0x000be2000c101b08 */
[----:B------:R-:W-:-:S02]  /*1a570*/  @!P5 LEA R20, P1, R25, R17, 0x2 ;  /* 0x000000111914d211 */ /* 0x000fc400078210ff */
        /* <DEDUP_REMOVED lines=10> */
[C---:B---3--:R-:W-:Y:S02]  /*1a620*/  @!P3 LEA R4, P0, R13.reuse, R17, 0x2 ;  /* 0x000000110d04b211 */ /* 0x048fe400078010ff */
[----:B------:R-:W-:Y:S02]  /*1a630*/  ISETP.GE.AND P4, PT, R84, c[0x0][0x3c8], PT ;  /* 0x0000f20054007a0c */ /* 0x000fe40003f86270 */
[----:B------:R-:W-:Y:S02]  /*1a640*/  @!P3 LEA.HI.X R5, R13, R3, R12, 0x2, P0 ;  /* 0x000000030d05b211 */ /* 0x000fe400000f140c */
[----:B----4-:R-:W-:-:S03]  /*1a650*/  @!P2 LEA R6, P0, R150, R17, 0x2 ;  /* 0x000000119606a211 */ /* 0x010fc600078010ff */
        /* <DEDUP_REMOVED lines=9> */
[----:B-----5:R-:W-:-:S02]  /*1a6f0*/  @!P5 LEA R18, P1, R146, R17, 0x2 ;  /* 0x000000119212d211 */ /* 0x020fc400078210ff */
[----:B------:R-:W-:Y:S02]  /*1a700*/  @!P6 LEA.HI.X R23, R152, R3, R151, 0x2, P0 ;  /* 0x000000039817e211 */ /* 0x000fe400000f1497 */
[----:B-1----:R-:W-:Y:S02]  /*1a710*/  @!P4 LEA R20, P0, R84, R17, 0x2 ;  /* 0x000000115414c211 */ /* 0x002fe400078010ff */
[-C--:B------:R-:W-:Y:S01]  /*1a720*/  @!P5 LEA.HI.X R19, R146, R3.reuse, R145, 0x2, P1 ;  /* 0x000000039213d211 */ /* 0x080fe200008f1491 */
[----:B------:R1:W-:Y:S01]  /*1a730*/  @!P6 ST.E.64 [R22.64], R78 ;  /* 0x0000004e1600e985 */ /* 0x0003e2000c101b08 */
[----:B------:R-:W-:Y:S02]  /*1a740*/  ISETP.GE.AND P1, PT, R33, c[0x0][0x3c8], PT ;  /* 0x0000f20021007a0c */ /* 0x000fe40003f26270 */
[----:B------:R-:W-:Y:S01]  /*1a750*/  @!P4 LEA.HI.X R21, R84, R3, R83, 0x2, P0 ;  /* 0x000000035415c211 */ /* 0x000fe200000f1453 */
[----:B------:R1:W-:Y:S04]  /*1a760*/  @!P5 ST.E.64 [R18.64], R14 ;  /* 0x0000000e1200d985 */ /* 0x0003e8000c101b08 */
[----:B------:R1:W-:Y:S01]  /*1a770*/  @!P4 ST.E.64 [R20.64], R86 ;  /* 0x000000561400c985 */ /* 0x0003e2000c101b08 */
[----:B---3--:R-:W-:-:S04]  /*1a780*/  @!P3 LEA R4, P0, R82, R17, 0x2 ;  /* 0x000000115204b211 */ /* 0x008fc800078010ff */
[----:B------:R-:W-:Y:S02]  /*1a790*/  @!P3 LEA.HI.X R5, R82, R3, R81, 0x2, P0 ;  /* 0x000000035205b211 */ /* 0x000fe400000f1451 */
[----:B----4-:R-:W-:-:S03]  /*1a7a0*/  @!P2 LEA R6, P0, R80, R17, 0x2 ;  /* 0x000000115006a211 */ /* 0x010fc600078010ff */
[----:B------:R1:W-:Y:S01]  /*1a7b0*/  @!P3 ST.E.64 [R4.64], R90 ;  /* 0x0000005a0400b985 */ /* 0x0003e2000c101b08 */
[----:B------:R-:W-:Y:S02]  /*1a7c0*/  @!P2 LEA.HI.X R7, R80, R3, R39, 0x2, P0 ;  /* 0x000000035007a211 */ /* 0x000fe400000f1427 */
[----:B--2---:R-:W-:-:S03]  /*1a7d0*/  @!P1 LEA R12, P0, R33, R17, 0x2 ;  /* 0x00000011210c9211 */ /* 0x004fc600078010ff */
        /* <DEDUP_REMOVED lines=9> */
.L_x_2358:
        /* <DEDUP_REMOVED lines=20> */
.L_x_2379:
[----:B------:R-:W-:Y:S01]  /*1a9b0*/  ISETP.GT.AND P0, PT, R205, 0x7f, PT ;  /* 0x0000007fcd00780c */ /* 0x000fe20003f04270 */
[----:B------:R-:W-:Y:S01]  /*1a9c0*/  BSSY B0, `(.L_x_2380) ;  /* 0x0000034000007945 */ /* 0x000fe20003800000 */
[----:B------:R-:W-:Y:S02]  /*1a9d0*/  SEL R216, R216, RZ, !P2 ;  /* 0x000000ffd8d87207 */ /* 0x000fe40005000000 */
[----:B--2---:R-:W-:-:S02]  /*1a9e0*/  SEL R4, R3, RZ, !P2 ;  /* 0x000000ff03047207 */ /* 0x004fc40005000000 */
[----:B-----5:R-:W-:-:S07]  /*1a9f0*/  SHF.R.S32.HI R5, RZ, 0x1f, R0 ;  /* 0x0000001fff057819 */ /* 0x020fce0000011400 */
        /* <DEDUP_REMOVED lines=11> */
[----:B------:R-:W-:Y:S02]  /*1aab0*/  SEL R218, R218, RZ, P2 ;  /* 0x000000ffdada7207 */ /* 0x000fe40001000000 */
[----:B------:R-:W-:-:S05]  /*1aac0*/  MOV R6, R3 ;  /* 0x0000000300067202 */ /* 0x000fca0000000f00 */
        /* <DEDUP_REMOVED lines=16> */
[----:B------:R-:W-:Y:S01]  /*1abd0*/  IMAD.MOV R14, RZ, RZ, -R6 ;  /* 0x000000ffff0e7224 */ /* 0x000fe200078e0a06 */
        /* <DEDUP_REMOVED lines=8> */
[C---:B------:R-:W-:Y:S02]  /*1ac60*/  IMAD R9, R16.reuse, R13, R9 ;  /* 0x0000000d10097224 */ /* 0x040fe400078e0209 */
[----:B------:R-:W-:Y:S01]  /*1ac70*/  IMAD.WIDE.U32 R18, R16, R3, R18 ;  /* 0x0000000310127225 */ /* 0x000fe200078e0012 */
[----:B------:R-:W-:Y:S02]  /*1ac80*/  MOV R3, c[0x0][0x4ac] ;  /* 0x00012b0000037a02 */ /* 0x000fe40000000f00 */
[----:B------:R-:W-:Y:S01]  /*1ac90*/  SEL R6, R6, c[0x0][0x450], P2 ;  /* 0x0001140006067a07 */ /* 0x000fe20001000000 */
[----:B------:R-:W-:Y:S01]  /*1aca0*/  IMAD.IADD R12, R19, 0x1, R9 ;  /* 0x00000001130c7824 */ /* 0x000fe200078e0209 */
[----:B------:R-:W-:-:S02]  /*1acb0*/  SEL R3, R3, c[0x0][0x454], P2 ;  /* 0x0001150003037a07 */ /* 0x000fc40001000000 */
[----:B------:R-:W-:-:S04]  /*1acc0*/  LEA R6, P0, R18, R6, 0x2 ;  /* 0x0000000612067211 */ /* 0x000fc800078010ff */
[----:B------:R-:W-:Y:S02]  /*1acd0*/  LEA.HI.X R7, R18, R3, R12, 0x2, P0 ;  /* 0x0000000312077211 */ /* 0x000fe400000f140c */
[----:B------:R-:W-:-:S05]  /*1ace0*/  MOV R3, 0xff800000 ;  /* 0xff80000000037802 */ /* 0x000fca0000000f00 */
[----:B------:R2:W-:Y:S02]  /*1acf0*/  STG.E [R6.64], R3 ;  /* 0x0000000306007986 */ /* 0x0005e4000c101908 */
.L_x_2381:
[----:B------:R-:W-:Y:S05]  /*1ad00*/  BSYNC B0 ;  /* 0x0000000000007941 */ /* 0x000fea0003800000 */
.L_x_2380:
[----:B------:R-:W-:-:S13]  /*1ad10*/  ISETP.GT.AND P0, PT, R202, 0x1, PT ;  /* 0x00000001ca00780c */ /* 0x000fda0003f04270 */
[----:B------:R-:W-:Y:S05]  /*1ad20*/  @P0 BRA `(.L_x_2373) ;  /* 0x0000078000000947 */ /* 0x000fea0003800000 */
[----:B------:R-:W-:Y:S01]  /*1ad30*/  SHF.R.S32.HI R12, RZ, 0x1f, R205 ;  /* 0x0000001fff0c7819 */ /* 0x000fe200000114cd */
[----:B------:R-:W-:Y:S02]  /*1ad40*/  IMAD R5, R5, c[0x0][0x3a0], RZ ;  /* 0x0000e80005057a24 */ /* 0x000fe400078e02ff */
[----:B------:R-:W-:Y:S01]  /*1ad50*/  IMAD.WIDE.U32 R14, R0, c[0x0][0x3a0], RZ ;  /* 0x0000e800000e7a25 */ /* 0x000fe200078e00ff */
[----:B--2---:R-:W-:-:S03]  /*1ad60*/  LEA.HI R3, R12, R205, RZ, 0x3 ;  /* 0x000000cd0c037211 */ /* 0x004fc600078f18ff */
[----:B------:R-:W-:Y:S01]  /*1ad70*/  IMAD R6, R0, c[0x0][0x3a4], R5 ;  /* 0x0000e90000067a24 */ /* 0x000fe200078e0205 */
[----:B------:R-:W-:Y:S02]  /*1ad80*/  MOV R5, c[0x0][0x4e8] ;  /* 0x00013a0000057a02 */ /* 0x000fe40000000f00 */
[----:B------:R-:W-:Y:S02]  /*1ad90*/  LOP3.LUT R0, R3, 0xfffffff8, RZ, 0xc0, !PT ;  /* 0xfffffff803007812 */ /* 0x000fe400078ec0ff */
[----:B------:R-:W-:Y:S02]  /*1ada0*/  IADD3 R15, R15, R6, RZ ;  /* 0x000000060f0f7210 */ /* 0x000fe40007ffe0ff */
[----:B------:R-:W-:Y:S02]  /*1adb0*/  SHF.R.S32.HI R6, RZ, 0x3, R3 ;  /* 0x00000003ff067819 */ /* 0x000fe40000011403 */
[----:B------:R-:W-:Y:S01]  /*1adc0*/  ISETP.NE.AND P0, PT, R5, 0x1, PT ;  /* 0x000000010500780c */ /* 0x000fe20003f05270 */
[----:B------:R-:W-:Y:S01]  /*1add0*/  IMAD.WIDE.U32 R12, R217, c[0x0][0x3e8], R14 ;  /* 0x0000fa00d90c7a25 */ /* 0x000fe200078e000e */
[----:B------:R-:W-:-:S03]  /*1ade0*/  IADD3 R3, -R0, R205, RZ ;  /* 0x000000cd00037210 */ /* 0x000fc60007ffe1ff */
[----:B------:R-:W-:Y:S01]  /*1adf0*/  IMAD R13, R217, c[0x0][0x3ec], R13 ;  /* 0x0000fb00d90d7a24 */ /* 0x000fe200078e020d */
[----:B------:R-:W-:Y:S01]  /*1ae00*/  LEA R0, R3, R6, 0x5 ;  /* 0x0000000603007211 */ /* 0x000fe200078e28ff */
[----:B------:R-:W-:Y:S02]  /*1ae10*/  IMAD R3, R4, c[0x0][0x3f0], RZ ;  /* 0x0000fc0004037a24 */ /* 0x000fe400078e02ff */
[----:B------:R-:W-:-:S04]  /*1ae20*/  IMAD.WIDE.U32 R12, R216, c[0x0][0x3f0], R12 ;  /* 0x0000fc00d80c7a25 */ /* 0x000fc800078e000c */
[----:B------:R-:W-:Y:S01]  /*1ae30*/  IMAD.IADD R0, R201, 0x1, R0 ;  /* 0x00000001c9007824 */ /* 0x000fe200078e0200 */
[----:B------:R-:W-:Y:S01]  /*1ae40*/  IADD3 R201, R6, R201, RZ ;  /* 0x000000c906c97210 */ /* 0x000fe20007ffe0ff */
[----:B------:R-:W-:Y:S02]  /*1ae50*/  IMAD R3, R216, c[0x0][0x3f4], R3 ;  /* 0x0000fd00d8037a24 */ /* 0x000fe400078e0203 */
[----:B------:R-:W-:Y:S01]  /*1ae60*/  @P0 IMAD.HI.U32 R4, R0, c[0x0][0x4ec], RZ ;  /* 0x00013b0000040a27 */ /* 0x000fe200078e00ff */
[----:B------:R-:W-:Y:S02]  /*1ae70*/  MOV R5, R0 ;  /* 0x0000000000057202 */ /* 0x000fe40000000f00 */
[----:B------:R-:W-:Y:S02]  /*1ae80*/  IADD3 R13, R13, R3, RZ ;  /* 0x000000030d0d7210 */ /* 0x000fe40007ffe0ff */
        /* <DEDUP_REMOVED lines=17> */
.L_x_2437:
[----:B------:R-:W-:Y:S05]  /*1afa0*/  BRA.DIV ~URZ, `(.L_x_2383) ;  /* 0x000021327f007947 */ /* 0x000fea000b800000 */
[----:B------:R4:W1:Y:S02]  /*1afb0*/  SHFL.IDX PT, R17, R3, RZ, 0x181f ;  /* 0x00181fff03117589 */ /* 0x00086400000e0000 */
.L_x_2438:
        /* <DEDUP_REMOVED lines=19> */
.L_x_2385:
[----:B------:R-:W-:Y:S05]  /*1b0f0*/  BSYNC B0 ;  /* 0x0000000000007941 */ /* 0x000fea0003800000 */
.L_x_2384:
[----:B------:R-:W-:Y:S05]  /*1b100*/  BRA.DIV ~URZ, `(.L_x_2386) ;  /* 0x000020327f007947 */ /* 0x000fea000b800000 */
[----:B---3--:R3:W2:Y:S04]  /*1b110*/  SHFL.IDX PT, R5, R4, 0x1, 0x181f ;  /* 0x00381f0004057f89 */ /* 0x0086a800000e0000 */
[----:B-1----:R3:W1:Y:S02]  /*1b120*/  SHFL.IDX PT, R17, R3, 0x1, 0x181f ;  /* 0x00381f0003117f89 */ /* 0x00266400000e0000 */
.L_x_2439:
        /* <DEDUP_REMOVED lines=16> */
.L_x_2388:
[----:B------:R-:W-:Y:S05]  /*1b230*/  BSYNC B0 ;  /* 0x0000000000007941 */ /* 0x000fea0003800000 */
.L_x_2387:
[----:B------:R-:W-:Y:S05]  /*1b240*/  BRA.DIV ~URZ, `(.L_x_2389) ;  /* 0x00001fb27f007947 */ /* 0x000fea000b800000 */
[----:B--2---:R2:W3:Y:S02]  /*1b250*/  SHFL.IDX PT, R5, R4, 0x2, 0x181f ;  /* 0x00581f0004057f89 */ /* 0x0044e400000e0000 */
.L_x_2440:
[----:B------:R-:W-:Y:S05]  /*1b260*/  BRA.DIV ~URZ, `(.L_x_2390) ;  /* 0x000020027f007947 */ /* 0x000fea000b800000 */
[----:B-1----:R1:W2:Y:S02]  /*1b270*/  SHFL.IDX PT, R17, R3, 0x2, 0x181f ;  /* 0x00581f0003117f89 */ /* 0x0022a400000e0000 */
.L_x_2441:
        /* <DEDUP_REMOVED lines=16> */
.L_x_2392:
[----:B------:R-:W-:Y:S05]  /*1b380*/  BSYNC B0 ;  /* 0x0000000000007941 */ /* 0x000fea0003800000 */
.L_x_2391:
[----:B------:R-:W-:Y:S05]  /*1b390*/  BRA.DIV ~URZ, `(.L_x_2393) ;  /* 0x00001f327f007947 */ /* 0x000fea000b800000 */
[----:B--23--:R-:W2:Y:S04]  /*1b3a0*/  SHFL.IDX PT, R4, R4, 0x3, 0x181f ;  /* 0x00781f0004047f89 */ /* 0x00cea800000e0000 */
[----:B------:R3:W1:Y:S02]  /*1b3b0*/  SHFL.IDX PT, R17, R3, 0x3, 0x181f ;  /* 0x00781f0003117f89 */ /* 0x00066400000e0000 */
.L_x_2442:
        /* <DEDUP_REMOVED lines=15> */
.L_x_2373:
[----:B------:R-:W-:Y:S05]  /*1b4b0*/  BSYNC B1 ;  /* 0x0000000000017941 */ /* 0x000fea0003800000 */
.L_x_2357:
[----:B------:R-:W-:-:S13]  /*1b4c0*/  ISETP.NE.AND P0, PT, R212, RZ, PT ;  /* 0x000000ffd400720c */ /* 0x000fda0003f05270 */
[----:B------:R-:W-:Y:S01]  /*1b4d0*/  @P0 WARPSYNC 0xffffffff ;  /* 0xffffffff00000948 */ /* 0x000fe20003800000 */
[----:B------:R-:W-:Y:S06]  /*1b4e0*/  @P0 BAR.SYNC.DEFER_BLOCKING 0x5, 0x100 ;  /* 0x0144000000000b1d */ /* 0x000fec0000010000 */
[----:B------:R-:W4:Y:S04]  /*1b4f0*/  @P0 LDS.128 R200, [0x24100] ;  /* 0x02410000ffc80984 */ /* 0x000f280000000c00 */
[----:B------:R-:W-:Y:S06]  /*1b500*/  @P0 BAR.ARV 0x4, 0x100 ;  /* 0x0104000000000b1d */ /* 0x000fec0000002000 */
[----:B------:R-:W-:Y:S05]  /*1b510*/  @P0 BRA `(.L_x_2394) ;  /* 0x00000e9000000947 */ /* 0x000fea0003800000 */
[----:B--234-:R-:W-:Y:S01]  /*1b520*/  LOP3.LUT R2, R205, 0x1f, RZ, 0xc0, !PT ;  /* 0x0000001fcd027812 */ /* 0x01cfe200078ec0ff */
[----:B-1----:R-:W-:-:S03]  /*1b530*/  IMAD.MOV.U32 R4, RZ, RZ, RZ ;  /* 0x000000ffff047224 */ /* 0x002fc600078e00ff */
[----:B------:R-:W-:Y:S01]  /*1b540*/  ISETP.NE.AND P6, PT, R2, 0x1f, PT ;  /* 0x0000001f0200780c */ /* 0x000fe20003fc5270 */
[----:B------:R-:W-:Y:S10]  /*1b550*/  BRA.DIV ~URZ, `(.L_x_2395) ;  /* 0x00001e327f007947 */ /* 0x000ff4000b800000 */
[----:B------:R1:W2:Y:S02]  /*1b560*/  SHFL.IDX PT, R3, R8, RZ, 0x1f ;  /* 0x00001fff08037589 */ /* 0x0002a400000e0000 */
.L_x_2443:
[----:B------:R-:W-:Y:S05]  /*1b570*/  BRA.DIV ~URZ, `(.L_x_2396) ;  /* 0x00001e827f007947 */ /* 0x000fea000b800000 */
[----:B-1----:R-:W1:Y:S02]  /*1b580*/  SHFL.IDX PT, R8, R8, 0x1, 0x1f ;  /* 0x00201f0008087f89 */ /* 0x002e6400000e0000 */
.L_x_2444:
        /* <DEDUP_REMOVED lines=18> */
.L_x_2445:
        /* <DEDUP_REMOVED lines=16> */
.L_x_2446:
[----:B----4-:R-:W-:Y:S01]  /*1b7b0*/  IMAD R5, R17, c[0x0][0x538], RZ ;  /* 0x00014e0011057a24 */ /* 0x010fe200078e02ff */
[----:B------:R-:W-:Y:S04]  /*1b7c0*/  BSSY B1, `(.L_x_2399) ;  /* 0x00000b9000017945 */ /* 0x000fe80003800000 */
[----:B-1----:R-:W-:-:S04]  /*1b7d0*/  IADD3 R200, R5, R8, RZ ;  /* 0x0000000805c87210 */ /* 0x002fc80007ffe0ff */
[----:B--2---:R-:W-:-:S13]  /*1b7e0*/  ISETP.GT.AND P0, PT, R200, R3, PT ;  /* 0x00000003c800720c */ /* 0x004fda0003f04270 */
[----:B------:R-:W-:Y:S05]  /*1b7f0*/  @P0 BRA `(.L_x_2400) ;  /* 0x0000024000000947 */ /* 0x000fea0003800000 */
.L_x_2404:
        /* <DEDUP_REMOVED lines=16> */
.L_x_2447:
        /* <DEDUP_REMOVED lines=16> */
.L_x_2448:
[----:B--2---:R-:W-:-:S05]  /*1ba00*/  IMAD R5, R17, c[0x0][0x538], RZ ;  /* 0x00014e0011057a24 */ /* 0x004fca00078e02ff */
[----:B------:R-:W-:-:S04]  /*1ba10*/  IADD3 R200, R5, R200, RZ ;  /* 0x000000c805c87210 */ /* 0x000fc80007ffe0ff */
[----:B------:R-:W-:-:S13]  /*1ba20*/  ISETP.GT.AND P0, PT, R200, R3, PT ;  /* 0x00000003c800720c */ /* 0x000fda0003f04270 */
[----:B-1----:R-:W-:Y:S05]  /*1ba30*/  @!P0 BRA `(.L_x_2404) ;  /* 0xfffffdc000008947 */ /* 0x002fea000383ffff */
.L_x_2400:
[----:B------:R-:W-:-:S05]  /*1ba40*/  IADD3 R200, -R5, R200, RZ ;  /* 0x000000c805c87210 */ /* 0x000fca0007ffe1ff */
[----:B------:R-:W-:-:S05]  /*1ba50*/  IMAD R0, R7, c[0x0][0x538], R200 ;  /* 0x00014e0007007a24 */ /* 0x000fca00078e02c8 */
[----:B------:R-:W-:Y:S01]  /*1ba60*/  ISETP.GT.AND P0, PT, R0, R3, PT ;  /* 0x000000030000720c */ /* 0x000fe20003f04270 */
[----:B------:R-:W-:-:S12]  /*1ba70*/  BRA.DIV ~URZ, `(.L_x_2405) ;  /* 0x00001dd27f007947 */ /* 0x000fd8000b800000 */
[----:B------:R-:W-:-:S04]  /*1ba80*/  VOTE.ANY R5, PT, !P0 ;  /* 0x0000000000057806 */ /* 0x000fc800040e0100 */
.L_x_2449:
[----:B------:R-:W1:Y:S02]  /*1ba90*/  POPC R16, R5 ;  /* 0x0000000500107309 */ /* 0x000e640000000000 */
[----:B-1----:R-:W-:Y:S01]  /*1baa0*/  IADD3 R203, R16, R203, RZ ;  /* 0x000000cb10cb7210 */ /* 0x002fe20007ffe0ff */
[----:B------:R-:W-:Y:S05]  /*1bab0*/  BRA.DIV ~URZ, `(.L_x_2406) ;  /* 0x00001dd27f007947 */ /* 0x000fea000b800000 */
[----:B------:R1:W2:Y:S04]  /*1bac0*/  SHFL.IDX PT, R201, R201, R16, 0x1f ;  /* 0x00001f10c9c97589 */ /* 0x0002a800000e0000 */
[----:B------:R1:W4:Y:S02]  /*1bad0*/  SHFL.IDX PT, R4, R4, R16, 0x1f ;  /* 0x00001f1004047589 */ /* 0x00032400000e0000 */
.L_x_2450:
[----:B------:R-:W-:Y:S01]  /*1bae0*/  ISETP.NE.AND P0, PT, R5, RZ, PT ;  /* 0x000000ff0500720c */ /* 0x000fe20003f05270 */
[----:B------:R-:W-:-:S12]  /*1baf0*/  BSSY B0, `(.L_x_2407) ;  /* 0x0000005000007945 */ /* 0x000fd80003800000 */
[----:B------:R-:W-:Y:S05]  /*1bb00*/  @!P0 BRA `(.L_x_2408) ;  /* 0x0000003000008947 */ /* 0x000fea0003800000 */
[----:B-1----:R-:W-:Y:S01]  /*1bb10*/  IADD3 R16, R16, -0x1, RZ ;  /* 0xffffffff10107810 */ /* 0x002fe20007ffe0ff */
[----:B------:R-:W-:Y:S05]  /*1bb20*/  BRA.DIV ~URZ, `(.L_x_2409) ;  /* 0x00001e127f007947 */ /* 0x000fea000b800000 */
[----:B------:R1:W3:Y:S02]  /*1bb30*/  SHFL.IDX PT, R9, R7, R16, 0x1f ;  /* 0x00001f1007097589 */ /* 0x0002e400000e0000 */
.L_x_2408:
[----:B------:R-:W-:Y:S05]  /*1bb40*/  BSYNC B0 ;  /* 0x0000000000007941 */ /* 0x000fea0003800000 */
.L_x_2407:
[----:B----4-:R-:W-:Y:S01]  /*1bb50*/  ISETP.NE.AND P0, PT, R4, 0x1, PT ;  /* 0x000000010400780c */ /* 0x010fe20003f05270 */
[----:B---3--:R-:W-:Y:S01]  /*1bb60*/  IMAD R200, R9, c[0x0][0x538], R200 ;  /* 0x00014e0009c87a24 */ /* 0x008fe200078e02c8 */
[----:B------:R-:W-:Y:S04]  /*1bb70*/  BSSY B0, `(.L_x_2410) ;  /* 0x0000076000007945 */ /* 0x000fe80003800000 */
[----:B------:R-:W-:-:S07]  /*1bb80*/  IADD3 R6, -R200, R3, RZ ;  /* 0x00000003c8067210 */ /* 0x000fce0007ffe1ff */
[----:B------:R-:W-:Y:S05]  /*1bb90*/  @!P0 BRA `(.L_x_2411) ;  /* 0x0000037000008947 */ /* 0x000fea0003800000 */
[-C--:B-12---:R-:W-:Y:S02]  /*1bba0*/  IABS R7, R201.reuse ;  /* 0x000000c900077213 */ /* 0x086fe40000000000 */
        /* <DEDUP_REMOVED lines=54> */
.L_x_2411:
[----:B------:R-:W-:-:S04]  /*1bf10*/  IMAD.MOV.U32 R0, RZ, RZ, 0x4 ;  /* 0x00000004ff007424 */ /* 0x000fc800078e00ff */
[----:B------:R-:W-:-:S05]  /*1bf20*/  IMAD.WIDE R14, R203, R0, c[0x0][0x590] ;  /* 0x00016400cb0e7625 */ /* 0x000fca00078e0200 */
[----:B------:R-:W3:Y:S01]  /*1bf30*/  LDG.E R4, [R14.64] ;  /* 0x000000080e047981 */ /* 0x000ee2000c1e1900 */
[----:B------:R-:W-:Y:S01]  /*1bf40*/  IABS R5, R6 ;  /* 0x0000000600057213 */ /* 0x000fe20000000000 */
[----:B--23--:R-:W-:-:S05]  /*1bf50*/  IMAD R3, R4, R201, RZ ;  /* 0x000000c904037224 */ /* 0x00cfca00078e02ff */
[-C--:B-1----:R-:W-:Y:S02]  /*1bf60*/  IABS R7, R3.reuse ;  /* 0x0000000300077213 */ /* 0x082fe40000000000 */
        /* <DEDUP_REMOVED lines=54> */
.L_x_2412:
[----:B------:R-:W-:Y:S05]  /*1c2d0*/  BSYNC B0 ;  /* 0x0000000000007941 */ /* 0x000fea0003800000 */
.L_x_2410:
[----:B------:R-:W-:-:S04]  /*1c2e0*/  LOP3.LUT R12, RZ, R12, RZ, 0x33, !PT ;  /* 0x0000000cff0c7212 */ /* 0x000fc800078e33ff */
[----:B------:R-:W-:Y:S01]  /*1c2f0*/  IADD3 R201, R12, R201, RZ ;  /* 0x000000c90cc97210 */ /* 0x000fe20007ffe0ff */
[----:B------:R-:W-:Y:S05]  /*1c300*/  BRA `(.L_x_2413) ;  /* 0x0000004000007947 */ /* 0x000fea0003800000 */
.L_x_2401:
[----:B------:R-:W-:Y:S01]  /*1c310*/  IMAD.MOV.U32 R200, RZ, RZ, R3 ;  /* 0x000000ffffc87224 */ /* 0x000fe200078e0003 */
[----:B------:R-:W-:Y:S01]  /*1c320*/  MOV R202, RZ ;  /* 0x000000ff00ca7202 */ /* 0x000fe20000000f00 */
[----:B------:R-:W-:Y:S01]  /*1c330*/  IMAD.MOV.U32 R201, RZ, RZ, RZ ;  /* 0x000000ffffc97224 */ /* 0x000fe200078e00ff */
[----:B------:R-:W-:Y:S02]  /*1c340*/  MOV R203, c[0x0][0x53c] ;  /* 0x00014f0000cb7a02 */ /* 0x000fe40000000f00 */
.L_x_2413:
[----:B------:R-:W-:Y:S05]  /*1c350*/  BSYNC B1 ;  /* 0x0000000000017941 */ /* 0x000fea0003800000 */
.L_x_2399:
[----:B------:R-:W-:Y:S01]  /*1c360*/  WARPSYNC 0xffffffff ;  /* 0xffffffff00007948 */ /* 0x000fe20003800000 */
[----:B------:R-:W-:Y:S01]  /*1c370*/  BAR.SYNC.DEFER_BLOCKING 0x4, 0x100 ;  /* 0x0104000000007b1d */ /* 0x000fe20000010000 */
[----:B------:R-:W-:-:S13]  /*1c380*/  ISETP.NE.AND P0, PT, R2, RZ, PT ;  /* 0x000000ff0200720c */ /* 0x000fda0003f05270 */
[----:B------:R1:W-:Y:S04]  /*1c390*/  @!P0 STS.128 [0x24100], R200 ;  /* 0x024100c8ff008388 */ /* 0x0003e80000000c00 */
[----:B------:R-:W-:Y:S06]  /*1c3a0*/  BAR.ARV 0x5, 0x100 ;  /* 0x0144000000007b1d */ /* 0x000fec0000002000 */
.L_x_2394:
[----:B----4-:R-:W-:-:S13]  /*1c3b0*/  ISETP.GE.AND P0, PT, R203, c[0x0][0x53c], PT ;  /* 0x00014f00cb007a0c */ /* 0x010fda0003f06270 */
[----:B-123--:R-:W-:Y:S01]  /*1c3c0*/  @P0 CALL.REL.NOINC `(.L_x_2414) ;  /* 0x0000001000000944 */ /* 0x00efe20003c00000 */
[----:B------:R-:W-:Y:S05]  /*1c3d0*/  BRA `(.L_x_2415) ;  /* 0xfffe50f000007947 */ /* 0x000fea000383ffff */
.L_x_2414:
[----:B------:R-:W-:Y:S05]  /*1c3e0*/  EXIT ;  /* 0x000000000000794d */ /* 0x000fea0003800000 */
.L_x_2241:
[----:B------:R-:W-:Y:S02]  /*1c3f0*/  MOV R5, 0x1 ;  /* 0x0000000100057802 */ /* 0x000fe40000000f00 */
[----:B------:R-:W-:Y:S02]  /*1c400*/  MOV R0, 0x1c420 ;  /* 0x0001c42000007802 */ /* 0x000fe40000000f00 */
[----:B------:R-:W-:Y:S05]  /*1c410*/  CALL.REL.NOINC `($__internal_50_$__cuda_sm70_shflsync_up_p) ;  /* 0x0000162000007944 */ /* 0x000fea0003c00000 */
[----:B-12---:R-:W-:Y:S05]  /*1c420*/  BRA `(.L_x_2416) ;  /* 0xfffe404000007947 */ /* 0x006fea000383ffff */
.L_x_2242:
[----:B------:R-:W-:Y:S02]  /*1c430*/  MOV R5, 0x2 ;  /* 0x0000000200057802 */ /* 0x000fe40000000f00 */
[----:B------:R-:W-:Y:S02]  /*1c440*/  MOV R0, 0x1c460 ;  /* 0x0001c46000007802 */ /* 0x000fe40000000f00 */
[----:B------:R-:W-:Y:S05]  /*1c450*/  CALL.REL.NOINC `($__internal_50_$__cuda_sm70_shflsync_up_p) ;  /* 0x000015e000007944 */ /* 0x000fea0003c00000 */
[----:B--2---:R-:W-:Y:S01]  /*1c460*/  SEL R0, R5, RZ, P4 ;  /* 0x000000ff05007207 */ /* 0x004fe20002000000 */
[----:B------:R-:W-:-:S04]  /*1c470*/  IMAD.MOV.U32 R5, RZ, RZ, 0x4 ;  /* 0x00000004ff057424 */ /* 0x000fc800078e00ff */
[----:B-1----:R-:W-:Y:S01]  /*1c480*/  IMAD.IADD R7, R7, 0x1, R0 ;  /* 0x0000000107077824 */ /* 0x002fe200078e0200 */
        /* <DEDUP_REMOVED lines=13> */
[----:B------:R-:W-:Y:S01]  /*1c560*/  IMAD.MOV.U32 R16, RZ, RZ, 0x1f ;  /* 0x0000001fff107424 */ /* 0x000fe200078e00ff */
[----:B------:R-:W-:-:S03]  /*1c570*/  MOV R17, 0x1f ;  /* 0x0000001f00117802 */ /* 0x000fc60000000f00 */
[----:B-1----:R-:W-:Y:S01]  /*1c580*/  IMAD.IADD R7, R7, 0x1, R0 ;  /* 0x0000000107077824 */ /* 0x002fe200078e0200 */
[----:B------:R-:W-:-:S03]  /*1c590*/  MOV R0, 0x1c5c0 ;  /* 0x0001c5c000007802 */ /* 0x000fc60000000f00 */
[----:B------:R-:W-:Y:S02]  /*1c5a0*/  IMAD.MOV.U32 R19, RZ, RZ, R7 ;  /* 0x000000ffff137224 */ /* 0x000fe400078e0007 */
[----:B------:R-:W-:Y:S05]  /*1c5b0*/  CALL.REL.NOINC `($__internal_49_$__cuda_sm70_shflsync_idx_p) ;  /* 0x0000143000007944 */ /* 0x000fea0003c00000 */
[----:B-12---:R-:W-:Y:S05]  /*1c5c0*/  BRA `(.L_x_2417) ;  /* 0xfffe3fa000007947 */ /* 0x006fea000383ffff */
.L_x_2244:
[----:B------:R-:W-:Y:S02]  /*1c5d0*/  SEL R5, RZ, 0x1, P0 ;  /* 0x00000001ff057807 */ /* 0x000fe40000000000 */
[----:B------:R-:W-:Y:S02]  /*1c5e0*/  MOV R0, 0x1c600 ;  /* 0x0001c60000007802 */ /* 0x000fe40000000f00 */
[----:B------:R-:W-:Y:S05]  /*1c5f0*/  CALL.REL.NOINC `($__internal_51_$__cuda_sm70_votesync_ballot) ;  /* 0x0000149000007944 */ /* 0x000fea0003c00000 */
[----:B------:R-:W-:Y:S05]  /*1c600*/  BRA `(.L_x_2418) ;  /* 0xfffe3ff000007947 */ /* 0x000fea000383ffff */
.L_x_2245:
[----:B------:R-:W-:Y:S01]  /*1c610*/  IMAD.MOV.U32 R19, RZ, RZ, R4 ;  /* 0x000000ffff137224 */ /* 0x000fe200078e0004 */
[----:B------:R-:W-:Y:S02]  /*1c620*/  MOV R17, 0x1f ;  /* 0x0000001f00117802 */ /* 0x000fe40000000f00 */
[----:B------:R-:W-:Y:S02]  /*1c630*/  MOV R0, 0x1c650 ;  /* 0x0001c65000007802 */ /* 0x000fe40000000f00 */
[----:B------:R-:W-:Y:S05]  /*1c640*/  CALL.REL.NOINC `($__internal_49_$__cuda_sm70_shflsync_idx_p) ;  /* 0x000013a000007944 */ /* 0x000fea0003c00000 */
[----:B--2---:R-:W-:Y:S01]  /*1c650*/  IMAD.MOV.U32 R4, RZ, RZ, R17 ;  /* 0x000000ffff047224 */ /* 0x004fe200078e0011 */
[----:B------:R-:W-:Y:S01]  /*1c660*/  MOV R9, RZ ;  /* 0x000000ff00097202 */ /* 0x000fe20000000f00 */
[----:B-1----:R-:W-:Y:S01]  /*1c670*/  IMAD.MOV.U32 R19, RZ, RZ, R3 ;  /* 0x000000ffff137224 */ /* 0x002fe200078e0003 */
[----:B------:R-:W-:Y:S02]  /*1c680*/  MOV R17, 0x1f ;  /* 0x0000001f00117802 */ /* 0x000fe40000000f00 */
[----:B------:R-:W-:-:S02]  /*1c690*/  MOV R0, 0x1c6b0 ;  /* 0x0001c6b000007802 */ /* 0x000fc40000000f00 */
[----:B------:R-:W-:Y:S05]  /*1c6a0*/  CALL.REL.NOINC `($__internal_49_$__cuda_sm70_shflsync_idx_p) ;  /* 0x0000134000007944 */ /* 0x000fea0003c00000 */
[----:B--2---:R-:W-:Y:S01]  /*1c6b0*/  MOV R3, R17 ;  /* 0x0000001100037202 */ /* 0x004fe20000000f00 */
[----:B-1----:R-:W-:Y:S05]  /*1c6c0*/  BRA `(.L_x_2419) ;  /* 0xfffe3f9000007947 */ /* 0x002fea000383ffff */
.L_x_2248:
[----:B------:R-:W-:Y:S01]  /*1c6d0*/  IMAD.MOV.U32 R19, RZ, RZ, R7 ;  /* 0x000000ffff137224 */ /* 0x000fe200078e0007 */
[----:B------:R-:W-:-:S02]  /*1c6e0*/  MOV R17, 0x1f ;  /* 0x0000001f00117802 */ /* 0x000fc40000000f00 */
[----:B------:R-:W-:Y:S02]  /*1c6f0*/  MOV R0, 0x1c710 ;  /* 0x0001c71000007802 */ /* 0x000fe40000000f00 */
[----:B--23--:R-:W-:Y:S05]  /*1c700*/  CALL.REL.NOINC `($__internal_49_$__cuda_sm70_shflsync_idx_p) ;  /* 0x000012e000007944 */ /* 0x00cfea0003c00000 */
[----:B--2---:R-:W-:Y:S01]  /*1c710*/  MOV R9, R17 ;  /* 0x0000001100097202 */ /* 0x004fe20000000f00 */
[----:B-1----:R-:W-:Y:S05]  /*1c720*/  BRA `(.L_x_2247) ;  /* 0xfffe3f9000007947 */ /* 0x002fea000383ffff */
.L_x_2287:
[----:B------:R-:W-:Y:S01]  /*1c730*/  IMAD.MOV.U32 R19, RZ, RZ, R7 ;  /* 0x000000ffff137224 */ /* 0x000fe200078e0007 */
[----:B------:R-:W-:Y:S01]  /*1c740*/  MOV R16, RZ ;  /* 0x000000ff00107202 */ /* 0x000fe20000000f00 */
[----:B------:R-:W-:Y:S01]  /*1c750*/  IMAD.MOV.U32 R17, RZ, RZ, 0x181f ;  /* 0x0000181fff117424 */ /* 0x000fe200078e00ff */
[----:B------:R-:W-:Y:S02]  /*1c760*/  MOV R0, 0x1c780 ;  /* 0x0001c78000007802 */ /* 0x000fe40000000f00 */
[----:B-----5:R-:W-:Y:S05]  /*1c770*/  CALL.REL.NOINC `($__internal_49_$__cuda_sm70_shflsync_idx_p) ;  /* 0x0000127000007944 */ /* 0x020fea0003c00000 */
[----:B--2---:R-:W-:Y:S01]  /*1c780*/  MOV R15, R17 ;  /* 0x00000011000f7202 */ /* 0x004fe20000000f00 */
[----:B-1----:R-:W-:Y:S05]  /*1c790*/  BRA `(.L_x_2420) ;  /* 0xfffeb3e000007947 */ /* 0x002fea000383ffff */
.L_x_2288:
[----:B------:R-:W-:Y:S01]  /*1c7a0*/  IMAD.MOV.U32 R19, RZ, RZ, R14 ;  /* 0x000000ffff137224 */ /* 0x000fe200078e000e */
[----:B------:R-:W-:Y:S01]  /*1c7b0*/  MOV R16, RZ ;  /* 0x000000ff00107202 */ /* 0x000fe20000000f00 */
[----:B------:R-:W-:Y:S01]  /*1c7c0*/  IMAD.MOV.U32 R17, RZ, RZ, 0x181f ;  /* 0x0000181fff117424 */ /* 0x000fe200078e00ff */
[----:B------:R-:W-:Y:S02]  /*1c7d0*/  MOV R0, 0x1c7f0 ;  /* 0x0001c7f000007802 */ /* 0x000fe40000000f00 */
[----:B-12--5:R-:W-:Y:S05]  /*1c7e0*/  CALL.REL.NOINC `($__internal_49_$__cuda_sm70_shflsync_idx_p) ;  /* 0x0000120000007944 */ /* 0x026fea0003c00000 */
[----:B-12---:R-:W-:Y:S05]  /*1c7f0*/  BRA `(.L_x_2421) ;  /* 0xfffeb3a000007947 */ /* 0x006fea000383ffff */
.L_x_2291:
[----:B--2---:R-:W-:Y:S01]  /*1c800*/  IMAD.MOV.U32 R19, RZ, RZ, R7 ;  /* 0x000000ffff137224 */ /* 0x004fe200078e0007 */
[----:B------:R-:W-:Y:S01]  /*1c810*/  MOV R16, 0x1 ;  /* 0x0000000100107802 */ /* 0x000fe20000000f00 */
[----:B----4-:R-:W-:Y:S01]  /*1c820*/  IMAD.MOV.U32 R17, RZ, RZ, 0x181f ;  /* 0x0000181fff117424 */ /* 0x010fe200078e00ff */
[----:B------:R-:W-:-:S02]  /*1c830*/  MOV R0, 0x1c850 ;  /* 0x0001c85000007802 */ /* 0x000fc40000000f00 */
[----:B-1-3-5:R-:W-:Y:S05]  /*1c840*/  CALL.REL.NOINC `($__internal_49_$__cuda_sm70_shflsync_idx_p) ;  /* 0x000011a000007944 */ /* 0x02afea0003c00000 */
[----:B--2---:R-:W-:Y:S01]  /*1c850*/  IMAD.MOV.U32 R15, RZ, RZ, R17 ;  /* 0x000000ffff0f7224 */ /* 0x004fe200078e0011 */
[----:B-1----:R-:W-:Y:S01]  /*1c860*/  MOV R16, 0x1 ;  /* 0x0000000100107802 */ /* 0x002fe20000000f00 */
[----:B------:R-:W-:Y:S01]  /*1c870*/  IMAD.MOV.U32 R19, RZ, RZ, R14 ;  /* 0x000000ffff137224 */ /* 0x000fe200078e000e */
[----:B------:R-:W-:-:S02]  /*1c880*/  MOV R17, 0x181f ;  /* 0x0000181f00117802 */ /* 0x000fc40000000f00 */
[----:B------:R-:W-:Y:S02]  /*1c890*/  MOV R0, 0x1c8b0 ;  /* 0x0001c8b000007802 */ /* 0x000fe40000000f00 */
[----:B------:R-:W-:Y:S05]  /*1c8a0*/  CALL.REL.NOINC `($__internal_49_$__cuda_sm70_shflsync_idx_p) ;  /* 0x0000114000007944 */ /* 0x000fea0003c00000 */
[----:B-12---:R-:W-:Y:S01]  /*1c8b0*/  MOV R19, R17 ;  /* 0x0000001100137202 */ /* 0x006fe20000000f00 */
[----:B------:R-:W-:Y:S05]  /*1c8c0*/  BRA `(.L_x_2422) ;  /* 0xfffeb43000007947 */ /* 0x000fea000383ffff */
.L_x_2294:
[----:B-1-3--:R-:W-:Y:S01]  /*1c8d0*/  IMAD.MOV.U32 R19, RZ, RZ, R7 ;  /* 0x000000ffff137224 */ /* 0x00afe200078e0007 */
[----:B------:R-:W-:Y:S01]  /*1c8e0*/  MOV R16, 0x2 ;  /* 0x0000000200107802 */ /* 0x000fe20000000f00 */
[----:B------:R-:W-:Y:S01]  /*1c8f0*/  IMAD.MOV.U32 R17, RZ, RZ, 0x181f ;  /* 0x0000181fff117424 */ /* 0x000fe200078e00ff */
[----:B------:R-:W-:Y:S02]  /*1c900*/  MOV R0, 0x1c920 ;  /* 0x0001c92000007802 */ /* 0x000fe40000000f00 */
[----:B--2--5:R-:W-:Y:S05]  /*1c910*/  CALL.REL.NOINC `($__internal_49_$__cuda_sm70_shflsync_idx_p) ;  /* 0x000010d000007944 */ /* 0x024fea0003c00000 */
[----:B--2---:R-:W-:Y:S01]  /*1c920*/  MOV R15, R17 ;  /* 0x00000011000f7202 */ /* 0x004fe20000000f00 */
[----:B-1----:R-:W-:Y:S05]  /*1c930*/  BRA `(.L_x_2423) ;  /* 0xfffeb4f000007947 */ /* 0x002fea000383ffff */
.L_x_2295:
[----:B---3--:R-:W-:Y:S01]  /*1c940*/  IMAD.MOV.U32 R19, RZ, RZ, R14 ;  /* 0x000000ffff137224 */ /* 0x008fe200078e000e */
[----:B------:R-:W-:Y:S01]  /*1c950*/  MOV R16, 0x2 ;  /* 0x0000000200107802 */ /* 0x000fe20000000f00 */
[----:B------:R-:W-:Y:S01]  /*1c960*/  IMAD.MOV.U32 R17, RZ, RZ, 0x181f ;  /* 0x0000181fff117424 */ /* 0x000fe200078e00ff */
[----:B------:R-:W-:Y:S02]  /*1c970*/  MOV R0, 0x1c990 ;  /* 0x0001c99000007802 */ /* 0x000fe40000000f00 */
[----:B-12-45:R-:W-:Y:S05]  /*1c980*/  CALL.REL.NOINC `($__internal_49_$__cuda_sm70_shflsync_idx_p) ;  /* 0x0000106000007944 */ /* 0x036fea0003c00000 */
[----:B-12---:R-:W-:Y:S01]  /*1c990*/  MOV R19, R17 ;  /* 0x0000001100137202 */ /* 0x006fe20000000f00 */
[----:B------:R-:W-:Y:S05]  /*1c9a0*/  BRA `(.L_x_2424) ;  /* 0xfffeb4a000007947 */ /* 0x000fea000383ffff */
.L_x_2298:
[----:B-1----:R-:W-:Y:S01]  /*1c9b0*/  IMAD.MOV.U32 R19, RZ, RZ, R7 ;  /* 0x000000ffff137224 */ /* 0x002fe200078e0007 */
[----:B------:R-:W-:Y:S01]  /*1c9c0*/  MOV R16, 0x3 ;  /* 0x0000000300107802 */ /* 0x000fe20000000f00 */
[----:B------:R-:W-:Y:S01]  /*1c9d0*/  IMAD.MOV.U32 R17, RZ, RZ, 0x181f ;  /* 0x0000181fff117424 */ /* 0x000fe200078e00ff */
[----:B------:R-:W-:-:S02]  /*1c9e0*/  MOV R0, 0x1ca00 ;  /* 0x0001ca0000007802 */ /* 0x000fc40000000f00 */
[----:B--2345:R-:W-:Y:S05]  /*1c9f0*/  CALL.REL.NOINC `($__internal_49_$__cuda_sm70_shflsync_idx_p) ;  /* 0x00000ff000007944 */ /* 0x03cfea0003c00000 */
[----:B--2---:R-:W-:Y:S01]  /*1ca00*/  IMAD.MOV.U32 R7, RZ, RZ, R17 ;  /* 0x000000ffff077224 */ /* 0x004fe200078e0011 */
[----:B-1----:R-:W-:Y:S01]  /*1ca10*/  MOV R16, 0x3 ;  /* 0x0000000300107802 */ /* 0x002fe20000000f00 */
[----:B------:R-:W-:Y:S01]  /*1ca20*/  IMAD.MOV.U32 R19, RZ, RZ, R14 ;  /* 0x000000ffff137224 */ /* 0x000fe200078e000e */
[----:B------:R-:W-:-:S02]  /*1ca30*/  MOV R17, 0x181f ;  /* 0x0000181f00117802 */ /* 0x000fc40000000f00 */
[----:B------:R-:W-:Y:S02]  /*1ca40*/  MOV R0, 0x1ca60 ;  /* 0x0001ca6000007802 */ /* 0x000fe40000000f00 */
[----:B------:R-:W-:Y:S05]  /*1ca50*/  CALL.REL.NOINC `($__internal_49_$__cuda_sm70_shflsync_idx_p) ;  /* 0x00000f9000007944 */ /* 0x000fea0003c00000 */
[----:B-12---:R-:W-:Y:S05]  /*1ca60*/  BRA `(.L_x_2425) ;  /* 0xfffeb52000007947 */ /* 0x006fea000383ffff */
.L_x_2353:
[----:B------:R-:W-:Y:S01]  /*1ca70*/  IMAD.MOV.U32 R8, RZ, RZ, R227 ;  /* 0x000000ffff087224 */ /* 0x000fe200078e00e3 */
[----:B-1----:R-:W-:Y:S02]  /*1ca80*/  MOV R7, 0x2 ;  /* 0x0000000200077802 */ /* 0x002fe40000000f00 */
[----:B------:R-:W-:Y:S02]  /*1ca90*/  MOV R6, 0x1cab0 ;  /* 0x0001cab000067802 */ /* 0x000fe40000000f00 */
[----:B------:R-:W-:Y:S05]  /*1caa0*/  CALL.REL.NOINC `($__internal_48_$__cuda_sm70_shflsync_bfly_p) ;  /* 0x00000ef000007944 */ /* 0x000fea0003c00000 */
[----:B-12---:R-:W-:Y:S05]  /*1cab0*/  BRA `(.L_x_2426) ;  /* 0xffffad6000007947 */ /* 0x006fea000383ffff */
.L_x_2354:
[----:B------:R-:W-:Y:S02]  /*1cac0*/  MOV R7, 0x1 ;  /* 0x0000000100077802 */ /* 0x000fe40000000f00 */
[----:B------:R-:W-:Y:S02]  /*1cad0*/  MOV R6, 0x1caf0 ;  /* 0x0001caf000067802 */ /* 0x000fe40000000f00 */
[----:B-1----:R-:W-:Y:S05]  /*1cae0*/  CALL.REL.NOINC `($__internal_48_$__cuda_sm70_shflsync_bfly_p) ;  /* 0x00000eb000007944 */ /* 0x002fea0003c00000 */
[----:B--2---:R-:W-:Y:S01]  /*1caf0*/  FADD.FTZ R3, R8, R7 ;  /* 0x0000000708037221 */ /* 0x004fe20000010000 */
[----:B-1----:R-:W-:Y:S02]  /*1cb00*/  MOV R8, R230 ;  /* 0x000000e600087202 */ /* 0x002fe40000000f00 */
[----:B------:R-:W-:Y:S02]  /*1cb10*/  MOV R7, 0x2 ;  /* 0x0000000200077802 */ /* 0x000fe40000000f00 */
[----:B------:R-:W-:-:S02]  /*1cb20*/  MOV R6, 0x1cb40 ;  /* 0x0001cb4000067802 */ /* 0x000fc40000000f00 */
[----:B------:R-:W-:Y:S05]  /*1cb30*/  CALL.REL.NOINC `($__internal_48_$__cuda_sm70_shflsync_bfly_p) ;  /* 0x00000e6000007944 */ /* 0x000fea0003c00000 */
[----:B--2---:R-:W-:Y:S01]  /*1cb40*/  FADD.FTZ R12, R230, R7 ;  /* 0x00000007e60c7221 */ /* 0x004fe20000010000 */
[----:B------:R-:W-:-:S02]  /*1cb50*/  MOV R7, 0x1 ;  /* 0x0000000100077802 */ /* 0x000fc40000000f00 */
[----:B------:R-:W-:Y:S02]  /*1cb60*/  MOV R6, 0x1cb90 ;  /* 0x0001cb9000067802 */ /* 0x000fe40000000f00 */
[----:B-1----:R-:W-:Y:S02]  /*1cb70*/  MOV R8, R12 ;  /* 0x0000000c00087202 */ /* 0x002fe40000000f00 */
[----:B------:R-:W-:Y:S05]  /*1cb80*/  CALL.REL.NOINC `($__internal_48_$__cuda_sm70_shflsync_bfly_p) ;  /* 0x00000e1000007944 */ /* 0x000fea0003c00000 */
[----:B-12---:R-:W-:Y:S05]  /*1cb90*/  BRA `(.L_x_2427) ;  /* 0xffffacf000007947 */ /* 0x006fea000383ffff */
.L_x_2361:
[----:B---34-:R-:W-:Y:S01]  /*1cba0*/  IMAD.MOV.U32 R19, RZ, RZ, R13 ;  /* 0x000000ffff137224 */ /* 0x018fe200078e000d */
[----:B------:R-:W-:Y:S01]  /*1cbb0*/  MOV R16, RZ ;  /* 0x000000ff00107202 */ /* 0x000fe20000000f00 */
[----:B------:R-:W-:Y:S01]  /*1cbc0*/  IMAD.MOV.U32 R17, RZ, RZ, 0x181f ;  /* 0x0000181fff117424 */ /* 0x000fe200078e00ff */
[----:B------:R-:W-:Y:S02]  /*1cbd0*/  MOV R0, 0x1cbf0 ;  /* 0x0001cbf000007802 */ /* 0x000fe40000000f00 */
[----:B-12---:R-:W-:Y:S05]  /*1cbe0*/  CALL.REL.NOINC `($__internal_49_$__cuda_sm70_shflsync_idx_p) ;  /* 0x00000e0000007944 */ /* 0x006fea0003c00000 */
[----:B--2---:R-:W-:Y:S01]  /*1cbf0*/  MOV R15, R17 ;  /* 0x00000011000f7202 */ /* 0x004fe20000000f00 */
[----:B-1----:R-:W-:Y:S05]  /*1cc00*/  BRA `(.L_x_2428) ;  /* 0xffffc5a000007947 */ /* 0x002fea000383ffff */
.L_x_2362:
[----:B------:R-:W-:Y:S01]  /*1cc10*/  IMAD.MOV.U32 R19, RZ, RZ, R2 ;  /* 0x000000ffff137224 */ /* 0x000fe200078e0002 */
[----:B------:R-:W-:Y:S01]  /*1cc20*/  MOV R16, RZ ;  /* 0x000000ff00107202 */ /* 0x000fe20000000f00 */
[----:B------:R-:W-:Y:S01]  /*1cc30*/  IMAD.MOV.U32 R17, RZ, RZ, 0x181f ;  /* 0x0000181fff117424 */ /* 0x000fe200078e00ff */
[----:B------:R-:W-:Y:S02]  /*1cc40*/  MOV R0, 0x1cc60 ;  /* 0x0001cc6000007802 */ /* 0x000fe40000000f00 */
[----:B-1234-:R-:W-:Y:S05]  /*1cc50*/  CALL.REL.NOINC `($__internal_49_$__cuda_sm70_shflsync_idx_p) ;  /* 0x00000d9000007944 */ /* 0x01efea0003c00000 */
[----:B-12---:R-:W-:Y:S05]  /*1cc60*/  BRA `(.L_x_2429) ;  /* 0xffffc56000007947 */ /* 0x006fea000383ffff */
.L_x_2365:
[----:B---3--:R-:W-:Y:S01]  /*1cc70*/  IMAD.MOV.U32 R19, RZ, RZ, R13 ;  /* 0x000000ffff137224 */ /* 0x008fe200078e000d */
[----:B------:R-:W-:Y:S01]  /*1cc80*/  MOV R16, 0x1 ;  /* 0x0000000100107802 */ /* 0x000fe20000000f00 */
[----:B------:R-:W-:Y:S01]  /*1cc90*/  IMAD.MOV.U32 R17, RZ, RZ, 0x181f ;  /* 0x0000181fff117424 */ /* 0x000fe200078e00ff */
[----:B------:R-:W-:-:S02]  /*1cca0*/  MOV R0, 0x1ccc0 ;  /* 0x0001ccc000007802 */ /* 0x000fc40000000f00 */
[----:B-12-4-:R-:W-:Y:S05]  /*1ccb0*/  CALL.REL.NOINC `($__internal_49_$__cuda_sm70_shflsync_idx_p) ;  /* 0x00000d3000007944 */ /* 0x016fea0003c00000 */
        /* <DEDUP_REMOVED lines=8> */
.L_x_2368:
[----:B--23--:R-:W-:Y:S01]  /*1cd40*/  IMAD.MOV.U32 R19, RZ, RZ, R13 ;  /* 0x000000ffff137224 */ /* 0x00cfe200078e000d */
[----:B------:R-:W-:Y:S01]  /*1cd50*/  MOV R16, 0x2 ;  /* 0x0000000200107802 */ /* 0x000fe20000000f00 */
[----:B------:R-:W-:Y:S01]  /*1cd60*/  IMAD.MOV.U32 R17, RZ, RZ, 0x181f ;  /* 0x0000181fff117424 */ /* 0x000fe200078e00ff */
[----:B------:R-:W-:Y:S02]  /*1cd70*/  MOV R0, 0x1cd90 ;  /* 0x0001cd9000007802 */ /* 0x000fe40000000f00 */
[----:B-1--4-:R-:W-:Y:S05]  /*1cd80*/  CALL.REL.NOINC `($__internal_49_$__cuda_sm70_shflsync_idx_p) ;  /* 0x00000c6000007944 */ /* 0x012fea0003c00000 */
[----:B--2---:R-:W-:Y:S01]  /*1cd90*/  MOV R15, R17 ;  /* 0x00000011000f7202 */ /* 0x004fe20000000f00 */
[----:B-1----:R-:W-:Y:S05]  /*1cda0*/  BRA `(.L_x_2431) ;  /* 0xffffc6b000007947 */ /* 0x002fea000383ffff */
.L_x_2369:
[----:B---3--:R-:W-:Y:S01]  /*1cdb0*/  IMAD.MOV.U32 R19, RZ, RZ, R2 ;  /* 0x000000ffff137224 */ /* 0x008fe200078e0002 */
[----:B------:R-:W-:Y:S01]  /*1cdc0*/  MOV R16, 0x2 ;  /* 0x0000000200107802 */ /* 0x000fe20000000f00 */
[----:B------:R-:W-:Y:S01]  /*1cdd0*/  IMAD.MOV.U32 R17, RZ, RZ, 0x181f ;  /* 0x0000181fff117424 */ /* 0x000fe200078e00ff */
[----:B------:R-:W-:Y:S02]  /*1cde0*/  MOV R0, 0x1ce00 ;  /* 0x0001ce0000007802 */ /* 0x000fe40000000f00 */
[----:B-12-4-:R-:W-:Y:S05]  /*1cdf0*/  CALL.REL.NOINC `($__internal_49_$__cuda_sm70_shflsync_idx_p) ;  /* 0x00000bf000007944 */ /* 0x016fea0003c00000 */
[----:B-12---:R-:W-:Y:S01]  /*1ce00*/  MOV R19, R17 ;  /* 0x0000001100137202 */ /* 0x006fe20000000f00 */
[----:B------:R-:W-:Y:S05]  /*1ce10*/  BRA `(.L_x_2432) ;  /* 0xffffc66000007947 */ /* 0x000fea000383ffff */
.L_x_2372:
[----:B--2---:R-:W-:Y:S01]  /*1ce20*/  IMAD.MOV.U32 R19, RZ, RZ, R13 ;  /* 0x000000ffff137224 */ /* 0x004fe200078e000d */
        /* <DEDUP_REMOVED lines=10> */
[----:B-12---:R-:W-:Y:S05]  /*1ced0*/  BRA `(.L_x_2433) ;  /* 0xffffc6e000007947 */ /* 0x006fea000383ffff */
.L_x_2374:
[----:B------:R-:W-:Y:S01]  /*1cee0*/  IMAD.MOV.U32 R19, RZ, RZ, R162 ;  /* 0x000000ffff137224 */ /* 0x000fe200078e00a2 */
[----:B------:R-:W-:Y:S01]  /*1cef0*/  MOV R16, RZ ;  /* 0x000000ff00107202 */ /* 0x000fe20000000f00 */
[----:B------:R-:W-:Y:S01]  /*1cf00*/  IMAD.MOV.U32 R17, RZ, RZ, 0x1c1f ;  /* 0x00001c1fff117424 */ /* 0x000fe200078e00ff */
[----:B------:R-:W-:Y:S02]  /*1cf10*/  MOV R0, 0x1cf30 ;  /* 0x0001cf3000007802 */ /* 0x000fe40000000f00 */
[----:B------:R-:W-:Y:S05]  /*1cf20*/  CALL.REL.NOINC `($__internal_49_$__cuda_sm70_shflsync_idx_p) ;  /* 0x00000ac000007944 */ /* 0x000fea0003c00000 */
[----:B--2---:R-:W-:Y:S01]  /*1cf30*/  MOV R165, R17 ;  /* 0x0000001100a57202 */ /* 0x004fe20000000f00 */
[----:B-1----:R-:W-:Y:S05]  /*1cf40*/  BRA `(.L_x_2434) ;  /* 0xffffc98000007947 */ /* 0x002fea000383ffff */
.L_x_2375:
[----:B------:R-:W-:Y:S01]  /*1cf50*/  IMAD.MOV.U32 R19, RZ, RZ, R163 ;  /* 0x000000ffff137224 */ /* 0x000fe200078e00a3 */
[----:B------:R-:W-:Y:S01]  /*1cf60*/  MOV R16, RZ ;  /* 0x000000ff00107202 */ /* 0x000fe20000000f00 */
[----:B------:R-:W-:Y:S01]  /*1cf70*/  IMAD.MOV.U32 R17, RZ, RZ, 0x1c1f ;  /* 0x00001c1fff117424 */ /* 0x000fe200078e00ff */
[----:B------:R-:W-:Y:S02]  /*1cf80*/  MOV R0, 0x1cfa0 ;  /* 0x0001cfa000007802 */ /* 0x000fe40000000f00 */
[----:B-12---:R-:W-:Y:S05]  /*1cf90*/  CALL.REL.NOINC `($__internal_49_$__cuda_sm70_shflsync_idx_p) ;  /* 0x00000a5000007944 */ /* 0x006fea0003c00000 */
[----:B-12---:R-:W-:Y:S05]  /*1cfa0*/  BRA `(.L_x_2435) ;  /* 0xffffc94000007947 */ /* 0x006fea000383ffff */
.L_x_2378:
[----:B-1----:R-:W-:Y:S01]  /*1cfb0*/  IMAD.MOV.U32 R19, RZ, RZ, R162 ;  /* 0x000000ffff137224 */ /* 0x002fe200078e00a2 */
[----:B------:R-:W-:Y:S01]  /*1cfc0*/  MOV R16, 0x1 ;  /* 0x0000000100107802 */ /* 0x000fe20000000f00 */
[----:B----4-:R-:W-:Y:S01]  /*1cfd0*/  IMAD.MOV.U32 R17, RZ, RZ, 0x1c1f ;  /* 0x00001c1fff117424 */ /* 0x010fe200078e00ff */
[----:B------:R-:W-:-:S02]  /*1cfe0*/  MOV R0, 0x1d000 ;  /* 0x0001d00000007802 */ /* 0x000fc40000000f00 */
[----:B--23--:R-:W-:Y:S05]  /*1cff0*/  CALL.REL.NOINC `($__internal_49_$__cuda_sm70_shflsync_idx_p) ;  /* 0x000009f000007944 */ /* 0x00cfea0003c00000 */
[----:B--2---:R-:W-:Y:S01]  /*1d000*/  IMAD.MOV.U32 R3, RZ, RZ, R17 ;  /* 0x000000ffff037224 */ /* 0x004fe200078e0011 */
[----:B-1----:R-:W-:Y:S01]  /*1d010*/  MOV R16, 0x1 ;  /* 0x0000000100107802 */ /* 0x002fe20000000f00 */
[----:B------:R-:W-:Y:S01]  /*1d020*/  IMAD.MOV.U32 R19, RZ, RZ, R163 ;  /* 0x000000ffff137224 */ /* 0x000fe200078e00a3 */
[----:B------:R-:W-:-:S02]  /*1d030*/  MOV R17, 0x1c1f ;  /* 0x00001c1f00117802 */ /* 0x000fc40000000f00 */
[----:B------:R-:W-:Y:S02]  /*1d040*/  MOV R0, 0x1d060 ;  /* 0x0001d06000007802 */ /* 0x000fe40000000f00 */
[----:B------:R-:W-:Y:S05]  /*1d050*/  CALL.REL.NOINC `($__internal_49_$__cuda_sm70_shflsync_idx_p) ;  /* 0x0000099000007944 */ /* 0x000fea0003c00000 */
[----:B-12---:R-:W-:Y:S05]  /*1d060*/  BRA `(.L_x_2436) ;  /* 0xffffd1c000007947 */ /* 0x006fea000383ffff */
.L_x_2382:
[----:B------:R-:W-:Y:S01]  /*1d070*/  IMAD.MOV.U32 R19, RZ, RZ, R4 ;  /* 0x000000ffff137224 */ /* 0x000fe200078e0004 */
[----:B------:R-:W-:Y:S01]  /*1d080*/  MOV R16, RZ ;  /* 0x000000ff00107202 */ /* 0x000fe20000000f00 */
[----:B------:R-:W-:Y:S01]  /*1d090*/  IMAD.MOV.U32 R17, RZ, RZ, 0x181f ;  /* 0x0000181fff117424 */ /* 0x000fe200078e00ff */
[----:B------:R-:W-:Y:S02]  /*1d0a0*/  MOV R0, 0x1d0c0 ;  /* 0x0001d0c000007802 */ /* 0x000fe40000000f00 */
[----:B-1----:R-:W-:Y:S05]  /*1d0b0*/  CALL.REL.NOINC `($__internal_49_$__cuda_sm70_shflsync_idx_p) ;  /* 0x0000093000007944 */ /* 0x002fea0003c00000 */
[----:B--2---:R-:W-:Y:S01]  /*1d0c0*/  MOV R5, R17 ;  /* 0x0000001100057202 */ /* 0x004fe20000000f00 */
[----:B-1----:R-:W-:Y:S05]  /*1d0d0*/  BRA `(.L_x_2437) ;  /* 0xffffdec000007947 */ /* 0x002fea000383ffff */
.L_x_2383:
[----:B------:R-:W-:Y:S01]  /*1d0e0*/  IMAD.MOV.U32 R19, RZ, RZ, R3 ;  /* 0x000000ffff137224 */ /* 0x000fe200078e0003 */
[----:B------:R-:W-:Y:S01]  /*1d0f0*/  MOV R16, RZ ;  /* 0x000000ff00107202 */ /* 0x000fe20000000f00 */
[----:B------:R-:W-:Y:S01]  /*1d100*/  IMAD.MOV.U32 R17, RZ, RZ, 0x181f ;  /* 0x0000181fff117424 */ /* 0x000fe200078e00ff */
[----:B------:R-:W-:Y:S02]  /*1d110*/  MOV R0, 0x1d130 ;  /* 0x0001d13000007802 */ /* 0x000fe40000000f00 */
[----:B-123--:R-:W-:Y:S05]  /*1d120*/  CALL.REL.NOINC `($__internal_49_$__cuda_sm70_shflsync_idx_p) ;  /* 0x000008c000007944 */ /* 0x00efea0003c00000 */
[----:B-12---:R-:W-:Y:S05]  /*1d130*/  BRA `(.L_x_2438) ;  /* 0xffffde8000007947 */ /* 0x006fea000383ffff */
.L_x_2386:
[----:B------:R-:W-:Y:S01]  /*1d140*/  IMAD.MOV.U32 R19, RZ, RZ, R4 ;  /* 0x000000ffff137224 */ /* 0x000fe200078e0004 */
[----:B-1----:R-:W-:Y:S01]  /*1d150*/  MOV R16, 0x1 ;  /* 0x0000000100107802 */ /* 0x002fe20000000f00 */
[----:B------:R-:W-:Y:S01]  /*1d160*/  IMAD.MOV.U32 R17, RZ, RZ, 0x181f ;  /* 0x0000181fff117424 */ /* 0x000fe200078e00ff */
[----:B------:R-:W-:-:S02]  /*1d170*/  MOV R0, 0x1d190 ;  /* 0x0001d19000007802 */ /* 0x000fc40000000f00 */
[----:B--234-:R-:W-:Y:S05]  /*1d180*/  CALL.REL.NOINC `($__internal_49_$__cuda_sm70_shflsync_idx_p) ;  /* 0x0000086000007944 */ /* 0x01cfea0003c00000 */
[----:B--2---:R-:W-:Y:S01]  /*1d190*/  IMAD.MOV.U32 R5, RZ, RZ, R17 ;  /* 0x000000ffff057224 */ /* 0x004fe200078e0011 */
[----:B-1----:R-:W-:Y:S01]  /*1d1a0*/  MOV R16, 0x1 ;  /* 0x0000000100107802 */ /* 0x002fe20000000f00 */
[----:B------:R-:W-:Y:S01]  /*1d1b0*/  IMAD.MOV.U32 R19, RZ, RZ, R3 ;  /* 0x000000ffff137224 */ /* 0x000fe200078e0003 */
[----:B------:R-:W-:-:S02]  /*1d1c0*/  MOV R17, 0x181f ;  /* 0x0000181f00117802 */ /* 0x000fc40000000f00 */
[----:B------:R-:W-:Y:S02]  /*1d1d0*/  MOV R0, 0x1d1f0 ;  /* 0x0001d1f000007802 */ /* 0x000fe40000000f00 */
[----:B------:R-:W-:Y:S05]  /*1d1e0*/  CALL.REL.NOINC `($__internal_49_$__cuda_sm70_shflsync_idx_p) ;  /* 0x0000080000007944 */ /* 0x000fea0003c00000 */
[----:B-12---:R-:W-:Y:S05]  /*1d1f0*/  BRA `(.L_x_2439) ;  /* 0xffffdf3000007947 */ /* 0x006fea000383ffff */
.L_x_2389:
[----:B------:R-:W-:Y:S01]  /*1d200*/  IMAD.MOV.U32 R19, RZ, RZ, R4 ;  /* 0x000000ffff137224 */ /* 0x000fe200078e0004 */
[----:B-1----:R-:W-:Y:S01]  /*1d210*/  MOV R16, 0x2 ;  /* 0x0000000200107802 */ /* 0x002fe20000000f00 */
[----:B------:R-:W-:Y:S01]  /*1d220*/  IMAD.MOV.U32 R17, RZ, RZ, 0x181f ;  /* 0x0000181fff117424 */ /* 0x000fe200078e00ff */
[----:B------:R-:W-:Y:S02]  /*1d230*/  MOV R0, 0x1d250 ;  /* 0x0001d25000007802 */ /* 0x000fe40000000f00 */
[----:B--234-:R-:W-:Y:S05]  /*1d240*/  CALL.REL.NOINC `($__internal_49_$__cuda_sm70_shflsync_idx_p) ;  /* 0x000007a000007944 */ /* 0x01cfea0003c00000 */
[----:B--2---:R-:W-:Y:S01]  /*1d250*/  MOV R5, R17 ;  /* 0x0000001100057202 */ /* 0x004fe20000000f00 */
[----:B-1----:R-:W-:Y:S05]  /*1d260*/  BRA `(.L_x_2440) ;  /* 0xffffdff000007947 */ /* 0x002fea000383ffff */
.L_x_2390:
[----:B------:R-:W-:Y:S01]  /*1d270*/  IMAD.MOV.U32 R19, RZ, RZ, R3 ;  /* 0x000000ffff137224 */ /* 0x000fe200078e0003 */
[----:B-1----:R-:W-:Y:S01]  /*1d280*/  MOV R16, 0x2 ;  /* 0x0000000200107802 */ /* 0x002fe20000000f00 */
[----:B------:R-:W-:Y:S01]  /*1d290*/  IMAD.MOV.U32 R17, RZ, RZ, 0x181f ;  /* 0x0000181fff117424 */ /* 0x000fe200078e00ff */
[----:B------:R-:W-:Y:S02]  /*1d2a0*/  MOV R0, 0x1d2c0 ;  /* 0x0001d2c000007802 */ /* 0x000fe40000000f00 */
[----:B--234-:R-:W-:Y:S05]  /*1d2b0*/  CALL.REL.NOINC `($__internal_49_$__cuda_sm70_shflsync_idx_p) ;  /* 0x0000073000007944 */ /* 0x01cfea0003c00000 */
[----:B-12---:R-:W-:Y:S05]  /*1d2c0*/  BRA `(.L_x_2441) ;  /* 0xffffdfb000007947 */ /* 0x006fea000383ffff */
.L_x_2393:
[----:B------:R-:W-:Y:S01]  /*1d2d0*/  IMAD.MOV.U32 R19, RZ, RZ, R4 ;  /* 0x000000ffff137224 */ /* 0x000fe200078e0004 */
[----:B--2---:R-:W-:Y:S01]  /*1d2e0*/  MOV R16, 0x3 ;  /* 0x0000000300107802 */ /* 0x004fe20000000f00 */
        /* <DEDUP_REMOVED lines=10> */
.L_x_2395:
[----:B------:R-:W-:Y:S01]  /*1d390*/  IMAD.MOV.U32 R19, RZ, RZ, R8 ;  /* 0x000000ffff137224 */ /* 0x000fe200078e0008 */
[----:B------:R-:W-:Y:S01]  /*1d3a0*/  MOV R16, RZ ;  /* 0x000000ff00107202 */ /* 0x000fe20000000f00 */
[----:B------:R-:W-:Y:S01]  /*1d3b0*/  IMAD.MOV.U32 R17, RZ, RZ, 0x1f ;  /* 0x0000001fff117424 */ /* 0x000fe200078e00ff */
[----:B------:R-:W-:Y:S02]  /*1d3c0*/  MOV R0, 0x1d3e0 ;  /* 0x0001d3e000007802 */ /* 0x000fe40000000f00 */
[----:B------:R-:W-:Y:S05]  /*1d3d0*/  CALL.REL.NOINC `($__internal_49_$__cuda_sm70_shflsync_idx_p) ;  /* 0x0000061000007944 */ /* 0x000fea0003c00000 */
[----:B--2---:R-:W-:Y:S01]  /*1d3e0*/  MOV R3, R17 ;  /* 0x0000001100037202 */ /* 0x004fe20000000f00 */
[----:B-1----:R-:W-:Y:S05]  /*1d3f0*/  BRA `(.L_x_2443) ;  /* 0xffffe17000007947 */ /* 0x002fea000383ffff */
.L_x_2396:
[----:B------:R-:W-:Y:S01]  /*1d400*/  IMAD.MOV.U32 R19, RZ, RZ, R8 ;  /* 0x000000ffff137224 */ /* 0x000fe200078e0008 */
[----:B------:R-:W-:Y:S01]  /*1d410*/  MOV R16, 0x1 ;  /* 0x0000000100107802 */ /* 0x000fe20000000f00 */
[----:B------:R-:W-:Y:S01]  /*1d420*/  IMAD.MOV.U32 R17, RZ, RZ, 0x1f ;  /* 0x0000001fff117424 */ /* 0x000fe200078e00ff */
[----:B------:R-:W-:Y:S02]  /*1d430*/  MOV R0, 0x1d450 ;  /* 0x0001d45000007802 */ /* 0x000fe40000000f00 */
[----:B-12---:R-:W-:Y:S05]  /*1d440*/  CALL.REL.NOINC `($__internal_49_$__cuda_sm70_shflsync_idx_p) ;  /* 0x000005a000007944 */ /* 0x006fea0003c00000 */
[----:B--2---:R-:W-:Y:S01]  /*1d450*/  MOV R8, R17 ;  /* 0x0000001100087202 */ /* 0x004fe20000000f00 */
[----:B-1----:R-:W-:Y:S05]  /*1d460*/  BRA `(.L_x_2444) ;  /* 0xffffe12000007947 */ /* 0x002fea000383ffff */
.L_x_2397:
[----:B------:R-:W-:Y:S02]  /*1d470*/  MOV R5, 0x1 ;  /* 0x0000000100057802 */ /* 0x000fe40000000f00 */
[----:B------:R-:W-:-:S02]  /*1d480*/  MOV R0, 0x1d4a0 ;  /* 0x0001d4a000007802 */ /* 0x000fc40000000f00 */
[----:B-12---:R-:W-:Y:S05]  /*1d490*/  CALL.REL.NOINC `($__internal_50_$__cuda_sm70_shflsync_up_p) ;  /* 0x000005a000007944 */ /* 0x006fea0003c00000 */
[----:B-12---:R-:W-:Y:S05]  /*1d4a0*/  BRA `(.L_x_2445) ;  /* 0xffffe20000007947 */ /* 0x006fea000383ffff */
.L_x_2398:
[----:B------:R-:W-:Y:S02]  /*1d4b0*/  MOV R5, 0x2 ;  /* 0x0000000200057802 */ /* 0x000fe40000000f00 */
[----:B------:R-:W-:-:S02]  /*1d4c0*/  MOV R0, 0x1d4e0 ;  /* 0x0001d4e000007802 */ /* 0x000fc40000000f00 */
[----:B-12---:R-:W-:Y:S05]  /*1d4d0*/  CALL.REL.NOINC `($__internal_50_$__cuda_sm70_shflsync_up_p) ;  /* 0x0000056000007944 */ /* 0x006fea0003c00000 */
        /* <DEDUP_REMOVED lines=23> */
.L_x_2402:
[----:B---3--:R-:W-:Y:S01]  /*1d650*/  IMAD.MOV.U32 R7, RZ, RZ, R6 ;  /* 0x000000ffff077224 */ /* 0x008fe200078e0006 */
[----:B------:R-:W-:Y:S02]  /*1d660*/  MOV R5, 0x1 ;  /* 0x0000000100057802 */ /* 0x000fe40000000f00 */
[----:B------:R-:W-:Y:S02]  /*1d670*/  MOV R0, 0x1d690 ;  /* 0x0001d69000007802 */ /* 0x000fe40000000f00 */
[----:B------:R-:W-:Y:S05]  /*1d680*/  CALL.REL.NOINC `($__internal_50_$__cuda_sm70_shflsync_up_p) ;  /* 0x000003b000007944 */ /* 0x000fea0003c00000 */
[----:B-12---:R-:W-:Y:S05]  /*1d690*/  BRA `(.L_x_2447) ;  /* 0xffffe26000007947 */ /* 0x006fea000383ffff */
.L_x_2403:
[----:B---3--:R-:W-:Y:S01]  /*1d6a0*/  IMAD.MOV.U32 R7, RZ, RZ, R6 ;  /* 0x000000ffff077224 */ /* 0x008fe200078e0006 */
[----:B------:R-:W-:Y:S02]  /*1d6b0*/  MOV R5, 0x2 ;  /* 0x0000000200057802 */ /* 0x000fe40000000f00 */
[----:B------:R-:W-:Y:S02]  /*1d6c0*/  MOV R0, 0x1d6e0 ;  /* 0x0001d6e000007802 */ /* 0x000fe40000000f00 */
[----:B------:R-:W-:Y:S05]  /*1d6d0*/  CALL.REL.NOINC `($__internal_50_$__cuda_sm70_shflsync_up_p) ;  /* 0x0000036000007944 */ /* 0x000fea0003c00000 */
[----:B-12---:R-:W-:Y:S01]  /*1d6e0*/  SEL R7, R5, RZ, P1 ;  /* 0x000000ff05077207 */ /* 0x006fe20000800000 */
[----:B------:R-:W-:Y:S01]  /*1d6f0*/  IMAD.MOV.U32 R5, RZ, RZ, 0x4 ;  /* 0x00000004ff057424 */ /* 0x000fe200078e00ff */
[----:B------:R-:W-:-:S03]  /*1d700*/  MOV R0, 0x1d730 ;  /* 0x0001d73000007802 */ /* 0x000fc60000000f00 */
[----:B------:R-:W-:Y:S02]  /*1d710*/  IMAD.IADD R7, R6, 0x1, R7 ;  /* 0x0000000106077824 */ /* 0x000fe400078e0207 */
        /* <DEDUP_REMOVED lines=19> */
.L_x_2405:
[----:B------:R-:W-:Y:S02]  /*1d850*/  SEL R5, RZ, 0x1, P0 ;  /* 0x00000001ff057807 */ /* 0x000fe40000000000 */
[----:B------:R-:W-:Y:S02]  /*1d860*/  MOV R0, 0x1d880 ;  /* 0x0001d88000007802 */ /* 0x000fe40000000f00 */
[----:B---3--:R-:W-:Y:S05]  /*1d870*/  CALL.REL.NOINC `($__internal_51_$__cuda_sm70_votesync_ballot) ;  /* 0x0000021000007944 */ /* 0x008fea0003c00000 */
[----:B------:R-:W-:Y:S05]  /*1d880*/  BRA `(.L_x_2449) ;  /* 0xffffe20000007947 */ /* 0x000fea000383ffff */
.L_x_2406:
[----:B------:R-:W-:Y:S01]  /*1d890*/  IMAD.MOV.U32 R19, RZ, RZ, R201 ;  /* 0x000000ffff137224 */ /* 0x000fe200078e00c9 */
[----:B------:R-:W-:Y:S02]  /*1d8a0*/  MOV R17, 0x1f ;  /* 0x0000001f00117802 */ /* 0x000fe40000000f00 */
[----:B------:R-:W-:Y:S02]  /*1d8b0*/  MOV R0, 0x1d8d0 ;  /* 0x0001d8d000007802 */ /* 0x000fe40000000f00 */
[----:B---3--:R-:W-:Y:S05]  /*1d8c0*/  CALL.REL.NOINC `($__internal_49_$__cuda_sm70_shflsync_idx_p) ;  /* 0x0000012000007944 */ /* 0x008fea0003c00000 */
[----:B--2---:R-:W-:Y:S01]  /*1d8d0*/  IMAD.MOV.U32 R201, RZ, RZ, R17 ;  /* 0x000000ffffc97224 */ /* 0x004fe200078e0011 */
[----:B-1----:R-:W-:Y:S01]  /*1d8e0*/  MOV R19, R4 ;  /* 0x0000000400137202 */ /* 0x002fe20000000f00 */
[----:B------:R-:W-:Y:S01]  /*1d8f0*/  IMAD.MOV.U32 R17, RZ, RZ, 0x1f ;  /* 0x0000001fff117424 */ /* 0x000fe200078e00ff */
[----:B------:R-:W-:Y:S02]  /*1d900*/  MOV R0, 0x1d920 ;  /* 0x0001d92000007802 */ /* 0x000fe40000000f00 */
[----:B------:R-:W-:Y:S05]  /*1d910*/  CALL.REL.NOINC `($__internal_49_$__cuda_sm70_shflsync_idx_p) ;  /* 0x000000d000007944 */ /* 0x000fea0003c00000 */
[----:B--2---:R-:W-:Y:S01]  /*1d920*/  MOV R4, R17 ;  /* 0x0000001100047202 */ /* 0x004fe20000000f00 */
[----:B-1----:R-:W-:Y:S05]  /*1d930*/  BRA `(.L_x_2450) ;  /* 0xffffe1a000007947 */ /* 0x002fea000383ffff */
.L_x_2409:
[----:B------:R-:W-:Y:S01]  /*1d940*/  IMAD.MOV.U32 R19, RZ, RZ, R7 ;  /* 0x000000ffff137224 */ /* 0x000fe200078e0007 */
[----:B------:R-:W-:-:S02]  /*1d950*/  MOV R17, 0x1f ;  /* 0x0000001f00117802 */ /* 0x000fc40000000f00 */
[----:B------:R-:W-:Y:S02]  /*1d960*/  MOV R0, 0x1d980 ;  /* 0x0001d98000007802 */ /* 0x000fe40000000f00 */
[----:B--234-:R-:W-:Y:S05]  /*1d970*/  CALL.REL.NOINC `($__internal_49_$__cuda_sm70_shflsync_idx_p) ;  /* 0x0000007000007944 */ /* 0x01cfea0003c00000 */
[----:B--2---:R-:W-:Y:S01]  /*1d980*/  MOV R9, R17 ;  /* 0x0000001100097202 */ /* 0x004fe20000000f00 */
[----:B-1----:R-:W-:Y:S05]  /*1d990*/  BRA `(.L_x_2408) ;  /* 0xffffe1a000007947 */ /* 0x002fea000383ffff */
        .weak           $__internal_48_$__cuda_sm70_shflsync_bfly_p
        .type           $__internal_48_$__cuda_sm70_shflsync_bfly_p,@function
        .size           $__internal_48_$__cuda_sm70_shflsync_bfly_p,($__internal_49_$__cuda_sm70_shflsync_idx_p - $__internal_48_$__cuda_sm70_shflsync_bfly_p)
$__internal_48_$__cuda_sm70_shflsync_bfly_p:
[----:B------:R-:W-:Y:S01]  /*1d9a0*/  MOV R14, R6 ;  /* 0x00000006000e7202 */ /* 0x000fe20000000f00 */
[----:B------:R-:W-:Y:S04]  /*1d9b0*/  WARPSYNC R4 ;  /* 0x0000000400007348 */ /* 0x000fe80003800000 */
[----:B------:R-:W-:Y:S01]  /*1d9c0*/  MOV R15, 0x0 ;  /* 0x00000000000f7802 */ /* 0x000fe20000000f00 */
[----:B------:R1:W2:Y:S03]  /*1d9d0*/  SHFL.BFLY PT, R7, R8, R7, R5 ;  /* 0x0c00000708077389 */ /* 0x0002a600000e0005 */
[----:B------:R-:W-:Y:S05]  /*1d9e0*/  RET.REL.NODEC R14 `(_ZN7cutlass13device_kernelIN5flash19enable_sm80_to_sm89INS1_16FlashAttnFwdSm80INS1_25CollectiveMainloopFwdSm80ILi8ELi2ELb0EN4cute5tupleIJNS5_1CILi128EEENS7_ILi64EEENS7_ILi192EEEEEELi192ENS_10bfloat16_tEfNS_4arch4Sm80ELb1ELb0ELb0ELb1ELb0ELb1ELb1ELb1EEENS1_21CollectiveEpilogueFwdINS6_IJS8_SA_S9_EEENS6_IJNS7_ILi1EEESI_SI_EEESC_SE_Li256ELb1ELb1ELb1ELb0EEENS1_36VarlenDynamicPersistentTileSchedulerILi128ELi64ELi256ELi256ELb1ELb1ELb0ELb1ELb1ELb1EEEEEEEEEvNT_6ParamsE) ;  /* 0xfffe26100e007950 */ /* 0x000fea0003c3ffff */
        .weak           $__internal_49_$__cuda_sm70_shflsync_idx_p
        .type           $__internal_49_$__cuda_sm70_shflsync_idx_p,@function
        .size           $__internal_49_$__cuda_sm70_shflsync_idx_p,($__internal_50_$__cuda_sm70_shflsync_up_p - $__internal_49_$__cuda_sm70_shflsync_idx_p)
$__internal_49_$__cuda_sm70_shflsync_idx_p:
[----:B------:R-:W-:Y:S01]  /*1d9f0*/  MOV R20, R0 ;  /* 0x0000000000147202 */ /* 0x000fe20000000f00 */
[----:B------:R-:W-:Y:S04]  /*1da00*/  WARPSYNC R198 ;  /* 0x000000c600007348 */ /* 0x000fe80003800000 */
[----:B------:R-:W-:Y:S01]  /*1da10*/  MOV R21, 0x0 ;  /* 0x0000000000157802 */ /* 0x000fe20000000f00 */
[----:B------:R1:W2:Y:S03]  /*1da20*/  SHFL.IDX PT, R17, R19, R16, R17 ;  /* 0x0000001013117389 */ /* 0x0002a600000e0011 */
[----:B------:R-:W-:Y:S05]  /*1da30*/  RET.REL.NODEC R20 `(_ZN7cutlass13device_kernelIN5flash19enable_sm80_to_sm89INS1_16FlashAttnFwdSm80INS1_25CollectiveMainloopFwdSm80ILi8ELi2ELb0EN4cute5tupleIJNS5_1CILi128EEENS7_ILi64EEENS7_ILi192EEEEEELi192ENS_10bfloat16_tEfNS_4arch4Sm80ELb1ELb0ELb0ELb1ELb0ELb1ELb1ELb1EEENS1_21CollectiveEpilogueFwdINS6_IJS8_SA_S9_EEENS6_IJNS7_ILi1EEESI_SI_EEESC_SE_Li256ELb1ELb1ELb1ELb0EEENS1_36VarlenDynamicPersistentTileSchedulerILi128ELi64ELi256ELi256ELb1ELb1ELb0ELb1ELb1ELb1EEEEEEEEEvNT_6ParamsE) ;  /* 0xfffe25c014007950 */ /* 0x000fea0003c3ffff */
        .weak           $__internal_50_$__cuda_sm70_shflsync_up_p
        .type           $__internal_50_$__cuda_sm70_shflsync_up_p,@function
        .size           $__internal_50_$__cuda_sm70_shflsync_up_p,($__internal_51_$__cuda_sm70_votesync_ballot - $__internal_50_$__cuda_sm70_shflsync_up_p)
$__internal_50_$__cuda_sm70_shflsync_up_p:
[----:B------:R-:W-:Y:S01]  /*1da40*/  MOV R12, R0 ;  /* 0x00000000000c7202 */ /* 0x000fe20000000f00 */
[----:B------:R-:W-:Y:S04]  /*1da50*/  WARPSYNC R199 ;  /* 0x000000c700007348 */ /* 0x000fe80003800000 */
[----:B------:R-:W-:Y:S01]  /*1da60*/  MOV R13, 0x0 ;  /* 0x00000000000d7802 */ /* 0x000fe20000000f00 */
[----:B------:R1:W2:Y:S03]  /*1da70*/  SHFL.UP PT, R5, R7, R5, R204 ;  /* 0x0400000507057389 */ /* 0x0002a600000e00cc */
[----:B------:R-:W-:Y:S05]  /*1da80*/  RET.REL.NODEC R12 `(_ZN7cutlass13device_kernelIN5flash19enable_sm80_to_sm89INS1_16FlashAttnFwdSm80INS1_25CollectiveMainloopFwdSm80ILi8ELi2ELb0EN4cute5tupleIJNS5_1CILi128EEENS7_ILi64EEENS7_ILi192EEEEEELi192ENS_10bfloat16_tEfNS_4arch4Sm80ELb1ELb0ELb0ELb1ELb0ELb1ELb1ELb1EEENS1_21CollectiveEpilogueFwdINS6_IJS8_SA_S9_EEENS6_IJNS7_ILi1EEESI_SI_EEESC_SE_Li256ELb1ELb1ELb1ELb0EEENS1_36VarlenDynamicPersistentTileSchedulerILi128ELi64ELi256ELi256ELb1ELb1ELb0ELb1ELb1ELb1EEEEEEEEEvNT_6ParamsE) ;  /* 0xfffe25700c007950 */ /* 0x000fea0003c3ffff */
        .weak           $__internal_51_$__cuda_sm70_votesync_ballot
        .type           $__internal_51_$__cuda_sm70_votesync_ballot,@function
        .size           $__internal_51_$__cuda_sm70_votesync_ballot,(.L_x_2517 - $__internal_51_$__cuda_sm70_votesync_ballot)
$__internal_51_$__cuda_sm70_votesync_ballot:
[----:B------:R-:W-:Y:S01]  /*1da90*/  ISETP.NE.U32.AND P0, PT, R5, 0x1, PT ;  /* 0x000000010500780c */ /* 0x000fe20003f05070 */
[----:B------:R-:W-:Y:S01]  /*1daa0*/  IMAD.MOV.U32 R12, RZ, RZ, R0 ;  /* 0x000000ffff0c7224 */ /* 0x000fe200078e0000 */
[----:B------:R-:W-:Y:S04]  /*1dab0*/  WARPSYNC R197 ;  /* 0x000000c500007348 */ /* 0x000fe80003800000 */
[----:B------:R-:W-:-:S07]  /*1dac0*/  IMAD.MOV.U32 R13, RZ, RZ, 0x0 ;  /* 0x00000000ff0d7424 */ /* 0x000fce00078e00ff */
[----:B------:R-:W-:-:S04]  /*1dad0*/  VOTE.ANY R6, PT, !P0 ;  /* 0x0000000000067806 */ /* 0x000fc800040e0100 */
[----:B------:R-:W-:Y:S01]  /*1dae0*/  LOP3.LUT R5, R6, R197, RZ, 0xc0, !PT ;  /* 0x000000c506057212 */ /* 0x000fe200078ec0ff */
[----:B------:R-:W-:Y:S06]  /*1daf0*/  RET.REL.NODEC R12 `(_ZN7cutlass13device_kernelIN5flash19enable_sm80_to_sm89INS1_16FlashAttnFwdSm80INS1_25CollectiveMainloopFwdSm80ILi8ELi2ELb0EN4cute5tupleIJNS5_1CILi128EEENS7_ILi64EEENS7_ILi192EEEEEELi192ENS_10bfloat16_tEfNS_4arch4Sm80ELb1ELb0ELb0ELb1ELb0ELb1ELb1ELb1EEENS1_21CollectiveEpilogueFwdINS6_IJS8_SA_S9_EEENS6_IJNS7_ILi1EEESI_SI_EEESC_SE_Li256ELb1ELb1ELb1ELb0EEENS1_36VarlenDynamicPersistentTileSchedulerILi128ELi64ELi256ELi256ELb1ELb1ELb0ELb1ELb1ELb1EEEEEEEEEvNT_6ParamsE) ;  /* 0xfffe25000c007950 */ /* 0x000fec0003c3ffff */
.L_x_2451:
        /* <DEDUP_REMOVED lines=16> */
.L_x_2517:


//--------------------- .nv.shared._ZN7cutlass13device_kernelIN5flash19enable_sm80_to_sm89INS1_16FlashAttnFwdSm80INS1_25CollectiveMainloopFwdSm80ILi8ELi1ELb1EN4cute5tupleIJNS5_1CILi128EEENS7_ILi96EEENS7_ILi192EEEEEELi192ENS_10bfloat16_tEfNS_4arch4Sm80ELb0ELb0ELb0ELb0ELb0ELb0ELb1ELb1EEENS1_21CollectiveEpilogueFwdINS6_IJS8_SA_S9_EEENS6_IJNS7_ILi1EEESI_SI_EEESC_SE_Li256ELb0ELb1ELb1ELb0EEENS1_19SingleTileSchedulerILb0ELb1ELb1ELi128EEEEEEEEEvNT_6ParamsE --------------------------
	.section	.nv.shared._ZN7cutlass13device_kernelIN5flash19enable_sm80_to_sm89INS1_16FlashAttnFwdSm80INS1_25CollectiveMainloopFwdSm80ILi8ELi1ELb1EN4cute5tupleIJNS5_1CILi128EEENS7_ILi96EEENS7_ILi192EEEEEELi192ENS_10bfloat16_tEfNS_4arch4Sm80ELb0ELb0ELb0ELb0ELb0ELb0ELb1ELb1EEENS1_21CollectiveEpilogueFwdINS6_IJS8_SA_S9_EEENS6_IJNS7_ILi1EEESI_SI_EEESC_SE_Li256ELb0ELb1ELb1ELb0EEENS1_19SingleTileSchedulerILb0ELb1ELb1ELi128EEEEEEEEEvNT_6ParamsE,"aw",@nobits
	.sectionflags	@""
	.align	16


//--------------------- .nv.global                --------------------------
	.section	.nv.global,"aw",@nobits
.nv.global:
	.type		_ZN72_INTERNAL_05d41440_36_flash_fwd_hdim192_bf16_split_sm80_cu_3fbc093a_35014cute1_E,@object
	.size		_ZN72_INTERNAL_05d41440_36_flash_fwd_hdim192_bf16_split_sm80_cu_3fbc093a_35014cute1_E,(_ZN72_INTERNAL_05d41440_36_flash_fwd_hdim192_bf16_split_sm80_cu_3fbc093a_35014cuda3std3__45__cpo6cbeginE - _ZN72_INTERNAL_05d41440_36_flash_fwd_hdim192_bf16_split_sm80_cu_3fbc093a_35014cute1_E)
_ZN72_INTERNAL_05d41440_36_flash_fwd_hdim192_bf16_split_sm80_cu_3fbc093a_35014cute1_E:
	.zero		1
	.type		_ZN72_INTERNAL_05d41440_36_flash_fwd_hdim192_bf16_split_sm80_cu_3fbc093a_35014cuda3std3__45__cpo6cbeginE,@object
	.size		_ZN72_INTERNAL_05d41440_36_flash_fwd_hdim192_bf16_split_sm80_cu_3fbc093a_35014cuda3std3__45__cpo6cbeginE,(_ZN72_INTERNAL_05d41440_36_flash_fwd_hdim192_bf16_split_sm80_cu_3fbc093a_35014cuda3std3__48in_placeE - _ZN72_INTERNAL_05d41440_36_flash_fwd_hdim192_bf16_split_sm80_cu_3fbc093a_35014cuda3std3__45__cpo6cbeginE)
_ZN72_INTERNAL_05d41440_36_flash_fwd_hdim192_bf16_split_sm80_cu_3fbc093a_35014cuda3std3__45__cpo6cbeginE:
	.zero		1
	.type		_ZN72_INTERNAL_05d41440_36_flash_fwd_hdim192_bf16_split_sm80_cu_3fbc093a_35014cuda3std3__48in_placeE,@object
	.size		_ZN72_INTERNAL_05d41440_36_flash_fwd_hdim192_bf16_split_sm80_cu_3fbc093a_35014cuda3std3__48in_placeE,(_ZN72_INTERNAL_05d41440_36_flash_fwd_hdim192_bf16_split_sm80_cu_3fbc093a_35014cuda3std6ranges3__45__cpo9iter_moveE - _ZN72_INTERNAL_05d41440_36_flash_fwd_hdim192_bf16_split_sm80_cu_3fbc093a_35014cuda3std3__48in_placeE)
_ZN72_INTERNAL_05d41440_36_flash_fwd_hdim192_bf16_split_sm80_cu_3fbc093a_35014cuda3std3__48in_placeE:
	.zero		1
	.type		_ZN72_INTERNAL_05d41440_36_flash_fwd_hdim192_bf16_split_sm80_cu_3fbc093a_35014cuda3std6ranges3__45__cpo9iter_moveE,@object
	.size		_ZN72_INTERNAL_05d41440_36_flash_fwd_hdim192_bf16_split_sm80_cu_3fbc093a_35014cuda3std6ranges3__45__cpo9iter_moveE,(_ZN72_INTERNAL_05d41440_36_flash_fwd_hdim192_bf16_split_sm80_cu_3fbc093a_35014cuda3std3__45__cpo5beginE - _ZN72_INTERNAL_05d41440_36_flash_fwd_hdim192_bf16_split_sm80_cu_3fbc093a_35014cuda3std6ranges3__45__cpo9iter_moveE)
_ZN72_INTERNAL_05d41440_36_flash_fwd_hdim192_bf16_split_sm80_cu_3fbc093a_35014cuda3std6ranges3__45__cpo9iter_moveE:
	.zero		1
	.type		_ZN72_INTERNAL_05d41440_36_flash_fwd_hdim192_bf16_split_sm80_cu_3fbc093a_35014cuda3std3__45__cpo5beginE,@object
	.size		_ZN72_INTERNAL_05d41440_36_flash_fwd_hdim192_bf16_split_sm80_cu_3fbc093a_35014cuda3std3__45__cpo5beginE,(_ZN72_INTERNAL_05d41440_36_flash_fwd_hdim192_bf16_split_sm80_cu_3fbc093a_35014cuda3std3__474_GLOBAL__N__05d41440_36_flash_fwd_hdim192_bf16_split_sm80_cu_3fbc093a_35016ignoreE - _ZN72_INTERNAL_05d41440_36_flash_fwd_hdim192_bf16_split_sm80_cu_3fbc093a_35014cuda3std3__45__cpo5beginE)
_ZN72_INTERNAL_05d41440_36_flash_fwd_hdim192_bf16_split_sm80_cu_3fbc093a_35014cuda3std3__45__cpo5beginE:
	.zero		1
	.type		_ZN72_INTERNAL_05d41440_36_flash_fwd_hdim192_bf16_split_sm80_cu_3fbc093a_35014cuda3std3__474_GLOBAL__N__05d41440_36_flash_fwd_hdim192_bf16_split_sm80_cu_3fbc093a_35016ignoreE,@object
	.size		_ZN72_INTERNAL_05d41440_36_flash_fwd_hdim192_bf16_split_sm80_cu_3fbc093a_35014cuda3std3__474_GLOBAL__N__05d41440_36_flash_fwd_hdim192_bf16_split_sm80_cu_3fbc093a_35016ignoreE,(_ZN72_INTERNAL_05d41440_36_flash_fwd_hdim192_bf16_split_sm80_cu_3fbc093a_35014cute7productE - _ZN72_INTERNAL_05d41440_36_flash_fwd_hdim192_bf16_split_sm80_cu_3fbc093a_35014cuda3std3__474_GLOBAL__N__05d41440_36_flash_fwd_hdim192_bf16_split_sm80_cu_3fbc093a_35016ignoreE)
_ZN72_INTERNAL_05d41440_36_flash_fwd_hdim192_bf16_split_sm80_cu_3fbc093a_35014cuda3std3__474_GLOBAL__N__05d41440_36_flash_fwd_hdim192_bf16_split_sm80_cu_3fbc093a_35016ignoreE:
	.zero		1
	.type		_ZN72_INTERNAL_05d41440_36_flash_fwd_hdim192_bf16_split_sm80_cu_3fbc093a_35014cute7productE,@object
	.size		_ZN72_INTERNAL_05d41440_36_flash_fwd_hdim192_bf16_split_sm80_cu_3fbc093a_35014cute7productE,(_ZN72_INTERNAL_05d41440_36_flash_fwd_hdim192_bf16_split_sm80_cu_3fbc093a_35014cuda3std3__45__cpo3endE - _ZN72_INTERNAL_05d41440_36_flash_fwd_hdim192_bf16_split_sm80_cu_3fbc093a_35014cute7productE)
_ZN72_INTERNAL_05d41440_36_flash_fwd_hdim192_bf16_split_sm80_cu_3fbc093a_35014cute7productE:
	.zero		1
	.type		_ZN72_INTERNAL_05d41440_36_flash_fwd_hdim192_bf16_split_sm80_cu_3fbc093a_35014cuda3std3__45__cpo3endE,@object
	.size		_ZN72_INTERNAL_05d41440_36_flash_fwd_hdim192_bf16_split_sm80_cu_3fbc093a_35014cuda3std3__45__cpo3endE,(_ZN72_INTERNAL_05d41440_36_flash_fwd_hdim192_bf16_split_sm80_cu_3fbc093a_35014cuda3std3__419piecewise_constructE - _ZN72_INTERNAL_05d41440_36_flash_fwd_hdim192_bf16_split_sm80_cu_3fbc093a_35014cuda3std3__45__cpo3endE)
_ZN72_INTERNAL_05d41440_36_flash_fwd_hdim192_bf16_split_sm80_cu_3fbc093a_35014cuda3std3__45__cpo3endE:
	.zero		1
	.type		_ZN72_INTERNAL_05d41440_36_flash_fwd_hdim192_bf16_split_sm80_cu_3fbc093a_35014cuda3std3__419piecewise_constructE,@object
	.size		_ZN72_INTERNAL_05d41440_36_flash_fwd_hdim192_bf16_split_sm80_cu_3fbc093a_35014cuda3std3__419piecewise_constructE,(_ZN72_INTERNAL_05d41440_36_flash_fwd_hdim192_bf16_split_sm80_cu_3fbc093a_35014cuda3std3__45__cpo4cendE - _ZN72_INTERNAL_05d41440_36_flash_fwd_hdim192_bf16_split_sm80_cu_3fbc093a_35014cuda3std3__419piecewise_constructE)
_ZN72_INTERNAL_05d41440_36_flash_fwd_hdim192_bf16_split_sm80_cu_3fbc093a_35014cuda3std3__419piecewise_constructE:
	.zero		1
	.type		_ZN72_INTERNAL_05d41440_36_flash_fwd_hdim192_bf16_split_sm80_cu_3fbc093a_35014cuda3std3__45__cpo4cendE,@object
	.size		_ZN72_INTERNAL_05d41440_36_flash_fwd_hdim192_bf16_split_sm80_cu_3fbc093a_35014cuda3std3__45__cpo4cendE,(_ZN72_INTERNAL_05d41440_36_flash_fwd_hdim192_bf16_split_sm80_cu_3fbc093a_35014cuda3std6ranges3__45__cpo4swapE - _ZN72_INTERNAL_05d41440_36_flash_fwd_hdim192_bf16_split_sm80_cu_3fbc093a_35014cuda3std3__45__cpo4cendE)
_ZN72_INTERNAL_05d41440_36_flash_fwd_hdim192_bf16_split_sm80_cu_3fbc093a_35014cuda3std3__45__cpo4cendE:
	.zero		1
	.type		_ZN72_INTERNAL_05d41440_36_flash_fwd_hdim192_bf16_split_sm80_cu_3fbc093a_35014cuda3std6ranges3__45__cpo4swapE,@object
	.size		_ZN72_INTERNAL_05d41440_36_flash_fwd_hdim192_bf16_split_sm80_cu_3fbc093a_35014cuda3std6ranges3__45__cpo4swapE,(.L_7 - _ZN72_INTERNAL_05d41440_36_flash_fwd_hdim192_bf16_split_sm80_cu_3fbc093a_35014cuda3std6ranges3__45__cpo4swapE)
_ZN72_INTERNAL_05d41440_36_flash_fwd_hdim192_bf16_split_sm80_cu_3fbc093a_35014cuda3std6ranges3__45__cpo4swapE:
	.zero		1
.L_7:


//--------------------- .nv.shared._ZN7cutlass13device_kernelIN5flash19enable_sm80_to_sm89INS1_16FlashAttnFwdSm80INS1_25CollectiveMainloopFwdSm80ILi8ELi1ELb0EN4cute5tupleIJNS5_1CILi128EEENS7_ILi64EEENS7_ILi192EEEEEELi192ENS_10bfloat16_tEfNS_4arch4Sm80ELb0ELb0ELb0ELb1ELb0ELb0ELb1ELb1EEENS1_21CollectiveEpilogueFwdINS6_IJS8_SA_S9_EEENS6_IJNS7_ILi1EEESI_SI_EEESC_SE_Li256ELb1ELb1ELb1ELb0EEENS1_36VarlenDynamicPersistentTileSchedulerILi128ELi64ELi256ELi256ELb1ELb1ELb0ELb0ELb1ELb1EEEEEEEEEvNT_6ParamsE --------------------------
	.section	.nv.shared._ZN7cutlass13device_kernelIN5flash19enable_sm80_to_sm89INS1_16FlashAttnFwdSm80INS1_25CollectiveMainloopFwdSm80ILi8ELi1ELb0EN4cute5tupleIJNS5_1CILi128EEENS7_ILi64EEENS7_ILi192EEEEEELi192ENS_10bfloat16_tEfNS_4arch4Sm80ELb0ELb0ELb0ELb1ELb0ELb0ELb1ELb1EEENS1_21CollectiveEpilogueFwdINS6_IJS8_SA_S9_EEENS6_IJNS7_ILi1EEESI_SI_EEESC_SE_Li256ELb1ELb1ELb1ELb0EEENS1_36VarlenDynamicPersistentTileSchedulerILi128ELi64ELi256ELi256ELb1ELb1ELb0ELb0ELb1ELb1EEEEEEEEEvNT_6ParamsE,"aw",@nobits
	.sectionflags	@""
	.align	16


//--------------------- .nv.shared._ZN7cutlass13device_kernelIN5flash19enable_sm80_to_sm89INS1_16FlashAttnFwdSm80INS1_25CollectiveMainloopFwdSm80ILi8ELi1ELb0EN4cute5tupleIJNS5_1CILi128EEENS7_ILi64EEENS7_ILi192EEEEEELi192ENS_10bfloat16_tEfNS_4arch4Sm80ELb0ELb0ELb0ELb1ELb0ELb1ELb1ELb1EEENS1_21CollectiveEpilogueFwdINS6_IJS8_SA_S9_EEENS6_IJNS7_ILi1EEESI_SI_EEESC_SE_Li256ELb1ELb1ELb1ELb0EEENS1_36VarlenDynamicPersistentTileSchedulerILi128ELi64ELi256ELi256ELb1ELb1ELb0ELb0ELb1ELb1EEEEEEEEEvNT_6ParamsE --------------------------
	.section	.nv.shared._ZN7cutlass13device_kernelIN5flash19enable_sm80_to_sm89INS1_16FlashAttnFwdSm80INS1_25CollectiveMainloopFwdSm80ILi8ELi1ELb0EN4cute5tupleIJNS5_1CILi128EEENS7_ILi64EEENS7_ILi192EEEEEELi192ENS_10bfloat16_tEfNS_4arch4Sm80ELb0ELb0ELb0ELb1ELb0ELb1ELb1ELb1EEENS1_21CollectiveEpilogueFwdINS6_IJS8_SA_S9_EEENS6_IJNS7_ILi1EEESI_SI_EEESC_SE_Li256ELb1ELb1ELb1ELb0EEENS1_36VarlenDynamicPersistentTileSchedulerILi128ELi64ELi256ELi256ELb1ELb1ELb0ELb0ELb1ELb1EEEEEEEEEvNT_6ParamsE,"aw",@nobits
	.sectionflags	@""
	.align	16


//--------------------- .nv.shared._ZN7cutlass13device_kernelIN5flash19enable_sm80_to_sm89INS1_16FlashAttnFwdSm80INS1_25CollectiveMainloopFwdSm80ILi8ELi1ELb0EN4cute5tupleIJNS5_1CILi128EEENS7_ILi64EEENS7_ILi192EEEEEELi192ENS_10bfloat16_tEfNS_4arch4Sm80ELb0ELb1ELb0ELb0ELb0ELb0ELb1ELb1EEENS1_21CollectiveEpilogueFwdINS6_IJS8_SA_S9_EEENS6_IJNS7_ILi1EEESI_SI_EEESC_SE_Li256ELb0ELb1ELb1ELb0EEENS1_19SingleTileSchedulerILb0ELb1ELb1ELi128EEEEEEEEEvNT_6ParamsE --------------------------
	.section	.nv.shared._ZN7cutlass13device_kernelIN5flash19enable_sm80_to_sm89INS1_16FlashAttnFwdSm80INS1_25CollectiveMainloopFwdSm80ILi8ELi1ELb0EN4cute5tupleIJNS5_1CILi128EEENS7_ILi64EEENS7_ILi192EEEEEELi192ENS_10bfloat16_tEfNS_4arch4Sm80ELb0ELb1ELb0ELb0ELb0ELb0ELb1ELb1EEENS1_21CollectiveEpilogueFwdINS6_IJS8_SA_S9_EEENS6_IJNS7_ILi1EEESI_SI_EEESC_SE_Li256ELb0ELb1ELb1ELb0EEENS1_19SingleTileSchedulerILb0ELb1ELb1ELi128EEEEEEEEEvNT_6ParamsE,"aw",@nobits
	.sectionflags	@""
	.align	16


//--------------------- .nv.shared._ZN7cutlass13device_kernelIN5flash19enable_sm80_to_sm89INS1_16FlashAttnFwdSm80INS1_25CollectiveMainloopFwdSm80ILi8ELi1ELb0EN4cute5tupleIJNS5_1CILi128EEENS7_ILi64EEENS7_ILi192EEEEEELi192ENS_10bfloat16_tEfNS_4arch4Sm80ELb0ELb1ELb0ELb1ELb0ELb0ELb1ELb1EEENS1_21CollectiveEpilogueFwdINS6_IJS8_SA_S9_EEENS6_IJNS7_ILi1EEESI_SI_EEESC_SE_Li256ELb1ELb1ELb1ELb0EEENS1_36VarlenDynamicPersistentTileSchedulerILi128ELi64ELi256ELi256ELb1ELb1ELb0ELb1ELb0ELb1EEEEEEEEEvNT_6ParamsE --------------------------
	.section	.nv.shared._ZN7cutlass13device_kernelIN5flash19enable_sm80_to_sm89INS1_16FlashAttnFwdSm80INS1_25CollectiveMainloopFwdSm80ILi8ELi1ELb0EN4cute5tupleIJNS5_1CILi128EEENS7_ILi64EEENS7_ILi192EEEEEELi192ENS_10bfloat16_tEfNS_4arch4Sm80ELb0ELb1ELb0ELb1ELb0ELb0ELb1ELb1EEENS1_21CollectiveEpilogueFwdINS6_IJS8_SA_S9_EEENS6_IJNS7_ILi1EEESI_SI_EEESC_SE_Li256ELb1ELb1ELb1ELb0EEENS1_36VarlenDynamicPersistentTileSchedulerILi128ELi64ELi256ELi256ELb1ELb1ELb0ELb1ELb0ELb1EEEEEEEEEvNT_6ParamsE,"aw",@nobits
	.sectionflags	@""
	.align	16


//--------------------- .nv.shared._ZN7cutlass13device_kernelIN5flash19enable_sm80_to_sm89INS1_16FlashAttnFwdSm80INS1_25CollectiveMainloopFwdSm80ILi8ELi1ELb0EN4cute5tupleIJNS5_1CILi128EEENS7_ILi64EEENS7_ILi192EEEEEELi192ENS_10bfloat16_tEfNS_4arch4Sm80ELb0ELb1ELb0ELb1ELb0ELb1ELb1ELb1EEENS1_21CollectiveEpilogueFwdINS6_IJS8_SA_S9_EEENS6_IJNS7_ILi1EEESI_SI_EEESC_SE_Li256ELb1ELb1ELb1ELb0EEENS1_36VarlenDynamicPersistentTileSchedulerILi128ELi64ELi256ELi256ELb1ELb1ELb0ELb1ELb0ELb1EEEEEEEEEvNT_6ParamsE --------------------------
	.section	.nv.shared._ZN7cutlass13device_kernelIN5flash19enable_sm80_to_sm89INS1_16FlashAttnFwdSm80INS1_25CollectiveMainloopFwdSm80ILi8ELi1ELb0EN4cute5tupleIJNS5_1CILi128EEENS7_ILi64EEENS7_ILi192EEEEEELi192ENS_10bfloat16_tEfNS_4arch4Sm80ELb0ELb1ELb0ELb1ELb0ELb1ELb1ELb1EEENS1_21CollectiveEpilogueFwdINS6_IJS8_SA_S9_EEENS6_IJNS7_ILi1EEESI_SI_EEESC_SE_Li256ELb1ELb1ELb1ELb0EEENS1_36VarlenDynamicPersistentTileSchedulerILi128ELi64ELi256ELi256ELb1ELb1ELb0ELb1ELb0ELb1EEEEEEEEEvNT_6ParamsE,"aw",@nobits
	.sectionflags	@""
	.align	16


//--------------------- .nv.shared._ZN7cutlass13device_kernelIN5flash19enable_sm80_to_sm89INS1_16FlashAttnFwdSm80INS1_25CollectiveMainloopFwdSm80ILi8ELi1ELb1EN4cute5tupleIJNS5_1CILi128EEENS7_ILi96EEENS7_ILi192EEEEEELi192ENS_10bfloat16_tEfNS_4arch4Sm80ELb1ELb0ELb0ELb0ELb0ELb0ELb1ELb1EEENS1_21CollectiveEpilogueFwdINS6_IJS8_SA_S9_EEENS6_IJNS7_ILi1EEESI_SI_EEESC_SE_Li256ELb0ELb1ELb1ELb0EEENS1_30DynamicPersistentTileSchedulerILi256ELi256ELb1ELb1ELb0EEEEEEEEEvNT_6ParamsE --------------------------
	.section	.nv.shared._ZN7cutlass13device_kernelIN5flash19enable_sm80_to_sm89INS1_16FlashAttnFwdSm80INS1_25CollectiveMainloopFwdSm80ILi8ELi1ELb1EN4cute5tupleIJNS5_1CILi128EEENS7_ILi96EEENS7_ILi192EEEEEELi192ENS_10bfloat16_tEfNS_4arch4Sm80ELb1ELb0ELb0ELb0ELb0ELb0ELb1ELb1EEENS1_21CollectiveEpilogueFwdINS6_IJS8_SA_S9_EEENS6_IJNS7_ILi1EEESI_SI_EEESC_SE_Li256ELb0ELb1ELb1ELb0EEENS1_30DynamicPersistentTileSchedulerILi256ELi256ELb1ELb1ELb0EEEEEEEEEvNT_6ParamsE,"aw",@nobits
	.sectionflags	@""
	.align	16


//--------------------- .nv.shared._ZN7cutlass13device_kernelIN5flash19enable_sm80_to_sm89INS1_16FlashAttnFwdSm80INS1_25CollectiveMainloopFwdSm80ILi8ELi1ELb0EN4cute5tupleIJNS5_1CILi128EEENS7_ILi64EEENS7_ILi192EEEEEELi192ENS_10bfloat16_tEfNS_4arch4Sm80ELb1ELb0ELb0ELb1ELb0ELb0ELb1ELb1EEENS1_21CollectiveEpilogueFwdINS6_IJS8_SA_S9_EEENS6_IJNS7_ILi1EEESI_SI_EEESC_SE_Li256ELb1ELb1ELb1ELb0EEENS1_36VarlenDynamicPersistentTileSchedulerILi128ELi64ELi256ELi256ELb1ELb1ELb0ELb1ELb1ELb1EEEEEEEEEvNT_6ParamsE --------------------------
	.section	.nv.shared._ZN7cutlass13device_kernelIN5flash19enable_sm80_to_sm89INS1_16FlashAttnFwdSm80INS1_25CollectiveMainloopFwdSm80ILi8ELi1ELb0EN4cute5tupleIJNS5_1CILi128EEENS7_ILi64EEENS7_ILi192EEEEEELi192ENS_10bfloat16_tEfNS_4arch4Sm80ELb1ELb0ELb0ELb1ELb0ELb0ELb1ELb1EEENS1_21CollectiveEpilogueFwdINS6_IJS8_SA_S9_EEENS6_IJNS7_ILi1EEESI_SI_EEESC_SE_Li256ELb1ELb1ELb1ELb0EEENS1_36VarlenDynamicPersistentTileSchedulerILi128ELi64ELi256ELi256ELb1ELb1ELb0ELb1ELb1ELb1EEEEEEEEEvNT_6ParamsE,"aw",@nobits
	.sectionflags	@""
	.align	16


//--------------------- .nv.shared._ZN7cutlass13device_kernelIN5flash19enable_sm80_to_sm89INS1_16FlashAttnFwdSm80INS1_25CollectiveMainloopFwdSm80ILi8ELi1ELb0EN4cute5tupleIJNS5_1CILi128EEENS7_ILi64EEENS7_ILi192EEEEEELi192ENS_10bfloat16_tEfNS_4arch4Sm80ELb1ELb0ELb0ELb1ELb0ELb1ELb1ELb1EEENS1_21CollectiveEpilogueFwdINS6_IJS8_SA_S9_EEENS6_IJNS7_ILi1EEESI_SI_EEESC_SE_Li256ELb1ELb1ELb1ELb0EEENS1_36VarlenDynamicPersistentTileSchedulerILi128ELi64ELi256ELi256ELb1ELb1ELb0ELb1ELb1ELb1EEEEEEEEEvNT_6ParamsE --------------------------
	.section	.nv.shared._ZN7cutlass13device_kernelIN5flash19enable_sm80_to_sm89INS1_16FlashAttnFwdSm80INS1_25CollectiveMainloopFwdSm80ILi8ELi1ELb0EN4cute5tupleIJNS5_1CILi128EEENS7_ILi64EEENS7_ILi192EEEEEELi192ENS_10bfloat16_tEfNS_4arch4Sm80ELb1ELb0ELb0ELb1ELb0ELb1ELb1ELb1EEENS1_21CollectiveEpilogueFwdINS6_IJS8_SA_S9_EEENS6_IJNS7_ILi1EEESI_SI_EEESC_SE_Li256ELb1ELb1ELb1ELb0EEENS1_36VarlenDynamicPersistentTileSchedulerILi128ELi64ELi256ELi256ELb1ELb1ELb0ELb1ELb1ELb1EEEEEEEEEvNT_6ParamsE,"aw",@nobits
	.sectionflags	@""
	.align	16


//--------------------- .nv.shared._ZN7cutlass13device_kernelIN5flash19enable_sm80_to_sm89INS1_16FlashAttnFwdSm80INS1_25CollectiveMainloopFwdSm80ILi8ELi2ELb1EN4cute5tupleIJNS5_1CILi128EEENS7_ILi96EEENS7_ILi192EEEEEELi192ENS_10bfloat16_tEfNS_4arch4Sm80ELb0ELb0ELb0ELb0ELb0ELb0ELb1ELb1EEENS1_21CollectiveEpilogueFwdINS6_IJS8_SA_S9_EEENS6_IJNS7_ILi1EEESI_SI_EEESC_SE_Li256ELb0ELb1ELb1ELb0EEENS1_19SingleTileSchedulerILb0ELb1ELb1ELi128EEEEEEEEEvNT_6ParamsE --------------------------
	.section	.nv.shared._ZN7cutlass13device_kernelIN5flash19enable_sm80_to_sm89INS1_16FlashAttnFwdSm80INS1_25CollectiveMainloopFwdSm80ILi8ELi2ELb1EN4cute5tupleIJNS5_1CILi128EEENS7_ILi96EEENS7_ILi192EEEEEELi192ENS_10bfloat16_tEfNS_4arch4Sm80ELb0ELb0ELb0ELb0ELb0ELb0ELb1ELb1EEENS1_21CollectiveEpilogueFwdINS6_IJS8_SA_S9_EEENS6_IJNS7_ILi1EEESI_SI_EEESC_SE_Li256ELb0ELb1ELb1ELb0EEENS1_19SingleTileSchedulerILb0ELb1ELb1ELi128EEEEEEEEEvNT_6ParamsE,"aw",@nobits
	.sectionflags	@""
	.align	16


//--------------------- .nv.shared._ZN7cutlass13device_kernelIN5flash19enable_sm80_to_sm89INS1_16FlashAttnFwdSm80INS1_25CollectiveMainloopFwdSm80ILi8ELi2ELb0EN4cute5tupleIJNS5_1CILi128EEENS7_ILi64EEENS7_ILi192EEEEEELi192ENS_10bfloat16_tEfNS_4arch4Sm80ELb0ELb0ELb0ELb1ELb0ELb0ELb1ELb1EEENS1_21CollectiveEpilogueFwdINS6_IJS8_SA_S9_EEENS6_IJNS7_ILi1EEESI_SI_EEESC_SE_Li256ELb1ELb1ELb1ELb0EEENS1_36VarlenDynamicPersistentTileSchedulerILi128ELi64ELi256ELi256ELb1ELb1ELb0ELb0ELb1ELb1EEEEEEEEEvNT_6ParamsE --------------------------
	.section	.nv.shared._ZN7cutlass13device_kernelIN5flash19enable_sm80_to_sm89INS1_16FlashAttnFwdSm80INS1_25CollectiveMainloopFwdSm80ILi8ELi2ELb0EN4cute5tupleIJNS5_1CILi128EEENS7_ILi64EEENS7_ILi192EEEEEELi192ENS_10bfloat16_tEfNS_4arch4Sm80ELb0ELb0ELb0ELb1ELb0ELb0ELb1ELb1EEENS1_21CollectiveEpilogueFwdINS6_IJS8_SA_S9_EEENS6_IJNS7_ILi1EEESI_SI_EEESC_SE_Li256ELb1ELb1ELb1ELb0EEENS1_36VarlenDynamicPersistentTileSchedulerILi128ELi64ELi256ELi256ELb1ELb1ELb0ELb0ELb1ELb1EEEEEEEEEvNT_6ParamsE,"aw",@nobits
	.sectionflags	@""
	.align	16


//--------------------- .nv.shared._ZN7cutlass13device_kernelIN5flash19enable_sm80_to_sm89INS1_16FlashAttnFwdSm80INS1_25CollectiveMainloopFwdSm80ILi8ELi2ELb0EN4cute5tupleIJNS5_1CILi128EEENS7_ILi64EEENS7_ILi192EEEEEELi192ENS_10bfloat16_tEfNS_4arch4Sm80ELb0ELb0ELb0ELb1ELb0ELb1ELb1ELb1EEENS1_21CollectiveEpilogueFwdINS6_IJS8_SA_S9_EEENS6_IJNS7_ILi1EEESI_SI_EEESC_SE_Li256ELb1ELb1ELb1ELb0EEENS1_36VarlenDynamicPersistentTileSchedulerILi128ELi64ELi256ELi256ELb1ELb1ELb0ELb0ELb1ELb1EEEEEEEEEvNT_6ParamsE --------------------------
	.section	.nv.shared._ZN7cutlass13device_kernelIN5flash19enable_sm80_to_sm89INS1_16FlashAttnFwdSm80INS1_25CollectiveMainloopFwdSm80ILi8ELi2ELb0EN4cute5tupleIJNS5_1CILi128EEENS7_ILi64EEENS7_ILi192EEEEEELi192ENS_10bfloat16_tEfNS_4arch4Sm80ELb0ELb0ELb0ELb1ELb0ELb1ELb1ELb1EEENS1_21CollectiveEpilogueFwdINS6_IJS8_SA_S9_EEENS6_IJNS7_ILi1EEESI_SI_EEESC_SE_Li256ELb1ELb1ELb1ELb0EEENS1_36VarlenDynamicPersistentTileSchedulerILi128ELi64ELi256ELi256ELb1ELb1ELb0ELb0ELb1ELb1EEEEEEEEEvNT_6ParamsE,"aw",@nobits
	.sectionflags	@""
	.align	16


//--------------------- .nv.shared._ZN7cutlass13device_kernelIN5flash19enable_sm80_to_sm89INS1_16FlashAttnFwdSm80INS1_25CollectiveMainloopFwdSm80ILi8ELi2ELb0EN4cute5tupleIJNS5_1CILi128EEENS7_ILi64EEENS7_ILi192EEEEEELi192ENS_10bfloat16_tEfNS_4arch4Sm80ELb0ELb1ELb0ELb0ELb0ELb0ELb1ELb1EEENS1_21CollectiveEpilogueFwdINS6_IJS8_SA_S9_EEENS6_IJNS7_ILi1EEESI_SI_EEESC_SE_Li256ELb0ELb1ELb1ELb0EEENS1_19SingleTileSchedulerILb0ELb1ELb1ELi128EEEEEEEEEvNT_6ParamsE --------------------------
	.section	.nv.shared._ZN7cutlass13device_kernelIN5flash19enable_sm80_to_sm89INS1_16FlashAttnFwdSm80INS1_25CollectiveMainloopFwdSm80ILi8ELi2ELb0EN4cute5tupleIJNS5_1CILi128EEENS7_ILi64EEENS7_ILi192EEEEEELi192ENS_10bfloat16_tEfNS_4arch4Sm80ELb0ELb1ELb0ELb0ELb0ELb0ELb1ELb1EEENS1_21CollectiveEpilogueFwdINS6_IJS8_SA_S9_EEENS6_IJNS7_ILi1EEESI_SI_EEESC_SE_Li256ELb0ELb1ELb1ELb0EEENS1_19SingleTileSchedulerILb0ELb1ELb1ELi128EEEEEEEEEvNT_6ParamsE,"aw",@nobits
	.sectionflags	@""
	.align	16


//--------------------- .nv.shared._ZN7cutlass13device_kernelIN5flash19enable_sm80_to_sm89INS1_16FlashAttnFwdSm80INS1_25CollectiveMainloopFwdSm80ILi8ELi2ELb0EN4cute5tupleIJNS5_1CILi128EEENS7_ILi64EEENS7_ILi192EEEEEELi192ENS_10bfloat16_tEfNS_4arch4Sm80ELb0ELb1ELb0ELb1ELb0ELb0ELb1ELb1EEENS1_21CollectiveEpilogueFwdINS6_IJS8_SA_S9_EEENS6_IJNS7_ILi1EEESI_SI_EEESC_SE_Li256ELb1ELb1ELb1ELb0EEENS1_36VarlenDynamicPersistentTileSchedulerILi128ELi64ELi256ELi256ELb1ELb1ELb0ELb1ELb0ELb1EEEEEEEEEvNT_6ParamsE --------------------------
	.section	.nv.shared._ZN7cutlass13device_kernelIN5flash19enable_sm80_to_sm89INS1_16FlashAttnFwdSm80INS1_25CollectiveMainloopFwdSm80ILi8ELi2ELb0EN4cute5tupleIJNS5_1CILi128EEENS7_ILi64EEENS7_ILi192EEEEEELi192ENS_10bfloat16_tEfNS_4arch4Sm80ELb0ELb1ELb0ELb1ELb0ELb0ELb1ELb1EEENS1_21CollectiveEpilogueFwdINS6_IJS8_SA_S9_EEENS6_IJNS7_ILi1EEESI_SI_EEESC_SE_Li256ELb1ELb1ELb1ELb0EEENS1_36VarlenDynamicPersistentTileSchedulerILi128ELi64ELi256ELi256ELb1ELb1ELb0ELb1ELb0ELb1EEEEEEEEEvNT_6ParamsE,"aw",@nobits
	.sectionflags	@""
	.align	16


//--------------------- .nv.shared._ZN7cutlass13device_kernelIN5flash19enable_sm80_to_sm89INS1_16FlashAttnFwdSm80INS1_25CollectiveMainloopFwdSm80ILi8ELi2ELb0EN4cute5tupleIJNS5_1CILi128EEENS7_ILi64EEENS7_ILi192EEEEEELi192ENS_10bfloat16_tEfNS_4arch4Sm80ELb0ELb1ELb0ELb1ELb0ELb1ELb1ELb1EEENS1_21CollectiveEpilogueFwdINS6_IJS8_SA_S9_EEENS6_IJNS7_ILi1EEESI_SI_EEESC_SE_Li256ELb1ELb1ELb1ELb0EEENS1_36VarlenDynamicPersistentTileSchedulerILi128ELi64ELi256ELi256ELb1ELb1ELb0ELb1ELb0ELb1EEEEEEEEEvNT_6ParamsE --------------------------
	.section	.nv.shared._ZN7cutlass13device_kernelIN5flash19enable_sm80_to_sm89INS1_16FlashAttnFwdSm80INS1_25CollectiveMainloopFwdSm80ILi8ELi2ELb0EN4cute5tupleIJNS5_1CILi128EEENS7_ILi64EEENS7_ILi192EEEEEELi192ENS_10bfloat16_tEfNS_4arch4Sm80ELb0ELb1ELb0ELb1ELb0ELb1ELb1ELb1EEENS1_21CollectiveEpilogueFwdINS6_IJS8_SA_S9_EEENS6_IJNS7_ILi1EEESI_SI_EEESC_SE_Li256ELb1ELb1ELb1ELb0EEENS1_36VarlenDynamicPersistentTileSchedulerILi128ELi64ELi256ELi256ELb1ELb1ELb0ELb1ELb0ELb1EEEEEEEEEvNT_6ParamsE,"aw",@nobits
	.sectionflags	@""
	.align	16


//--------------------- .nv.shared._ZN7cutlass13device_kernelIN5flash19enable_sm80_to_sm89INS1_16FlashAttnFwdSm80INS1_25CollectiveMainloopFwdSm80ILi8ELi2ELb1EN4cute5tupleIJNS5_1CILi128EEENS7_ILi96EEENS7_ILi192EEEEEELi192ENS_10bfloat16_tEfNS_4arch4Sm80ELb1ELb0ELb0ELb0ELb0ELb0ELb1ELb1EEENS1_21CollectiveEpilogueFwdINS6_IJS8_SA_S9_EEENS6_IJNS7_ILi1EEESI_SI_EEESC_SE_Li256ELb0ELb1ELb1ELb0EEENS1_30DynamicPersistentTileSchedulerILi256ELi256ELb1ELb1ELb0EEEEEEEEEvNT_6ParamsE --------------------------
	.section	.nv.shared._ZN7cutlass13device_kernelIN5flash19enable_sm80_to_sm89INS1_16FlashAttnFwdSm80INS1_25CollectiveMainloopFwdSm80ILi8ELi2ELb1EN4cute5tupleIJNS5_1CILi128EEENS7_ILi96EEENS7_ILi192EEEEEELi192ENS_10bfloat16_tEfNS_4arch4Sm80ELb1ELb0ELb0ELb0ELb0ELb0ELb1ELb1EEENS1_21CollectiveEpilogueFwdINS6_IJS8_SA_S9_EEENS6_IJNS7_ILi1EEESI_SI_EEESC_SE_Li256ELb0ELb1ELb1ELb0EEENS1_30DynamicPersistentTileSchedulerILi256ELi256ELb1ELb1ELb0EEEEEEEEEvNT_6ParamsE,"aw",@nobits
	.sectionflags	@""
	.align	16


//--------------------- .nv.shared._ZN7cutlass13device_kernelIN5flash19enable_sm80_to_sm89INS1_16FlashAttnFwdSm80INS1_25CollectiveMainloopFwdSm80ILi8ELi2ELb0EN4cute5tupleIJNS5_1CILi128EEENS7_ILi64EEENS7_ILi192EEEEEELi192ENS_10bfloat16_tEfNS_4arch4Sm80ELb1ELb0ELb0ELb1ELb0ELb0ELb1ELb1EEENS1_21CollectiveEpilogueFwdINS6_IJS8_SA_S9_EEENS6_IJNS7_ILi1EEESI_SI_EEESC_SE_Li256ELb1ELb1ELb1ELb0EEENS1_36VarlenDynamicPersistentTileSchedulerILi128ELi64ELi256ELi256ELb1ELb1ELb0ELb1ELb1ELb1EEEEEEEEEvNT_6ParamsE --------------------------
	.section	.nv.shared._ZN7cutlass13device_kernelIN5flash19enable_sm80_to_sm89INS1_16FlashAttnFwdSm80INS1_25CollectiveMainloopFwdSm80ILi8ELi2ELb0EN4cute5tupleIJNS5_1CILi128EEENS7_ILi64EEENS7_ILi192EEEEEELi192ENS_10bfloat16_tEfNS_4arch4Sm80ELb1ELb0ELb0ELb1ELb0ELb0ELb1ELb1EEENS1_21CollectiveEpilogueFwdINS6_IJS8_SA_S9_EEENS6_IJNS7_ILi1EEESI_SI_EEESC_SE_Li256ELb1ELb1ELb1ELb0EEENS1_36VarlenDynamicPersistentTileSchedulerILi128ELi64ELi256ELi256ELb1ELb1ELb0ELb1ELb1ELb1EEEEEEEEEvNT_6ParamsE,"aw",@nobits
	.sectionflags	@""
	.align	16


//--------------------- .nv.shared._ZN7cutlass13device_kernelIN5flash19enable_sm80_to_sm89INS1_16FlashAttnFwdSm80INS1_25CollectiveMainloopFwdSm80ILi8ELi2ELb0EN4cute5tupleIJNS5_1CILi128EEENS7_ILi64EEENS7_ILi192EEEEEELi192ENS_10bfloat16_tEfNS_4arch4Sm80ELb1ELb0ELb0ELb1ELb0ELb1ELb1ELb1EEENS1_21CollectiveEpilogueFwdINS6_IJS8_SA_S9_EEENS6_IJNS7_ILi1EEESI_SI_EEESC_SE_Li256ELb1ELb1ELb1ELb0EEENS1_36VarlenDynamicPersistentTileSchedulerILi128ELi64ELi256ELi256ELb1ELb1ELb0ELb1ELb1ELb1EEEEEEEEEvNT_6ParamsE --------------------------
	.section	.nv.shared._ZN7cutlass13device_kernelIN5flash19enable_sm80_to_sm89INS1_16FlashAttnFwdSm80INS1_25CollectiveMainloopFwdSm80ILi8ELi2ELb0EN4cute5tupleIJNS5_1CILi128EEENS7_ILi64EEENS7_ILi192EEEEEELi192ENS_10bfloat16_tEfNS_4arch4Sm80ELb1ELb0ELb0ELb1ELb0ELb1ELb1ELb1EEENS1_21CollectiveEpilogueFwdINS6_IJS8_SA_S9_EEENS6_IJNS7_ILi1EEESI_SI_EEESC_SE_Li256ELb1ELb1ELb1ELb0EEENS1_36VarlenDynamicPersistentTileSchedulerILi128ELi64ELi256ELi256ELb1ELb1ELb0ELb1ELb1ELb1EEEEEEEEEvNT_6ParamsE,"aw",@nobits
	.sectionflags	@""
	.align	16
